	.target	sm_103a

	.elftype	@"ET_EXEC"


//--------------------- .note.nv.tkinfo           --------------------------
	.section	.note.nv.tkinfo,"",@"SHT_NOTE"
	.sectionflags	@"SHF_NOTE_NV_TKINFO"
	.tkinfo
        /*0018*/ 	.word	0x00000002
        /*0030*/ 	.string	""
        /*0030*/ 	.string	"ptxas"
        /*0030*/ 	.string	"Cuda compilation tools, release 13.0, V13.0.88"
        /*0030*/ 	.string	"Build cuda_13.0.r13.0/compiler.36424714_0"
        /*0030*/ 	.string	"-arch sm_103a -m 64 "



//--------------------- .note.nv.cuinfo           --------------------------
	.section	.note.nv.cuinfo,"",@"SHT_NOTE"
	.sectionflags	@"SHF_NOTE_NV_CUINFO"
        /*0018*/ 	.short	0x0002
        /*001a*/ 	.short	0x0067
        /*001c*/ 	.short	0x0082
	.zero		2


//--------------------- .nv.info                  --------------------------
	.section	.nv.info,"",@"SHT_CUDA_INFO"
	.align	4


	//----- nvinfo : EIATTR_REGCOUNT
	.align		4
        /*0000*/ 	.byte	0x04, 0x2f
        /*0002*/ 	.short	(.L_29 - .L_28)
	.align		4
.L_28:
        /*0004*/ 	.word	index@(_Z25selective_scan_fwd_kernelI32Selective_Scan_fwd_kernel_traitsILi32ELi4ELi1ELb1ELb1ELb1ELb1EN3c104HalfEfEEv13SSMParamsBase)
        /*0008*/ 	.word	0x00000050


	//----- nvinfo : EIATTR_FRAME_SIZE
	.align		4
.L_29:
        /*000c*/ 	.byte	0x04, 0x11
        /*000e*/ 	.short	(.L_31 - .L_30)
	.align		4
.L_30:
        /*0010*/ 	.word	index@(_Z25selective_scan_fwd_kernelI32Selective_Scan_fwd_kernel_traitsILi32ELi4ELi1ELb1ELb1ELb1ELb1EN3c104HalfEfEEv13SSMParamsBase)
        /*0014*/ 	.word	0x00000000


	//----- nvinfo : EIATTR_REGCOUNT
	.align		4
.L_31:
        /*0018*/ 	.byte	0x04, 0x2f
        /*001a*/ 	.short	(.L_33 - .L_32)
	.align		4
.L_32:
        /*001c*/ 	.word	index@(_Z25selective_scan_fwd_kernelI32Selective_Scan_fwd_kernel_traitsILi32ELi4ELi1ELb1ELb1ELb1ELb0EN3c104HalfEfEEv13SSMParamsBase)
        /*0020*/ 	.word	0x00000048


	//----- nvinfo : EIATTR_FRAME_SIZE
	.align		4
.L_33:
        /*0024*/ 	.byte	0x04, 0x11
        /*0026*/ 	.short	(.L_35 - .L_34)
	.align		4
.L_34:
        /*0028*/ 	.word	index@(_Z25selective_scan_fwd_kernelI32Selective_Scan_fwd_kernel_traitsILi32ELi4ELi1ELb1ELb1ELb1ELb0EN3c104HalfEfEEv13SSMParamsBase)
        /*002c*/ 	.word	0x00000000


	//----- nvinfo : EIATTR_REGCOUNT
	.align		4
.L_35:
        /*0030*/ 	.byte	0x04, 0x2f
        /*0032*/ 	.short	(.L_37 - .L_36)
	.align		4
.L_36:
        /*0034*/ 	.word	index@(_Z25selective_scan_fwd_kernelI32Selective_Scan_fwd_kernel_traitsILi32ELi4ELi1ELb1ELb1ELb0ELb1EN3c104HalfEfEEv13SSMParamsBase)
        /*0038*/ 	.word	0x00000050


	//----- nvinfo : EIATTR_FRAME_SIZE
	.align		4
.L_37:
        /*003c*/ 	.byte	0x04, 0x11
        /*003e*/ 	.short	(.L_39 - .L_38)
	.align		4
.L_38:
        /*0040*/ 	.word	index@(_Z25selective_scan_fwd_kernelI32Selective_Scan_fwd_kernel_traitsILi32ELi4ELi1ELb1ELb1ELb0ELb1EN3c104HalfEfEEv13SSMParamsBase)
        /*0044*/ 	.word	0x00000000


	//----- nvinfo : EIATTR_REGCOUNT
	.align		4
.L_39:
        /*0048*/ 	.byte	0x04, 0x2f
        /*004a*/ 	.short	(.L_41 - .L_40)
	.align		4
.L_40:
        /*004c*/ 	.word	index@(_Z25selective_scan_fwd_kernelI32Selective_Scan_fwd_kernel_traitsILi32ELi4ELi1ELb1ELb1ELb0ELb0EN3c104HalfEfEEv13SSMParamsBase)
        /*0050*/ 	.word	0x00000047


	//----- nvinfo : EIATTR_FRAME_SIZE
	.align		4
.L_41:
        /*0054*/ 	.byte	0x04, 0x11
        /*0056*/ 	.short	(.L_43 - .L_42)
	.align		4
.L_42:
        /*0058*/ 	.word	index@(_Z25selective_scan_fwd_kernelI32Selective_Scan_fwd_kernel_traitsILi32ELi4ELi1ELb1ELb1ELb0ELb0EN3c104HalfEfEEv13SSMParamsBase)
        /*005c*/ 	.word	0x00000000


	//----- nvinfo : EIATTR_REGCOUNT
	.align		4
.L_43:
        /*0060*/ 	.byte	0x04, 0x2f
        /*0062*/ 	.short	(.L_45 - .L_44)
	.align		4
.L_44:
        /*0064*/ 	.word	index@(_Z25selective_scan_fwd_kernelI32Selective_Scan_fwd_kernel_traitsILi32ELi4ELi1ELb1ELb0ELb1ELb1EN3c104HalfEfEEv13SSMParamsBase)
        /*0068*/ 	.word	0x0000004f


	//----- nvinfo : EIATTR_FRAME_SIZE
	.align		4
.L_45:
        /*006c*/ 	.byte	0x04, 0x11
        /*006e*/ 	.short	(.L_47 - .L_46)
	.align		4
.L_46:
        /*0070*/ 	.word	index@(_Z25selective_scan_fwd_kernelI32Selective_Scan_fwd_kernel_traitsILi32ELi4ELi1ELb1ELb0ELb1ELb1EN3c104HalfEfEEv13SSMParamsBase)
        /*0074*/ 	.word	0x00000000


	//----- nvinfo : EIATTR_REGCOUNT
	.align		4
.L_47:
        /*0078*/ 	.byte	0x04, 0x2f
        /*007a*/ 	.short	(.L_49 - .L_48)
	.align		4
.L_48:
        /*007c*/ 	.word	index@(_Z25selective_scan_fwd_kernelI32Selective_Scan_fwd_kernel_traitsILi32ELi4ELi1ELb1ELb0ELb1ELb0EN3c104HalfEfEEv13SSMParamsBase)
        /*0080*/ 	.word	0x00000047


	//----- nvinfo : EIATTR_FRAME_SIZE
	.align		4
.L_49:
        /*0084*/ 	.byte	0x04, 0x11
        /*0086*/ 	.short	(.L_51 - .L_50)
	.align		4
.L_50:
        /*0088*/ 	.word	index@(_Z25selective_scan_fwd_kernelI32Selective_Scan_fwd_kernel_traitsILi32ELi4ELi1ELb1ELb0ELb1ELb0EN3c104HalfEfEEv13SSMParamsBase)
        /*008c*/ 	.word	0x00000000


	//----- nvinfo : EIATTR_REGCOUNT
	.align		4
.L_51:
        /*0090*/ 	.byte	0x04, 0x2f
        /*0092*/ 	.short	(.L_53 - .L_52)
	.align		4
.L_52:
        /*0094*/ 	.word	index@(_Z25selective_scan_fwd_kernelI32Selective_Scan_fwd_kernel_traitsILi32ELi4ELi1ELb1ELb0ELb0ELb1EN3c104HalfEfEEv13SSMParamsBase)
        /*0098*/ 	.word	0x00000050


	//----- nvinfo : EIATTR_FRAME_SIZE
	.align		4
.L_53:
        /*009c*/ 	.byte	0x04, 0x11
        /*009e*/ 	.short	(.L_55 - .L_54)
	.align		4
.L_54:
        /*00a0*/ 	.word	index@(_Z25selective_scan_fwd_kernelI32Selective_Scan_fwd_kernel_traitsILi32ELi4ELi1ELb1ELb0ELb0ELb1EN3c104HalfEfEEv13SSMParamsBase)
        /*00a4*/ 	.word	0x00000000


	//----- nvinfo : EIATTR_REGCOUNT
	.align		4
.L_55:
        /*00a8*/ 	.byte	0x04, 0x2f
        /*00aa*/ 	.short	(.L_57 - .L_56)
	.align		4
.L_56:
        /*00ac*/ 	.word	index@(_Z25selective_scan_fwd_kernelI32Selective_Scan_fwd_kernel_traitsILi32ELi4ELi1ELb1ELb0ELb0ELb0EN3c104HalfEfEEv13SSMParamsBase)
        /*00b0*/ 	.word	0x00000045


	//----- nvinfo : EIATTR_FRAME_SIZE
	.align		4
.L_57:
        /*00b4*/ 	.byte	0x04, 0x11
        /*00b6*/ 	.short	(.L_59 - .L_58)
	.align		4
.L_58:
        /*00b8*/ 	.word	index@(_Z25selective_scan_fwd_kernelI32Selective_Scan_fwd_kernel_traitsILi32ELi4ELi1ELb1ELb0ELb0ELb0EN3c104HalfEfEEv13SSMParamsBase)
        /*00bc*/ 	.word	0x00000000


	//----- nvinfo : EIATTR_REGCOUNT
	.align		4
.L_59:
        /*00c0*/ 	.byte	0x04, 0x2f
        /*00c2*/ 	.short	(.L_61 - .L_60)
	.align		4
.L_60:
        /*00c4*/ 	.word	index@(_Z25selective_scan_fwd_kernelI32Selective_Scan_fwd_kernel_traitsILi32ELi4ELi1ELb0ELb1ELb1ELb1EN3c104HalfEfEEv13SSMParamsBase)
        /*00c8*/ 	.word	0x00000056


	//----- nvinfo : EIATTR_FRAME_SIZE
	.align		4
.L_61:
        /*00cc*/ 	.byte	0x04, 0x11
        /*00ce*/ 	.short	(.L_63 - .L_62)
	.align		4
.L_62:
        /*00d0*/ 	.word	index@(_Z25selective_scan_fwd_kernelI32Selective_Scan_fwd_kernel_traitsILi32ELi4ELi1ELb0ELb1ELb1ELb1EN3c104HalfEfEEv13SSMParamsBase)
        /*00d4*/ 	.word	0x00000000


	//----- nvinfo : EIATTR_REGCOUNT
	.align		4
.L_63:
        /*00d8*/ 	.byte	0x04, 0x2f
        /*00da*/ 	.short	(.L_65 - .L_64)
	.align		4
.L_64:
        /*00dc*/ 	.word	index@(_Z25selective_scan_fwd_kernelI32Selective_Scan_fwd_kernel_traitsILi32ELi4ELi1ELb0ELb1ELb1ELb0EN3c104HalfEfEEv13SSMParamsBase)
        /*00e0*/ 	.word	0x00000058


	//----- nvinfo : EIATTR_FRAME_SIZE
	.align		4
.L_65:
        /*00e4*/ 	.byte	0x04, 0x11
        /*00e6*/ 	.short	(.L_67 - .L_66)
	.align		4
.L_66:
        /*00e8*/ 	.word	index@(_Z25selective_scan_fwd_kernelI32Selective_Scan_fwd_kernel_traitsILi32ELi4ELi1ELb0ELb1ELb1ELb0EN3c104HalfEfEEv13SSMParamsBase)
        /*00ec*/ 	.word	0x00000000


	//----- nvinfo : EIATTR_REGCOUNT
	.align		4
.L_67:
        /*00f0*/ 	.byte	0x04, 0x2f
        /*00f2*/ 	.short	(.L_69 - .L_68)
	.align		4
.L_68:
        /*00f4*/ 	.word	index@(_Z25selective_scan_fwd_kernelI32Selective_Scan_fwd_kernel_traitsILi32ELi4ELi1ELb0ELb1ELb0ELb1EN3c104HalfEfEEv13SSMParamsBase)
        /*00f8*/ 	.word	0x00000055


	//----- nvinfo : EIATTR_FRAME_SIZE
	.align		4
.L_69:
        /*00fc*/ 	.byte	0x04, 0x11
        /*00fe*/ 	.short	(.L_71 - .L_70)
	.align		4
.L_70:
        /*0100*/ 	.word	index@(_Z25selective_scan_fwd_kernelI32Selective_Scan_fwd_kernel_traitsILi32ELi4ELi1ELb0ELb1ELb0ELb1EN3c104HalfEfEEv13SSMParamsBase)
        /*0104*/ 	.word	0x00000000


	//----- nvinfo : EIATTR_REGCOUNT
	.align		4
.L_71:
        /*0108*/ 	.byte	0x04, 0x2f
        /*010a*/ 	.short	(.L_73 - .L_72)
	.align		4
.L_72:
        /*010c*/ 	.word	index@(_Z25selective_scan_fwd_kernelI32Selective_Scan_fwd_kernel_traitsILi32ELi4ELi1ELb0ELb1ELb0ELb0EN3c104HalfEfEEv13SSMParamsBase)
        /*0110*/ 	.word	0x00000055


	//----- nvinfo : EIATTR_FRAME_SIZE
	.align		4
.L_73:
        /*0114*/ 	.byte	0x04, 0x11
        /*0116*/ 	.short	(.L_75 - .L_74)
	.align		4
.L_74:
        /*0118*/ 	.word	index@(_Z25selective_scan_fwd_kernelI32Selective_Scan_fwd_kernel_traitsILi32ELi4ELi1ELb0ELb1ELb0ELb0EN3c104HalfEfEEv13SSMParamsBase)
        /*011c*/ 	.word	0x00000000


	//----- nvinfo : EIATTR_REGCOUNT
	.align		4
.L_75:
        /*0120*/ 	.byte	0x04, 0x2f
        /*0122*/ 	.short	(.L_77 - .L_76)
	.align		4
.L_76:
        /*0124*/ 	.word	index@(_Z25selective_scan_fwd_kernelI32Selective_Scan_fwd_kernel_traitsILi32ELi4ELi1ELb0ELb0ELb1ELb1EN3c104HalfEfEEv13SSMParamsBase)
        /*0128*/ 	.word	0x00000050


	//----- nvinfo : EIATTR_FRAME_SIZE
	.align		4
.L_77:
        /*012c*/ 	.byte	0x04, 0x11
        /*012e*/ 	.short	(.L_79 - .L_78)
	.align		4
.L_78:
        /*0130*/ 	.word	index@(_Z25selective_scan_fwd_kernelI32Selective_Scan_fwd_kernel_traitsILi32ELi4ELi1ELb0ELb0ELb1ELb1EN3c104HalfEfEEv13SSMParamsBase)
        /*0134*/ 	.word	0x00000000


	//----- nvinfo : EIATTR_REGCOUNT
	.align		4
.L_79:
        /*0138*/ 	.byte	0x04, 0x2f
        /*013a*/ 	.short	(.L_81 - .L_80)
	.align		4
.L_80:
        /*013c*/ 	.word	index@(_Z25selective_scan_fwd_kernelI32Selective_Scan_fwd_kernel_traitsILi32ELi4ELi1ELb0ELb0ELb1ELb0EN3c104HalfEfEEv13SSMParamsBase)
        /*0140*/ 	.word	0x00000050


	//----- nvinfo : EIATTR_FRAME_SIZE
	.align		4
.L_81:
        /*0144*/ 	.byte	0x04, 0x11
        /*0146*/ 	.short	(.L_83 - .L_82)
	.align		4
.L_82:
        /*0148*/ 	.word	index@(_Z25selective_scan_fwd_kernelI32Selective_Scan_fwd_kernel_traitsILi32ELi4ELi1ELb0ELb0ELb1ELb0EN3c104HalfEfEEv13SSMParamsBase)
        /*014c*/ 	.word	0x00000000


	//----- nvinfo : EIATTR_REGCOUNT
	.align		4
.L_83:
        /*0150*/ 	.byte	0x04, 0x2f
        /*0152*/ 	.short	(.L_85 - .L_84)
	.align		4
.L_84:
        /*0154*/ 	.word	index@(_Z25selective_scan_fwd_kernelI32Selective_Scan_fwd_kernel_traitsILi32ELi4ELi1ELb0ELb0ELb0ELb1EN3c104HalfEfEEv13SSMParamsBase)
        /*0158*/ 	.word	0x00000056


	//----- nvinfo : EIATTR_FRAME_SIZE
	.align		4
.L_85:
        /*015c*/ 	.byte	0x04, 0x11
        /*015e*/ 	.short	(.L_87 - .L_86)
	.align		4
.L_86:
        /*0160*/ 	.word	index@(_Z25selective_scan_fwd_kernelI32Selective_Scan_fwd_kernel_traitsILi32ELi4ELi1ELb0ELb0ELb0ELb1EN3c104HalfEfEEv13SSMParamsBase)
        /*0164*/ 	.word	0x00000000


	//----- nvinfo : EIATTR_REGCOUNT
	.align		4
.L_87:
        /*0168*/ 	.byte	0x04, 0x2f
        /*016a*/ 	.short	(.L_89 - .L_88)
	.align		4
.L_88:
        /*016c*/ 	.word	index@(_Z25selective_scan_fwd_kernelI32Selective_Scan_fwd_kernel_traitsILi32ELi4ELi1ELb0ELb0ELb0ELb0EN3c104HalfEfEEv13SSMParamsBase)
        /*0170*/ 	.word	0x0000004e


	//----- nvinfo : EIATTR_FRAME_SIZE
	.align		4
.L_89:
        /*0174*/ 	.byte	0x04, 0x11
        /*0176*/ 	.short	(.L_91 - .L_90)
	.align		4
.L_90:
        /*0178*/ 	.word	index@(_Z25selective_scan_fwd_kernelI32Selective_Scan_fwd_kernel_traitsILi32ELi4ELi1ELb0ELb0ELb0ELb0EN3c104HalfEfEEv13SSMParamsBase)
        /*017c*/ 	.word	0x00000000


	//----- nvinfo : EIATTR_REGCOUNT
	.align		4
.L_91:
        /*0180*/ 	.byte	0x04, 0x2f
        /*0182*/ 	.short	(.L_93 - .L_92)
	.align		4
.L_92:
        /*0184*/ 	.word	index@(_Z25selective_scan_fwd_kernelI32Selective_Scan_fwd_kernel_traitsILi32ELi8ELi1ELb1ELb1ELb1ELb1EN3c104HalfEfEEv13SSMParamsBase)
        /*0188*/ 	.word	0x00000069


	//----- nvinfo : EIATTR_FRAME_SIZE
	.align		4
.L_93:
        /*018c*/ 	.byte	0x04, 0x11
        /*018e*/ 	.short	(.L_95 - .L_94)
	.align		4
.L_94:
        /*0190*/ 	.word	index@(_Z25selective_scan_fwd_kernelI32Selective_Scan_fwd_kernel_traitsILi32ELi8ELi1ELb1ELb1ELb1ELb1EN3c104HalfEfEEv13SSMParamsBase)
        /*0194*/ 	.word	0x00000000


	//----- nvinfo : EIATTR_REGCOUNT
	.align		4
.L_95:
        /*0198*/ 	.byte	0x04, 0x2f
        /*019a*/ 	.short	(.L_97 - .L_96)
	.align		4
.L_96:
        /*019c*/ 	.word	index@(_Z25selective_scan_fwd_kernelI32Selective_Scan_fwd_kernel_traitsILi32ELi8ELi1ELb1ELb1ELb1ELb0EN3c104HalfEfEEv13SSMParamsBase)
        /*01a0*/ 	.word	0x00000060


	//----- nvinfo : EIATTR_FRAME_SIZE
	.align		4
.L_97:
        /*01a4*/ 	.byte	0x04, 0x11
        /*01a6*/ 	.short	(.L_99 - .L_98)
	.align		4
.L_98:
        /*01a8*/ 	.word	index@(_Z25selective_scan_fwd_kernelI32Selective_Scan_fwd_kernel_traitsILi32ELi8ELi1ELb1ELb1ELb1ELb0EN3c104HalfEfEEv13SSMParamsBase)
        /*01ac*/ 	.word	0x00000000


	//----- nvinfo : EIATTR_REGCOUNT
	.align		4
.L_99:
        /*01b0*/ 	.byte	0x04, 0x2f
        /*01b2*/ 	.short	(.L_101 - .L_100)
	.align		4
.L_100:
        /*01b4*/ 	.word	index@(_Z25selective_scan_fwd_kernelI32Selective_Scan_fwd_kernel_traitsILi32ELi8ELi1ELb1ELb1ELb0ELb1EN3c104HalfEfEEv13SSMParamsBase)
        /*01b8*/ 	.word	0x00000066


	//----- nvinfo : EIATTR_FRAME_SIZE
	.align		4
.L_101:
        /*01bc*/ 	.byte	0x04, 0x11
        /*01be*/ 	.short	(.L_103 - .L_102)
	.align		4
.L_102:
        /*01c0*/ 	.word	index@(_Z25selective_scan_fwd_kernelI32Selective_Scan_fwd_kernel_traitsILi32ELi8ELi1ELb1ELb1ELb0ELb1EN3c104HalfEfEEv13SSMParamsBase)
        /*01c4*/ 	.word	0x00000000


	//----- nvinfo : EIATTR_REGCOUNT
	.align		4
.L_103:
        /*01c8*/ 	.byte	0x04, 0x2f
        /*01ca*/ 	.short	(.L_105 - .L_104)
	.align		4
.L_104:
        /*01cc*/ 	.word	index@(_Z25selective_scan_fwd_kernelI32Selective_Scan_fwd_kernel_traitsILi32ELi8ELi1ELb1ELb1ELb0ELb0EN3c104HalfEfEEv13SSMParamsBase)
        /*01d0*/ 	.word	0x0000005c


	//----- nvinfo : EIATTR_FRAME_SIZE
	.align		4
.L_105:
        /*01d4*/ 	.byte	0x04, 0x11
        /*01d6*/ 	.short	(.L_107 - .L_106)
	.align		4
.L_106:
        /*01d8*/ 	.word	index@(_Z25selective_scan_fwd_kernelI32Selective_Scan_fwd_kernel_traitsILi32ELi8ELi1ELb1ELb1ELb0ELb0EN3c104HalfEfEEv13SSMParamsBase)
        /*01dc*/ 	.word	0x00000000


	//----- nvinfo : EIATTR_REGCOUNT
	.align		4
.L_107:
        /*01e0*/ 	.byte	0x04, 0x2f
        /*01e2*/ 	.short	(.L_109 - .L_108)
	.align		4
.L_108:
        /*01e4*/ 	.word	index@(_Z25selective_scan_fwd_kernelI32Selective_Scan_fwd_kernel_traitsILi32ELi8ELi1ELb1ELb0ELb1ELb1EN3c104HalfEfEEv13SSMParamsBase)
        /*01e8*/ 	.word	0x00000060


	//----- nvinfo : EIATTR_FRAME_SIZE
	.align		4
.L_109:
        /*01ec*/ 	.byte	0x04, 0x11
        /*01ee*/ 	.short	(.L_111 - .L_110)
	.align		4
.L_110:
        /*01f0*/ 	.word	index@(_Z25selective_scan_fwd_kernelI32Selective_Scan_fwd_kernel_traitsILi32ELi8ELi1ELb1ELb0ELb1ELb1EN3c104HalfEfEEv13SSMParamsBase)
        /*01f4*/ 	.word	0x00000000


	//----- nvinfo : EIATTR_REGCOUNT
	.align		4
.L_111:
        /*01f8*/ 	.byte	0x04, 0x2f
        /*01fa*/ 	.short	(.L_113 - .L_112)
	.align		4
.L_112:
        /*01fc*/ 	.word	index@(_Z25selective_scan_fwd_kernelI32Selective_Scan_fwd_kernel_traitsILi32ELi8ELi1ELb1ELb0ELb1ELb0EN3c104HalfEfEEv13SSMParamsBase)
        /*0200*/ 	.word	0x0000005f


	//----- nvinfo : EIATTR_FRAME_SIZE
	.align		4
.L_113:
        /*0204*/ 	.byte	0x04, 0x11
        /*0206*/ 	.short	(.L_115 - .L_114)
	.align		4
.L_114:
        /*0208*/ 	.word	index@(_Z25selective_scan_fwd_kernelI32Selective_Scan_fwd_kernel_traitsILi32ELi8ELi1ELb1ELb0ELb1ELb0EN3c104HalfEfEEv13SSMParamsBase)
        /*020c*/ 	.word	0x00000000


	//----- nvinfo : EIATTR_REGCOUNT
	.align		4
.L_115:
        /*0210*/ 	.byte	0x04, 0x2f
        /*0212*/ 	.short	(.L_117 - .L_116)
	.align		4
.L_116:
        /*0214*/ 	.word	index@(_Z25selective_scan_fwd_kernelI32Selective_Scan_fwd_kernel_traitsILi32ELi8ELi1ELb1ELb0ELb0ELb1EN3c104HalfEfEEv13SSMParamsBase)
        /*0218*/ 	.word	0x0000005f


	//----- nvinfo : EIATTR_FRAME_SIZE
	.align		4
.L_117:
        /*021c*/ 	.byte	0x04, 0x11
        /*021e*/ 	.short	(.L_119 - .L_118)
	.align		4
.L_118:
        /*0220*/ 	.word	index@(_Z25selective_scan_fwd_kernelI32Selective_Scan_fwd_kernel_traitsILi32ELi8ELi1ELb1ELb0ELb0ELb1EN3c104HalfEfEEv13SSMParamsBase)
        /*0224*/ 	.word	0x00000000


	//----- nvinfo : EIATTR_REGCOUNT
	.align		4
.L_119:
        /*0228*/ 	.byte	0x04, 0x2f
        /*022a*/ 	.short	(.L_121 - .L_120)
	.align		4
.L_120:
        /*022c*/ 	.word	index@(_Z25selective_scan_fwd_kernelI32Selective_Scan_fwd_kernel_traitsILi32ELi8ELi1ELb1ELb0ELb0ELb0EN3c104HalfEfEEv13SSMParamsBase)
        /*0230*/ 	.word	0x00000055


	//----- nvinfo : EIATTR_FRAME_SIZE
	.align		4
.L_121:
        /*0234*/ 	.byte	0x04, 0x11
        /*0236*/ 	.short	(.L_123 - .L_122)
	.align		4
.L_122:
        /*0238*/ 	.word	index@(_Z25selective_scan_fwd_kernelI32Selective_Scan_fwd_kernel_traitsILi32ELi8ELi1ELb1ELb0ELb0ELb0EN3c104HalfEfEEv13SSMParamsBase)
        /*023c*/ 	.word	0x00000000


	//----- nvinfo : EIATTR_REGCOUNT
	.align		4
.L_123:
        /*0240*/ 	.byte	0x04, 0x2f
        /*0242*/ 	.short	(.L_125 - .L_124)
	.align		4
.L_124:
        /*0244*/ 	.word	index@(_Z25selective_scan_fwd_kernelI32Selective_Scan_fwd_kernel_traitsILi32ELi8ELi1ELb0ELb1ELb1ELb1EN3c104HalfEfEEv13SSMParamsBase)
        /*0248*/ 	.word	0x0000007f


	//----- nvinfo : EIATTR_FRAME_SIZE
	.align		4
.L_125:
        /*024c*/ 	.byte	0x04, 0x11
        /*024e*/ 	.short	(.L_127 - .L_126)
	.align		4
.L_126:
        /*0250*/ 	.word	index@(_Z25selective_scan_fwd_kernelI32Selective_Scan_fwd_kernel_traitsILi32ELi8ELi1ELb0ELb1ELb1ELb1EN3c104HalfEfEEv13SSMParamsBase)
        /*0254*/ 	.word	0x00000000


	//----- nvinfo : EIATTR_REGCOUNT
	.align		4
.L_127:
        /*0258*/ 	.byte	0x04, 0x2f
        /*025a*/ 	.short	(.L_129 - .L_128)
	.align		4
.L_128:
        /*025c*/ 	.word	index@(_Z25selective_scan_fwd_kernelI32Selective_Scan_fwd_kernel_traitsILi32ELi8ELi1ELb0ELb1ELb1ELb0EN3c104HalfEfEEv13SSMParamsBase)
        /*0260*/ 	.word	0x0000007f


	//----- nvinfo : EIATTR_FRAME_SIZE
	.align		4
.L_129:
        /*0264*/ 	.byte	0x04, 0x11
        /*0266*/ 	.short	(.L_131 - .L_130)
	.align		4
.L_130:
        /*0268*/ 	.word	index@(_Z25selective_scan_fwd_kernelI32Selective_Scan_fwd_kernel_traitsILi32ELi8ELi1ELb0ELb1ELb1ELb0EN3c104HalfEfEEv13SSMParamsBase)
        /*026c*/ 	.word	0x00000000


	//----- nvinfo : EIATTR_REGCOUNT
	.align		4
.L_131:
        /*0270*/ 	.byte	0x04, 0x2f
        /*0272*/ 	.short	(.L_133 - .L_132)
	.align		4
.L_132:
        /*0274*/ 	.word	index@(_Z25selective_scan_fwd_kernelI32Selective_Scan_fwd_kernel_traitsILi32ELi8ELi1ELb0ELb1ELb0ELb1EN3c104HalfEfEEv13SSMParamsBase)
        /*0278*/ 	.word	0x0000007d


	//----- nvinfo : EIATTR_FRAME_SIZE
	.align		4
.L_133:
        /*027c*/ 	.byte	0x04, 0x11
        /*027e*/ 	.short	(.L_135 - .L_134)
	.align		4
.L_134:
        /*0280*/ 	.word	index@(_Z25selective_scan_fwd_kernelI32Selective_Scan_fwd_kernel_traitsILi32ELi8ELi1ELb0ELb1ELb0ELb1EN3c104HalfEfEEv13SSMParamsBase)
        /*0284*/ 	.word	0x00000000


	//----- nvinfo : EIATTR_REGCOUNT
	.align		4
.L_135:
        /*0288*/ 	.byte	0x04, 0x2f
        /*028a*/ 	.short	(.L_137 - .L_136)
	.align		4
.L_136:
        /*028c*/ 	.word	index@(_Z25selective_scan_fwd_kernelI32Selective_Scan_fwd_kernel_traitsILi32ELi8ELi1ELb0ELb1ELb0ELb0EN3c104HalfEfEEv13SSMParamsBase)
        /*0290*/ 	.word	0x00000078


	//----- nvinfo : EIATTR_FRAME_SIZE
	.align		4
.L_137:
        /*0294*/ 	.byte	0x04, 0x11
        /*0296*/ 	.short	(.L_139 - .L_138)
	.align		4
.L_138:
        /*0298*/ 	.word	index@(_Z25selective_scan_fwd_kernelI32Selective_Scan_fwd_kernel_traitsILi32ELi8ELi1ELb0ELb1ELb0ELb0EN3c104HalfEfEEv13SSMParamsBase)
        /*029c*/ 	.word	0x00000000


	//----- nvinfo : EIATTR_REGCOUNT
	.align		4
.L_139:
        /*02a0*/ 	.byte	0x04, 0x2f
        /*02a2*/ 	.short	(.L_141 - .L_140)
	.align		4
.L_140:
        /*02a4*/ 	.word	index@(_Z25selective_scan_fwd_kernelI32Selective_Scan_fwd_kernel_traitsILi32ELi8ELi1ELb0ELb0ELb1ELb1EN3c104HalfEfEEv13SSMParamsBase)
        /*02a8*/ 	.word	0x0000007f


	//----- nvinfo : EIATTR_FRAME_SIZE
	.align		4
.L_141:
        /*02ac*/ 	.byte	0x04, 0x11
        /*02ae*/ 	.short	(.L_143 - .L_142)
	.align		4
.L_142:
        /*02b0*/ 	.word	index@(_Z25selective_scan_fwd_kernelI32Selective_Scan_fwd_kernel_traitsILi32ELi8ELi1ELb0ELb0ELb1ELb1EN3c104HalfEfEEv13SSMParamsBase)
        /*02b4*/ 	.word	0x00000000


	//----- nvinfo : EIATTR_REGCOUNT
	.align		4
.L_143:
        /*02b8*/ 	.byte	0x04, 0x2f
        /*02ba*/ 	.short	(.L_145 - .L_144)
	.align		4
.L_144:
        /*02bc*/ 	.word	index@(_Z25selective_scan_fwd_kernelI32Selective_Scan_fwd_kernel_traitsILi32ELi8ELi1ELb0ELb0ELb1ELb0EN3c104HalfEfEEv13SSMParamsBase)
        /*02c0*/ 	.word	0x0000007f


	//----- nvinfo : EIATTR_FRAME_SIZE
	.align		4
.L_145:
        /*02c4*/ 	.byte	0x04, 0x11
        /*02c6*/ 	.short	(.L_147 - .L_146)
	.align		4
.L_146:
        /*02c8*/ 	.word	index@(_Z25selective_scan_fwd_kernelI32Selective_Scan_fwd_kernel_traitsILi32ELi8ELi1ELb0ELb0ELb1ELb0EN3c104HalfEfEEv13SSMParamsBase)
        /*02cc*/ 	.word	0x00000000


	//----- nvinfo : EIATTR_REGCOUNT
	.align		4
.L_147:
        /*02d0*/ 	.byte	0x04, 0x2f
        /*02d2*/ 	.short	(.L_149 - .L_148)
	.align		4
.L_148:
        /*02d4*/ 	.word	index@(_Z25selective_scan_fwd_kernelI32Selective_Scan_fwd_kernel_traitsILi32ELi8ELi1ELb0ELb0ELb0ELb1EN3c104HalfEfEEv13SSMParamsBase)
        /*02d8*/ 	.word	0x00000077


	//----- nvinfo : EIATTR_FRAME_SIZE
	.align		4
.L_149:
        /*02dc*/ 	.byte	0x04, 0x11
        /*02de*/ 	.short	(.L_151 - .L_150)
	.align		4
.L_150:
        /*02e0*/ 	.word	index@(_Z25selective_scan_fwd_kernelI32Selective_Scan_fwd_kernel_traitsILi32ELi8ELi1ELb0ELb0ELb0ELb1EN3c104HalfEfEEv13SSMParamsBase)
        /*02e4*/ 	.word	0x00000000


	//----- nvinfo : EIATTR_REGCOUNT
	.align		4
.L_151:
        /*02e8*/ 	.byte	0x04, 0x2f
        /*02ea*/ 	.short	(.L_153 - .L_152)
	.align		4
.L_152:
        /*02ec*/ 	.word	index@(_Z25selective_scan_fwd_kernelI32Selective_Scan_fwd_kernel_traitsILi32ELi8ELi1ELb0ELb0ELb0ELb0EN3c104HalfEfEEv13SSMParamsBase)
        /*02f0*/ 	.word	0x0000006f


	//----- nvinfo : EIATTR_FRAME_SIZE
	.align		4
.L_153:
        /*02f4*/ 	.byte	0x04, 0x11
        /*02f6*/ 	.short	(.L_155 - .L_154)
	.align		4
.L_154:
        /*02f8*/ 	.word	index@(_Z25selective_scan_fwd_kernelI32Selective_Scan_fwd_kernel_traitsILi32ELi8ELi1ELb0ELb0ELb0ELb0EN3c104HalfEfEEv13SSMParamsBase)
        /*02fc*/ 	.word	0x00000000


	//----- nvinfo : EIATTR_REGCOUNT
	.align		4
.L_155:
        /*0300*/ 	.byte	0x04, 0x2f
        /*0302*/ 	.short	(.L_157 - .L_156)
	.align		4
.L_156:
        /*0304*/ 	.word	index@(_Z25selective_scan_fwd_kernelI32Selective_Scan_fwd_kernel_traitsILi32ELi16ELi1ELb1ELb1ELb1ELb1EN3c104HalfEfEEv13SSMParamsBase)
        /*0308*/ 	.word	0x0000008f


	//----- nvinfo : EIATTR_FRAME_SIZE
	.align		4
.L_157:
        /*030c*/ 	.byte	0x04, 0x11
        /*030e*/ 	.short	(.L_159 - .L_158)
	.align		4
.L_158:
        /*0310*/ 	.word	index@(_Z25selective_scan_fwd_kernelI32Selective_Scan_fwd_kernel_traitsILi32ELi16ELi1ELb1ELb1ELb1ELb1EN3c104HalfEfEEv13SSMParamsBase)
        /*0314*/ 	.word	0x00000000


	//----- nvinfo : EIATTR_REGCOUNT
	.align		4
.L_159:
        /*0318*/ 	.byte	0x04, 0x2f
        /*031a*/ 	.short	(.L_161 - .L_160)
	.align		4
.L_160:
        /*031c*/ 	.word	index@(_Z25selective_scan_fwd_kernelI32Selective_Scan_fwd_kernel_traitsILi32ELi16ELi1ELb1ELb1ELb1ELb0EN3c104HalfEfEEv13SSMParamsBase)
        /*0320*/ 	.word	0x0000008f


	//----- nvinfo : EIATTR_FRAME_SIZE
	.align		4
.L_161:
        /*0324*/ 	.byte	0x04, 0x11
        /*0326*/ 	.short	(.L_163 - .L_162)
	.align		4
.L_162:
        /*0328*/ 	.word	index@(_Z25selective_scan_fwd_kernelI32Selective_Scan_fwd_kernel_traitsILi32ELi16ELi1ELb1ELb1ELb1ELb0EN3c104HalfEfEEv13SSMParamsBase)
        /*032c*/ 	.word	0x00000000


	//----- nvinfo : EIATTR_REGCOUNT
	.align		4
.L_163:
        /*0330*/ 	.byte	0x04, 0x2f
        /*0332*/ 	.short	(.L_165 - .L_164)
	.align		4
.L_164:
        /*0334*/ 	.word	index@(_Z25selective_scan_fwd_kernelI32Selective_Scan_fwd_kernel_traitsILi32ELi16ELi1ELb1ELb1ELb0ELb1EN3c104HalfEfEEv13SSMParamsBase)
        /*0338*/ 	.word	0x00000089


	//----- nvinfo : EIATTR_FRAME_SIZE
	.align		4
.L_165:
        /*033c*/ 	.byte	0x04, 0x11
        /*033e*/ 	.short	(.L_167 - .L_166)
	.align		4
.L_166:
        /*0340*/ 	.word	index@(_Z25selective_scan_fwd_kernelI32Selective_Scan_fwd_kernel_traitsILi32ELi16ELi1ELb1ELb1ELb0ELb1EN3c104HalfEfEEv13SSMParamsBase)
        /*0344*/ 	.word	0x00000000


	//----- nvinfo : EIATTR_REGCOUNT
	.align		4
.L_167:
        /*0348*/ 	.byte	0x04, 0x2f
        /*034a*/ 	.short	(.L_169 - .L_168)
	.align		4
.L_168:
        /*034c*/ 	.word	index@(_Z25selective_scan_fwd_kernelI32Selective_Scan_fwd_kernel_traitsILi32ELi16ELi1ELb1ELb1ELb0ELb0EN3c104HalfEfEEv13SSMParamsBase)
        /*0350*/ 	.word	0x00000089


	//----- nvinfo : EIATTR_FRAME_SIZE
	.align		4
.L_169:
        /*0354*/ 	.byte	0x04, 0x11
        /*0356*/ 	.short	(.L_171 - .L_170)
	.align		4
.L_170:
        /*0358*/ 	.word	index@(_Z25selective_scan_fwd_kernelI32Selective_Scan_fwd_kernel_traitsILi32ELi16ELi1ELb1ELb1ELb0ELb0EN3c104HalfEfEEv13SSMParamsBase)
        /*035c*/ 	.word	0x00000000


	//----- nvinfo : EIATTR_REGCOUNT
	.align		4
.L_171:
        /*0360*/ 	.byte	0x04, 0x2f
        /*0362*/ 	.short	(.L_173 - .L_172)
	.align		4
.L_172:
        /*0364*/ 	.word	index@(_Z25selective_scan_fwd_kernelI32Selective_Scan_fwd_kernel_traitsILi32ELi16ELi1ELb1ELb0ELb1ELb1EN3c104HalfEfEEv13SSMParamsBase)
        /*0368*/ 	.word	0x00000080


	//----- nvinfo : EIATTR_FRAME_SIZE
	.align		4
.L_173:
        /*036c*/ 	.byte	0x04, 0x11
        /*036e*/ 	.short	(.L_175 - .L_174)
	.align		4
.L_174:
        /*0370*/ 	.word	index@(_Z25selective_scan_fwd_kernelI32Selective_Scan_fwd_kernel_traitsILi32ELi16ELi1ELb1ELb0ELb1ELb1EN3c104HalfEfEEv13SSMParamsBase)
        /*0374*/ 	.word	0x00000000


	//----- nvinfo : EIATTR_REGCOUNT
	.align		4
.L_175:
        /*0378*/ 	.byte	0x04, 0x2f
        /*037a*/ 	.short	(.L_177 - .L_176)
	.align		4
.L_176:
        /*037c*/ 	.word	index@(_Z25selective_scan_fwd_kernelI32Selective_Scan_fwd_kernel_traitsILi32ELi16ELi1ELb1ELb0ELb1ELb0EN3c104HalfEfEEv13SSMParamsBase)
        /*0380*/ 	.word	0x0000008c


	//----- nvinfo : EIATTR_FRAME_SIZE
	.align		4
.L_177:
        /*0384*/ 	.byte	0x04, 0x11
        /*0386*/ 	.short	(.L_179 - .L_178)
	.align		4
.L_178:
        /*0388*/ 	.word	index@(_Z25selective_scan_fwd_kernelI32Selective_Scan_fwd_kernel_traitsILi32ELi16ELi1ELb1ELb0ELb1ELb0EN3c104HalfEfEEv13SSMParamsBase)
        /*038c*/ 	.word	0x00000000


	//----- nvinfo : EIATTR_REGCOUNT
	.align		4
.L_179:
        /*0390*/ 	.byte	0x04, 0x2f
        /*0392*/ 	.short	(.L_181 - .L_180)
	.align		4
.L_180:
        /*0394*/ 	.word	index@(_Z25selective_scan_fwd_kernelI32Selective_Scan_fwd_kernel_traitsILi32ELi16ELi1ELb1ELb0ELb0ELb1EN3c104HalfEfEEv13SSMParamsBase)
        /*0398*/ 	.word	0x00000075


	//----- nvinfo : EIATTR_FRAME_SIZE
	.align		4
.L_181:
        /*039c*/ 	.byte	0x04, 0x11
        /*039e*/ 	.short	(.L_183 - .L_182)
	.align		4
.L_182:
        /*03a0*/ 	.word	index@(_Z25selective_scan_fwd_kernelI32Selective_Scan_fwd_kernel_traitsILi32ELi16ELi1ELb1ELb0ELb0ELb1EN3c104HalfEfEEv13SSMParamsBase)
        /*03a4*/ 	.word	0x00000000


	//----- nvinfo : EIATTR_REGCOUNT
	.align		4
.L_183:
        /*03a8*/ 	.byte	0x04, 0x2f
        /*03aa*/ 	.short	(.L_185 - .L_184)
	.align		4
.L_184:
        /*03ac*/ 	.word	index@(_Z25selective_scan_fwd_kernelI32Selective_Scan_fwd_kernel_traitsILi32ELi16ELi1ELb1ELb0ELb0ELb0EN3c104HalfEfEEv13SSMParamsBase)
        /*03b0*/ 	.word	0x00000076


	//----- nvinfo : EIATTR_FRAME_SIZE
	.align		4
.L_185:
        /*03b4*/ 	.byte	0x04, 0x11
        /*03b6*/ 	.short	(.L_187 - .L_186)
	.align		4
.L_186:
        /*03b8*/ 	.word	index@(_Z25selective_scan_fwd_kernelI32Selective_Scan_fwd_kernel_traitsILi32ELi16ELi1ELb1ELb0ELb0ELb0EN3c104HalfEfEEv13SSMParamsBase)
        /*03bc*/ 	.word	0x00000000


	//----- nvinfo : EIATTR_REGCOUNT
	.align		4
.L_187:
        /*03c0*/ 	.byte	0x04, 0x2f
        /*03c2*/ 	.short	(.L_189 - .L_188)
	.align		4
.L_188:
        /*03c4*/ 	.word	index@(_Z25selective_scan_fwd_kernelI32Selective_Scan_fwd_kernel_traitsILi32ELi16ELi1ELb0ELb1ELb1ELb1EN3c104HalfEfEEv13SSMParamsBase)
        /*03c8*/ 	.word	0x000000c8


	//----- nvinfo : EIATTR_FRAME_SIZE
	.align		4
.L_189:
        /*03cc*/ 	.byte	0x04, 0x11
        /*03ce*/ 	.short	(.L_191 - .L_190)
	.align		4
.L_190:
        /*03d0*/ 	.word	index@(_Z25selective_scan_fwd_kernelI32Selective_Scan_fwd_kernel_traitsILi32ELi16ELi1ELb0ELb1ELb1ELb1EN3c104HalfEfEEv13SSMParamsBase)
        /*03d4*/ 	.word	0x00000000


	//----- nvinfo : EIATTR_REGCOUNT
	.align		4
.L_191:
        /*03d8*/ 	.byte	0x04, 0x2f
        /*03da*/ 	.short	(.L_193 - .L_192)
	.align		4
.L_192:
        /*03dc*/ 	.word	index@(_Z25selective_scan_fwd_kernelI32Selective_Scan_fwd_kernel_traitsILi32ELi16ELi1ELb0ELb1ELb1ELb0EN3c104HalfEfEEv13SSMParamsBase)
        /*03e0*/ 	.word	0x000000c8


	//----- nvinfo : EIATTR_FRAME_SIZE
	.align		4
.L_193:
        /*03e4*/ 	.byte	0x04, 0x11
        /*03e6*/ 	.short	(.L_195 - .L_194)
	.align		4
.L_194:
        /*03e8*/ 	.word	index@(_Z25selective_scan_fwd_kernelI32Selective_Scan_fwd_kernel_traitsILi32ELi16ELi1ELb0ELb1ELb1ELb0EN3c104HalfEfEEv13SSMParamsBase)
        /*03ec*/ 	.word	0x00000000


	//----- nvinfo : EIATTR_REGCOUNT
	.align		4
.L_195:
        /*03f0*/ 	.byte	0x04, 0x2f
        /*03f2*/ 	.short	(.L_197 - .L_196)
	.align		4
.L_196:
        /*03f4*/ 	.word	index@(_Z25selective_scan_fwd_kernelI32Selective_Scan_fwd_kernel_traitsILi32ELi16ELi1ELb0ELb1ELb0ELb1EN3c104HalfEfEEv13SSMParamsBase)
        /*03f8*/ 	.word	0x000000b8


	//----- nvinfo : EIATTR_FRAME_SIZE
	.align		4
.L_197:
        /*03fc*/ 	.byte	0x04, 0x11
        /*03fe*/ 	.short	(.L_199 - .L_198)
	.align		4
.L_198:
        /*0400*/ 	.word	index@(_Z25selective_scan_fwd_kernelI32Selective_Scan_fwd_kernel_traitsILi32ELi16ELi1ELb0ELb1ELb0ELb1EN3c104HalfEfEEv13SSMParamsBase)
        /*0404*/ 	.word	0x00000000


	//----- nvinfo : EIATTR_REGCOUNT
	.align		4
.L_199:
        /*0408*/ 	.byte	0x04, 0x2f
        /*040a*/ 	.short	(.L_201 - .L_200)
	.align		4
.L_200:
        /*040c*/ 	.word	index@(_Z25selective_scan_fwd_kernelI32Selective_Scan_fwd_kernel_traitsILi32ELi16ELi1ELb0ELb1ELb0ELb0EN3c104HalfEfEEv13SSMParamsBase)
        /*0410*/ 	.word	0x000000b8


	//----- nvinfo : EIATTR_FRAME_SIZE
	.align		4
.L_201:
        /*0414*/ 	.byte	0x04, 0x11
        /*0416*/ 	.short	(.L_203 - .L_202)
	.align		4
.L_202:
        /*0418*/ 	.word	index@(_Z25selective_scan_fwd_kernelI32Selective_Scan_fwd_kernel_traitsILi32ELi16ELi1ELb0ELb1ELb0ELb0EN3c104HalfEfEEv13SSMParamsBase)
        /*041c*/ 	.word	0x00000000


	//----- nvinfo : EIATTR_REGCOUNT
	.align		4
.L_203:
        /*0420*/ 	.byte	0x04, 0x2f
        /*0422*/ 	.short	(.L_205 - .L_204)
	.align		4
.L_204:
        /*0424*/ 	.word	index@(_Z25selective_scan_fwd_kernelI32Selective_Scan_fwd_kernel_traitsILi32ELi16ELi1ELb0ELb0ELb1ELb1EN3c104HalfEfEEv13SSMParamsBase)
        /*0428*/ 	.word	0x000000cc


	//----- nvinfo : EIATTR_FRAME_SIZE
	.align		4
.L_205:
        /*042c*/ 	.byte	0x04, 0x11
        /*042e*/ 	.short	(.L_207 - .L_206)
	.align		4
.L_206:
        /*0430*/ 	.word	index@(_Z25selective_scan_fwd_kernelI32Selective_Scan_fwd_kernel_traitsILi32ELi16ELi1ELb0ELb0ELb1ELb1EN3c104HalfEfEEv13SSMParamsBase)
        /*0434*/ 	.word	0x00000000


	//----- nvinfo : EIATTR_REGCOUNT
	.align		4
.L_207:
        /*0438*/ 	.byte	0x04, 0x2f
        /*043a*/ 	.short	(.L_209 - .L_208)
	.align		4
.L_208:
        /*043c*/ 	.word	index@(_Z25selective_scan_fwd_kernelI32Selective_Scan_fwd_kernel_traitsILi32ELi16ELi1ELb0ELb0ELb1ELb0EN3c104HalfEfEEv13SSMParamsBase)
        /*0440*/ 	.word	0x000000ca


	//----- nvinfo : EIATTR_FRAME_SIZE
	.align		4
.L_209:
        /*0444*/ 	.byte	0x04, 0x11
        /*0446*/ 	.short	(.L_211 - .L_210)
	.align		4
.L_210:
        /*0448*/ 	.word	index@(_Z25selective_scan_fwd_kernelI32Selective_Scan_fwd_kernel_traitsILi32ELi16ELi1ELb0ELb0ELb1ELb0EN3c104HalfEfEEv13SSMParamsBase)
        /*044c*/ 	.word	0x00000000


	//----- nvinfo : EIATTR_REGCOUNT
	.align		4
.L_211:
        /*0450*/ 	.byte	0x04, 0x2f
        /*0452*/ 	.short	(.L_213 - .L_212)
	.align		4
.L_212:
        /*0454*/ 	.word	index@(_Z25selective_scan_fwd_kernelI32Selective_Scan_fwd_kernel_traitsILi32ELi16ELi1ELb0ELb0ELb0ELb1EN3c104HalfEfEEv13SSMParamsBase)
        /*0458*/ 	.word	0x000000bc


	//----- nvinfo : EIATTR_FRAME_SIZE
	.align		4
.L_213:
        /*045c*/ 	.byte	0x04, 0x11
        /*045e*/ 	.short	(.L_215 - .L_214)
	.align		4
.L_214:
        /*0460*/ 	.word	index@(_Z25selective_scan_fwd_kernelI32Selective_Scan_fwd_kernel_traitsILi32ELi16ELi1ELb0ELb0ELb0ELb1EN3c104HalfEfEEv13SSMParamsBase)
        /*0464*/ 	.word	0x00000000


	//----- nvinfo : EIATTR_REGCOUNT
	.align		4
.L_215:
        /*0468*/ 	.byte	0x04, 0x2f
        /*046a*/ 	.short	(.L_217 - .L_216)
	.align		4
.L_216:
        /*046c*/ 	.word	index@(_Z25selective_scan_fwd_kernelI32Selective_Scan_fwd_kernel_traitsILi32ELi16ELi1ELb0ELb0ELb0ELb0EN3c104HalfEfEEv13SSMParamsBase)
        /*0470*/ 	.word	0x000000b5


	//----- nvinfo : EIATTR_FRAME_SIZE
	.align		4
.L_217:
        /*0474*/ 	.byte	0x04, 0x11
        /*0476*/ 	.short	(.L_219 - .L_218)
	.align		4
.L_218:
        /*0478*/ 	.word	index@(_Z25selective_scan_fwd_kernelI32Selective_Scan_fwd_kernel_traitsILi32ELi16ELi1ELb0ELb0ELb0ELb0EN3c104HalfEfEEv13SSMParamsBase)
        /*047c*/ 	.word	0x00000000


	//----- nvinfo : EIATTR_REGCOUNT
	.align		4
.L_219:
        /*0480*/ 	.byte	0x04, 0x2f
        /*0482*/ 	.short	(.L_221 - .L_220)
	.align		4
.L_220:
        /*0484*/ 	.word	index@(_Z25selective_scan_fwd_kernelI32Selective_Scan_fwd_kernel_traitsILi64ELi16ELi1ELb1ELb1ELb1ELb1EN3c104HalfEfEEv13SSMParamsBase)
        /*0488*/ 	.word	0x00000091


	//----- nvinfo : EIATTR_FRAME_SIZE
	.align		4
.L_221:
        /*048c*/ 	.byte	0x04, 0x11
        /*048e*/ 	.short	(.L_223 - .L_222)
	.align		4
.L_222:
        /*0490*/ 	.word	index@(_Z25selective_scan_fwd_kernelI32Selective_Scan_fwd_kernel_traitsILi64ELi16ELi1ELb1ELb1ELb1ELb1EN3c104HalfEfEEv13SSMParamsBase)
        /*0494*/ 	.word	0x00000000


	//----- nvinfo : EIATTR_REGCOUNT
	.align		4
.L_223:
        /*0498*/ 	.byte	0x04, 0x2f
        /*049a*/ 	.short	(.L_225 - .L_224)
	.align		4
.L_224:
        /*049c*/ 	.word	index@(_Z25selective_scan_fwd_kernelI32Selective_Scan_fwd_kernel_traitsILi64ELi16ELi1ELb1ELb1ELb1ELb0EN3c104HalfEfEEv13SSMParamsBase)
        /*04a0*/ 	.word	0x0000008f


	//----- nvinfo : EIATTR_FRAME_SIZE
	.align		4
.L_225:
        /*04a4*/ 	.byte	0x04, 0x11
        /*04a6*/ 	.short	(.L_227 - .L_226)
	.align		4
.L_226:
        /*04a8*/ 	.word	index@(_Z25selective_scan_fwd_kernelI32Selective_Scan_fwd_kernel_traitsILi64ELi16ELi1ELb1ELb1ELb1ELb0EN3c104HalfEfEEv13SSMParamsBase)
        /*04ac*/ 	.word	0x00000000


	//----- nvinfo : EIATTR_REGCOUNT
	.align		4
.L_227:
        /*04b0*/ 	.byte	0x04, 0x2f
        /*04b2*/ 	.short	(.L_229 - .L_228)
	.align		4
.L_228:
        /*04b4*/ 	.word	index@(_Z25selective_scan_fwd_kernelI32Selective_Scan_fwd_kernel_traitsILi64ELi16ELi1ELb1ELb1ELb0ELb1EN3c104HalfEfEEv13SSMParamsBase)
        /*04b8*/ 	.word	0x00000089


	//----- nvinfo : EIATTR_FRAME_SIZE
	.align		4
.L_229:
        /*04bc*/ 	.byte	0x04, 0x11
        /*04be*/ 	.short	(.L_231 - .L_230)
	.align		4
.L_230:
        /*04c0*/ 	.word	index@(_Z25selective_scan_fwd_kernelI32Selective_Scan_fwd_kernel_traitsILi64ELi16ELi1ELb1ELb1ELb0ELb1EN3c104HalfEfEEv13SSMParamsBase)
        /*04c4*/ 	.word	0x00000000


	//----- nvinfo : EIATTR_REGCOUNT
	.align		4
.L_231:
        /*04c8*/ 	.byte	0x04, 0x2f
        /*04ca*/ 	.short	(.L_233 - .L_232)
	.align		4
.L_232:
        /*04cc*/ 	.word	index@(_Z25selective_scan_fwd_kernelI32Selective_Scan_fwd_kernel_traitsILi64ELi16ELi1ELb1ELb1ELb0ELb0EN3c104HalfEfEEv13SSMParamsBase)
        /*04d0*/ 	.word	0x0000008b


	//----- nvinfo : EIATTR_FRAME_SIZE
	.align		4
.L_233:
        /*04d4*/ 	.byte	0x04, 0x11
        /*04d6*/ 	.short	(.L_235 - .L_234)
	.align		4
.L_234:
        /*04d8*/ 	.word	index@(_Z25selective_scan_fwd_kernelI32Selective_Scan_fwd_kernel_traitsILi64ELi16ELi1ELb1ELb1ELb0ELb0EN3c104HalfEfEEv13SSMParamsBase)
        /*04dc*/ 	.word	0x00000000


	//----- nvinfo : EIATTR_REGCOUNT
	.align		4
.L_235:
        /*04e0*/ 	.byte	0x04, 0x2f
        /*04e2*/ 	.short	(.L_237 - .L_236)
	.align		4
.L_236:
        /*04e4*/ 	.word	index@(_Z25selective_scan_fwd_kernelI32Selective_Scan_fwd_kernel_traitsILi64ELi16ELi1ELb1ELb0ELb1ELb1EN3c104HalfEfEEv13SSMParamsBase)
        /*04e8*/ 	.word	0x00000093


	//----- nvinfo : EIATTR_FRAME_SIZE
	.align		4
.L_237:
        /*04ec*/ 	.byte	0x04, 0x11
        /*04ee*/ 	.short	(.L_239 - .L_238)
	.align		4
.L_238:
        /*04f0*/ 	.word	index@(_Z25selective_scan_fwd_kernelI32Selective_Scan_fwd_kernel_traitsILi64ELi16ELi1ELb1ELb0ELb1ELb1EN3c104HalfEfEEv13SSMParamsBase)
        /*04f4*/ 	.word	0x00000000


	//----- nvinfo : EIATTR_REGCOUNT
	.align		4
.L_239:
        /*04f8*/ 	.byte	0x04, 0x2f
        /*04fa*/ 	.short	(.L_241 - .L_240)
	.align		4
.L_240:
        /*04fc*/ 	.word	index@(_Z25selective_scan_fwd_kernelI32Selective_Scan_fwd_kernel_traitsILi64ELi16ELi1ELb1ELb0ELb1ELb0EN3c104HalfEfEEv13SSMParamsBase)
        /*0500*/ 	.word	0x00000095


	//----- nvinfo : EIATTR_FRAME_SIZE
	.align		4
.L_241:
        /*0504*/ 	.byte	0x04, 0x11
        /*0506*/ 	.short	(.L_243 - .L_242)
	.align		4
.L_242:
        /*0508*/ 	.word	index@(_Z25selective_scan_fwd_kernelI32Selective_Scan_fwd_kernel_traitsILi64ELi16ELi1ELb1ELb0ELb1ELb0EN3c104HalfEfEEv13SSMParamsBase)
        /*050c*/ 	.word	0x00000000


	//----- nvinfo : EIATTR_REGCOUNT
	.align		4
.L_243:
        /*0510*/ 	.byte	0x04, 0x2f
        /*0512*/ 	.short	(.L_245 - .L_244)
	.align		4
.L_244:
        /*0514*/ 	.word	index@(_Z25selective_scan_fwd_kernelI32Selective_Scan_fwd_kernel_traitsILi64ELi16ELi1ELb1ELb0ELb0ELb1EN3c104HalfEfEEv13SSMParamsBase)
        /*0518*/ 	.word	0x0000007f


	//----- nvinfo : EIATTR_FRAME_SIZE
	.align		4
.L_245:
        /*051c*/ 	.byte	0x04, 0x11
        /*051e*/ 	.short	(.L_247 - .L_246)
	.align		4
.L_246:
        /*0520*/ 	.word	index@(_Z25selective_scan_fwd_kernelI32Selective_Scan_fwd_kernel_traitsILi64ELi16ELi1ELb1ELb0ELb0ELb1EN3c104HalfEfEEv13SSMParamsBase)
        /*0524*/ 	.word	0x00000000


	//----- nvinfo : EIATTR_REGCOUNT
	.align		4
.L_247:
        /*0528*/ 	.byte	0x04, 0x2f
        /*052a*/ 	.short	(.L_249 - .L_248)
	.align		4
.L_248:
        /*052c*/ 	.word	index@(_Z25selective_scan_fwd_kernelI32Selective_Scan_fwd_kernel_traitsILi64ELi16ELi1ELb1ELb0ELb0ELb0EN3c104HalfEfEEv13SSMParamsBase)
        /*0530*/ 	.word	0x00000078


	//----- nvinfo : EIATTR_FRAME_SIZE
	.align		4
.L_249:
        /*0534*/ 	.byte	0x04, 0x11
        /*0536*/ 	.short	(.L_251 - .L_250)
	.align		4
.L_250:
        /*0538*/ 	.word	index@(_Z25selective_scan_fwd_kernelI32Selective_Scan_fwd_kernel_traitsILi64ELi16ELi1ELb1ELb0ELb0ELb0EN3c104HalfEfEEv13SSMParamsBase)
        /*053c*/ 	.word	0x00000000


	//----- nvinfo : EIATTR_REGCOUNT
	.align		4
.L_251:
        /*0540*/ 	.byte	0x04, 0x2f
        /*0542*/ 	.short	(.L_253 - .L_252)
	.align		4
.L_252:
        /*0544*/ 	.word	index@(_Z25selective_scan_fwd_kernelI32Selective_Scan_fwd_kernel_traitsILi64ELi16ELi1ELb0ELb1ELb1ELb1EN3c104HalfEfEEv13SSMParamsBase)
        /*0548*/ 	.word	0x000000a8


	//----- nvinfo : EIATTR_FRAME_SIZE
	.align		4
.L_253:
        /*054c*/ 	.byte	0x04, 0x11
        /*054e*/ 	.short	(.L_255 - .L_254)
	.align		4
.L_254:
        /*0550*/ 	.word	index@(_Z25selective_scan_fwd_kernelI32Selective_Scan_fwd_kernel_traitsILi64ELi16ELi1ELb0ELb1ELb1ELb1EN3c104HalfEfEEv13SSMParamsBase)
        /*0554*/ 	.word	0x00000000


	//----- nvinfo : EIATTR_REGCOUNT
	.align		4
.L_255:
        /*0558*/ 	.byte	0x04, 0x2f
        /*055a*/ 	.short	(.L_257 - .L_256)
	.align		4
.L_256:
        /*055c*/ 	.word	index@(_Z25selective_scan_fwd_kernelI32Selective_Scan_fwd_kernel_traitsILi64ELi16ELi1ELb0ELb1ELb1ELb0EN3c104HalfEfEEv13SSMParamsBase)
        /*0560*/ 	.word	0x000000a8


	//----- nvinfo : EIATTR_FRAME_SIZE
	.align		4
.L_257:
        /*0564*/ 	.byte	0x04, 0x11
        /*0566*/ 	.short	(.L_259 - .L_258)
	.align		4
.L_258:
        /*0568*/ 	.word	index@(_Z25selective_scan_fwd_kernelI32Selective_Scan_fwd_kernel_traitsILi64ELi16ELi1ELb0ELb1ELb1ELb0EN3c104HalfEfEEv13SSMParamsBase)
        /*056c*/ 	.word	0x00000000


	//----- nvinfo : EIATTR_REGCOUNT
	.align		4
.L_259:
        /*0570*/ 	.byte	0x04, 0x2f
        /*0572*/ 	.short	(.L_261 - .L_260)
	.align		4
.L_260:
        /*0574*/ 	.word	index@(_Z25selective_scan_fwd_kernelI32Selective_Scan_fwd_kernel_traitsILi64ELi16ELi1ELb0ELb1ELb0ELb1EN3c104HalfEfEEv13SSMParamsBase)
        /*0578*/ 	.word	0x0000009b


	//----- nvinfo : EIATTR_FRAME_SIZE
	.align		4
.L_261:
        /*057c*/ 	.byte	0x04, 0x11
        /*057e*/ 	.short	(.L_263 - .L_262)
	.align		4
.L_262:
        /*0580*/ 	.word	index@(_Z25selective_scan_fwd_kernelI32Selective_Scan_fwd_kernel_traitsILi64ELi16ELi1ELb0ELb1ELb0ELb1EN3c104HalfEfEEv13SSMParamsBase)
        /*0584*/ 	.word	0x00000000


	//----- nvinfo : EIATTR_REGCOUNT
	.align		4
.L_263:
        /*0588*/ 	.byte	0x04, 0x2f
        /*058a*/ 	.short	(.L_265 - .L_264)
	.align		4
.L_264:
        /*058c*/ 	.word	index@(_Z25selective_scan_fwd_kernelI32Selective_Scan_fwd_kernel_traitsILi64ELi16ELi1ELb0ELb1ELb0ELb0EN3c104HalfEfEEv13SSMParamsBase)
        /*0590*/ 	.word	0x0000009b


	//----- nvinfo : EIATTR_FRAME_SIZE
	.align		4
.L_265:
        /*0594*/ 	.byte	0x04, 0x11
        /*0596*/ 	.short	(.L_267 - .L_266)
	.align		4
.L_266:
        /*0598*/ 	.word	index@(_Z25selective_scan_fwd_kernelI32Selective_Scan_fwd_kernel_traitsILi64ELi16ELi1ELb0ELb1ELb0ELb0EN3c104HalfEfEEv13SSMParamsBase)
        /*059c*/ 	.word	0x00000000


	//----- nvinfo : EIATTR_REGCOUNT
	.align		4
.L_267:
        /*05a0*/ 	.byte	0x04, 0x2f
        /*05a2*/ 	.short	(.L_269 - .L_268)
	.align		4
.L_268:
        /*05a4*/ 	.word	index@(_Z25selective_scan_fwd_kernelI32Selective_Scan_fwd_kernel_traitsILi64ELi16ELi1ELb0ELb0ELb1ELb1EN3c104HalfEfEEv13SSMParamsBase)
        /*05a8*/ 	.word	0x000000a8


	//----- nvinfo : EIATTR_FRAME_SIZE
	.align		4
.L_269:
        /*05ac*/ 	.byte	0x04, 0x11
        /*05ae*/ 	.short	(.L_271 - .L_270)
	.align		4
.L_270:
        /*05b0*/ 	.word	index@(_Z25selective_scan_fwd_kernelI32Selective_Scan_fwd_kernel_traitsILi64ELi16ELi1ELb0ELb0ELb1ELb1EN3c104HalfEfEEv13SSMParamsBase)
        /*05b4*/ 	.word	0x00000000


	//----- nvinfo : EIATTR_REGCOUNT
	.align		4
.L_271:
        /*05b8*/ 	.byte	0x04, 0x2f
        /*05ba*/ 	.short	(.L_273 - .L_272)
	.align		4
.L_272:
        /*05bc*/ 	.word	index@(_Z25selective_scan_fwd_kernelI32Selective_Scan_fwd_kernel_traitsILi64ELi16ELi1ELb0ELb0ELb1ELb0EN3c104HalfEfEEv13SSMParamsBase)
        /*05c0*/ 	.word	0x000000a6


	//----- nvinfo : EIATTR_FRAME_SIZE
	.align		4
.L_273:
        /*05c4*/ 	.byte	0x04, 0x11
        /*05c6*/ 	.short	(.L_275 - .L_274)
	.align		4
.L_274:
        /*05c8*/ 	.word	index@(_Z25selective_scan_fwd_kernelI32Selective_Scan_fwd_kernel_traitsILi64ELi16ELi1ELb0ELb0ELb1ELb0EN3c104HalfEfEEv13SSMParamsBase)
        /*05cc*/ 	.word	0x00000000


	//----- nvinfo : EIATTR_REGCOUNT
	.align		4
.L_275:
        /*05d0*/ 	.byte	0x04, 0x2f
        /*05d2*/ 	.short	(.L_277 - .L_276)
	.align		4
.L_276:
        /*05d4*/ 	.word	index@(_Z25selective_scan_fwd_kernelI32Selective_Scan_fwd_kernel_traitsILi64ELi16ELi1ELb0ELb0ELb0ELb1EN3c104HalfEfEEv13SSMParamsBase)
        /*05d8*/ 	.word	0x0000008b


	//----- nvinfo : EIATTR_FRAME_SIZE
	.align		4
.L_277:
        /*05dc*/ 	.byte	0x04, 0x11
        /*05de*/ 	.short	(.L_279 - .L_278)
	.align		4
.L_278:
        /*05e0*/ 	.word	index@(_Z25selective_scan_fwd_kernelI32Selective_Scan_fwd_kernel_traitsILi64ELi16ELi1ELb0ELb0ELb0ELb1EN3c104HalfEfEEv13SSMParamsBase)
        /*05e4*/ 	.word	0x00000000


	//----- nvinfo : EIATTR_REGCOUNT
	.align		4
.L_279:
        /*05e8*/ 	.byte	0x04, 0x2f
        /*05ea*/ 	.short	(.L_281 - .L_280)
	.align		4
.L_280:
        /*05ec*/ 	.word	index@(_Z25selective_scan_fwd_kernelI32Selective_Scan_fwd_kernel_traitsILi64ELi16ELi1ELb0ELb0ELb0ELb0EN3c104HalfEfEEv13SSMParamsBase)
        /*05f0*/ 	.word	0x00000091


	//----- nvinfo : EIATTR_FRAME_SIZE
	.align		4
.L_281:
        /*05f4*/ 	.byte	0x04, 0x11
        /*05f6*/ 	.short	(.L_283 - .L_282)
	.align		4
.L_282:
        /*05f8*/ 	.word	index@(_Z25selective_scan_fwd_kernelI32Selective_Scan_fwd_kernel_traitsILi64ELi16ELi1ELb0ELb0ELb0ELb0EN3c104HalfEfEEv13SSMParamsBase)
        /*05fc*/ 	.word	0x00000000


	//----- nvinfo : EIATTR_REGCOUNT
	.align		4
.L_283:
        /*0600*/ 	.byte	0x04, 0x2f
        /*0602*/ 	.short	(.L_285 - .L_284)
	.align		4
.L_284:
        /*0604*/ 	.word	index@(_Z25selective_scan_fwd_kernelI32Selective_Scan_fwd_kernel_traitsILi128ELi16ELi1ELb1ELb1ELb1ELb1EN3c104HalfEfEEv13SSMParamsBase)
        /*0608*/ 	.word	0x00000095


	//----- nvinfo : EIATTR_FRAME_SIZE
	.align		4
.L_285:
        /*060c*/ 	.byte	0x04, 0x11
        /*060e*/ 	.short	(.L_287 - .L_286)
	.align		4
.L_286:
        /*0610*/ 	.word	index@(_Z25selective_scan_fwd_kernelI32Selective_Scan_fwd_kernel_traitsILi128ELi16ELi1ELb1ELb1ELb1ELb1EN3c104HalfEfEEv13SSMParamsBase)
        /*0614*/ 	.word	0x00000000


	//----- nvinfo : EIATTR_REGCOUNT
	.align		4
.L_287:
        /*0618*/ 	.byte	0x04, 0x2f
        /*061a*/ 	.short	(.L_289 - .L_288)
	.align		4
.L_288:
        /*061c*/ 	.word	index@(_Z25selective_scan_fwd_kernelI32Selective_Scan_fwd_kernel_traitsILi128ELi16ELi1ELb1ELb1ELb1ELb0EN3c104HalfEfEEv13SSMParamsBase)
        /*0620*/ 	.word	0x00000093


	//----- nvinfo : EIATTR_FRAME_SIZE
	.align		4
.L_289:
        /*0624*/ 	.byte	0x04, 0x11
        /*0626*/ 	.short	(.L_291 - .L_290)
	.align		4
.L_290:
        /*0628*/ 	.word	index@(_Z25selective_scan_fwd_kernelI32Selective_Scan_fwd_kernel_traitsILi128ELi16ELi1ELb1ELb1ELb1ELb0EN3c104HalfEfEEv13SSMParamsBase)
        /*062c*/ 	.word	0x00000000


	//----- nvinfo : EIATTR_REGCOUNT
	.align		4
.L_291:
        /*0630*/ 	.byte	0x04, 0x2f
        /*0632*/ 	.short	(.L_293 - .L_292)
	.align		4
.L_292:
        /*0634*/ 	.word	index@(_Z25selective_scan_fwd_kernelI32Selective_Scan_fwd_kernel_traitsILi128ELi16ELi1ELb1ELb1ELb0ELb1EN3c104HalfEfEEv13SSMParamsBase)
        /*0638*/ 	.word	0x0000008d


	//----- nvinfo : EIATTR_FRAME_SIZE
	.align		4
.L_293:
        /*063c*/ 	.byte	0x04, 0x11
        /*063e*/ 	.short	(.L_295 - .L_294)
	.align		4
.L_294:
        /*0640*/ 	.word	index@(_Z25selective_scan_fwd_kernelI32Selective_Scan_fwd_kernel_traitsILi128ELi16ELi1ELb1ELb1ELb0ELb1EN3c104HalfEfEEv13SSMParamsBase)
        /*0644*/ 	.word	0x00000000


	//----- nvinfo : EIATTR_REGCOUNT
	.align		4
.L_295:
        /*0648*/ 	.byte	0x04, 0x2f
        /*064a*/ 	.short	(.L_297 - .L_296)
	.align		4
.L_296:
        /*064c*/ 	.word	index@(_Z25selective_scan_fwd_kernelI32Selective_Scan_fwd_kernel_traitsILi128ELi16ELi1ELb1ELb1ELb0ELb0EN3c104HalfEfEEv13SSMParamsBase)
        /*0650*/ 	.word	0x0000008f


	//----- nvinfo : EIATTR_FRAME_SIZE
	.align		4
.L_297:
        /*0654*/ 	.byte	0x04, 0x11
        /*0656*/ 	.short	(.L_299 - .L_298)
	.align		4
.L_298:
        /*0658*/ 	.word	index@(_Z25selective_scan_fwd_kernelI32Selective_Scan_fwd_kernel_traitsILi128ELi16ELi1ELb1ELb1ELb0ELb0EN3c104HalfEfEEv13SSMParamsBase)
        /*065c*/ 	.word	0x00000000


	//----- nvinfo : EIATTR_REGCOUNT
	.align		4
.L_299:
        /*0660*/ 	.byte	0x04, 0x2f
        /*0662*/ 	.short	(.L_301 - .L_300)
	.align		4
.L_300:
        /*0664*/ 	.word	index@(_Z25selective_scan_fwd_kernelI32Selective_Scan_fwd_kernel_traitsILi128ELi16ELi1ELb1ELb0ELb1ELb1EN3c104HalfEfEEv13SSMParamsBase)
        /*0668*/ 	.word	0x00000093


	//----- nvinfo : EIATTR_FRAME_SIZE
	.align		4
.L_301:
        /*066c*/ 	.byte	0x04, 0x11
        /*066e*/ 	.short	(.L_303 - .L_302)
	.align		4
.L_302:
        /*0670*/ 	.word	index@(_Z25selective_scan_fwd_kernelI32Selective_Scan_fwd_kernel_traitsILi128ELi16ELi1ELb1ELb0ELb1ELb1EN3c104HalfEfEEv13SSMParamsBase)
        /*0674*/ 	.word	0x00000000


	//----- nvinfo : EIATTR_REGCOUNT
	.align		4
.L_303:
        /*0678*/ 	.byte	0x04, 0x2f
        /*067a*/ 	.short	(.L_305 - .L_304)
	.align		4
.L_304:
        /*067c*/ 	.word	index@(_Z25selective_scan_fwd_kernelI32Selective_Scan_fwd_kernel_traitsILi128ELi16ELi1ELb1ELb0ELb1ELb0EN3c104HalfEfEEv13SSMParamsBase)
        /*0680*/ 	.word	0x00000095


	//----- nvinfo : EIATTR_FRAME_SIZE
	.align		4
.L_305:
        /*0684*/ 	.byte	0x04, 0x11
        /*0686*/ 	.short	(.L_307 - .L_306)
	.align		4
.L_306:
        /*0688*/ 	.word	index@(_Z25selective_scan_fwd_kernelI32Selective_Scan_fwd_kernel_traitsILi128ELi16ELi1ELb1ELb0ELb1ELb0EN3c104HalfEfEEv13SSMParamsBase)
        /*068c*/ 	.word	0x00000000


	//----- nvinfo : EIATTR_REGCOUNT
	.align		4
.L_307:
        /*0690*/ 	.byte	0x04, 0x2f
        /*0692*/ 	.short	(.L_309 - .L_308)
	.align		4
.L_308:
        /*0694*/ 	.word	index@(_Z25selective_scan_fwd_kernelI32Selective_Scan_fwd_kernel_traitsILi128ELi16ELi1ELb1ELb0ELb0ELb1EN3c104HalfEfEEv13SSMParamsBase)
        /*0698*/ 	.word	0x0000007f


	//----- nvinfo : EIATTR_FRAME_SIZE
	.align		4
.L_309:
        /*069c*/ 	.byte	0x04, 0x11
        /*069e*/ 	.short	(.L_311 - .L_310)
	.align		4
.L_310:
        /*06a0*/ 	.word	index@(_Z25selective_scan_fwd_kernelI32Selective_Scan_fwd_kernel_traitsILi128ELi16ELi1ELb1ELb0ELb0ELb1EN3c104HalfEfEEv13SSMParamsBase)
        /*06a4*/ 	.word	0x00000000


	//----- nvinfo : EIATTR_REGCOUNT
	.align		4
.L_311:
        /*06a8*/ 	.byte	0x04, 0x2f
        /*06aa*/ 	.short	(.L_313 - .L_312)
	.align		4
.L_312:
        /*06ac*/ 	.word	index@(_Z25selective_scan_fwd_kernelI32Selective_Scan_fwd_kernel_traitsILi128ELi16ELi1ELb1ELb0ELb0ELb0EN3c104HalfEfEEv13SSMParamsBase)
        /*06b0*/ 	.word	0x0000007d


	//----- nvinfo : EIATTR_FRAME_SIZE
	.align		4
.L_313:
        /*06b4*/ 	.byte	0x04, 0x11
        /*06b6*/ 	.short	(.L_315 - .L_314)
	.align		4
.L_314:
        /*06b8*/ 	.word	index@(_Z25selective_scan_fwd_kernelI32Selective_Scan_fwd_kernel_traitsILi128ELi16ELi1ELb1ELb0ELb0ELb0EN3c104HalfEfEEv13SSMParamsBase)
        /*06bc*/ 	.word	0x00000000


	//----- nvinfo : EIATTR_REGCOUNT
	.align		4
.L_315:
        /*06c0*/ 	.byte	0x04, 0x2f
        /*06c2*/ 	.short	(.L_317 - .L_316)
	.align		4
.L_316:
        /*06c4*/ 	.word	index@(_Z25selective_scan_fwd_kernelI32Selective_Scan_fwd_kernel_traitsILi128ELi16ELi1ELb0ELb1ELb1ELb1EN3c104HalfEfEEv13SSMParamsBase)
        /*06c8*/ 	.word	0x000000a8


	//----- nvinfo : EIATTR_FRAME_SIZE
	.align		4
.L_317:
        /*06cc*/ 	.byte	0x04, 0x11
        /*06ce*/ 	.short	(.L_319 - .L_318)
	.align		4
.L_318:
        /*06d0*/ 	.word	index@(_Z25selective_scan_fwd_kernelI32Selective_Scan_fwd_kernel_traitsILi128ELi16ELi1ELb0ELb1ELb1ELb1EN3c104HalfEfEEv13SSMParamsBase)
        /*06d4*/ 	.word	0x00000000


	//----- nvinfo : EIATTR_REGCOUNT
	.align		4
.L_319:
        /*06d8*/ 	.byte	0x04, 0x2f
        /*06da*/ 	.short	(.L_321 - .L_320)
	.align		4
.L_320:
        /*06dc*/ 	.word	index@(_Z25selective_scan_fwd_kernelI32Selective_Scan_fwd_kernel_traitsILi128ELi16ELi1ELb0ELb1ELb1ELb0EN3c104HalfEfEEv13SSMParamsBase)
        /*06e0*/ 	.word	0x000000a8


	//----- nvinfo : EIATTR_FRAME_SIZE
	.align		4
.L_321:
        /*06e4*/ 	.byte	0x04, 0x11
        /*06e6*/ 	.short	(.L_323 - .L_322)
	.align		4
.L_322:
        /*06e8*/ 	.word	index@(_Z25selective_scan_fwd_kernelI32Selective_Scan_fwd_kernel_traitsILi128ELi16ELi1ELb0ELb1ELb1ELb0EN3c104HalfEfEEv13SSMParamsBase)
        /*06ec*/ 	.word	0x00000000


	//----- nvinfo : EIATTR_REGCOUNT
	.align		4
.L_323:
        /*06f0*/ 	.byte	0x04, 0x2f
        /*06f2*/ 	.short	(.L_325 - .L_324)
	.align		4
.L_324:
        /*06f4*/ 	.word	index@(_Z25selective_scan_fwd_kernelI32Selective_Scan_fwd_kernel_traitsILi128ELi16ELi1ELb0ELb1ELb0ELb1EN3c104HalfEfEEv13SSMParamsBase)
        /*06f8*/ 	.word	0x0000009f


	//----- nvinfo : EIATTR_FRAME_SIZE
	.align		4
.L_325:
        /*06fc*/ 	.byte	0x04, 0x11
        /*06fe*/ 	.short	(.L_327 - .L_326)
	.align		4
.L_326:
        /*0700*/ 	.word	index@(_Z25selective_scan_fwd_kernelI32Selective_Scan_fwd_kernel_traitsILi128ELi16ELi1ELb0ELb1ELb0ELb1EN3c104HalfEfEEv13SSMParamsBase)
        /*0704*/ 	.word	0x00000000


	//----- nvinfo : EIATTR_REGCOUNT
	.align		4
.L_327:
        /*0708*/ 	.byte	0x04, 0x2f
        /*070a*/ 	.short	(.L_329 - .L_328)
	.align		4
.L_328:
        /*070c*/ 	.word	index@(_Z25selective_scan_fwd_kernelI32Selective_Scan_fwd_kernel_traitsILi128ELi16ELi1ELb0ELb1ELb0ELb0EN3c104HalfEfEEv13SSMParamsBase)
        /*0710*/ 	.word	0x0000009d


	//----- nvinfo : EIATTR_FRAME_SIZE
	.align		4
.L_329:
        /*0714*/ 	.byte	0x04, 0x11
        /*0716*/ 	.short	(.L_331 - .L_330)
	.align		4
.L_330:
        /*0718*/ 	.word	index@(_Z25selective_scan_fwd_kernelI32Selective_Scan_fwd_kernel_traitsILi128ELi16ELi1ELb0ELb1ELb0ELb0EN3c104HalfEfEEv13SSMParamsBase)
        /*071c*/ 	.word	0x00000000


	//----- nvinfo : EIATTR_REGCOUNT
	.align		4
.L_331:
        /*0720*/ 	.byte	0x04, 0x2f
        /*0722*/ 	.short	(.L_333 - .L_332)
	.align		4
.L_332:
        /*0724*/ 	.word	index@(_Z25selective_scan_fwd_kernelI32Selective_Scan_fwd_kernel_traitsILi128ELi16ELi1ELb0ELb0ELb1ELb1EN3c104HalfEfEEv13SSMParamsBase)
        /*0728*/ 	.word	0x000000a8


	//----- nvinfo : EIATTR_FRAME_SIZE
	.align		4
.L_333:
        /*072c*/ 	.byte	0x04, 0x11
        /*072e*/ 	.short	(.L_335 - .L_334)
	.align		4
.L_334:
        /*0730*/ 	.word	index@(_Z25selective_scan_fwd_kernelI32Selective_Scan_fwd_kernel_traitsILi128ELi16ELi1ELb0ELb0ELb1ELb1EN3c104HalfEfEEv13SSMParamsBase)
        /*0734*/ 	.word	0x00000000


	//----- nvinfo : EIATTR_REGCOUNT
	.align		4
.L_335:
        /*0738*/ 	.byte	0x04, 0x2f
        /*073a*/ 	.short	(.L_337 - .L_336)
	.align		4
.L_336:
        /*073c*/ 	.word	index@(_Z25selective_scan_fwd_kernelI32Selective_Scan_fwd_kernel_traitsILi128ELi16ELi1ELb0ELb0ELb1ELb0EN3c104HalfEfEEv13SSMParamsBase)
        /*0740*/ 	.word	0x000000a7


	//----- nvinfo : EIATTR_FRAME_SIZE
	.align		4
.L_337:
        /*0744*/ 	.byte	0x04, 0x11
        /*0746*/ 	.short	(.L_339 - .L_338)
	.align		4
.L_338:
        /*0748*/ 	.word	index@(_Z25selective_scan_fwd_kernelI32Selective_Scan_fwd_kernel_traitsILi128ELi16ELi1ELb0ELb0ELb1ELb0EN3c104HalfEfEEv13SSMParamsBase)
        /*074c*/ 	.word	0x00000000


	//----- nvinfo : EIATTR_REGCOUNT
	.align		4
.L_339:
        /*0750*/ 	.byte	0x04, 0x2f
        /*0752*/ 	.short	(.L_341 - .L_340)
	.align		4
.L_340:
        /*0754*/ 	.word	index@(_Z25selective_scan_fwd_kernelI32Selective_Scan_fwd_kernel_traitsILi128ELi16ELi1ELb0ELb0ELb0ELb1EN3c104HalfEfEEv13SSMParamsBase)
        /*0758*/ 	.word	0x0000008f


	//----- nvinfo : EIATTR_FRAME_SIZE
	.align		4
.L_341:
        /*075c*/ 	.byte	0x04, 0x11
        /*075e*/ 	.short	(.L_343 - .L_342)
	.align		4
.L_342:
        /*0760*/ 	.word	index@(_Z25selective_scan_fwd_kernelI32Selective_Scan_fwd_kernel_traitsILi128ELi16ELi1ELb0ELb0ELb0ELb1EN3c104HalfEfEEv13SSMParamsBase)
        /*0764*/ 	.word	0x00000000


	//----- nvinfo : EIATTR_REGCOUNT
	.align		4
.L_343:
        /*0768*/ 	.byte	0x04, 0x2f
        /*076a*/ 	.short	(.L_345 - .L_344)
	.align		4
.L_344:
        /*076c*/ 	.word	index@(_Z25selective_scan_fwd_kernelI32Selective_Scan_fwd_kernel_traitsILi128ELi16ELi1ELb0ELb0ELb0ELb0EN3c104HalfEfEEv13SSMParamsBase)
        /*0770*/ 	.word	0x0000008e


	//----- nvinfo : EIATTR_FRAME_SIZE
	.align		4
.L_345:
        /*0774*/ 	.byte	0x04, 0x11
        /*0776*/ 	.short	(.L_347 - .L_346)
	.align		4
.L_346:
        /*0778*/ 	.word	index@(_Z25selective_scan_fwd_kernelI32Selective_Scan_fwd_kernel_traitsILi128ELi16ELi1ELb0ELb0ELb0ELb0EN3c104HalfEfEEv13SSMParamsBase)
        /*077c*/ 	.word	0x00000000


	//----- nvinfo : EIATTR_REGCOUNT
	.align		4
.L_347:
        /*0780*/ 	.byte	0x04, 0x2f
        /*0782*/ 	.short	(.L_349 - .L_348)
	.align		4
.L_348:
        /*0784*/ 	.word	index@(_Z25selective_scan_fwd_kernelI32Selective_Scan_fwd_kernel_traitsILi32ELi4ELi1ELb1ELb1ELb1ELb1EN3c104HalfENS1_7complexIfEEEEv13SSMParamsBase)
        /*0788*/ 	.word	0x00000065


	//----- nvinfo : EIATTR_FRAME_SIZE
	.align		4
.L_349:
        /*078c*/ 	.byte	0x04, 0x11
        /*078e*/ 	.short	(.L_351 - .L_350)
	.align		4
.L_350:
        /*0790*/ 	.word	index@(_Z25selective_scan_fwd_kernelI32Selective_Scan_fwd_kernel_traitsILi32ELi4ELi1ELb1ELb1ELb1ELb1EN3c104HalfENS1_7complexIfEEEEv13SSMParamsBase)
        /*0794*/ 	.word	0x00000000


	//----- nvinfo : EIATTR_REGCOUNT
	.align		4
.L_351:
        /*0798*/ 	.byte	0x04, 0x2f
        /*079a*/ 	.short	(.L_353 - .L_352)
	.align		4
.L_352:
        /*079c*/ 	.word	index@(_Z25selective_scan_fwd_kernelI32Selective_Scan_fwd_kernel_traitsILi32ELi4ELi1ELb1ELb1ELb1ELb0EN3c104HalfENS1_7complexIfEEEEv13SSMParamsBase)
        /*07a0*/ 	.word	0x0000005d


	//----- nvinfo : EIATTR_FRAME_SIZE
	.align		4
.L_353:
        /*07a4*/ 	.byte	0x04, 0x11
        /*07a6*/ 	.short	(.L_355 - .L_354)
	.align		4
.L_354:
        /*07a8*/ 	.word	index@(_Z25selective_scan_fwd_kernelI32Selective_Scan_fwd_kernel_traitsILi32ELi4ELi1ELb1ELb1ELb1ELb0EN3c104HalfENS1_7complexIfEEEEv13SSMParamsBase)
        /*07ac*/ 	.word	0x00000000


	//----- nvinfo : EIATTR_REGCOUNT
	.align		4
.L_355:
        /*07b0*/ 	.byte	0x04, 0x2f
        /*07b2*/ 	.short	(.L_357 - .L_356)
	.align		4
.L_356:
        /*07b4*/ 	.word	index@(_Z25selective_scan_fwd_kernelI32Selective_Scan_fwd_kernel_traitsILi32ELi4ELi1ELb1ELb1ELb0ELb1EN3c104HalfENS1_7complexIfEEEEv13SSMParamsBase)
        /*07b8*/ 	.word	0x00000060


	//----- nvinfo : EIATTR_FRAME_SIZE
	.align		4
.L_357:
        /*07bc*/ 	.byte	0x04, 0x11
        /*07be*/ 	.short	(.L_359 - .L_358)
	.align		4
.L_358:
        /*07c0*/ 	.word	index@(_Z25selective_scan_fwd_kernelI32Selective_Scan_fwd_kernel_traitsILi32ELi4ELi1ELb1ELb1ELb0ELb1EN3c104HalfENS1_7complexIfEEEEv13SSMParamsBase)
        /*07c4*/ 	.word	0x00000000


	//----- nvinfo : EIATTR_REGCOUNT
	.align		4
.L_359:
        /*07c8*/ 	.byte	0x04, 0x2f
        /*07ca*/ 	.short	(.L_361 - .L_360)
	.align		4
.L_360:
        /*07cc*/ 	.word	index@(_Z25selective_scan_fwd_kernelI32Selective_Scan_fwd_kernel_traitsILi32ELi4ELi1ELb1ELb1ELb0ELb0EN3c104HalfENS1_7complexIfEEEEv13SSMParamsBase)
        /*07d0*/ 	.word	0x0000005b


	//----- nvinfo : EIATTR_FRAME_SIZE
	.align		4
.L_361:
        /*07d4*/ 	.byte	0x04, 0x11
        /*07d6*/ 	.short	(.L_363 - .L_362)
	.align		4
.L_362:
        /*07d8*/ 	.word	index@(_Z25selective_scan_fwd_kernelI32Selective_Scan_fwd_kernel_traitsILi32ELi4ELi1ELb1ELb1ELb0ELb0EN3c104HalfENS1_7complexIfEEEEv13SSMParamsBase)
        /*07dc*/ 	.word	0x00000000


	//----- nvinfo : EIATTR_REGCOUNT
	.align		4
.L_363:
        /*07e0*/ 	.byte	0x04, 0x2f
        /*07e2*/ 	.short	(.L_365 - .L_364)
	.align		4
.L_364:
        /*07e4*/ 	.word	index@(_Z25selective_scan_fwd_kernelI32Selective_Scan_fwd_kernel_traitsILi32ELi4ELi1ELb1ELb0ELb1ELb1EN3c104HalfENS1_7complexIfEEEEv13SSMParamsBase)
        /*07e8*/ 	.word	0x0000005f


	//----- nvinfo : EIATTR_FRAME_SIZE
	.align		4
.L_365:
        /*07ec*/ 	.byte	0x04, 0x11
        /*07ee*/ 	.short	(.L_367 - .L_366)
	.align		4
.L_366:
        /*07f0*/ 	.word	index@(_Z25selective_scan_fwd_kernelI32Selective_Scan_fwd_kernel_traitsILi32ELi4ELi1ELb1ELb0ELb1ELb1EN3c104HalfENS1_7complexIfEEEEv13SSMParamsBase)
        /*07f4*/ 	.word	0x00000000


	//----- nvinfo : EIATTR_REGCOUNT
	.align		4
.L_367:
        /*07f8*/ 	.byte	0x04, 0x2f
        /*07fa*/ 	.short	(.L_369 - .L_368)
	.align		4
.L_368:
        /*07fc*/ 	.word	index@(_Z25selective_scan_fwd_kernelI32Selective_Scan_fwd_kernel_traitsILi32ELi4ELi1ELb1ELb0ELb1ELb0EN3c104HalfENS1_7complexIfEEEEv13SSMParamsBase)
        /*0800*/ 	.word	0x00000058


	//----- nvinfo : EIATTR_FRAME_SIZE
	.align		4
.L_369:
        /*0804*/ 	.byte	0x04, 0x11
        /*0806*/ 	.short	(.L_371 - .L_370)
	.align		4
.L_370:
        /*0808*/ 	.word	index@(_Z25selective_scan_fwd_kernelI32Selective_Scan_fwd_kernel_traitsILi32ELi4ELi1ELb1ELb0ELb1ELb0EN3c104HalfENS1_7complexIfEEEEv13SSMParamsBase)
        /*080c*/ 	.word	0x00000000


	//----- nvinfo : EIATTR_REGCOUNT
	.align		4
.L_371:
        /*0810*/ 	.byte	0x04, 0x2f
        /*0812*/ 	.short	(.L_373 - .L_372)
	.align		4
.L_372:
        /*0814*/ 	.word	index@(_Z25selective_scan_fwd_kernelI32Selective_Scan_fwd_kernel_traitsILi32ELi4ELi1ELb1ELb0ELb0ELb1EN3c104HalfENS1_7complexIfEEEEv13SSMParamsBase)
        /*0818*/ 	.word	0x00000059


	//----- nvinfo : EIATTR_FRAME_SIZE
	.align		4
.L_373:
        /*081c*/ 	.byte	0x04, 0x11
        /*081e*/ 	.short	(.L_375 - .L_374)
	.align		4
.L_374:
        /*0820*/ 	.word	index@(_Z25selective_scan_fwd_kernelI32Selective_Scan_fwd_kernel_traitsILi32ELi4ELi1ELb1ELb0ELb0ELb1EN3c104HalfENS1_7complexIfEEEEv13SSMParamsBase)
        /*0824*/ 	.word	0x00000000


	//----- nvinfo : EIATTR_REGCOUNT
	.align		4
.L_375:
        /*0828*/ 	.byte	0x04, 0x2f
        /*082a*/ 	.short	(.L_377 - .L_376)
	.align		4
.L_376:
        /*082c*/ 	.word	index@(_Z25selective_scan_fwd_kernelI32Selective_Scan_fwd_kernel_traitsILi32ELi4ELi1ELb1ELb0ELb0ELb0EN3c104HalfENS1_7complexIfEEEEv13SSMParamsBase)
        /*0830*/ 	.word	0x00000053


	//----- nvinfo : EIATTR_FRAME_SIZE
	.align		4
.L_377:
        /*0834*/ 	.byte	0x04, 0x11
        /*0836*/ 	.short	(.L_379 - .L_378)
	.align		4
.L_378:
        /*0838*/ 	.word	index@(_Z25selective_scan_fwd_kernelI32Selective_Scan_fwd_kernel_traitsILi32ELi4ELi1ELb1ELb0ELb0ELb0EN3c104HalfENS1_7complexIfEEEEv13SSMParamsBase)
        /*083c*/ 	.word	0x00000000


	//----- nvinfo : EIATTR_REGCOUNT
	.align		4
.L_379:
        /*0840*/ 	.byte	0x04, 0x2f
        /*0842*/ 	.short	(.L_381 - .L_380)
	.align		4
.L_380:
        /*0844*/ 	.word	index@(_Z25selective_scan_fwd_kernelI32Selective_Scan_fwd_kernel_traitsILi32ELi4ELi1ELb0ELb1ELb1ELb1EN3c104HalfENS1_7complexIfEEEEv13SSMParamsBase)
        /*0848*/ 	.word	0x00000074


	//----- nvinfo : EIATTR_FRAME_SIZE
	.align		4
.L_381:
        /*084c*/ 	.byte	0x04, 0x11
        /*084e*/ 	.short	(.L_383 - .L_382)
	.align		4
.L_382:
        /*0850*/ 	.word	index@(_Z25selective_scan_fwd_kernelI32Selective_Scan_fwd_kernel_traitsILi32ELi4ELi1ELb0ELb1ELb1ELb1EN3c104HalfENS1_7complexIfEEEEv13SSMParamsBase)
        /*0854*/ 	.word	0x00000000


	//----- nvinfo : EIATTR_REGCOUNT
	.align		4
.L_383:
        /*0858*/ 	.byte	0x04, 0x2f
        /*085a*/ 	.short	(.L_385 - .L_384)
	.align		4
.L_384:
        /*085c*/ 	.word	index@(_Z25selective_scan_fwd_kernelI32Selective_Scan_fwd_kernel_traitsILi32ELi4ELi1ELb0ELb1ELb1ELb0EN3c104HalfENS1_7complexIfEEEEv13SSMParamsBase)
        /*0860*/ 	.word	0x00000074


	//----- nvinfo : EIATTR_FRAME_SIZE
	.align		4
.L_385:
        /*0864*/ 	.byte	0x04, 0x11
        /*0866*/ 	.short	(.L_387 - .L_386)
	.align		4
.L_386:
        /*0868*/ 	.word	index@(_Z25selective_scan_fwd_kernelI32Selective_Scan_fwd_kernel_traitsILi32ELi4ELi1ELb0ELb1ELb1ELb0EN3c104HalfENS1_7complexIfEEEEv13SSMParamsBase)
        /*086c*/ 	.word	0x00000000


	//----- nvinfo : EIATTR_REGCOUNT
	.align		4
.L_387:
        /*0870*/ 	.byte	0x04, 0x2f
        /*0872*/ 	.short	(.L_389 - .L_388)
	.align		4
.L_388:
        /*0874*/ 	.word	index@(_Z25selective_scan_fwd_kernelI32Selective_Scan_fwd_kernel_traitsILi32ELi4ELi1ELb0ELb1ELb0ELb1EN3c104HalfENS1_7complexIfEEEEv13SSMParamsBase)
        /*0878*/ 	.word	0x00000074


	//----- nvinfo : EIATTR_FRAME_SIZE
	.align		4
.L_389:
        /*087c*/ 	.byte	0x04, 0x11
        /*087e*/ 	.short	(.L_391 - .L_390)
	.align		4
.L_390:
        /*0880*/ 	.word	index@(_Z25selective_scan_fwd_kernelI32Selective_Scan_fwd_kernel_traitsILi32ELi4ELi1ELb0ELb1ELb0ELb1EN3c104HalfENS1_7complexIfEEEEv13SSMParamsBase)
        /*0884*/ 	.word	0x00000000


	//----- nvinfo : EIATTR_REGCOUNT
	.align		4
.L_391:
        /*0888*/ 	.byte	0x04, 0x2f
        /*088a*/ 	.short	(.L_393 - .L_392)
	.align		4
.L_392:
        /*088c*/ 	.word	index@(_Z25selective_scan_fwd_kernelI32Selective_Scan_fwd_kernel_traitsILi32ELi4ELi1ELb0ELb1ELb0ELb0EN3c104HalfENS1_7complexIfEEEEv13SSMParamsBase)
        /*0890*/ 	.word	0x00000073


	//----- nvinfo : EIATTR_FRAME_SIZE
	.align		4
.L_393:
        /*0894*/ 	.byte	0x04, 0x11
        /*0896*/ 	.short	(.L_395 - .L_394)
	.align		4
.L_394:
        /*0898*/ 	.word	index@(_Z25selective_scan_fwd_kernelI32Selective_Scan_fwd_kernel_traitsILi32ELi4ELi1ELb0ELb1ELb0ELb0EN3c104HalfENS1_7complexIfEEEEv13SSMParamsBase)
        /*089c*/ 	.word	0x00000000


	//----- nvinfo : EIATTR_REGCOUNT
	.align		4
.L_395:
        /*08a0*/ 	.byte	0x04, 0x2f
        /*08a2*/ 	.short	(.L_397 - .L_396)
	.align		4
.L_396:
        /*08a4*/ 	.word	index@(_Z25selective_scan_fwd_kernelI32Selective_Scan_fwd_kernel_traitsILi32ELi4ELi1ELb0ELb0ELb1ELb1EN3c104HalfENS1_7complexIfEEEEv13SSMParamsBase)
        /*08a8*/ 	.word	0x00000079


	//----- nvinfo : EIATTR_FRAME_SIZE
	.align		4
.L_397:
        /*08ac*/ 	.byte	0x04, 0x11
        /*08ae*/ 	.short	(.L_399 - .L_398)
	.align		4
.L_398:
        /*08b0*/ 	.word	index@(_Z25selective_scan_fwd_kernelI32Selective_Scan_fwd_kernel_traitsILi32ELi4ELi1ELb0ELb0ELb1ELb1EN3c104HalfENS1_7complexIfEEEEv13SSMParamsBase)
        /*08b4*/ 	.word	0x00000000


	//----- nvinfo : EIATTR_REGCOUNT
	.align		4
.L_399:
        /*08b8*/ 	.byte	0x04, 0x2f
        /*08ba*/ 	.short	(.L_401 - .L_400)
	.align		4
.L_400:
        /*08bc*/ 	.word	index@(_Z25selective_scan_fwd_kernelI32Selective_Scan_fwd_kernel_traitsILi32ELi4ELi1ELb0ELb0ELb1ELb0EN3c104HalfENS1_7complexIfEEEEv13SSMParamsBase)
        /*08c0*/ 	.word	0x0000007c


	//----- nvinfo : EIATTR_FRAME_SIZE
	.align		4
.L_401:
        /*08c4*/ 	.byte	0x04, 0x11
        /*08c6*/ 	.short	(.L_403 - .L_402)
	.align		4
.L_402:
        /*08c8*/ 	.word	index@(_Z25selective_scan_fwd_kernelI32Selective_Scan_fwd_kernel_traitsILi32ELi4ELi1ELb0ELb0ELb1ELb0EN3c104HalfENS1_7complexIfEEEEv13SSMParamsBase)
        /*08cc*/ 	.word	0x00000000


	//----- nvinfo : EIATTR_REGCOUNT
	.align		4
.L_403:
        /*08d0*/ 	.byte	0x04, 0x2f
        /*08d2*/ 	.short	(.L_405 - .L_404)
	.align		4
.L_404:
        /*08d4*/ 	.word	index@(_Z25selective_scan_fwd_kernelI32Selective_Scan_fwd_kernel_traitsILi32ELi4ELi1ELb0ELb0ELb0ELb1EN3c104HalfENS1_7complexIfEEEEv13SSMParamsBase)
        /*08d8*/ 	.word	0x0000005f


	//----- nvinfo : EIATTR_FRAME_SIZE
	.align		4
.L_405:
        /*08dc*/ 	.byte	0x04, 0x11
        /*08de*/ 	.short	(.L_407 - .L_406)
	.align		4
.L_406:
        /*08e0*/ 	.word	index@(_Z25selective_scan_fwd_kernelI32Selective_Scan_fwd_kernel_traitsILi32ELi4ELi1ELb0ELb0ELb0ELb1EN3c104HalfENS1_7complexIfEEEEv13SSMParamsBase)
        /*08e4*/ 	.word	0x00000000


	//----- nvinfo : EIATTR_REGCOUNT
	.align		4
.L_407:
        /*08e8*/ 	.byte	0x04, 0x2f
        /*08ea*/ 	.short	(.L_409 - .L_408)
	.align		4
.L_408:
        /*08ec*/ 	.word	index@(_Z25selective_scan_fwd_kernelI32Selective_Scan_fwd_kernel_traitsILi32ELi4ELi1ELb0ELb0ELb0ELb0EN3c104HalfENS1_7complexIfEEEEv13SSMParamsBase)
        /*08f0*/ 	.word	0x0000005e


	//----- nvinfo : EIATTR_FRAME_SIZE
	.align		4
.L_409:
        /*08f4*/ 	.byte	0x04, 0x11
        /*08f6*/ 	.short	(.L_411 - .L_410)
	.align		4
.L_410:
        /*08f8*/ 	.word	index@(_Z25selective_scan_fwd_kernelI32Selective_Scan_fwd_kernel_traitsILi32ELi4ELi1ELb0ELb0ELb0ELb0EN3c104HalfENS1_7complexIfEEEEv13SSMParamsBase)
        /*08fc*/ 	.word	0x00000000


	//----- nvinfo : EIATTR_REGCOUNT
	.align		4
.L_411:
        /*0900*/ 	.byte	0x04, 0x2f
        /*0902*/ 	.short	(.L_413 - .L_412)
	.align		4
.L_412:
        /*0904*/ 	.word	index@(_Z25selective_scan_fwd_kernelI32Selective_Scan_fwd_kernel_traitsILi32ELi8ELi1ELb1ELb1ELb1ELb1EN3c104HalfENS1_7complexIfEEEEv13SSMParamsBase)
        /*0908*/ 	.word	0x00000084


	//----- nvinfo : EIATTR_FRAME_SIZE
	.align		4
.L_413:
        /*090c*/ 	.byte	0x04, 0x11
        /*090e*/ 	.short	(.L_415 - .L_414)
	.align		4
.L_414:
        /*0910*/ 	.word	index@(_Z25selective_scan_fwd_kernelI32Selective_Scan_fwd_kernel_traitsILi32ELi8ELi1ELb1ELb1ELb1ELb1EN3c104HalfENS1_7complexIfEEEEv13SSMParamsBase)
        /*0914*/ 	.word	0x00000000


	//----- nvinfo : EIATTR_REGCOUNT
	.align		4
.L_415:
        /*0918*/ 	.byte	0x04, 0x2f
        /*091a*/ 	.short	(.L_417 - .L_416)
	.align		4
.L_416:
        /*091c*/ 	.word	index@(_Z25selective_scan_fwd_kernelI32Selective_Scan_fwd_kernel_traitsILi32ELi8ELi1ELb1ELb1ELb1ELb0EN3c104HalfENS1_7complexIfEEEEv13SSMParamsBase)
        /*0920*/ 	.word	0x0000007c


	//----- nvinfo : EIATTR_FRAME_SIZE
	.align		4
.L_417:
        /*0924*/ 	.byte	0x04, 0x11
        /*0926*/ 	.short	(.L_419 - .L_418)
	.align		4
.L_418:
        /*0928*/ 	.word	index@(_Z25selective_scan_fwd_kernelI32Selective_Scan_fwd_kernel_traitsILi32ELi8ELi1ELb1ELb1ELb1ELb0EN3c104HalfENS1_7complexIfEEEEv13SSMParamsBase)
        /*092c*/ 	.word	0x00000000


	//----- nvinfo : EIATTR_REGCOUNT
	.align		4
.L_419:
        /*0930*/ 	.byte	0x04, 0x2f
        /*0932*/ 	.short	(.L_421 - .L_420)
	.align		4
.L_420:
        /*0934*/ 	.word	index@(_Z25selective_scan_fwd_kernelI32Selective_Scan_fwd_kernel_traitsILi32ELi8ELi1ELb1ELb1ELb0ELb1EN3c104HalfENS1_7complexIfEEEEv13SSMParamsBase)
        /*0938*/ 	.word	0x00000080


	//----- nvinfo : EIATTR_FRAME_SIZE
	.align		4
.L_421:
        /*093c*/ 	.byte	0x04, 0x11
        /*093e*/ 	.short	(.L_423 - .L_422)
	.align		4
.L_422:
        /*0940*/ 	.word	index@(_Z25selective_scan_fwd_kernelI32Selective_Scan_fwd_kernel_traitsILi32ELi8ELi1ELb1ELb1ELb0ELb1EN3c104HalfENS1_7complexIfEEEEv13SSMParamsBase)
        /*0944*/ 	.word	0x00000000


	//----- nvinfo : EIATTR_REGCOUNT
	.align		4
.L_423:
        /*0948*/ 	.byte	0x04, 0x2f
        /*094a*/ 	.short	(.L_425 - .L_424)
	.align		4
.L_424:
        /*094c*/ 	.word	index@(_Z25selective_scan_fwd_kernelI32Selective_Scan_fwd_kernel_traitsILi32ELi8ELi1ELb1ELb1ELb0ELb0EN3c104HalfENS1_7complexIfEEEEv13SSMParamsBase)
        /*0950*/ 	.word	0x0000007a


	//----- nvinfo : EIATTR_FRAME_SIZE
	.align		4
.L_425:
        /*0954*/ 	.byte	0x04, 0x11
        /*0956*/ 	.short	(.L_427 - .L_426)
	.align		4
.L_426:
        /*0958*/ 	.word	index@(_Z25selective_scan_fwd_kernelI32Selective_Scan_fwd_kernel_traitsILi32ELi8ELi1ELb1ELb1ELb0ELb0EN3c104HalfENS1_7complexIfEEEEv13SSMParamsBase)
        /*095c*/ 	.word	0x00000000


	//----- nvinfo : EIATTR_REGCOUNT
	.align		4
.L_427:
        /*0960*/ 	.byte	0x04, 0x2f
        /*0962*/ 	.short	(.L_429 - .L_428)
	.align		4
.L_428:
        /*0964*/ 	.word	index@(_Z25selective_scan_fwd_kernelI32Selective_Scan_fwd_kernel_traitsILi32ELi8ELi1ELb1ELb0ELb1ELb1EN3c104HalfENS1_7complexIfEEEEv13SSMParamsBase)
        /*0968*/ 	.word	0x0000007b


	//----- nvinfo : EIATTR_FRAME_SIZE
	.align		4
.L_429:
        /*096c*/ 	.byte	0x04, 0x11
        /*096e*/ 	.short	(.L_431 - .L_430)
	.align		4
.L_430:
        /*0970*/ 	.word	index@(_Z25selective_scan_fwd_kernelI32Selective_Scan_fwd_kernel_traitsILi32ELi8ELi1ELb1ELb0ELb1ELb1EN3c104HalfENS1_7complexIfEEEEv13SSMParamsBase)
        /*0974*/ 	.word	0x00000000


	//----- nvinfo : EIATTR_REGCOUNT
	.align		4
.L_431:
        /*0978*/ 	.byte	0x04, 0x2f
        /*097a*/ 	.short	(.L_433 - .L_432)
	.align		4
.L_432:
        /*097c*/ 	.word	index@(_Z25selective_scan_fwd_kernelI32Selective_Scan_fwd_kernel_traitsILi32ELi8ELi1ELb1ELb0ELb1ELb0EN3c104HalfENS1_7complexIfEEEEv13SSMParamsBase)
        /*0980*/ 	.word	0x00000074


	//----- nvinfo : EIATTR_FRAME_SIZE
	.align		4
.L_433:
        /*0984*/ 	.byte	0x04, 0x11
        /*0986*/ 	.short	(.L_435 - .L_434)
	.align		4
.L_434:
        /*0988*/ 	.word	index@(_Z25selective_scan_fwd_kernelI32Selective_Scan_fwd_kernel_traitsILi32ELi8ELi1ELb1ELb0ELb1ELb0EN3c104HalfENS1_7complexIfEEEEv13SSMParamsBase)
        /*098c*/ 	.word	0x00000000


	//----- nvinfo : EIATTR_REGCOUNT
	.align		4
.L_435:
        /*0990*/ 	.byte	0x04, 0x2f
        /*0992*/ 	.short	(.L_437 - .L_436)
	.align		4
.L_436:
        /*0994*/ 	.word	index@(_Z25selective_scan_fwd_kernelI32Selective_Scan_fwd_kernel_traitsILi32ELi8ELi1ELb1ELb0ELb0ELb1EN3c104HalfENS1_7complexIfEEEEv13SSMParamsBase)
        /*0998*/ 	.word	0x0000006f


	//----- nvinfo : EIATTR_FRAME_SIZE
	.align		4
.L_437:
        /*099c*/ 	.byte	0x04, 0x11
        /*099e*/ 	.short	(.L_439 - .L_438)
	.align		4
.L_438:
        /*09a0*/ 	.word	index@(_Z25selective_scan_fwd_kernelI32Selective_Scan_fwd_kernel_traitsILi32ELi8ELi1ELb1ELb0ELb0ELb1EN3c104HalfENS1_7complexIfEEEEv13SSMParamsBase)
        /*09a4*/ 	.word	0x00000000


	//----- nvinfo : EIATTR_REGCOUNT
	.align		4
.L_439:
        /*09a8*/ 	.byte	0x04, 0x2f
        /*09aa*/ 	.short	(.L_441 - .L_440)
	.align		4
.L_440:
        /*09ac*/ 	.word	index@(_Z25selective_scan_fwd_kernelI32Selective_Scan_fwd_kernel_traitsILi32ELi8ELi1ELb1ELb0ELb0ELb0EN3c104HalfENS1_7complexIfEEEEv13SSMParamsBase)
        /*09b0*/ 	.word	0x00000065


	//----- nvinfo : EIATTR_FRAME_SIZE
	.align		4
.L_441:
        /*09b4*/ 	.byte	0x04, 0x11
        /*09b6*/ 	.short	(.L_443 - .L_442)
	.align		4
.L_442:
        /*09b8*/ 	.word	index@(_Z25selective_scan_fwd_kernelI32Selective_Scan_fwd_kernel_traitsILi32ELi8ELi1ELb1ELb0ELb0ELb0EN3c104HalfENS1_7complexIfEEEEv13SSMParamsBase)
        /*09bc*/ 	.word	0x00000000


	//----- nvinfo : EIATTR_REGCOUNT
	.align		4
.L_443:
        /*09c0*/ 	.byte	0x04, 0x2f
        /*09c2*/ 	.short	(.L_445 - .L_444)
	.align		4
.L_444:
        /*09c4*/ 	.word	index@(_Z25selective_scan_fwd_kernelI32Selective_Scan_fwd_kernel_traitsILi32ELi8ELi1ELb0ELb1ELb1ELb1EN3c104HalfENS1_7complexIfEEEEv13SSMParamsBase)
        /*09c8*/ 	.word	0x000000c2


	//----- nvinfo : EIATTR_FRAME_SIZE
	.align		4
.L_445:
        /*09cc*/ 	.byte	0x04, 0x11
        /*09ce*/ 	.short	(.L_447 - .L_446)
	.align		4
.L_446:
        /*09d0*/ 	.word	index@(_Z25selective_scan_fwd_kernelI32Selective_Scan_fwd_kernel_traitsILi32ELi8ELi1ELb0ELb1ELb1ELb1EN3c104HalfENS1_7complexIfEEEEv13SSMParamsBase)
        /*09d4*/ 	.word	0x00000000


	//----- nvinfo : EIATTR_REGCOUNT
	.align		4
.L_447:
        /*09d8*/ 	.byte	0x04, 0x2f
        /*09da*/ 	.short	(.L_449 - .L_448)
	.align		4
.L_448:
        /*09dc*/ 	.word	index@(_Z25selective_scan_fwd_kernelI32Selective_Scan_fwd_kernel_traitsILi32ELi8ELi1ELb0ELb1ELb1ELb0EN3c104HalfENS1_7complexIfEEEEv13SSMParamsBase)
        /*09e0*/ 	.word	0x000000c0


	//----- nvinfo : EIATTR_FRAME_SIZE
	.align		4
.L_449:
        /*09e4*/ 	.byte	0x04, 0x11
        /*09e6*/ 	.short	(.L_451 - .L_450)
	.align		4
.L_450:
        /*09e8*/ 	.word	index@(_Z25selective_scan_fwd_kernelI32Selective_Scan_fwd_kernel_traitsILi32ELi8ELi1ELb0ELb1ELb1ELb0EN3c104HalfENS1_7complexIfEEEEv13SSMParamsBase)
        /*09ec*/ 	.word	0x00000000


	//----- nvinfo : EIATTR_REGCOUNT
	.align		4
.L_451:
        /*09f0*/ 	.byte	0x04, 0x2f
        /*09f2*/ 	.short	(.L_453 - .L_452)
	.align		4
.L_452:
        /*09f4*/ 	.word	index@(_Z25selective_scan_fwd_kernelI32Selective_Scan_fwd_kernel_traitsILi32ELi8ELi1ELb0ELb1ELb0ELb1EN3c104HalfENS1_7complexIfEEEEv13SSMParamsBase)
        /*09f8*/ 	.word	0x000000ba


	//----- nvinfo : EIATTR_FRAME_SIZE
	.align		4
.L_453:
        /*09fc*/ 	.byte	0x04, 0x11
        /*09fe*/ 	.short	(.L_455 - .L_454)
	.align		4
.L_454:
        /*0a00*/ 	.word	index@(_Z25selective_scan_fwd_kernelI32Selective_Scan_fwd_kernel_traitsILi32ELi8ELi1ELb0ELb1ELb0ELb1EN3c104HalfENS1_7complexIfEEEEv13SSMParamsBase)
        /*0a04*/ 	.word	0x00000000


	//----- nvinfo : EIATTR_REGCOUNT
	.align		4
.L_455:
        /*0a08*/ 	.byte	0x04, 0x2f
        /*0a0a*/ 	.short	(.L_457 - .L_456)
	.align		4
.L_456:
        /*0a0c*/ 	.word	index@(_Z25selective_scan_fwd_kernelI32Selective_Scan_fwd_kernel_traitsILi32ELi8ELi1ELb0ELb1ELb0ELb0EN3c104HalfENS1_7complexIfEEEEv13SSMParamsBase)
        /*0a10*/ 	.word	0x000000b9


	//----- nvinfo : EIATTR_FRAME_SIZE
	.align		4
.L_457:
        /*0a14*/ 	.byte	0x04, 0x11
        /*0a16*/ 	.short	(.L_459 - .L_458)
	.align		4
.L_458:
        /*0a18*/ 	.word	index@(_Z25selective_scan_fwd_kernelI32Selective_Scan_fwd_kernel_traitsILi32ELi8ELi1ELb0ELb1ELb0ELb0EN3c104HalfENS1_7complexIfEEEEv13SSMParamsBase)
        /*0a1c*/ 	.word	0x00000000


	//----- nvinfo : EIATTR_REGCOUNT
	.align		4
.L_459:
        /*0a20*/ 	.byte	0x04, 0x2f
        /*0a22*/ 	.short	(.L_461 - .L_460)
	.align		4
.L_460:
        /*0a24*/ 	.word	index@(_Z25selective_scan_fwd_kernelI32Selective_Scan_fwd_kernel_traitsILi32ELi8ELi1ELb0ELb0ELb1ELb1EN3c104HalfENS1_7complexIfEEEEv13SSMParamsBase)
        /*0a28*/ 	.word	0x000000c4


	//----- nvinfo : EIATTR_FRAME_SIZE
	.align		4
.L_461:
        /*0a2c*/ 	.byte	0x04, 0x11
        /*0a2e*/ 	.short	(.L_463 - .L_462)
	.align		4
.L_462:
        /*0a30*/ 	.word	index@(_Z25selective_scan_fwd_kernelI32Selective_Scan_fwd_kernel_traitsILi32ELi8ELi1ELb0ELb0ELb1ELb1EN3c104HalfENS1_7complexIfEEEEv13SSMParamsBase)
        /*0a34*/ 	.word	0x00000000


	//----- nvinfo : EIATTR_REGCOUNT
	.align		4
.L_463:
        /*0a38*/ 	.byte	0x04, 0x2f
        /*0a3a*/ 	.short	(.L_465 - .L_464)
	.align		4
.L_464:
        /*0a3c*/ 	.word	index@(_Z25selective_scan_fwd_kernelI32Selective_Scan_fwd_kernel_traitsILi32ELi8ELi1ELb0ELb0ELb1ELb0EN3c104HalfENS1_7complexIfEEEEv13SSMParamsBase)
        /*0a40*/ 	.word	0x000000c3


	//----- nvinfo : EIATTR_FRAME_SIZE
	.align		4
.L_465:
        /*0a44*/ 	.byte	0x04, 0x11
        /*0a46*/ 	.short	(.L_467 - .L_466)
	.align		4
.L_466:
        /*0a48*/ 	.word	index@(_Z25selective_scan_fwd_kernelI32Selective_Scan_fwd_kernel_traitsILi32ELi8ELi1ELb0ELb0ELb1ELb0EN3c104HalfENS1_7complexIfEEEEv13SSMParamsBase)
        /*0a4c*/ 	.word	0x00000000


	//----- nvinfo : EIATTR_REGCOUNT
	.align		4
.L_467:
        /*0a50*/ 	.byte	0x04, 0x2f
        /*0a52*/ 	.short	(.L_469 - .L_468)
	.align		4
.L_468:
        /*0a54*/ 	.word	index@(_Z25selective_scan_fwd_kernelI32Selective_Scan_fwd_kernel_traitsILi32ELi8ELi1ELb0ELb0ELb0ELb1EN3c104HalfENS1_7complexIfEEEEv13SSMParamsBase)
        /*0a58*/ 	.word	0x00000088


	//----- nvinfo : EIATTR_FRAME_SIZE
	.align		4
.L_469:
        /*0a5c*/ 	.byte	0x04, 0x11
        /*0a5e*/ 	.short	(.L_471 - .L_470)
	.align		4
.L_470:
        /*0a60*/ 	.word	index@(_Z25selective_scan_fwd_kernelI32Selective_Scan_fwd_kernel_traitsILi32ELi8ELi1ELb0ELb0ELb0ELb1EN3c104HalfENS1_7complexIfEEEEv13SSMParamsBase)
        /*0a64*/ 	.word	0x00000000


	//----- nvinfo : EIATTR_REGCOUNT
	.align		4
.L_471:
        /*0a68*/ 	.byte	0x04, 0x2f
        /*0a6a*/ 	.short	(.L_473 - .L_472)
	.align		4
.L_472:
        /*0a6c*/ 	.word	index@(_Z25selective_scan_fwd_kernelI32Selective_Scan_fwd_kernel_traitsILi32ELi8ELi1ELb0ELb0ELb0ELb0EN3c104HalfENS1_7complexIfEEEEv13SSMParamsBase)
        /*0a70*/ 	.word	0x00000088


	//----- nvinfo : EIATTR_FRAME_SIZE
	.align		4
.L_473:
        /*0a74*/ 	.byte	0x04, 0x11
        /*0a76*/ 	.short	(.L_475 - .L_474)
	.align		4
.L_474:
        /*0a78*/ 	.word	index@(_Z25selective_scan_fwd_kernelI32Selective_Scan_fwd_kernel_traitsILi32ELi8ELi1ELb0ELb0ELb0ELb0EN3c104HalfENS1_7complexIfEEEEv13SSMParamsBase)
        /*0a7c*/ 	.word	0x00000000


	//----- nvinfo : EIATTR_REGCOUNT
	.align		4
.L_475:
        /*0a80*/ 	.byte	0x04, 0x2f
        /*0a82*/ 	.short	(.L_477 - .L_476)
	.align		4
.L_476:
        /*0a84*/ 	.word	index@(_Z25selective_scan_fwd_kernelI32Selective_Scan_fwd_kernel_traitsILi32ELi16ELi1ELb1ELb1ELb1ELb1EN3c104HalfENS1_7complexIfEEEEv13SSMParamsBase)
        /*0a88*/ 	.word	0x000000b6


	//----- nvinfo : EIATTR_FRAME_SIZE
	.align		4
.L_477:
        /*0a8c*/ 	.byte	0x04, 0x11
        /*0a8e*/ 	.short	(.L_479 - .L_478)
	.align		4
.L_478:
        /*0a90*/ 	.word	index@(_Z25selective_scan_fwd_kernelI32Selective_Scan_fwd_kernel_traitsILi32ELi16ELi1ELb1ELb1ELb1ELb1EN3c104HalfENS1_7complexIfEEEEv13SSMParamsBase)
        /*0a94*/ 	.word	0x00000000


	//----- nvinfo : EIATTR_REGCOUNT
	.align		4
.L_479:
        /*0a98*/ 	.byte	0x04, 0x2f
        /*0a9a*/ 	.short	(.L_481 - .L_480)
	.align		4
.L_480:
        /*0a9c*/ 	.word	index@(_Z25selective_scan_fwd_kernelI32Selective_Scan_fwd_kernel_traitsILi32ELi16ELi1ELb1ELb1ELb1ELb0EN3c104HalfENS1_7complexIfEEEEv13SSMParamsBase)
        /*0aa0*/ 	.word	0x000000b6


	//----- nvinfo : EIATTR_FRAME_SIZE
	.align		4
.L_481:
        /*0aa4*/ 	.byte	0x04, 0x11
        /*0aa6*/ 	.short	(.L_483 - .L_482)
	.align		4
.L_482:
        /*0aa8*/ 	.word	index@(_Z25selective_scan_fwd_kernelI32Selective_Scan_fwd_kernel_traitsILi32ELi16ELi1ELb1ELb1ELb1ELb0EN3c104HalfENS1_7complexIfEEEEv13SSMParamsBase)
        /*0aac*/ 	.word	0x00000000


	//----- nvinfo : EIATTR_REGCOUNT
	.align		4
.L_483:
        /*0ab0*/ 	.byte	0x04, 0x2f
        /*0ab2*/ 	.short	(.L_485 - .L_484)
	.align		4
.L_484:
        /*0ab4*/ 	.word	index@(_Z25selective_scan_fwd_kernelI32Selective_Scan_fwd_kernel_traitsILi32ELi16ELi1ELb1ELb1ELb0ELb1EN3c104HalfENS1_7complexIfEEEEv13SSMParamsBase)
        /*0ab8*/ 	.word	0x000000ab


	//----- nvinfo : EIATTR_FRAME_SIZE
	.align		4
.L_485:
        /*0abc*/ 	.byte	0x04, 0x11
        /*0abe*/ 	.short	(.L_487 - .L_486)
	.align		4
.L_486:
        /*0ac0*/ 	.word	index@(_Z25selective_scan_fwd_kernelI32Selective_Scan_fwd_kernel_traitsILi32ELi16ELi1ELb1ELb1ELb0ELb1EN3c104HalfENS1_7complexIfEEEEv13SSMParamsBase)
        /*0ac4*/ 	.word	0x00000000


	//----- nvinfo : EIATTR_REGCOUNT
	.align		4
.L_487:
        /*0ac8*/ 	.byte	0x04, 0x2f
        /*0aca*/ 	.short	(.L_489 - .L_488)
	.align		4
.L_488:
        /*0acc*/ 	.word	index@(_Z25selective_scan_fwd_kernelI32Selective_Scan_fwd_kernel_traitsILi32ELi16ELi1ELb1ELb1ELb0ELb0EN3c104HalfENS1_7complexIfEEEEv13SSMParamsBase)
        /*0ad0*/ 	.word	0x000000ab


	//----- nvinfo : EIATTR_FRAME_SIZE
	.align		4
.L_489:
        /*0ad4*/ 	.byte	0x04, 0x11
        /*0ad6*/ 	.short	(.L_491 - .L_490)
	.align		4
.L_490:
        /*0ad8*/ 	.word	index@(_Z25selective_scan_fwd_kernelI32Selective_Scan_fwd_kernel_traitsILi32ELi16ELi1ELb1ELb1ELb0ELb0EN3c104HalfENS1_7complexIfEEEEv13SSMParamsBase)
        /*0adc*/ 	.word	0x00000000


	//----- nvinfo : EIATTR_REGCOUNT
	.align		4
.L_491:
        /*0ae0*/ 	.byte	0x04, 0x2f
        /*0ae2*/ 	.short	(.L_493 - .L_492)
	.align		4
.L_492:
        /*0ae4*/ 	.word	index@(_Z25selective_scan_fwd_kernelI32Selective_Scan_fwd_kernel_traitsILi32ELi16ELi1ELb1ELb0ELb1ELb1EN3c104HalfENS1_7complexIfEEEEv13SSMParamsBase)
        /*0ae8*/ 	.word	0x000000a8


	//----- nvinfo : EIATTR_FRAME_SIZE
	.align		4
.L_493:
        /*0aec*/ 	.byte	0x04, 0x11
        /*0aee*/ 	.short	(.L_495 - .L_494)
	.align		4
.L_494:
        /*0af0*/ 	.word	index@(_Z25selective_scan_fwd_kernelI32Selective_Scan_fwd_kernel_traitsILi32ELi16ELi1ELb1ELb0ELb1ELb1EN3c104HalfENS1_7complexIfEEEEv13SSMParamsBase)
        /*0af4*/ 	.word	0x00000000


	//----- nvinfo : EIATTR_REGCOUNT
	.align		4
.L_495:
        /*0af8*/ 	.byte	0x04, 0x2f
        /*0afa*/ 	.short	(.L_497 - .L_496)
	.align		4
.L_496:
        /*0afc*/ 	.word	index@(_Z25selective_scan_fwd_kernelI32Selective_Scan_fwd_kernel_traitsILi32ELi16ELi1ELb1ELb0ELb1ELb0EN3c104HalfENS1_7complexIfEEEEv13SSMParamsBase)
        /*0b00*/ 	.word	0x000000a8


	//----- nvinfo : EIATTR_FRAME_SIZE
	.align		4
.L_497:
        /*0b04*/ 	.byte	0x04, 0x11
        /*0b06*/ 	.short	(.L_499 - .L_498)
	.align		4
.L_498:
        /*0b08*/ 	.word	index@(_Z25selective_scan_fwd_kernelI32Selective_Scan_fwd_kernel_traitsILi32ELi16ELi1ELb1ELb0ELb1ELb0EN3c104HalfENS1_7complexIfEEEEv13SSMParamsBase)
        /*0b0c*/ 	.word	0x00000000


	//----- nvinfo : EIATTR_REGCOUNT
	.align		4
.L_499:
        /*0b10*/ 	.byte	0x04, 0x2f
        /*0b12*/ 	.short	(.L_501 - .L_500)
	.align		4
.L_500:
        /*0b14*/ 	.word	index@(_Z25selective_scan_fwd_kernelI32Selective_Scan_fwd_kernel_traitsILi32ELi16ELi1ELb1ELb0ELb0ELb1EN3c104HalfENS1_7complexIfEEEEv13SSMParamsBase)
        /*0b18*/ 	.word	0x0000008f


	//----- nvinfo : EIATTR_FRAME_SIZE
	.align		4
.L_501:
        /*0b1c*/ 	.byte	0x04, 0x11
        /*0b1e*/ 	.short	(.L_503 - .L_502)
	.align		4
.L_502:
        /*0b20*/ 	.word	index@(_Z25selective_scan_fwd_kernelI32Selective_Scan_fwd_kernel_traitsILi32ELi16ELi1ELb1ELb0ELb0ELb1EN3c104HalfENS1_7complexIfEEEEv13SSMParamsBase)
        /*0b24*/ 	.word	0x00000000


	//----- nvinfo : EIATTR_REGCOUNT
	.align		4
.L_503:
        /*0b28*/ 	.byte	0x04, 0x2f
        /*0b2a*/ 	.short	(.L_505 - .L_504)
	.align		4
.L_504:
        /*0b2c*/ 	.word	index@(_Z25selective_scan_fwd_kernelI32Selective_Scan_fwd_kernel_traitsILi32ELi16ELi1ELb1ELb0ELb0ELb0EN3c104HalfENS1_7complexIfEEEEv13SSMParamsBase)
        /*0b30*/ 	.word	0x0000008f


	//----- nvinfo : EIATTR_FRAME_SIZE
	.align		4
.L_505:
        /*0b34*/ 	.byte	0x04, 0x11
        /*0b36*/ 	.short	(.L_507 - .L_506)
	.align		4
.L_506:
        /*0b38*/ 	.word	index@(_Z25selective_scan_fwd_kernelI32Selective_Scan_fwd_kernel_traitsILi32ELi16ELi1ELb1ELb0ELb0ELb0EN3c104HalfENS1_7complexIfEEEEv13SSMParamsBase)
        /*0b3c*/ 	.word	0x00000000


	//----- nvinfo : EIATTR_REGCOUNT
	.align		4
.L_507:
        /*0b40*/ 	.byte	0x04, 0x2f
        /*0b42*/ 	.short	(.L_509 - .L_508)
	.align		4
.L_508:
        /*0b44*/ 	.word	index@(_Z25selective_scan_fwd_kernelI32Selective_Scan_fwd_kernel_traitsILi32ELi16ELi1ELb0ELb1ELb1ELb1EN3c104HalfENS1_7complexIfEEEEv13SSMParamsBase)
        /*0b48*/ 	.word	0x000000f8


	//----- nvinfo : EIATTR_FRAME_SIZE
	.align		4
.L_509:
        /*0b4c*/ 	.byte	0x04, 0x11
        /*0b4e*/ 	.short	(.L_511 - .L_510)
	.align		4
.L_510:
        /*0b50*/ 	.word	index@(_Z25selective_scan_fwd_kernelI32Selective_Scan_fwd_kernel_traitsILi32ELi16ELi1ELb0ELb1ELb1ELb1EN3c104HalfENS1_7complexIfEEEEv13SSMParamsBase)
        /*0b54*/ 	.word	0x00000000


	//----- nvinfo : EIATTR_REGCOUNT
	.align		4
.L_511:
        /*0b58*/ 	.byte	0x04, 0x2f
        /*0b5a*/ 	.short	(.L_513 - .L_512)
	.align		4
.L_512:
        /*0b5c*/ 	.word	index@(_Z25selective_scan_fwd_kernelI32Selective_Scan_fwd_kernel_traitsILi32ELi16ELi1ELb0ELb1ELb1ELb0EN3c104HalfENS1_7complexIfEEEEv13SSMParamsBase)
        /*0b60*/ 	.word	0x000000f5


	//----- nvinfo : EIATTR_FRAME_SIZE
	.align		4
.L_513:
        /*0b64*/ 	.byte	0x04, 0x11
        /*0b66*/ 	.short	(.L_515 - .L_514)
	.align		4
.L_514:
        /*0b68*/ 	.word	index@(_Z25selective_scan_fwd_kernelI32Selective_Scan_fwd_kernel_traitsILi32ELi16ELi1ELb0ELb1ELb1ELb0EN3c104HalfENS1_7complexIfEEEEv13SSMParamsBase)
        /*0b6c*/ 	.word	0x00000000


	//----- nvinfo : EIATTR_REGCOUNT
	.align		4
.L_515:
        /*0b70*/ 	.byte	0x04, 0x2f
        /*0b72*/ 	.short	(.L_517 - .L_516)
	.align		4
.L_516:
        /*0b74*/ 	.word	index@(_Z25selective_scan_fwd_kernelI32Selective_Scan_fwd_kernel_traitsILi32ELi16ELi1ELb0ELb1ELb0ELb1EN3c104HalfENS1_7complexIfEEEEv13SSMParamsBase)
        /*0b78*/ 	.word	0x000000e3


	//----- nvinfo : EIATTR_FRAME_SIZE
	.align		4
.L_517:
        /*0b7c*/ 	.byte	0x04, 0x11
        /*0b7e*/ 	.short	(.L_519 - .L_518)
	.align		4
.L_518:
        /*0b80*/ 	.word	index@(_Z25selective_scan_fwd_kernelI32Selective_Scan_fwd_kernel_traitsILi32ELi16ELi1ELb0ELb1ELb0ELb1EN3c104HalfENS1_7complexIfEEEEv13SSMParamsBase)
        /*0b84*/ 	.word	0x00000000


	//----- nvinfo : EIATTR_REGCOUNT
	.align		4
.L_519:
        /*0b88*/ 	.byte	0x04, 0x2f
        /*0b8a*/ 	.short	(.L_521 - .L_520)
	.align		4
.L_520:
        /*0b8c*/ 	.word	index@(_Z25selective_scan_fwd_kernelI32Selective_Scan_fwd_kernel_traitsILi32ELi16ELi1ELb0ELb1ELb0ELb0EN3c104HalfENS1_7complexIfEEEEv13SSMParamsBase)
        /*0b90*/ 	.word	0x000000da


	//----- nvinfo : EIATTR_FRAME_SIZE
	.align		4
.L_521:
        /*0b94*/ 	.byte	0x04, 0x11
        /*0b96*/ 	.short	(.L_523 - .L_522)
	.align		4
.L_522:
        /*0b98*/ 	.word	index@(_Z25selective_scan_fwd_kernelI32Selective_Scan_fwd_kernel_traitsILi32ELi16ELi1ELb0ELb1ELb0ELb0EN3c104HalfENS1_7complexIfEEEEv13SSMParamsBase)
        /*0b9c*/ 	.word	0x00000000


	//----- nvinfo : EIATTR_REGCOUNT
	.align		4
.L_523:
        /*0ba0*/ 	.byte	0x04, 0x2f
        /*0ba2*/ 	.short	(.L_525 - .L_524)
	.align		4
.L_524:
        /*0ba4*/ 	.word	index@(_Z25selective_scan_fwd_kernelI32Selective_Scan_fwd_kernel_traitsILi32ELi16ELi1ELb0ELb0ELb1ELb1EN3c104HalfENS1_7complexIfEEEEv13SSMParamsBase)
        /*0ba8*/ 	.word	0x000000e7


	//----- nvinfo : EIATTR_FRAME_SIZE
	.align		4
.L_525:
        /*0bac*/ 	.byte	0x04, 0x11
        /*0bae*/ 	.short	(.L_527 - .L_526)
	.align		4
.L_526:
        /*0bb0*/ 	.word	index@(_Z25selective_scan_fwd_kernelI32Selective_Scan_fwd_kernel_traitsILi32ELi16ELi1ELb0ELb0ELb1ELb1EN3c104HalfENS1_7complexIfEEEEv13SSMParamsBase)
        /*0bb4*/ 	.word	0x00000000


	//----- nvinfo : EIATTR_REGCOUNT
	.align		4
.L_527:
        /*0bb8*/ 	.byte	0x04, 0x2f
        /*0bba*/ 	.short	(.L_529 - .L_528)
	.align		4
.L_528:
        /*0bbc*/ 	.word	index@(_Z25selective_scan_fwd_kernelI32Selective_Scan_fwd_kernel_traitsILi32ELi16ELi1ELb0ELb0ELb1ELb0EN3c104HalfENS1_7complexIfEEEEv13SSMParamsBase)
        /*0bc0*/ 	.word	0x000000e7


	//----- nvinfo : EIATTR_FRAME_SIZE
	.align		4
.L_529:
        /*0bc4*/ 	.byte	0x04, 0x11
        /*0bc6*/ 	.short	(.L_531 - .L_530)
	.align		4
.L_530:
        /*0bc8*/ 	.word	index@(_Z25selective_scan_fwd_kernelI32Selective_Scan_fwd_kernel_traitsILi32ELi16ELi1ELb0ELb0ELb1ELb0EN3c104HalfENS1_7complexIfEEEEv13SSMParamsBase)
        /*0bcc*/ 	.word	0x00000000


	//----- nvinfo : EIATTR_REGCOUNT
	.align		4
.L_531:
        /*0bd0*/ 	.byte	0x04, 0x2f
        /*0bd2*/ 	.short	(.L_533 - .L_532)
	.align		4
.L_532:
        /*0bd4*/ 	.word	index@(_Z25selective_scan_fwd_kernelI32Selective_Scan_fwd_kernel_traitsILi32ELi16ELi1ELb0ELb0ELb0ELb1EN3c104HalfENS1_7complexIfEEEEv13SSMParamsBase)
        /*0bd8*/ 	.word	0x000000d0


	//----- nvinfo : EIATTR_FRAME_SIZE
	.align		4
.L_533:
        /*0bdc*/ 	.byte	0x04, 0x11
        /*0bde*/ 	.short	(.L_535 - .L_534)
	.align		4
.L_534:
        /*0be0*/ 	.word	index@(_Z25selective_scan_fwd_kernelI32Selective_Scan_fwd_kernel_traitsILi32ELi16ELi1ELb0ELb0ELb0ELb1EN3c104HalfENS1_7complexIfEEEEv13SSMParamsBase)
        /*0be4*/ 	.word	0x00000000


	//----- nvinfo : EIATTR_REGCOUNT
	.align		4
.L_535:
        /*0be8*/ 	.byte	0x04, 0x2f
        /*0bea*/ 	.short	(.L_537 - .L_536)
	.align		4
.L_536:
        /*0bec*/ 	.word	index@(_Z25selective_scan_fwd_kernelI32Selective_Scan_fwd_kernel_traitsILi32ELi16ELi1ELb0ELb0ELb0ELb0EN3c104HalfENS1_7complexIfEEEEv13SSMParamsBase)
        /*0bf0*/ 	.word	0x000000d0


	//----- nvinfo : EIATTR_FRAME_SIZE
	.align		4
.L_537:
        /*0bf4*/ 	.byte	0x04, 0x11
        /*0bf6*/ 	.short	(.L_539 - .L_538)
	.align		4
.L_538:
        /*0bf8*/ 	.word	index@(_Z25selective_scan_fwd_kernelI32Selective_Scan_fwd_kernel_traitsILi32ELi16ELi1ELb0ELb0ELb0ELb0EN3c104HalfENS1_7complexIfEEEEv13SSMParamsBase)
        /*0bfc*/ 	.word	0x00000000


	//----- nvinfo : EIATTR_REGCOUNT
	.align		4
.L_539:
        /*0c00*/ 	.byte	0x04, 0x2f
        /*0c02*/ 	.short	(.L_541 - .L_540)
	.align		4
.L_540:
        /*0c04*/ 	.word	index@(_Z25selective_scan_fwd_kernelI32Selective_Scan_fwd_kernel_traitsILi64ELi16ELi1ELb1ELb1ELb1ELb1EN3c104HalfENS1_7complexIfEEEEv13SSMParamsBase)
        /*0c08*/ 	.word	0x000000a8


	//----- nvinfo : EIATTR_FRAME_SIZE
	.align		4
.L_541:
        /*0c0c*/ 	.byte	0x04, 0x11
        /*0c0e*/ 	.short	(.L_543 - .L_542)
	.align		4
.L_542:
        /*0c10*/ 	.word	index@(_Z25selective_scan_fwd_kernelI32Selective_Scan_fwd_kernel_traitsILi64ELi16ELi1ELb1ELb1ELb1ELb1EN3c104HalfENS1_7complexIfEEEEv13SSMParamsBase)
        /*0c14*/ 	.word	0x00000008


	//----- nvinfo : EIATTR_REGCOUNT
	.align		4
.L_543:
        /*0c18*/ 	.byte	0x04, 0x2f
        /*0c1a*/ 	.short	(.L_545 - .L_544)
	.align		4
.L_544:
        /*0c1c*/ 	.word	index@(_Z25selective_scan_fwd_kernelI32Selective_Scan_fwd_kernel_traitsILi64ELi16ELi1ELb1ELb1ELb1ELb0EN3c104HalfENS1_7complexIfEEEEv13SSMParamsBase)
        /*0c20*/ 	.word	0x000000a8


	//----- nvinfo : EIATTR_FRAME_SIZE
	.align		4
.L_545:
        /*0c24*/ 	.byte	0x04, 0x11
        /*0c26*/ 	.short	(.L_547 - .L_546)
	.align		4
.L_546:
        /*0c28*/ 	.word	index@(_Z25selective_scan_fwd_kernelI32Selective_Scan_fwd_kernel_traitsILi64ELi16ELi1ELb1ELb1ELb1ELb0EN3c104HalfENS1_7complexIfEEEEv13SSMParamsBase)
        /*0c2c*/ 	.word	0x00000008


	//----- nvinfo : EIATTR_REGCOUNT
	.align		4
.L_547:
        /*0c30*/ 	.byte	0x04, 0x2f
        /*0c32*/ 	.short	(.L_549 - .L_548)
	.align		4
.L_548:
        /*0c34*/ 	.word	index@(_Z25selective_scan_fwd_kernelI32Selective_Scan_fwd_kernel_traitsILi64ELi16ELi1ELb1ELb1ELb0ELb1EN3c104HalfENS1_7complexIfEEEEv13SSMParamsBase)
        /*0c38*/ 	.word	0x0000009a


	//----- nvinfo : EIATTR_FRAME_SIZE
	.align		4
.L_549:
        /*0c3c*/ 	.byte	0x04, 0x11
        /*0c3e*/ 	.short	(.L_551 - .L_550)
	.align		4
.L_550:
        /*0c40*/ 	.word	index@(_Z25selective_scan_fwd_kernelI32Selective_Scan_fwd_kernel_traitsILi64ELi16ELi1ELb1ELb1ELb0ELb1EN3c104HalfENS1_7complexIfEEEEv13SSMParamsBase)
        /*0c44*/ 	.word	0x00000000


	//----- nvinfo : EIATTR_REGCOUNT
	.align		4
.L_551:
        /*0c48*/ 	.byte	0x04, 0x2f
        /*0c4a*/ 	.short	(.L_553 - .L_552)
	.align		4
.L_552:
        /*0c4c*/ 	.word	index@(_Z25selective_scan_fwd_kernelI32Selective_Scan_fwd_kernel_traitsILi64ELi16ELi1ELb1ELb1ELb0ELb0EN3c104HalfENS1_7complexIfEEEEv13SSMParamsBase)
        /*0c50*/ 	.word	0x0000009a


	//----- nvinfo : EIATTR_FRAME_SIZE
	.align		4
.L_553:
        /*0c54*/ 	.byte	0x04, 0x11
        /*0c56*/ 	.short	(.L_555 - .L_554)
	.align		4
.L_554:
        /*0c58*/ 	.word	index@(_Z25selective_scan_fwd_kernelI32Selective_Scan_fwd_kernel_traitsILi64ELi16ELi1ELb1ELb1ELb0ELb0EN3c104HalfENS1_7complexIfEEEEv13SSMParamsBase)
        /*0c5c*/ 	.word	0x00000000


	//----- nvinfo : EIATTR_REGCOUNT
	.align		4
.L_555:
        /*0c60*/ 	.byte	0x04, 0x2f
        /*0c62*/ 	.short	(.L_557 - .L_556)
	.align		4
.L_556:
        /*0c64*/ 	.word	index@(_Z25selective_scan_fwd_kernelI32Selective_Scan_fwd_kernel_traitsILi64ELi16ELi1ELb1ELb0ELb1ELb1EN3c104HalfENS1_7complexIfEEEEv13SSMParamsBase)
        /*0c68*/ 	.word	0x00000099


	//----- nvinfo : EIATTR_FRAME_SIZE
	.align		4
.L_557:
        /*0c6c*/ 	.byte	0x04, 0x11
        /*0c6e*/ 	.short	(.L_559 - .L_558)
	.align		4
.L_558:
        /*0c70*/ 	.word	index@(_Z25selective_scan_fwd_kernelI32Selective_Scan_fwd_kernel_traitsILi64ELi16ELi1ELb1ELb0ELb1ELb1EN3c104HalfENS1_7complexIfEEEEv13SSMParamsBase)
        /*0c74*/ 	.word	0x00000000


	//----- nvinfo : EIATTR_REGCOUNT
	.align		4
.L_559:
        /*0c78*/ 	.byte	0x04, 0x2f
        /*0c7a*/ 	.short	(.L_561 - .L_560)
	.align		4
.L_560:
        /*0c7c*/ 	.word	index@(_Z25selective_scan_fwd_kernelI32Selective_Scan_fwd_kernel_traitsILi64ELi16ELi1ELb1ELb0ELb1ELb0EN3c104HalfENS1_7complexIfEEEEv13SSMParamsBase)
        /*0c80*/ 	.word	0x0000009b


	//----- nvinfo : EIATTR_FRAME_SIZE
	.align		4
.L_561:
        /*0c84*/ 	.byte	0x04, 0x11
        /*0c86*/ 	.short	(.L_563 - .L_562)
	.align		4
.L_562:
        /*0c88*/ 	.word	index@(_Z25selective_scan_fwd_kernelI32Selective_Scan_fwd_kernel_traitsILi64ELi16ELi1ELb1ELb0ELb1ELb0EN3c104HalfENS1_7complexIfEEEEv13SSMParamsBase)
        /*0c8c*/ 	.word	0x00000000


	//----- nvinfo : EIATTR_REGCOUNT
	.align		4
.L_563:
        /*0c90*/ 	.byte	0x04, 0x2f
        /*0c92*/ 	.short	(.L_565 - .L_564)
	.align		4
.L_564:
        /*0c94*/ 	.word	index@(_Z25selective_scan_fwd_kernelI32Selective_Scan_fwd_kernel_traitsILi64ELi16ELi1ELb1ELb0ELb0ELb1EN3c104HalfENS1_7complexIfEEEEv13SSMParamsBase)
        /*0c98*/ 	.word	0x00000097


	//----- nvinfo : EIATTR_FRAME_SIZE
	.align		4
.L_565:
        /*0c9c*/ 	.byte	0x04, 0x11
        /*0c9e*/ 	.short	(.L_567 - .L_566)
	.align		4
.L_566:
        /*0ca0*/ 	.word	index@(_Z25selective_scan_fwd_kernelI32Selective_Scan_fwd_kernel_traitsILi64ELi16ELi1ELb1ELb0ELb0ELb1EN3c104HalfENS1_7complexIfEEEEv13SSMParamsBase)
        /*0ca4*/ 	.word	0x00000000


	//----- nvinfo : EIATTR_REGCOUNT
	.align		4
.L_567:
        /*0ca8*/ 	.byte	0x04, 0x2f
        /*0caa*/ 	.short	(.L_569 - .L_568)
	.align		4
.L_568:
        /*0cac*/ 	.word	index@(_Z25selective_scan_fwd_kernelI32Selective_Scan_fwd_kernel_traitsILi64ELi16ELi1ELb1ELb0ELb0ELb0EN3c104HalfENS1_7complexIfEEEEv13SSMParamsBase)
        /*0cb0*/ 	.word	0x00000097


	//----- nvinfo : EIATTR_FRAME_SIZE
	.align		4
.L_569:
        /*0cb4*/ 	.byte	0x04, 0x11
        /*0cb6*/ 	.short	(.L_571 - .L_570)
	.align		4
.L_570:
        /*0cb8*/ 	.word	index@(_Z25selective_scan_fwd_kernelI32Selective_Scan_fwd_kernel_traitsILi64ELi16ELi1ELb1ELb0ELb0ELb0EN3c104HalfENS1_7complexIfEEEEv13SSMParamsBase)
        /*0cbc*/ 	.word	0x00000000


	//----- nvinfo : EIATTR_REGCOUNT
	.align		4
.L_571:
        /*0cc0*/ 	.byte	0x04, 0x2f
        /*0cc2*/ 	.short	(.L_573 - .L_572)
	.align		4
.L_572:
        /*0cc4*/ 	.word	index@(_Z25selective_scan_fwd_kernelI32Selective_Scan_fwd_kernel_traitsILi64ELi16ELi1ELb0ELb1ELb1ELb1EN3c104HalfENS1_7complexIfEEEEv13SSMParamsBase)
        /*0cc8*/ 	.word	0x000000a8


	//----- nvinfo : EIATTR_FRAME_SIZE
	.align		4
.L_573:
        /*0ccc*/ 	.byte	0x04, 0x11
        /*0cce*/ 	.short	(.L_575 - .L_574)
	.align		4
.L_574:
        /*0cd0*/ 	.word	index@(_Z25selective_scan_fwd_kernelI32Selective_Scan_fwd_kernel_traitsILi64ELi16ELi1ELb0ELb1ELb1ELb1EN3c104HalfENS1_7complexIfEEEEv13SSMParamsBase)
        /*0cd4*/ 	.word	0x00000090


	//----- nvinfo : EIATTR_REGCOUNT
	.align		4
.L_575:
        /*0cd8*/ 	.byte	0x04, 0x2f
        /*0cda*/ 	.short	(.L_577 - .L_576)
	.align		4
.L_576:
        /*0cdc*/ 	.word	index@(_Z25selective_scan_fwd_kernelI32Selective_Scan_fwd_kernel_traitsILi64ELi16ELi1ELb0ELb1ELb1ELb0EN3c104HalfENS1_7complexIfEEEEv13SSMParamsBase)
        /*0ce0*/ 	.word	0x000000a8


	//----- nvinfo : EIATTR_FRAME_SIZE
	.align		4
.L_577:
        /*0ce4*/ 	.byte	0x04, 0x11
        /*0ce6*/ 	.short	(.L_579 - .L_578)
	.align		4
.L_578:
        /*0ce8*/ 	.word	index@(_Z25selective_scan_fwd_kernelI32Selective_Scan_fwd_kernel_traitsILi64ELi16ELi1ELb0ELb1ELb1ELb0EN3c104HalfENS1_7complexIfEEEEv13SSMParamsBase)
        /*0cec*/ 	.word	0x00000088


	//----- nvinfo : EIATTR_REGCOUNT
	.align		4
.L_579:
        /*0cf0*/ 	.byte	0x04, 0x2f
        /*0cf2*/ 	.short	(.L_581 - .L_580)
	.align		4
.L_580:
        /*0cf4*/ 	.word	index@(_Z25selective_scan_fwd_kernelI32Selective_Scan_fwd_kernel_traitsILi64ELi16ELi1ELb0ELb1ELb0ELb1EN3c104HalfENS1_7complexIfEEEEv13SSMParamsBase)
        /*0cf8*/ 	.word	0x000000a8


	//----- nvinfo : EIATTR_FRAME_SIZE
	.align		4
.L_581:
        /*0cfc*/ 	.byte	0x04, 0x11
        /*0cfe*/ 	.short	(.L_583 - .L_582)
	.align		4
.L_582:
        /*0d00*/ 	.word	index@(_Z25selective_scan_fwd_kernelI32Selective_Scan_fwd_kernel_traitsILi64ELi16ELi1ELb0ELb1ELb0ELb1EN3c104HalfENS1_7complexIfEEEEv13SSMParamsBase)
        /*0d04*/ 	.word	0x00000030


	//----- nvinfo : EIATTR_REGCOUNT
	.align		4
.L_583:
        /*0d08*/ 	.byte	0x04, 0x2f
        /*0d0a*/ 	.short	(.L_585 - .L_584)
	.align		4
.L_584:
        /*0d0c*/ 	.word	index@(_Z25selective_scan_fwd_kernelI32Selective_Scan_fwd_kernel_traitsILi64ELi16ELi1ELb0ELb1ELb0ELb0EN3c104HalfENS1_7complexIfEEEEv13SSMParamsBase)
        /*0d10*/ 	.word	0x000000a8


	//----- nvinfo : EIATTR_FRAME_SIZE
	.align		4
.L_585:
        /*0d14*/ 	.byte	0x04, 0x11
        /*0d16*/ 	.short	(.L_587 - .L_586)
	.align		4
.L_586:
        /*0d18*/ 	.word	index@(_Z25selective_scan_fwd_kernelI32Selective_Scan_fwd_kernel_traitsILi64ELi16ELi1ELb0ELb1ELb0ELb0EN3c104HalfENS1_7complexIfEEEEv13SSMParamsBase)
        /*0d1c*/ 	.word	0x00000030


	//----- nvinfo : EIATTR_REGCOUNT
	.align		4
.L_587:
        /*0d20*/ 	.byte	0x04, 0x2f
        /*0d22*/ 	.short	(.L_589 - .L_588)
	.align		4
.L_588:
        /*0d24*/ 	.word	index@(_Z25selective_scan_fwd_kernelI32Selective_Scan_fwd_kernel_traitsILi64ELi16ELi1ELb0ELb0ELb1ELb1EN3c104HalfENS1_7complexIfEEEEv13SSMParamsBase)
        /*0d28*/ 	.word	0x000000a8


	//----- nvinfo : EIATTR_FRAME_SIZE
	.align		4
.L_589:
        /*0d2c*/ 	.byte	0x04, 0x11
        /*0d2e*/ 	.short	(.L_591 - .L_590)
	.align		4
.L_590:
        /*0d30*/ 	.word	index@(_Z25selective_scan_fwd_kernelI32Selective_Scan_fwd_kernel_traitsILi64ELi16ELi1ELb0ELb0ELb1ELb1EN3c104HalfENS1_7complexIfEEEEv13SSMParamsBase)
        /*0d34*/ 	.word	0x00000050


	//----- nvinfo : EIATTR_REGCOUNT
	.align		4
.L_591:
        /*0d38*/ 	.byte	0x04, 0x2f
        /*0d3a*/ 	.short	(.L_593 - .L_592)
	.align		4
.L_592:
        /*0d3c*/ 	.word	index@(_Z25selective_scan_fwd_kernelI32Selective_Scan_fwd_kernel_traitsILi64ELi16ELi1ELb0ELb0ELb1ELb0EN3c104HalfENS1_7complexIfEEEEv13SSMParamsBase)
        /*0d40*/ 	.word	0x000000a8


	//----- nvinfo : EIATTR_FRAME_SIZE
	.align		4
.L_593:
        /*0d44*/ 	.byte	0x04, 0x11
        /*0d46*/ 	.short	(.L_595 - .L_594)
	.align		4
.L_594:
        /*0d48*/ 	.word	index@(_Z25selective_scan_fwd_kernelI32Selective_Scan_fwd_kernel_traitsILi64ELi16ELi1ELb0ELb0ELb1ELb0EN3c104HalfENS1_7complexIfEEEEv13SSMParamsBase)
        /*0d4c*/ 	.word	0x00000050


	//----- nvinfo : EIATTR_REGCOUNT
	.align		4
.L_595:
        /*0d50*/ 	.byte	0x04, 0x2f
        /*0d52*/ 	.short	(.L_597 - .L_596)
	.align		4
.L_596:
        /*0d54*/ 	.word	index@(_Z25selective_scan_fwd_kernelI32Selective_Scan_fwd_kernel_traitsILi64ELi16ELi1ELb0ELb0ELb0ELb1EN3c104HalfENS1_7complexIfEEEEv13SSMParamsBase)
        /*0d58*/ 	.word	0x000000a7


	//----- nvinfo : EIATTR_FRAME_SIZE
	.align		4
.L_597:
        /*0d5c*/ 	.byte	0x04, 0x11
        /*0d5e*/ 	.short	(.L_599 - .L_598)
	.align		4
.L_598:
        /*0d60*/ 	.word	index@(_Z25selective_scan_fwd_kernelI32Selective_Scan_fwd_kernel_traitsILi64ELi16ELi1ELb0ELb0ELb0ELb1EN3c104HalfENS1_7complexIfEEEEv13SSMParamsBase)
        /*0d64*/ 	.word	0x00000000


	//----- nvinfo : EIATTR_REGCOUNT
	.align		4
.L_599:
        /*0d68*/ 	.byte	0x04, 0x2f
        /*0d6a*/ 	.short	(.L_601 - .L_600)
	.align		4
.L_600:
        /*0d6c*/ 	.word	index@(_Z25selective_scan_fwd_kernelI32Selective_Scan_fwd_kernel_traitsILi64ELi16ELi1ELb0ELb0ELb0ELb0EN3c104HalfENS1_7complexIfEEEEv13SSMParamsBase)
        /*0d70*/ 	.word	0x000000a7


	//----- nvinfo : EIATTR_FRAME_SIZE
	.align		4
.L_601:
        /*0d74*/ 	.byte	0x04, 0x11
        /*0d76*/ 	.short	(.L_603 - .L_602)
	.align		4
.L_602:
        /*0d78*/ 	.word	index@(_Z25selective_scan_fwd_kernelI32Selective_Scan_fwd_kernel_traitsILi64ELi16ELi1ELb0ELb0ELb0ELb0EN3c104HalfENS1_7complexIfEEEEv13SSMParamsBase)
        /*0d7c*/ 	.word	0x00000000


	//----- nvinfo : EIATTR_REGCOUNT
	.align		4
.L_603:
        /*0d80*/ 	.byte	0x04, 0x2f
        /*0d82*/ 	.short	(.L_605 - .L_604)
	.align		4
.L_604:
        /*0d84*/ 	.word	index@(_Z25selective_scan_fwd_kernelI32Selective_Scan_fwd_kernel_traitsILi128ELi16ELi1ELb1ELb1ELb1ELb1EN3c104HalfENS1_7complexIfEEEEv13SSMParamsBase)
        /*0d88*/ 	.word	0x000000a8


	//----- nvinfo : EIATTR_FRAME_SIZE
	.align		4
.L_605:
        /*0d8c*/ 	.byte	0x04, 0x11
        /*0d8e*/ 	.short	(.L_607 - .L_606)
	.align		4
.L_606:
        /*0d90*/ 	.word	index@(_Z25selective_scan_fwd_kernelI32Selective_Scan_fwd_kernel_traitsILi128ELi16ELi1ELb1ELb1ELb1ELb1EN3c104HalfENS1_7complexIfEEEEv13SSMParamsBase)
        /*0d94*/ 	.word	0x00000008


	//----- nvinfo : EIATTR_REGCOUNT
	.align		4
.L_607:
        /*0d98*/ 	.byte	0x04, 0x2f
        /*0d9a*/ 	.short	(.L_609 - .L_608)
	.align		4
.L_608:
        /*0d9c*/ 	.word	index@(_Z25selective_scan_fwd_kernelI32Selective_Scan_fwd_kernel_traitsILi128ELi16ELi1ELb1ELb1ELb1ELb0EN3c104HalfENS1_7complexIfEEEEv13SSMParamsBase)
        /*0da0*/ 	.word	0x000000a8


	//----- nvinfo : EIATTR_FRAME_SIZE
	.align		4
.L_609:
        /*0da4*/ 	.byte	0x04, 0x11
        /*0da6*/ 	.short	(.L_611 - .L_610)
	.align		4
.L_610:
        /*0da8*/ 	.word	index@(_Z25selective_scan_fwd_kernelI32Selective_Scan_fwd_kernel_traitsILi128ELi16ELi1ELb1ELb1ELb1ELb0EN3c104HalfENS1_7complexIfEEEEv13SSMParamsBase)
        /*0dac*/ 	.word	0x00000008


	//----- nvinfo : EIATTR_REGCOUNT
	.align		4
.L_611:
        /*0db0*/ 	.byte	0x04, 0x2f
        /*0db2*/ 	.short	(.L_613 - .L_612)
	.align		4
.L_612:
        /*0db4*/ 	.word	index@(_Z25selective_scan_fwd_kernelI32Selective_Scan_fwd_kernel_traitsILi128ELi16ELi1ELb1ELb1ELb0ELb1EN3c104HalfENS1_7complexIfEEEEv13SSMParamsBase)
        /*0db8*/ 	.word	0x0000009f


	//----- nvinfo : EIATTR_FRAME_SIZE
	.align		4
.L_613:
        /*0dbc*/ 	.byte	0x04, 0x11
        /*0dbe*/ 	.short	(.L_615 - .L_614)
	.align		4
.L_614:
        /*0dc0*/ 	.word	index@(_Z25selective_scan_fwd_kernelI32Selective_Scan_fwd_kernel_traitsILi128ELi16ELi1ELb1ELb1ELb0ELb1EN3c104HalfENS1_7complexIfEEEEv13SSMParamsBase)
        /*0dc4*/ 	.word	0x00000000


	//----- nvinfo : EIATTR_REGCOUNT
	.align		4
.L_615:
        /*0dc8*/ 	.byte	0x04, 0x2f
        /*0dca*/ 	.short	(.L_617 - .L_616)
	.align		4
.L_616:
        /*0dcc*/ 	.word	index@(_Z25selective_scan_fwd_kernelI32Selective_Scan_fwd_kernel_traitsILi128ELi16ELi1ELb1ELb1ELb0ELb0EN3c104HalfENS1_7complexIfEEEEv13SSMParamsBase)
        /*0dd0*/ 	.word	0x0000009f


	//----- nvinfo : EIATTR_FRAME_SIZE
	.align		4
.L_617:
        /*0dd4*/ 	.byte	0x04, 0x11
        /*0dd6*/ 	.short	(.L_619 - .L_618)
	.align		4
.L_618:
        /*0dd8*/ 	.word	index@(_Z25selective_scan_fwd_kernelI32Selective_Scan_fwd_kernel_traitsILi128ELi16ELi1ELb1ELb1ELb0ELb0EN3c104HalfENS1_7complexIfEEEEv13SSMParamsBase)
        /*0ddc*/ 	.word	0x00000000


	//----- nvinfo : EIATTR_REGCOUNT
	.align		4
.L_619:
        /*0de0*/ 	.byte	0x04, 0x2f
        /*0de2*/ 	.short	(.L_621 - .L_620)
	.align		4
.L_620:
        /*0de4*/ 	.word	index@(_Z25selective_scan_fwd_kernelI32Selective_Scan_fwd_kernel_traitsILi128ELi16ELi1ELb1ELb0ELb1ELb1EN3c104HalfENS1_7complexIfEEEEv13SSMParamsBase)
        /*0de8*/ 	.word	0x000000a1


	//----- nvinfo : EIATTR_FRAME_SIZE
	.align		4
.L_621:
        /*0dec*/ 	.byte	0x04, 0x11
        /*0dee*/ 	.short	(.L_623 - .L_622)
	.align		4
.L_622:
        /*0df0*/ 	.word	index@(_Z25selective_scan_fwd_kernelI32Selective_Scan_fwd_kernel_traitsILi128ELi16ELi1ELb1ELb0ELb1ELb1EN3c104HalfENS1_7complexIfEEEEv13SSMParamsBase)
        /*0df4*/ 	.word	0x00000000


	//----- nvinfo : EIATTR_REGCOUNT
	.align		4
.L_623:
        /*0df8*/ 	.byte	0x04, 0x2f
        /*0dfa*/ 	.short	(.L_625 - .L_624)
	.align		4
.L_624:
        /*0dfc*/ 	.word	index@(_Z25selective_scan_fwd_kernelI32Selective_Scan_fwd_kernel_traitsILi128ELi16ELi1ELb1ELb0ELb1ELb0EN3c104HalfENS1_7complexIfEEEEv13SSMParamsBase)
        /*0e00*/ 	.word	0x000000a1


	//----- nvinfo : EIATTR_FRAME_SIZE
	.align		4
.L_625:
        /*0e04*/ 	.byte	0x04, 0x11
        /*0e06*/ 	.short	(.L_627 - .L_626)
	.align		4
.L_626:
        /*0e08*/ 	.word	index@(_Z25selective_scan_fwd_kernelI32Selective_Scan_fwd_kernel_traitsILi128ELi16ELi1ELb1ELb0ELb1ELb0EN3c104HalfENS1_7complexIfEEEEv13SSMParamsBase)
        /*0e0c*/ 	.word	0x00000000


	//----- nvinfo : EIATTR_REGCOUNT
	.align		4
.L_627:
        /*0e10*/ 	.byte	0x04, 0x2f
        /*0e12*/ 	.short	(.L_629 - .L_628)
	.align		4
.L_628:
        /*0e14*/ 	.word	index@(_Z25selective_scan_fwd_kernelI32Selective_Scan_fwd_kernel_traitsILi128ELi16ELi1ELb1ELb0ELb0ELb1EN3c104HalfENS1_7complexIfEEEEv13SSMParamsBase)
        /*0e18*/ 	.word	0x0000009d


	//----- nvinfo : EIATTR_FRAME_SIZE
	.align		4
.L_629:
        /*0e1c*/ 	.byte	0x04, 0x11
        /*0e1e*/ 	.short	(.L_631 - .L_630)
	.align		4
.L_630:
        /*0e20*/ 	.word	index@(_Z25selective_scan_fwd_kernelI32Selective_Scan_fwd_kernel_traitsILi128ELi16ELi1ELb1ELb0ELb0ELb1EN3c104HalfENS1_7complexIfEEEEv13SSMParamsBase)
        /*0e24*/ 	.word	0x00000000


	//----- nvinfo : EIATTR_REGCOUNT
	.align		4
.L_631:
        /*0e28*/ 	.byte	0x04, 0x2f
        /*0e2a*/ 	.short	(.L_633 - .L_632)
	.align		4
.L_632:
        /*0e2c*/ 	.word	index@(_Z25selective_scan_fwd_kernelI32Selective_Scan_fwd_kernel_traitsILi128ELi16ELi1ELb1ELb0ELb0ELb0EN3c104HalfENS1_7complexIfEEEEv13SSMParamsBase)
        /*0e30*/ 	.word	0x0000009d


	//----- nvinfo : EIATTR_FRAME_SIZE
	.align		4
.L_633:
        /*0e34*/ 	.byte	0x04, 0x11
        /*0e36*/ 	.short	(.L_635 - .L_634)
	.align		4
.L_634:
        /*0e38*/ 	.word	index@(_Z25selective_scan_fwd_kernelI32Selective_Scan_fwd_kernel_traitsILi128ELi16ELi1ELb1ELb0ELb0ELb0EN3c104HalfENS1_7complexIfEEEEv13SSMParamsBase)
        /*0e3c*/ 	.word	0x00000000


	//----- nvinfo : EIATTR_REGCOUNT
	.align		4
.L_635:
        /*0e40*/ 	.byte	0x04, 0x2f
        /*0e42*/ 	.short	(.L_637 - .L_636)
	.align		4
.L_636:
        /*0e44*/ 	.word	index@(_Z25selective_scan_fwd_kernelI32Selective_Scan_fwd_kernel_traitsILi128ELi16ELi1ELb0ELb1ELb1ELb1EN3c104HalfENS1_7complexIfEEEEv13SSMParamsBase)
        /*0e48*/ 	.word	0x000000a8


	//----- nvinfo : EIATTR_FRAME_SIZE
	.align		4
.L_637:
        /*0e4c*/ 	.byte	0x04, 0x11
        /*0e4e*/ 	.short	(.L_639 - .L_638)
	.align		4
.L_638:
        /*0e50*/ 	.word	index@(_Z25selective_scan_fwd_kernelI32Selective_Scan_fwd_kernel_traitsILi128ELi16ELi1ELb0ELb1ELb1ELb1EN3c104HalfENS1_7complexIfEEEEv13SSMParamsBase)
        /*0e54*/ 	.word	0x00000098


	//----- nvinfo : EIATTR_REGCOUNT
	.align		4
.L_639:
        /*0e58*/ 	.byte	0x04, 0x2f
        /*0e5a*/ 	.short	(.L_641 - .L_640)
	.align		4
.L_640:
        /*0e5c*/ 	.word	index@(_Z25selective_scan_fwd_kernelI32Selective_Scan_fwd_kernel_traitsILi128ELi16ELi1ELb0ELb1ELb1ELb0EN3c104HalfENS1_7complexIfEEEEv13SSMParamsBase)
        /*0e60*/ 	.word	0x000000a8


	//----- nvinfo : EIATTR_FRAME_SIZE
	.align		4
.L_641:
        /*0e64*/ 	.byte	0x04, 0x11
        /*0e66*/ 	.short	(.L_643 - .L_642)
	.align		4
.L_642:
        /*0e68*/ 	.word	index@(_Z25selective_scan_fwd_kernelI32Selective_Scan_fwd_kernel_traitsILi128ELi16ELi1ELb0ELb1ELb1ELb0EN3c104HalfENS1_7complexIfEEEEv13SSMParamsBase)
        /*0e6c*/ 	.word	0x00000098


	//----- nvinfo : EIATTR_REGCOUNT
	.align		4
.L_643:
        /*0e70*/ 	.byte	0x04, 0x2f
        /*0e72*/ 	.short	(.L_645 - .L_644)
	.align		4
.L_644:
        /*0e74*/ 	.word	index@(_Z25selective_scan_fwd_kernelI32Selective_Scan_fwd_kernel_traitsILi128ELi16ELi1ELb0ELb1ELb0ELb1EN3c104HalfENS1_7complexIfEEEEv13SSMParamsBase)
        /*0e78*/ 	.word	0x000000a8


	//----- nvinfo : EIATTR_FRAME_SIZE
	.align		4
.L_645:
        /*0e7c*/ 	.byte	0x04, 0x11
        /*0e7e*/ 	.short	(.L_647 - .L_646)
	.align		4
.L_646:
        /*0e80*/ 	.word	index@(_Z25selective_scan_fwd_kernelI32Selective_Scan_fwd_kernel_traitsILi128ELi16ELi1ELb0ELb1ELb0ELb1EN3c104HalfENS1_7complexIfEEEEv13SSMParamsBase)
        /*0e84*/ 	.word	0x00000018


	//----- nvinfo : EIATTR_REGCOUNT
	.align		4
.L_647:
        /*0e88*/ 	.byte	0x04, 0x2f
        /*0e8a*/ 	.short	(.L_649 - .L_648)
	.align		4
.L_648:
        /*0e8c*/ 	.word	index@(_Z25selective_scan_fwd_kernelI32Selective_Scan_fwd_kernel_traitsILi128ELi16ELi1ELb0ELb1ELb0ELb0EN3c104HalfENS1_7complexIfEEEEv13SSMParamsBase)
        /*0e90*/ 	.word	0x000000a8


	//----- nvinfo : EIATTR_FRAME_SIZE
	.align		4
.L_649:
        /*0e94*/ 	.byte	0x04, 0x11
        /*0e96*/ 	.short	(.L_651 - .L_650)
	.align		4
.L_650:
        /*0e98*/ 	.word	index@(_Z25selective_scan_fwd_kernelI32Selective_Scan_fwd_kernel_traitsILi128ELi16ELi1ELb0ELb1ELb0ELb0EN3c104HalfENS1_7complexIfEEEEv13SSMParamsBase)
        /*0e9c*/ 	.word	0x00000018


	//----- nvinfo : EIATTR_REGCOUNT
	.align		4
.L_651:
        /*0ea0*/ 	.byte	0x04, 0x2f
        /*0ea2*/ 	.short	(.L_653 - .L_652)
	.align		4
.L_652:
        /*0ea4*/ 	.word	index@(_Z25selective_scan_fwd_kernelI32Selective_Scan_fwd_kernel_traitsILi128ELi16ELi1ELb0ELb0ELb1ELb1EN3c104HalfENS1_7complexIfEEEEv13SSMParamsBase)
        /*0ea8*/ 	.word	0x000000a8


	//----- nvinfo : EIATTR_FRAME_SIZE
	.align		4
.L_653:
        /*0eac*/ 	.byte	0x04, 0x11
        /*0eae*/ 	.short	(.L_655 - .L_654)
	.align		4
.L_654:
        /*0eb0*/ 	.word	index@(_Z25selective_scan_fwd_kernelI32Selective_Scan_fwd_kernel_traitsILi128ELi16ELi1ELb0ELb0ELb1ELb1EN3c104HalfENS1_7complexIfEEEEv13SSMParamsBase)
        /*0eb4*/ 	.word	0x00000058


	//----- nvinfo : EIATTR_REGCOUNT
	.align		4
.L_655:
        /*0eb8*/ 	.byte	0x04, 0x2f
        /*0eba*/ 	.short	(.L_657 - .L_656)
	.align		4
.L_656:
        /*0ebc*/ 	.word	index@(_Z25selective_scan_fwd_kernelI32Selective_Scan_fwd_kernel_traitsILi128ELi16ELi1ELb0ELb0ELb1ELb0EN3c104HalfENS1_7complexIfEEEEv13SSMParamsBase)
        /*0ec0*/ 	.word	0x000000a8


	//----- nvinfo : EIATTR_FRAME_SIZE
	.align		4
.L_657:
        /*0ec4*/ 	.byte	0x04, 0x11
        /*0ec6*/ 	.short	(.L_659 - .L_658)
	.align		4
.L_658:
        /*0ec8*/ 	.word	index@(_Z25selective_scan_fwd_kernelI32Selective_Scan_fwd_kernel_traitsILi128ELi16ELi1ELb0ELb0ELb1ELb0EN3c104HalfENS1_7complexIfEEEEv13SSMParamsBase)
        /*0ecc*/ 	.word	0x00000058


	//----- nvinfo : EIATTR_REGCOUNT
	.align		4
.L_659:
        /*0ed0*/ 	.byte	0x04, 0x2f
        /*0ed2*/ 	.short	(.L_661 - .L_660)
	.align		4
.L_660:
        /*0ed4*/ 	.word	index@(_Z25selective_scan_fwd_kernelI32Selective_Scan_fwd_kernel_traitsILi128ELi16ELi1ELb0ELb0ELb0ELb1EN3c104HalfENS1_7complexIfEEEEv13SSMParamsBase)
        /*0ed8*/ 	.word	0x000000a7


	//----- nvinfo : EIATTR_FRAME_SIZE
	.align		4
.L_661:
        /*0edc*/ 	.byte	0x04, 0x11
        /*0ede*/ 	.short	(.L_663 - .L_662)
	.align		4
.L_662:
        /*0ee0*/ 	.word	index@(_Z25selective_scan_fwd_kernelI32Selective_Scan_fwd_kernel_traitsILi128ELi16ELi1ELb0ELb0ELb0ELb1EN3c104HalfENS1_7complexIfEEEEv13SSMParamsBase)
        /*0ee4*/ 	.word	0x00000000


	//----- nvinfo : EIATTR_REGCOUNT
	.align		4
.L_663:
        /*0ee8*/ 	.byte	0x04, 0x2f
        /*0eea*/ 	.short	(.L_665 - .L_664)
	.align		4
.L_664:
        /*0eec*/ 	.word	index@(_Z25selective_scan_fwd_kernelI32Selective_Scan_fwd_kernel_traitsILi128ELi16ELi1ELb0ELb0ELb0ELb0EN3c104HalfENS1_7complexIfEEEEv13SSMParamsBase)
        /*0ef0*/ 	.word	0x000000a6


	//----- nvinfo : EIATTR_FRAME_SIZE
	.align		4
.L_665:
        /*0ef4*/ 	.byte	0x04, 0x11
        /*0ef6*/ 	.short	(.L_667 - .L_666)
	.align		4
.L_666:
        /*0ef8*/ 	.word	index@(_Z25selective_scan_fwd_kernelI32Selective_Scan_fwd_kernel_traitsILi128ELi16ELi1ELb0ELb0ELb0ELb0EN3c104HalfENS1_7complexIfEEEEv13SSMParamsBase)
        /*0efc*/ 	.word	0x00000000


	//----- nvinfo : EIATTR_MIN_STACK_SIZE
	.align		4
.L_667:
        /*0f00*/ 	.byte	0x04, 0x12
        /*0f02*/ 	.short	(.L_669 - .L_668)
	.align		4
.L_668:
        /*0f04*/ 	.word	index@(_Z25selective_scan_fwd_kernelI32Selective_Scan_fwd_kernel_traitsILi128ELi16ELi1ELb0ELb0ELb0ELb0EN3c104HalfENS1_7complexIfEEEEv13SSMParamsBase)
        /*0f08*/ 	.word	0x00000000


	//----- nvinfo : EIATTR_MIN_STACK_SIZE
	.align		4
.L_669:
        /*0f0c*/ 	.byte	0x04, 0x12
        /*0f0e*/ 	.short	(.L_671 - .L_670)
	.align		4
.L_670:
        /*0f10*/ 	.word	index@(_Z25selective_scan_fwd_kernelI32Selective_Scan_fwd_kernel_traitsILi128ELi16ELi1ELb0ELb0ELb0ELb1EN3c104HalfENS1_7complexIfEEEEv13SSMParamsBase)
        /*0f14*/ 	.word	0x00000000


	//----- nvinfo : EIATTR_MIN_STACK_SIZE
	.align		4
.L_671:
        /*0f18*/ 	.byte	0x04, 0x12
        /*0f1a*/ 	.short	(.L_673 - .L_672)
	.align		4
.L_672:
        /*0f1c*/ 	.word	index@(_Z25selective_scan_fwd_kernelI32Selective_Scan_fwd_kernel_traitsILi128ELi16ELi1ELb0ELb0ELb1ELb0EN3c104HalfENS1_7complexIfEEEEv13SSMParamsBase)
        /*0f20*/ 	.word	0x00000058


	//----- nvinfo : EIATTR_MIN_STACK_SIZE
	.align		4
.L_673:
        /*0f24*/ 	.byte	0x04, 0x12
        /*0f26*/ 	.short	(.L_675 - .L_674)
	.align		4
.L_674:
        /*0f28*/ 	.word	index@(_Z25selective_scan_fwd_kernelI32Selective_Scan_fwd_kernel_traitsILi128ELi16ELi1ELb0ELb0ELb1ELb1EN3c104HalfENS1_7complexIfEEEEv13SSMParamsBase)
        /*0f2c*/ 	.word	0x00000058


	//----- nvinfo : EIATTR_MIN_STACK_SIZE
	.align		4
.L_675:
        /*0f30*/ 	.byte	0x04, 0x12
        /*0f32*/ 	.short	(.L_677 - .L_676)
	.align		4
.L_676:
        /*0f34*/ 	.word	index@(_Z25selective_scan_fwd_kernelI32Selective_Scan_fwd_kernel_traitsILi128ELi16ELi1ELb0ELb1ELb0ELb0EN3c104HalfENS1_7complexIfEEEEv13SSMParamsBase)
        /*0f38*/ 	.word	0x00000018


	//----- nvinfo : EIATTR_MIN_STACK_SIZE
	.align		4
.L_677:
        /*0f3c*/ 	.byte	0x04, 0x12
        /*0f3e*/ 	.short	(.L_679 - .L_678)
	.align		4
.L_678:
        /*0f40*/ 	.word	index@(_Z25selective_scan_fwd_kernelI32Selective_Scan_fwd_kernel_traitsILi128ELi16ELi1ELb0ELb1ELb0ELb1EN3c104HalfENS1_7complexIfEEEEv13SSMParamsBase)
        /*0f44*/ 	.word	0x00000018


	//----- nvinfo : EIATTR_MIN_STACK_SIZE
	.align		4
.L_679:
        /*0f48*/ 	.byte	0x04, 0x12
        /*0f4a*/ 	.short	(.L_681 - .L_680)
	.align		4
.L_680:
        /*0f4c*/ 	.word	index@(_Z25selective_scan_fwd_kernelI32Selective_Scan_fwd_kernel_traitsILi128ELi16ELi1ELb0ELb1ELb1ELb0EN3c104HalfENS1_7complexIfEEEEv13SSMParamsBase)
        /*0f50*/ 	.word	0x00000098


	//----- nvinfo : EIATTR_MIN_STACK_SIZE
	.align		4
.L_681:
        /*0f54*/ 	.byte	0x04, 0x12
        /*0f56*/ 	.short	(.L_683 - .L_682)
	.align		4
.L_682:
        /*0f58*/ 	.word	index@(_Z25selective_scan_fwd_kernelI32Selective_Scan_fwd_kernel_traitsILi128ELi16ELi1ELb0ELb1ELb1ELb1EN3c104HalfENS1_7complexIfEEEEv13SSMParamsBase)
        /*0f5c*/ 	.word	0x00000098


	//----- nvinfo : EIATTR_MIN_STACK_SIZE
	.align		4
.L_683:
        /*0f60*/ 	.byte	0x04, 0x12
        /*0f62*/ 	.short	(.L_685 - .L_684)
	.align		4
.L_684:
        /*0f64*/ 	.word	index@(_Z25selective_scan_fwd_kernelI32Selective_Scan_fwd_kernel_traitsILi128ELi16ELi1ELb1ELb0ELb0ELb0EN3c104HalfENS1_7complexIfEEEEv13SSMParamsBase)
        /*0f68*/ 	.word	0x00000000


	//----- nvinfo : EIATTR_MIN_STACK_SIZE
	.align		4
.L_685:
        /*0f6c*/ 	.byte	0x04, 0x12
        /*0f6e*/ 	.short	(.L_687 - .L_686)
	.align		4
.L_686:
        /*0f70*/ 	.word	index@(_Z25selective_scan_fwd_kernelI32Selective_Scan_fwd_kernel_traitsILi128ELi16ELi1ELb1ELb0ELb0ELb1EN3c104HalfENS1_7complexIfEEEEv13SSMParamsBase)
        /*0f74*/ 	.word	0x00000000


	//----- nvinfo : EIATTR_MIN_STACK_SIZE
	.align		4
.L_687:
        /*0f78*/ 	.byte	0x04, 0x12
        /*0f7a*/ 	.short	(.L_689 - .L_688)
	.align		4
.L_688:
        /*0f7c*/ 	.word	index@(_Z25selective_scan_fwd_kernelI32Selective_Scan_fwd_kernel_traitsILi128ELi16ELi1ELb1ELb0ELb1ELb0EN3c104HalfENS1_7complexIfEEEEv13SSMParamsBase)
        /*0f80*/ 	.word	0x00000000


	//----- nvinfo : EIATTR_MIN_STACK_SIZE
	.align		4
.L_689:
        /*0f84*/ 	.byte	0x04, 0x12
        /*0f86*/ 	.short	(.L_691 - .L_690)
	.align		4
.L_690:
        /*0f88*/ 	.word	index@(_Z25selective_scan_fwd_kernelI32Selective_Scan_fwd_kernel_traitsILi128ELi16ELi1ELb1ELb0ELb1ELb1EN3c104HalfENS1_7complexIfEEEEv13SSMParamsBase)
        /*0f8c*/ 	.word	0x00000000


	//----- nvinfo : EIATTR_MIN_STACK_SIZE
	.align		4
.L_691:
        /*0f90*/ 	.byte	0x04, 0x12
        /*0f92*/ 	.short	(.L_693 - .L_692)
	.align		4
.L_692:
        /*0f94*/ 	.word	index@(_Z25selective_scan_fwd_kernelI32Selective_Scan_fwd_kernel_traitsILi128ELi16ELi1ELb1ELb1ELb0ELb0EN3c104HalfENS1_7complexIfEEEEv13SSMParamsBase)
        /*0f98*/ 	.word	0x00000000


	//----- nvinfo : EIATTR_MIN_STACK_SIZE
	.align		4
.L_693:
        /*0f9c*/ 	.byte	0x04, 0x12
        /*0f9e*/ 	.short	(.L_695 - .L_694)
	.align		4
.L_694:
        /*0fa0*/ 	.word	index@(_Z25selective_scan_fwd_kernelI32Selective_Scan_fwd_kernel_traitsILi128ELi16ELi1ELb1ELb1ELb0ELb1EN3c104HalfENS1_7complexIfEEEEv13SSMParamsBase)
        /*0fa4*/ 	.word	0x00000000


	//----- nvinfo : EIATTR_MIN_STACK_SIZE
	.align		4
.L_695:
        /*0fa8*/ 	.byte	0x04, 0x12
        /*0faa*/ 	.short	(.L_697 - .L_696)
	.align		4
.L_696:
        /*0fac*/ 	.word	index@(_Z25selective_scan_fwd_kernelI32Selective_Scan_fwd_kernel_traitsILi128ELi16ELi1ELb1ELb1ELb1ELb0EN3c104HalfENS1_7complexIfEEEEv13SSMParamsBase)
        /*0fb0*/ 	.word	0x00000008


	//----- nvinfo : EIATTR_MIN_STACK_SIZE
	.align		4
.L_697:
        /*0fb4*/ 	.byte	0x04, 0x12
        /*0fb6*/ 	.short	(.L_699 - .L_698)
	.align		4
.L_698:
        /*0fb8*/ 	.word	index@(_Z25selective_scan_fwd_kernelI32Selective_Scan_fwd_kernel_traitsILi128ELi16ELi1ELb1ELb1ELb1ELb1EN3c104HalfENS1_7complexIfEEEEv13SSMParamsBase)
        /*0fbc*/ 	.word	0x00000008


	//----- nvinfo : EIATTR_MIN_STACK_SIZE
	.align		4
.L_699:
        /*0fc0*/ 	.byte	0x04, 0x12
        /*0fc2*/ 	.short	(.L_701 - .L_700)
	.align		4
.L_700:
        /*0fc4*/ 	.word	index@(_Z25selective_scan_fwd_kernelI32Selective_Scan_fwd_kernel_traitsILi64ELi16ELi1ELb0ELb0ELb0ELb0EN3c104HalfENS1_7complexIfEEEEv13SSMParamsBase)
        /*0fc8*/ 	.word	0x00000000


	//----- nvinfo : EIATTR_MIN_STACK_SIZE
	.align		4
.L_701:
        /*0fcc*/ 	.byte	0x04, 0x12
        /*0fce*/ 	.short	(.L_703 - .L_702)
	.align		4
.L_702:
        /*0fd0*/ 	.word	index@(_Z25selective_scan_fwd_kernelI32Selective_Scan_fwd_kernel_traitsILi64ELi16ELi1ELb0ELb0ELb0ELb1EN3c104HalfENS1_7complexIfEEEEv13SSMParamsBase)
        /*0fd4*/ 	.word	0x00000000


	//----- nvinfo : EIATTR_MIN_STACK_SIZE
	.align		4
.L_703:
        /*0fd8*/ 	.byte	0x04, 0x12
        /*0fda*/ 	.short	(.L_705 - .L_704)
	.align		4
.L_704:
        /*0fdc*/ 	.word	index@(_Z25selective_scan_fwd_kernelI32Selective_Scan_fwd_kernel_traitsILi64ELi16ELi1ELb0ELb0ELb1ELb0EN3c104HalfENS1_7complexIfEEEEv13SSMParamsBase)
        /*0fe0*/ 	.word	0x00000050


	//----- nvinfo : EIATTR_MIN_STACK_SIZE
	.align		4
.L_705:
        /*0fe4*/ 	.byte	0x04, 0x12
        /*0fe6*/ 	.short	(.L_707 - .L_706)
	.align		4
.L_706:
        /*0fe8*/ 	.word	index@(_Z25selective_scan_fwd_kernelI32Selective_Scan_fwd_kernel_traitsILi64ELi16ELi1ELb0ELb0ELb1ELb1EN3c104HalfENS1_7complexIfEEEEv13SSMParamsBase)
        /*0fec*/ 	.word	0x00000050


	//----- nvinfo : EIATTR_MIN_STACK_SIZE
	.align		4
.L_707:
        /*0ff0*/ 	.byte	0x04, 0x12
        /*0ff2*/ 	.short	(.L_709 - .L_708)
	.align		4
.L_708:
        /*0ff4*/ 	.word	index@(_Z25selective_scan_fwd_kernelI32Selective_Scan_fwd_kernel_traitsILi64ELi16ELi1ELb0ELb1ELb0ELb0EN3c104HalfENS1_7complexIfEEEEv13SSMParamsBase)
        /*0ff8*/ 	.word	0x00000030


	//----- nvinfo : EIATTR_MIN_STACK_SIZE
	.align		4
.L_709:
        /*0ffc*/ 	.byte	0x04, 0x12
        /*0ffe*/ 	.short	(.L_711 - .L_710)
	.align		4
.L_710:
        /*1000*/ 	.word	index@(_Z25selective_scan_fwd_kernelI32Selective_Scan_fwd_kernel_traitsILi64ELi16ELi1ELb0ELb1ELb0ELb1EN3c104HalfENS1_7complexIfEEEEv13SSMParamsBase)
        /*1004*/ 	.word	0x00000030


	//----- nvinfo : EIATTR_MIN_STACK_SIZE
	.align		4
.L_711:
        /*1008*/ 	.byte	0x04, 0x12
        /*100a*/ 	.short	(.L_713 - .L_712)
	.align		4
.L_712:
        /*100c*/ 	.word	index@(_Z25selective_scan_fwd_kernelI32Selective_Scan_fwd_kernel_traitsILi64ELi16ELi1ELb0ELb1ELb1ELb0EN3c104HalfENS1_7complexIfEEEEv13SSMParamsBase)
        /*1010*/ 	.word	0x00000088


	//----- nvinfo : EIATTR_MIN_STACK_SIZE
	.align		4
.L_713:
        /*1014*/ 	.byte	0x04, 0x12
        /*1016*/ 	.short	(.L_715 - .L_714)
	.align		4
.L_714:
        /*1018*/ 	.word	index@(_Z25selective_scan_fwd_kernelI32Selective_Scan_fwd_kernel_traitsILi64ELi16ELi1ELb0ELb1ELb1ELb1EN3c104HalfENS1_7complexIfEEEEv13SSMParamsBase)
        /*101c*/ 	.word	0x00000090


	//----- nvinfo : EIATTR_MIN_STACK_SIZE
	.align		4
.L_715:
        /*1020*/ 	.byte	0x04, 0x12
        /*1022*/ 	.short	(.L_717 - .L_716)
	.align		4
.L_716:
        /*1024*/ 	.word	index@(_Z25selective_scan_fwd_kernelI32Selective_Scan_fwd_kernel_traitsILi64ELi16ELi1ELb1ELb0ELb0ELb0EN3c104HalfENS1_7complexIfEEEEv13SSMParamsBase)
        /*1028*/ 	.word	0x00000000


	//----- nvinfo : EIATTR_MIN_STACK_SIZE
	.align		4
.L_717:
        /*102c*/ 	.byte	0x04, 0x12
        /*102e*/ 	.short	(.L_719 - .L_718)
	.align		4
.L_718:
        /*1030*/ 	.word	index@(_Z25selective_scan_fwd_kernelI32Selective_Scan_fwd_kernel_traitsILi64ELi16ELi1ELb1ELb0ELb0ELb1EN3c104HalfENS1_7complexIfEEEEv13SSMParamsBase)
        /*1034*/ 	.word	0x00000000


	//----- nvinfo : EIATTR_MIN_STACK_SIZE
	.align		4
.L_719:
        /*1038*/ 	.byte	0x04, 0x12
        /*103a*/ 	.short	(.L_721 - .L_720)
	.align		4
.L_720:
        /*103c*/ 	.word	index@(_Z25selective_scan_fwd_kernelI32Selective_Scan_fwd_kernel_traitsILi64ELi16ELi1ELb1ELb0ELb1ELb0EN3c104HalfENS1_7complexIfEEEEv13SSMParamsBase)
        /*1040*/ 	.word	0x00000000


	//----- nvinfo : EIATTR_MIN_STACK_SIZE
	.align		4
.L_721:
        /*1044*/ 	.byte	0x04, 0x12
        /*1046*/ 	.short	(.L_723 - .L_722)
	.align		4
.L_722:
        /*1048*/ 	.word	index@(_Z25selective_scan_fwd_kernelI32Selective_Scan_fwd_kernel_traitsILi64ELi16ELi1ELb1ELb0ELb1ELb1EN3c104HalfENS1_7complexIfEEEEv13SSMParamsBase)
        /*104c*/ 	.word	0x00000000


	//----- nvinfo : EIATTR_MIN_STACK_SIZE
	.align		4
.L_723:
        /*1050*/ 	.byte	0x04, 0x12
        /*1052*/ 	.short	(.L_725 - .L_724)
	.align		4
.L_724:
        /*1054*/ 	.word	index@(_Z25selective_scan_fwd_kernelI32Selective_Scan_fwd_kernel_traitsILi64ELi16ELi1ELb1ELb1ELb0ELb0EN3c104HalfENS1_7complexIfEEEEv13SSMParamsBase)
        /*1058*/ 	.word	0x00000000


	//----- nvinfo : EIATTR_MIN_STACK_SIZE
	.align		4
.L_725:
        /*105c*/ 	.byte	0x04, 0x12
        /*105e*/ 	.short	(.L_727 - .L_726)
	.align		4
.L_726:
        /*1060*/ 	.word	index@(_Z25selective_scan_fwd_kernelI32Selective_Scan_fwd_kernel_traitsILi64ELi16ELi1ELb1ELb1ELb0ELb1EN3c104HalfENS1_7complexIfEEEEv13SSMParamsBase)
        /*1064*/ 	.word	0x00000000


	//----- nvinfo : EIATTR_MIN_STACK_SIZE
	.align		4
.L_727:
        /*1068*/ 	.byte	0x04, 0x12
        /*106a*/ 	.short	(.L_729 - .L_728)
	.align		4
.L_728:
        /*106c*/ 	.word	index@(_Z25selective_scan_fwd_kernelI32Selective_Scan_fwd_kernel_traitsILi64ELi16ELi1ELb1ELb1ELb1ELb0EN3c104HalfENS1_7complexIfEEEEv13SSMParamsBase)
        /*1070*/ 	.word	0x00000008


	//----- nvinfo : EIATTR_MIN_STACK_SIZE
	.align		4
.L_729:
        /*1074*/ 	.byte	0x04, 0x12
        /*1076*/ 	.short	(.L_731 - .L_730)
	.align		4
.L_730:
        /*1078*/ 	.word	index@(_Z25selective_scan_fwd_kernelI32Selective_Scan_fwd_kernel_traitsILi64ELi16ELi1ELb1ELb1ELb1ELb1EN3c104HalfENS1_7complexIfEEEEv13SSMParamsBase)
        /*107c*/ 	.word	0x00000008


	//----- nvinfo : EIATTR_MIN_STACK_SIZE
	.align		4
.L_731:
        /*1080*/ 	.byte	0x04, 0x12
        /*1082*/ 	.short	(.L_733 - .L_732)
	.align		4
.L_732:
        /*1084*/ 	.word	index@(_Z25selective_scan_fwd_kernelI32Selective_Scan_fwd_kernel_traitsILi32ELi16ELi1ELb0ELb0ELb0ELb0EN3c104HalfENS1_7complexIfEEEEv13SSMParamsBase)
        /*1088*/ 	.word	0x00000000


	//----- nvinfo : EIATTR_MIN_STACK_SIZE
	.align		4
.L_733:
        /*108c*/ 	.byte	0x04, 0x12
        /*108e*/ 	.short	(.L_735 - .L_734)
	.align		4
.L_734:
        /*1090*/ 	.word	index@(_Z25selective_scan_fwd_kernelI32Selective_Scan_fwd_kernel_traitsILi32ELi16ELi1ELb0ELb0ELb0ELb1EN3c104HalfENS1_7complexIfEEEEv13SSMParamsBase)
        /*1094*/ 	.word	0x00000000


	//----- nvinfo : EIATTR_MIN_STACK_SIZE
	.align		4
.L_735:
        /*1098*/ 	.byte	0x04, 0x12
        /*109a*/ 	.short	(.L_737 - .L_736)
	.align		4
.L_736:
        /*109c*/ 	.word	index@(_Z25selective_scan_fwd_kernelI32Selective_Scan_fwd_kernel_traitsILi32ELi16ELi1ELb0ELb0ELb1ELb0EN3c104HalfENS1_7complexIfEEEEv13SSMParamsBase)
        /*10a0*/ 	.word	0x00000000


	//----- nvinfo : EIATTR_MIN_STACK_SIZE
	.align		4
.L_737:
        /*10a4*/ 	.byte	0x04, 0x12
        /*10a6*/ 	.short	(.L_739 - .L_738)
	.align		4
.L_738:
        /*10a8*/ 	.word	index@(_Z25selective_scan_fwd_kernelI32Selective_Scan_fwd_kernel_traitsILi32ELi16ELi1ELb0ELb0ELb1ELb1EN3c104HalfENS1_7complexIfEEEEv13SSMParamsBase)
        /*10ac*/ 	.word	0x00000000


	//----- nvinfo : EIATTR_MIN_STACK_SIZE
	.align		4
.L_739:
        /*10b0*/ 	.byte	0x04, 0x12
        /*10b2*/ 	.short	(.L_741 - .L_740)
	.align		4
.L_740:
        /*10b4*/ 	.word	index@(_Z25selective_scan_fwd_kernelI32Selective_Scan_fwd_kernel_traitsILi32ELi16ELi1ELb0ELb1ELb0ELb0EN3c104HalfENS1_7complexIfEEEEv13SSMParamsBase)
        /*10b8*/ 	.word	0x00000000


	//----- nvinfo : EIATTR_MIN_STACK_SIZE
	.align		4
.L_741:
        /*10bc*/ 	.byte	0x04, 0x12
        /*10be*/ 	.short	(.L_743 - .L_742)
	.align		4
.L_742:
        /*10c0*/ 	.word	index@(_Z25selective_scan_fwd_kernelI32Selective_Scan_fwd_kernel_traitsILi32ELi16ELi1ELb0ELb1ELb0ELb1EN3c104HalfENS1_7complexIfEEEEv13SSMParamsBase)
        /*10c4*/ 	.word	0x00000000


	//----- nvinfo : EIATTR_MIN_STACK_SIZE
	.align		4
.L_743:
        /*10c8*/ 	.byte	0x04, 0x12
        /*10ca*/ 	.short	(.L_745 - .L_744)
	.align		4
.L_744:
        /*10cc*/ 	.word	index@(_Z25selective_scan_fwd_kernelI32Selective_Scan_fwd_kernel_traitsILi32ELi16ELi1ELb0ELb1ELb1ELb0EN3c104HalfENS1_7complexIfEEEEv13SSMParamsBase)
        /*10d0*/ 	.word	0x00000000


	//----- nvinfo : EIATTR_MIN_STACK_SIZE
	.align		4
.L_745:
        /*10d4*/ 	.byte	0x04, 0x12
        /*10d6*/ 	.short	(.L_747 - .L_746)
	.align		4
.L_746:
        /*10d8*/ 	.word	index@(_Z25selective_scan_fwd_kernelI32Selective_Scan_fwd_kernel_traitsILi32ELi16ELi1ELb0ELb1ELb1ELb1EN3c104HalfENS1_7complexIfEEEEv13SSMParamsBase)
        /*10dc*/ 	.word	0x00000000


	//----- nvinfo : EIATTR_MIN_STACK_SIZE
	.align		4
.L_747:
        /*10e0*/ 	.byte	0x04, 0x12
        /*10e2*/ 	.short	(.L_749 - .L_748)
	.align		4
.L_748:
        /*10e4*/ 	.word	index@(_Z25selective_scan_fwd_kernelI32Selective_Scan_fwd_kernel_traitsILi32ELi16ELi1ELb1ELb0ELb0ELb0EN3c104HalfENS1_7complexIfEEEEv13SSMParamsBase)
        /*10e8*/ 	.word	0x00000000


	//----- nvinfo : EIATTR_MIN_STACK_SIZE
	.align		4
.L_749:
        /*10ec*/ 	.byte	0x04, 0x12
        /*10ee*/ 	.short	(.L_751 - .L_750)
	.align		4
.L_750:
        /*10f0*/ 	.word	index@(_Z25selective_scan_fwd_kernelI32Selective_Scan_fwd_kernel_traitsILi32ELi16ELi1ELb1ELb0ELb0ELb1EN3c104HalfENS1_7complexIfEEEEv13SSMParamsBase)
        /*10f4*/ 	.word	0x00000000


	//----- nvinfo : EIATTR_MIN_STACK_SIZE
	.align		4
.L_751:
        /*10f8*/ 	.byte	0x04, 0x12
        /*10fa*/ 	.short	(.L_753 - .L_752)
	.align		4
.L_752:
        /*10fc*/ 	.word	index@(_Z25selective_scan_fwd_kernelI32Selective_Scan_fwd_kernel_traitsILi32ELi16ELi1ELb1ELb0ELb1ELb0EN3c104HalfENS1_7complexIfEEEEv13SSMParamsBase)
        /*1100*/ 	.word	0x00000000


	//----- nvinfo : EIATTR_MIN_STACK_SIZE
	.align		4
.L_753:
        /*1104*/ 	.byte	0x04, 0x12
        /*1106*/ 	.short	(.L_755 - .L_754)
	.align		4
.L_754:
        /*1108*/ 	.word	index@(_Z25selective_scan_fwd_kernelI32Selective_Scan_fwd_kernel_traitsILi32ELi16ELi1ELb1ELb0ELb1ELb1EN3c104HalfENS1_7complexIfEEEEv13SSMParamsBase)
        /*110c*/ 	.word	0x00000000


	//----- nvinfo : EIATTR_MIN_STACK_SIZE
	.align		4
.L_755:
        /*1110*/ 	.byte	0x04, 0x12
        /*1112*/ 	.short	(.L_757 - .L_756)
	.align		4
.L_756:
        /*1114*/ 	.word	index@(_Z25selective_scan_fwd_kernelI32Selective_Scan_fwd_kernel_traitsILi32ELi16ELi1ELb1ELb1ELb0ELb0EN3c104HalfENS1_7complexIfEEEEv13SSMParamsBase)
        /*1118*/ 	.word	0x00000000


	//----- nvinfo : EIATTR_MIN_STACK_SIZE
	.align		4
.L_757:
        /*111c*/ 	.byte	0x04, 0x12
        /*111e*/ 	.short	(.L_759 - .L_758)
	.align		4
.L_758:
        /*1120*/ 	.word	index@(_Z25selective_scan_fwd_kernelI32Selective_Scan_fwd_kernel_traitsILi32ELi16ELi1ELb1ELb1ELb0ELb1EN3c104HalfENS1_7complexIfEEEEv13SSMParamsBase)
        /*1124*/ 	.word	0x00000000


	//----- nvinfo : EIATTR_MIN_STACK_SIZE
	.align		4
.L_759:
        /*1128*/ 	.byte	0x04, 0x12
        /*112a*/ 	.short	(.L_761 - .L_760)
	.align		4
.L_760:
        /*112c*/ 	.word	index@(_Z25selective_scan_fwd_kernelI32Selective_Scan_fwd_kernel_traitsILi32ELi16ELi1ELb1ELb1ELb1ELb0EN3c104HalfENS1_7complexIfEEEEv13SSMParamsBase)
        /*1130*/ 	.word	0x00000000


	//----- nvinfo : EIATTR_MIN_STACK_SIZE
	.align		4
.L_761:
        /*1134*/ 	.byte	0x04, 0x12
        /*1136*/ 	.short	(.L_763 - .L_762)
	.align		4
.L_762:
        /*1138*/ 	.word	index@(_Z25selective_scan_fwd_kernelI32Selective_Scan_fwd_kernel_traitsILi32ELi16ELi1ELb1ELb1ELb1ELb1EN3c104HalfENS1_7complexIfEEEEv13SSMParamsBase)
        /*113c*/ 	.word	0x00000000


	//----- nvinfo : EIATTR_MIN_STACK_SIZE
	.align		4
.L_763:
        /*1140*/ 	.byte	0x04, 0x12
        /*1142*/ 	.short	(.L_765 - .L_764)
	.align		4
.L_764:
        /*1144*/ 	.word	index@(_Z25selective_scan_fwd_kernelI32Selective_Scan_fwd_kernel_traitsILi32ELi8ELi1ELb0ELb0ELb0ELb0EN3c104HalfENS1_7complexIfEEEEv13SSMParamsBase)
        /*1148*/ 	.word	0x00000000


	//----- nvinfo : EIATTR_MIN_STACK_SIZE
	.align		4
.L_765:
        /*114c*/ 	.byte	0x04, 0x12
        /*114e*/ 	.short	(.L_767 - .L_766)
	.align		4
.L_766:
        /*1150*/ 	.word	index@(_Z25selective_scan_fwd_kernelI32Selective_Scan_fwd_kernel_traitsILi32ELi8ELi1ELb0ELb0ELb0ELb1EN3c104HalfENS1_7complexIfEEEEv13SSMParamsBase)
        /*1154*/ 	.word	0x00000000


	//----- nvinfo : EIATTR_MIN_STACK_SIZE
	.align		4
.L_767:
        /*1158*/ 	.byte	0x04, 0x12
        /*115a*/ 	.short	(.L_769 - .L_768)
	.align		4
.L_768:
        /*115c*/ 	.word	index@(_Z25selective_scan_fwd_kernelI32Selective_Scan_fwd_kernel_traitsILi32ELi8ELi1ELb0ELb0ELb1ELb0EN3c104HalfENS1_7complexIfEEEEv13SSMParamsBase)
        /*1160*/ 	.word	0x00000000


	//----- nvinfo : EIATTR_MIN_STACK_SIZE
	.align		4
.L_769:
        /*1164*/ 	.byte	0x04, 0x12
        /*1166*/ 	.short	(.L_771 - .L_770)
	.align		4
.L_770:
        /*1168*/ 	.word	index@(_Z25selective_scan_fwd_kernelI32Selective_Scan_fwd_kernel_traitsILi32ELi8ELi1ELb0ELb0ELb1ELb1EN3c104HalfENS1_7complexIfEEEEv13SSMParamsBase)
        /*116c*/ 	.word	0x00000000


	//----- nvinfo : EIATTR_MIN_STACK_SIZE
	.align		4
.L_771:
        /*1170*/ 	.byte	0x04, 0x12
        /*1172*/ 	.short	(.L_773 - .L_772)
	.align		4
.L_772:
        /*1174*/ 	.word	index@(_Z25selective_scan_fwd_kernelI32Selective_Scan_fwd_kernel_traitsILi32ELi8ELi1ELb0ELb1ELb0ELb0EN3c104HalfENS1_7complexIfEEEEv13SSMParamsBase)
        /*1178*/ 	.word	0x00000000


	//----- nvinfo : EIATTR_MIN_STACK_SIZE
	.align		4
.L_773:
        /*117c*/ 	.byte	0x04, 0x12
        /*117e*/ 	.short	(.L_775 - .L_774)
	.align		4
.L_774:
        /*1180*/ 	.word	index@(_Z25selective_scan_fwd_kernelI32Selective_Scan_fwd_kernel_traitsILi32ELi8ELi1ELb0ELb1ELb0ELb1EN3c104HalfENS1_7complexIfEEEEv13SSMParamsBase)
        /*1184*/ 	.word	0x00000000


	//----- nvinfo : EIATTR_MIN_STACK_SIZE
	.align		4
.L_775:
        /*1188*/ 	.byte	0x04, 0x12
        /*118a*/ 	.short	(.L_777 - .L_776)
	.align		4
.L_776:
        /*118c*/ 	.word	index@(_Z25selective_scan_fwd_kernelI32Selective_Scan_fwd_kernel_traitsILi32ELi8ELi1ELb0ELb1ELb1ELb0EN3c104HalfENS1_7complexIfEEEEv13SSMParamsBase)
        /*1190*/ 	.word	0x00000000


	//----- nvinfo : EIATTR_MIN_STACK_SIZE
	.align		4
.L_777:
        /*1194*/ 	.byte	0x04, 0x12
        /*1196*/ 	.short	(.L_779 - .L_778)
	.align		4
.L_778:
        /*1198*/ 	.word	index@(_Z25selective_scan_fwd_kernelI32Selective_Scan_fwd_kernel_traitsILi32ELi8ELi1ELb0ELb1ELb1ELb1EN3c104HalfENS1_7complexIfEEEEv13SSMParamsBase)
        /*119c*/ 	.word	0x00000000


	//----- nvinfo : EIATTR_MIN_STACK_SIZE
	.align		4
.L_779:
        /*11a0*/ 	.byte	0x04, 0x12
        /*11a2*/ 	.short	(.L_781 - .L_780)
	.align		4
.L_780:
        /*11a4*/ 	.word	index@(_Z25selective_scan_fwd_kernelI32Selective_Scan_fwd_kernel_traitsILi32ELi8ELi1ELb1ELb0ELb0ELb0EN3c104HalfENS1_7complexIfEEEEv13SSMParamsBase)
        /*11a8*/ 	.word	0x00000000


	//----- nvinfo : EIATTR_MIN_STACK_SIZE
	.align		4
.L_781:
        /*11ac*/ 	.byte	0x04, 0x12
        /*11ae*/ 	.short	(.L_783 - .L_782)
	.align		4
.L_782:
        /*11b0*/ 	.word	index@(_Z25selective_scan_fwd_kernelI32Selective_Scan_fwd_kernel_traitsILi32ELi8ELi1ELb1ELb0ELb0ELb1EN3c104HalfENS1_7complexIfEEEEv13SSMParamsBase)
        /*11b4*/ 	.word	0x00000000


	//----- nvinfo : EIATTR_MIN_STACK_SIZE
	.align		4
.L_783:
        /*11b8*/ 	.byte	0x04, 0x12
        /*11ba*/ 	.short	(.L_785 - .L_784)
	.align		4
.L_784:
        /*11bc*/ 	.word	index@(_Z25selective_scan_fwd_kernelI32Selective_Scan_fwd_kernel_traitsILi32ELi8ELi1ELb1ELb0ELb1ELb0EN3c104HalfENS1_7complexIfEEEEv13SSMParamsBase)
        /*11c0*/ 	.word	0x00000000


	//----- nvinfo : EIATTR_MIN_STACK_SIZE
	.align		4
.L_785:
        /*11c4*/ 	.byte	0x04, 0x12
        /*11c6*/ 	.short	(.L_787 - .L_786)
	.align		4
.L_786:
        /*11c8*/ 	.word	index@(_Z25selective_scan_fwd_kernelI32Selective_Scan_fwd_kernel_traitsILi32ELi8ELi1ELb1ELb0ELb1ELb1EN3c104HalfENS1_7complexIfEEEEv13SSMParamsBase)
        /*11cc*/ 	.word	0x00000000


	//----- nvinfo : EIATTR_MIN_STACK_SIZE
	.align		4
.L_787:
        /*11d0*/ 	.byte	0x04, 0x12
        /*11d2*/ 	.short	(.L_789 - .L_788)
	.align		4
.L_788:
        /*11d4*/ 	.word	index@(_Z25selective_scan_fwd_kernelI32Selective_Scan_fwd_kernel_traitsILi32ELi8ELi1ELb1ELb1ELb0ELb0EN3c104HalfENS1_7complexIfEEEEv13SSMParamsBase)
        /*11d8*/ 	.word	0x00000000


	//----- nvinfo : EIATTR_MIN_STACK_SIZE
	.align		4
.L_789:
        /*11dc*/ 	.byte	0x04, 0x12
        /*11de*/ 	.short	(.L_791 - .L_790)
	.align		4
.L_790:
        /*11e0*/ 	.word	index@(_Z25selective_scan_fwd_kernelI32Selective_Scan_fwd_kernel_traitsILi32ELi8ELi1ELb1ELb1ELb0ELb1EN3c104HalfENS1_7complexIfEEEEv13SSMParamsBase)
        /*11e4*/ 	.word	0x00000000


	//----- nvinfo : EIATTR_MIN_STACK_SIZE
	.align		4
.L_791:
        /*11e8*/ 	.byte	0x04, 0x12
        /*11ea*/ 	.short	(.L_793 - .L_792)
	.align		4
.L_792:
        /*11ec*/ 	.word	index@(_Z25selective_scan_fwd_kernelI32Selective_Scan_fwd_kernel_traitsILi32ELi8ELi1ELb1ELb1ELb1ELb0EN3c104HalfENS1_7complexIfEEEEv13SSMParamsBase)
        /*11f0*/ 	.word	0x00000000


	//----- nvinfo : EIATTR_MIN_STACK_SIZE
	.align		4
.L_793:
        /*11f4*/ 	.byte	0x04, 0x12
        /*11f6*/ 	.short	(.L_795 - .L_794)
	.align		4
.L_794:
        /*11f8*/ 	.word	index@(_Z25selective_scan_fwd_kernelI32Selective_Scan_fwd_kernel_traitsILi32ELi8ELi1ELb1ELb1ELb1ELb1EN3c104HalfENS1_7complexIfEEEEv13SSMParamsBase)
        /*11fc*/ 	.word	0x00000000


	//----- nvinfo : EIATTR_MIN_STACK_SIZE
	.align		4
.L_795:
        /*1200*/ 	.byte	0x04, 0x12
        /*1202*/ 	.short	(.L_797 - .L_796)
	.align		4
.L_796:
        /*1204*/ 	.word	index@(_Z25selective_scan_fwd_kernelI32Selective_Scan_fwd_kernel_traitsILi32ELi4ELi1ELb0ELb0ELb0ELb0EN3c104HalfENS1_7complexIfEEEEv13SSMParamsBase)
        /*1208*/ 	.word	0x00000000


	//----- nvinfo : EIATTR_MIN_STACK_SIZE
	.align		4
.L_797:
        /*120c*/ 	.byte	0x04, 0x12
        /*120e*/ 	.short	(.L_799 - .L_798)
	.align		4
.L_798:
        /*1210*/ 	.word	index@(_Z25selective_scan_fwd_kernelI32Selective_Scan_fwd_kernel_traitsILi32ELi4ELi1ELb0ELb0ELb0ELb1EN3c104HalfENS1_7complexIfEEEEv13SSMParamsBase)
        /*1214*/ 	.word	0x00000000


	//----- nvinfo : EIATTR_MIN_STACK_SIZE
	.align		4
.L_799:
        /*1218*/ 	.byte	0x04, 0x12
        /*121a*/ 	.short	(.L_801 - .L_800)
	.align		4
.L_800:
        /*121c*/ 	.word	index@(_Z25selective_scan_fwd_kernelI32Selective_Scan_fwd_kernel_traitsILi32ELi4ELi1ELb0ELb0ELb1ELb0EN3c104HalfENS1_7complexIfEEEEv13SSMParamsBase)
        /*1220*/ 	.word	0x00000000


	//----- nvinfo : EIATTR_MIN_STACK_SIZE
	.align		4
.L_801:
        /*1224*/ 	.byte	0x04, 0x12
        /*1226*/ 	.short	(.L_803 - .L_802)
	.align		4
.L_802:
        /*1228*/ 	.word	index@(_Z25selective_scan_fwd_kernelI32Selective_Scan_fwd_kernel_traitsILi32ELi4ELi1ELb0ELb0ELb1ELb1EN3c104HalfENS1_7complexIfEEEEv13SSMParamsBase)
        /*122c*/ 	.word	0x00000000


	//----- nvinfo : EIATTR_MIN_STACK_SIZE
	.align		4
.L_803:
        /*1230*/ 	.byte	0x04, 0x12
        /*1232*/ 	.short	(.L_805 - .L_804)
	.align		4
.L_804:
        /*1234*/ 	.word	index@(_Z25selective_scan_fwd_kernelI32Selective_Scan_fwd_kernel_traitsILi32ELi4ELi1ELb0ELb1ELb0ELb0EN3c104HalfENS1_7complexIfEEEEv13SSMParamsBase)
        /*1238*/ 	.word	0x00000000


	//----- nvinfo : EIATTR_MIN_STACK_SIZE
	.align		4
.L_805:
        /*123c*/ 	.byte	0x04, 0x12
        /*123e*/ 	.short	(.L_807 - .L_806)
	.align		4
.L_806:
        /*1240*/ 	.word	index@(_Z25selective_scan_fwd_kernelI32Selective_Scan_fwd_kernel_traitsILi32ELi4ELi1ELb0ELb1ELb0ELb1EN3c104HalfENS1_7complexIfEEEEv13SSMParamsBase)
        /*1244*/ 	.word	0x00000000


	//----- nvinfo : EIATTR_MIN_STACK_SIZE
	.align		4
.L_807:
        /*1248*/ 	.byte	0x04, 0x12
        /*124a*/ 	.short	(.L_809 - .L_808)
	.align		4
.L_808:
        /*124c*/ 	.word	index@(_Z25selective_scan_fwd_kernelI32Selective_Scan_fwd_kernel_traitsILi32ELi4ELi1ELb0ELb1ELb1ELb0EN3c104HalfENS1_7complexIfEEEEv13SSMParamsBase)
        /*1250*/ 	.word	0x00000000


	//----- nvinfo : EIATTR_MIN_STACK_SIZE
	.align		4
.L_809:
        /*1254*/ 	.byte	0x04, 0x12
        /*1256*/ 	.short	(.L_811 - .L_810)
	.align		4
.L_810:
        /*1258*/ 	.word	index@(_Z25selective_scan_fwd_kernelI32Selective_Scan_fwd_kernel_traitsILi32ELi4ELi1ELb0ELb1ELb1ELb1EN3c104HalfENS1_7complexIfEEEEv13SSMParamsBase)
        /*125c*/ 	.word	0x00000000


	//----- nvinfo : EIATTR_MIN_STACK_SIZE
	.align		4
.L_811:
        /*1260*/ 	.byte	0x04, 0x12
        /*1262*/ 	.short	(.L_813 - .L_812)
	.align		4
.L_812:
        /*1264*/ 	.word	index@(_Z25selective_scan_fwd_kernelI32Selective_Scan_fwd_kernel_traitsILi32ELi4ELi1ELb1ELb0ELb0ELb0EN3c104HalfENS1_7complexIfEEEEv13SSMParamsBase)
        /*1268*/ 	.word	0x00000000


	//----- nvinfo : EIATTR_MIN_STACK_SIZE
	.align		4
.L_813:
        /*126c*/ 	.byte	0x04, 0x12
        /*126e*/ 	.short	(.L_815 - .L_814)
	.align		4
.L_814:
        /*1270*/ 	.word	index@(_Z25selective_scan_fwd_kernelI32Selective_Scan_fwd_kernel_traitsILi32ELi4ELi1ELb1ELb0ELb0ELb1EN3c104HalfENS1_7complexIfEEEEv13SSMParamsBase)
        /*1274*/ 	.word	0x00000000


	//----- nvinfo : EIATTR_MIN_STACK_SIZE
	.align		4
.L_815:
        /*1278*/ 	.byte	0x04, 0x12
        /*127a*/ 	.short	(.L_817 - .L_816)
	.align		4
.L_816:
        /*127c*/ 	.word	index@(_Z25selective_scan_fwd_kernelI32Selective_Scan_fwd_kernel_traitsILi32ELi4ELi1ELb1ELb0ELb1ELb0EN3c104HalfENS1_7complexIfEEEEv13SSMParamsBase)
        /*1280*/ 	.word	0x00000000


	//----- nvinfo : EIATTR_MIN_STACK_SIZE
	.align		4
.L_817:
        /*1284*/ 	.byte	0x04, 0x12
        /*1286*/ 	.short	(.L_819 - .L_818)
	.align		4
.L_818:
        /*1288*/ 	.word	index@(_Z25selective_scan_fwd_kernelI32Selective_Scan_fwd_kernel_traitsILi32ELi4ELi1ELb1ELb0ELb1ELb1EN3c104HalfENS1_7complexIfEEEEv13SSMParamsBase)
        /*128c*/ 	.word	0x00000000


	//----- nvinfo : EIATTR_MIN_STACK_SIZE
	.align		4
.L_819:
        /*1290*/ 	.byte	0x04, 0x12
        /*1292*/ 	.short	(.L_821 - .L_820)
	.align		4
.L_820:
        /*1294*/ 	.word	index@(_Z25selective_scan_fwd_kernelI32Selective_Scan_fwd_kernel_traitsILi32ELi4ELi1ELb1ELb1ELb0ELb0EN3c104HalfENS1_7complexIfEEEEv13SSMParamsBase)
        /*1298*/ 	.word	0x00000000


	//----- nvinfo : EIATTR_MIN_STACK_SIZE
	.align		4
.L_821:
        /*129c*/ 	.byte	0x04, 0x12
        /*129e*/ 	.short	(.L_823 - .L_822)
	.align		4
.L_822:
        /*12a0*/ 	.word	index@(_Z25selective_scan_fwd_kernelI32Selective_Scan_fwd_kernel_traitsILi32ELi4ELi1ELb1ELb1ELb0ELb1EN3c104HalfENS1_7complexIfEEEEv13SSMParamsBase)
        /*12a4*/ 	.word	0x00000000


	//----- nvinfo : EIATTR_MIN_STACK_SIZE
	.align		4
.L_823:
        /*12a8*/ 	.byte	0x04, 0x12
        /*12aa*/ 	.short	(.L_825 - .L_824)
	.align		4
.L_824:
        /*12ac*/ 	.word	index@(_Z25selective_scan_fwd_kernelI32Selective_Scan_fwd_kernel_traitsILi32ELi4ELi1ELb1ELb1ELb1ELb0EN3c104HalfENS1_7complexIfEEEEv13SSMParamsBase)
        /*12b0*/ 	.word	0x00000000


	//----- nvinfo : EIATTR_MIN_STACK_SIZE
	.align		4
.L_825:
        /*12b4*/ 	.byte	0x04, 0x12
        /*12b6*/ 	.short	(.L_827 - .L_826)
	.align		4
.L_826:
        /*12b8*/ 	.word	index@(_Z25selective_scan_fwd_kernelI32Selective_Scan_fwd_kernel_traitsILi32ELi4ELi1ELb1ELb1ELb1ELb1EN3c104HalfENS1_7complexIfEEEEv13SSMParamsBase)
        /*12bc*/ 	.word	0x00000000


	//----- nvinfo : EIATTR_MIN_STACK_SIZE
	.align		4
.L_827:
        /*12c0*/ 	.byte	0x04, 0x12
        /*12c2*/ 	.short	(.L_829 - .L_828)
	.align		4
.L_828:
        /*12c4*/ 	.word	index@(_Z25selective_scan_fwd_kernelI32Selective_Scan_fwd_kernel_traitsILi128ELi16ELi1ELb0ELb0ELb0ELb0EN3c104HalfEfEEv13SSMParamsBase)
        /*12c8*/ 	.word	0x00000000


	//----- nvinfo : EIATTR_MIN_STACK_SIZE
	.align		4
.L_829:
        /*12cc*/ 	.byte	0x04, 0x12
        /*12ce*/ 	.short	(.L_831 - .L_830)
	.align		4
.L_830:
        /*12d0*/ 	.word	index@(_Z25selective_scan_fwd_kernelI32Selective_Scan_fwd_kernel_traitsILi128ELi16ELi1ELb0ELb0ELb0ELb1EN3c104HalfEfEEv13SSMParamsBase)
        /*12d4*/ 	.word	0x00000000


	//----- nvinfo : EIATTR_MIN_STACK_SIZE
	.align		4
.L_831:
        /*12d8*/ 	.byte	0x04, 0x12
        /*12da*/ 	.short	(.L_833 - .L_832)
	.align		4
.L_832:
        /*12dc*/ 	.word	index@(_Z25selective_scan_fwd_kernelI32Selective_Scan_fwd_kernel_traitsILi128ELi16ELi1ELb0ELb0ELb1ELb0EN3c104HalfEfEEv13SSMParamsBase)
        /*12e0*/ 	.word	0x00000000


	//----- nvinfo : EIATTR_MIN_STACK_SIZE
	.align		4
.L_833:
        /*12e4*/ 	.byte	0x04, 0x12
        /*12e6*/ 	.short	(.L_835 - .L_834)
	.align		4
.L_834:
        /*12e8*/ 	.word	index@(_Z25selective_scan_fwd_kernelI32Selective_Scan_fwd_kernel_traitsILi128ELi16ELi1ELb0ELb0ELb1ELb1EN3c104HalfEfEEv13SSMParamsBase)
        /*12ec*/ 	.word	0x00000000


	//----- nvinfo : EIATTR_MIN_STACK_SIZE
	.align		4
.L_835:
        /*12f0*/ 	.byte	0x04, 0x12
        /*12f2*/ 	.short	(.L_837 - .L_836)
	.align		4
.L_836:
        /*12f4*/ 	.word	index@(_Z25selective_scan_fwd_kernelI32Selective_Scan_fwd_kernel_traitsILi128ELi16ELi1ELb0ELb1ELb0ELb0EN3c104HalfEfEEv13SSMParamsBase)
        /*12f8*/ 	.word	0x00000000


	//----- nvinfo : EIATTR_MIN_STACK_SIZE
	.align		4
.L_837:
        /*12fc*/ 	.byte	0x04, 0x12
        /*12fe*/ 	.short	(.L_839 - .L_838)
	.align		4
.L_838:
        /*1300*/ 	.word	index@(_Z25selective_scan_fwd_kernelI32Selective_Scan_fwd_kernel_traitsILi128ELi16ELi1ELb0ELb1ELb0ELb1EN3c104HalfEfEEv13SSMParamsBase)
        /*1304*/ 	.word	0x00000000


	//----- nvinfo : EIATTR_MIN_STACK_SIZE
	.align		4
.L_839:
        /*1308*/ 	.byte	0x04, 0x12
        /*130a*/ 	.short	(.L_841 - .L_840)
	.align		4
.L_840:
        /*130c*/ 	.word	index@(_Z25selective_scan_fwd_kernelI32Selective_Scan_fwd_kernel_traitsILi128ELi16ELi1ELb0ELb1ELb1ELb0EN3c104HalfEfEEv13SSMParamsBase)
        /*1310*/ 	.word	0x00000000


	//----- nvinfo : EIATTR_MIN_STACK_SIZE
	.align		4
.L_841:
        /*1314*/ 	.byte	0x04, 0x12
        /*1316*/ 	.short	(.L_843 - .L_842)
	.align		4
.L_842:
        /*1318*/ 	.word	index@(_Z25selective_scan_fwd_kernelI32Selective_Scan_fwd_kernel_traitsILi128ELi16ELi1ELb0ELb1ELb1ELb1EN3c104HalfEfEEv13SSMParamsBase)
        /*131c*/ 	.word	0x00000000


	//----- nvinfo : EIATTR_MIN_STACK_SIZE
	.align		4
.L_843:
        /*1320*/ 	.byte	0x04, 0x12
        /*1322*/ 	.short	(.L_845 - .L_844)
	.align		4
.L_844:
        /*1324*/ 	.word	index@(_Z25selective_scan_fwd_kernelI32Selective_Scan_fwd_kernel_traitsILi128ELi16ELi1ELb1ELb0ELb0ELb0EN3c104HalfEfEEv13SSMParamsBase)
        /*1328*/ 	.word	0x00000000


	//----- nvinfo : EIATTR_MIN_STACK_SIZE
	.align		4
.L_845:
        /*132c*/ 	.byte	0x04, 0x12
        /*132e*/ 	.short	(.L_847 - .L_846)
	.align		4
.L_846:
        /*1330*/ 	.word	index@(_Z25selective_scan_fwd_kernelI32Selective_Scan_fwd_kernel_traitsILi128ELi16ELi1ELb1ELb0ELb0ELb1EN3c104HalfEfEEv13SSMParamsBase)
        /*1334*/ 	.word	0x00000000


	//----- nvinfo : EIATTR_MIN_STACK_SIZE
	.align		4
.L_847:
        /*1338*/ 	.byte	0x04, 0x12
        /*133a*/ 	.short	(.L_849 - .L_848)
	.align		4
.L_848:
        /*133c*/ 	.word	index@(_Z25selective_scan_fwd_kernelI32Selective_Scan_fwd_kernel_traitsILi128ELi16ELi1ELb1ELb0ELb1ELb0EN3c104HalfEfEEv13SSMParamsBase)
        /*1340*/ 	.word	0x00000000


	//----- nvinfo : EIATTR_MIN_STACK_SIZE
	.align		4
.L_849:
        /*1344*/ 	.byte	0x04, 0x12
        /*1346*/ 	.short	(.L_851 - .L_850)
	.align		4
.L_850:
        /*1348*/ 	.word	index@(_Z25selective_scan_fwd_kernelI32Selective_Scan_fwd_kernel_traitsILi128ELi16ELi1ELb1ELb0ELb1ELb1EN3c104HalfEfEEv13SSMParamsBase)
        /*134c*/ 	.word	0x00000000


	//----- nvinfo : EIATTR_MIN_STACK_SIZE
	.align		4
.L_851:
        /*1350*/ 	.byte	0x04, 0x12
        /*1352*/ 	.short	(.L_853 - .L_852)
	.align		4
.L_852:
        /*1354*/ 	.word	index@(_Z25selective_scan_fwd_kernelI32Selective_Scan_fwd_kernel_traitsILi128ELi16ELi1ELb1ELb1ELb0ELb0EN3c104HalfEfEEv13SSMParamsBase)
        /*1358*/ 	.word	0x00000000


	//----- nvinfo : EIATTR_MIN_STACK_SIZE
	.align		4
.L_853:
        /*135c*/ 	.byte	0x04, 0x12
        /*135e*/ 	.short	(.L_855 - .L_854)
	.align		4
.L_854:
        /*1360*/ 	.word	index@(_Z25selective_scan_fwd_kernelI32Selective_Scan_fwd_kernel_traitsILi128ELi16ELi1ELb1ELb1ELb0ELb1EN3c104HalfEfEEv13SSMParamsBase)
        /*1364*/ 	.word	0x00000000


	//----- nvinfo : EIATTR_MIN_STACK_SIZE
	.align		4
.L_855:
        /*1368*/ 	.byte	0x04, 0x12
        /*136a*/ 	.short	(.L_857 - .L_856)
	.align		4
.L_856:
        /*136c*/ 	.word	index@(_Z25selective_scan_fwd_kernelI32Selective_Scan_fwd_kernel_traitsILi128ELi16ELi1ELb1ELb1ELb1ELb0EN3c104HalfEfEEv13SSMParamsBase)
        /*1370*/ 	.word	0x00000000


	//----- nvinfo : EIATTR_MIN_STACK_SIZE
	.align		4
.L_857:
        /*1374*/ 	.byte	0x04, 0x12
        /*1376*/ 	.short	(.L_859 - .L_858)
	.align		4
.L_858:
        /*1378*/ 	.word	index@(_Z25selective_scan_fwd_kernelI32Selective_Scan_fwd_kernel_traitsILi128ELi16ELi1ELb1ELb1ELb1ELb1EN3c104HalfEfEEv13SSMParamsBase)
        /*137c*/ 	.word	0x00000000


	//----- nvinfo : EIATTR_MIN_STACK_SIZE
	.align		4
.L_859:
        /*1380*/ 	.byte	0x04, 0x12
        /*1382*/ 	.short	(.L_861 - .L_860)
	.align		4
.L_860:
        /*1384*/ 	.word	index@(_Z25selective_scan_fwd_kernelI32Selective_Scan_fwd_kernel_traitsILi64ELi16ELi1ELb0ELb0ELb0ELb0EN3c104HalfEfEEv13SSMParamsBase)
        /*1388*/ 	.word	0x00000000


	//----- nvinfo : EIATTR_MIN_STACK_SIZE
	.align		4
.L_861:
        /*138c*/ 	.byte	0x04, 0x12
        /*138e*/ 	.short	(.L_863 - .L_862)
	.align		4
.L_862:
        /*1390*/ 	.word	index@(_Z25selective_scan_fwd_kernelI32Selective_Scan_fwd_kernel_traitsILi64ELi16ELi1ELb0ELb0ELb0ELb1EN3c104HalfEfEEv13SSMParamsBase)
        /*1394*/ 	.word	0x00000000


	//----- nvinfo : EIATTR_MIN_STACK_SIZE
	.align		4
.L_863:
        /*1398*/ 	.byte	0x04, 0x12
        /*139a*/ 	.short	(.L_865 - .L_864)
	.align		4
.L_864:
        /*139c*/ 	.word	index@(_Z25selective_scan_fwd_kernelI32Selective_Scan_fwd_kernel_traitsILi64ELi16ELi1ELb0ELb0ELb1ELb0EN3c104HalfEfEEv13SSMParamsBase)
        /*13a0*/ 	.word	0x00000000


	//----- nvinfo : EIATTR_MIN_STACK_SIZE
	.align		4
.L_865:
        /*13a4*/ 	.byte	0x04, 0x12
        /*13a6*/ 	.short	(.L_867 - .L_866)
	.align		4
.L_866:
        /*13a8*/ 	.word	index@(_Z25selective_scan_fwd_kernelI32Selective_Scan_fwd_kernel_traitsILi64ELi16ELi1ELb0ELb0ELb1ELb1EN3c104HalfEfEEv13SSMParamsBase)
        /*13ac*/ 	.word	0x00000000


	//----- nvinfo : EIATTR_MIN_STACK_SIZE
	.align		4
.L_867:
        /*13b0*/ 	.byte	0x04, 0x12
        /*13b2*/ 	.short	(.L_869 - .L_868)
	.align		4
.L_868:
        /*13b4*/ 	.word	index@(_Z25selective_scan_fwd_kernelI32Selective_Scan_fwd_kernel_traitsILi64ELi16ELi1ELb0ELb1ELb0ELb0EN3c104HalfEfEEv13SSMParamsBase)
        /*13b8*/ 	.word	0x00000000


	//----- nvinfo : EIATTR_MIN_STACK_SIZE
	.align		4
.L_869:
        /*13bc*/ 	.byte	0x04, 0x12
        /*13be*/ 	.short	(.L_871 - .L_870)
	.align		4
.L_870:
        /*13c0*/ 	.word	index@(_Z25selective_scan_fwd_kernelI32Selective_Scan_fwd_kernel_traitsILi64ELi16ELi1ELb0ELb1ELb0ELb1EN3c104HalfEfEEv13SSMParamsBase)
        /*13c4*/ 	.word	0x00000000


	//----- nvinfo : EIATTR_MIN_STACK_SIZE
	.align		4
.L_871:
        /*13c8*/ 	.byte	0x04, 0x12
        /*13ca*/ 	.short	(.L_873 - .L_872)
	.align		4
.L_872:
        /*13cc*/ 	.word	index@(_Z25selective_scan_fwd_kernelI32Selective_Scan_fwd_kernel_traitsILi64ELi16ELi1ELb0ELb1ELb1ELb0EN3c104HalfEfEEv13SSMParamsBase)
        /*13d0*/ 	.word	0x00000000


	//----- nvinfo : EIATTR_MIN_STACK_SIZE
	.align		4
.L_873:
        /*13d4*/ 	.byte	0x04, 0x12
        /*13d6*/ 	.short	(.L_875 - .L_874)
	.align		4
.L_874:
        /*13d8*/ 	.word	index@(_Z25selective_scan_fwd_kernelI32Selective_Scan_fwd_kernel_traitsILi64ELi16ELi1ELb0ELb1ELb1ELb1EN3c104HalfEfEEv13SSMParamsBase)
        /*13dc*/ 	.word	0x00000000


	//----- nvinfo : EIATTR_MIN_STACK_SIZE
	.align		4
.L_875:
        /*13e0*/ 	.byte	0x04, 0x12
        /*13e2*/ 	.short	(.L_877 - .L_876)
	.align		4
.L_876:
        /*13e4*/ 	.word	index@(_Z25selective_scan_fwd_kernelI32Selective_Scan_fwd_kernel_traitsILi64ELi16ELi1ELb1ELb0ELb0ELb0EN3c104HalfEfEEv13SSMParamsBase)
        /*13e8*/ 	.word	0x00000000


	//----- nvinfo : EIATTR_MIN_STACK_SIZE
	.align		4
.L_877:
        /*13ec*/ 	.byte	0x04, 0x12
        /*13ee*/ 	.short	(.L_879 - .L_878)
	.align		4
.L_878:
        /*13f0*/ 	.word	index@(_Z25selective_scan_fwd_kernelI32Selective_Scan_fwd_kernel_traitsILi64ELi16ELi1ELb1ELb0ELb0ELb1EN3c104HalfEfEEv13SSMParamsBase)
        /*13f4*/ 	.word	0x00000000


	//----- nvinfo : EIATTR_MIN_STACK_SIZE
	.align		4
.L_879:
        /*13f8*/ 	.byte	0x04, 0x12
        /*13fa*/ 	.short	(.L_881 - .L_880)
	.align		4
.L_880:
        /*13fc*/ 	.word	index@(_Z25selective_scan_fwd_kernelI32Selective_Scan_fwd_kernel_traitsILi64ELi16ELi1ELb1ELb0ELb1ELb0EN3c104HalfEfEEv13SSMParamsBase)
        /*1400*/ 	.word	0x00000000


	//----- nvinfo : EIATTR_MIN_STACK_SIZE
	.align		4
.L_881:
        /*1404*/ 	.byte	0x04, 0x12
        /*1406*/ 	.short	(.L_883 - .L_882)
	.align		4
.L_882:
        /*1408*/ 	.word	index@(_Z25selective_scan_fwd_kernelI32Selective_Scan_fwd_kernel_traitsILi64ELi16ELi1ELb1ELb0ELb1ELb1EN3c104HalfEfEEv13SSMParamsBase)
        /*140c*/ 	.word	0x00000000


	//----- nvinfo : EIATTR_MIN_STACK_SIZE
	.align		4
.L_883:
        /*1410*/ 	.byte	0x04, 0x12
        /*1412*/ 	.short	(.L_885 - .L_884)
	.align		4
.L_884:
        /*1414*/ 	.word	index@(_Z25selective_scan_fwd_kernelI32Selective_Scan_fwd_kernel_traitsILi64ELi16ELi1ELb1ELb1ELb0ELb0EN3c104HalfEfEEv13SSMParamsBase)
        /*1418*/ 	.word	0x00000000


	//----- nvinfo : EIATTR_MIN_STACK_SIZE
	.align		4
.L_885:
        /*141c*/ 	.byte	0x04, 0x12
        /*141e*/ 	.short	(.L_887 - .L_886)
	.align		4
.L_886:
        /*1420*/ 	.word	index@(_Z25selective_scan_fwd_kernelI32Selective_Scan_fwd_kernel_traitsILi64ELi16ELi1ELb1ELb1ELb0ELb1EN3c104HalfEfEEv13SSMParamsBase)
        /*1424*/ 	.word	0x00000000


	//----- nvinfo : EIATTR_MIN_STACK_SIZE
	.align		4
.L_887:
        /*1428*/ 	.byte	0x04, 0x12
        /*142a*/ 	.short	(.L_889 - .L_888)
	.align		4
.L_888:
        /*142c*/ 	.word	index@(_Z25selective_scan_fwd_kernelI32Selective_Scan_fwd_kernel_traitsILi64ELi16ELi1ELb1ELb1ELb1ELb0EN3c104HalfEfEEv13SSMParamsBase)
        /*1430*/ 	.word	0x00000000


	//----- nvinfo : EIATTR_MIN_STACK_SIZE
	.align		4
.L_889:
        /*1434*/ 	.byte	0x04, 0x12
        /*1436*/ 	.short	(.L_891 - .L_890)
	.align		4
.L_890:
        /*1438*/ 	.word	index@(_Z25selective_scan_fwd_kernelI32Selective_Scan_fwd_kernel_traitsILi64ELi16ELi1ELb1ELb1ELb1ELb1EN3c104HalfEfEEv13SSMParamsBase)
        /*143c*/ 	.word	0x00000000


	//----- nvinfo : EIATTR_MIN_STACK_SIZE
	.align		4
.L_891:
        /*1440*/ 	.byte	0x04, 0x12
        /*1442*/ 	.short	(.L_893 - .L_892)
	.align		4
.L_892:
        /*1444*/ 	.word	index@(_Z25selective_scan_fwd_kernelI32Selective_Scan_fwd_kernel_traitsILi32ELi16ELi1ELb0ELb0ELb0ELb0EN3c104HalfEfEEv13SSMParamsBase)
        /*1448*/ 	.word	0x00000000


	//----- nvinfo : EIATTR_MIN_STACK_SIZE
	.align		4
.L_893:
        /*144c*/ 	.byte	0x04, 0x12
        /*144e*/ 	.short	(.L_895 - .L_894)
	.align		4
.L_894:
        /*1450*/ 	.word	index@(_Z25selective_scan_fwd_kernelI32Selective_Scan_fwd_kernel_traitsILi32ELi16ELi1ELb0ELb0ELb0ELb1EN3c104HalfEfEEv13SSMParamsBase)
        /*1454*/ 	.word	0x00000000


	//----- nvinfo : EIATTR_MIN_STACK_SIZE
	.align		4
.L_895:
        /*1458*/ 	.byte	0x04, 0x12
        /*145a*/ 	.short	(.L_897 - .L_896)
	.align		4
.L_896:
        /*145c*/ 	.word	index@(_Z25selective_scan_fwd_kernelI32Selective_Scan_fwd_kernel_traitsILi32ELi16ELi1ELb0ELb0ELb1ELb0EN3c104HalfEfEEv13SSMParamsBase)
        /*1460*/ 	.word	0x00000000


	//----- nvinfo : EIATTR_MIN_STACK_SIZE
	.align		4
.L_897:
        /*1464*/ 	.byte	0x04, 0x12
        /*1466*/ 	.short	(.L_899 - .L_898)
	.align		4
.L_898:
        /*1468*/ 	.word	index@(_Z25selective_scan_fwd_kernelI32Selective_Scan_fwd_kernel_traitsILi32ELi16ELi1ELb0ELb0ELb1ELb1EN3c104HalfEfEEv13SSMParamsBase)
        /*146c*/ 	.word	0x00000000


	//----- nvinfo : EIATTR_MIN_STACK_SIZE
	.align		4
.L_899:
        /*1470*/ 	.byte	0x04, 0x12
        /*1472*/ 	.short	(.L_901 - .L_900)
	.align		4
.L_900:
        /*1474*/ 	.word	index@(_Z25selective_scan_fwd_kernelI32Selective_Scan_fwd_kernel_traitsILi32ELi16ELi1ELb0ELb1ELb0ELb0EN3c104HalfEfEEv13SSMParamsBase)
        /*1478*/ 	.word	0x00000000


	//----- nvinfo : EIATTR_MIN_STACK_SIZE
	.align		4
.L_901:
        /*147c*/ 	.byte	0x04, 0x12
        /*147e*/ 	.short	(.L_903 - .L_902)
	.align		4
.L_902:
        /*1480*/ 	.word	index@(_Z25selective_scan_fwd_kernelI32Selective_Scan_fwd_kernel_traitsILi32ELi16ELi1ELb0ELb1ELb0ELb1EN3c104HalfEfEEv13SSMParamsBase)
        /*1484*/ 	.word	0x00000000


	//----- nvinfo : EIATTR_MIN_STACK_SIZE
	.align		4
.L_903:
        /*1488*/ 	.byte	0x04, 0x12
        /*148a*/ 	.short	(.L_905 - .L_904)
	.align		4
.L_904:
        /*148c*/ 	.word	index@(_Z25selective_scan_fwd_kernelI32Selective_Scan_fwd_kernel_traitsILi32ELi16ELi1ELb0ELb1ELb1ELb0EN3c104HalfEfEEv13SSMParamsBase)
        /*1490*/ 	.word	0x00000000


	//----- nvinfo : EIATTR_MIN_STACK_SIZE
	.align		4
.L_905:
        /*1494*/ 	.byte	0x04, 0x12
        /*1496*/ 	.short	(.L_907 - .L_906)
	.align		4
.L_906:
        /*1498*/ 	.word	index@(_Z25selective_scan_fwd_kernelI32Selective_Scan_fwd_kernel_traitsILi32ELi16ELi1ELb0ELb1ELb1ELb1EN3c104HalfEfEEv13SSMParamsBase)
        /*149c*/ 	.word	0x00000000


	//----- nvinfo : EIATTR_MIN_STACK_SIZE
	.align		4
.L_907:
        /*14a0*/ 	.byte	0x04, 0x12
        /*14a2*/ 	.short	(.L_909 - .L_908)
	.align		4
.L_908:
        /*14a4*/ 	.word	index@(_Z25selective_scan_fwd_kernelI32Selective_Scan_fwd_kernel_traitsILi32ELi16ELi1ELb1ELb0ELb0ELb0EN3c104HalfEfEEv13SSMParamsBase)
        /*14a8*/ 	.word	0x00000000


	//----- nvinfo : EIATTR_MIN_STACK_SIZE
	.align		4
.L_909:
        /*14ac*/ 	.byte	0x04, 0x12
        /*14ae*/ 	.short	(.L_911 - .L_910)
	.align		4
.L_910:
        /*14b0*/ 	.word	index@(_Z25selective_scan_fwd_kernelI32Selective_Scan_fwd_kernel_traitsILi32ELi16ELi1ELb1ELb0ELb0ELb1EN3c104HalfEfEEv13SSMParamsBase)
        /*14b4*/ 	.word	0x00000000


	//----- nvinfo : EIATTR_MIN_STACK_SIZE
	.align		4
.L_911:
        /*14b8*/ 	.byte	0x04, 0x12
        /*14ba*/ 	.short	(.L_913 - .L_912)
	.align		4
.L_912:
        /*14bc*/ 	.word	index@(_Z25selective_scan_fwd_kernelI32Selective_Scan_fwd_kernel_traitsILi32ELi16ELi1ELb1ELb0ELb1ELb0EN3c104HalfEfEEv13SSMParamsBase)
        /*14c0*/ 	.word	0x00000000


	//----- nvinfo : EIATTR_MIN_STACK_SIZE
	.align		4
.L_913:
        /*14c4*/ 	.byte	0x04, 0x12
        /*14c6*/ 	.short	(.L_915 - .L_914)
	.align		4
.L_914:
        /*14c8*/ 	.word	index@(_Z25selective_scan_fwd_kernelI32Selective_Scan_fwd_kernel_traitsILi32ELi16ELi1ELb1ELb0ELb1ELb1EN3c104HalfEfEEv13SSMParamsBase)
        /*14cc*/ 	.word	0x00000000


	//----- nvinfo : EIATTR_MIN_STACK_SIZE
	.align		4
.L_915:
        /*14d0*/ 	.byte	0x04, 0x12
        /*14d2*/ 	.short	(.L_917 - .L_916)
	.align		4
.L_916:
        /*14d4*/ 	.word	index@(_Z25selective_scan_fwd_kernelI32Selective_Scan_fwd_kernel_traitsILi32ELi16ELi1ELb1ELb1ELb0ELb0EN3c104HalfEfEEv13SSMParamsBase)
        /*14d8*/ 	.word	0x00000000


	//----- nvinfo : EIATTR_MIN_STACK_SIZE
	.align		4
.L_917:
        /*14dc*/ 	.byte	0x04, 0x12
        /*14de*/ 	.short	(.L_919 - .L_918)
	.align		4
.L_918:
        /*14e0*/ 	.word	index@(_Z25selective_scan_fwd_kernelI32Selective_Scan_fwd_kernel_traitsILi32ELi16ELi1ELb1ELb1ELb0ELb1EN3c104HalfEfEEv13SSMParamsBase)
        /*14e4*/ 	.word	0x00000000


	//----- nvinfo : EIATTR_MIN_STACK_SIZE
	.align		4
.L_919:
        /*14e8*/ 	.byte	0x04, 0x12
        /*14ea*/ 	.short	(.L_921 - .L_920)
	.align		4
.L_920:
        /*14ec*/ 	.word	index@(_Z25selective_scan_fwd_kernelI32Selective_Scan_fwd_kernel_traitsILi32ELi16ELi1ELb1ELb1ELb1ELb0EN3c104HalfEfEEv13SSMParamsBase)
        /*14f0*/ 	.word	0x00000000


	//----- nvinfo : EIATTR_MIN_STACK_SIZE
	.align		4
.L_921:
        /*14f4*/ 	.byte	0x04, 0x12
        /*14f6*/ 	.short	(.L_923 - .L_922)
	.align		4
.L_922:
        /*14f8*/ 	.word	index@(_Z25selective_scan_fwd_kernelI32Selective_Scan_fwd_kernel_traitsILi32ELi16ELi1ELb1ELb1ELb1ELb1EN3c104HalfEfEEv13SSMParamsBase)
        /*14fc*/ 	.word	0x00000000


	//----- nvinfo : EIATTR_MIN_STACK_SIZE
	.align		4
.L_923:
        /*1500*/ 	.byte	0x04, 0x12
        /*1502*/ 	.short	(.L_925 - .L_924)
	.align		4
.L_924:
        /*1504*/ 	.word	index@(_Z25selective_scan_fwd_kernelI32Selective_Scan_fwd_kernel_traitsILi32ELi8ELi1ELb0ELb0ELb0ELb0EN3c104HalfEfEEv13SSMParamsBase)
        /*1508*/ 	.word	0x00000000


	//----- nvinfo : EIATTR_MIN_STACK_SIZE
	.align		4
.L_925:
        /*150c*/ 	.byte	0x04, 0x12
        /*150e*/ 	.short	(.L_927 - .L_926)
	.align		4
.L_926:
        /*1510*/ 	.word	index@(_Z25selective_scan_fwd_kernelI32Selective_Scan_fwd_kernel_traitsILi32ELi8ELi1ELb0ELb0ELb0ELb1EN3c104HalfEfEEv13SSMParamsBase)
        /*1514*/ 	.word	0x00000000


	//----- nvinfo : EIATTR_MIN_STACK_SIZE
	.align		4
.L_927:
        /*1518*/ 	.byte	0x04, 0x12
        /*151a*/ 	.short	(.L_929 - .L_928)
	.align		4
.L_928:
        /*151c*/ 	.word	index@(_Z25selective_scan_fwd_kernelI32Selective_Scan_fwd_kernel_traitsILi32ELi8ELi1ELb0ELb0ELb1ELb0EN3c104HalfEfEEv13SSMParamsBase)
        /*1520*/ 	.word	0x00000000


	//----- nvinfo : EIATTR_MIN_STACK_SIZE
	.align		4
.L_929:
        /*1524*/ 	.byte	0x04, 0x12
        /*1526*/ 	.short	(.L_931 - .L_930)
	.align		4
.L_930:
        /*1528*/ 	.word	index@(_Z25selective_scan_fwd_kernelI32Selective_Scan_fwd_kernel_traitsILi32ELi8ELi1ELb0ELb0ELb1ELb1EN3c104HalfEfEEv13SSMParamsBase)
        /*152c*/ 	.word	0x00000000


	//----- nvinfo : EIATTR_MIN_STACK_SIZE
	.align		4
.L_931:
        /*1530*/ 	.byte	0x04, 0x12
        /*1532*/ 	.short	(.L_933 - .L_932)
	.align		4
.L_932:
        /*1534*/ 	.word	index@(_Z25selective_scan_fwd_kernelI32Selective_Scan_fwd_kernel_traitsILi32ELi8ELi1ELb0ELb1ELb0ELb0EN3c104HalfEfEEv13SSMParamsBase)
        /*1538*/ 	.word	0x00000000


	//----- nvinfo : EIATTR_MIN_STACK_SIZE
	.align		4
.L_933:
        /*153c*/ 	.byte	0x04, 0x12
        /*153e*/ 	.short	(.L_935 - .L_934)
	.align		4
.L_934:
        /*1540*/ 	.word	index@(_Z25selective_scan_fwd_kernelI32Selective_Scan_fwd_kernel_traitsILi32ELi8ELi1ELb0ELb1ELb0ELb1EN3c104HalfEfEEv13SSMParamsBase)
        /*1544*/ 	.word	0x00000000


	//----- nvinfo : EIATTR_MIN_STACK_SIZE
	.align		4
.L_935:
        /*1548*/ 	.byte	0x04, 0x12
        /*154a*/ 	.short	(.L_937 - .L_936)
	.align		4
.L_936:
        /*154c*/ 	.word	index@(_Z25selective_scan_fwd_kernelI32Selective_Scan_fwd_kernel_traitsILi32ELi8ELi1ELb0ELb1ELb1ELb0EN3c104HalfEfEEv13SSMParamsBase)
        /*1550*/ 	.word	0x00000000


	//----- nvinfo : EIATTR_MIN_STACK_SIZE
	.align		4
.L_937:
        /*1554*/ 	.byte	0x04, 0x12
        /*1556*/ 	.short	(.L_939 - .L_938)
	.align		4
.L_938:
        /*1558*/ 	.word	index@(_Z25selective_scan_fwd_kernelI32Selective_Scan_fwd_kernel_traitsILi32ELi8ELi1ELb0ELb1ELb1ELb1EN3c104HalfEfEEv13SSMParamsBase)
        /*155c*/ 	.word	0x00000000


	//----- nvinfo : EIATTR_MIN_STACK_SIZE
	.align		4
.L_939:
        /*1560*/ 	.byte	0x04, 0x12
        /*1562*/ 	.short	(.L_941 - .L_940)
	.align		4
.L_940:
        /*1564*/ 	.word	index@(_Z25selective_scan_fwd_kernelI32Selective_Scan_fwd_kernel_traitsILi32ELi8ELi1ELb1ELb0ELb0ELb0EN3c104HalfEfEEv13SSMParamsBase)
        /*1568*/ 	.word	0x00000000


	//----- nvinfo : EIATTR_MIN_STACK_SIZE
	.align		4
.L_941:
        /*156c*/ 	.byte	0x04, 0x12
        /*156e*/ 	.short	(.L_943 - .L_942)
	.align		4
.L_942:
        /*1570*/ 	.word	index@(_Z25selective_scan_fwd_kernelI32Selective_Scan_fwd_kernel_traitsILi32ELi8ELi1ELb1ELb0ELb0ELb1EN3c104HalfEfEEv13SSMParamsBase)
        /*1574*/ 	.word	0x00000000


	//----- nvinfo : EIATTR_MIN_STACK_SIZE
	.align		4
.L_943:
        /*1578*/ 	.byte	0x04, 0x12
        /*157a*/ 	.short	(.L_945 - .L_944)
	.align		4
.L_944:
        /*157c*/ 	.word	index@(_Z25selective_scan_fwd_kernelI32Selective_Scan_fwd_kernel_traitsILi32ELi8ELi1ELb1ELb0ELb1ELb0EN3c104HalfEfEEv13SSMParamsBase)
        /*1580*/ 	.word	0x00000000


	//----- nvinfo : EIATTR_MIN_STACK_SIZE
	.align		4
.L_945:
        /*1584*/ 	.byte	0x04, 0x12
        /*1586*/ 	.short	(.L_947 - .L_946)
	.align		4
.L_946:
        /*1588*/ 	.word	index@(_Z25selective_scan_fwd_kernelI32Selective_Scan_fwd_kernel_traitsILi32ELi8ELi1ELb1ELb0ELb1ELb1EN3c104HalfEfEEv13SSMParamsBase)
        /*158c*/ 	.word	0x00000000


	//----- nvinfo : EIATTR_MIN_STACK_SIZE
	.align		4
.L_947:
        /*1590*/ 	.byte	0x04, 0x12
        /*1592*/ 	.short	(.L_949 - .L_948)
	.align		4
.L_948:
        /*1594*/ 	.word	index@(_Z25selective_scan_fwd_kernelI32Selective_Scan_fwd_kernel_traitsILi32ELi8ELi1ELb1ELb1ELb0ELb0EN3c104HalfEfEEv13SSMParamsBase)
        /*1598*/ 	.word	0x00000000


	//----- nvinfo : EIATTR_MIN_STACK_SIZE
	.align		4
.L_949:
        /*159c*/ 	.byte	0x04, 0x12
        /*159e*/ 	.short	(.L_951 - .L_950)
	.align		4
.L_950:
        /*15a0*/ 	.word	index@(_Z25selective_scan_fwd_kernelI32Selective_Scan_fwd_kernel_traitsILi32ELi8ELi1ELb1ELb1ELb0ELb1EN3c104HalfEfEEv13SSMParamsBase)
        /*15a4*/ 	.word	0x00000000


	//----- nvinfo : EIATTR_MIN_STACK_SIZE
	.align		4
.L_951:
        /*15a8*/ 	.byte	0x04, 0x12
        /*15aa*/ 	.short	(.L_953 - .L_952)
	.align		4
.L_952:
        /*15ac*/ 	.word	index@(_Z25selective_scan_fwd_kernelI32Selective_Scan_fwd_kernel_traitsILi32ELi8ELi1ELb1ELb1ELb1ELb0EN3c104HalfEfEEv13SSMParamsBase)
        /*15b0*/ 	.word	0x00000000


	//----- nvinfo : EIATTR_MIN_STACK_SIZE
	.align		4
.L_953:
        /*15b4*/ 	.byte	0x04, 0x12
        /*15b6*/ 	.short	(.L_955 - .L_954)
	.align		4
.L_954:
        /*15b8*/ 	.word	index@(_Z25selective_scan_fwd_kernelI32Selective_Scan_fwd_kernel_traitsILi32ELi8ELi1ELb1ELb1ELb1ELb1EN3c104HalfEfEEv13SSMParamsBase)
        /*15bc*/ 	.word	0x00000000


	//----- nvinfo : EIATTR_MIN_STACK_SIZE
	.align		4
.L_955:
        /*15c0*/ 	.byte	0x04, 0x12
        /*15c2*/ 	.short	(.L_957 - .L_956)
	.align		4
.L_956:
        /*15c4*/ 	.word	index@(_Z25selective_scan_fwd_kernelI32Selective_Scan_fwd_kernel_traitsILi32ELi4ELi1ELb0ELb0ELb0ELb0EN3c104HalfEfEEv13SSMParamsBase)
        /*15c8*/ 	.word	0x00000000


	//----- nvinfo : EIATTR_MIN_STACK_SIZE
	.align		4
.L_957:
        /*15cc*/ 	.byte	0x04, 0x12
        /*15ce*/ 	.short	(.L_959 - .L_958)
	.align		4
.L_958:
        /*15d0*/ 	.word	index@(_Z25selective_scan_fwd_kernelI32Selective_Scan_fwd_kernel_traitsILi32ELi4ELi1ELb0ELb0ELb0ELb1EN3c104HalfEfEEv13SSMParamsBase)
        /*15d4*/ 	.word	0x00000000


	//----- nvinfo : EIATTR_MIN_STACK_SIZE
	.align		4
.L_959:
        /*15d8*/ 	.byte	0x04, 0x12
        /*15da*/ 	.short	(.L_961 - .L_960)
	.align		4
.L_960:
        /*15dc*/ 	.word	index@(_Z25selective_scan_fwd_kernelI32Selective_Scan_fwd_kernel_traitsILi32ELi4ELi1ELb0ELb0ELb1ELb0EN3c104HalfEfEEv13SSMParamsBase)
        /*15e0*/ 	.word	0x00000000


	//----- nvinfo : EIATTR_MIN_STACK_SIZE
	.align		4
.L_961:
        /*15e4*/ 	.byte	0x04, 0x12
        /*15e6*/ 	.short	(.L_963 - .L_962)
	.align		4
.L_962:
        /*15e8*/ 	.word	index@(_Z25selective_scan_fwd_kernelI32Selective_Scan_fwd_kernel_traitsILi32ELi4ELi1ELb0ELb0ELb1ELb1EN3c104HalfEfEEv13SSMParamsBase)
        /*15ec*/ 	.word	0x00000000


	//----- nvinfo : EIATTR_MIN_STACK_SIZE
	.align		4
.L_963:
        /*15f0*/ 	.byte	0x04, 0x12
        /*15f2*/ 	.short	(.L_965 - .L_964)
	.align		4
.L_964:
        /*15f4*/ 	.word	index@(_Z25selective_scan_fwd_kernelI32Selective_Scan_fwd_kernel_traitsILi32ELi4ELi1ELb0ELb1ELb0ELb0EN3c104HalfEfEEv13SSMParamsBase)
        /*15f8*/ 	.word	0x00000000


	//----- nvinfo : EIATTR_MIN_STACK_SIZE
	.align		4
.L_965:
        /*15fc*/ 	.byte	0x04, 0x12
        /*15fe*/ 	.short	(.L_967 - .L_966)
	.align		4
.L_966:
        /*1600*/ 	.word	index@(_Z25selective_scan_fwd_kernelI32Selective_Scan_fwd_kernel_traitsILi32ELi4ELi1ELb0ELb1ELb0ELb1EN3c104HalfEfEEv13SSMParamsBase)
        /*1604*/ 	.word	0x00000000


	//----- nvinfo : EIATTR_MIN_STACK_SIZE
	.align		4
.L_967:
        /*1608*/ 	.byte	0x04, 0x12
        /*160a*/ 	.short	(.L_969 - .L_968)
	.align		4
.L_968:
        /*160c*/ 	.word	index@(_Z25selective_scan_fwd_kernelI32Selective_Scan_fwd_kernel_traitsILi32ELi4ELi1ELb0ELb1ELb1ELb0EN3c104HalfEfEEv13SSMParamsBase)
        /*1610*/ 	.word	0x00000000


	//----- nvinfo : EIATTR_MIN_STACK_SIZE
	.align		4
.L_969:
        /*1614*/ 	.byte	0x04, 0x12
        /*1616*/ 	.short	(.L_971 - .L_970)
	.align		4
.L_970:
        /*1618*/ 	.word	index@(_Z25selective_scan_fwd_kernelI32Selective_Scan_fwd_kernel_traitsILi32ELi4ELi1ELb0ELb1ELb1ELb1EN3c104HalfEfEEv13SSMParamsBase)
        /*161c*/ 	.word	0x00000000


	//----- nvinfo : EIATTR_MIN_STACK_SIZE
	.align		4
.L_971:
        /*1620*/ 	.byte	0x04, 0x12
        /*1622*/ 	.short	(.L_973 - .L_972)
	.align		4
.L_972:
        /*1624*/ 	.word	index@(_Z25selective_scan_fwd_kernelI32Selective_Scan_fwd_kernel_traitsILi32ELi4ELi1ELb1ELb0ELb0ELb0EN3c104HalfEfEEv13SSMParamsBase)
        /*1628*/ 	.word	0x00000000


	//----- nvinfo : EIATTR_MIN_STACK_SIZE
	.align		4
.L_973:
        /*162c*/ 	.byte	0x04, 0x12
        /*162e*/ 	.short	(.L_975 - .L_974)
	.align		4
.L_974:
        /*1630*/ 	.word	index@(_Z25selective_scan_fwd_kernelI32Selective_Scan_fwd_kernel_traitsILi32ELi4ELi1ELb1ELb0ELb0ELb1EN3c104HalfEfEEv13SSMParamsBase)
        /*1634*/ 	.word	0x00000000


	//----- nvinfo : EIATTR_MIN_STACK_SIZE
	.align		4
.L_975:
        /*1638*/ 	.byte	0x04, 0x12
        /*163a*/ 	.short	(.L_977 - .L_976)
	.align		4
.L_976:
        /*163c*/ 	.word	index@(_Z25selective_scan_fwd_kernelI32Selective_Scan_fwd_kernel_traitsILi32ELi4ELi1ELb1ELb0ELb1ELb0EN3c104HalfEfEEv13SSMParamsBase)
        /*1640*/ 	.word	0x00000000


	//----- nvinfo : EIATTR_MIN_STACK_SIZE
	.align		4
.L_977:
        /*1644*/ 	.byte	0x04, 0x12
        /*1646*/ 	.short	(.L_979 - .L_978)
	.align		4
.L_978:
        /*1648*/ 	.word	index@(_Z25selective_scan_fwd_kernelI32Selective_Scan_fwd_kernel_traitsILi32ELi4ELi1ELb1ELb0ELb1ELb1EN3c104HalfEfEEv13SSMParamsBase)
        /*164c*/ 	.word	0x00000000


	//----- nvinfo : EIATTR_MIN_STACK_SIZE
	.align		4
.L_979:
        /*1650*/ 	.byte	0x04, 0x12
        /*1652*/ 	.short	(.L_981 - .L_980)
	.align		4
.L_980:
        /*1654*/ 	.word	index@(_Z25selective_scan_fwd_kernelI32Selective_Scan_fwd_kernel_traitsILi32ELi4ELi1ELb1ELb1ELb0ELb0EN3c104HalfEfEEv13SSMParamsBase)
        /*1658*/ 	.word	0x00000000


	//----- nvinfo : EIATTR_MIN_STACK_SIZE
	.align		4
.L_981:
        /*165c*/ 	.byte	0x04, 0x12
        /*165e*/ 	.short	(.L_983 - .L_982)
	.align		4
.L_982:
        /*1660*/ 	.word	index@(_Z25selective_scan_fwd_kernelI32Selective_Scan_fwd_kernel_traitsILi32ELi4ELi1ELb1ELb1ELb0ELb1EN3c104HalfEfEEv13SSMParamsBase)
        /*1664*/ 	.word	0x00000000


	//----- nvinfo : EIATTR_MIN_STACK_SIZE
	.align		4
.L_983:
        /*1668*/ 	.byte	0x04, 0x12
        /*166a*/ 	.short	(.L_985 - .L_984)
	.align		4
.L_984:
        /*166c*/ 	.word	index@(_Z25selective_scan_fwd_kernelI32Selective_Scan_fwd_kernel_traitsILi32ELi4ELi1ELb1ELb1ELb1ELb0EN3c104HalfEfEEv13SSMParamsBase)
        /*1670*/ 	.word	0x00000000


	//----- nvinfo : EIATTR_MIN_STACK_SIZE
	.align		4
.L_985:
        /*1674*/ 	.byte	0x04, 0x12
        /*1676*/ 	.short	(.L_987 - .L_986)
	.align		4
.L_986:
        /*1678*/ 	.word	index@(_Z25selective_scan_fwd_kernelI32Selective_Scan_fwd_kernel_traitsILi32ELi4ELi1ELb1ELb1ELb1ELb1EN3c104HalfEfEEv13SSMParamsBase)
        /*167c*/ 	.word	0x00000000
.L_987:


//--------------------- .nv.compat                --------------------------
	.section	.nv.compat,"",@"SHT_CUDA_COMPAT_INFO"
	.align	4
        /*0000*/ 	.byte	0x02, 0x09, 0x01, 0x00, 0x02, 0x02, 0x01, 0x00, 0x02, 0x05, 0x05, 0x00, 0x03, 0x07, 0x01, 0x01
        /*0010*/ 	.byte	0x02, 0x03, 0x00, 0x00, 0x02, 0x06, 0x01, 0x00, 0x04, 0x0b, 0x08, 0x00, 0x00, 0x00, 0x00, 0x00
        /*0020*/ 	.byte	0x00, 0x00, 0x00, 0x00


//--------------------- .nv.info._Z25selective_scan_fwd_kernelI32Selective_Scan_fwd_kernel_traitsILi128ELi16ELi1ELb0ELb0ELb0ELb0EN3c104HalfENS1_7complexIfEEEEv13SSMParamsBase --------------------------
	.section	.nv.info._Z25selective_scan_fwd_kernelI32Selective_Scan_fwd_kernel_traitsILi128ELi16ELi1ELb0ELb0ELb0ELb0EN3c104HalfENS1_7complexIfEEEEv13SSMParamsBase,"",@"SHT_CUDA_INFO"
	.sectionflags	@""
	.align	4


	//----- nvinfo : EIATTR_CUDA_API_VERSION
	.align		4
        /*0000*/ 	.byte	0x04, 0x37
        /*0002*/ 	.short	(.L_989 - .L_988)
.L_988:
        /*0004*/ 	.word	0x00000082


	//----- nvinfo : EIATTR_KPARAM_INFO
	.align		4
.L_989:
        /*0008*/ 	.byte	0x04, 0x17
        /*000a*/ 	.short	(.L_991 - .L_990)
.L_990:
        /*000c*/ 	.word	0x00000000
        /*0010*/ 	.short	0x0000
        /*0012*/ 	.short	0x0000
        /*0014*/ 	.byte	0x00, 0xf0, 0x61, 0x04


	//----- nvinfo : EIATTR_SPARSE_MMA_MASK
	.align		4
.L_991:
        /*0018*/ 	.byte	0x03, 0x50
        /*001a*/ 	.short	0x0000


	//----- nvinfo : EIATTR_MAXREG_COUNT
	.align		4
        /*001c*/ 	.byte	0x03, 0x1b
        /*001e*/ 	.short	0x00a8


	//----- nvinfo : EIATTR_NUM_BARRIERS
	.align		4
        /*0020*/ 	.byte	0x02, 0x4c
        /*0022*/ 	.byte	0x01
	.zero		1


	//----- nvinfo : EIATTR_MERCURY_ISA_VERSION
	.align		4
        /*0024*/ 	.byte	0x03, 0x5f
        /*0026*/ 	.short	0x0101


	//----- nvinfo : EIATTR_COOP_GROUP_MASK_REGIDS
	.align		4
        /*0028*/ 	.byte	0x04, 0x29
        /*002a*/ 	.short	(.L_993 - .L_992)


	//   ....[0]....
.L_992:
        /*002c*/ 	.word	0xffffffff


	//   ....[1]....
        /*0030*/ 	.word	0xffffffff


	//   ....[2]....
        /*0034*/ 	.word	0xffffffff


	//   ....[3]....
        /*0038*/ 	.word	0xffffffff


	//   ....[4]....
        /*003c*/ 	.word	0xffffffff


	//   ....[5]....
        /*0040*/ 	.word	0xffffffff


	//   ....[6]....
        /*0044*/ 	.word	0xffffffff


	//   ....[7]....
        /*0048*/ 	.word	0xffffffff


	//   ....[8]....
        /*004c*/ 	.word	0xffffffff


	//   ....[9]....
        /*0050*/ 	.word	0xffffffff


	//   ....[10]....
        /*0054*/ 	.word	0xffffffff


	//   ....[11]....
        /*0058*/ 	.word	0xffffffff


	//   ....[12]....
        /*005c*/ 	.word	0xffffffff


	//   ....[13]....
        /*0060*/ 	.word	0xffffffff


	//   ....[14]....
        /*0064*/ 	.word	0xffffffff


	//   ....[15]....
        /*0068*/ 	.word	0xffffffff


	//   ....[16]....
        /*006c*/ 	.word	0xffffffff


	//   ....[17]....
        /*0070*/ 	.word	0xffffffff


	//   ....[18]....
        /*0074*/ 	.word	0xffffffff


	//   ....[19]....
        /*0078*/ 	.word	0xffffffff


	//   ....[20]....
        /*007c*/ 	.word	0xffffffff


	//   ....[21]....
        /*0080*/ 	.word	0xffffffff


	//   ....[22]....
        /*0084*/ 	.word	0xffffffff


	//   ....[23]....
        /*0088*/ 	.word	0xffffffff


	//   ....[24]....
        /*008c*/ 	.word	0xffffffff


	//   ....[25]....
        /*0090*/ 	.word	0xffffffff


	//   ....[26]....
        /*0094*/ 	.word	0xffffffff


	//----- nvinfo : EIATTR_COOP_GROUP_INSTR_OFFSETS
	.align		4
.L_993:
        /*0098*/ 	.byte	0x04, 0x28
        /*009a*/ 	.short	(.L_995 - .L_994)


	//   ....[0]....
.L_994:
        /*009c*/ 	.word	0x00000fd0


	//   ....[1]....
        /*00a0*/ 	.word	0x00001470


	//   ....[2]....
        /*00a4*/ 	.word	0x00005600


	//   ....[3]....
        /*00a8*/ 	.word	0x00005640


	//   ....[4]....
        /*00ac*/ 	.word	0x000056d0


	//   ....[5]....
        /*00b0*/ 	.word	0x000056e0


	//   ....[6]....
        /*00b4*/ 	.word	0x00005770


	//   ....[7]....
        /*00b8*/ 	.word	0x00005790


	//   ....[8]....
        /*00bc*/ 	.word	0x000057e0


	//   ....[9]....
        /*00c0*/ 	.word	0x000057f0


	//   ....[10]....
        /*00c4*/ 	.word	0x00005870


	//   ....[11]....
        /*00c8*/ 	.word	0x000058a0


	//   ....[12]....
        /*00cc*/ 	.word	0x000058d0


	//   ....[13]....
        /*00d0*/ 	.word	0x000058e0


	//   ....[14]....
        /*00d4*/ 	.word	0x00005970


	//   ....[15]....
        /*00d8*/ 	.word	0x000059b0


	//   ....[16]....
        /*00dc*/ 	.word	0x000059c0


	//   ....[17]....
        /*00e0*/ 	.word	0x000059d0


	//   ....[18]....
        /*00e4*/ 	.word	0x00005a70


	//   ....[19]....
        /*00e8*/ 	.word	0x00005aa0


	//   ....[20]....
        /*00ec*/ 	.word	0x00005ac0


	//   ....[21]....
        /*00f0*/ 	.word	0x00005ad0


	//   ....[22]....
        /*00f4*/ 	.word	0x00005c90


	//   ....[23]....
        /*00f8*/ 	.word	0x00005cf0


	//   ....[24]....
        /*00fc*/ 	.word	0x00005d00


	//   ....[25]....
        /*0100*/ 	.word	0x00005d10


	//   ....[26]....
        /*0104*/ 	.word	0x00007030


	//----- nvinfo : EIATTR_VRC_CTA_INIT_COUNT
	.align		4
.L_995:
        /*0108*/ 	.byte	0x02, 0x4a
	.zero		1
	.zero		1


	//----- nvinfo : EIATTR_EXIT_INSTR_OFFSETS
	.align		4
        /*010c*/ 	.byte	0x04, 0x1c
        /*010e*/ 	.short	(.L_997 - .L_996)


	//   ....[0]....
.L_996:
        /*0110*/ 	.word	0x000001e0


	//   ....[1]....
        /*0114*/ 	.word	0x00007500


	//----- nvinfo : EIATTR_MAX_THREADS
	.align		4
.L_997:
        /*0118*/ 	.byte	0x04, 0x05
        /*011a*/ 	.short	(.L_999 - .L_998)
.L_998:
        /*011c*/ 	.word	0x00000080
        /*0120*/ 	.word	0x00000001
        /*0124*/ 	.word	0x00000001


	//----- nvinfo : EIATTR_CRS_STACK_SIZE
	.align		4
.L_999:
        /*0128*/ 	.byte	0x04, 0x1e
        /*012a*/ 	.short	(.L_1001 - .L_1000)
.L_1000:
        /*012c*/ 	.word	0x00000000


	//----- nvinfo : EIATTR_CBANK_PARAM_SIZE
	.align		4
.L_1001:
        /*0130*/ 	.byte	0x03, 0x19
        /*0132*/ 	.short	0x0118


	//----- nvinfo : EIATTR_PARAM_CBANK
	.align		4
        /*0134*/ 	.byte	0x04, 0x0a
        /*0136*/ 	.short	(.L_1003 - .L_1002)
	.align		4
.L_1002:
        /*0138*/ 	.word	index@(.nv.constant0._Z25selective_scan_fwd_kernelI32Selective_Scan_fwd_kernel_traitsILi128ELi16ELi1ELb0ELb0ELb0ELb0EN3c104HalfENS1_7complexIfEEEEv13SSMParamsBase)
        /*013c*/ 	.short	0x0380
        /*013e*/ 	.short	0x0118


	//----- nvinfo : EIATTR_SW_WAR
	.align		4
.L_1003:
        /*0140*/ 	.byte	0x04, 0x36
        /*0142*/ 	.short	(.L_1005 - .L_1004)
.L_1004:
        /*0144*/ 	.word	0x00000008
.L_1005:


//--------------------- .nv.info._Z25selective_scan_fwd_kernelI32Selective_Scan_fwd_kernel_traitsILi128ELi16ELi1ELb0ELb0ELb0ELb1EN3c104HalfENS1_7complexIfEEEEv13SSMParamsBase --------------------------
	.section	.nv.info._Z25selective_scan_fwd_kernelI32Selective_Scan_fwd_kernel_traitsILi128ELi16ELi1ELb0ELb0ELb0ELb1EN3c104HalfENS1_7complexIfEEEEv13SSMParamsBase,"",@"SHT_CUDA_INFO"
	.sectionflags	@""
	.align	4


	//----- nvinfo : EIATTR_CUDA_API_VERSION
	.align		4
        /*0000*/ 	.byte	0x04, 0x37
        /*0002*/ 	.short	(.L_1007 - .L_1006)
.L_1006:
        /*0004*/ 	.word	0x00000082


	//----- nvinfo : EIATTR_KPARAM_INFO
	.align		4
.L_1007:
        /*0008*/ 	.byte	0x04, 0x17
        /*000a*/ 	.short	(.L_1009 - .L_1008)
.L_1008:
        /*000c*/ 	.word	0x00000000
        /*0010*/ 	.short	0x0000
        /*0012*/ 	.short	0x0000
        /*0014*/ 	.byte	0x00, 0xf0, 0x61, 0x04


	//----- nvinfo : EIATTR_SPARSE_MMA_MASK
	.align		4
.L_1009:
        /*0018*/ 	.byte	0x03, 0x50
        /*001a*/ 	.short	0x0000


	//----- nvinfo : EIATTR_MAXREG_COUNT
	.align		4
        /*001c*/ 	.byte	0x03, 0x1b
        /*001e*/ 	.short	0x00a8


	//----- nvinfo : EIATTR_NUM_BARRIERS
	.align		4
        /*0020*/ 	.byte	0x02, 0x4c
        /*0022*/ 	.byte	0x01
	.zero		1


	//----- nvinfo : EIATTR_MERCURY_ISA_VERSION
	.align		4
        /*0024*/ 	.byte	0x03, 0x5f
        /*0026*/ 	.short	0x0101


	//----- nvinfo : EIATTR_COOP_GROUP_MASK_REGIDS
	.align		4
        /*0028*/ 	.byte	0x04, 0x29
        /*002a*/ 	.short	(.L_1011 - .L_1010)


	//   ....[0]....
.L_1010:
        /*002c*/ 	.word	0xffffffff


	//   ....[1]....
        /*0030*/ 	.word	0xffffffff


	//   ....[2]....
        /*0034*/ 	.word	0xffffffff


	//   ....[3]....
        /*0038*/ 	.word	0xffffffff


	//   ....[4]....
        /*003c*/ 	.word	0xffffffff


	//   ....[5]....
        /*0040*/ 	.word	0xffffffff


	//   ....[6]....
        /*0044*/ 	.word	0xffffffff


	//   ....[7]....
        /*0048*/ 	.word	0xffffffff


	//   ....[8]....
        /*004c*/ 	.word	0xffffffff


	//   ....[9]....
        /*0050*/ 	.word	0xffffffff


	//   ....[10]....
        /*0054*/ 	.word	0xffffffff


	//   ....[11]....
        /*0058*/ 	.word	0xffffffff


	//   ....[12]....
        /*005c*/ 	.word	0xffffffff


	//   ....[13]....
        /*0060*/ 	.word	0xffffffff


	//   ....[14]....
        /*0064*/ 	.word	0xffffffff


	//   ....[15]....
        /*0068*/ 	.word	0xffffffff


	//   ....[16]....
        /*006c*/ 	.word	0xffffffff


	//   ....[17]....
        /*0070*/ 	.word	0xffffffff


	//   ....[18]....
        /*0074*/ 	.word	0xffffffff


	//   ....[19]....
        /*0078*/ 	.word	0xffffffff


	//   ....[20]....
        /*007c*/ 	.word	0xffffffff


	//   ....[21]....
        /*0080*/ 	.word	0xffffffff


	//   ....[22]....
        /*0084*/ 	.word	0xffffffff


	//   ....[23]....
        /*0088*/ 	.word	0xffffffff


	//   ....[24]....
        /*008c*/ 	.word	0xffffffff


	//   ....[25]....
        /*0090*/ 	.word	0xffffffff


	//   ....[26]....
        /*0094*/ 	.word	0xffffffff


	//   ....[27]....
        /*0098*/ 	.word	0xffffffff


	//   ....[28]....
        /*009c*/ 	.word	0xffffffff


	//----- nvinfo : EIATTR_COOP_GROUP_INSTR_OFFSETS
	.align		4
.L_1011:
        /*00a0*/ 	.byte	0x04, 0x28
        /*00a2*/ 	.short	(.L_1013 - .L_1012)


	//   ....[0]....
.L_1012:
        /*00a4*/ 	.word	0x00000fc0


	//   ....[1]....
        /*00a8*/ 	.word	0x00001470


	//   ....[2]....
        /*00ac*/ 	.word	0x00005610


	//   ....[3]....
        /*00b0*/ 	.word	0x00005650


	//   ....[4]....
        /*00b4*/ 	.word	0x000056e0


	//   ....[5]....
        /*00b8*/ 	.word	0x000056f0


	//   ....[6]....
        /*00bc*/ 	.word	0x00005780


	//   ....[7]....
        /*00c0*/ 	.word	0x00005790


	//   ....[8]....
        /*00c4*/ 	.word	0x000057f0


	//   ....[9]....
        /*00c8*/ 	.word	0x00005800


	//   ....[10]....
        /*00cc*/ 	.word	0x00005870


	//   ....[11]....
        /*00d0*/ 	.word	0x000058a0


	//   ....[12]....
        /*00d4*/ 	.word	0x000058e0


	//   ....[13]....
        /*00d8*/ 	.word	0x000058f0


	//   ....[14]....
        /*00dc*/ 	.word	0x00005980


	//   ....[15]....
        /*00e0*/ 	.word	0x000059c0


	//   ....[16]....
        /*00e4*/ 	.word	0x000059d0


	//   ....[17]....
        /*00e8*/ 	.word	0x000059e0


	//   ....[18]....
        /*00ec*/ 	.word	0x00005a80


	//   ....[19]....
        /*00f0*/ 	.word	0x00005ab0


	//   ....[20]....
        /*00f4*/ 	.word	0x00005ad0


	//   ....[21]....
        /*00f8*/ 	.word	0x00005ae0


	//   ....[22]....
        /*00fc*/ 	.word	0x00005ca0


	//   ....[23]....
        /*0100*/ 	.word	0x00005d00


	//   ....[24]....
        /*0104*/ 	.word	0x00005d10


	//   ....[25]....
        /*0108*/ 	.word	0x00005d20


	//   ....[26]....
        /*010c*/ 	.word	0x000070a0


	//   ....[27]....
        /*0110*/ 	.word	0x000079d0


	//   ....[28]....
        /*0114*/ 	.word	0x00008410


	//----- nvinfo : EIATTR_VRC_CTA_INIT_COUNT
	.align		4
.L_1013:
        /*0118*/ 	.byte	0x02, 0x4a
	.zero		1
	.zero		1


	//----- nvinfo : EIATTR_EXIT_INSTR_OFFSETS
	.align		4
        /*011c*/ 	.byte	0x04, 0x1c
        /*011e*/ 	.short	(.L_1015 - .L_1014)


	//   ....[0]....
.L_1014:
        /*0120*/ 	.word	0x000001e0


	//   ....[1]....
        /*0124*/ 	.word	0x00008840


	//----- nvinfo : EIATTR_MAX_THREADS
	.align		4
.L_1015:
        /*0128*/ 	.byte	0x04, 0x05
        /*012a*/ 	.short	(.L_1017 - .L_1016)
.L_1016:
        /*012c*/ 	.word	0x00000080
        /*0130*/ 	.word	0x00000001
        /*0134*/ 	.word	0x00000001


	//----- nvinfo : EIATTR_CRS_STACK_SIZE
	.align		4
.L_1017:
        /*0138*/ 	.byte	0x04, 0x1e
        /*013a*/ 	.short	(.L_1019 - .L_1018)
.L_1018:
        /*013c*/ 	.word	0x00000000


	//----- nvinfo : EIATTR_CBANK_PARAM_SIZE
	.align		4
.L_1019:
        /*0140*/ 	.byte	0x03, 0x19
        /*0142*/ 	.short	0x0118


	//----- nvinfo : EIATTR_PARAM_CBANK
	.align		4
        /*0144*/ 	.byte	0x04, 0x0a
        /*0146*/ 	.short	(.L_1021 - .L_1020)
	.align		4
.L_1020:
        /*0148*/ 	.word	index@(.nv.constant0._Z25selective_scan_fwd_kernelI32Selective_Scan_fwd_kernel_traitsILi128ELi16ELi1ELb0ELb0ELb0ELb1EN3c104HalfENS1_7complexIfEEEEv13SSMParamsBase)
        /*014c*/ 	.short	0x0380
        /*014e*/ 	.short	0x0118


	//----- nvinfo : EIATTR_SW_WAR
	.align		4
.L_1021:
        /*0150*/ 	.byte	0x04, 0x36
        /*0152*/ 	.short	(.L_1023 - .L_1022)
.L_1022:
        /*0154*/ 	.word	0x00000008
.L_1023:


//--------------------- .nv.info._Z25selective_scan_fwd_kernelI32Selective_Scan_fwd_kernel_traitsILi128ELi16ELi1ELb0ELb0ELb1ELb0EN3c104HalfENS1_7complexIfEEEEv13SSMParamsBase --------------------------
	.section	.nv.info._Z25selective_scan_fwd_kernelI32Selective_Scan_fwd_kernel_traitsILi128ELi16ELi1ELb0ELb0ELb1ELb0EN3c104HalfENS1_7complexIfEEEEv13SSMParamsBase,"",@"SHT_CUDA_INFO"
	.sectionflags	@""
	.align	4


	//----- nvinfo : EIATTR_CUDA_API_VERSION
	.align		4
        /*0000*/ 	.byte	0x04, 0x37
        /*0002*/ 	.short	(.L_1025 - .L_1024)
.L_1024:
        /*0004*/ 	.word	0x00000082


	//----- nvinfo : EIATTR_KPARAM_INFO
	.align		4
.L_1025:
        /*0008*/ 	.byte	0x04, 0x17
        /*000a*/ 	.short	(.L_1027 - .L_1026)
.L_1026:
        /*000c*/ 	.word	0x00000000
        /*0010*/ 	.short	0x0000
        /*0012*/ 	.short	0x0000
        /*0014*/ 	.byte	0x00, 0xf0, 0x61, 0x04


	//----- nvinfo : EIATTR_SPARSE_MMA_MASK
	.align		4
.L_1027:
        /*0018*/ 	.byte	0x03, 0x50
        /*001a*/ 	.short	0x0000


	//----- nvinfo : EIATTR_MAXREG_COUNT
	.align		4
        /*001c*/ 	.byte	0x03, 0x1b
        /*001e*/ 	.short	0x00a8


	//----- nvinfo : EIATTR_NUM_BARRIERS
	.align		4
        /*0020*/ 	.byte	0x02, 0x4c
        /*0022*/ 	.byte	0x01
	.zero		1


	//----- nvinfo : EIATTR_ANNOTATIONS
	.align		4
        /*0024*/ 	.byte	0x04, 0x55
        /*0026*/ 	.short	(.L_1029 - .L_1028)


	//   ....[0]....
.L_1028:
        /*0028*/ 	.word	0x00000001
        /*002c*/ 	.byte	0x30, 0x18, 0x00, 0x00, 0x01, 0x00, 0x00, 0x00, 0x40, 0x18, 0x00, 0x00, 0x01, 0x00, 0x00, 0x00
        /* <DEDUP_REMOVED lines=19> */
        /*016c*/ 	.byte	0x00, 0x8f, 0x00, 0x00, 0x01, 0x00, 0x00, 0x00, 0x10, 0x8f, 0x00, 0x00


	//----- nvinfo : EIATTR_MERCURY_ISA_VERSION
	.align		4
.L_1029:
        /*0178*/ 	.byte	0x03, 0x5f
        /*017a*/ 	.short	0x0101


	//----- nvinfo : EIATTR_INT_WARP_WIDE_INSTR_OFFSETS
	.align		4
        /*017c*/ 	.byte	0x04, 0x31
        /*017e*/ 	.short	(.L_1031 - .L_1030)


	//   ....[0]....
.L_1030:
        /*0180*/ 	.word	0x00007120


	//----- nvinfo : EIATTR_COOP_GROUP_MASK_REGIDS
	.align		4
.L_1031:
        /*0184*/ 	.byte	0x04, 0x29
        /*0186*/ 	.short	(.L_1033 - .L_1032)


	//   ....[0]....
.L_1032:
        /*0188*/ 	.word	0xffffffff


	//   ....[1]....
        /*018c*/ 	.word	0xffffffff


	//   ....[2]....
        /*0190*/ 	.word	0xffffffff


	//   ....[3]....
        /*0194*/ 	.word	0xffffffff


	//   ....[4]....
        /*0198*/ 	.word	0xffffffff


	//   ....[5]....
        /*019c*/ 	.word	0xffffffff


	//   ....[6]....
        /*01a0*/ 	.word	0xffffffff


	//   ....[7]....
        /*01a4*/ 	.word	0xffffffff


	//   ....[8]....
        /*01a8*/ 	.word	0xffffffff


	//   ....[9]....
        /*01ac*/ 	.word	0xffffffff


	//   ....[10]....
        /*01b0*/ 	.word	0xffffffff


	//   ....[11]....
        /*01b4*/ 	.word	0xffffffff


	//   ....[12]....
        /*01b8*/ 	.word	0xffffffff


	//   ....[13]....
        /*01bc*/ 	.word	0xffffffff


	//   ....[14]....
        /*01c0*/ 	.word	0xffffffff


	//   ....[15]....
        /*01c4*/ 	.word	0xffffffff


	//   ....[16]....
        /*01c8*/ 	.word	0xffffffff


	//   ....[17]....
        /*01cc*/ 	.word	0xffffffff


	//   ....[18]....
        /*01d0*/ 	.word	0xffffffff


	//   ....[19]....
        /*01d4*/ 	.word	0xffffffff


	//   ....[20]....
        /*01d8*/ 	.word	0xffffffff


	//   ....[21]....
        /*01dc*/ 	.word	0xffffffff


	//   ....[22]....
        /*01e0*/ 	.word	0xffffffff


	//   ....[23]....
        /*01e4*/ 	.word	0xffffffff


	//   ....[24]....
        /*01e8*/ 	.word	0xffffffff


	//   ....[25]....
        /*01ec*/ 	.word	0xffffffff


	//   ....[26]....
        /*01f0*/ 	.word	0xffffffff


	//   ....[27]....
        /*01f4*/ 	.word	0xffffffff


	//----- nvinfo : EIATTR_COOP_GROUP_INSTR_OFFSETS
	.align		4
.L_1033:
        /*01f8*/ 	.byte	0x04, 0x28
        /*01fa*/ 	.short	(.L_1035 - .L_1034)


	//   ....[0]....
.L_1034:
        /*01fc*/ 	.word	0x00001490


	//   ....[1]....
        /*0200*/ 	.word	0x00001a90


	//   ....[2]....
        /*0204*/ 	.word	0x00006690


	//   ....[3]....
        /*0208*/ 	.word	0x000066c0


	//   ....[4]....
        /*020c*/ 	.word	0x00006720


	//   ....[5]....
        /*0210*/ 	.word	0x00006750


	//   ....[6]....
        /*0214*/ 	.word	0x00006850


	//   ....[7]....
        /*0218*/ 	.word	0x00006890


	//   ....[8]....
        /*021c*/ 	.word	0x000068d0


	//   ....[9]....
        /*0220*/ 	.word	0x000068f0


	//   ....[10]....
        /*0224*/ 	.word	0x000069e0


	//   ....[11]....
        /*0228*/ 	.word	0x00006a00


	//   ....[12]....
        /*022c*/ 	.word	0x00006a40


	//   ....[13]....
        /*0230*/ 	.word	0x00006a70


	//   ....[14]....
        /*0234*/ 	.word	0x00006c20


	//   ....[15]....
        /*0238*/ 	.word	0x00006c60


	//   ....[16]....
        /*023c*/ 	.word	0x00006c70


	//   ....[17]....
        /*0240*/ 	.word	0x00006ca0


	//   ....[18]....
        /*0244*/ 	.word	0x00006f90


	//   ....[19]....
        /*0248*/ 	.word	0x00006fa0


	//   ....[20]....
        /*024c*/ 	.word	0x00006fe0


	//   ....[21]....
        /*0250*/ 	.word	0x00006ff0


	//   ....[22]....
        /*0254*/ 	.word	0x000072e0


	//   ....[23]....
        /*0258*/ 	.word	0x00007640


	//   ....[24]....
        /*025c*/ 	.word	0x00007660


	//   ....[25]....
        /*0260*/ 	.word	0x00007680


	//   ....[26]....
        /*0264*/ 	.word	0x000076a0


	//   ....[27]....
        /*0268*/ 	.word	0x00009040


	//----- nvinfo : EIATTR_VRC_CTA_INIT_COUNT
	.align		4
.L_1035:
        /*026c*/ 	.byte	0x02, 0x4a
	.zero		1
	.zero		1


	//----- nvinfo : EIATTR_EXIT_INSTR_OFFSETS
	.align		4
        /*0270*/ 	.byte	0x04, 0x1c
        /*0272*/ 	.short	(.L_1037 - .L_1036)


	//   ....[0]....
.L_1036:
        /*0274*/ 	.word	0x00000410


	//   ....[1]....
        /*0278*/ 	.word	0x000095c0


	//----- nvinfo : EIATTR_MAX_THREADS
	.align		4
.L_1037:
        /*027c*/ 	.byte	0x04, 0x05
        /*027e*/ 	.short	(.L_1039 - .L_1038)
.L_1038:
        /*0280*/ 	.word	0x00000080
        /*0284*/ 	.word	0x00000001
        /*0288*/ 	.word	0x00000001


	//----- nvinfo : EIATTR_CRS_STACK_SIZE
	.align		4
.L_1039:
        /*028c*/ 	.byte	0x04, 0x1e
        /*028e*/ 	.short	(.L_1041 - .L_1040)
.L_1040:
        /*0290*/ 	.word	0x00000000


	//----- nvinfo : EIATTR_CBANK_PARAM_SIZE
	.align		4
.L_1041:
        /*0294*/ 	.byte	0x03, 0x19
        /*0296*/ 	.short	0x0118


	//----- nvinfo : EIATTR_PARAM_CBANK
	.align		4
        /*0298*/ 	.byte	0x04, 0x0a
        /*029a*/ 	.short	(.L_1043 - .L_1042)
	.align		4
.L_1042:
        /*029c*/ 	.word	index@(.nv.constant0._Z25selective_scan_fwd_kernelI32Selective_Scan_fwd_kernel_traitsILi128ELi16ELi1ELb0ELb0ELb1ELb0EN3c104HalfENS1_7complexIfEEEEv13SSMParamsBase)
        /*02a0*/ 	.short	0x0380
        /*02a2*/ 	.short	0x0118


	//----- nvinfo : EIATTR_SW_WAR
	.align		4
.L_1043:
        /*02a4*/ 	.byte	0x04, 0x36
        /*02a6*/ 	.short	(.L_1045 - .L_1044)
.L_1044:
        /*02a8*/ 	.word	0x00000008
.L_1045:


//--------------------- .nv.info._Z25selective_scan_fwd_kernelI32Selective_Scan_fwd_kernel_traitsILi128ELi16ELi1ELb0ELb0ELb1ELb1EN3c104HalfENS1_7complexIfEEEEv13SSMParamsBase --------------------------
	.section	.nv.info._Z25selective_scan_fwd_kernelI32Selective_Scan_fwd_kernel_traitsILi128ELi16ELi1ELb0ELb0ELb1ELb1EN3c104HalfENS1_7complexIfEEEEv13SSMParamsBase,"",@"SHT_CUDA_INFO"
	.sectionflags	@""
	.align	4


	//----- nvinfo : EIATTR_CUDA_API_VERSION
	.align		4
        /*0000*/ 	.byte	0x04, 0x37
        /*0002*/ 	.short	(.L_1047 - .L_1046)
.L_1046:
        /*0004*/ 	.word	0x00000082


	//----- nvinfo : EIATTR_KPARAM_INFO
	.align		4
.L_1047:
        /*0008*/ 	.byte	0x04, 0x17
        /*000a*/ 	.short	(.L_1049 - .L_1048)
.L_1048:
        /*000c*/ 	.word	0x00000000
        /*0010*/ 	.short	0x0000
        /*0012*/ 	.short	0x0000
        /*0014*/ 	.byte	0x00, 0xf0, 0x61, 0x04


	//----- nvinfo : EIATTR_SPARSE_MMA_MASK
	.align		4
.L_1049:
        /*0018*/ 	.byte	0x03, 0x50
        /*001a*/ 	.short	0x0000


	//----- nvinfo : EIATTR_MAXREG_COUNT
	.align		4
        /*001c*/ 	.byte	0x03, 0x1b
        /*001e*/ 	.short	0x00a8


	//----- nvinfo : EIATTR_NUM_BARRIERS
	.align		4
        /*0020*/ 	.byte	0x02, 0x4c
        /*0022*/ 	.byte	0x01
	.zero		1


	//----- nvinfo : EIATTR_ANNOTATIONS
	.align		4
        /*0024*/ 	.byte	0x04, 0x55
        /*0026*/ 	.short	(.L_1051 - .L_1050)


	//   ....[0]....
.L_1050:
        /* <DEDUP_REMOVED lines=23> */
        /*018c*/ 	.byte	0x10, 0x9e, 0x00, 0x00


	//----- nvinfo : EIATTR_MERCURY_ISA_VERSION
	.align		4
.L_1051:
        /*0190*/ 	.byte	0x03, 0x5f
        /*0192*/ 	.short	0x0101


	//----- nvinfo : EIATTR_INT_WARP_WIDE_INSTR_OFFSETS
	.align		4
        /*0194*/ 	.byte	0x04, 0x31
        /*0196*/ 	.short	(.L_1053 - .L_1052)


	//   ....[0]....
.L_1052:
        /*0198*/ 	.word	0x00007120


	//----- nvinfo : EIATTR_COOP_GROUP_MASK_REGIDS
	.align		4
.L_1053:
        /*019c*/ 	.byte	0x04, 0x29
        /*019e*/ 	.short	(.L_1055 - .L_1054)


	//   ....[0]....
.L_1054:
        /*01a0*/ 	.word	0xffffffff


	//   ....[1]....
        /*01a4*/ 	.word	0xffffffff


	//   ....[2]....
        /*01a8*/ 	.word	0xffffffff


	//   ....[3]....
        /*01ac*/ 	.word	0xffffffff


	//   ....[4]....
        /*01b0*/ 	.word	0xffffffff


	//   ....[5]....
        /*01b4*/ 	.word	0xffffffff


	//   ....[6]....
        /*01b8*/ 	.word	0xffffffff


	//   ....[7]....
        /*01bc*/ 	.word	0xffffffff


	//   ....[8]....
        /*01c0*/ 	.word	0xffffffff


	//   ....[9]....
        /*01c4*/ 	.word	0xffffffff


	//   ....[10]....
        /*01c8*/ 	.word	0xffffffff


	//   ....[11]....
        /*01cc*/ 	.word	0xffffffff


	//   ....[12]....
        /*01d0*/ 	.word	0xffffffff


	//   ....[13]....
        /*01d4*/ 	.word	0xffffffff


	//   ....[14]....
        /*01d8*/ 	.word	0xffffffff


	//   ....[15]....
        /*01dc*/ 	.word	0xffffffff


	//   ....[16]....
        /*01e0*/ 	.word	0xffffffff


	//   ....[17]....
        /*01e4*/ 	.word	0xffffffff


	//   ....[18]....
        /*01e8*/ 	.word	0xffffffff


	//   ....[19]....
        /*01ec*/ 	.word	0xffffffff


	//   ....[20]....
        /*01f0*/ 	.word	0xffffffff


	//   ....[21]....
        /*01f4*/ 	.word	0xffffffff


	//   ....[22]....
        /*01f8*/ 	.word	0xffffffff


	//   ....[23]....
        /*01fc*/ 	.word	0xffffffff


	//   ....[24]....
        /*0200*/ 	.word	0xffffffff


	//   ....[25]....
        /*0204*/ 	.word	0xffffffff


	//   ....[26]....
        /*0208*/ 	.word	0xffffffff


	//   ....[27]....
        /*020c*/ 	.word	0xffffffff


	//   ....[28]....
        /*0210*/ 	.word	0xffffffff


	//   ....[29]....
        /*0214*/ 	.word	0xffffffff


	//----- nvinfo : EIATTR_COOP_GROUP_INSTR_OFFSETS
	.align		4
.L_1055:
        /*0218*/ 	.byte	0x04, 0x28
        /*021a*/ 	.short	(.L_1057 - .L_1056)


	//   ....[0]....
.L_1056:
        /*021c*/ 	.word	0x00001470


	//   ....[1]....
        /*0220*/ 	.word	0x00001a70


	//   ....[2]....
        /*0224*/ 	.word	0x00006690


	//   ....[3]....
        /*0228*/ 	.word	0x000066c0


	//   ....[4]....
        /*022c*/ 	.word	0x00006720


	//   ....[5]....
        /*0230*/ 	.word	0x00006750


	//   ....[6]....
        /*0234*/ 	.word	0x00006850


	//   ....[7]....
        /*0238*/ 	.word	0x00006890


	//   ....[8]....
        /*023c*/ 	.word	0x000068d0


	//   ....[9]....
        /*0240*/ 	.word	0x00006900


	//   ....[10]....
        /*0244*/ 	.word	0x00006a40


	//   ....[11]....
        /*0248*/ 	.word	0x00006a70


	//   ....[12]....
        /*024c*/ 	.word	0x00006aa0


	//   ....[13]....
        /*0250*/ 	.word	0x00006ab0


	//   ....[14]....
        /*0254*/ 	.word	0x00006c20


	//   ....[15]....
        /*0258*/ 	.word	0x00006c60


	//   ....[16]....
        /*025c*/ 	.word	0x00006c70


	//   ....[17]....
        /*0260*/ 	.word	0x00006ca0


	//   ....[18]....
        /*0264*/ 	.word	0x00006f90


	//   ....[19]....
        /*0268*/ 	.word	0x00006fa0


	//   ....[20]....
        /*026c*/ 	.word	0x00006fe0


	//   ....[21]....
        /*0270*/ 	.word	0x00006ff0


	//   ....[22]....
        /*0274*/ 	.word	0x000072e0


	//   ....[23]....
        /*0278*/ 	.word	0x00007640


	//   ....[24]....
        /*027c*/ 	.word	0x00007660


	//   ....[25]....
        /*0280*/ 	.word	0x00007680


	//   ....[26]....
        /*0284*/ 	.word	0x000076a0


	//   ....[27]....
        /*0288*/ 	.word	0x00009150


	//   ....[28]....
        /*028c*/ 	.word	0x00009a90


	//   ....[29]....
        /*0290*/ 	.word	0x0000a4c0


	//----- nvinfo : EIATTR_VRC_CTA_INIT_COUNT
	.align		4
.L_1057:
        /*0294*/ 	.byte	0x02, 0x4a
	.zero		1
	.zero		1


	//----- nvinfo : EIATTR_EXIT_INSTR_OFFSETS
	.align		4
        /*0298*/ 	.byte	0x04, 0x1c
        /*029a*/ 	.short	(.L_1059 - .L_1058)


	//   ....[0]....
.L_1058:
        /*029c*/ 	.word	0x00000410


	//   ....[1]....
        /*02a0*/ 	.word	0x0000a8f0


	//----- nvinfo : EIATTR_MAX_THREADS
	.align		4
.L_1059:
        /*02a4*/ 	.byte	0x04, 0x05
        /*02a6*/ 	.short	(.L_1061 - .L_1060)
.L_1060:
        /*02a8*/ 	.word	0x00000080
        /*02ac*/ 	.word	0x00000001
        /*02b0*/ 	.word	0x00000001


	//----- nvinfo : EIATTR_CRS_STACK_SIZE
	.align		4
.L_1061:
        /*02b4*/ 	.byte	0x04, 0x1e
        /*02b6*/ 	.short	(.L_1063 - .L_1062)
.L_1062:
        /*02b8*/ 	.word	0x00000000


	//----- nvinfo : EIATTR_CBANK_PARAM_SIZE
	.align		4
.L_1063:
        /*02bc*/ 	.byte	0x03, 0x19
        /*02be*/ 	.short	0x0118


	//----- nvinfo : EIATTR_PARAM_CBANK
	.align		4
        /*02c0*/ 	.byte	0x04, 0x0a
        /*02c2*/ 	.short	(.L_1065 - .L_1064)
	.align		4
.L_1064:
        /*02c4*/ 	.word	index@(.nv.constant0._Z25selective_scan_fwd_kernelI32Selective_Scan_fwd_kernel_traitsILi128ELi16ELi1ELb0ELb0ELb1ELb1EN3c104HalfENS1_7complexIfEEEEv13SSMParamsBase)
        /*02c8*/ 	.short	0x0380
        /*02ca*/ 	.short	0x0118


	//----- nvinfo : EIATTR_SW_WAR
	.align		4
.L_1065:
        /*02cc*/ 	.byte	0x04, 0x36
        /*02ce*/ 	.short	(.L_1067 - .L_1066)
.L_1066:
        /*02d0*/ 	.word	0x00000008
.L_1067:


//--------------------- .nv.info._Z25selective_scan_fwd_kernelI32Selective_Scan_fwd_kernel_traitsILi128ELi16ELi1ELb0ELb1ELb0ELb0EN3c104HalfENS1_7complexIfEEEEv13SSMParamsBase --------------------------
	.section	.nv.info._Z25selective_scan_fwd_kernelI32Selective_Scan_fwd_kernel_traitsILi128ELi16ELi1ELb0ELb1ELb0ELb0EN3c104HalfENS1_7complexIfEEEEv13SSMParamsBase,"",@"SHT_CUDA_INFO"
	.sectionflags	@""
	.align	4


	//----- nvinfo : EIATTR_CUDA_API_VERSION
	.align		4
        /*0000*/ 	.byte	0x04, 0x37
        /*0002*/ 	.short	(.L_1069 - .L_1068)
.L_1068:
        /*0004*/ 	.word	0x00000082


	//----- nvinfo : EIATTR_KPARAM_INFO
	.align		4
.L_1069:
        /*0008*/ 	.byte	0x04, 0x17
        /*000a*/ 	.short	(.L_1071 - .L_1070)
.L_1070:
        /*000c*/ 	.word	0x00000000
        /*0010*/ 	.short	0x0000
        /*0012*/ 	.short	0x0000
        /*0014*/ 	.byte	0x00, 0xf0, 0x61, 0x04


	//----- nvinfo : EIATTR_SPARSE_MMA_MASK
	.align		4
.L_1071:
        /*0018*/ 	.byte	0x03, 0x50
        /*001a*/ 	.short	0x0000


	//----- nvinfo : EIATTR_MAXREG_COUNT
	.align		4
        /*001c*/ 	.byte	0x03, 0x1b
        /*001e*/ 	.short	0x00a8


	//----- nvinfo : EIATTR_NUM_BARRIERS
	.align		4
        /*0020*/ 	.byte	0x02, 0x4c
        /*0022*/ 	.byte	0x01
	.zero		1


	//----- nvinfo : EIATTR_ANNOTATIONS
	.align		4
        /*0024*/ 	.byte	0x04, 0x55
        /*0026*/ 	.short	(.L_1073 - .L_1072)


	//   ....[0]....
.L_1072:
        /*0028*/ 	.word	0x00000001
        /*002c*/ 	.byte	0x70, 0x18, 0x00, 0x00, 0x01, 0x00, 0x00, 0x00, 0x80, 0x18, 0x00, 0x00, 0x01, 0x00, 0x00, 0x00
        /*003c*/ 	.byte	0x90, 0x18, 0x00, 0x00, 0x01, 0x00, 0x00, 0x00, 0xa0, 0x18, 0x00, 0x00, 0x01, 0x00, 0x00, 0x00
        /*004c*/ 	.byte	0xb0, 0x18, 0x00, 0x00, 0x01, 0x00, 0x00, 0x00, 0x80, 0x8a, 0x00, 0x00, 0x01, 0x00, 0x00, 0x00
        /*005c*/ 	.byte	0xf0, 0x8a, 0x00, 0x00, 0x01, 0x00, 0x00, 0x00, 0x20, 0x8b, 0x00, 0x00, 0x01, 0x00, 0x00, 0x00
        /*006c*/ 	.byte	0x50, 0x8b, 0x00, 0x00, 0x01, 0x00, 0x00, 0x00, 0x90, 0x8b, 0x00, 0x00


	//----- nvinfo : EIATTR_MERCURY_ISA_VERSION
	.align		4
.L_1073:
        /*0078*/ 	.byte	0x03, 0x5f
        /*007a*/ 	.short	0x0101


	//----- nvinfo : EIATTR_INT_WARP_WIDE_INSTR_OFFSETS
	.align		4
        /*007c*/ 	.byte	0x04, 0x31
        /*007e*/ 	.short	(.L_1075 - .L_1074)


	//   ....[0]....
.L_1074:
        /*0080*/ 	.word	0x00007230


	//----- nvinfo : EIATTR_COOP_GROUP_MASK_REGIDS
	.align		4
.L_1075:
        /*0084*/ 	.byte	0x04, 0x29
        /*0086*/ 	.short	(.L_1077 - .L_1076)


	//   ....[0]....
.L_1076:
        /*0088*/ 	.word	0xffffffff


	//   ....[1]....
        /*008c*/ 	.word	0xffffffff


	//   ....[2]....
        /*0090*/ 	.word	0xffffffff


	//   ....[3]....
        /*0094*/ 	.word	0xffffffff


	//   ....[4]....
        /*0098*/ 	.word	0xffffffff


	//   ....[5]....
        /*009c*/ 	.word	0xffffffff


	//   ....[6]....
        /*00a0*/ 	.word	0xffffffff


	//   ....[7]....
        /*00a4*/ 	.word	0xffffffff


	//   ....[8]....
        /*00a8*/ 	.word	0xffffffff


	//   ....[9]....
        /*00ac*/ 	.word	0xffffffff


	//   ....[10]....
        /*00b0*/ 	.word	0xffffffff


	//   ....[11]....
        /*00b4*/ 	.word	0xffffffff


	//   ....[12]....
        /*00b8*/ 	.word	0xffffffff


	//   ....[13]....
        /*00bc*/ 	.word	0xffffffff


	//   ....[14]....
        /*00c0*/ 	.word	0xffffffff


	//   ....[15]....
        /*00c4*/ 	.word	0xffffffff


	//   ....[16]....
        /*00c8*/ 	.word	0xffffffff


	//   ....[17]....
        /*00cc*/ 	.word	0xffffffff


	//   ....[18]....
        /*00d0*/ 	.word	0xffffffff


	//   ....[19]....
        /*00d4*/ 	.word	0xffffffff


	//   ....[20]....
        /*00d8*/ 	.word	0xffffffff


	//   ....[21]....
        /*00dc*/ 	.word	0xffffffff


	//   ....[22]....
        /*00e0*/ 	.word	0xffffffff


	//   ....[23]....
        /*00e4*/ 	.word	0xffffffff


	//   ....[24]....
        /*00e8*/ 	.word	0xffffffff


	//   ....[25]....
        /*00ec*/ 	.word	0xffffffff


	//   ....[26]....
        /*00f0*/ 	.word	0xffffffff


	//   ....[27]....
        /*00f4*/ 	.word	0xffffffff


	//----- nvinfo : EIATTR_COOP_GROUP_INSTR_OFFSETS
	.align		4
.L_1077:
        /*00f8*/ 	.byte	0x04, 0x28
        /*00fa*/ 	.short	(.L_1079 - .L_1078)


	//   ....[0]....
.L_1078:
        /*00fc*/ 	.word	0x000014c0


	//   ....[1]....
        /*0100*/ 	.word	0x000019d0


	//   ....[2]....
        /*0104*/ 	.word	0x00005680


	//   ....[3]....
        /*0108*/ 	.word	0x00007420


	//   ....[4]....
        /*010c*/ 	.word	0x00007450


	//   ....[5]....
        /*0110*/ 	.word	0x00007460


	//   ....[6]....
        /*0114*/ 	.word	0x00007480


	//   ....[7]....
        /*0118*/ 	.word	0x00007510


	//   ....[8]....
        /*011c*/ 	.word	0x00007540


	//   ....[9]....
        /*0120*/ 	.word	0x00007550


	//   ....[10]....
        /*0124*/ 	.word	0x00007570


	//   ....[11]....
        /*0128*/ 	.word	0x00007600


	//   ....[12]....
        /*012c*/ 	.word	0x00007630


	//   ....[13]....
        /*0130*/ 	.word	0x00007640


	//   ....[14]....
        /*0134*/ 	.word	0x00007650


	//   ....[15]....
        /*0138*/ 	.word	0x000076f0


	//   ....[16]....
        /*013c*/ 	.word	0x00007720


	//   ....[17]....
        /*0140*/ 	.word	0x00007730


	//   ....[18]....
        /*0144*/ 	.word	0x00007740


	//   ....[19]....
        /*0148*/ 	.word	0x00007800


	//   ....[20]....
        /*014c*/ 	.word	0x00007820


	//   ....[21]....
        /*0150*/ 	.word	0x00007830


	//   ....[22]....
        /*0154*/ 	.word	0x00007840


	//   ....[23]....
        /*0158*/ 	.word	0x00007c60


	//   ....[24]....
        /*015c*/ 	.word	0x00007c80


	//   ....[25]....
        /*0160*/ 	.word	0x00007ca0


	//   ....[26]....
        /*0164*/ 	.word	0x00007cc0


	//   ....[27]....
        /*0168*/ 	.word	0x00008e60


	//----- nvinfo : EIATTR_VRC_CTA_INIT_COUNT
	.align		4
.L_1079:
        /*016c*/ 	.byte	0x02, 0x4a
	.zero		1
	.zero		1


	//----- nvinfo : EIATTR_EXIT_INSTR_OFFSETS
	.align		4
        /*0170*/ 	.byte	0x04, 0x1c
        /*0172*/ 	.short	(.L_1081 - .L_1080)


	//   ....[0]....
.L_1080:
        /*0174*/ 	.word	0x00000430


	//   ....[1]....
        /*0178*/ 	.word	0x000092f0


	//----- nvinfo : EIATTR_MAX_THREADS
	.align		4
.L_1081:
        /*017c*/ 	.byte	0x04, 0x05
        /*017e*/ 	.short	(.L_1083 - .L_1082)
.L_1082:
        /*0180*/ 	.word	0x00000080
        /*0184*/ 	.word	0x00000001
        /*0188*/ 	.word	0x00000001


	//----- nvinfo : EIATTR_CRS_STACK_SIZE
	.align		4
.L_1083:
        /*018c*/ 	.byte	0x04, 0x1e
        /*018e*/ 	.short	(.L_1085 - .L_1084)
.L_1084:
        /*0190*/ 	.word	0x00000000


	//----- nvinfo : EIATTR_CBANK_PARAM_SIZE
	.align		4
.L_1085:
        /*0194*/ 	.byte	0x03, 0x19
        /*0196*/ 	.short	0x0118


	//----- nvinfo : EIATTR_PARAM_CBANK
	.align		4
        /*0198*/ 	.byte	0x04, 0x0a
        /*019a*/ 	.short	(.L_1087 - .L_1086)
	.align		4
.L_1086:
        /*019c*/ 	.word	index@(.nv.constant0._Z25selective_scan_fwd_kernelI32Selective_Scan_fwd_kernel_traitsILi128ELi16ELi1ELb0ELb1ELb0ELb0EN3c104HalfENS1_7complexIfEEEEv13SSMParamsBase)
        /*01a0*/ 	.short	0x0380
        /*01a2*/ 	.short	0x0118


	//----- nvinfo : EIATTR_SW_WAR
	.align		4
.L_1087:
        /*01a4*/ 	.byte	0x04, 0x36
        /*01a6*/ 	.short	(.L_1089 - .L_1088)
.L_1088:
        /*01a8*/ 	.word	0x00000008
.L_1089:


//--------------------- .nv.info._Z25selective_scan_fwd_kernelI32Selective_Scan_fwd_kernel_traitsILi128ELi16ELi1ELb0ELb1ELb0ELb1EN3c104HalfENS1_7complexIfEEEEv13SSMParamsBase --------------------------
	.section	.nv.info._Z25selective_scan_fwd_kernelI32Selective_Scan_fwd_kernel_traitsILi128ELi16ELi1ELb0ELb1ELb0ELb1EN3c104HalfENS1_7complexIfEEEEv13SSMParamsBase,"",@"SHT_CUDA_INFO"
	.sectionflags	@""
	.align	4


	//----- nvinfo : EIATTR_CUDA_API_VERSION
	.align		4
        /*0000*/ 	.byte	0x04, 0x37
        /*0002*/ 	.short	(.L_1091 - .L_1090)
.L_1090:
        /*0004*/ 	.word	0x00000082


	//----- nvinfo : EIATTR_KPARAM_INFO
	.align		4
.L_1091:
        /*0008*/ 	.byte	0x04, 0x17
        /*000a*/ 	.short	(.L_1093 - .L_1092)
.L_1092:
        /*000c*/ 	.word	0x00000000
        /*0010*/ 	.short	0x0000
        /*0012*/ 	.short	0x0000
        /*0014*/ 	.byte	0x00, 0xf0, 0x61, 0x04


	//----- nvinfo : EIATTR_SPARSE_MMA_MASK
	.align		4
.L_1093:
        /*0018*/ 	.byte	0x03, 0x50
        /*001a*/ 	.short	0x0000


	//----- nvinfo : EIATTR_MAXREG_COUNT
	.align		4
        /*001c*/ 	.byte	0x03, 0x1b
        /*001e*/ 	.short	0x00a8


	//----- nvinfo : EIATTR_NUM_BARRIERS
	.align		4
        /*0020*/ 	.byte	0x02, 0x4c
        /*0022*/ 	.byte	0x01
	.zero		1


	//----- nvinfo : EIATTR_ANNOTATIONS
	.align		4
        /*0024*/ 	.byte	0x04, 0x55
        /*0026*/ 	.short	(.L_1095 - .L_1094)


	//   ....[0]....
.L_1094:
        /*0028*/ 	.word	0x00000001
        /*002c*/ 	.byte	0x70, 0x18, 0x00, 0x00, 0x01, 0x00, 0x00, 0x00, 0x80, 0x18, 0x00, 0x00, 0x01, 0x00, 0x00, 0x00
        /*003c*/ 	.byte	0x90, 0x18, 0x00, 0x00, 0x01, 0x00, 0x00, 0x00, 0xa0, 0x18, 0x00, 0x00, 0x01, 0x00, 0x00, 0x00
        /*004c*/ 	.byte	0xb0, 0x18, 0x00, 0x00, 0x01, 0x00, 0x00, 0x00, 0x70, 0x25, 0x00, 0x00, 0x01, 0x00, 0x00, 0x00
        /*005c*/ 	.byte	0xa0, 0x8a, 0x00, 0x00, 0x01, 0x00, 0x00, 0x00, 0xd0, 0x8a, 0x00, 0x00, 0x01, 0x00, 0x00, 0x00
        /*006c*/ 	.byte	0x10, 0x8b, 0x00, 0x00, 0x01, 0x00, 0x00, 0x00, 0x40, 0x8b, 0x00, 0x00, 0x01, 0x00, 0x00, 0x00
        /*007c*/ 	.byte	0x50, 0x8b, 0x00, 0x00, 0x01, 0x00, 0x00, 0x00, 0x60, 0x8b, 0x00, 0x00, 0x01, 0x00, 0x00, 0x00
        /*008c*/ 	.byte	0xa0, 0x99, 0x00, 0x00


	//----- nvinfo : EIATTR_MERCURY_ISA_VERSION
	.align		4
.L_1095:
        /*0090*/ 	.byte	0x03, 0x5f
        /*0092*/ 	.short	0x0101


	//----- nvinfo : EIATTR_INT_WARP_WIDE_INSTR_OFFSETS
	.align		4
        /*0094*/ 	.byte	0x04, 0x31
        /*0096*/ 	.short	(.L_1097 - .L_1096)


	//   ....[0]....
.L_1096:
        /*0098*/ 	.word	0x000077e0


	//----- nvinfo : EIATTR_COOP_GROUP_MASK_REGIDS
	.align		4
.L_1097:
        /*009c*/ 	.byte	0x04, 0x29
        /*009e*/ 	.short	(.L_1099 - .L_1098)


	//   ....[0]....
.L_1098:
        /*00a0*/ 	.word	0xffffffff


	//   ....[1]....
        /*00a4*/ 	.word	0xffffffff


	//   ....[2]....
        /*00a8*/ 	.word	0xffffffff


	//   ....[3]....
        /*00ac*/ 	.word	0xffffffff


	//   ....[4]....
        /*00b0*/ 	.word	0xffffffff


	//   ....[5]....
        /*00b4*/ 	.word	0xffffffff


	//   ....[6]....
        /*00b8*/ 	.word	0xffffffff


	//   ....[7]....
        /*00bc*/ 	.word	0xffffffff


	//   ....[8]....
        /*00c0*/ 	.word	0xffffffff


	//   ....[9]....
        /*00c4*/ 	.word	0xffffffff


	//   ....[10]....
        /*00c8*/ 	.word	0xffffffff


	//   ....[11]....
        /*00cc*/ 	.word	0xffffffff


	//   ....[12]....
        /*00d0*/ 	.word	0xffffffff


	//   ....[13]....
        /*00d4*/ 	.word	0xffffffff


	//   ....[14]....
        /*00d8*/ 	.word	0xffffffff


	//   ....[15]....
        /*00dc*/ 	.word	0xffffffff


	//   ....[16]....
        /*00e0*/ 	.word	0xffffffff


	//   ....[17]....
        /*00e4*/ 	.word	0xffffffff


	//   ....[18]....
        /*00e8*/ 	.word	0xffffffff


	//   ....[19]....
        /*00ec*/ 	.word	0xffffffff


	//   ....[20]....
        /*00f0*/ 	.word	0xffffffff


	//   ....[21]....
        /*00f4*/ 	.word	0xffffffff


	//   ....[22]....
        /*00f8*/ 	.word	0xffffffff


	//   ....[23]....
        /*00fc*/ 	.word	0xffffffff


	//   ....[24]....
        /*0100*/ 	.word	0xffffffff


	//   ....[25]....
        /*0104*/ 	.word	0xffffffff


	//   ....[26]....
        /*0108*/ 	.word	0xffffffff


	//   ....[27]....
        /*010c*/ 	.word	0xffffffff


	//   ....[28]....
        /*0110*/ 	.word	0xffffffff


	//   ....[29]....
        /*0114*/ 	.word	0xffffffff


	//----- nvinfo : EIATTR_COOP_GROUP_INSTR_OFFSETS
	.align		4
.L_1099:
        /*0118*/ 	.byte	0x04, 0x28
        /*011a*/ 	.short	(.L_1101 - .L_1100)


	//   ....[0]....
.L_1100:
        /*011c*/ 	.word	0x000014c0


	//   ....[1]....
        /*0120*/ 	.word	0x000019d0


	//   ....[2]....
        /*0124*/ 	.word	0x00005730


	//   ....[3]....
        /*0128*/ 	.word	0x00007380


	//   ....[4]....
        /*012c*/ 	.word	0x000073b0


	//   ....[5]....
        /*0130*/ 	.word	0x000073d0


	//   ....[6]....
        /*0134*/ 	.word	0x000073f0


	//   ....[7]....
        /*0138*/ 	.word	0x00007480


	//   ....[8]....
        /*013c*/ 	.word	0x000074b0


	//   ....[9]....
        /*0140*/ 	.word	0x000074c0


	//   ....[10]....
        /*0144*/ 	.word	0x000074e0


	//   ....[11]....
        /*0148*/ 	.word	0x00007570


	//   ....[12]....
        /*014c*/ 	.word	0x000075a0


	//   ....[13]....
        /*0150*/ 	.word	0x000075b0


	//   ....[14]....
        /*0154*/ 	.word	0x000075c0


	//   ....[15]....
        /*0158*/ 	.word	0x00007660


	//   ....[16]....
        /*015c*/ 	.word	0x00007690


	//   ....[17]....
        /*0160*/ 	.word	0x000076a0


	//   ....[18]....
        /*0164*/ 	.word	0x000076b0


	//   ....[19]....
        /*0168*/ 	.word	0x00007770


	//   ....[20]....
        /*016c*/ 	.word	0x00007790


	//   ....[21]....
        /*0170*/ 	.word	0x000077a0


	//   ....[22]....
        /*0174*/ 	.word	0x000077b0


	//   ....[23]....
        /*0178*/ 	.word	0x00007a90


	//   ....[24]....
        /*017c*/ 	.word	0x00007ab0


	//   ....[25]....
        /*0180*/ 	.word	0x00007ac0


	//   ....[26]....
        /*0184*/ 	.word	0x00007ad0


	//   ....[27]....
        /*0188*/ 	.word	0x00008e90


	//   ....[28]....
        /*018c*/ 	.word	0x000097e0


	//   ....[29]....
        /*0190*/ 	.word	0x0000a220


	//----- nvinfo : EIATTR_VRC_CTA_INIT_COUNT
	.align		4
.L_1101:
        /*0194*/ 	.byte	0x02, 0x4a
	.zero		1
	.zero		1


	//----- nvinfo : EIATTR_EXIT_INSTR_OFFSETS
	.align		4
        /*0198*/ 	.byte	0x04, 0x1c
        /*019a*/ 	.short	(.L_1103 - .L_1102)


	//   ....[0]....
.L_1102:
        /*019c*/ 	.word	0x00000430


	//   ....[1]....
        /*01a0*/ 	.word	0x0000a650


	//----- nvinfo : EIATTR_MAX_THREADS
	.align		4
.L_1103:
        /*01a4*/ 	.byte	0x04, 0x05
        /*01a6*/ 	.short	(.L_1105 - .L_1104)
.L_1104:
        /*01a8*/ 	.word	0x00000080
        /*01ac*/ 	.word	0x00000001
        /*01b0*/ 	.word	0x00000001


	//----- nvinfo : EIATTR_CRS_STACK_SIZE
	.align		4
.L_1105:
        /*01b4*/ 	.byte	0x04, 0x1e
        /*01b6*/ 	.short	(.L_1107 - .L_1106)
.L_1106:
        /*01b8*/ 	.word	0x00000000


	//----- nvinfo : EIATTR_CBANK_PARAM_SIZE
	.align		4
.L_1107:
        /*01bc*/ 	.byte	0x03, 0x19
        /*01be*/ 	.short	0x0118


	//----- nvinfo : EIATTR_PARAM_CBANK
	.align		4
        /*01c0*/ 	.byte	0x04, 0x0a
        /*01c2*/ 	.short	(.L_1109 - .L_1108)
	.align		4
.L_1108:
        /*01c4*/ 	.word	index@(.nv.constant0._Z25selective_scan_fwd_kernelI32Selective_Scan_fwd_kernel_traitsILi128ELi16ELi1ELb0ELb1ELb0ELb1EN3c104HalfENS1_7complexIfEEEEv13SSMParamsBase)
        /*01c8*/ 	.short	0x0380
        /*01ca*/ 	.short	0x0118


	//----- nvinfo : EIATTR_SW_WAR
	.align		4
.L_1109:
        /*01cc*/ 	.byte	0x04, 0x36
        /*01ce*/ 	.short	(.L_1111 - .L_1110)
.L_1110:
        /*01d0*/ 	.word	0x00000008
.L_1111:


//--------------------- .nv.info._Z25selective_scan_fwd_kernelI32Selective_Scan_fwd_kernel_traitsILi128ELi16ELi1ELb0ELb1ELb1ELb0EN3c104HalfENS1_7complexIfEEEEv13SSMParamsBase --------------------------
	.section	.nv.info._Z25selective_scan_fwd_kernelI32Selective_Scan_fwd_kernel_traitsILi128ELi16ELi1ELb0ELb1ELb1ELb0EN3c104HalfENS1_7complexIfEEEEv13SSMParamsBase,"",@"SHT_CUDA_INFO"
	.sectionflags	@""
	.align	4


	//----- nvinfo : EIATTR_CUDA_API_VERSION
	.align		4
        /*0000*/ 	.byte	0x04, 0x37
        /*0002*/ 	.short	(.L_1113 - .L_1112)
.L_1112:
        /*0004*/ 	.word	0x00000082


	//----- nvinfo : EIATTR_KPARAM_INFO
	.align		4
.L_1113:
        /*0008*/ 	.byte	0x04, 0x17
        /*000a*/ 	.short	(.L_1115 - .L_1114)
.L_1114:
        /*000c*/ 	.word	0x00000000
        /*0010*/ 	.short	0x0000
        /*0012*/ 	.short	0x0000
        /*0014*/ 	.byte	0x00, 0xf0, 0x61, 0x04


	//----- nvinfo : EIATTR_SPARSE_MMA_MASK
	.align		4
.L_1115:
        /*0018*/ 	.byte	0x03, 0x50
        /*001a*/ 	.short	0x0000


	//----- nvinfo : EIATTR_MAXREG_COUNT
	.align		4
        /*001c*/ 	.byte	0x03, 0x1b
        /*001e*/ 	.short	0x00a8


	//----- nvinfo : EIATTR_NUM_BARRIERS
	.align		4
        /*0020*/ 	.byte	0x02, 0x4c
        /*0022*/ 	.byte	0x01
	.zero		1


	//----- nvinfo : EIATTR_ANNOTATIONS
	.align		4
        /*0024*/ 	.byte	0x04, 0x55
        /*0026*/ 	.short	(.L_1117 - .L_1116)


	//   ....[0]....
.L_1116:
        /* <DEDUP_REMOVED lines=38> */


	//----- nvinfo : EIATTR_MERCURY_ISA_VERSION
	.align		4
.L_1117:
        /*0278*/ 	.byte	0x03, 0x5f
        /*027a*/ 	.short	0x0101


	//----- nvinfo : EIATTR_INT_WARP_WIDE_INSTR_OFFSETS
	.align		4
        /*027c*/ 	.byte	0x04, 0x31
        /*027e*/ 	.short	(.L_1119 - .L_1118)


	//   ....[0]....
.L_1118:
        /*0280*/ 	.word	0x00008340


	//----- nvinfo : EIATTR_COOP_GROUP_MASK_REGIDS
	.align		4
.L_1119:
        /*0284*/ 	.byte	0x04, 0x29
        /*0286*/ 	.short	(.L_1121 - .L_1120)


	//   ....[0]....
.L_1120:
        /*0288*/ 	.word	0xffffffff


	//   ....[1]....
        /*028c*/ 	.word	0xffffffff


	//   ....[2]....
        /*0290*/ 	.word	0xffffffff


	//   ....[3]....
        /*0294*/ 	.word	0xffffffff


	//   ....[4]....
        /*0298*/ 	.word	0xffffffff


	//   ....[5]....
        /*029c*/ 	.word	0xffffffff


	//   ....[6]....
        /*02a0*/ 	.word	0xffffffff


	//   ....[7]....
        /*02a4*/ 	.word	0xffffffff


	//   ....[8]....
        /*02a8*/ 	.word	0xffffffff


	//   ....[9]....
        /*02ac*/ 	.word	0xffffffff


	//   ....[10]....
        /*02b0*/ 	.word	0xffffffff


	//   ....[11]....
        /*02b4*/ 	.word	0xffffffff


	//   ....[12]....
        /*02b8*/ 	.word	0xffffffff


	//   ....[13]....
        /*02bc*/ 	.word	0xffffffff


	//   ....[14]....
        /*02c0*/ 	.word	0xffffffff


	//   ....[15]....
        /*02c4*/ 	.word	0xffffffff


	//   ....[16]....
        /*02c8*/ 	.word	0xffffffff


	//   ....[17]....
        /*02cc*/ 	.word	0xffffffff


	//   ....[18]....
        /*02d0*/ 	.word	0xffffffff


	//   ....[19]....
        /*02d4*/ 	.word	0xffffffff


	//   ....[20]....
        /*02d8*/ 	.word	0xffffffff


	//   ....[21]....
        /*02dc*/ 	.word	0xffffffff


	//   ....[22]....
        /*02e0*/ 	.word	0xffffffff


	//   ....[23]....
        /*02e4*/ 	.word	0xffffffff


	//   ....[24]....
        /*02e8*/ 	.word	0xffffffff


	//   ....[25]....
        /*02ec*/ 	.word	0xffffffff


	//   ....[26]....
        /*02f0*/ 	.word	0xffffffff


	//   ....[27]....
        /*02f4*/ 	.word	0xffffffff


	//   ....[28]....
        /*02f8*/ 	.word	0xffffffff


	//----- nvinfo : EIATTR_COOP_GROUP_INSTR_OFFSETS
	.align		4
.L_1121:
        /*02fc*/ 	.byte	0x04, 0x28
        /*02fe*/ 	.short	(.L_1123 - .L_1122)


	//   ....[0]....
.L_1122:
        /*0300*/ 	.word	0x000014c0


	//   ....[1]....
        /*0304*/ 	.word	0x00001b10


	//   ....[2]....
        /*0308*/ 	.word	0x000058b0


	//   ....[3]....
        /*030c*/ 	.word	0x00007e70


	//   ....[4]....
        /*0310*/ 	.word	0x00007ea0


	//   ....[5]....
        /*0314*/ 	.word	0x00007ec0


	//   ....[6]....
        /*0318*/ 	.word	0x00007ee0


	//   ....[7]....
        /*031c*/ 	.word	0x00007f70


	//   ....[8]....
        /*0320*/ 	.word	0x00007fa0


	//   ....[9]....
        /*0324*/ 	.word	0x00007fb0


	//   ....[10]....
        /*0328*/ 	.word	0x00007fc0


	//   ....[11]....
        /*032c*/ 	.word	0x00008060


	//   ....[12]....
        /*0330*/ 	.word	0x00008090


	//   ....[13]....
        /*0334*/ 	.word	0x000080a0


	//   ....[14]....
        /*0338*/ 	.word	0x000080b0


	//   ....[15]....
        /*033c*/ 	.word	0x00008170


	//   ....[16]....
        /*0340*/ 	.word	0x00008180


	//   ....[17]....
        /*0344*/ 	.word	0x00008190


	//   ....[18]....
        /*0348*/ 	.word	0x000081a0


	//   ....[19]....
        /*034c*/ 	.word	0x00008280


	//   ....[20]....
        /*0350*/ 	.word	0x00008290


	//   ....[21]....
        /*0354*/ 	.word	0x000082a0


	//   ....[22]....
        /*0358*/ 	.word	0x000082b0


	//   ....[23]....
        /*035c*/ 	.word	0x000083f0


	//   ....[24]....
        /*0360*/ 	.word	0x000089c0


	//   ....[25]....
        /*0364*/ 	.word	0x000089e0


	//   ....[26]....
        /*0368*/ 	.word	0x00008a00


	//   ....[27]....
        /*036c*/ 	.word	0x00008a20


	//   ....[28]....
        /*0370*/ 	.word	0x00009f20


	//----- nvinfo : EIATTR_VRC_CTA_INIT_COUNT
	.align		4
.L_1123:
        /*0374*/ 	.byte	0x02, 0x4a
	.zero		1
	.zero		1


	//----- nvinfo : EIATTR_EXIT_INSTR_OFFSETS
	.align		4
        /*0378*/ 	.byte	0x04, 0x1c
        /*037a*/ 	.short	(.L_1125 - .L_1124)


	//   ....[0]....
.L_1124:
        /*037c*/ 	.word	0x000004b0


	//   ....[1]....
        /*0380*/ 	.word	0x0000a420


	//----- nvinfo : EIATTR_MAX_THREADS
	.align		4
.L_1125:
        /*0384*/ 	.byte	0x04, 0x05
        /*0386*/ 	.short	(.L_1127 - .L_1126)
.L_1126:
        /*0388*/ 	.word	0x00000080
        /*038c*/ 	.word	0x00000001
        /*0390*/ 	.word	0x00000001


	//----- nvinfo : EIATTR_CRS_STACK_SIZE
	.align		4
.L_1127:
        /*0394*/ 	.byte	0x04, 0x1e
        /*0396*/ 	.short	(.L_1129 - .L_1128)
.L_1128:
        /*0398*/ 	.word	0x00000000


	//----- nvinfo : EIATTR_CBANK_PARAM_SIZE
	.align		4
.L_1129:
        /*039c*/ 	.byte	0x03, 0x19
        /*039e*/ 	.short	0x0118


	//----- nvinfo : EIATTR_PARAM_CBANK
	.align		4
        /*03a0*/ 	.byte	0x04, 0x0a
        /*03a2*/ 	.short	(.L_1131 - .L_1130)
	.align		4
.L_1130:
        /*03a4*/ 	.word	index@(.nv.constant0._Z25selective_scan_fwd_kernelI32Selective_Scan_fwd_kernel_traitsILi128ELi16ELi1ELb0ELb1ELb1ELb0EN3c104HalfENS1_7complexIfEEEEv13SSMParamsBase)
        /*03a8*/ 	.short	0x0380
        /*03aa*/ 	.short	0x0118


	//----- nvinfo : EIATTR_SW_WAR
	.align		4
.L_1131:
        /*03ac*/ 	.byte	0x04, 0x36
        /*03ae*/ 	.short	(.L_1133 - .L_1132)
.L_1132:
        /*03b0*/ 	.word	0x00000008
.L_1133:


//--------------------- .nv.info._Z25selective_scan_fwd_kernelI32Selective_Scan_fwd_kernel_traitsILi128ELi16ELi1ELb0ELb1ELb1ELb1EN3c104HalfENS1_7complexIfEEEEv13SSMParamsBase --------------------------
	.section	.nv.info._Z25selective_scan_fwd_kernelI32Selective_Scan_fwd_kernel_traitsILi128ELi16ELi1ELb0ELb1ELb1ELb1EN3c104HalfENS1_7complexIfEEEEv13SSMParamsBase,"",@"SHT_CUDA_INFO"
	.sectionflags	@""
	.align	4


	//----- nvinfo : EIATTR_CUDA_API_VERSION
	.align		4
        /*0000*/ 	.byte	0x04, 0x37
        /*0002*/ 	.short	(.L_1135 - .L_1134)
.L_1134:
        /*0004*/ 	.word	0x00000082


	//----- nvinfo : EIATTR_KPARAM_INFO
	.align		4
.L_1135:
        /*0008*/ 	.byte	0x04, 0x17
        /*000a*/ 	.short	(.L_1137 - .L_1136)
.L_1136:
        /*000c*/ 	.word	0x00000000
        /*0010*/ 	.short	0x0000
        /*0012*/ 	.short	0x0000
        /*0014*/ 	.byte	0x00, 0xf0, 0x61, 0x04


	//----- nvinfo : EIATTR_SPARSE_MMA_MASK
	.align		4
.L_1137:
        /*0018*/ 	.byte	0x03, 0x50
        /*001a*/ 	.short	0x0000


	//----- nvinfo : EIATTR_MAXREG_COUNT
	.align		4
        /*001c*/ 	.byte	0x03, 0x1b
        /*001e*/ 	.short	0x00a8


	//----- nvinfo : EIATTR_NUM_BARRIERS
	.align		4
        /*0020*/ 	.byte	0x02, 0x4c
        /*0022*/ 	.byte	0x01
	.zero		1


	//----- nvinfo : EIATTR_ANNOTATIONS
	.align		4
        /*0024*/ 	.byte	0x04, 0x55
        /*0026*/ 	.short	(.L_1139 - .L_1138)


	//   ....[0]....
.L_1138:
        /* <DEDUP_REMOVED lines=40> */


	//----- nvinfo : EIATTR_MERCURY_ISA_VERSION
	.align		4
.L_1139:
        /*0290*/ 	.byte	0x03, 0x5f
        /*0292*/ 	.short	0x0101


	//----- nvinfo : EIATTR_INT_WARP_WIDE_INSTR_OFFSETS
	.align		4
        /*0294*/ 	.byte	0x04, 0x31
        /*0296*/ 	.short	(.L_1141 - .L_1140)


	//   ....[0]....
.L_1140:
        /*0298*/ 	.word	0x00008360


	//----- nvinfo : EIATTR_COOP_GROUP_MASK_REGIDS
	.align		4
.L_1141:
        /*029c*/ 	.byte	0x04, 0x29
        /*029e*/ 	.short	(.L_1143 - .L_1142)


	//   ....[0]....
.L_1142:
        /*02a0*/ 	.word	0xffffffff


	//   ....[1]....
        /*02a4*/ 	.word	0xffffffff


	//   ....[2]....
        /*02a8*/ 	.word	0xffffffff


	//   ....[3]....
        /*02ac*/ 	.word	0xffffffff


	//   ....[4]....
        /*02b0*/ 	.word	0xffffffff


	//   ....[5]....
        /*02b4*/ 	.word	0xffffffff


	//   ....[6]....
        /*02b8*/ 	.word	0xffffffff


	//   ....[7]....
        /*02bc*/ 	.word	0xffffffff


	//   ....[8]....
        /*02c0*/ 	.word	0xffffffff


	//   ....[9]....
        /*02c4*/ 	.word	0xffffffff


	//   ....[10]....
        /*02c8*/ 	.word	0xffffffff


	//   ....[11]....
        /*02cc*/ 	.word	0xffffffff


	//   ....[12]....
        /*02d0*/ 	.word	0xffffffff


	//   ....[13]....
        /*02d4*/ 	.word	0xffffffff


	//   ....[14]....
        /*02d8*/ 	.word	0xffffffff


	//   ....[15]....
        /*02dc*/ 	.word	0xffffffff


	//   ....[16]....
        /*02e0*/ 	.word	0xffffffff


	//   ....[17]....
        /*02e4*/ 	.word	0xffffffff


	//   ....[18]....
        /*02e8*/ 	.word	0xffffffff


	//   ....[19]....
        /*02ec*/ 	.word	0xffffffff


	//   ....[20]....
        /*02f0*/ 	.word	0xffffffff


	//   ....[21]....
        /*02f4*/ 	.word	0xffffffff


	//   ....[22]....
        /*02f8*/ 	.word	0xffffffff


	//   ....[23]....
        /*02fc*/ 	.word	0xffffffff


	//   ....[24]....
        /*0300*/ 	.word	0xffffffff


	//   ....[25]....
        /*0304*/ 	.word	0xffffffff


	//   ....[26]....
        /*0308*/ 	.word	0xffffffff


	//   ....[27]....
        /*030c*/ 	.word	0xffffffff


	//   ....[28]....
        /*0310*/ 	.word	0xffffffff


	//   ....[29]....
        /*0314*/ 	.word	0xffffffff


	//   ....[30]....
        /*0318*/ 	.word	0xffffffff


	//----- nvinfo : EIATTR_COOP_GROUP_INSTR_OFFSETS
	.align		4
.L_1143:
        /*031c*/ 	.byte	0x04, 0x28
        /*031e*/ 	.short	(.L_1145 - .L_1144)


	//   ....[0]....
.L_1144:
        /*0320*/ 	.word	0x000014c0


	//   ....[1]....
        /*0324*/ 	.word	0x00001b10


	//   ....[2]....
        /*0328*/ 	.word	0x000058d0


	//   ....[3]....
        /*032c*/ 	.word	0x00007ed0


	//   ....[4]....
        /*0330*/ 	.word	0x00007f00


	//   ....[5]....
        /*0334*/ 	.word	0x00007f20


	//   ....[6]....
        /*0338*/ 	.word	0x00007f40


	//   ....[7]....
        /*033c*/ 	.word	0x00007fd0


	//   ....[8]....
        /*0340*/ 	.word	0x00008000


	//   ....[9]....
        /*0344*/ 	.word	0x00008010


	//   ....[10]....
        /*0348*/ 	.word	0x00008020


	//   ....[11]....
        /*034c*/ 	.word	0x000080c0


	//   ....[12]....
        /*0350*/ 	.word	0x000080f0


	//   ....[13]....
        /*0354*/ 	.word	0x00008100


	//   ....[14]....
        /*0358*/ 	.word	0x00008110


	//   ....[15]....
        /*035c*/ 	.word	0x000081c0


	//   ....[16]....
        /*0360*/ 	.word	0x000081e0


	//   ....[17]....
        /*0364*/ 	.word	0x000081f0


	//   ....[18]....
        /*0368*/ 	.word	0x00008200


	//   ....[19]....
        /*036c*/ 	.word	0x000082b0


	//   ....[20]....
        /*0370*/ 	.word	0x000082d0


	//   ....[21]....
        /*0374*/ 	.word	0x000082e0


	//   ....[22]....
        /*0378*/ 	.word	0x000082f0


	//   ....[23]....
        /*037c*/ 	.word	0x00008420


	//   ....[24]....
        /*0380*/ 	.word	0x000089d0


	//   ....[25]....
        /*0384*/ 	.word	0x000089f0


	//   ....[26]....
        /*0388*/ 	.word	0x00008a10


	//   ....[27]....
        /*038c*/ 	.word	0x00008a30


	//   ....[28]....
        /*0390*/ 	.word	0x00009f80


	//   ....[29]....
        /*0394*/ 	.word	0x0000a8e0


	//   ....[30]....
        /*0398*/ 	.word	0x0000b320


	//----- nvinfo : EIATTR_VRC_CTA_INIT_COUNT
	.align		4
.L_1145:
        /*039c*/ 	.byte	0x02, 0x4a
	.zero		1
	.zero		1


	//----- nvinfo : EIATTR_EXIT_INSTR_OFFSETS
	.align		4
        /*03a0*/ 	.byte	0x04, 0x1c
        /*03a2*/ 	.short	(.L_1147 - .L_1146)


	//   ....[0]....
.L_1146:
        /*03a4*/ 	.word	0x000004b0


	//   ....[1]....
        /*03a8*/ 	.word	0x0000b770


	//----- nvinfo : EIATTR_MAX_THREADS
	.align		4
.L_1147:
        /*03ac*/ 	.byte	0x04, 0x05
        /*03ae*/ 	.short	(.L_1149 - .L_1148)
.L_1148:
        /*03b0*/ 	.word	0x00000080
        /*03b4*/ 	.word	0x00000001
        /*03b8*/ 	.word	0x00000001


	//----- nvinfo : EIATTR_CRS_STACK_SIZE
	.align		4
.L_1149:
        /*03bc*/ 	.byte	0x04, 0x1e
        /*03be*/ 	.short	(.L_1151 - .L_1150)
.L_1150:
        /*03c0*/ 	.word	0x00000000


	//----- nvinfo : EIATTR_CBANK_PARAM_SIZE
	.align		4
.L_1151:
        /*03c4*/ 	.byte	0x03, 0x19
        /*03c6*/ 	.short	0x0118


	//----- nvinfo : EIATTR_PARAM_CBANK
	.align		4
        /*03c8*/ 	.byte	0x04, 0x0a
        /*03ca*/ 	.short	(.L_1153 - .L_1152)
	.align		4
.L_1152:
        /*03cc*/ 	.word	index@(.nv.constant0._Z25selective_scan_fwd_kernelI32Selective_Scan_fwd_kernel_traitsILi128ELi16ELi1ELb0ELb1ELb1ELb1EN3c104HalfENS1_7complexIfEEEEv13SSMParamsBase)
        /*03d0*/ 	.short	0x0380
        /*03d2*/ 	.short	0x0118


	//----- nvinfo : EIATTR_SW_WAR
	.align		4
.L_1153:
        /*03d4*/ 	.byte	0x04, 0x36
        /*03d6*/ 	.short	(.L_1155 - .L_1154)
.L_1154:
        /*03d8*/ 	.word	0x00000008
.L_1155:


//--------------------- .nv.info._Z25selective_scan_fwd_kernelI32Selective_Scan_fwd_kernel_traitsILi128ELi16ELi1ELb1ELb0ELb0ELb0EN3c104HalfENS1_7complexIfEEEEv13SSMParamsBase --------------------------
	.section	.nv.info._Z25selective_scan_fwd_kernelI32Selective_Scan_fwd_kernel_traitsILi128ELi16ELi1ELb1ELb0ELb0ELb0EN3c104HalfENS1_7complexIfEEEEv13SSMParamsBase,"",@"SHT_CUDA_INFO"
	.sectionflags	@""
	.align	4


	//----- nvinfo : EIATTR_CUDA_API_VERSION
	.align		4
        /*0000*/ 	.byte	0x04, 0x37
        /*0002*/ 	.short	(.L_1157 - .L_1156)
.L_1156:
        /*0004*/ 	.word	0x00000082


	//----- nvinfo : EIATTR_KPARAM_INFO
	.align		4
.L_1157:
        /*0008*/ 	.byte	0x04, 0x17
        /*000a*/ 	.short	(.L_1159 - .L_1158)
.L_1158:
        /*000c*/ 	.word	0x00000000
        /*0010*/ 	.short	0x0000
        /*0012*/ 	.short	0x0000
        /*0014*/ 	.byte	0x00, 0xf0, 0x61, 0x04


	//----- nvinfo : EIATTR_SPARSE_MMA_MASK
	.align		4
.L_1159:
        /*0018*/ 	.byte	0x03, 0x50
        /*001a*/ 	.short	0x0000


	//----- nvinfo : EIATTR_MAXREG_COUNT
	.align		4
        /*001c*/ 	.byte	0x03, 0x1b
        /*001e*/ 	.short	0x00a8


	//----- nvinfo : EIATTR_NUM_BARRIERS
	.align		4
        /*0020*/ 	.byte	0x02, 0x4c
        /*0022*/ 	.byte	0x01
	.zero		1


	//----- nvinfo : EIATTR_MERCURY_ISA_VERSION
	.align		4
        /*0024*/ 	.byte	0x03, 0x5f
        /*0026*/ 	.short	0x0101


	//----- nvinfo : EIATTR_COOP_GROUP_MASK_REGIDS
	.align		4
        /*0028*/ 	.byte	0x04, 0x29
        /*002a*/ 	.short	(.L_1161 - .L_1160)


	//   ....[0]....
.L_1160:
        /*002c*/ 	.word	0xffffffff


	//   ....[1]....
        /*0030*/ 	.word	0xffffffff


	//   ....[2]....
        /*0034*/ 	.word	0xffffffff


	//   ....[3]....
        /*0038*/ 	.word	0xffffffff


	//   ....[4]....
        /*003c*/ 	.word	0xffffffff


	//   ....[5]....
        /*0040*/ 	.word	0xffffffff


	//   ....[6]....
        /*0044*/ 	.word	0xffffffff


	//   ....[7]....
        /*0048*/ 	.word	0xffffffff


	//   ....[8]....
        /*004c*/ 	.word	0xffffffff


	//   ....[9]....
        /*0050*/ 	.word	0xffffffff


	//   ....[10]....
        /*0054*/ 	.word	0xffffffff


	//   ....[11]....
        /*0058*/ 	.word	0xffffffff


	//   ....[12]....
        /*005c*/ 	.word	0xffffffff


	//   ....[13]....
        /*0060*/ 	.word	0xffffffff


	//   ....[14]....
        /*0064*/ 	.word	0xffffffff


	//   ....[15]....
        /*0068*/ 	.word	0xffffffff


	//   ....[16]....
        /*006c*/ 	.word	0xffffffff


	//   ....[17]....
        /*0070*/ 	.word	0xffffffff


	//   ....[18]....
        /*0074*/ 	.word	0xffffffff


	//   ....[19]....
        /*0078*/ 	.word	0xffffffff


	//   ....[20]....
        /*007c*/ 	.word	0xffffffff


	//   ....[21]....
        /*0080*/ 	.word	0xffffffff


	//   ....[22]....
        /*0084*/ 	.word	0xffffffff


	//   ....[23]....
        /*0088*/ 	.word	0xffffffff


	//   ....[24]....
        /*008c*/ 	.word	0xffffffff


	//   ....[25]....
        /*0090*/ 	.word	0xffffffff


	//   ....[26]....
        /*0094*/ 	.word	0xffffffff


	//----- nvinfo : EIATTR_COOP_GROUP_INSTR_OFFSETS
	.align		4
.L_1161:
        /*0098*/ 	.byte	0x04, 0x28
        /*009a*/ 	.short	(.L_1163 - .L_1162)


	//   ....[0]....
.L_1162:
        /*009c*/ 	.word	0x000005e0


	//   ....[1]....
        /*00a0*/ 	.word	0x00000680


	//   ....[2]....
        /*00a4*/ 	.word	0x00004170


	//   ....[3]....
        /*00a8*/ 	.word	0x000041a0


	//   ....[4]....
        /*00ac*/ 	.word	0x00004200


	//   ....[5]....
        /*00b0*/ 	.word	0x00004210


	//   ....[6]....
        /*00b4*/ 	.word	0x00004280


	//   ....[7]....
        /*00b8*/ 	.word	0x000042a0


	//   ....[8]....
        /*00bc*/ 	.word	0x000042e0


	//   ....[9]....
        /*00c0*/ 	.word	0x00004300


	//   ....[10]....
        /*00c4*/ 	.word	0x00004380


	//   ....[11]....
        /*00c8*/ 	.word	0x000043b0


	//   ....[12]....
        /*00cc*/ 	.word	0x000043d0


	//   ....[13]....
        /*00d0*/ 	.word	0x000043e0


	//   ....[14]....
        /*00d4*/ 	.word	0x00004480


	//   ....[15]....
        /*00d8*/ 	.word	0x000044b0


	//   ....[16]....
        /*00dc*/ 	.word	0x000044c0


	//   ....[17]....
        /*00e0*/ 	.word	0x000044d0


	//   ....[18]....
        /*00e4*/ 	.word	0x00004570


	//   ....[19]....
        /*00e8*/ 	.word	0x000045a0


	//   ....[20]....
        /*00ec*/ 	.word	0x000045b0


	//   ....[21]....
        /*00f0*/ 	.word	0x000045c0


	//   ....[22]....
        /*00f4*/ 	.word	0x00004a60


	//   ....[23]....
        /*00f8*/ 	.word	0x00004a80


	//   ....[24]....
        /*00fc*/ 	.word	0x00004aa0


	//   ....[25]....
        /*0100*/ 	.word	0x00004ac0


	//   ....[26]....
        /*0104*/ 	.word	0x00005990


	//----- nvinfo : EIATTR_VRC_CTA_INIT_COUNT
	.align		4
.L_1163:
        /*0108*/ 	.byte	0x02, 0x4a
	.zero		1
	.zero		1


	//----- nvinfo : EIATTR_EXIT_INSTR_OFFSETS
	.align		4
        /*010c*/ 	.byte	0x04, 0x1c
        /*010e*/ 	.short	(.L_1165 - .L_1164)


	//   ....[0]....
.L_1164:
        /*0110*/ 	.word	0x000001f0


	//   ....[1]....
        /*0114*/ 	.word	0x00005a70


	//----- nvinfo : EIATTR_MAX_THREADS
	.align		4
.L_1165:
        /*0118*/ 	.byte	0x04, 0x05
        /*011a*/ 	.short	(.L_1167 - .L_1166)
.L_1166:
        /*011c*/ 	.word	0x00000080
        /*0120*/ 	.word	0x00000001
        /*0124*/ 	.word	0x00000001


	//----- nvinfo : EIATTR_CRS_STACK_SIZE
	.align		4
.L_1167:
        /*0128*/ 	.byte	0x04, 0x1e
        /*012a*/ 	.short	(.L_1169 - .L_1168)
.L_1168:
        /*012c*/ 	.word	0x00000000


	//----- nvinfo : EIATTR_CBANK_PARAM_SIZE
	.align		4
.L_1169:
        /*0130*/ 	.byte	0x03, 0x19
        /*0132*/ 	.short	0x0118


	//----- nvinfo : EIATTR_PARAM_CBANK
	.align		4
        /*0134*/ 	.byte	0x04, 0x0a
        /*0136*/ 	.short	(.L_1171 - .L_1170)
	.align		4
.L_1170:
        /*0138*/ 	.word	index@(.nv.constant0._Z25selective_scan_fwd_kernelI32Selective_Scan_fwd_kernel_traitsILi128ELi16ELi1ELb1ELb0ELb0ELb0EN3c104HalfENS1_7complexIfEEEEv13SSMParamsBase)
        /*013c*/ 	.short	0x0380
        /*013e*/ 	.short	0x0118


	//----- nvinfo : EIATTR_SW_WAR
	.align		4
.L_1171:
        /*0140*/ 	.byte	0x04, 0x36
        /*0142*/ 	.short	(.L_1173 - .L_1172)
.L_1172:
        /*0144*/ 	.word	0x00000008
.L_1173:


//--------------------- .nv.info._Z25selective_scan_fwd_kernelI32Selective_Scan_fwd_kernel_traitsILi128ELi16ELi1ELb1ELb0ELb0ELb1EN3c104HalfENS1_7complexIfEEEEv13SSMParamsBase --------------------------
	.section	.nv.info._Z25selective_scan_fwd_kernelI32Selective_Scan_fwd_kernel_traitsILi128ELi16ELi1ELb1ELb0ELb0ELb1EN3c104HalfENS1_7complexIfEEEEv13SSMParamsBase,"",@"SHT_CUDA_INFO"
	.sectionflags	@""
	.align	4


	//----- nvinfo : EIATTR_CUDA_API_VERSION
	.align		4
        /*0000*/ 	.byte	0x04, 0x37
        /*0002*/ 	.short	(.L_1175 - .L_1174)
.L_1174:
        /*0004*/ 	.word	0x00000082


	//----- nvinfo : EIATTR_KPARAM_INFO
	.align		4
.L_1175:
        /*0008*/ 	.byte	0x04, 0x17
        /*000a*/ 	.short	(.L_1177 - .L_1176)
.L_1176:
        /*000c*/ 	.word	0x00000000
        /*0010*/ 	.short	0x0000
        /*0012*/ 	.short	0x0000
        /*0014*/ 	.byte	0x00, 0xf0, 0x61, 0x04


	//----- nvinfo : EIATTR_SPARSE_MMA_MASK
	.align		4
.L_1177:
        /*0018*/ 	.byte	0x03, 0x50
        /*001a*/ 	.short	0x0000


	//----- nvinfo : EIATTR_MAXREG_COUNT
	.align		4
        /*001c*/ 	.byte	0x03, 0x1b
        /*001e*/ 	.short	0x00a8


	//----- nvinfo : EIATTR_NUM_BARRIERS
	.align		4
        /*0020*/ 	.byte	0x02, 0x4c
        /*0022*/ 	.byte	0x01
	.zero		1


	//----- nvinfo : EIATTR_MERCURY_ISA_VERSION
	.align		4
        /*0024*/ 	.byte	0x03, 0x5f
        /*0026*/ 	.short	0x0101


	//----- nvinfo : EIATTR_COOP_GROUP_MASK_REGIDS
	.align		4
        /*0028*/ 	.byte	0x04, 0x29
        /*002a*/ 	.short	(.L_1179 - .L_1178)


	//   ....[0]....
.L_1178:
        /*002c*/ 	.word	0xffffffff


	//   ....[1]....
        /*0030*/ 	.word	0xffffffff


	//   ....[2]....
        /*0034*/ 	.word	0xffffffff


	//   ....[3]....
        /*0038*/ 	.word	0xffffffff


	//   ....[4]....
        /*003c*/ 	.word	0xffffffff


	//   ....[5]....
        /*0040*/ 	.word	0xffffffff


	//   ....[6]....
        /*0044*/ 	.word	0xffffffff


	//   ....[7]....
        /*0048*/ 	.word	0xffffffff


	//   ....[8]....
        /*004c*/ 	.word	0xffffffff


	//   ....[9]....
        /*0050*/ 	.word	0xffffffff


	//   ....[10]....
        /*0054*/ 	.word	0xffffffff


	//   ....[11]....
        /*0058*/ 	.word	0xffffffff


	//   ....[12]....
        /*005c*/ 	.word	0xffffffff


	//   ....[13]....
        /*0060*/ 	.word	0xffffffff


	//   ....[14]....
        /*0064*/ 	.word	0xffffffff


	//   ....[15]....
        /*0068*/ 	.word	0xffffffff


	//   ....[16]....
        /*006c*/ 	.word	0xffffffff


	//   ....[17]....
        /*0070*/ 	.word	0xffffffff


	//   ....[18]....
        /*0074*/ 	.word	0xffffffff


	//   ....[19]....
        /*0078*/ 	.word	0xffffffff


	//   ....[20]....
        /*007c*/ 	.word	0xffffffff


	//   ....[21]....
        /*0080*/ 	.word	0xffffffff


	//   ....[22]....
        /*0084*/ 	.word	0xffffffff


	//   ....[23]....
        /*0088*/ 	.word	0xffffffff


	//   ....[24]....
        /*008c*/ 	.word	0xffffffff


	//   ....[25]....
        /*0090*/ 	.word	0xffffffff


	//   ....[26]....
        /*0094*/ 	.word	0xffffffff


	//   ....[27]....
        /*0098*/ 	.word	0xffffffff


	//   ....[28]....
        /*009c*/ 	.word	0xffffffff


	//----- nvinfo : EIATTR_COOP_GROUP_INSTR_OFFSETS
	.align		4
.L_1179:
        /*00a0*/ 	.byte	0x04, 0x28
        /*00a2*/ 	.short	(.L_1181 - .L_1180)


	//   ....[0]....
.L_1180:
        /*00a4*/ 	.word	0x00000610


	//   ....[1]....
        /*00a8*/ 	.word	0x000006b0


	//   ....[2]....
        /*00ac*/ 	.word	0x000041a0


	//   ....[3]....
        /*00b0*/ 	.word	0x000041d0


	//   ....[4]....
        /*00b4*/ 	.word	0x00004230


	//   ....[5]....
        /*00b8*/ 	.word	0x00004240


	//   ....[6]....
        /*00bc*/ 	.word	0x000042b0


	//   ....[7]....
        /*00c0*/ 	.word	0x000042d0


	//   ....[8]....
        /*00c4*/ 	.word	0x00004310


	//   ....[9]....
        /*00c8*/ 	.word	0x00004330


	//   ....[10]....
        /*00cc*/ 	.word	0x000043b0


	//   ....[11]....
        /*00d0*/ 	.word	0x000043e0


	//   ....[12]....
        /*00d4*/ 	.word	0x00004400


	//   ....[13]....
        /*00d8*/ 	.word	0x00004410


	//   ....[14]....
        /*00dc*/ 	.word	0x000044b0


	//   ....[15]....
        /*00e0*/ 	.word	0x000044e0


	//   ....[16]....
        /*00e4*/ 	.word	0x000044f0


	//   ....[17]....
        /*00e8*/ 	.word	0x00004500


	//   ....[18]....
        /*00ec*/ 	.word	0x000045a0


	//   ....[19]....
        /*00f0*/ 	.word	0x000045d0


	//   ....[20]....
        /*00f4*/ 	.word	0x000045e0


	//   ....[21]....
        /*00f8*/ 	.word	0x000045f0


	//   ....[22]....
        /*00fc*/ 	.word	0x00004a90


	//   ....[23]....
        /*0100*/ 	.word	0x00004ab0


	//   ....[24]....
        /*0104*/ 	.word	0x00004ad0


	//   ....[25]....
        /*0108*/ 	.word	0x00004af0


	//   ....[26]....
        /*010c*/ 	.word	0x00005970


	//   ....[27]....
        /*0110*/ 	.word	0x00005b70


	//   ....[28]....
        /*0114*/ 	.word	0x000063f0


	//----- nvinfo : EIATTR_VRC_CTA_INIT_COUNT
	.align		4
.L_1181:
        /*0118*/ 	.byte	0x02, 0x4a
	.zero		1
	.zero		1


	//----- nvinfo : EIATTR_EXIT_INSTR_OFFSETS
	.align		4
        /*011c*/ 	.byte	0x04, 0x1c
        /*011e*/ 	.short	(.L_1183 - .L_1182)


	//   ....[0]....
.L_1182:
        /*0120*/ 	.word	0x000001f0


	//   ....[1]....
        /*0124*/ 	.word	0x00006460


	//----- nvinfo : EIATTR_MAX_THREADS
	.align		4
.L_1183:
        /*0128*/ 	.byte	0x04, 0x05
        /*012a*/ 	.short	(.L_1185 - .L_1184)
.L_1184:
        /*012c*/ 	.word	0x00000080
        /*0130*/ 	.word	0x00000001
        /*0134*/ 	.word	0x00000001


	//----- nvinfo : EIATTR_CRS_STACK_SIZE
	.align		4
.L_1185:
        /*0138*/ 	.byte	0x04, 0x1e
        /*013a*/ 	.short	(.L_1187 - .L_1186)
.L_1186:
        /*013c*/ 	.word	0x00000000


	//----- nvinfo : EIATTR_CBANK_PARAM_SIZE
	.align		4
.L_1187:
        /*0140*/ 	.byte	0x03, 0x19
        /*0142*/ 	.short	0x0118


	//----- nvinfo : EIATTR_PARAM_CBANK
	.align		4
        /*0144*/ 	.byte	0x04, 0x0a
        /*0146*/ 	.short	(.L_1189 - .L_1188)
	.align		4
.L_1188:
        /*0148*/ 	.word	index@(.nv.constant0._Z25selective_scan_fwd_kernelI32Selective_Scan_fwd_kernel_traitsILi128ELi16ELi1ELb1ELb0ELb0ELb1EN3c104HalfENS1_7complexIfEEEEv13SSMParamsBase)
        /*014c*/ 	.short	0x0380
        /*014e*/ 	.short	0x0118


	//----- nvinfo : EIATTR_SW_WAR
	.align		4
.L_1189:
        /*0150*/ 	.byte	0x04, 0x36
        /*0152*/ 	.short	(.L_1191 - .L_1190)
.L_1190:
        /*0154*/ 	.word	0x00000008
.L_1191:


//--------------------- .nv.info._Z25selective_scan_fwd_kernelI32Selective_Scan_fwd_kernel_traitsILi128ELi16ELi1ELb1ELb0ELb1ELb0EN3c104HalfENS1_7complexIfEEEEv13SSMParamsBase --------------------------
	.section	.nv.info._Z25selective_scan_fwd_kernelI32Selective_Scan_fwd_kernel_traitsILi128ELi16ELi1ELb1ELb0ELb1ELb0EN3c104HalfENS1_7complexIfEEEEv13SSMParamsBase,"",@"SHT_CUDA_INFO"
	.sectionflags	@""
	.align	4


	//----- nvinfo : EIATTR_CUDA_API_VERSION
	.align		4
        /*0000*/ 	.byte	0x04, 0x37
        /*0002*/ 	.short	(.L_1193 - .L_1192)
.L_1192:
        /*0004*/ 	.word	0x00000082


	//----- nvinfo : EIATTR_KPARAM_INFO
	.align		4
.L_1193:
        /*0008*/ 	.byte	0x04, 0x17
        /*000a*/ 	.short	(.L_1195 - .L_1194)
.L_1194:
        /*000c*/ 	.word	0x00000000
        /*0010*/ 	.short	0x0000
        /*0012*/ 	.short	0x0000
        /*0014*/ 	.byte	0x00, 0xf0, 0x61, 0x04


	//----- nvinfo : EIATTR_SPARSE_MMA_MASK
	.align		4
.L_1195:
        /*0018*/ 	.byte	0x03, 0x50
        /*001a*/ 	.short	0x0000


	//----- nvinfo : EIATTR_MAXREG_COUNT
	.align		4
        /*001c*/ 	.byte	0x03, 0x1b
        /*001e*/ 	.short	0x00a8


	//----- nvinfo : EIATTR_NUM_BARRIERS
	.align		4
        /*0020*/ 	.byte	0x02, 0x4c
        /*0022*/ 	.byte	0x01
	.zero		1


	//----- nvinfo : EIATTR_MERCURY_ISA_VERSION
	.align		4
        /*0024*/ 	.byte	0x03, 0x5f
        /*0026*/ 	.short	0x0101


	//----- nvinfo : EIATTR_COOP_GROUP_MASK_REGIDS
	.align		4
        /*0028*/ 	.byte	0x04, 0x29
        /*002a*/ 	.short	(.L_1197 - .L_1196)


	//   ....[0]....
.L_1196:
        /*002c*/ 	.word	0xffffffff


	//   ....[1]....
        /*0030*/ 	.word	0xffffffff


	//   ....[2]....
        /*0034*/ 	.word	0xffffffff


	//   ....[3]....
        /*0038*/ 	.word	0xffffffff


	//   ....[4]....
        /*003c*/ 	.word	0xffffffff


	//   ....[5]....
        /*0040*/ 	.word	0xffffffff


	//   ....[6]....
        /*0044*/ 	.word	0xffffffff


	//   ....[7]....
        /*0048*/ 	.word	0xffffffff


	//   ....[8]....
        /*004c*/ 	.word	0xffffffff


	//   ....[9]....
        /*0050*/ 	.word	0xffffffff


	//   ....[10]....
        /*0054*/ 	.word	0xffffffff


	//   ....[11]....
        /*0058*/ 	.word	0xffffffff


	//   ....[12]....
        /*005c*/ 	.word	0xffffffff


	//   ....[13]....
        /*0060*/ 	.word	0xffffffff


	//   ....[14]....
        /*0064*/ 	.word	0xffffffff


	//   ....[15]....
        /*0068*/ 	.word	0xffffffff


	//   ....[16]....
        /*006c*/ 	.word	0xffffffff


	//   ....[17]....
        /*0070*/ 	.word	0xffffffff


	//   ....[18]....
        /*0074*/ 	.word	0xffffffff


	//   ....[19]....
        /*0078*/ 	.word	0xffffffff


	//   ....[20]....
        /*007c*/ 	.word	0xffffffff


	//   ....[21]....
        /*0080*/ 	.word	0xffffffff


	//   ....[22]....
        /*0084*/ 	.word	0xffffffff


	//   ....[23]....
        /*0088*/ 	.word	0xffffffff


	//   ....[24]....
        /*008c*/ 	.word	0xffffffff


	//   ....[25]....
        /*0090*/ 	.word	0xffffffff


	//   ....[26]....
        /*0094*/ 	.word	0xffffffff


	//   ....[27]....
        /*0098*/ 	.word	0xffffffff


	//----- nvinfo : EIATTR_COOP_GROUP_INSTR_OFFSETS
	.align		4
.L_1197:
        /*009c*/ 	.byte	0x04, 0x28
        /*009e*/ 	.short	(.L_1199 - .L_1198)


	//   ....[0]....
.L_1198:
        /*00a0*/ 	.word	0x00000830


	//   ....[1]....
        /*00a4*/ 	.word	0x000008d0


	//   ....[2]....
        /*00a8*/ 	.word	0x00004510


	//   ....[3]....
        /*00ac*/ 	.word	0x00004520


	//   ....[4]....
        /*00b0*/ 	.word	0x00004540


	//   ....[5]....
        /*00b4*/ 	.word	0x000045c0


	//   ....[6]....
        /*00b8*/ 	.word	0x000045e0


	//   ....[7]....
        /*00bc*/ 	.word	0x00004670


	//   ....[8]....
        /*00c0*/ 	.word	0x000046a0


	//   ....[9]....
        /*00c4*/ 	.word	0x000046d0


	//   ....[10]....
        /*00c8*/ 	.word	0x000046e0


	//   ....[11]....
        /*00cc*/ 	.word	0x00004790


	//   ....[12]....
        /*00d0*/ 	.word	0x000047d0


	//   ....[13]....
        /*00d4*/ 	.word	0x000047e0


	//   ....[14]....
        /*00d8*/ 	.word	0x000047f0


	//   ....[15]....
        /*00dc*/ 	.word	0x00004880


	//   ....[16]....
        /*00e0*/ 	.word	0x000048c0


	//   ....[17]....
        /*00e4*/ 	.word	0x000048d0


	//   ....[18]....
        /*00e8*/ 	.word	0x000048e0


	//   ....[19]....
        /*00ec*/ 	.word	0x00004980


	//   ....[20]....
        /*00f0*/ 	.word	0x000049b0


	//   ....[21]....
        /*00f4*/ 	.word	0x000049e0


	//   ....[22]....
        /*00f8*/ 	.word	0x000049f0


	//   ....[23]....
        /*00fc*/ 	.word	0x00004bf0


	//   ....[24]....
        /*0100*/ 	.word	0x00004c20


	//   ....[25]....
        /*0104*/ 	.word	0x00004c50


	//   ....[26]....
        /*0108*/ 	.word	0x00004fa0


	//   ....[27]....
        /*010c*/ 	.word	0x00006350


	//----- nvinfo : EIATTR_VRC_CTA_INIT_COUNT
	.align		4
.L_1199:
        /*0110*/ 	.byte	0x02, 0x4a
	.zero		1
	.zero		1


	//----- nvinfo : EIATTR_EXIT_INSTR_OFFSETS
	.align		4
        /*0114*/ 	.byte	0x04, 0x1c
        /*0116*/ 	.short	(.L_1201 - .L_1200)


	//   ....[0]....
.L_1200:
        /*0118*/ 	.word	0x000004a0


	//   ....[1]....
        /*011c*/ 	.word	0x00006450


	//----- nvinfo : EIATTR_MAX_THREADS
	.align		4
.L_1201:
        /*0120*/ 	.byte	0x04, 0x05
        /*0122*/ 	.short	(.L_1203 - .L_1202)
.L_1202:
        /*0124*/ 	.word	0x00000080
        /*0128*/ 	.word	0x00000001
        /*012c*/ 	.word	0x00000001


	//----- nvinfo : EIATTR_CRS_STACK_SIZE
	.align		4
.L_1203:
        /*0130*/ 	.byte	0x04, 0x1e
        /*0132*/ 	.short	(.L_1205 - .L_1204)
.L_1204:
        /*0134*/ 	.word	0x00000000


	//----- nvinfo : EIATTR_CBANK_PARAM_SIZE
	.align		4
.L_1205:
        /*0138*/ 	.byte	0x03, 0x19
        /*013a*/ 	.short	0x0118


	//----- nvinfo : EIATTR_PARAM_CBANK
	.align		4
        /*013c*/ 	.byte	0x04, 0x0a
        /*013e*/ 	.short	(.L_1207 - .L_1206)
	.align		4
.L_1206:
        /*0140*/ 	.word	index@(.nv.constant0._Z25selective_scan_fwd_kernelI32Selective_Scan_fwd_kernel_traitsILi128ELi16ELi1ELb1ELb0ELb1ELb0EN3c104HalfENS1_7complexIfEEEEv13SSMParamsBase)
        /*0144*/ 	.short	0x0380
        /*0146*/ 	.short	0x0118


	//----- nvinfo : EIATTR_SW_WAR
	.align		4
.L_1207:
        /*0148*/ 	.byte	0x04, 0x36
        /*014a*/ 	.short	(.L_1209 - .L_1208)
.L_1208:
        /*014c*/ 	.word	0x00000008
.L_1209:


//--------------------- .nv.info._Z25selective_scan_fwd_kernelI32Selective_Scan_fwd_kernel_traitsILi128ELi16ELi1ELb1ELb0ELb1ELb1EN3c104HalfENS1_7complexIfEEEEv13SSMParamsBase --------------------------
	.section	.nv.info._Z25selective_scan_fwd_kernelI32Selective_Scan_fwd_kernel_traitsILi128ELi16ELi1ELb1ELb0ELb1ELb1EN3c104HalfENS1_7complexIfEEEEv13SSMParamsBase,"",@"SHT_CUDA_INFO"
	.sectionflags	@""
	.align	4


	//----- nvinfo : EIATTR_CUDA_API_VERSION
	.align		4
        /*0000*/ 	.byte	0x04, 0x37
        /*0002*/ 	.short	(.L_1211 - .L_1210)
.L_1210:
        /*0004*/ 	.word	0x00000082


	//----- nvinfo : EIATTR_KPARAM_INFO
	.align		4
.L_1211:
        /*0008*/ 	.byte	0x04, 0x17
        /*000a*/ 	.short	(.L_1213 - .L_1212)
.L_1212:
        /*000c*/ 	.word	0x00000000
        /*0010*/ 	.short	0x0000
        /*0012*/ 	.short	0x0000
        /*0014*/ 	.byte	0x00, 0xf0, 0x61, 0x04


	//----- nvinfo : EIATTR_SPARSE_MMA_MASK
	.align		4
.L_1213:
        /*0018*/ 	.byte	0x03, 0x50
        /*001a*/ 	.short	0x0000


	//----- nvinfo : EIATTR_MAXREG_COUNT
	.align		4
        /*001c*/ 	.byte	0x03, 0x1b
        /*001e*/ 	.short	0x00a8


	//----- nvinfo : EIATTR_NUM_BARRIERS
	.align		4
        /*0020*/ 	.byte	0x02, 0x4c
        /*0022*/ 	.byte	0x01
	.zero		1


	//----- nvinfo : EIATTR_MERCURY_ISA_VERSION
	.align		4
        /*0024*/ 	.byte	0x03, 0x5f
        /*0026*/ 	.short	0x0101


	//----- nvinfo : EIATTR_COOP_GROUP_MASK_REGIDS
	.align		4
        /*0028*/ 	.byte	0x04, 0x29
        /*002a*/ 	.short	(.L_1215 - .L_1214)


	//   ....[0]....
.L_1214:
        /*002c*/ 	.word	0xffffffff


	//   ....[1]....
        /*0030*/ 	.word	0xffffffff


	//   ....[2]....
        /*0034*/ 	.word	0xffffffff


	//   ....[3]....
        /*0038*/ 	.word	0xffffffff


	//   ....[4]....
        /*003c*/ 	.word	0xffffffff


	//   ....[5]....
        /*0040*/ 	.word	0xffffffff


	//   ....[6]....
        /*0044*/ 	.word	0xffffffff


	//   ....[7]....
        /*0048*/ 	.word	0xffffffff


	//   ....[8]....
        /*004c*/ 	.word	0xffffffff


	//   ....[9]....
        /*0050*/ 	.word	0xffffffff


	//   ....[10]....
        /*0054*/ 	.word	0xffffffff


	//   ....[11]....
        /*0058*/ 	.word	0xffffffff


	//   ....[12]....
        /*005c*/ 	.word	0xffffffff


	//   ....[13]....
        /*0060*/ 	.word	0xffffffff


	//   ....[14]....
        /*0064*/ 	.word	0xffffffff


	//   ....[15]....
        /*0068*/ 	.word	0xffffffff


	//   ....[16]....
        /*006c*/ 	.word	0xffffffff


	//   ....[17]....
        /*0070*/ 	.word	0xffffffff


	//   ....[18]....
        /*0074*/ 	.word	0xffffffff


	//   ....[19]....
        /*0078*/ 	.word	0xffffffff


	//   ....[20]....
        /*007c*/ 	.word	0xffffffff


	//   ....[21]....
        /*0080*/ 	.word	0xffffffff


	//   ....[22]....
        /*0084*/ 	.word	0xffffffff


	//   ....[23]....
        /*0088*/ 	.word	0xffffffff


	//   ....[24]....
        /*008c*/ 	.word	0xffffffff


	//   ....[25]....
        /*0090*/ 	.word	0xffffffff


	//   ....[26]....
        /*0094*/ 	.word	0xffffffff


	//   ....[27]....
        /*0098*/ 	.word	0xffffffff


	//   ....[28]....
        /*009c*/ 	.word	0xffffffff


	//   ....[29]....
        /*00a0*/ 	.word	0xffffffff


	//----- nvinfo : EIATTR_COOP_GROUP_INSTR_OFFSETS
	.align		4
.L_1215:
        /*00a4*/ 	.byte	0x04, 0x28
        /*00a6*/ 	.short	(.L_1217 - .L_1216)


	//   ....[0]....
.L_1216:
        /*00a8*/ 	.word	0x00000830


	//   ....[1]....
        /*00ac*/ 	.word	0x000008d0


	//   ....[2]....
        /*00b0*/ 	.word	0x00004510


	//   ....[3]....
        /*00b4*/ 	.word	0x00004520


	//   ....[4]....
        /*00b8*/ 	.word	0x00004540


	//   ....[5]....
        /*00bc*/ 	.word	0x000045c0


	//   ....[6]....
        /*00c0*/ 	.word	0x000045e0


	//   ....[7]....
        /*00c4*/ 	.word	0x00004670


	//   ....[8]....
        /*00c8*/ 	.word	0x000046a0


	//   ....[9]....
        /*00cc*/ 	.word	0x000046d0


	//   ....[10]....
        /*00d0*/ 	.word	0x000046e0


	//   ....[11]....
        /*00d4*/ 	.word	0x00004790


	//   ....[12]....
        /*00d8*/ 	.word	0x000047d0


	//   ....[13]....
        /*00dc*/ 	.word	0x000047e0


	//   ....[14]....
        /*00e0*/ 	.word	0x000047f0


	//   ....[15]....
        /*00e4*/ 	.word	0x00004880


	//   ....[16]....
        /*00e8*/ 	.word	0x000048c0


	//   ....[17]....
        /*00ec*/ 	.word	0x000048d0


	//   ....[18]....
        /*00f0*/ 	.word	0x000048e0


	//   ....[19]....
        /*00f4*/ 	.word	0x00004980


	//   ....[20]....
        /*00f8*/ 	.word	0x000049b0


	//   ....[21]....
        /*00fc*/ 	.word	0x000049e0


	//   ....[22]....
        /*0100*/ 	.word	0x000049f0


	//   ....[23]....
        /*0104*/ 	.word	0x00004bf0


	//   ....[24]....
        /*0108*/ 	.word	0x00004c20


	//   ....[25]....
        /*010c*/ 	.word	0x00004c50


	//   ....[26]....
        /*0110*/ 	.word	0x00004fa0


	//   ....[27]....
        /*0114*/ 	.word	0x000062e0


	//   ....[28]....
        /*0118*/ 	.word	0x00006530


	//   ....[29]....
        /*011c*/ 	.word	0x00006db0


	//----- nvinfo : EIATTR_VRC_CTA_INIT_COUNT
	.align		4
.L_1217:
        /*0120*/ 	.byte	0x02, 0x4a
	.zero		1
	.zero		1


	//----- nvinfo : EIATTR_EXIT_INSTR_OFFSETS
	.align		4
        /*0124*/ 	.byte	0x04, 0x1c
        /*0126*/ 	.short	(.L_1219 - .L_1218)


	//   ....[0]....
.L_1218:
        /*0128*/ 	.word	0x000004a0


	//   ....[1]....
        /*012c*/ 	.word	0x00006e10


	//----- nvinfo : EIATTR_MAX_THREADS
	.align		4
.L_1219:
        /*0130*/ 	.byte	0x04, 0x05
        /*0132*/ 	.short	(.L_1221 - .L_1220)
.L_1220:
        /*0134*/ 	.word	0x00000080
        /*0138*/ 	.word	0x00000001
        /*013c*/ 	.word	0x00000001


	//----- nvinfo : EIATTR_CRS_STACK_SIZE
	.align		4
.L_1221:
        /*0140*/ 	.byte	0x04, 0x1e
        /*0142*/ 	.short	(.L_1223 - .L_1222)
.L_1222:
        /*0144*/ 	.word	0x00000000


	//----- nvinfo : EIATTR_CBANK_PARAM_SIZE
	.align		4
.L_1223:
        /*0148*/ 	.byte	0x03, 0x19
        /*014a*/ 	.short	0x0118


	//----- nvinfo : EIATTR_PARAM_CBANK
	.align		4
        /*014c*/ 	.byte	0x04, 0x0a
        /*014e*/ 	.short	(.L_1225 - .L_1224)
	.align		4
.L_1224:
        /*0150*/ 	.word	index@(.nv.constant0._Z25selective_scan_fwd_kernelI32Selective_Scan_fwd_kernel_traitsILi128ELi16ELi1ELb1ELb0ELb1ELb1EN3c104HalfENS1_7complexIfEEEEv13SSMParamsBase)
        /*0154*/ 	.short	0x0380
        /*0156*/ 	.short	0x0118


	//----- nvinfo : EIATTR_SW_WAR
	.align		4
.L_1225:
        /*0158*/ 	.byte	0x04, 0x36
        /*015a*/ 	.short	(.L_1227 - .L_1226)
.L_1226:
        /*015c*/ 	.word	0x00000008
.L_1227:


//--------------------- .nv.info._Z25selective_scan_fwd_kernelI32Selective_Scan_fwd_kernel_traitsILi128ELi16ELi1ELb1ELb1ELb0ELb0EN3c104HalfENS1_7complexIfEEEEv13SSMParamsBase --------------------------
	.section	.nv.info._Z25selective_scan_fwd_kernelI32Selective_Scan_fwd_kernel_traitsILi128ELi16ELi1ELb1ELb1ELb0ELb0EN3c104HalfENS1_7complexIfEEEEv13SSMParamsBase,"",@"SHT_CUDA_INFO"
	.sectionflags	@""
	.align	4


	//----- nvinfo : EIATTR_CUDA_API_VERSION
	.align		4
        /*0000*/ 	.byte	0x04, 0x37
        /*0002*/ 	.short	(.L_1229 - .L_1228)
.L_1228:
        /*0004*/ 	.word	0x00000082


	//----- nvinfo : EIATTR_KPARAM_INFO
	.align		4
.L_1229:
        /*0008*/ 	.byte	0x04, 0x17
        /*000a*/ 	.short	(.L_1231 - .L_1230)
.L_1230:
        /*000c*/ 	.word	0x00000000
        /*0010*/ 	.short	0x0000
        /*0012*/ 	.short	0x0000
        /*0014*/ 	.byte	0x00, 0xf0, 0x61, 0x04


	//----- nvinfo : EIATTR_SPARSE_MMA_MASK
	.align		4
.L_1231:
        /*0018*/ 	.byte	0x03, 0x50
        /*001a*/ 	.short	0x0000


	//----- nvinfo : EIATTR_MAXREG_COUNT
	.align		4
        /*001c*/ 	.byte	0x03, 0x1b
        /*001e*/ 	.short	0x00a8


	//----- nvinfo : EIATTR_NUM_BARRIERS
	.align		4
        /*0020*/ 	.byte	0x02, 0x4c
        /*0022*/ 	.byte	0x01
	.zero		1


	//----- nvinfo : EIATTR_MERCURY_ISA_VERSION
	.align		4
        /*0024*/ 	.byte	0x03, 0x5f
        /*0026*/ 	.short	0x0101


	//----- nvinfo : EIATTR_COOP_GROUP_MASK_REGIDS
	.align		4
        /*0028*/ 	.byte	0x04, 0x29
        /*002a*/ 	.short	(.L_1233 - .L_1232)


	//   ....[0]....
.L_1232:
        /*002c*/ 	.word	0xffffffff


	//   ....[1]....
        /*0030*/ 	.word	0xffffffff


	//   ....[2]....
        /*0034*/ 	.word	0xffffffff


	//   ....[3]....
        /*0038*/ 	.word	0xffffffff


	//   ....[4]....
        /*003c*/ 	.word	0xffffffff


	//   ....[5]....
        /*0040*/ 	.word	0xffffffff


	//   ....[6]....
        /*0044*/ 	.word	0xffffffff


	//   ....[7]....
        /*0048*/ 	.word	0xffffffff


	//   ....[8]....
        /*004c*/ 	.word	0xffffffff


	//   ....[9]....
        /*0050*/ 	.word	0xffffffff


	//   ....[10]....
        /*0054*/ 	.word	0xffffffff


	//   ....[11]....
        /*0058*/ 	.word	0xffffffff


	//   ....[12]....
        /*005c*/ 	.word	0xffffffff


	//   ....[13]....
        /*0060*/ 	.word	0xffffffff


	//   ....[14]....
        /*0064*/ 	.word	0xffffffff


	//   ....[15]....
        /*0068*/ 	.word	0xffffffff


	//   ....[16]....
        /*006c*/ 	.word	0xffffffff


	//   ....[17]....
        /*0070*/ 	.word	0xffffffff


	//   ....[18]....
        /*0074*/ 	.word	0xffffffff


	//   ....[19]....
        /*0078*/ 	.word	0xffffffff


	//   ....[20]....
        /*007c*/ 	.word	0xffffffff


	//   ....[21]....
        /*0080*/ 	.word	0xffffffff


	//   ....[22]....
        /*0084*/ 	.word	0xffffffff


	//   ....[23]....
        /*0088*/ 	.word	0xffffffff


	//   ....[24]....
        /*008c*/ 	.word	0xffffffff


	//   ....[25]....
        /*0090*/ 	.word	0xffffffff


	//   ....[26]....
        /*0094*/ 	.word	0xffffffff


	//   ....[27]....
        /*0098*/ 	.word	0xffffffff


	//----- nvinfo : EIATTR_COOP_GROUP_INSTR_OFFSETS
	.align		4
.L_1233:
        /*009c*/ 	.byte	0x04, 0x28
        /*009e*/ 	.short	(.L_1235 - .L_1234)


	//   ....[0]....
.L_1234:
        /*00a0*/ 	.word	0x00000820


	//   ....[1]....
        /*00a4*/ 	.word	0x000008c0


	//   ....[2]....
        /*00a8*/ 	.word	0x00003670


	//   ....[3]....
        /*00ac*/ 	.word	0x00004920


	//   ....[4]....
        /*00b0*/ 	.word	0x00004950


	//   ....[5]....
        /*00b4*/ 	.word	0x000049f0


	//   ....[6]....
        /*00b8*/ 	.word	0x00004a00


	//   ....[7]....
        /*00bc*/ 	.word	0x00004ab0


	//   ....[8]....
        /*00c0*/ 	.word	0x00004ac0


	//   ....[9]....
        /*00c4*/ 	.word	0x00004b30


	//   ....[10]....
        /*00c8*/ 	.word	0x00004b50


	//   ....[11]....
        /*00cc*/ 	.word	0x00004bc0


	//   ....[12]....
        /*00d0*/ 	.word	0x00004bf0


	//   ....[13]....
        /*00d4*/ 	.word	0x00004c30


	//   ....[14]....
        /*00d8*/ 	.word	0x00004c40


	//   ....[15]....
        /*00dc*/ 	.word	0x00004cd0


	//   ....[16]....
        /*00e0*/ 	.word	0x00004d10


	//   ....[17]....
        /*00e4*/ 	.word	0x00004d20


	//   ....[18]....
        /*00e8*/ 	.word	0x00004d30


	//   ....[19]....
        /*00ec*/ 	.word	0x00004dd0


	//   ....[20]....
        /*00f0*/ 	.word	0x00004e00


	//   ....[21]....
        /*00f4*/ 	.word	0x00004e10


	//   ....[22]....
        /*00f8*/ 	.word	0x00004e20


	//   ....[23]....
        /*00fc*/ 	.word	0x00004f90


	//   ....[24]....
        /*0100*/ 	.word	0x00004fb0


	//   ....[25]....
        /*0104*/ 	.word	0x00004fc0


	//   ....[26]....
        /*0108*/ 	.word	0x00005010


	//   ....[27]....
        /*010c*/ 	.word	0x00006140


	//----- nvinfo : EIATTR_VRC_CTA_INIT_COUNT
	.align		4
.L_1235:
        /*0110*/ 	.byte	0x02, 0x4a
	.zero		1
	.zero		1


	//----- nvinfo : EIATTR_EXIT_INSTR_OFFSETS
	.align		4
        /*0114*/ 	.byte	0x04, 0x1c
        /*0116*/ 	.short	(.L_1237 - .L_1236)


	//   ....[0]....
.L_1236:
        /*0118*/ 	.word	0x000004b0


	//   ....[1]....
        /*011c*/ 	.word	0x00006240


	//----- nvinfo : EIATTR_MAX_THREADS
	.align		4
.L_1237:
        /*0120*/ 	.byte	0x04, 0x05
        /*0122*/ 	.short	(.L_1239 - .L_1238)
.L_1238:
        /*0124*/ 	.word	0x00000080
        /*0128*/ 	.word	0x00000001
        /*012c*/ 	.word	0x00000001


	//----- nvinfo : EIATTR_CRS_STACK_SIZE
	.align		4
.L_1239:
        /*0130*/ 	.byte	0x04, 0x1e
        /*0132*/ 	.short	(.L_1241 - .L_1240)
.L_1240:
        /*0134*/ 	.word	0x00000000


	//----- nvinfo : EIATTR_CBANK_PARAM_SIZE
	.align		4
.L_1241:
        /*0138*/ 	.byte	0x03, 0x19
        /*013a*/ 	.short	0x0118


	//----- nvinfo : EIATTR_PARAM_CBANK
	.align		4
        /*013c*/ 	.byte	0x04, 0x0a
        /*013e*/ 	.short	(.L_1243 - .L_1242)
	.align		4
.L_1242:
        /*0140*/ 	.word	index@(.nv.constant0._Z25selective_scan_fwd_kernelI32Selective_Scan_fwd_kernel_traitsILi128ELi16ELi1ELb1ELb1ELb0ELb0EN3c104HalfENS1_7complexIfEEEEv13SSMParamsBase)
        /*0144*/ 	.short	0x0380
        /*0146*/ 	.short	0x0118


	//----- nvinfo : EIATTR_SW_WAR
	.align		4
.L_1243:
        /*0148*/ 	.byte	0x04, 0x36
        /*014a*/ 	.short	(.L_1245 - .L_1244)
.L_1244:
        /*014c*/ 	.word	0x00000008
.L_1245:


//--------------------- .nv.info._Z25selective_scan_fwd_kernelI32Selective_Scan_fwd_kernel_traitsILi128ELi16ELi1ELb1ELb1ELb0ELb1EN3c104HalfENS1_7complexIfEEEEv13SSMParamsBase --------------------------
	.section	.nv.info._Z25selective_scan_fwd_kernelI32Selective_Scan_fwd_kernel_traitsILi128ELi16ELi1ELb1ELb1ELb0ELb1EN3c104HalfENS1_7complexIfEEEEv13SSMParamsBase,"",@"SHT_CUDA_INFO"
	.sectionflags	@""
	.align	4


	//----- nvinfo : EIATTR_CUDA_API_VERSION
	.align		4
        /*0000*/ 	.byte	0x04, 0x37
        /*0002*/ 	.short	(.L_1247 - .L_1246)
.L_1246:
        /*0004*/ 	.word	0x00000082


	//----- nvinfo : EIATTR_KPARAM_INFO
	.align		4
.L_1247:
        /*0008*/ 	.byte	0x04, 0x17
        /*000a*/ 	.short	(.L_1249 - .L_1248)
.L_1248:
        /*000c*/ 	.word	0x00000000
        /*0010*/ 	.short	0x0000
        /*0012*/ 	.short	0x0000
        /*0014*/ 	.byte	0x00, 0xf0, 0x61, 0x04


	//----- nvinfo : EIATTR_SPARSE_MMA_MASK
	.align		4
.L_1249:
        /*0018*/ 	.byte	0x03, 0x50
        /*001a*/ 	.short	0x0000


	//----- nvinfo : EIATTR_MAXREG_COUNT
	.align		4
        /*001c*/ 	.byte	0x03, 0x1b
        /*001e*/ 	.short	0x00a8


	//----- nvinfo : EIATTR_NUM_BARRIERS
	.align		4
        /*0020*/ 	.byte	0x02, 0x4c
        /*0022*/ 	.byte	0x01
	.zero		1


	//----- nvinfo : EIATTR_MERCURY_ISA_VERSION
	.align		4
        /*0024*/ 	.byte	0x03, 0x5f
        /*0026*/ 	.short	0x0101


	//----- nvinfo : EIATTR_COOP_GROUP_MASK_REGIDS
	.align		4
        /*0028*/ 	.byte	0x04, 0x29
        /*002a*/ 	.short	(.L_1251 - .L_1250)


	//   ....[0]....
.L_1250:
        /*002c*/ 	.word	0xffffffff


	//   ....[1]....
        /*0030*/ 	.word	0xffffffff


	//   ....[2]....
        /*0034*/ 	.word	0xffffffff


	//   ....[3]....
        /*0038*/ 	.word	0xffffffff


	//   ....[4]....
        /*003c*/ 	.word	0xffffffff


	//   ....[5]....
        /*0040*/ 	.word	0xffffffff


	//   ....[6]....
        /*0044*/ 	.word	0xffffffff


	//   ....[7]....
        /*0048*/ 	.word	0xffffffff


	//   ....[8]....
        /*004c*/ 	.word	0xffffffff


	//   ....[9]....
        /*0050*/ 	.word	0xffffffff


	//   ....[10]....
        /*0054*/ 	.word	0xffffffff


	//   ....[11]....
        /*0058*/ 	.word	0xffffffff


	//   ....[12]....
        /*005c*/ 	.word	0xffffffff


	//   ....[13]....
        /*0060*/ 	.word	0xffffffff


	//   ....[14]....
        /*0064*/ 	.word	0xffffffff


	//   ....[15]....
        /*0068*/ 	.word	0xffffffff


	//   ....[16]....
        /*006c*/ 	.word	0xffffffff


	//   ....[17]....
        /*0070*/ 	.word	0xffffffff


	//   ....[18]....
        /*0074*/ 	.word	0xffffffff


	//   ....[19]....
        /*0078*/ 	.word	0xffffffff


	//   ....[20]....
        /*007c*/ 	.word	0xffffffff


	//   ....[21]....
        /*0080*/ 	.word	0xffffffff


	//   ....[22]....
        /*0084*/ 	.word	0xffffffff


	//   ....[23]....
        /*0088*/ 	.word	0xffffffff


	//   ....[24]....
        /*008c*/ 	.word	0xffffffff


	//   ....[25]....
        /*0090*/ 	.word	0xffffffff


	//   ....[26]....
        /*0094*/ 	.word	0xffffffff


	//   ....[27]....
        /*0098*/ 	.word	0xffffffff


	//   ....[28]....
        /*009c*/ 	.word	0xffffffff


	//   ....[29]....
        /*00a0*/ 	.word	0xffffffff


	//----- nvinfo : EIATTR_COOP_GROUP_INSTR_OFFSETS
	.align		4
.L_1251:
        /*00a4*/ 	.byte	0x04, 0x28
        /*00a6*/ 	.short	(.L_1253 - .L_1252)


	//   ....[0]....
.L_1252:
        /*00a8*/ 	.word	0x00000820


	//   ....[1]....
        /*00ac*/ 	.word	0x000008c0


	//   ....[2]....
        /*00b0*/ 	.word	0x00003670


	//   ....[3]....
        /*00b4*/ 	.word	0x00004920


	//   ....[4]....
        /*00b8*/ 	.word	0x00004950


	//   ....[5]....
        /*00bc*/ 	.word	0x000049f0


	//   ....[6]....
        /*00c0*/ 	.word	0x00004a00


	//   ....[7]....
        /*00c4*/ 	.word	0x00004ab0


	//   ....[8]....
        /*00c8*/ 	.word	0x00004ac0


	//   ....[9]....
        /*00cc*/ 	.word	0x00004b30


	//   ....[10]....
        /*00d0*/ 	.word	0x00004b50


	//   ....[11]....
        /*00d4*/ 	.word	0x00004bc0


	//   ....[12]....
        /*00d8*/ 	.word	0x00004bf0


	//   ....[13]....
        /*00dc*/ 	.word	0x00004c30


	//   ....[14]....
        /*00e0*/ 	.word	0x00004c40


	//   ....[15]....
        /*00e4*/ 	.word	0x00004cd0


	//   ....[16]....
        /*00e8*/ 	.word	0x00004d10


	//   ....[17]....
        /*00ec*/ 	.word	0x00004d20


	//   ....[18]....
        /*00f0*/ 	.word	0x00004d30


	//   ....[19]....
        /*00f4*/ 	.word	0x00004dd0


	//   ....[20]....
        /*00f8*/ 	.word	0x00004e00


	//   ....[21]....
        /*00fc*/ 	.word	0x00004e10


	//   ....[22]....
        /*0100*/ 	.word	0x00004e20


	//   ....[23]....
        /*0104*/ 	.word	0x00004f90


	//   ....[24]....
        /*0108*/ 	.word	0x00004fb0


	//   ....[25]....
        /*010c*/ 	.word	0x00004fc0


	//   ....[26]....
        /*0110*/ 	.word	0x00005010


	//   ....[27]....
        /*0114*/ 	.word	0x000060d0


	//   ....[28]....
        /*0118*/ 	.word	0x00006320


	//   ....[29]....
        /*011c*/ 	.word	0x00006b70


	//----- nvinfo : EIATTR_VRC_CTA_INIT_COUNT
	.align		4
.L_1253:
        /*0120*/ 	.byte	0x02, 0x4a
	.zero		1
	.zero		1


	//----- nvinfo : EIATTR_EXIT_INSTR_OFFSETS
	.align		4
        /*0124*/ 	.byte	0x04, 0x1c
        /*0126*/ 	.short	(.L_1255 - .L_1254)


	//   ....[0]....
.L_1254:
        /*0128*/ 	.word	0x000004b0


	//   ....[1]....
        /*012c*/ 	.word	0x00006c00


	//----- nvinfo : EIATTR_MAX_THREADS
	.align		4
.L_1255:
        /*0130*/ 	.byte	0x04, 0x05
        /*0132*/ 	.short	(.L_1257 - .L_1256)
.L_1256:
        /*0134*/ 	.word	0x00000080
        /*0138*/ 	.word	0x00000001
        /*013c*/ 	.word	0x00000001


	//----- nvinfo : EIATTR_CRS_STACK_SIZE
	.align		4
.L_1257:
        /*0140*/ 	.byte	0x04, 0x1e
        /*0142*/ 	.short	(.L_1259 - .L_1258)
.L_1258:
        /*0144*/ 	.word	0x00000000


	//----- nvinfo : EIATTR_CBANK_PARAM_SIZE
	.align		4
.L_1259:
        /*0148*/ 	.byte	0x03, 0x19
        /*014a*/ 	.short	0x0118


	//----- nvinfo : EIATTR_PARAM_CBANK
	.align		4
        /*014c*/ 	.byte	0x04, 0x0a
        /*014e*/ 	.short	(.L_1261 - .L_1260)
	.align		4
.L_1260:
        /*0150*/ 	.word	index@(.nv.constant0._Z25selective_scan_fwd_kernelI32Selective_Scan_fwd_kernel_traitsILi128ELi16ELi1ELb1ELb1ELb0ELb1EN3c104HalfENS1_7complexIfEEEEv13SSMParamsBase)
        /*0154*/ 	.short	0x0380
        /*0156*/ 	.short	0x0118


	//----- nvinfo : EIATTR_SW_WAR
	.align		4
.L_1261:
        /*0158*/ 	.byte	0x04, 0x36
        /*015a*/ 	.short	(.L_1263 - .L_1262)
.L_1262:
        /*015c*/ 	.word	0x00000008
.L_1263:


//--------------------- .nv.info._Z25selective_scan_fwd_kernelI32Selective_Scan_fwd_kernel_traitsILi128ELi16ELi1ELb1ELb1ELb1ELb0EN3c104HalfENS1_7complexIfEEEEv13SSMParamsBase --------------------------
	.section	.nv.info._Z25selective_scan_fwd_kernelI32Selective_Scan_fwd_kernel_traitsILi128ELi16ELi1ELb1ELb1ELb1ELb0EN3c104HalfENS1_7complexIfEEEEv13SSMParamsBase,"",@"SHT_CUDA_INFO"
	.sectionflags	@""
	.align	4


	//----- nvinfo : EIATTR_CUDA_API_VERSION
	.align		4
        /*0000*/ 	.byte	0x04, 0x37
        /*0002*/ 	.short	(.L_1265 - .L_1264)
.L_1264:
        /*0004*/ 	.word	0x00000082


	//----- nvinfo : EIATTR_KPARAM_INFO
	.align		4
.L_1265:
        /*0008*/ 	.byte	0x04, 0x17
        /*000a*/ 	.short	(.L_1267 - .L_1266)
.L_1266:
        /*000c*/ 	.word	0x00000000
        /*0010*/ 	.short	0x0000
        /*0012*/ 	.short	0x0000
        /*0014*/ 	.byte	0x00, 0xf0, 0x61, 0x04


	//----- nvinfo : EIATTR_SPARSE_MMA_MASK
	.align		4
.L_1267:
        /*0018*/ 	.byte	0x03, 0x50
        /*001a*/ 	.short	0x0000


	//----- nvinfo : EIATTR_MAXREG_COUNT
	.align		4
        /*001c*/ 	.byte	0x03, 0x1b
        /*001e*/ 	.short	0x00a8


	//----- nvinfo : EIATTR_NUM_BARRIERS
	.align		4
        /*0020*/ 	.byte	0x02, 0x4c
        /*0022*/ 	.byte	0x01
	.zero		1


	//----- nvinfo : EIATTR_ANNOTATIONS
	.align		4
        /*0024*/ 	.byte	0x04, 0x55
        /*0026*/ 	.short	(.L_1269 - .L_1268)


	//   ....[0]....
.L_1268:
        /*0028*/ 	.word	0x00000001
        /*002c*/ 	.byte	0x40, 0x08, 0x00, 0x00, 0x01, 0x00, 0x00, 0x00, 0x10, 0x31, 0x00, 0x00, 0x01, 0x00, 0x00, 0x00
        /*003c*/ 	.byte	0x40, 0x36, 0x00, 0x00, 0x01, 0x00, 0x00, 0x00, 0xc0, 0x64, 0x00, 0x00


	//----- nvinfo : EIATTR_MERCURY_ISA_VERSION
	.align		4
.L_1269:
        /*0048*/ 	.byte	0x03, 0x5f
        /*004a*/ 	.short	0x0101


	//----- nvinfo : EIATTR_INT_WARP_WIDE_INSTR_OFFSETS
	.align		4
        /*004c*/ 	.byte	0x04, 0x31
        /*004e*/ 	.short	(.L_1271 - .L_1270)


	//   ....[0]....
.L_1270:
        /*0050*/ 	.word	0x00004fa0


	//----- nvinfo : EIATTR_COOP_GROUP_MASK_REGIDS
	.align		4
.L_1271:
        /*0054*/ 	.byte	0x04, 0x29
        /*0056*/ 	.short	(.L_1273 - .L_1272)


	//   ....[0]....
.L_1272:
        /*0058*/ 	.word	0xffffffff


	//   ....[1]....
        /*005c*/ 	.word	0xffffffff


	//   ....[2]....
        /*0060*/ 	.word	0xffffffff


	//   ....[3]....
        /*0064*/ 	.word	0xffffffff


	//   ....[4]....
        /*0068*/ 	.word	0xffffffff


	//   ....[5]....
        /*006c*/ 	.word	0xffffffff


	//   ....[6]....
        /*0070*/ 	.word	0xffffffff


	//   ....[7]....
        /*0074*/ 	.word	0xffffffff


	//   ....[8]....
        /*0078*/ 	.word	0xffffffff


	//   ....[9]....
        /*007c*/ 	.word	0xffffffff


	//   ....[10]....
        /*0080*/ 	.word	0xffffffff


	//   ....[11]....
        /*0084*/ 	.word	0xffffffff


	//   ....[12]....
        /*0088*/ 	.word	0xffffffff


	//   ....[13]....
        /*008c*/ 	.word	0xffffffff


	//   ....[14]....
        /*0090*/ 	.word	0xffffffff


	//   ....[15]....
        /*0094*/ 	.word	0xffffffff


	//   ....[16]....
        /*0098*/ 	.word	0xffffffff


	//   ....[17]....
        /*009c*/ 	.word	0xffffffff


	//   ....[18]....
        /*00a0*/ 	.word	0xffffffff


	//   ....[19]....
        /*00a4*/ 	.word	0xffffffff


	//   ....[20]....
        /*00a8*/ 	.word	0xffffffff


	//   ....[21]....
        /*00ac*/ 	.word	0xffffffff


	//   ....[22]....
        /*00b0*/ 	.word	0xffffffff


	//   ....[23]....
        /*00b4*/ 	.word	0xffffffff


	//   ....[24]....
        /*00b8*/ 	.word	0xffffffff


	//   ....[25]....
        /*00bc*/ 	.word	0xffffffff


	//   ....[26]....
        /*00c0*/ 	.word	0xffffffff


	//   ....[27]....
        /*00c4*/ 	.word	0xffffffff


	//   ....[28]....
        /*00c8*/ 	.word	0xffffffff


	//----- nvinfo : EIATTR_COOP_GROUP_INSTR_OFFSETS
	.align		4
.L_1273:
        /*00cc*/ 	.byte	0x04, 0x28
        /*00ce*/ 	.short	(.L_1275 - .L_1274)


	//   ....[0]....
.L_1274:
        /*00d0*/ 	.word	0x00000870


	//   ....[1]....
        /*00d4*/ 	.word	0x00000900


	//   ....[2]....
        /*00d8*/ 	.word	0x00003720


	//   ....[3]....
        /*00dc*/ 	.word	0x00004a80


	//   ....[4]....
        /*00e0*/ 	.word	0x00004ac0


	//   ....[5]....
        /*00e4*/ 	.word	0x00004b80


	//   ....[6]....
        /*00e8*/ 	.word	0x00004ba0


	//   ....[7]....
        /*00ec*/ 	.word	0x00004bf0


	//   ....[8]....
        /*00f0*/ 	.word	0x00004c00


	//   ....[9]....
        /*00f4*/ 	.word	0x00004c60


	//   ....[10]....
        /*00f8*/ 	.word	0x00004c70


	//   ....[11]....
        /*00fc*/ 	.word	0x00004ce0


	//   ....[12]....
        /*0100*/ 	.word	0x00004cf0


	//   ....[13]....
        /*0104*/ 	.word	0x00004d40


	//   ....[14]....
        /*0108*/ 	.word	0x00004d60


	//   ....[15]....
        /*010c*/ 	.word	0x00004dd0


	//   ....[16]....
        /*0110*/ 	.word	0x00004e00


	//   ....[17]....
        /*0114*/ 	.word	0x00004e30


	//   ....[18]....
        /*0118*/ 	.word	0x00004e40


	//   ....[19]....
        /*011c*/ 	.word	0x00004f20


	//   ....[20]....
        /*0120*/ 	.word	0x00004f50


	//   ....[21]....
        /*0124*/ 	.word	0x00004f60


	//   ....[22]....
        /*0128*/ 	.word	0x00004f70


	//   ....[23]....
        /*012c*/ 	.word	0x00005120


	//   ....[24]....
        /*0130*/ 	.word	0x000054e0


	//   ....[25]....
        /*0134*/ 	.word	0x00005530


	//   ....[26]....
        /*0138*/ 	.word	0x00005560


	//   ....[27]....
        /*013c*/ 	.word	0x00005590


	//   ....[28]....
        /*0140*/ 	.word	0x00006740


	//----- nvinfo : EIATTR_VRC_CTA_INIT_COUNT
	.align		4
.L_1275:
        /*0144*/ 	.byte	0x02, 0x4a
	.zero		1
	.zero		1


	//----- nvinfo : EIATTR_EXIT_INSTR_OFFSETS
	.align		4
        /*0148*/ 	.byte	0x04, 0x1c
        /*014a*/ 	.short	(.L_1277 - .L_1276)


	//   ....[0]....
.L_1276:
        /*014c*/ 	.word	0x00000500


	//   ....[1]....
        /*0150*/ 	.word	0x000067f0


	//----- nvinfo : EIATTR_MAX_THREADS
	.align		4
.L_1277:
        /*0154*/ 	.byte	0x04, 0x05
        /*0156*/ 	.short	(.L_1279 - .L_1278)
.L_1278:
        /*0158*/ 	.word	0x00000080
        /*015c*/ 	.word	0x00000001
        /*0160*/ 	.word	0x00000001


	//----- nvinfo : EIATTR_CRS_STACK_SIZE
	.align		4
.L_1279:
        /*0164*/ 	.byte	0x04, 0x1e
        /*0166*/ 	.short	(.L_1281 - .L_1280)
.L_1280:
        /*0168*/ 	.word	0x00000000


	//----- nvinfo : EIATTR_CBANK_PARAM_SIZE
	.align		4
.L_1281:
        /*016c*/ 	.byte	0x03, 0x19
        /*016e*/ 	.short	0x0118


	//----- nvinfo : EIATTR_PARAM_CBANK
	.align		4
        /*0170*/ 	.byte	0x04, 0x0a
        /*0172*/ 	.short	(.L_1283 - .L_1282)
	.align		4
.L_1282:
        /*0174*/ 	.word	index@(.nv.constant0._Z25selective_scan_fwd_kernelI32Selective_Scan_fwd_kernel_traitsILi128ELi16ELi1ELb1ELb1ELb1ELb0EN3c104HalfENS1_7complexIfEEEEv13SSMParamsBase)
        /*0178*/ 	.short	0x0380
        /*017a*/ 	.short	0x0118


	//----- nvinfo : EIATTR_SW_WAR
	.align		4
.L_1283:
        /*017c*/ 	.byte	0x04, 0x36
        /*017e*/ 	.short	(.L_1285 - .L_1284)
.L_1284:
        /*0180*/ 	.word	0x00000008
.L_1285:


//--------------------- .nv.info._Z25selective_scan_fwd_kernelI32Selective_Scan_fwd_kernel_traitsILi128ELi16ELi1ELb1ELb1ELb1ELb1EN3c104HalfENS1_7complexIfEEEEv13SSMParamsBase --------------------------
	.section	.nv.info._Z25selective_scan_fwd_kernelI32Selective_Scan_fwd_kernel_traitsILi128ELi16ELi1ELb1ELb1ELb1ELb1EN3c104HalfENS1_7complexIfEEEEv13SSMParamsBase,"",@"SHT_CUDA_INFO"
	.sectionflags	@""
	.align	4


	//----- nvinfo : EIATTR_CUDA_API_VERSION
	.align		4
        /*0000*/ 	.byte	0x04, 0x37
        /*0002*/ 	.short	(.L_1287 - .L_1286)
.L_1286:
        /*0004*/ 	.word	0x00000082


	//----- nvinfo : EIATTR_KPARAM_INFO
	.align		4
.L_1287:
        /*0008*/ 	.byte	0x04, 0x17
        /*000a*/ 	.short	(.L_1289 - .L_1288)
.L_1288:
        /*000c*/ 	.word	0x00000000
        /*0010*/ 	.short	0x0000
        /*0012*/ 	.short	0x0000
        /*0014*/ 	.byte	0x00, 0xf0, 0x61, 0x04


	//----- nvinfo : EIATTR_SPARSE_MMA_MASK
	.align		4
.L_1289:
        /*0018*/ 	.byte	0x03, 0x50
        /*001a*/ 	.short	0x0000


	//----- nvinfo : EIATTR_MAXREG_COUNT
	.align		4
        /*001c*/ 	.byte	0x03, 0x1b
        /*001e*/ 	.short	0x00a8


	//----- nvinfo : EIATTR_NUM_BARRIERS
	.align		4
        /*0020*/ 	.byte	0x02, 0x4c
        /*0022*/ 	.byte	0x01
	.zero		1


	//----- nvinfo : EIATTR_ANNOTATIONS
	.align		4
        /*0024*/ 	.byte	0x04, 0x55
        /*0026*/ 	.short	(.L_1291 - .L_1290)


	//   ....[0]....
.L_1290:
        /*0028*/ 	.word	0x00000001
        /*002c*/ 	.byte	0x40, 0x08, 0x00, 0x00, 0x01, 0x00, 0x00, 0x00, 0x10, 0x31, 0x00, 0x00, 0x01, 0x00, 0x00, 0x00
        /*003c*/ 	.byte	0x40, 0x36, 0x00, 0x00, 0x01, 0x00, 0x00, 0x00, 0xc0, 0x64, 0x00, 0x00


	//----- nvinfo : EIATTR_MERCURY_ISA_VERSION
	.align		4
.L_1291:
        /*0048*/ 	.byte	0x03, 0x5f
        /*004a*/ 	.short	0x0101


	//----- nvinfo : EIATTR_INT_WARP_WIDE_INSTR_OFFSETS
	.align		4
        /*004c*/ 	.byte	0x04, 0x31
        /*004e*/ 	.short	(.L_1293 - .L_1292)


	//   ....[0]....
.L_1292:
        /*0050*/ 	.word	0x00004fa0


	//----- nvinfo : EIATTR_COOP_GROUP_MASK_REGIDS
	.align		4
.L_1293:
        /*0054*/ 	.byte	0x04, 0x29
        /*0056*/ 	.short	(.L_1295 - .L_1294)


	//   ....[0]....
.L_1294:
        /*0058*/ 	.word	0xffffffff


	//   ....[1]....
        /*005c*/ 	.word	0xffffffff


	//   ....[2]....
        /*0060*/ 	.word	0xffffffff


	//   ....[3]....
        /*0064*/ 	.word	0xffffffff


	//   ....[4]....
        /*0068*/ 	.word	0xffffffff


	//   ....[5]....
        /*006c*/ 	.word	0xffffffff


	//   ....[6]....
        /*0070*/ 	.word	0xffffffff


	//   ....[7]....
        /*0074*/ 	.word	0xffffffff


	//   ....[8]....
        /*0078*/ 	.word	0xffffffff


	//   ....[9]....
        /*007c*/ 	.word	0xffffffff


	//   ....[10]....
        /*0080*/ 	.word	0xffffffff


	//   ....[11]....
        /*0084*/ 	.word	0xffffffff


	//   ....[12]....
        /*0088*/ 	.word	0xffffffff


	//   ....[13]....
        /*008c*/ 	.word	0xffffffff


	//   ....[14]....
        /*0090*/ 	.word	0xffffffff


	//   ....[15]....
        /*0094*/ 	.word	0xffffffff


	//   ....[16]....
        /*0098*/ 	.word	0xffffffff


	//   ....[17]....
        /*009c*/ 	.word	0xffffffff


	//   ....[18]....
        /*00a0*/ 	.word	0xffffffff


	//   ....[19]....
        /*00a4*/ 	.word	0xffffffff


	//   ....[20]....
        /*00a8*/ 	.word	0xffffffff


	//   ....[21]....
        /*00ac*/ 	.word	0xffffffff


	//   ....[22]....
        /*00b0*/ 	.word	0xffffffff


	//   ....[23]....
        /*00b4*/ 	.word	0xffffffff


	//   ....[24]....
        /*00b8*/ 	.word	0xffffffff


	//   ....[25]....
        /*00bc*/ 	.word	0xffffffff


	//   ....[26]....
        /*00c0*/ 	.word	0xffffffff


	//   ....[27]....
        /*00c4*/ 	.word	0xffffffff


	//   ....[28]....
        /*00c8*/ 	.word	0xffffffff


	//   ....[29]....
        /*00cc*/ 	.word	0xffffffff


	//   ....[30]....
        /*00d0*/ 	.word	0xffffffff


	//----- nvinfo : EIATTR_COOP_GROUP_INSTR_OFFSETS
	.align		4
.L_1295:
        /*00d4*/ 	.byte	0x04, 0x28
        /*00d6*/ 	.short	(.L_1297 - .L_1296)


	//   ....[0]....
.L_1296:
        /*00d8*/ 	.word	0x00000870


	//   ....[1]....
        /*00dc*/ 	.word	0x00000900


	//   ....[2]....
        /*00e0*/ 	.word	0x00003720


	//   ....[3]....
        /*00e4*/ 	.word	0x00004a80


	//   ....[4]....
        /*00e8*/ 	.word	0x00004ac0


	//   ....[5]....
        /*00ec*/ 	.word	0x00004b80


	//   ....[6]....
        /*00f0*/ 	.word	0x00004ba0


	//   ....[7]....
        /*00f4*/ 	.word	0x00004bf0


	//   ....[8]....
        /*00f8*/ 	.word	0x00004c00


	//   ....[9]....
        /*00fc*/ 	.word	0x00004c60


	//   ....[10]....
        /*0100*/ 	.word	0x00004c70


	//   ....[11]....
        /*0104*/ 	.word	0x00004ce0


	//   ....[12]....
        /*0108*/ 	.word	0x00004cf0


	//   ....[13]....
        /*010c*/ 	.word	0x00004d40


	//   ....[14]....
        /*0110*/ 	.word	0x00004d60


	//   ....[15]....
        /*0114*/ 	.word	0x00004dd0


	//   ....[16]....
        /*0118*/ 	.word	0x00004e00


	//   ....[17]....
        /*011c*/ 	.word	0x00004e30


	//   ....[18]....
        /*0120*/ 	.word	0x00004e40


	//   ....[19]....
        /*0124*/ 	.word	0x00004f20


	//   ....[20]....
        /*0128*/ 	.word	0x00004f50


	//   ....[21]....
        /*012c*/ 	.word	0x00004f60


	//   ....[22]....
        /*0130*/ 	.word	0x00004f70


	//   ....[23]....
        /*0134*/ 	.word	0x00005120


	//   ....[24]....
        /*0138*/ 	.word	0x000054e0


	//   ....[25]....
        /*013c*/ 	.word	0x00005530


	//   ....[26]....
        /*0140*/ 	.word	0x00005560


	//   ....[27]....
        /*0144*/ 	.word	0x00005590


	//   ....[28]....
        /*0148*/ 	.word	0x00006660


	//   ....[29]....
        /*014c*/ 	.word	0x000068d0


	//   ....[30]....
        /*0150*/ 	.word	0x00007130


	//----- nvinfo : EIATTR_VRC_CTA_INIT_COUNT
	.align		4
.L_1297:
        /*0154*/ 	.byte	0x02, 0x4a
	.zero		1
	.zero		1


	//----- nvinfo : EIATTR_EXIT_INSTR_OFFSETS
	.align		4
        /*0158*/ 	.byte	0x04, 0x1c
        /*015a*/ 	.short	(.L_1299 - .L_1298)


	//   ....[0]....
.L_1298:
        /*015c*/ 	.word	0x00000500


	//   ....[1]....
        /*0160*/ 	.word	0x000071b0


	//----- nvinfo : EIATTR_MAX_THREADS
	.align		4
.L_1299:
        /*0164*/ 	.byte	0x04, 0x05
        /*0166*/ 	.short	(.L_1301 - .L_1300)
.L_1300:
        /*0168*/ 	.word	0x00000080
        /*016c*/ 	.word	0x00000001
        /*0170*/ 	.word	0x00000001


	//----- nvinfo : EIATTR_CRS_STACK_SIZE
	.align		4
.L_1301:
        /*0174*/ 	.byte	0x04, 0x1e
        /*0176*/ 	.short	(.L_1303 - .L_1302)
.L_1302:
        /*0178*/ 	.word	0x00000000


	//----- nvinfo : EIATTR_CBANK_PARAM_SIZE
	.align		4
.L_1303:
        /*017c*/ 	.byte	0x03, 0x19
        /*017e*/ 	.short	0x0118


	//----- nvinfo : EIATTR_PARAM_CBANK
	.align		4
        /*0180*/ 	.byte	0x04, 0x0a
        /*0182*/ 	.short	(.L_1305 - .L_1304)
	.align		4
.L_1304:
        /*0184*/ 	.word	index@(.nv.constant0._Z25selective_scan_fwd_kernelI32Selective_Scan_fwd_kernel_traitsILi128ELi16ELi1ELb1ELb1ELb1ELb1EN3c104HalfENS1_7complexIfEEEEv13SSMParamsBase)
        /*0188*/ 	.short	0x0380
        /*018a*/ 	.short	0x0118


	//----- nvinfo : EIATTR_SW_WAR
	.align		4
.L_1305:
        /*018c*/ 	.byte	0x04, 0x36
        /*018e*/ 	.short	(.L_1307 - .L_1306)
.L_1306:
        /*0190*/ 	.word	0x00000008
.L_1307:


//--------------------- .nv.info._Z25selective_scan_fwd_kernelI32Selective_Scan_fwd_kernel_traitsILi64ELi16ELi1ELb0ELb0ELb0ELb0EN3c104HalfENS1_7complexIfEEEEv13SSMParamsBase --------------------------
	.section	.nv.info._Z25selective_scan_fwd_kernelI32Selective_Scan_fwd_kernel_traitsILi64ELi16ELi1ELb0ELb0ELb0ELb0EN3c104HalfENS1_7complexIfEEEEv13SSMParamsBase,"",@"SHT_CUDA_INFO"
	.sectionflags	@""
	.align	4


	//----- nvinfo : EIATTR_CUDA_API_VERSION
	.align		4
        /*0000*/ 	.byte	0x04, 0x37
        /*0002*/ 	.short	(.L_1309 - .L_1308)
.L_1308:
        /*0004*/ 	.word	0x00000082


	//----- nvinfo : EIATTR_KPARAM_INFO
	.align		4
.L_1309:
        /*0008*/ 	.byte	0x04, 0x17
        /*000a*/ 	.short	(.L_1311 - .L_1310)
.L_1310:
        /*000c*/ 	.word	0x00000000
        /*0010*/ 	.short	0x0000
        /*0012*/ 	.short	0x0000
        /*0014*/ 	.byte	0x00, 0xf0, 0x61, 0x04


	//----- nvinfo : EIATTR_SPARSE_MMA_MASK
	.align		4
.L_1311:
        /*0018*/ 	.byte	0x03, 0x50
        /*001a*/ 	.short	0x0000


	//----- nvinfo : EIATTR_MAXREG_COUNT
	.align		4
        /*001c*/ 	.byte	0x03, 0x1b
        /*001e*/ 	.short	0x00a8


	//----- nvinfo : EIATTR_NUM_BARRIERS
	.align		4
        /*0020*/ 	.byte	0x02, 0x4c
        /*0022*/ 	.byte	0x01
	.zero		1


	//----- nvinfo : EIATTR_MERCURY_ISA_VERSION
	.align		4
        /*0024*/ 	.byte	0x03, 0x5f
        /*0026*/ 	.short	0x0101


	//----- nvinfo : EIATTR_COOP_GROUP_MASK_REGIDS
	.align		4
        /*0028*/ 	.byte	0x04, 0x29
        /*002a*/ 	.short	(.L_1313 - .L_1312)


	//   ....[0]....
.L_1312:
        /*002c*/ 	.word	0xffffffff


	//   ....[1]....
        /*0030*/ 	.word	0xffffffff


	//   ....[2]....
        /*0034*/ 	.word	0xffffffff


	//   ....[3]....
        /*0038*/ 	.word	0xffffffff


	//   ....[4]....
        /*003c*/ 	.word	0xffffffff


	//   ....[5]....
        /*0040*/ 	.word	0xffffffff


	//   ....[6]....
        /*0044*/ 	.word	0xffffffff


	//   ....[7]....
        /*0048*/ 	.word	0xffffffff


	//   ....[8]....
        /*004c*/ 	.word	0xffffffff


	//   ....[9]....
        /*0050*/ 	.word	0xffffffff


	//   ....[10]....
        /*0054*/ 	.word	0xffffffff


	//   ....[11]....
        /*0058*/ 	.word	0xffffffff


	//   ....[12]....
        /*005c*/ 	.word	0xffffffff


	//   ....[13]....
        /*0060*/ 	.word	0xffffffff


	//   ....[14]....
        /*0064*/ 	.word	0xffffffff


	//   ....[15]....
        /*0068*/ 	.word	0xffffffff


	//   ....[16]....
        /*006c*/ 	.word	0xffffffff


	//   ....[17]....
        /*0070*/ 	.word	0xffffffff


	//   ....[18]....
        /*0074*/ 	.word	0xffffffff


	//   ....[19]....
        /*0078*/ 	.word	0xffffffff


	//   ....[20]....
        /*007c*/ 	.word	0xffffffff


	//   ....[21]....
        /*0080*/ 	.word	0xffffffff


	//   ....[22]....
        /*0084*/ 	.word	0xffffffff


	//   ....[23]....
        /*0088*/ 	.word	0xffffffff


	//   ....[24]....
        /*008c*/ 	.word	0xffffffff


	//   ....[25]....
        /*0090*/ 	.word	0xffffffff


	//   ....[26]....
        /*0094*/ 	.word	0xffffffff


	//----- nvinfo : EIATTR_COOP_GROUP_INSTR_OFFSETS
	.align		4
.L_1313:
        /*0098*/ 	.byte	0x04, 0x28
        /*009a*/ 	.short	(.L_1315 - .L_1314)


	//   ....[0]....
.L_1314:
        /*009c*/ 	.word	0x000010c0


	//   ....[1]....
        /*00a0*/ 	.word	0x00001580


	//   ....[2]....
        /*00a4*/ 	.word	0x00005670


	//   ....[3]....
        /*00a8*/ 	.word	0x000056b0


	//   ....[4]....
        /*00ac*/ 	.word	0x00005750


	//   ....[5]....
        /*00b0*/ 	.word	0x00005760


	//   ....[6]....
        /*00b4*/ 	.word	0x000057e0


	//   ....[7]....
        /*00b8*/ 	.word	0x000057f0


	//   ....[8]....
        /*00bc*/ 	.word	0x00005850


	//   ....[9]....
        /*00c0*/ 	.word	0x00005860


	//   ....[10]....
        /*00c4*/ 	.word	0x000058d0


	//   ....[11]....
        /*00c8*/ 	.word	0x00005900


	//   ....[12]....
        /*00cc*/ 	.word	0x00005940


	//   ....[13]....
        /*00d0*/ 	.word	0x00005950


	//   ....[14]....
        /*00d4*/ 	.word	0x000059e0


	//   ....[15]....
        /*00d8*/ 	.word	0x00005a10


	//   ....[16]....
        /*00dc*/ 	.word	0x00005a30


	//   ....[17]....
        /*00e0*/ 	.word	0x00005a40


	//   ....[18]....
        /*00e4*/ 	.word	0x00005ae0


	//   ....[19]....
        /*00e8*/ 	.word	0x00005b10


	//   ....[20]....
        /*00ec*/ 	.word	0x00005b30


	//   ....[21]....
        /*00f0*/ 	.word	0x00005b40


	//   ....[22]....
        /*00f4*/ 	.word	0x00005cb0


	//   ....[23]....
        /*00f8*/ 	.word	0x00005cd0


	//   ....[24]....
        /*00fc*/ 	.word	0x00005d00


	//   ....[25]....
        /*0100*/ 	.word	0x00005d10


	//   ....[26]....
        /*0104*/ 	.word	0x00006e50


	//----- nvinfo : EIATTR_VRC_CTA_INIT_COUNT
	.align		4
.L_1315:
        /*0108*/ 	.byte	0x02, 0x4a
	.zero		1
	.zero		1


	//----- nvinfo : EIATTR_EXIT_INSTR_OFFSETS
	.align		4
        /*010c*/ 	.byte	0x04, 0x1c
        /*010e*/ 	.short	(.L_1317 - .L_1316)


	//   ....[0]....
.L_1316:
        /*0110*/ 	.word	0x00000220


	//   ....[1]....
        /*0114*/ 	.word	0x00007360


	//----- nvinfo : EIATTR_MAX_THREADS
	.align		4
.L_1317:
        /*0118*/ 	.byte	0x04, 0x05
        /*011a*/ 	.short	(.L_1319 - .L_1318)
.L_1318:
        /*011c*/ 	.word	0x00000040
        /*0120*/ 	.word	0x00000001
        /*0124*/ 	.word	0x00000001


	//----- nvinfo : EIATTR_CRS_STACK_SIZE
	.align		4
.L_1319:
        /*0128*/ 	.byte	0x04, 0x1e
        /*012a*/ 	.short	(.L_1321 - .L_1320)
.L_1320:
        /*012c*/ 	.word	0x00000000


	//----- nvinfo : EIATTR_CBANK_PARAM_SIZE
	.align		4
.L_1321:
        /*0130*/ 	.byte	0x03, 0x19
        /*0132*/ 	.short	0x0118


	//----- nvinfo : EIATTR_PARAM_CBANK
	.align		4
        /*0134*/ 	.byte	0x04, 0x0a
        /*0136*/ 	.short	(.L_1323 - .L_1322)
	.align		4
.L_1322:
        /*0138*/ 	.word	index@(.nv.constant0._Z25selective_scan_fwd_kernelI32Selective_Scan_fwd_kernel_traitsILi64ELi16ELi1ELb0ELb0ELb0ELb0EN3c104HalfENS1_7complexIfEEEEv13SSMParamsBase)
        /*013c*/ 	.short	0x0380
        /*013e*/ 	.short	0x0118


	//----- nvinfo : EIATTR_SW_WAR
	.align		4
.L_1323:
        /*0140*/ 	.byte	0x04, 0x36
        /*0142*/ 	.short	(.L_1325 - .L_1324)
.L_1324:
        /*0144*/ 	.word	0x00000008
.L_1325:


//--------------------- .nv.info._Z25selective_scan_fwd_kernelI32Selective_Scan_fwd_kernel_traitsILi64ELi16ELi1ELb0ELb0ELb0ELb1EN3c104HalfENS1_7complexIfEEEEv13SSMParamsBase --------------------------
	.section	.nv.info._Z25selective_scan_fwd_kernelI32Selective_Scan_fwd_kernel_traitsILi64ELi16ELi1ELb0ELb0ELb0ELb1EN3c104HalfENS1_7complexIfEEEEv13SSMParamsBase,"",@"SHT_CUDA_INFO"
	.sectionflags	@""
	.align	4


	//----- nvinfo : EIATTR_CUDA_API_VERSION
	.align		4
        /*0000*/ 	.byte	0x04, 0x37
        /*0002*/ 	.short	(.L_1327 - .L_1326)
.L_1326:
        /*0004*/ 	.word	0x00000082


	//----- nvinfo : EIATTR_KPARAM_INFO
	.align		4
.L_1327:
        /*0008*/ 	.byte	0x04, 0x17
        /*000a*/ 	.short	(.L_1329 - .L_1328)
.L_1328:
        /*000c*/ 	.word	0x00000000
        /*0010*/ 	.short	0x0000
        /*0012*/ 	.short	0x0000
        /*0014*/ 	.byte	0x00, 0xf0, 0x61, 0x04


	//----- nvinfo : EIATTR_SPARSE_MMA_MASK
	.align		4
.L_1329:
        /*0018*/ 	.byte	0x03, 0x50
        /*001a*/ 	.short	0x0000


	//----- nvinfo : EIATTR_MAXREG_COUNT
	.align		4
        /*001c*/ 	.byte	0x03, 0x1b
        /*001e*/ 	.short	0x00a8


	//----- nvinfo : EIATTR_NUM_BARRIERS
	.align		4
        /*0020*/ 	.byte	0x02, 0x4c
        /*0022*/ 	.byte	0x01
	.zero		1


	//----- nvinfo : EIATTR_MERCURY_ISA_VERSION
	.align		4
        /*0024*/ 	.byte	0x03, 0x5f
        /*0026*/ 	.short	0x0101


	//----- nvinfo : EIATTR_COOP_GROUP_MASK_REGIDS
	.align		4
        /*0028*/ 	.byte	0x04, 0x29
        /*002a*/ 	.short	(.L_1331 - .L_1330)


	//   ....[0]....
.L_1330:
        /*002c*/ 	.word	0xffffffff


	//   ....[1]....
        /*0030*/ 	.word	0xffffffff


	//   ....[2]....
        /*0034*/ 	.word	0xffffffff


	//   ....[3]....
        /*0038*/ 	.word	0xffffffff


	//   ....[4]....
        /*003c*/ 	.word	0xffffffff


	//   ....[5]....
        /*0040*/ 	.word	0xffffffff


	//   ....[6]....
        /*0044*/ 	.word	0xffffffff


	//   ....[7]....
        /*0048*/ 	.word	0xffffffff


	//   ....[8]....
        /*004c*/ 	.word	0xffffffff


	//   ....[9]....
        /*0050*/ 	.word	0xffffffff


	//   ....[10]....
        /*0054*/ 	.word	0xffffffff


	//   ....[11]....
        /*0058*/ 	.word	0xffffffff


	//   ....[12]....
        /*005c*/ 	.word	0xffffffff


	//   ....[13]....
        /*0060*/ 	.word	0xffffffff


	//   ....[14]....
        /*0064*/ 	.word	0xffffffff


	//   ....[15]....
        /*0068*/ 	.word	0xffffffff


	//   ....[16]....
        /*006c*/ 	.word	0xffffffff


	//   ....[17]....
        /*0070*/ 	.word	0xffffffff


	//   ....[18]....
        /*0074*/ 	.word	0xffffffff


	//   ....[19]....
        /*0078*/ 	.word	0xffffffff


	//   ....[20]....
        /*007c*/ 	.word	0xffffffff


	//   ....[21]....
        /*0080*/ 	.word	0xffffffff


	//   ....[22]....
        /*0084*/ 	.word	0xffffffff


	//   ....[23]....
        /*0088*/ 	.word	0xffffffff


	//   ....[24]....
        /*008c*/ 	.word	0xffffffff


	//   ....[25]....
        /*0090*/ 	.word	0xffffffff


	//   ....[26]....
        /*0094*/ 	.word	0xffffffff


	//   ....[27]....
        /*0098*/ 	.word	0xffffffff


	//   ....[28]....
        /*009c*/ 	.word	0xffffffff


	//----- nvinfo : EIATTR_COOP_GROUP_INSTR_OFFSETS
	.align		4
.L_1331:
        /*00a0*/ 	.byte	0x04, 0x28
        /*00a2*/ 	.short	(.L_1333 - .L_1332)


	//   ....[0]....
.L_1332:
        /*00a4*/ 	.word	0x00000fd0


	//   ....[1]....
        /*00a8*/ 	.word	0x00001470


	//   ....[2]....
        /*00ac*/ 	.word	0x000055d0


	//   ....[3]....
        /*00b0*/ 	.word	0x00005600


	//   ....[4]....
        /*00b4*/ 	.word	0x000056a0


	//   ....[5]....
        /*00b8*/ 	.word	0x000056c0


	//   ....[6]....
        /*00bc*/ 	.word	0x00005720


	//   ....[7]....
        /*00c0*/ 	.word	0x00005730


	//   ....[8]....
        /*00c4*/ 	.word	0x00005790


	//   ....[9]....
        /*00c8*/ 	.word	0x000057a0


	//   ....[10]....
        /*00cc*/ 	.word	0x00005810


	//   ....[11]....
        /*00d0*/ 	.word	0x00005820


	//   ....[12]....
        /*00d4*/ 	.word	0x00005870


	//   ....[13]....
        /*00d8*/ 	.word	0x00005890


	//   ....[14]....
        /*00dc*/ 	.word	0x00005900


	//   ....[15]....
        /*00e0*/ 	.word	0x00005930


	//   ....[16]....
        /*00e4*/ 	.word	0x00005960


	//   ....[17]....
        /*00e8*/ 	.word	0x00005970


	//   ....[18]....
        /*00ec*/ 	.word	0x00005a20


	//   ....[19]....
        /*00f0*/ 	.word	0x00005a50


	//   ....[20]....
        /*00f4*/ 	.word	0x00005a60


	//   ....[21]....
        /*00f8*/ 	.word	0x00005a70


	//   ....[22]....
        /*00fc*/ 	.word	0x00005cc0


	//   ....[23]....
        /*0100*/ 	.word	0x00005ce0


	//   ....[24]....
        /*0104*/ 	.word	0x00005cf0


	//   ....[25]....
        /*0108*/ 	.word	0x00005d00


	//   ....[26]....
        /*010c*/ 	.word	0x00006ec0


	//   ....[27]....
        /*0110*/ 	.word	0x00007800


	//   ....[28]....
        /*0114*/ 	.word	0x00008230


	//----- nvinfo : EIATTR_VRC_CTA_INIT_COUNT
	.align		4
.L_1333:
        /*0118*/ 	.byte	0x02, 0x4a
	.zero		1
	.zero		1


	//----- nvinfo : EIATTR_EXIT_INSTR_OFFSETS
	.align		4
        /*011c*/ 	.byte	0x04, 0x1c
        /*011e*/ 	.short	(.L_1335 - .L_1334)


	//   ....[0]....
.L_1334:
        /*0120*/ 	.word	0x000001f0


	//   ....[1]....
        /*0124*/ 	.word	0x00008650


	//----- nvinfo : EIATTR_MAX_THREADS
	.align		4
.L_1335:
        /*0128*/ 	.byte	0x04, 0x05
        /*012a*/ 	.short	(.L_1337 - .L_1336)
.L_1336:
        /*012c*/ 	.word	0x00000040
        /*0130*/ 	.word	0x00000001
        /*0134*/ 	.word	0x00000001


	//----- nvinfo : EIATTR_CRS_STACK_SIZE
	.align		4
.L_1337:
        /*0138*/ 	.byte	0x04, 0x1e
        /*013a*/ 	.short	(.L_1339 - .L_1338)
.L_1338:
        /*013c*/ 	.word	0x00000000


	//----- nvinfo : EIATTR_CBANK_PARAM_SIZE
	.align		4
.L_1339:
        /*0140*/ 	.byte	0x03, 0x19
        /*0142*/ 	.short	0x0118


	//----- nvinfo : EIATTR_PARAM_CBANK
	.align		4
        /*0144*/ 	.byte	0x04, 0x0a
        /*0146*/ 	.short	(.L_1341 - .L_1340)
	.align		4
.L_1340:
        /*0148*/ 	.word	index@(.nv.constant0._Z25selective_scan_fwd_kernelI32Selective_Scan_fwd_kernel_traitsILi64ELi16ELi1ELb0ELb0ELb0ELb1EN3c104HalfENS1_7complexIfEEEEv13SSMParamsBase)
        /*014c*/ 	.short	0x0380
        /*014e*/ 	.short	0x0118


	//----- nvinfo : EIATTR_SW_WAR
	.align		4
.L_1341:
        /*0150*/ 	.byte	0x04, 0x36
        /*0152*/ 	.short	(.L_1343 - .L_1342)
.L_1342:
        /*0154*/ 	.word	0x00000008
.L_1343:


//--------------------- .nv.info._Z25selective_scan_fwd_kernelI32Selective_Scan_fwd_kernel_traitsILi64ELi16ELi1ELb0ELb0ELb1ELb0EN3c104HalfENS1_7complexIfEEEEv13SSMParamsBase --------------------------
	.section	.nv.info._Z25selective_scan_fwd_kernelI32Selective_Scan_fwd_kernel_traitsILi64ELi16ELi1ELb0ELb0ELb1ELb0EN3c104HalfENS1_7complexIfEEEEv13SSMParamsBase,"",@"SHT_CUDA_INFO"
	.sectionflags	@""
	.align	4


	//----- nvinfo : EIATTR_CUDA_API_VERSION
	.align		4
        /*0000*/ 	.byte	0x04, 0x37
        /*0002*/ 	.short	(.L_1345 - .L_1344)
.L_1344:
        /*0004*/ 	.word	0x00000082


	//----- nvinfo : EIATTR_KPARAM_INFO
	.align		4
.L_1345:
        /*0008*/ 	.byte	0x04, 0x17
        /*000a*/ 	.short	(.L_1347 - .L_1346)
.L_1346:
        /*000c*/ 	.word	0x00000000
        /*0010*/ 	.short	0x0000
        /*0012*/ 	.short	0x0000
        /*0014*/ 	.byte	0x00, 0xf0, 0x61, 0x04


	//----- nvinfo : EIATTR_SPARSE_MMA_MASK
	.align		4
.L_1347:
        /*0018*/ 	.byte	0x03, 0x50
        /*001a*/ 	.short	0x0000


	//----- nvinfo : EIATTR_MAXREG_COUNT
	.align		4
        /*001c*/ 	.byte	0x03, 0x1b
        /*001e*/ 	.short	0x00a8


	//----- nvinfo : EIATTR_NUM_BARRIERS
	.align		4
        /*0020*/ 	.byte	0x02, 0x4c
        /*0022*/ 	.byte	0x01
	.zero		1


	//----- nvinfo : EIATTR_ANNOTATIONS
	.align		4
        /*0024*/ 	.byte	0x04, 0x55
        /*0026*/ 	.short	(.L_1349 - .L_1348)


	//   ....[0]....
.L_1348:
        /* <DEDUP_REMOVED lines=20> */


	//----- nvinfo : EIATTR_MERCURY_ISA_VERSION
	.align		4
.L_1349:
        /*0158*/ 	.byte	0x03, 0x5f
        /*015a*/ 	.short	0x0101


	//----- nvinfo : EIATTR_INT_WARP_WIDE_INSTR_OFFSETS
	.align		4
        /*015c*/ 	.byte	0x04, 0x31
        /*015e*/ 	.short	(.L_1351 - .L_1350)


	//   ....[0]....
.L_1350:
        /*0160*/ 	.word	0x00007110


	//----- nvinfo : EIATTR_COOP_GROUP_MASK_REGIDS
	.align		4
.L_1351:
        /*0164*/ 	.byte	0x04, 0x29
        /*0166*/ 	.short	(.L_1353 - .L_1352)


	//   ....[0]....
.L_1352:
        /*0168*/ 	.word	0xffffffff


	//   ....[1]....
        /*016c*/ 	.word	0xffffffff


	//   ....[2]....
        /*0170*/ 	.word	0xffffffff


	//   ....[3]....
        /*0174*/ 	.word	0xffffffff


	//   ....[4]....
        /*0178*/ 	.word	0xffffffff


	//   ....[5]....
        /*017c*/ 	.word	0xffffffff


	//   ....[6]....
        /*0180*/ 	.word	0xffffffff


	//   ....[7]....
        /*0184*/ 	.word	0xffffffff


	//   ....[8]....
        /*0188*/ 	.word	0xffffffff


	//   ....[9]....
        /*018c*/ 	.word	0xffffffff


	//   ....[10]....
        /*0190*/ 	.word	0xffffffff


	//   ....[11]....
        /*0194*/ 	.word	0xffffffff


	//   ....[12]....
        /*0198*/ 	.word	0xffffffff


	//   ....[13]....
        /*019c*/ 	.word	0xffffffff


	//   ....[14]....
        /*01a0*/ 	.word	0xffffffff


	//   ....[15]....
        /*01a4*/ 	.word	0xffffffff


	//   ....[16]....
        /*01a8*/ 	.word	0xffffffff


	//   ....[17]....
        /*01ac*/ 	.word	0xffffffff


	//   ....[18]....
        /*01b0*/ 	.word	0xffffffff


	//   ....[19]....
        /*01b4*/ 	.word	0xffffffff


	//   ....[20]....
        /*01b8*/ 	.word	0xffffffff


	//   ....[21]....
        /*01bc*/ 	.word	0xffffffff


	//   ....[22]....
        /*01c0*/ 	.word	0xffffffff


	//   ....[23]....
        /*01c4*/ 	.word	0xffffffff


	//   ....[24]....
        /*01c8*/ 	.word	0xffffffff


	//   ....[25]....
        /*01cc*/ 	.word	0xffffffff


	//   ....[26]....
        /*01d0*/ 	.word	0xffffffff


	//   ....[27]....
        /*01d4*/ 	.word	0xffffffff


	//----- nvinfo : EIATTR_COOP_GROUP_INSTR_OFFSETS
	.align		4
.L_1353:
        /*01d8*/ 	.byte	0x04, 0x28
        /*01da*/ 	.short	(.L_1355 - .L_1354)


	//   ....[0]....
.L_1354:
        /*01dc*/ 	.word	0x000014a0


	//   ....[1]....
        /*01e0*/ 	.word	0x00001aa0


	//   ....[2]....
        /*01e4*/ 	.word	0x000066e0


	//   ....[3]....
        /*01e8*/ 	.word	0x00006710


	//   ....[4]....
        /*01ec*/ 	.word	0x00006770


	//   ....[5]....
        /*01f0*/ 	.word	0x000067a0


	//   ....[6]....
        /*01f4*/ 	.word	0x000068a0


	//   ....[7]....
        /*01f8*/ 	.word	0x000068e0


	//   ....[8]....
        /*01fc*/ 	.word	0x00006920


	//   ....[9]....
        /*0200*/ 	.word	0x00006940


	//   ....[10]....
        /*0204*/ 	.word	0x00006ac0


	//   ....[11]....
        /*0208*/ 	.word	0x00006ad0


	//   ....[12]....
        /*020c*/ 	.word	0x00006af0


	//   ....[13]....
        /*0210*/ 	.word	0x00006b00


	//   ....[14]....
        /*0214*/ 	.word	0x00006c60


	//   ....[15]....
        /*0218*/ 	.word	0x00006cc0


	//   ....[16]....
        /*021c*/ 	.word	0x00006d00


	//   ....[17]....
        /*0220*/ 	.word	0x00006d20


	//   ....[18]....
        /*0224*/ 	.word	0x00006fa0


	//   ....[19]....
        /*0228*/ 	.word	0x00006fe0


	//   ....[20]....
        /*022c*/ 	.word	0x00007000


	//   ....[21]....
        /*0230*/ 	.word	0x00007010


	//   ....[22]....
        /*0234*/ 	.word	0x000072e0


	//   ....[23]....
        /*0238*/ 	.word	0x000075e0


	//   ....[24]....
        /*023c*/ 	.word	0x00007600


	//   ....[25]....
        /*0240*/ 	.word	0x00007620


	//   ....[26]....
        /*0244*/ 	.word	0x00007640


	//   ....[27]....
        /*0248*/ 	.word	0x00008e10


	//----- nvinfo : EIATTR_VRC_CTA_INIT_COUNT
	.align		4
.L_1355:
        /*024c*/ 	.byte	0x02, 0x4a
	.zero		1
	.zero		1


	//----- nvinfo : EIATTR_EXIT_INSTR_OFFSETS
	.align		4
        /*0250*/ 	.byte	0x04, 0x1c
        /*0252*/ 	.short	(.L_1357 - .L_1356)


	//   ....[0]....
.L_1356:
        /*0254*/ 	.word	0x00000430


	//   ....[1]....
        /*0258*/ 	.word	0x00009390


	//----- nvinfo : EIATTR_MAX_THREADS
	.align		4
.L_1357:
        /*025c*/ 	.byte	0x04, 0x05
        /*025e*/ 	.short	(.L_1359 - .L_1358)
.L_1358:
        /*0260*/ 	.word	0x00000040
        /*0264*/ 	.word	0x00000001
        /*0268*/ 	.word	0x00000001


	//----- nvinfo : EIATTR_CRS_STACK_SIZE
	.align		4
.L_1359:
        /*026c*/ 	.byte	0x04, 0x1e
        /*026e*/ 	.short	(.L_1361 - .L_1360)
.L_1360:
        /*0270*/ 	.word	0x00000000


	//----- nvinfo : EIATTR_CBANK_PARAM_SIZE
	.align		4
.L_1361:
        /*0274*/ 	.byte	0x03, 0x19
        /*0276*/ 	.short	0x0118


	//----- nvinfo : EIATTR_PARAM_CBANK
	.align		4
        /*0278*/ 	.byte	0x04, 0x0a
        /*027a*/ 	.short	(.L_1363 - .L_1362)
	.align		4
.L_1362:
        /*027c*/ 	.word	index@(.nv.constant0._Z25selective_scan_fwd_kernelI32Selective_Scan_fwd_kernel_traitsILi64ELi16ELi1ELb0ELb0ELb1ELb0EN3c104HalfENS1_7complexIfEEEEv13SSMParamsBase)
        /*0280*/ 	.short	0x0380
        /*0282*/ 	.short	0x0118


	//----- nvinfo : EIATTR_SW_WAR
	.align		4
.L_1363:
        /*0284*/ 	.byte	0x04, 0x36
        /*0286*/ 	.short	(.L_1365 - .L_1364)
.L_1364:
        /*0288*/ 	.word	0x00000008
.L_1365:


//--------------------- .nv.info._Z25selective_scan_fwd_kernelI32Selective_Scan_fwd_kernel_traitsILi64ELi16ELi1ELb0ELb0ELb1ELb1EN3c104HalfENS1_7complexIfEEEEv13SSMParamsBase --------------------------
	.section	.nv.info._Z25selective_scan_fwd_kernelI32Selective_Scan_fwd_kernel_traitsILi64ELi16ELi1ELb0ELb0ELb1ELb1EN3c104HalfENS1_7complexIfEEEEv13SSMParamsBase,"",@"SHT_CUDA_INFO"
	.sectionflags	@""
	.align	4


	//----- nvinfo : EIATTR_CUDA_API_VERSION
	.align		4
        /*0000*/ 	.byte	0x04, 0x37
        /*0002*/ 	.short	(.L_1367 - .L_1366)
.L_1366:
        /*0004*/ 	.word	0x00000082


	//----- nvinfo : EIATTR_KPARAM_INFO
	.align		4
.L_1367:
        /*0008*/ 	.byte	0x04, 0x17
        /*000a*/ 	.short	(.L_1369 - .L_1368)
.L_1368:
        /*000c*/ 	.word	0x00000000
        /*0010*/ 	.short	0x0000
        /*0012*/ 	.short	0x0000
        /*0014*/ 	.byte	0x00, 0xf0, 0x61, 0x04


	//----- nvinfo : EIATTR_SPARSE_MMA_MASK
	.align		4
.L_1369:
        /*0018*/ 	.byte	0x03, 0x50
        /*001a*/ 	.short	0x0000


	//----- nvinfo : EIATTR_MAXREG_COUNT
	.align		4
        /*001c*/ 	.byte	0x03, 0x1b
        /*001e*/ 	.short	0x00a8


	//----- nvinfo : EIATTR_NUM_BARRIERS
	.align		4
        /*0020*/ 	.byte	0x02, 0x4c
        /*0022*/ 	.byte	0x01
	.zero		1


	//----- nvinfo : EIATTR_ANNOTATIONS
	.align		4
        /*0024*/ 	.byte	0x04, 0x55
        /*0026*/ 	.short	(.L_1371 - .L_1370)


	//   ....[0]....
.L_1370:
        /* <DEDUP_REMOVED lines=22> */


	//----- nvinfo : EIATTR_MERCURY_ISA_VERSION
	.align		4
.L_1371:
        /*0170*/ 	.byte	0x03, 0x5f
        /*0172*/ 	.short	0x0101


	//----- nvinfo : EIATTR_INT_WARP_WIDE_INSTR_OFFSETS
	.align		4
        /*0174*/ 	.byte	0x04, 0x31
        /*0176*/ 	.short	(.L_1373 - .L_1372)


	//   ....[0]....
.L_1372:
        /*0178*/ 	.word	0x000070e0


	//----- nvinfo : EIATTR_COOP_GROUP_MASK_REGIDS
	.align		4
.L_1373:
        /*017c*/ 	.byte	0x04, 0x29
        /*017e*/ 	.short	(.L_1375 - .L_1374)


	//   ....[0]....
.L_1374:
        /*0180*/ 	.word	0xffffffff


	//   ....[1]....
        /*0184*/ 	.word	0xffffffff


	//   ....[2]....
        /*0188*/ 	.word	0xffffffff


	//   ....[3]....
        /*018c*/ 	.word	0xffffffff


	//   ....[4]....
        /*0190*/ 	.word	0xffffffff


	//   ....[5]....
        /*0194*/ 	.word	0xffffffff


	//   ....[6]....
        /*0198*/ 	.word	0xffffffff


	//   ....[7]....
        /*019c*/ 	.word	0xffffffff


	//   ....[8]....
        /*01a0*/ 	.word	0xffffffff


	//   ....[9]....
        /*01a4*/ 	.word	0xffffffff


	//   ....[10]....
        /*01a8*/ 	.word	0xffffffff


	//   ....[11]....
        /*01ac*/ 	.word	0xffffffff


	//   ....[12]....
        /*01b0*/ 	.word	0xffffffff


	//   ....[13]....
        /*01b4*/ 	.word	0xffffffff


	//   ....[14]....
        /*01b8*/ 	.word	0xffffffff


	//   ....[15]....
        /*01bc*/ 	.word	0xffffffff


	//   ....[16]....
        /*01c0*/ 	.word	0xffffffff


	//   ....[17]....
        /*01c4*/ 	.word	0xffffffff


	//   ....[18]....
        /*01c8*/ 	.word	0xffffffff


	//   ....[19]....
        /*01cc*/ 	.word	0xffffffff


	//   ....[20]....
        /*01d0*/ 	.word	0xffffffff


	//   ....[21]....
        /*01d4*/ 	.word	0xffffffff


	//   ....[22]....
        /*01d8*/ 	.word	0xffffffff


	//   ....[23]....
        /*01dc*/ 	.word	0xffffffff


	//   ....[24]....
        /*01e0*/ 	.word	0xffffffff


	//   ....[25]....
        /*01e4*/ 	.word	0xffffffff


	//   ....[26]....
        /*01e8*/ 	.word	0xffffffff


	//   ....[27]....
        /*01ec*/ 	.word	0xffffffff


	//   ....[28]....
        /*01f0*/ 	.word	0xffffffff


	//   ....[29]....
        /*01f4*/ 	.word	0xffffffff


	//----- nvinfo : EIATTR_COOP_GROUP_INSTR_OFFSETS
	.align		4
.L_1375:
        /*01f8*/ 	.byte	0x04, 0x28
        /*01fa*/ 	.short	(.L_1377 - .L_1376)


	//   ....[0]....
.L_1376:
        /*01fc*/ 	.word	0x00001460


	//   ....[1]....
        /*0200*/ 	.word	0x00001a60


	//   ....[2]....
        /*0204*/ 	.word	0x000066c0


	//   ....[3]....
        /*0208*/ 	.word	0x000066f0


	//   ....[4]....
        /*020c*/ 	.word	0x00006750


	//   ....[5]....
        /*0210*/ 	.word	0x00006780


	//   ....[6]....
        /*0214*/ 	.word	0x00006880


	//   ....[7]....
        /*0218*/ 	.word	0x000068c0


	//   ....[8]....
        /*021c*/ 	.word	0x00006900


	//   ....[9]....
        /*0220*/ 	.word	0x00006920


	//   ....[10]....
        /*0224*/ 	.word	0x00006aa0


	//   ....[11]....
        /*0228*/ 	.word	0x00006ab0


	//   ....[12]....
        /*022c*/ 	.word	0x00006ad0


	//   ....[13]....
        /*0230*/ 	.word	0x00006ae0


	//   ....[14]....
        /*0234*/ 	.word	0x00006c40


	//   ....[15]....
        /*0238*/ 	.word	0x00006ca0


	//   ....[16]....
        /*023c*/ 	.word	0x00006cd0


	//   ....[17]....
        /*0240*/ 	.word	0x00006d00


	//   ....[18]....
        /*0244*/ 	.word	0x00006f70


	//   ....[19]....
        /*0248*/ 	.word	0x00006fb0


	//   ....[20]....
        /*024c*/ 	.word	0x00006fd0


	//   ....[21]....
        /*0250*/ 	.word	0x00006fe0


	//   ....[22]....
        /*0254*/ 	.word	0x000072c0


	//   ....[23]....
        /*0258*/ 	.word	0x000075c0


	//   ....[24]....
        /*025c*/ 	.word	0x000075e0


	//   ....[25]....
        /*0260*/ 	.word	0x00007600


	//   ....[26]....
        /*0264*/ 	.word	0x00007620


	//   ....[27]....
        /*0268*/ 	.word	0x00008f20


	//   ....[28]....
        /*026c*/ 	.word	0x00009850


	//   ....[29]....
        /*0270*/ 	.word	0x0000a280


	//----- nvinfo : EIATTR_VRC_CTA_INIT_COUNT
	.align		4
.L_1377:
        /*0274*/ 	.byte	0x02, 0x4a
	.zero		1
	.zero		1


	//----- nvinfo : EIATTR_EXIT_INSTR_OFFSETS
	.align		4
        /*0278*/ 	.byte	0x04, 0x1c
        /*027a*/ 	.short	(.L_1379 - .L_1378)


	//   ....[0]....
.L_1378:
        /*027c*/ 	.word	0x00000430


	//   ....[1]....
        /*0280*/ 	.word	0x0000a6a0


	//----- nvinfo : EIATTR_MAX_THREADS
	.align		4
.L_1379:
        /*0284*/ 	.byte	0x04, 0x05
        /*0286*/ 	.short	(.L_1381 - .L_1380)
.L_1380:
        /*0288*/ 	.word	0x00000040
        /*028c*/ 	.word	0x00000001
        /*0290*/ 	.word	0x00000001


	//----- nvinfo : EIATTR_CRS_STACK_SIZE
	.align		4
.L_1381:
        /*0294*/ 	.byte	0x04, 0x1e
        /*0296*/ 	.short	(.L_1383 - .L_1382)
.L_1382:
        /*0298*/ 	.word	0x00000000


	//----- nvinfo : EIATTR_CBANK_PARAM_SIZE
	.align		4
.L_1383:
        /*029c*/ 	.byte	0x03, 0x19
        /*029e*/ 	.short	0x0118


	//----- nvinfo : EIATTR_PARAM_CBANK
	.align		4
        /*02a0*/ 	.byte	0x04, 0x0a
        /*02a2*/ 	.short	(.L_1385 - .L_1384)
	.align		4
.L_1384:
        /*02a4*/ 	.word	index@(.nv.constant0._Z25selective_scan_fwd_kernelI32Selective_Scan_fwd_kernel_traitsILi64ELi16ELi1ELb0ELb0ELb1ELb1EN3c104HalfENS1_7complexIfEEEEv13SSMParamsBase)
        /*02a8*/ 	.short	0x0380
        /*02aa*/ 	.short	0x0118


	//----- nvinfo : EIATTR_SW_WAR
	.align		4
.L_1385:
        /*02ac*/ 	.byte	0x04, 0x36
        /*02ae*/ 	.short	(.L_1387 - .L_1386)
.L_1386:
        /*02b0*/ 	.word	0x00000008
.L_1387:


//--------------------- .nv.info._Z25selective_scan_fwd_kernelI32Selective_Scan_fwd_kernel_traitsILi64ELi16ELi1ELb0ELb1ELb0ELb0EN3c104HalfENS1_7complexIfEEEEv13SSMParamsBase --------------------------
	.section	.nv.info._Z25selective_scan_fwd_kernelI32Selective_Scan_fwd_kernel_traitsILi64ELi16ELi1ELb0ELb1ELb0ELb0EN3c104HalfENS1_7complexIfEEEEv13SSMParamsBase,"",@"SHT_CUDA_INFO"
	.sectionflags	@""
	.align	4


	//----- nvinfo : EIATTR_CUDA_API_VERSION
	.align		4
        /*0000*/ 	.byte	0x04, 0x37
        /*0002*/ 	.short	(.L_1389 - .L_1388)
.L_1388:
        /*0004*/ 	.word	0x00000082


	//----- nvinfo : EIATTR_KPARAM_INFO
	.align		4
.L_1389:
        /*0008*/ 	.byte	0x04, 0x17
        /*000a*/ 	.short	(.L_1391 - .L_1390)
.L_1390:
        /*000c*/ 	.word	0x00000000
        /*0010*/ 	.short	0x0000
        /*0012*/ 	.short	0x0000
        /*0014*/ 	.byte	0x00, 0xf0, 0x61, 0x04


	//----- nvinfo : EIATTR_SPARSE_MMA_MASK
	.align		4
.L_1391:
        /*0018*/ 	.byte	0x03, 0x50
        /*001a*/ 	.short	0x0000


	//----- nvinfo : EIATTR_MAXREG_COUNT
	.align		4
        /*001c*/ 	.byte	0x03, 0x1b
        /*001e*/ 	.short	0x00a8


	//----- nvinfo : EIATTR_NUM_BARRIERS
	.align		4
        /*0020*/ 	.byte	0x02, 0x4c
        /*0022*/ 	.byte	0x01
	.zero		1


	//----- nvinfo : EIATTR_ANNOTATIONS
	.align		4
        /*0024*/ 	.byte	0x04, 0x55
        /*0026*/ 	.short	(.L_1393 - .L_1392)


	//   ....[0]....
.L_1392:
        /* <DEDUP_REMOVED lines=13> */


	//----- nvinfo : EIATTR_MERCURY_ISA_VERSION
	.align		4
.L_1393:
        /*00e8*/ 	.byte	0x03, 0x5f
        /*00ea*/ 	.short	0x0101


	//----- nvinfo : EIATTR_INT_WARP_WIDE_INSTR_OFFSETS
	.align		4
        /*00ec*/ 	.byte	0x04, 0x31
        /*00ee*/ 	.short	(.L_1395 - .L_1394)


	//   ....[0]....
.L_1394:
        /*00f0*/ 	.word	0x00007880


	//----- nvinfo : EIATTR_COOP_GROUP_MASK_REGIDS
	.align		4
.L_1395:
        /*00f4*/ 	.byte	0x04, 0x29
        /*00f6*/ 	.short	(.L_1397 - .L_1396)


	//   ....[0]....
.L_1396:
        /*00f8*/ 	.word	0xffffffff


	//   ....[1]....
        /*00fc*/ 	.word	0xffffffff


	//   ....[2]....
        /*0100*/ 	.word	0xffffffff


	//   ....[3]....
        /*0104*/ 	.word	0xffffffff


	//   ....[4]....
        /*0108*/ 	.word	0xffffffff


	//   ....[5]....
        /*010c*/ 	.word	0xffffffff


	//   ....[6]....
        /*0110*/ 	.word	0xffffffff


	//   ....[7]....
        /*0114*/ 	.word	0xffffffff


	//   ....[8]....
        /*0118*/ 	.word	0xffffffff


	//   ....[9]....
        /*011c*/ 	.word	0xffffffff


	//   ....[10]....
        /*0120*/ 	.word	0xffffffff


	//   ....[11]....
        /*0124*/ 	.word	0xffffffff


	//   ....[12]....
        /*0128*/ 	.word	0xffffffff


	//   ....[13]....
        /*012c*/ 	.word	0xffffffff


	//   ....[14]....
        /*0130*/ 	.word	0xffffffff


	//   ....[15]....
        /*0134*/ 	.word	0xffffffff


	//   ....[16]....
        /*0138*/ 	.word	0xffffffff


	//   ....[17]....
        /*013c*/ 	.word	0xffffffff


	//   ....[18]....
        /*0140*/ 	.word	0xffffffff


	//   ....[19]....
        /*0144*/ 	.word	0xffffffff


	//   ....[20]....
        /*0148*/ 	.word	0xffffffff


	//   ....[21]....
        /*014c*/ 	.word	0xffffffff


	//   ....[22]....
        /*0150*/ 	.word	0xffffffff


	//   ....[23]....
        /*0154*/ 	.word	0xffffffff


	//   ....[24]....
        /*0158*/ 	.word	0xffffffff


	//   ....[25]....
        /*015c*/ 	.word	0xffffffff


	//   ....[26]....
        /*0160*/ 	.word	0xffffffff


	//   ....[27]....
        /*0164*/ 	.word	0xffffffff


	//----- nvinfo : EIATTR_COOP_GROUP_INSTR_OFFSETS
	.align		4
.L_1397:
        /*0168*/ 	.byte	0x04, 0x28
        /*016a*/ 	.short	(.L_1399 - .L_1398)


	//   ....[0]....
.L_1398:
        /*016c*/ 	.word	0x00001490


	//   ....[1]....
        /*0170*/ 	.word	0x00001a20


	//   ....[2]....
        /*0174*/ 	.word	0x00005770


	//   ....[3]....
        /*0178*/ 	.word	0x00007430


	//   ....[4]....
        /*017c*/ 	.word	0x00007460


	//   ....[5]....
        /*0180*/ 	.word	0x00007480


	//   ....[6]....
        /*0184*/ 	.word	0x000074a0


	//   ....[7]....
        /*0188*/ 	.word	0x00007530


	//   ....[8]....
        /*018c*/ 	.word	0x00007560


	//   ....[9]....
        /*0190*/ 	.word	0x00007570


	//   ....[10]....
        /*0194*/ 	.word	0x00007590


	//   ....[11]....
        /*0198*/ 	.word	0x00007620


	//   ....[12]....
        /*019c*/ 	.word	0x00007650


	//   ....[13]....
        /*01a0*/ 	.word	0x00007660


	//   ....[14]....
        /*01a4*/ 	.word	0x00007670


	//   ....[15]....
        /*01a8*/ 	.word	0x00007710


	//   ....[16]....
        /*01ac*/ 	.word	0x00007740


	//   ....[17]....
        /*01b0*/ 	.word	0x00007750


	//   ....[18]....
        /*01b4*/ 	.word	0x00007760


	//   ....[19]....
        /*01b8*/ 	.word	0x00007820


	//   ....[20]....
        /*01bc*/ 	.word	0x00007830


	//   ....[21]....
        /*01c0*/ 	.word	0x00007840


	//   ....[22]....
        /*01c4*/ 	.word	0x00007850


	//   ....[23]....
        /*01c8*/ 	.word	0x00007ad0


	//   ....[24]....
        /*01cc*/ 	.word	0x00007ae0


	//   ....[25]....
        /*01d0*/ 	.word	0x00007af0


	//   ....[26]....
        /*01d4*/ 	.word	0x00007b00


	//   ....[27]....
        /*01d8*/ 	.word	0x00008da0


	//----- nvinfo : EIATTR_VRC_CTA_INIT_COUNT
	.align		4
.L_1399:
        /*01dc*/ 	.byte	0x02, 0x4a
	.zero		1
	.zero		1


	//----- nvinfo : EIATTR_EXIT_INSTR_OFFSETS
	.align		4
        /*01e0*/ 	.byte	0x04, 0x1c
        /*01e2*/ 	.short	(.L_1401 - .L_1400)


	//   ....[0]....
.L_1400:
        /*01e4*/ 	.word	0x00000430


	//   ....[1]....
        /*01e8*/ 	.word	0x00009210


	//----- nvinfo : EIATTR_MAX_THREADS
	.align		4
.L_1401:
        /*01ec*/ 	.byte	0x04, 0x05
        /*01ee*/ 	.short	(.L_1403 - .L_1402)
.L_1402:
        /*01f0*/ 	.word	0x00000040
        /*01f4*/ 	.word	0x00000001
        /*01f8*/ 	.word	0x00000001


	//----- nvinfo : EIATTR_CRS_STACK_SIZE
	.align		4
.L_1403:
        /*01fc*/ 	.byte	0x04, 0x1e
        /*01fe*/ 	.short	(.L_1405 - .L_1404)
.L_1404:
        /*0200*/ 	.word	0x00000000


	//----- nvinfo : EIATTR_CBANK_PARAM_SIZE
	.align		4
.L_1405:
        /*0204*/ 	.byte	0x03, 0x19
        /*0206*/ 	.short	0x0118


	//----- nvinfo : EIATTR_PARAM_CBANK
	.align		4
        /*0208*/ 	.byte	0x04, 0x0a
        /*020a*/ 	.short	(.L_1407 - .L_1406)
	.align		4
.L_1406:
        /*020c*/ 	.word	index@(.nv.constant0._Z25selective_scan_fwd_kernelI32Selective_Scan_fwd_kernel_traitsILi64ELi16ELi1ELb0ELb1ELb0ELb0EN3c104HalfENS1_7complexIfEEEEv13SSMParamsBase)
        /*0210*/ 	.short	0x0380
        /*0212*/ 	.short	0x0118


	//----- nvinfo : EIATTR_SW_WAR
	.align		4
.L_1407:
        /*0214*/ 	.byte	0x04, 0x36
        /*0216*/ 	.short	(.L_1409 - .L_1408)
.L_1408:
        /*0218*/ 	.word	0x00000008
.L_1409:


//--------------------- .nv.info._Z25selective_scan_fwd_kernelI32Selective_Scan_fwd_kernel_traitsILi64ELi16ELi1ELb0ELb1ELb0ELb1EN3c104HalfENS1_7complexIfEEEEv13SSMParamsBase --------------------------
	.section	.nv.info._Z25selective_scan_fwd_kernelI32Selective_Scan_fwd_kernel_traitsILi64ELi16ELi1ELb0ELb1ELb0ELb1EN3c104HalfENS1_7complexIfEEEEv13SSMParamsBase,"",@"SHT_CUDA_INFO"
	.sectionflags	@""
	.align	4


	//----- nvinfo : EIATTR_CUDA_API_VERSION
	.align		4
        /*0000*/ 	.byte	0x04, 0x37
        /*0002*/ 	.short	(.L_1411 - .L_1410)
.L_1410:
        /*0004*/ 	.word	0x00000082


	//----- nvinfo : EIATTR_KPARAM_INFO
	.align		4
.L_1411:
        /*0008*/ 	.byte	0x04, 0x17
        /*000a*/ 	.short	(.L_1413 - .L_1412)
.L_1412:
        /*000c*/ 	.word	0x00000000
        /*0010*/ 	.short	0x0000
        /*0012*/ 	.short	0x0000
        /*0014*/ 	.byte	0x00, 0xf0, 0x61, 0x04


	//----- nvinfo : EIATTR_SPARSE_MMA_MASK
	.align		4
.L_1413:
        /*0018*/ 	.byte	0x03, 0x50
        /*001a*/ 	.short	0x0000


	//----- nvinfo : EIATTR_MAXREG_COUNT
	.align		4
        /*001c*/ 	.byte	0x03, 0x1b
        /*001e*/ 	.short	0x00a8


	//----- nvinfo : EIATTR_NUM_BARRIERS
	.align		4
        /*0020*/ 	.byte	0x02, 0x4c
        /*0022*/ 	.byte	0x01
	.zero		1


	//----- nvinfo : EIATTR_ANNOTATIONS
	.align		4
        /*0024*/ 	.byte	0x04, 0x55
        /*0026*/ 	.short	(.L_1415 - .L_1414)


	//   ....[0]....
.L_1414:
        /* <DEDUP_REMOVED lines=13> */


	//----- nvinfo : EIATTR_MERCURY_ISA_VERSION
	.align		4
.L_1415:
        /*00e0*/ 	.byte	0x03, 0x5f
        /*00e2*/ 	.short	0x0101


	//----- nvinfo : EIATTR_INT_WARP_WIDE_INSTR_OFFSETS
	.align		4
        /*00e4*/ 	.byte	0x04, 0x31
        /*00e6*/ 	.short	(.L_1417 - .L_1416)


	//   ....[0]....
.L_1416:
        /*00e8*/ 	.word	0x00007860


	//----- nvinfo : EIATTR_COOP_GROUP_MASK_REGIDS
	.align		4
.L_1417:
        /*00ec*/ 	.byte	0x04, 0x29
        /*00ee*/ 	.short	(.L_1419 - .L_1418)


	//   ....[0]....
.L_1418:
        /*00f0*/ 	.word	0xffffffff


	//   ....[1]....
        /*00f4*/ 	.word	0xffffffff


	//   ....[2]....
        /*00f8*/ 	.word	0xffffffff


	//   ....[3]....
        /*00fc*/ 	.word	0xffffffff


	//   ....[4]....
        /*0100*/ 	.word	0xffffffff


	//   ....[5]....
        /*0104*/ 	.word	0xffffffff


	//   ....[6]....
        /*0108*/ 	.word	0xffffffff


	//   ....[7]....
        /*010c*/ 	.word	0xffffffff


	//   ....[8]....
        /*0110*/ 	.word	0xffffffff


	//   ....[9]....
        /*0114*/ 	.word	0xffffffff


	//   ....[10]....
        /*0118*/ 	.word	0xffffffff


	//   ....[11]....
        /*011c*/ 	.word	0xffffffff


	//   ....[12]....
        /*0120*/ 	.word	0xffffffff


	//   ....[13]....
        /*0124*/ 	.word	0xffffffff


	//   ....[14]....
        /*0128*/ 	.word	0xffffffff


	//   ....[15]....
        /*012c*/ 	.word	0xffffffff


	//   ....[16]....
        /*0130*/ 	.word	0xffffffff


	//   ....[17]....
        /*0134*/ 	.word	0xffffffff


	//   ....[18]....
        /*0138*/ 	.word	0xffffffff


	//   ....[19]....
        /*013c*/ 	.word	0xffffffff


	//   ....[20]....
        /*0140*/ 	.word	0xffffffff


	//   ....[21]....
        /*0144*/ 	.word	0xffffffff


	//   ....[22]....
        /*0148*/ 	.word	0xffffffff


	//   ....[23]....
        /*014c*/ 	.word	0xffffffff


	//   ....[24]....
        /*0150*/ 	.word	0xffffffff


	//   ....[25]....
        /*0154*/ 	.word	0xffffffff


	//   ....[26]....
        /*0158*/ 	.word	0xffffffff


	//   ....[27]....
        /*015c*/ 	.word	0xffffffff


	//   ....[28]....
        /*0160*/ 	.word	0xffffffff


	//   ....[29]....
        /*0164*/ 	.word	0xffffffff


	//----- nvinfo : EIATTR_COOP_GROUP_INSTR_OFFSETS
	.align		4
.L_1419:
        /*0168*/ 	.byte	0x04, 0x28
        /*016a*/ 	.short	(.L_1421 - .L_1420)


	//   ....[0]....
.L_1420:
        /*016c*/ 	.word	0x00001470


	//   ....[1]....
        /*0170*/ 	.word	0x000019e0


	//   ....[2]....
        /*0174*/ 	.word	0x00005740


	//   ....[3]....
        /*0178*/ 	.word	0x00007410


	//   ....[4]....
        /*017c*/ 	.word	0x00007440


	//   ....[5]....
        /*0180*/ 	.word	0x00007460


	//   ....[6]....
        /*0184*/ 	.word	0x00007480


	//   ....[7]....
        /*0188*/ 	.word	0x00007510


	//   ....[8]....
        /*018c*/ 	.word	0x00007540


	//   ....[9]....
        /*0190*/ 	.word	0x00007550


	//   ....[10]....
        /*0194*/ 	.word	0x00007570


	//   ....[11]....
        /*0198*/ 	.word	0x00007600


	//   ....[12]....
        /*019c*/ 	.word	0x00007630


	//   ....[13]....
        /*01a0*/ 	.word	0x00007640


	//   ....[14]....
        /*01a4*/ 	.word	0x00007650


	//   ....[15]....
        /*01a8*/ 	.word	0x000076f0


	//   ....[16]....
        /*01ac*/ 	.word	0x00007720


	//   ....[17]....
        /*01b0*/ 	.word	0x00007730


	//   ....[18]....
        /*01b4*/ 	.word	0x00007740


	//   ....[19]....
        /*01b8*/ 	.word	0x00007800


	//   ....[20]....
        /*01bc*/ 	.word	0x00007810


	//   ....[21]....
        /*01c0*/ 	.word	0x00007820


	//   ....[22]....
        /*01c4*/ 	.word	0x00007830


	//   ....[23]....
        /*01c8*/ 	.word	0x00007ab0


	//   ....[24]....
        /*01cc*/ 	.word	0x00007ac0


	//   ....[25]....
        /*01d0*/ 	.word	0x00007ad0


	//   ....[26]....
        /*01d4*/ 	.word	0x00007ae0


	//   ....[27]....
        /*01d8*/ 	.word	0x00008d50


	//   ....[28]....
        /*01dc*/ 	.word	0x00009680


	//   ....[29]....
        /*01e0*/ 	.word	0x0000a0c0


	//----- nvinfo : EIATTR_VRC_CTA_INIT_COUNT
	.align		4
.L_1421:
        /*01e4*/ 	.byte	0x02, 0x4a
	.zero		1
	.zero		1


	//----- nvinfo : EIATTR_EXIT_INSTR_OFFSETS
	.align		4
        /*01e8*/ 	.byte	0x04, 0x1c
        /*01ea*/ 	.short	(.L_1423 - .L_1422)


	//   ....[0]....
.L_1422:
        /*01ec*/ 	.word	0x00000430


	//   ....[1]....
        /*01f0*/ 	.word	0x0000a500


	//----- nvinfo : EIATTR_MAX_THREADS
	.align		4
.L_1423:
        /*01f4*/ 	.byte	0x04, 0x05
        /*01f6*/ 	.short	(.L_1425 - .L_1424)
.L_1424:
        /*01f8*/ 	.word	0x00000040
        /*01fc*/ 	.word	0x00000001
        /*0200*/ 	.word	0x00000001


	//----- nvinfo : EIATTR_CRS_STACK_SIZE
	.align		4
.L_1425:
        /*0204*/ 	.byte	0x04, 0x1e
        /*0206*/ 	.short	(.L_1427 - .L_1426)
.L_1426:
        /*0208*/ 	.word	0x00000000


	//----- nvinfo : EIATTR_CBANK_PARAM_SIZE
	.align		4
.L_1427:
        /*020c*/ 	.byte	0x03, 0x19
        /*020e*/ 	.short	0x0118


	//----- nvinfo : EIATTR_PARAM_CBANK
	.align		4
        /*0210*/ 	.byte	0x04, 0x0a
        /*0212*/ 	.short	(.L_1429 - .L_1428)
	.align		4
.L_1428:
        /*0214*/ 	.word	index@(.nv.constant0._Z25selective_scan_fwd_kernelI32Selective_Scan_fwd_kernel_traitsILi64ELi16ELi1ELb0ELb1ELb0ELb1EN3c104HalfENS1_7complexIfEEEEv13SSMParamsBase)
        /*0218*/ 	.short	0x0380
        /*021a*/ 	.short	0x0118


	//----- nvinfo : EIATTR_SW_WAR
	.align		4
.L_1429:
        /*021c*/ 	.byte	0x04, 0x36
        /*021e*/ 	.short	(.L_1431 - .L_1430)
.L_1430:
        /*0220*/ 	.word	0x00000008
.L_1431:


//--------------------- .nv.info._Z25selective_scan_fwd_kernelI32Selective_Scan_fwd_kernel_traitsILi64ELi16ELi1ELb0ELb1ELb1ELb0EN3c104HalfENS1_7complexIfEEEEv13SSMParamsBase --------------------------
	.section	.nv.info._Z25selective_scan_fwd_kernelI32Selective_Scan_fwd_kernel_traitsILi64ELi16ELi1ELb0ELb1ELb1ELb0EN3c104HalfENS1_7complexIfEEEEv13SSMParamsBase,"",@"SHT_CUDA_INFO"
	.sectionflags	@""
	.align	4


	//----- nvinfo : EIATTR_CUDA_API_VERSION
	.align		4
        /*0000*/ 	.byte	0x04, 0x37
        /*0002*/ 	.short	(.L_1433 - .L_1432)
.L_1432:
        /*0004*/ 	.word	0x00000082


	//----- nvinfo : EIATTR_KPARAM_INFO
	.align		4
.L_1433:
        /*0008*/ 	.byte	0x04, 0x17
        /*000a*/ 	.short	(.L_1435 - .L_1434)
.L_1434:
        /*000c*/ 	.word	0x00000000
        /*0010*/ 	.short	0x0000
        /*0012*/ 	.short	0x0000
        /*0014*/ 	.byte	0x00, 0xf0, 0x61, 0x04


	//----- nvinfo : EIATTR_SPARSE_MMA_MASK
	.align		4
.L_1435:
        /*0018*/ 	.byte	0x03, 0x50
        /*001a*/ 	.short	0x0000


	//----- nvinfo : EIATTR_MAXREG_COUNT
	.align		4
        /*001c*/ 	.byte	0x03, 0x1b
        /*001e*/ 	.short	0x00a8


	//----- nvinfo : EIATTR_NUM_BARRIERS
	.align		4
        /*0020*/ 	.byte	0x02, 0x4c
        /*0022*/ 	.byte	0x01
	.zero		1


	//----- nvinfo : EIATTR_ANNOTATIONS
	.align		4
        /*0024*/ 	.byte	0x04, 0x55
        /*0026*/ 	.short	(.L_1437 - .L_1436)


	//   ....[0]....
.L_1436:
        /* <DEDUP_REMOVED lines=35> */


	//----- nvinfo : EIATTR_MERCURY_ISA_VERSION
	.align		4
.L_1437:
        /*0248*/ 	.byte	0x03, 0x5f
        /*024a*/ 	.short	0x0101


	//----- nvinfo : EIATTR_INT_WARP_WIDE_INSTR_OFFSETS
	.align		4
        /*024c*/ 	.byte	0x04, 0x31
        /*024e*/ 	.short	(.L_1439 - .L_1438)


	//   ....[0]....
.L_1438:
        /*0250*/ 	.word	0x00008240


	//----- nvinfo : EIATTR_COOP_GROUP_MASK_REGIDS
	.align		4
.L_1439:
        /*0254*/ 	.byte	0x04, 0x29
        /*0256*/ 	.short	(.L_1441 - .L_1440)


	//   ....[0]....
.L_1440:
        /*0258*/ 	.word	0xffffffff


	//   ....[1]....
        /*025c*/ 	.word	0xffffffff


	//   ....[2]....
        /*0260*/ 	.word	0xffffffff


	//   ....[3]....
        /*0264*/ 	.word	0xffffffff


	//   ....[4]....
        /*0268*/ 	.word	0xffffffff


	//   ....[5]....
        /*026c*/ 	.word	0xffffffff


	//   ....[6]....
        /*0270*/ 	.word	0xffffffff


	//   ....[7]....
        /*0274*/ 	.word	0xffffffff


	//   ....[8]....
        /*0278*/ 	.word	0xffffffff


	//   ....[9]....
        /*027c*/ 	.word	0xffffffff


	//   ....[10]....
        /*0280*/ 	.word	0xffffffff


	//   ....[11]....
        /*0284*/ 	.word	0xffffffff


	//   ....[12]....
        /*0288*/ 	.word	0xffffffff


	//   ....[13]....
        /*028c*/ 	.word	0xffffffff


	//   ....[14]....
        /*0290*/ 	.word	0xffffffff


	//   ....[15]....
        /*0294*/ 	.word	0xffffffff


	//   ....[16]....
        /*0298*/ 	.word	0xffffffff


	//   ....[17]....
        /*029c*/ 	.word	0xffffffff


	//   ....[18]....
        /*02a0*/ 	.word	0xffffffff


	//   ....[19]....
        /*02a4*/ 	.word	0xffffffff


	//   ....[20]....
        /*02a8*/ 	.word	0xffffffff


	//   ....[21]....
        /*02ac*/ 	.word	0xffffffff


	//   ....[22]....
        /*02b0*/ 	.word	0xffffffff


	//   ....[23]....
        /*02b4*/ 	.word	0xffffffff


	//   ....[24]....
        /*02b8*/ 	.word	0xffffffff


	//   ....[25]....
        /*02bc*/ 	.word	0xffffffff


	//   ....[26]....
        /*02c0*/ 	.word	0xffffffff


	//   ....[27]....
        /*02c4*/ 	.word	0xffffffff


	//   ....[28]....
        /*02c8*/ 	.word	0xffffffff


	//----- nvinfo : EIATTR_COOP_GROUP_INSTR_OFFSETS
	.align		4
.L_1441:
        /*02cc*/ 	.byte	0x04, 0x28
        /*02ce*/ 	.short	(.L_1443 - .L_1442)


	//   ....[0]....
.L_1442:
        /*02d0*/ 	.word	0x000014c0


	//   ....[1]....
        /*02d4*/ 	.word	0x00001b10


	//   ....[2]....
        /*02d8*/ 	.word	0x00005900


	//   ....[3]....
        /*02dc*/ 	.word	0x00007d40


	//   ....[4]....
        /*02e0*/ 	.word	0x00007d70


	//   ....[5]....
        /*02e4*/ 	.word	0x00007d90


	//   ....[6]....
        /*02e8*/ 	.word	0x00007db0


	//   ....[7]....
        /*02ec*/ 	.word	0x00007e30


	//   ....[8]....
        /*02f0*/ 	.word	0x00007e60


	//   ....[9]....
        /*02f4*/ 	.word	0x00007e80


	//   ....[10]....
        /*02f8*/ 	.word	0x00007ea0


	//   ....[11]....
        /*02fc*/ 	.word	0x00007f20


	//   ....[12]....
        /*0300*/ 	.word	0x00007f60


	//   ....[13]....
        /*0304*/ 	.word	0x00007f80


	//   ....[14]....
        /*0308*/ 	.word	0x00007f90


	//   ....[15]....
        /*030c*/ 	.word	0x00008030


	//   ....[16]....
        /*0310*/ 	.word	0x00008060


	//   ....[17]....
        /*0314*/ 	.word	0x00008080


	//   ....[18]....
        /*0318*/ 	.word	0x00008090


	//   ....[19]....
        /*031c*/ 	.word	0x00008150


	//   ....[20]....
        /*0320*/ 	.word	0x00008170


	//   ....[21]....
        /*0324*/ 	.word	0x00008180


	//   ....[22]....
        /*0328*/ 	.word	0x00008190


	//   ....[23]....
        /*032c*/ 	.word	0x00008390


	//   ....[24]....
        /*0330*/ 	.word	0x00008750


	//   ....[25]....
        /*0334*/ 	.word	0x00008770


	//   ....[26]....
        /*0338*/ 	.word	0x00008790


	//   ....[27]....
        /*033c*/ 	.word	0x000087b0


	//   ....[28]....
        /*0340*/ 	.word	0x00009c40


	//----- nvinfo : EIATTR_VRC_CTA_INIT_COUNT
	.align		4
.L_1443:
        /*0344*/ 	.byte	0x02, 0x4a
	.zero		1
	.zero		1


	//----- nvinfo : EIATTR_EXIT_INSTR_OFFSETS
	.align		4
        /*0348*/ 	.byte	0x04, 0x1c
        /*034a*/ 	.short	(.L_1445 - .L_1444)


	//   ....[0]....
.L_1444:
        /*034c*/ 	.word	0x000004b0


	//   ....[1]....
        /*0350*/ 	.word	0x0000a130


	//----- nvinfo : EIATTR_MAX_THREADS
	.align		4
.L_1445:
        /*0354*/ 	.byte	0x04, 0x05
        /*0356*/ 	.short	(.L_1447 - .L_1446)
.L_1446:
        /*0358*/ 	.word	0x00000040
        /*035c*/ 	.word	0x00000001
        /*0360*/ 	.word	0x00000001


	//----- nvinfo : EIATTR_CRS_STACK_SIZE
	.align		4
.L_1447:
        /*0364*/ 	.byte	0x04, 0x1e
        /*0366*/ 	.short	(.L_1449 - .L_1448)
.L_1448:
        /*0368*/ 	.word	0x00000000


	//----- nvinfo : EIATTR_CBANK_PARAM_SIZE
	.align		4
.L_1449:
        /*036c*/ 	.byte	0x03, 0x19
        /*036e*/ 	.short	0x0118


	//----- nvinfo : EIATTR_PARAM_CBANK
	.align		4
        /*0370*/ 	.byte	0x04, 0x0a
        /*0372*/ 	.short	(.L_1451 - .L_1450)
	.align		4
.L_1450:
        /*0374*/ 	.word	index@(.nv.constant0._Z25selective_scan_fwd_kernelI32Selective_Scan_fwd_kernel_traitsILi64ELi16ELi1ELb0ELb1ELb1ELb0EN3c104HalfENS1_7complexIfEEEEv13SSMParamsBase)
        /*0378*/ 	.short	0x0380
        /*037a*/ 	.short	0x0118


	//----- nvinfo : EIATTR_SW_WAR
	.align		4
.L_1451:
        /*037c*/ 	.byte	0x04, 0x36
        /*037e*/ 	.short	(.L_1453 - .L_1452)
.L_1452:
        /*0380*/ 	.word	0x00000008
.L_1453:


//--------------------- .nv.info._Z25selective_scan_fwd_kernelI32Selective_Scan_fwd_kernel_traitsILi64ELi16ELi1ELb0ELb1ELb1ELb1EN3c104HalfENS1_7complexIfEEEEv13SSMParamsBase --------------------------
	.section	.nv.info._Z25selective_scan_fwd_kernelI32Selective_Scan_fwd_kernel_traitsILi64ELi16ELi1ELb0ELb1ELb1ELb1EN3c104HalfENS1_7complexIfEEEEv13SSMParamsBase,"",@"SHT_CUDA_INFO"
	.sectionflags	@""
	.align	4


	//----- nvinfo : EIATTR_CUDA_API_VERSION
	.align		4
        /*0000*/ 	.byte	0x04, 0x37
        /*0002*/ 	.short	(.L_1455 - .L_1454)
.L_1454:
        /*0004*/ 	.word	0x00000082


	//----- nvinfo : EIATTR_KPARAM_INFO
	.align		4
.L_1455:
        /*0008*/ 	.byte	0x04, 0x17
        /*000a*/ 	.short	(.L_1457 - .L_1456)
.L_1456:
        /*000c*/ 	.word	0x00000000
        /*0010*/ 	.short	0x0000
        /*0012*/ 	.short	0x0000
        /*0014*/ 	.byte	0x00, 0xf0, 0x61, 0x04


	//----- nvinfo : EIATTR_SPARSE_MMA_MASK
	.align		4
.L_1457:
        /*0018*/ 	.byte	0x03, 0x50
        /*001a*/ 	.short	0x0000


	//----- nvinfo : EIATTR_MAXREG_COUNT
	.align		4
        /*001c*/ 	.byte	0x03, 0x1b
        /*001e*/ 	.short	0x00a8


	//----- nvinfo : EIATTR_NUM_BARRIERS
	.align		4
        /*0020*/ 	.byte	0x02, 0x4c
        /*0022*/ 	.byte	0x01
	.zero		1


	//----- nvinfo : EIATTR_ANNOTATIONS
	.align		4
        /*0024*/ 	.byte	0x04, 0x55
        /*0026*/ 	.short	(.L_1459 - .L_1458)


	//   ....[0]....
.L_1458:
        /* <DEDUP_REMOVED lines=37> */


	//----- nvinfo : EIATTR_MERCURY_ISA_VERSION
	.align		4
.L_1459:
        /*0260*/ 	.byte	0x03, 0x5f
        /*0262*/ 	.short	0x0101


	//----- nvinfo : EIATTR_INT_WARP_WIDE_INSTR_OFFSETS
	.align		4
        /*0264*/ 	.byte	0x04, 0x31
        /*0266*/ 	.short	(.L_1461 - .L_1460)


	//   ....[0]....
.L_1460:
        /*0268*/ 	.word	0x00008250


	//----- nvinfo : EIATTR_COOP_GROUP_MASK_REGIDS
	.align		4
.L_1461:
        /*026c*/ 	.byte	0x04, 0x29
        /*026e*/ 	.short	(.L_1463 - .L_1462)


	//   ....[0]....
.L_1462:
        /*0270*/ 	.word	0xffffffff


	//   ....[1]....
        /*0274*/ 	.word	0xffffffff


	//   ....[2]....
        /*0278*/ 	.word	0xffffffff


	//   ....[3]....
        /*027c*/ 	.word	0xffffffff


	//   ....[4]....
        /*0280*/ 	.word	0xffffffff


	//   ....[5]....
        /*0284*/ 	.word	0xffffffff


	//   ....[6]....
        /*0288*/ 	.word	0xffffffff


	//   ....[7]....
        /*028c*/ 	.word	0xffffffff


	//   ....[8]....
        /*0290*/ 	.word	0xffffffff


	//   ....[9]....
        /*0294*/ 	.word	0xffffffff


	//   ....[10]....
        /*0298*/ 	.word	0xffffffff


	//   ....[11]....
        /*029c*/ 	.word	0xffffffff


	//   ....[12]....
        /*02a0*/ 	.word	0xffffffff


	//   ....[13]....
        /*02a4*/ 	.word	0xffffffff


	//   ....[14]....
        /*02a8*/ 	.word	0xffffffff


	//   ....[15]....
        /*02ac*/ 	.word	0xffffffff


	//   ....[16]....
        /*02b0*/ 	.word	0xffffffff


	//   ....[17]....
        /*02b4*/ 	.word	0xffffffff


	//   ....[18]....
        /*02b8*/ 	.word	0xffffffff


	//   ....[19]....
        /*02bc*/ 	.word	0xffffffff


	//   ....[20]....
        /*02c0*/ 	.word	0xffffffff


	//   ....[21]....
        /*02c4*/ 	.word	0xffffffff


	//   ....[22]....
        /*02c8*/ 	.word	0xffffffff


	//   ....[23]....
        /*02cc*/ 	.word	0xffffffff


	//   ....[24]....
        /*02d0*/ 	.word	0xffffffff


	//   ....[25]....
        /*02d4*/ 	.word	0xffffffff


	//   ....[26]....
        /*02d8*/ 	.word	0xffffffff


	//   ....[27]....
        /*02dc*/ 	.word	0xffffffff


	//   ....[28]....
        /*02e0*/ 	.word	0xffffffff


	//   ....[29]....
        /*02e4*/ 	.word	0xffffffff


	//   ....[30]....
        /*02e8*/ 	.word	0xffffffff


	//----- nvinfo : EIATTR_COOP_GROUP_INSTR_OFFSETS
	.align		4
.L_1463:
        /*02ec*/ 	.byte	0x04, 0x28
        /*02ee*/ 	.short	(.L_1465 - .L_1464)


	//   ....[0]....
.L_1464:
        /*02f0*/ 	.word	0x000014c0


	//   ....[1]....
        /*02f4*/ 	.word	0x00001b10


	//   ....[2]....
        /*02f8*/ 	.word	0x00005940


	//   ....[3]....
        /*02fc*/ 	.word	0x00007d60


	//   ....[4]....
        /*0300*/ 	.word	0x00007d80


	//   ....[5]....
        /*0304*/ 	.word	0x00007da0


	//   ....[6]....
        /*0308*/ 	.word	0x00007dc0


	//   ....[7]....
        /*030c*/ 	.word	0x00007e40


	//   ....[8]....
        /*0310*/ 	.word	0x00007e70


	//   ....[9]....
        /*0314*/ 	.word	0x00007e90


	//   ....[10]....
        /*0318*/ 	.word	0x00007eb0


	//   ....[11]....
        /*031c*/ 	.word	0x00007f50


	//   ....[12]....
        /*0320*/ 	.word	0x00007f70


	//   ....[13]....
        /*0324*/ 	.word	0x00007f90


	//   ....[14]....
        /*0328*/ 	.word	0x00007fa0


	//   ....[15]....
        /*032c*/ 	.word	0x00008040


	//   ....[16]....
        /*0330*/ 	.word	0x00008070


	//   ....[17]....
        /*0334*/ 	.word	0x00008090


	//   ....[18]....
        /*0338*/ 	.word	0x000080a0


	//   ....[19]....
        /*033c*/ 	.word	0x00008160


	//   ....[20]....
        /*0340*/ 	.word	0x00008180


	//   ....[21]....
        /*0344*/ 	.word	0x00008190


	//   ....[22]....
        /*0348*/ 	.word	0x000081b0


	//   ....[23]....
        /*034c*/ 	.word	0x000083c0


	//   ....[24]....
        /*0350*/ 	.word	0x00008760


	//   ....[25]....
        /*0354*/ 	.word	0x00008780


	//   ....[26]....
        /*0358*/ 	.word	0x000087a0


	//   ....[27]....
        /*035c*/ 	.word	0x000087c0


	//   ....[28]....
        /*0360*/ 	.word	0x00009d00


	//   ....[29]....
        /*0364*/ 	.word	0x0000a5f0


	//   ....[30]....
        /*0368*/ 	.word	0x0000b030


	//----- nvinfo : EIATTR_VRC_CTA_INIT_COUNT
	.align		4
.L_1465:
        /*036c*/ 	.byte	0x02, 0x4a
	.zero		1
	.zero		1


	//----- nvinfo : EIATTR_EXIT_INSTR_OFFSETS
	.align		4
        /*0370*/ 	.byte	0x04, 0x1c
        /*0372*/ 	.short	(.L_1467 - .L_1466)


	//   ....[0]....
.L_1466:
        /*0374*/ 	.word	0x000004b0


	//   ....[1]....
        /*0378*/ 	.word	0x0000b480


	//----- nvinfo : EIATTR_MAX_THREADS
	.align		4
.L_1467:
        /*037c*/ 	.byte	0x04, 0x05
        /*037e*/ 	.short	(.L_1469 - .L_1468)
.L_1468:
        /*0380*/ 	.word	0x00000040
        /*0384*/ 	.word	0x00000001
        /*0388*/ 	.word	0x00000001


	//----- nvinfo : EIATTR_CRS_STACK_SIZE
	.align		4
.L_1469:
        /*038c*/ 	.byte	0x04, 0x1e
        /*038e*/ 	.short	(.L_1471 - .L_1470)
.L_1470:
        /*0390*/ 	.word	0x00000000


	//----- nvinfo : EIATTR_CBANK_PARAM_SIZE
	.align		4
.L_1471:
        /*0394*/ 	.byte	0x03, 0x19
        /*0396*/ 	.short	0x0118


	//----- nvinfo : EIATTR_PARAM_CBANK
	.align		4
        /*0398*/ 	.byte	0x04, 0x0a
        /*039a*/ 	.short	(.L_1473 - .L_1472)
	.align		4
.L_1472:
        /*039c*/ 	.word	index@(.nv.constant0._Z25selective_scan_fwd_kernelI32Selective_Scan_fwd_kernel_traitsILi64ELi16ELi1ELb0ELb1ELb1ELb1EN3c104HalfENS1_7complexIfEEEEv13SSMParamsBase)
        /*03a0*/ 	.short	0x0380
        /*03a2*/ 	.short	0x0118


	//----- nvinfo : EIATTR_SW_WAR
	.align		4
.L_1473:
        /*03a4*/ 	.byte	0x04, 0x36
        /*03a6*/ 	.short	(.L_1475 - .L_1474)
.L_1474:
        /*03a8*/ 	.word	0x00000008
.L_1475:


//--------------------- .nv.info._Z25selective_scan_fwd_kernelI32Selective_Scan_fwd_kernel_traitsILi64ELi16ELi1ELb1ELb0ELb0ELb0EN3c104HalfENS1_7complexIfEEEEv13SSMParamsBase --------------------------
	.section	.nv.info._Z25selective_scan_fwd_kernelI32Selective_Scan_fwd_kernel_traitsILi64ELi16ELi1ELb1ELb0ELb0ELb0EN3c104HalfENS1_7complexIfEEEEv13SSMParamsBase,"",@"SHT_CUDA_INFO"
	.sectionflags	@""
	.align	4


	//----- nvinfo : EIATTR_CUDA_API_VERSION
	.align		4
        /*0000*/ 	.byte	0x04, 0x37
        /*0002*/ 	.short	(.L_1477 - .L_1476)
.L_1476:
        /*0004*/ 	.word	0x00000082


	//----- nvinfo : EIATTR_KPARAM_INFO
	.align		4
.L_1477:
        /*0008*/ 	.byte	0x04, 0x17
        /*000a*/ 	.short	(.L_1479 - .L_1478)
.L_1478:
        /*000c*/ 	.word	0x00000000
        /*0010*/ 	.short	0x0000
        /*0012*/ 	.short	0x0000
        /*0014*/ 	.byte	0x00, 0xf0, 0x61, 0x04


	//----- nvinfo : EIATTR_SPARSE_MMA_MASK
	.align		4
.L_1479:
        /*0018*/ 	.byte	0x03, 0x50
        /*001a*/ 	.short	0x0000


	//----- nvinfo : EIATTR_MAXREG_COUNT
	.align		4
        /*001c*/ 	.byte	0x03, 0x1b
        /*001e*/ 	.short	0x00a8


	//----- nvinfo : EIATTR_NUM_BARRIERS
	.align		4
        /*0020*/ 	.byte	0x02, 0x4c
        /*0022*/ 	.byte	0x01
	.zero		1


	//----- nvinfo : EIATTR_MERCURY_ISA_VERSION
	.align		4
        /*0024*/ 	.byte	0x03, 0x5f
        /*0026*/ 	.short	0x0101


	//----- nvinfo : EIATTR_COOP_GROUP_MASK_REGIDS
	.align		4
        /*0028*/ 	.byte	0x04, 0x29
        /*002a*/ 	.short	(.L_1481 - .L_1480)


	//   ....[0]....
.L_1480:
        /*002c*/ 	.word	0xffffffff


	//   ....[1]....
        /*0030*/ 	.word	0xffffffff


	//   ....[2]....
        /*0034*/ 	.word	0xffffffff


	//   ....[3]....
        /*0038*/ 	.word	0xffffffff


	//   ....[4]....
        /*003c*/ 	.word	0xffffffff


	//   ....[5]....
        /*0040*/ 	.word	0xffffffff


	//   ....[6]....
        /*0044*/ 	.word	0xffffffff


	//   ....[7]....
        /*0048*/ 	.word	0xffffffff


	//   ....[8]....
        /*004c*/ 	.word	0xffffffff


	//   ....[9]....
        /*0050*/ 	.word	0xffffffff


	//   ....[10]....
        /*0054*/ 	.word	0xffffffff


	//   ....[11]....
        /*0058*/ 	.word	0xffffffff


	//   ....[12]....
        /*005c*/ 	.word	0xffffffff


	//   ....[13]....
        /*0060*/ 	.word	0xffffffff


	//   ....[14]....
        /*0064*/ 	.word	0xffffffff


	//   ....[15]....
        /*0068*/ 	.word	0xffffffff


	//   ....[16]....
        /*006c*/ 	.word	0xffffffff


	//   ....[17]....
        /*0070*/ 	.word	0xffffffff


	//   ....[18]....
        /*0074*/ 	.word	0xffffffff


	//   ....[19]....
        /*0078*/ 	.word	0xffffffff


	//   ....[20]....
        /*007c*/ 	.word	0xffffffff


	//   ....[21]....
        /*0080*/ 	.word	0xffffffff


	//   ....[22]....
        /*0084*/ 	.word	0xffffffff


	//   ....[23]....
        /*0088*/ 	.word	0xffffffff


	//   ....[24]....
        /*008c*/ 	.word	0xffffffff


	//   ....[25]....
        /*0090*/ 	.word	0xffffffff


	//   ....[26]....
        /*0094*/ 	.word	0xffffffff


	//----- nvinfo : EIATTR_COOP_GROUP_INSTR_OFFSETS
	.align		4
.L_1481:
        /*0098*/ 	.byte	0x04, 0x28
        /*009a*/ 	.short	(.L_1483 - .L_1482)


	//   ....[0]....
.L_1482:
        /*009c*/ 	.word	0x000005e0


	//   ....[1]....
        /*00a0*/ 	.word	0x00000680


	//   ....[2]....
        /*00a4*/ 	.word	0x00004170


	//   ....[3]....
        /*00a8*/ 	.word	0x000041a0


	//   ....[4]....
        /*00ac*/ 	.word	0x00004200


	//   ....[5]....
        /*00b0*/ 	.word	0x00004210


	//   ....[6]....
        /*00b4*/ 	.word	0x00004280


	//   ....[7]....
        /*00b8*/ 	.word	0x000042a0


	//   ....[8]....
        /*00bc*/ 	.word	0x000042e0


	//   ....[9]....
        /*00c0*/ 	.word	0x00004300


	//   ....[10]....
        /*00c4*/ 	.word	0x00004380


	//   ....[11]....
        /*00c8*/ 	.word	0x000043b0


	//   ....[12]....
        /*00cc*/ 	.word	0x000043d0


	//   ....[13]....
        /*00d0*/ 	.word	0x000043e0


	//   ....[14]....
        /*00d4*/ 	.word	0x00004480


	//   ....[15]....
        /*00d8*/ 	.word	0x000044b0


	//   ....[16]....
        /*00dc*/ 	.word	0x000044c0


	//   ....[17]....
        /*00e0*/ 	.word	0x000044d0


	//   ....[18]....
        /*00e4*/ 	.word	0x00004570


	//   ....[19]....
        /*00e8*/ 	.word	0x000045a0


	//   ....[20]....
        /*00ec*/ 	.word	0x000045b0


	//   ....[21]....
        /*00f0*/ 	.word	0x000045c0


	//   ....[22]....
        /*00f4*/ 	.word	0x000047e0


	//   ....[23]....
        /*00f8*/ 	.word	0x00004800


	//   ....[24]....
        /*00fc*/ 	.word	0x00004810


	//   ....[25]....
        /*0100*/ 	.word	0x00004820


	//   ....[26]....
        /*0104*/ 	.word	0x00005790


	//----- nvinfo : EIATTR_VRC_CTA_INIT_COUNT
	.align		4
.L_1483:
        /*0108*/ 	.byte	0x02, 0x4a
	.zero		1
	.zero		1


	//----- nvinfo : EIATTR_EXIT_INSTR_OFFSETS
	.align		4
        /*010c*/ 	.byte	0x04, 0x1c
        /*010e*/ 	.short	(.L_1485 - .L_1484)


	//   ....[0]....
.L_1484:
        /*0110*/ 	.word	0x000001f0


	//   ....[1]....
        /*0114*/ 	.word	0x00005870


	//----- nvinfo : EIATTR_MAX_THREADS
	.align		4
.L_1485:
        /*0118*/ 	.byte	0x04, 0x05
        /*011a*/ 	.short	(.L_1487 - .L_1486)
.L_1486:
        /*011c*/ 	.word	0x00000040
        /*0120*/ 	.word	0x00000001
        /*0124*/ 	.word	0x00000001


	//----- nvinfo : EIATTR_CRS_STACK_SIZE
	.align		4
.L_1487:
        /*0128*/ 	.byte	0x04, 0x1e
        /*012a*/ 	.short	(.L_1489 - .L_1488)
.L_1488:
        /*012c*/ 	.word	0x00000000


	//----- nvinfo : EIATTR_CBANK_PARAM_SIZE
	.align		4
.L_1489:
        /*0130*/ 	.byte	0x03, 0x19
        /*0132*/ 	.short	0x0118


	//----- nvinfo : EIATTR_PARAM_CBANK
	.align		4
        /*0134*/ 	.byte	0x04, 0x0a
        /*0136*/ 	.short	(.L_1491 - .L_1490)
	.align		4
.L_1490:
        /*0138*/ 	.word	index@(.nv.constant0._Z25selective_scan_fwd_kernelI32Selective_Scan_fwd_kernel_traitsILi64ELi16ELi1ELb1ELb0ELb0ELb0EN3c104HalfENS1_7complexIfEEEEv13SSMParamsBase)
        /*013c*/ 	.short	0x0380
        /*013e*/ 	.short	0x0118


	//----- nvinfo : EIATTR_SW_WAR
	.align		4
.L_1491:
        /*0140*/ 	.byte	0x04, 0x36
        /*0142*/ 	.short	(.L_1493 - .L_1492)
.L_1492:
        /*0144*/ 	.word	0x00000008
.L_1493:


//--------------------- .nv.info._Z25selective_scan_fwd_kernelI32Selective_Scan_fwd_kernel_traitsILi64ELi16ELi1ELb1ELb0ELb0ELb1EN3c104HalfENS1_7complexIfEEEEv13SSMParamsBase --------------------------
	.section	.nv.info._Z25selective_scan_fwd_kernelI32Selective_Scan_fwd_kernel_traitsILi64ELi16ELi1ELb1ELb0ELb0ELb1EN3c104HalfENS1_7complexIfEEEEv13SSMParamsBase,"",@"SHT_CUDA_INFO"
	.sectionflags	@""
	.align	4


	//----- nvinfo : EIATTR_CUDA_API_VERSION
	.align		4
        /*0000*/ 	.byte	0x04, 0x37
        /*0002*/ 	.short	(.L_1495 - .L_1494)
.L_1494:
        /*0004*/ 	.word	0x00000082


	//----- nvinfo : EIATTR_KPARAM_INFO
	.align		4
.L_1495:
        /*0008*/ 	.byte	0x04, 0x17
        /*000a*/ 	.short	(.L_1497 - .L_1496)
.L_1496:
        /*000c*/ 	.word	0x00000000
        /*0010*/ 	.short	0x0000
        /*0012*/ 	.short	0x0000
        /*0014*/ 	.byte	0x00, 0xf0, 0x61, 0x04


	//----- nvinfo : EIATTR_SPARSE_MMA_MASK
	.align		4
.L_1497:
        /*0018*/ 	.byte	0x03, 0x50
        /*001a*/ 	.short	0x0000


	//----- nvinfo : EIATTR_MAXREG_COUNT
	.align		4
        /*001c*/ 	.byte	0x03, 0x1b
        /*001e*/ 	.short	0x00a8


	//----- nvinfo : EIATTR_NUM_BARRIERS
	.align		4
        /*0020*/ 	.byte	0x02, 0x4c
        /*0022*/ 	.byte	0x01
	.zero		1


	//----- nvinfo : EIATTR_MERCURY_ISA_VERSION
	.align		4
        /*0024*/ 	.byte	0x03, 0x5f
        /*0026*/ 	.short	0x0101


	//----- nvinfo : EIATTR_COOP_GROUP_MASK_REGIDS
	.align		4
        /*0028*/ 	.byte	0x04, 0x29
        /*002a*/ 	.short	(.L_1499 - .L_1498)


	//   ....[0]....
.L_1498:
        /*002c*/ 	.word	0xffffffff


	//   ....[1]....
        /*0030*/ 	.word	0xffffffff


	//   ....[2]....
        /*0034*/ 	.word	0xffffffff


	//   ....[3]....
        /*0038*/ 	.word	0xffffffff


	//   ....[4]....
        /*003c*/ 	.word	0xffffffff


	//   ....[5]....
        /*0040*/ 	.word	0xffffffff


	//   ....[6]....
        /*0044*/ 	.word	0xffffffff


	//   ....[7]....
        /*0048*/ 	.word	0xffffffff


	//   ....[8]....
        /*004c*/ 	.word	0xffffffff


	//   ....[9]....
        /*0050*/ 	.word	0xffffffff


	//   ....[10]....
        /*0054*/ 	.word	0xffffffff


	//   ....[11]....
        /*0058*/ 	.word	0xffffffff


	//   ....[12]....
        /*005c*/ 	.word	0xffffffff


	//   ....[13]....
        /*0060*/ 	.word	0xffffffff


	//   ....[14]....
        /*0064*/ 	.word	0xffffffff


	//   ....[15]....
        /*0068*/ 	.word	0xffffffff


	//   ....[16]....
        /*006c*/ 	.word	0xffffffff


	//   ....[17]....
        /*0070*/ 	.word	0xffffffff


	//   ....[18]....
        /*0074*/ 	.word	0xffffffff


	//   ....[19]....
        /*0078*/ 	.word	0xffffffff


	//   ....[20]....
        /*007c*/ 	.word	0xffffffff


	//   ....[21]....
        /*0080*/ 	.word	0xffffffff


	//   ....[22]....
        /*0084*/ 	.word	0xffffffff


	//   ....[23]....
        /*0088*/ 	.word	0xffffffff


	//   ....[24]....
        /*008c*/ 	.word	0xffffffff


	//   ....[25]....
        /*0090*/ 	.word	0xffffffff


	//   ....[26]....
        /*0094*/ 	.word	0xffffffff


	//   ....[27]....
        /*0098*/ 	.word	0xffffffff


	//   ....[28]....
        /*009c*/ 	.word	0xffffffff


	//----- nvinfo : EIATTR_COOP_GROUP_INSTR_OFFSETS
	.align		4
.L_1499:
        /*00a0*/ 	.byte	0x04, 0x28
        /*00a2*/ 	.short	(.L_1501 - .L_1500)


	//   ....[0]....
.L_1500:
        /*00a4*/ 	.word	0x000005e0


	//   ....[1]....
        /*00a8*/ 	.word	0x00000680


	//   ....[2]....
        /*00ac*/ 	.word	0x00004170


	//   ....[3]....
        /*00b0*/ 	.word	0x000041a0


	//   ....[4]....
        /*00b4*/ 	.word	0x00004200


	//   ....[5]....
        /*00b8*/ 	.word	0x00004210


	//   ....[6]....
        /*00bc*/ 	.word	0x00004280


	//   ....[7]....
        /*00c0*/ 	.word	0x000042a0


	//   ....[8]....
        /*00c4*/ 	.word	0x000042e0


	//   ....[9]....
        /*00c8*/ 	.word	0x00004300


	//   ....[10]....
        /*00cc*/ 	.word	0x00004380


	//   ....[11]....
        /*00d0*/ 	.word	0x000043b0


	//   ....[12]....
        /*00d4*/ 	.word	0x000043d0


	//   ....[13]....
        /*00d8*/ 	.word	0x000043e0


	//   ....[14]....
        /*00dc*/ 	.word	0x00004480


	//   ....[15]....
        /*00e0*/ 	.word	0x000044b0


	//   ....[16]....
        /*00e4*/ 	.word	0x000044c0


	//   ....[17]....
        /*00e8*/ 	.word	0x000044d0


	//   ....[18]....
        /*00ec*/ 	.word	0x00004570


	//   ....[19]....
        /*00f0*/ 	.word	0x000045a0


	//   ....[20]....
        /*00f4*/ 	.word	0x000045b0


	//   ....[21]....
        /*00f8*/ 	.word	0x000045c0


	//   ....[22]....
        /*00fc*/ 	.word	0x000047e0


	//   ....[23]....
        /*0100*/ 	.word	0x00004800


	//   ....[24]....
        /*0104*/ 	.word	0x00004810


	//   ....[25]....
        /*0108*/ 	.word	0x00004820


	//   ....[26]....
        /*010c*/ 	.word	0x00005740


	//   ....[27]....
        /*0110*/ 	.word	0x00005940


	//   ....[28]....
        /*0114*/ 	.word	0x000061d0


	//----- nvinfo : EIATTR_VRC_CTA_INIT_COUNT
	.align		4
.L_1501:
        /*0118*/ 	.byte	0x02, 0x4a
	.zero		1
	.zero		1


	//----- nvinfo : EIATTR_EXIT_INSTR_OFFSETS
	.align		4
        /*011c*/ 	.byte	0x04, 0x1c
        /*011e*/ 	.short	(.L_1503 - .L_1502)


	//   ....[0]....
.L_1502:
        /*0120*/ 	.word	0x000001f0


	//   ....[1]....
        /*0124*/ 	.word	0x00006230


	//----- nvinfo : EIATTR_MAX_THREADS
	.align		4
.L_1503:
        /*0128*/ 	.byte	0x04, 0x05
        /*012a*/ 	.short	(.L_1505 - .L_1504)
.L_1504:
        /*012c*/ 	.word	0x00000040
        /*0130*/ 	.word	0x00000001
        /*0134*/ 	.word	0x00000001


	//----- nvinfo : EIATTR_CRS_STACK_SIZE
	.align		4
.L_1505:
        /*0138*/ 	.byte	0x04, 0x1e
        /*013a*/ 	.short	(.L_1507 - .L_1506)
.L_1506:
        /*013c*/ 	.word	0x00000000


	//----- nvinfo : EIATTR_CBANK_PARAM_SIZE
	.align		4
.L_1507:
        /*0140*/ 	.byte	0x03, 0x19
        /*0142*/ 	.short	0x0118


	//----- nvinfo : EIATTR_PARAM_CBANK
	.align		4
        /*0144*/ 	.byte	0x04, 0x0a
        /*0146*/ 	.short	(.L_1509 - .L_1508)
	.align		4
.L_1508:
        /*0148*/ 	.word	index@(.nv.constant0._Z25selective_scan_fwd_kernelI32Selective_Scan_fwd_kernel_traitsILi64ELi16ELi1ELb1ELb0ELb0ELb1EN3c104HalfENS1_7complexIfEEEEv13SSMParamsBase)
        /*014c*/ 	.short	0x0380
        /*014e*/ 	.short	0x0118


	//----- nvinfo : EIATTR_SW_WAR
	.align		4
.L_1509:
        /*0150*/ 	.byte	0x04, 0x36
        /*0152*/ 	.short	(.L_1511 - .L_1510)
.L_1510:
        /*0154*/ 	.word	0x00000008
.L_1511:


//--------------------- .nv.info._Z25selective_scan_fwd_kernelI32Selective_Scan_fwd_kernel_traitsILi64ELi16ELi1ELb1ELb0ELb1ELb0EN3c104HalfENS1_7complexIfEEEEv13SSMParamsBase --------------------------
	.section	.nv.info._Z25selective_scan_fwd_kernelI32Selective_Scan_fwd_kernel_traitsILi64ELi16ELi1ELb1ELb0ELb1ELb0EN3c104HalfENS1_7complexIfEEEEv13SSMParamsBase,"",@"SHT_CUDA_INFO"
	.sectionflags	@""
	.align	4


	//----- nvinfo : EIATTR_CUDA_API_VERSION
	.align		4
        /*0000*/ 	.byte	0x04, 0x37
        /*0002*/ 	.short	(.L_1513 - .L_1512)
.L_1512:
        /*0004*/ 	.word	0x00000082


	//----- nvinfo : EIATTR_KPARAM_INFO
	.align		4
.L_1513:
        /*0008*/ 	.byte	0x04, 0x17
        /*000a*/ 	.short	(.L_1515 - .L_1514)
.L_1514:
        /*000c*/ 	.word	0x00000000
        /*0010*/ 	.short	0x0000
        /*0012*/ 	.short	0x0000
        /*0014*/ 	.byte	0x00, 0xf0, 0x61, 0x04


	//----- nvinfo : EIATTR_SPARSE_MMA_MASK
	.align		4
.L_1515:
        /*0018*/ 	.byte	0x03, 0x50
        /*001a*/ 	.short	0x0000


	//----- nvinfo : EIATTR_MAXREG_COUNT
	.align		4
        /*001c*/ 	.byte	0x03, 0x1b
        /*001e*/ 	.short	0x00a8


	//----- nvinfo : EIATTR_NUM_BARRIERS
	.align		4
        /*0020*/ 	.byte	0x02, 0x4c
        /*0022*/ 	.byte	0x01
	.zero		1


	//----- nvinfo : EIATTR_MERCURY_ISA_VERSION
	.align		4
        /*0024*/ 	.byte	0x03, 0x5f
        /*0026*/ 	.short	0x0101


	//----- nvinfo : EIATTR_COOP_GROUP_MASK_REGIDS
	.align		4
        /*0028*/ 	.byte	0x04, 0x29
        /*002a*/ 	.short	(.L_1517 - .L_1516)


	//   ....[0]....
.L_1516:
        /*002c*/ 	.word	0xffffffff


	//   ....[1]....
        /*0030*/ 	.word	0xffffffff


	//   ....[2]....
        /*0034*/ 	.word	0xffffffff


	//   ....[3]....
        /*0038*/ 	.word	0xffffffff


	//   ....[4]....
        /*003c*/ 	.word	0xffffffff


	//   ....[5]....
        /*0040*/ 	.word	0xffffffff


	//   ....[6]....
        /*0044*/ 	.word	0xffffffff


	//   ....[7]....
        /*0048*/ 	.word	0xffffffff


	//   ....[8]....
        /*004c*/ 	.word	0xffffffff


	//   ....[9]....
        /*0050*/ 	.word	0xffffffff


	//   ....[10]....
        /*0054*/ 	.word	0xffffffff


	//   ....[11]....
        /*0058*/ 	.word	0xffffffff


	//   ....[12]....
        /*005c*/ 	.word	0xffffffff


	//   ....[13]....
        /*0060*/ 	.word	0xffffffff


	//   ....[14]....
        /*0064*/ 	.word	0xffffffff


	//   ....[15]....
        /*0068*/ 	.word	0xffffffff


	//   ....[16]....
        /*006c*/ 	.word	0xffffffff


	//   ....[17]....
        /*0070*/ 	.word	0xffffffff


	//   ....[18]....
        /*0074*/ 	.word	0xffffffff


	//   ....[19]....
        /*0078*/ 	.word	0xffffffff


	//   ....[20]....
        /*007c*/ 	.word	0xffffffff


	//   ....[21]....
        /*0080*/ 	.word	0xffffffff


	//   ....[22]....
        /*0084*/ 	.word	0xffffffff


	//   ....[23]....
        /*0088*/ 	.word	0xffffffff


	//   ....[24]....
        /*008c*/ 	.word	0xffffffff


	//   ....[25]....
        /*0090*/ 	.word	0xffffffff


	//   ....[26]....
        /*0094*/ 	.word	0xffffffff


	//   ....[27]....
        /*0098*/ 	.word	0xffffffff


	//----- nvinfo : EIATTR_COOP_GROUP_INSTR_OFFSETS
	.align		4
.L_1517:
        /*009c*/ 	.byte	0x04, 0x28
        /*009e*/ 	.short	(.L_1519 - .L_1518)


	//   ....[0]....
.L_1518:
        /*00a0*/ 	.word	0x00000820


	//   ....[1]....
        /*00a4*/ 	.word	0x000008c0


	//   ....[2]....
        /*00a8*/ 	.word	0x00004470


	//   ....[3]....
        /*00ac*/ 	.word	0x000044a0


	//   ....[4]....
        /*00b0*/ 	.word	0x00004500


	//   ....[5]....
        /*00b4*/ 	.word	0x00004510


	//   ....[6]....
        /*00b8*/ 	.word	0x00004580


	//   ....[7]....
        /*00bc*/ 	.word	0x000045a0


	//   ....[8]....
        /*00c0*/ 	.word	0x000045e0


	//   ....[9]....
        /*00c4*/ 	.word	0x00004600


	//   ....[10]....
        /*00c8*/ 	.word	0x00004680


	//   ....[11]....
        /*00cc*/ 	.word	0x000046b0


	//   ....[12]....
        /*00d0*/ 	.word	0x000046d0


	//   ....[13]....
        /*00d4*/ 	.word	0x000046e0


	//   ....[14]....
        /*00d8*/ 	.word	0x00004780


	//   ....[15]....
        /*00dc*/ 	.word	0x000047b0


	//   ....[16]....
        /*00e0*/ 	.word	0x000047c0


	//   ....[17]....
        /*00e4*/ 	.word	0x000047d0


	//   ....[18]....
        /*00e8*/ 	.word	0x00004870


	//   ....[19]....
        /*00ec*/ 	.word	0x000048a0


	//   ....[20]....
        /*00f0*/ 	.word	0x000048b0


	//   ....[21]....
        /*00f4*/ 	.word	0x000048c0


	//   ....[22]....
        /*00f8*/ 	.word	0x00004a70


	//   ....[23]....
        /*00fc*/ 	.word	0x00004dc0


	//   ....[24]....
        /*0100*/ 	.word	0x00004e00


	//   ....[25]....
        /*0104*/ 	.word	0x00004e30


	//   ....[26]....
        /*0108*/ 	.word	0x00004e50


	//   ....[27]....
        /*010c*/ 	.word	0x00006180


	//----- nvinfo : EIATTR_VRC_CTA_INIT_COUNT
	.align		4
.L_1519:
        /*0110*/ 	.byte	0x02, 0x4a
	.zero		1
	.zero		1


	//----- nvinfo : EIATTR_EXIT_INSTR_OFFSETS
	.align		4
        /*0114*/ 	.byte	0x04, 0x1c
        /*0116*/ 	.short	(.L_1521 - .L_1520)


	//   ....[0]....
.L_1520:
        /*0118*/ 	.word	0x000004a0


	//   ....[1]....
        /*011c*/ 	.word	0x00006250


	//----- nvinfo : EIATTR_MAX_THREADS
	.align		4
.L_1521:
        /*0120*/ 	.byte	0x04, 0x05
        /*0122*/ 	.short	(.L_1523 - .L_1522)
.L_1522:
        /*0124*/ 	.word	0x00000040
        /*0128*/ 	.word	0x00000001
        /*012c*/ 	.word	0x00000001


	//----- nvinfo : EIATTR_CRS_STACK_SIZE
	.align		4
.L_1523:
        /*0130*/ 	.byte	0x04, 0x1e
        /*0132*/ 	.short	(.L_1525 - .L_1524)
.L_1524:
        /*0134*/ 	.word	0x00000000


	//----- nvinfo : EIATTR_CBANK_PARAM_SIZE
	.align		4
.L_1525:
        /*0138*/ 	.byte	0x03, 0x19
        /*013a*/ 	.short	0x0118


	//----- nvinfo : EIATTR_PARAM_CBANK
	.align		4
        /*013c*/ 	.byte	0x04, 0x0a
        /*013e*/ 	.short	(.L_1527 - .L_1526)
	.align		4
.L_1526:
        /*0140*/ 	.word	index@(.nv.constant0._Z25selective_scan_fwd_kernelI32Selective_Scan_fwd_kernel_traitsILi64ELi16ELi1ELb1ELb0ELb1ELb0EN3c104HalfENS1_7complexIfEEEEv13SSMParamsBase)
        /*0144*/ 	.short	0x0380
        /*0146*/ 	.short	0x0118


	//----- nvinfo : EIATTR_SW_WAR
	.align		4
.L_1527:
        /*0148*/ 	.byte	0x04, 0x36
        /*014a*/ 	.short	(.L_1529 - .L_1528)
.L_1528:
        /*014c*/ 	.word	0x00000008
.L_1529:


//--------------------- .nv.info._Z25selective_scan_fwd_kernelI32Selective_Scan_fwd_kernel_traitsILi64ELi16ELi1ELb1ELb0ELb1ELb1EN3c104HalfENS1_7complexIfEEEEv13SSMParamsBase --------------------------
	.section	.nv.info._Z25selective_scan_fwd_kernelI32Selective_Scan_fwd_kernel_traitsILi64ELi16ELi1ELb1ELb0ELb1ELb1EN3c104HalfENS1_7complexIfEEEEv13SSMParamsBase,"",@"SHT_CUDA_INFO"
	.sectionflags	@""
	.align	4


	//----- nvinfo : EIATTR_CUDA_API_VERSION
	.align		4
        /*0000*/ 	.byte	0x04, 0x37
        /*0002*/ 	.short	(.L_1531 - .L_1530)
.L_1530:
        /*0004*/ 	.word	0x00000082


	//----- nvinfo : EIATTR_KPARAM_INFO
	.align		4
.L_1531:
        /*0008*/ 	.byte	0x04, 0x17
        /*000a*/ 	.short	(.L_1533 - .L_1532)
.L_1532:
        /*000c*/ 	.word	0x00000000
        /*0010*/ 	.short	0x0000
        /*0012*/ 	.short	0x0000
        /*0014*/ 	.byte	0x00, 0xf0, 0x61, 0x04


	//----- nvinfo : EIATTR_SPARSE_MMA_MASK
	.align		4
.L_1533:
        /*0018*/ 	.byte	0x03, 0x50
        /*001a*/ 	.short	0x0000


	//----- nvinfo : EIATTR_MAXREG_COUNT
	.align		4
        /*001c*/ 	.byte	0x03, 0x1b
        /*001e*/ 	.short	0x00a8


	//----- nvinfo : EIATTR_NUM_BARRIERS
	.align		4
        /*0020*/ 	.byte	0x02, 0x4c
        /*0022*/ 	.byte	0x01
	.zero		1


	//----- nvinfo : EIATTR_MERCURY_ISA_VERSION
	.align		4
        /*0024*/ 	.byte	0x03, 0x5f
        /*0026*/ 	.short	0x0101


	//----- nvinfo : EIATTR_COOP_GROUP_MASK_REGIDS
	.align		4
        /*0028*/ 	.byte	0x04, 0x29
        /*002a*/ 	.short	(.L_1535 - .L_1534)


	//   ....[0]....
.L_1534:
        /*002c*/ 	.word	0xffffffff


	//   ....[1]....
        /*0030*/ 	.word	0xffffffff


	//   ....[2]....
        /*0034*/ 	.word	0xffffffff


	//   ....[3]....
        /*0038*/ 	.word	0xffffffff


	//   ....[4]....
        /*003c*/ 	.word	0xffffffff


	//   ....[5]....
        /*0040*/ 	.word	0xffffffff


	//   ....[6]....
        /*0044*/ 	.word	0xffffffff


	//   ....[7]....
        /*0048*/ 	.word	0xffffffff


	//   ....[8]....
        /*004c*/ 	.word	0xffffffff


	//   ....[9]....
        /*0050*/ 	.word	0xffffffff


	//   ....[10]....
        /*0054*/ 	.word	0xffffffff


	//   ....[11]....
        /*0058*/ 	.word	0xffffffff


	//   ....[12]....
        /*005c*/ 	.word	0xffffffff


	//   ....[13]....
        /*0060*/ 	.word	0xffffffff


	//   ....[14]....
        /*0064*/ 	.word	0xffffffff


	//   ....[15]....
        /*0068*/ 	.word	0xffffffff


	//   ....[16]....
        /*006c*/ 	.word	0xffffffff


	//   ....[17]....
        /*0070*/ 	.word	0xffffffff


	//   ....[18]....
        /*0074*/ 	.word	0xffffffff


	//   ....[19]....
        /*0078*/ 	.word	0xffffffff


	//   ....[20]....
        /*007c*/ 	.word	0xffffffff


	//   ....[21]....
        /*0080*/ 	.word	0xffffffff


	//   ....[22]....
        /*0084*/ 	.word	0xffffffff


	//   ....[23]....
        /*0088*/ 	.word	0xffffffff


	//   ....[24]....
        /*008c*/ 	.word	0xffffffff


	//   ....[25]....
        /*0090*/ 	.word	0xffffffff


	//   ....[26]....
        /*0094*/ 	.word	0xffffffff


	//   ....[27]....
        /*0098*/ 	.word	0xffffffff


	//   ....[28]....
        /*009c*/ 	.word	0xffffffff


	//   ....[29]....
        /*00a0*/ 	.word	0xffffffff


	//----- nvinfo : EIATTR_COOP_GROUP_INSTR_OFFSETS
	.align		4
.L_1535:
        /*00a4*/ 	.byte	0x04, 0x28
        /*00a6*/ 	.short	(.L_1537 - .L_1536)


	//   ....[0]....
.L_1536:
        /*00a8*/ 	.word	0x00000850


	//   ....[1]....
        /*00ac*/ 	.word	0x000008f0


	//   ....[2]....
        /*00b0*/ 	.word	0x00004470


	//   ....[3]....
        /*00b4*/ 	.word	0x000044a0


	//   ....[4]....
        /*00b8*/ 	.word	0x00004530


	//   ....[5]....
        /*00bc*/ 	.word	0x00004550


	//   ....[6]....
        /*00c0*/ 	.word	0x000045b0


	//   ....[7]....
        /*00c4*/ 	.word	0x000045c0


	//   ....[8]....
        /*00c8*/ 	.word	0x00004620


	//   ....[9]....
        /*00cc*/ 	.word	0x00004630


	//   ....[10]....
        /*00d0*/ 	.word	0x000046a0


	//   ....[11]....
        /*00d4*/ 	.word	0x000046b0


	//   ....[12]....
        /*00d8*/ 	.word	0x00004700


	//   ....[13]....
        /*00dc*/ 	.word	0x00004720


	//   ....[14]....
        /*00e0*/ 	.word	0x00004790


	//   ....[15]....
        /*00e4*/ 	.word	0x000047c0


	//   ....[16]....
        /*00e8*/ 	.word	0x000047f0


	//   ....[17]....
        /*00ec*/ 	.word	0x00004800


	//   ....[18]....
        /*00f0*/ 	.word	0x00004920


	//   ....[19]....
        /*00f4*/ 	.word	0x00004950


	//   ....[20]....
        /*00f8*/ 	.word	0x00004960


	//   ....[21]....
        /*00fc*/ 	.word	0x00004970


	//   ....[22]....
        /*0100*/ 	.word	0x00004ac0


	//   ....[23]....
        /*0104*/ 	.word	0x00004df0


	//   ....[24]....
        /*0108*/ 	.word	0x00004e30


	//   ....[25]....
        /*010c*/ 	.word	0x00004e60


	//   ....[26]....
        /*0110*/ 	.word	0x00004e80


	//   ....[27]....
        /*0114*/ 	.word	0x00006130


	//   ....[28]....
        /*0118*/ 	.word	0x00006360


	//   ....[29]....
        /*011c*/ 	.word	0x00006be0


	//----- nvinfo : EIATTR_VRC_CTA_INIT_COUNT
	.align		4
.L_1537:
        /*0120*/ 	.byte	0x02, 0x4a
	.zero		1
	.zero		1


	//----- nvinfo : EIATTR_EXIT_INSTR_OFFSETS
	.align		4
        /*0124*/ 	.byte	0x04, 0x1c
        /*0126*/ 	.short	(.L_1539 - .L_1538)


	//   ....[0]....
.L_1538:
        /*0128*/ 	.word	0x000004a0


	//   ....[1]....
        /*012c*/ 	.word	0x00006c40


	//----- nvinfo : EIATTR_MAX_THREADS
	.align		4
.L_1539:
        /*0130*/ 	.byte	0x04, 0x05
        /*0132*/ 	.short	(.L_1541 - .L_1540)
.L_1540:
        /*0134*/ 	.word	0x00000040
        /*0138*/ 	.word	0x00000001
        /*013c*/ 	.word	0x00000001


	//----- nvinfo : EIATTR_CRS_STACK_SIZE
	.align		4
.L_1541:
        /*0140*/ 	.byte	0x04, 0x1e
        /*0142*/ 	.short	(.L_1543 - .L_1542)
.L_1542:
        /*0144*/ 	.word	0x00000000


	//----- nvinfo : EIATTR_CBANK_PARAM_SIZE
	.align		4
.L_1543:
        /*0148*/ 	.byte	0x03, 0x19
        /*014a*/ 	.short	0x0118


	//----- nvinfo : EIATTR_PARAM_CBANK
	.align		4
        /*014c*/ 	.byte	0x04, 0x0a
        /*014e*/ 	.short	(.L_1545 - .L_1544)
	.align		4
.L_1544:
        /*0150*/ 	.word	index@(.nv.constant0._Z25selective_scan_fwd_kernelI32Selective_Scan_fwd_kernel_traitsILi64ELi16ELi1ELb1ELb0ELb1ELb1EN3c104HalfENS1_7complexIfEEEEv13SSMParamsBase)
        /*0154*/ 	.short	0x0380
        /*0156*/ 	.short	0x0118


	//----- nvinfo : EIATTR_SW_WAR
	.align		4
.L_1545:
        /*0158*/ 	.byte	0x04, 0x36
        /*015a*/ 	.short	(.L_1547 - .L_1546)
.L_1546:
        /*015c*/ 	.word	0x00000008
.L_1547:


//--------------------- .nv.info._Z25selective_scan_fwd_kernelI32Selective_Scan_fwd_kernel_traitsILi64ELi16ELi1ELb1ELb1ELb0ELb0EN3c104HalfENS1_7complexIfEEEEv13SSMParamsBase --------------------------
	.section	.nv.info._Z25selective_scan_fwd_kernelI32Selective_Scan_fwd_kernel_traitsILi64ELi16ELi1ELb1ELb1ELb0ELb0EN3c104HalfENS1_7complexIfEEEEv13SSMParamsBase,"",@"SHT_CUDA_INFO"
	.sectionflags	@""
	.align	4


	//----- nvinfo : EIATTR_CUDA_API_VERSION
	.align		4
        /*0000*/ 	.byte	0x04, 0x37
        /*0002*/ 	.short	(.L_1549 - .L_1548)
.L_1548:
        /*0004*/ 	.word	0x00000082


	//----- nvinfo : EIATTR_KPARAM_INFO
	.align		4
.L_1549:
        /*0008*/ 	.byte	0x04, 0x17
        /*000a*/ 	.short	(.L_1551 - .L_1550)
.L_1550:
        /*000c*/ 	.word	0x00000000
        /*0010*/ 	.short	0x0000
        /*0012*/ 	.short	0x0000
        /*0014*/ 	.byte	0x00, 0xf0, 0x61, 0x04


	//----- nvinfo : EIATTR_SPARSE_MMA_MASK
	.align		4
.L_1551:
        /*0018*/ 	.byte	0x03, 0x50
        /*001a*/ 	.short	0x0000


	//----- nvinfo : EIATTR_MAXREG_COUNT
	.align		4
        /*001c*/ 	.byte	0x03, 0x1b
        /*001e*/ 	.short	0x00a8


	//----- nvinfo : EIATTR_NUM_BARRIERS
	.align		4
        /*0020*/ 	.byte	0x02, 0x4c
        /*0022*/ 	.byte	0x01
	.zero		1


	//----- nvinfo : EIATTR_MERCURY_ISA_VERSION
	.align		4
        /*0024*/ 	.byte	0x03, 0x5f
        /*0026*/ 	.short	0x0101


	//----- nvinfo : EIATTR_COOP_GROUP_MASK_REGIDS
	.align		4
        /*0028*/ 	.byte	0x04, 0x29
        /*002a*/ 	.short	(.L_1553 - .L_1552)


	//   ....[0]....
.L_1552:
        /*002c*/ 	.word	0xffffffff


	//   ....[1]....
        /*0030*/ 	.word	0xffffffff


	//   ....[2]....
        /*0034*/ 	.word	0xffffffff


	//   ....[3]....
        /*0038*/ 	.word	0xffffffff


	//   ....[4]....
        /*003c*/ 	.word	0xffffffff


	//   ....[5]....
        /*0040*/ 	.word	0xffffffff


	//   ....[6]....
        /*0044*/ 	.word	0xffffffff


	//   ....[7]....
        /*0048*/ 	.word	0xffffffff


	//   ....[8]....
        /*004c*/ 	.word	0xffffffff


	//   ....[9]....
        /*0050*/ 	.word	0xffffffff


	//   ....[10]....
        /*0054*/ 	.word	0xffffffff


	//   ....[11]....
        /*0058*/ 	.word	0xffffffff


	//   ....[12]....
        /*005c*/ 	.word	0xffffffff


	//   ....[13]....
        /*0060*/ 	.word	0xffffffff


	//   ....[14]....
        /*0064*/ 	.word	0xffffffff


	//   ....[15]....
        /*0068*/ 	.word	0xffffffff


	//   ....[16]....
        /*006c*/ 	.word	0xffffffff


	//   ....[17]....
        /*0070*/ 	.word	0xffffffff


	//   ....[18]....
        /*0074*/ 	.word	0xffffffff


	//   ....[19]....
        /*0078*/ 	.word	0xffffffff


	//   ....[20]....
        /*007c*/ 	.word	0xffffffff


	//   ....[21]....
        /*0080*/ 	.word	0xffffffff


	//   ....[22]....
        /*0084*/ 	.word	0xffffffff


	//   ....[23]....
        /*0088*/ 	.word	0xffffffff


	//   ....[24]....
        /*008c*/ 	.word	0xffffffff


	//   ....[25]....
        /*0090*/ 	.word	0xffffffff


	//   ....[26]....
        /*0094*/ 	.word	0xffffffff


	//   ....[27]....
        /*0098*/ 	.word	0xffffffff


	//----- nvinfo : EIATTR_COOP_GROUP_INSTR_OFFSETS
	.align		4
.L_1553:
        /*009c*/ 	.byte	0x04, 0x28
        /*009e*/ 	.short	(.L_1555 - .L_1554)


	//   ....[0]....
.L_1554:
        /*00a0*/ 	.word	0x00000850


	//   ....[1]....
        /*00a4*/ 	.word	0x000008f0


	//   ....[2]....
        /*00a8*/ 	.word	0x00003a10


	//   ....[3]....
        /*00ac*/ 	.word	0x00004990


	//   ....[4]....
        /*00b0*/ 	.word	0x000049d0


	//   ....[5]....
        /*00b4*/ 	.word	0x00004a70


	//   ....[6]....
        /*00b8*/ 	.word	0x00004a90


	//   ....[7]....
        /*00bc*/ 	.word	0x00004b10


	//   ....[8]....
        /*00c0*/ 	.word	0x00004b20


	//   ....[9]....
        /*00c4*/ 	.word	0x00004b80


	//   ....[10]....
        /*00c8*/ 	.word	0x00004b90


	//   ....[11]....
        /*00cc*/ 	.word	0x00004c00


	//   ....[12]....
        /*00d0*/ 	.word	0x00004c30


	//   ....[13]....
        /*00d4*/ 	.word	0x00004c70


	//   ....[14]....
        /*00d8*/ 	.word	0x00004c80


	//   ....[15]....
        /*00dc*/ 	.word	0x00004d10


	//   ....[16]....
        /*00e0*/ 	.word	0x00004d50


	//   ....[17]....
        /*00e4*/ 	.word	0x00004d60


	//   ....[18]....
        /*00e8*/ 	.word	0x00004d70


	//   ....[19]....
        /*00ec*/ 	.word	0x00004e10


	//   ....[20]....
        /*00f0*/ 	.word	0x00004e40


	//   ....[21]....
        /*00f4*/ 	.word	0x00004e50


	//   ....[22]....
        /*00f8*/ 	.word	0x00004e60


	//   ....[23]....
        /*00fc*/ 	.word	0x00004fd0


	//   ....[24]....
        /*0100*/ 	.word	0x00004fe0


	//   ....[25]....
        /*0104*/ 	.word	0x00004ff0


	//   ....[26]....
        /*0108*/ 	.word	0x00005020


	//   ....[27]....
        /*010c*/ 	.word	0x00005fe0


	//----- nvinfo : EIATTR_VRC_CTA_INIT_COUNT
	.align		4
.L_1555:
        /*0110*/ 	.byte	0x02, 0x4a
	.zero		1
	.zero		1


	//----- nvinfo : EIATTR_EXIT_INSTR_OFFSETS
	.align		4
        /*0114*/ 	.byte	0x04, 0x1c
        /*0116*/ 	.short	(.L_1557 - .L_1556)


	//   ....[0]....
.L_1556:
        /*0118*/ 	.word	0x000004b0


	//   ....[1]....
        /*011c*/ 	.word	0x00006080


	//----- nvinfo : EIATTR_MAX_THREADS
	.align		4
.L_1557:
        /*0120*/ 	.byte	0x04, 0x05
        /*0122*/ 	.short	(.L_1559 - .L_1558)
.L_1558:
        /*0124*/ 	.word	0x00000040
        /*0128*/ 	.word	0x00000001
        /*012c*/ 	.word	0x00000001


	//----- nvinfo : EIATTR_CRS_STACK_SIZE
	.align		4
.L_1559:
        /*0130*/ 	.byte	0x04, 0x1e
        /*0132*/ 	.short	(.L_1561 - .L_1560)
.L_1560:
        /*0134*/ 	.word	0x00000000


	//----- nvinfo : EIATTR_CBANK_PARAM_SIZE
	.align		4
.L_1561:
        /*0138*/ 	.byte	0x03, 0x19
        /*013a*/ 	.short	0x0118


	//----- nvinfo : EIATTR_PARAM_CBANK
	.align		4
        /*013c*/ 	.byte	0x04, 0x0a
        /*013e*/ 	.short	(.L_1563 - .L_1562)
	.align		4
.L_1562:
        /*0140*/ 	.word	index@(.nv.constant0._Z25selective_scan_fwd_kernelI32Selective_Scan_fwd_kernel_traitsILi64ELi16ELi1ELb1ELb1ELb0ELb0EN3c104HalfENS1_7complexIfEEEEv13SSMParamsBase)
        /*0144*/ 	.short	0x0380
        /*0146*/ 	.short	0x0118


	//----- nvinfo : EIATTR_SW_WAR
	.align		4
.L_1563:
        /*0148*/ 	.byte	0x04, 0x36
        /*014a*/ 	.short	(.L_1565 - .L_1564)
.L_1564:
        /*014c*/ 	.word	0x00000008
.L_1565:


//--------------------- .nv.info._Z25selective_scan_fwd_kernelI32Selective_Scan_fwd_kernel_traitsILi64ELi16ELi1ELb1ELb1ELb0ELb1EN3c104HalfENS1_7complexIfEEEEv13SSMParamsBase --------------------------
	.section	.nv.info._Z25selective_scan_fwd_kernelI32Selective_Scan_fwd_kernel_traitsILi64ELi16ELi1ELb1ELb1ELb0ELb1EN3c104HalfENS1_7complexIfEEEEv13SSMParamsBase,"",@"SHT_CUDA_INFO"
	.sectionflags	@""
	.align	4


	//----- nvinfo : EIATTR_CUDA_API_VERSION
	.align		4
        /*0000*/ 	.byte	0x04, 0x37
        /*0002*/ 	.short	(.L_1567 - .L_1566)
.L_1566:
        /*0004*/ 	.word	0x00000082


	//----- nvinfo : EIATTR_KPARAM_INFO
	.align		4
.L_1567:
        /*0008*/ 	.byte	0x04, 0x17
        /*000a*/ 	.short	(.L_1569 - .L_1568)
.L_1568:
        /*000c*/ 	.word	0x00000000
        /*0010*/ 	.short	0x0000
        /*0012*/ 	.short	0x0000
        /*0014*/ 	.byte	0x00, 0xf0, 0x61, 0x04


	//----- nvinfo : EIATTR_SPARSE_MMA_MASK
	.align		4
.L_1569:
        /*0018*/ 	.byte	0x03, 0x50
        /*001a*/ 	.short	0x0000


	//----- nvinfo : EIATTR_MAXREG_COUNT
	.align		4
        /*001c*/ 	.byte	0x03, 0x1b
        /*001e*/ 	.short	0x00a8


	//----- nvinfo : EIATTR_NUM_BARRIERS
	.align		4
        /*0020*/ 	.byte	0x02, 0x4c
        /*0022*/ 	.byte	0x01
	.zero		1


	//----- nvinfo : EIATTR_MERCURY_ISA_VERSION
	.align		4
        /*0024*/ 	.byte	0x03, 0x5f
        /*0026*/ 	.short	0x0101


	//----- nvinfo : EIATTR_COOP_GROUP_MASK_REGIDS
	.align		4
        /*0028*/ 	.byte	0x04, 0x29
        /*002a*/ 	.short	(.L_1571 - .L_1570)


	//   ....[0]....
.L_1570:
        /*002c*/ 	.word	0xffffffff


	//   ....[1]....
        /*0030*/ 	.word	0xffffffff


	//   ....[2]....
        /*0034*/ 	.word	0xffffffff


	//   ....[3]....
        /*0038*/ 	.word	0xffffffff


	//   ....[4]....
        /*003c*/ 	.word	0xffffffff


	//   ....[5]....
        /*0040*/ 	.word	0xffffffff


	//   ....[6]....
        /*0044*/ 	.word	0xffffffff


	//   ....[7]....
        /*0048*/ 	.word	0xffffffff


	//   ....[8]....
        /*004c*/ 	.word	0xffffffff


	//   ....[9]....
        /*0050*/ 	.word	0xffffffff


	//   ....[10]....
        /*0054*/ 	.word	0xffffffff


	//   ....[11]....
        /*0058*/ 	.word	0xffffffff


	//   ....[12]....
        /*005c*/ 	.word	0xffffffff


	//   ....[13]....
        /*0060*/ 	.word	0xffffffff


	//   ....[14]....
        /*0064*/ 	.word	0xffffffff


	//   ....[15]....
        /*0068*/ 	.word	0xffffffff


	//   ....[16]....
        /*006c*/ 	.word	0xffffffff


	//   ....[17]....
        /*0070*/ 	.word	0xffffffff


	//   ....[18]....
        /*0074*/ 	.word	0xffffffff


	//   ....[19]....
        /*0078*/ 	.word	0xffffffff


	//   ....[20]....
        /*007c*/ 	.word	0xffffffff


	//   ....[21]....
        /*0080*/ 	.word	0xffffffff


	//   ....[22]....
        /*0084*/ 	.word	0xffffffff


	//   ....[23]....
        /*0088*/ 	.word	0xffffffff


	//   ....[24]....
        /*008c*/ 	.word	0xffffffff


	//   ....[25]....
        /*0090*/ 	.word	0xffffffff


	//   ....[26]....
        /*0094*/ 	.word	0xffffffff


	//   ....[27]....
        /*0098*/ 	.word	0xffffffff


	//   ....[28]....
        /*009c*/ 	.word	0xffffffff


	//   ....[29]....
        /*00a0*/ 	.word	0xffffffff


	//----- nvinfo : EIATTR_COOP_GROUP_INSTR_OFFSETS
	.align		4
.L_1571:
        /*00a4*/ 	.byte	0x04, 0x28
        /*00a6*/ 	.short	(.L_1573 - .L_1572)


	//   ....[0]....
.L_1572:
        /*00a8*/ 	.word	0x00000850


	//   ....[1]....
        /*00ac*/ 	.word	0x000008f0


	//   ....[2]....
        /*00b0*/ 	.word	0x000038e0


	//   ....[3]....
        /*00b4*/ 	.word	0x00004970


	//   ....[4]....
        /*00b8*/ 	.word	0x000049a0


	//   ....[5]....
        /*00bc*/ 	.word	0x00004a90


	//   ....[6]....
        /*00c0*/ 	.word	0x00004ac0


	//   ....[7]....
        /*00c4*/ 	.word	0x00004b10


	//   ....[8]....
        /*00c8*/ 	.word	0x00004b20


	//   ....[9]....
        /*00cc*/ 	.word	0x00004b80


	//   ....[10]....
        /*00d0*/ 	.word	0x00004b90


	//   ....[11]....
        /*00d4*/ 	.word	0x00004c00


	//   ....[12]....
        /*00d8*/ 	.word	0x00004c10


	//   ....[13]....
        /*00dc*/ 	.word	0x00004c70


	//   ....[14]....
        /*00e0*/ 	.word	0x00004c80


	//   ....[15]....
        /*00e4*/ 	.word	0x00004cf0


	//   ....[16]....
        /*00e8*/ 	.word	0x00004d20


	//   ....[17]....
        /*00ec*/ 	.word	0x00004d60


	//   ....[18]....
        /*00f0*/ 	.word	0x00004d70


	//   ....[19]....
        /*00f4*/ 	.word	0x00004e00


	//   ....[20]....
        /*00f8*/ 	.word	0x00004e40


	//   ....[21]....
        /*00fc*/ 	.word	0x00004e50


	//   ....[22]....
        /*0100*/ 	.word	0x00004e60


	//   ....[23]....
        /*0104*/ 	.word	0x00004fd0


	//   ....[24]....
        /*0108*/ 	.word	0x00004fe0


	//   ....[25]....
        /*010c*/ 	.word	0x00004ff0


	//   ....[26]....
        /*0110*/ 	.word	0x00005020


	//   ....[27]....
        /*0114*/ 	.word	0x00005f30


	//   ....[28]....
        /*0118*/ 	.word	0x00006160


	//   ....[29]....
        /*011c*/ 	.word	0x000069e0


	//----- nvinfo : EIATTR_VRC_CTA_INIT_COUNT
	.align		4
.L_1573:
        /*0120*/ 	.byte	0x02, 0x4a
	.zero		1
	.zero		1


	//----- nvinfo : EIATTR_EXIT_INSTR_OFFSETS
	.align		4
        /*0124*/ 	.byte	0x04, 0x1c
        /*0126*/ 	.short	(.L_1575 - .L_1574)


	//   ....[0]....
.L_1574:
        /*0128*/ 	.word	0x000004b0


	//   ....[1]....
        /*012c*/ 	.word	0x00006a40


	//----- nvinfo : EIATTR_MAX_THREADS
	.align		4
.L_1575:
        /*0130*/ 	.byte	0x04, 0x05
        /*0132*/ 	.short	(.L_1577 - .L_1576)
.L_1576:
        /*0134*/ 	.word	0x00000040
        /*0138*/ 	.word	0x00000001
        /*013c*/ 	.word	0x00000001


	//----- nvinfo : EIATTR_CRS_STACK_SIZE
	.align		4
.L_1577:
        /*0140*/ 	.byte	0x04, 0x1e
        /*0142*/ 	.short	(.L_1579 - .L_1578)
.L_1578:
        /*0144*/ 	.word	0x00000000


	//----- nvinfo : EIATTR_CBANK_PARAM_SIZE
	.align		4
.L_1579:
        /*0148*/ 	.byte	0x03, 0x19
        /*014a*/ 	.short	0x0118


	//----- nvinfo : EIATTR_PARAM_CBANK
	.align		4
        /*014c*/ 	.byte	0x04, 0x0a
        /*014e*/ 	.short	(.L_1581 - .L_1580)
	.align		4
.L_1580:
        /*0150*/ 	.word	index@(.nv.constant0._Z25selective_scan_fwd_kernelI32Selective_Scan_fwd_kernel_traitsILi64ELi16ELi1ELb1ELb1ELb0ELb1EN3c104HalfENS1_7complexIfEEEEv13SSMParamsBase)
        /*0154*/ 	.short	0x0380
        /*0156*/ 	.short	0x0118


	//----- nvinfo : EIATTR_SW_WAR
	.align		4
.L_1581:
        /*0158*/ 	.byte	0x04, 0x36
        /*015a*/ 	.short	(.L_1583 - .L_1582)
.L_1582:
        /*015c*/ 	.word	0x00000008
.L_1583:


//--------------------- .nv.info._Z25selective_scan_fwd_kernelI32Selective_Scan_fwd_kernel_traitsILi64ELi16ELi1ELb1ELb1ELb1ELb0EN3c104HalfENS1_7complexIfEEEEv13SSMParamsBase --------------------------
	.section	.nv.info._Z25selective_scan_fwd_kernelI32Selective_Scan_fwd_kernel_traitsILi64ELi16ELi1ELb1ELb1ELb1ELb0EN3c104HalfENS1_7complexIfEEEEv13SSMParamsBase,"",@"SHT_CUDA_INFO"
	.sectionflags	@""
	.align	4


	//----- nvinfo : EIATTR_CUDA_API_VERSION
	.align		4
        /*0000*/ 	.byte	0x04, 0x37
        /*0002*/ 	.short	(.L_1585 - .L_1584)
.L_1584:
        /*0004*/ 	.word	0x00000082


	//----- nvinfo : EIATTR_KPARAM_INFO
	.align		4
.L_1585:
        /*0008*/ 	.byte	0x04, 0x17
        /*000a*/ 	.short	(.L_1587 - .L_1586)
.L_1586:
        /*000c*/ 	.word	0x00000000
        /*0010*/ 	.short	0x0000
        /*0012*/ 	.short	0x0000
        /*0014*/ 	.byte	0x00, 0xf0, 0x61, 0x04


	//----- nvinfo : EIATTR_SPARSE_MMA_MASK
	.align		4
.L_1587:
        /*0018*/ 	.byte	0x03, 0x50
        /*001a*/ 	.short	0x0000


	//----- nvinfo : EIATTR_MAXREG_COUNT
	.align		4
        /*001c*/ 	.byte	0x03, 0x1b
        /*001e*/ 	.short	0x00a8


	//----- nvinfo : EIATTR_NUM_BARRIERS
	.align		4
        /*0020*/ 	.byte	0x02, 0x4c
        /*0022*/ 	.byte	0x01
	.zero		1


	//----- nvinfo : EIATTR_ANNOTATIONS
	.align		4
        /*0024*/ 	.byte	0x04, 0x55
        /*0026*/ 	.short	(.L_1589 - .L_1588)


	//   ....[0]....
.L_1588:
        /*0028*/ 	.word	0x00000001
        /*002c*/ 	.byte	0x30, 0x08, 0x00, 0x00, 0x01, 0x00, 0x00, 0x00, 0xf0, 0x30, 0x00, 0x00, 0x01, 0x00, 0x00, 0x00
        /*003c*/ 	.byte	0x70, 0x32, 0x00, 0x00, 0x01, 0x00, 0x00, 0x00, 0x90, 0x61, 0x00, 0x00


	//----- nvinfo : EIATTR_MERCURY_ISA_VERSION
	.align		4
.L_1589:
        /*0048*/ 	.byte	0x03, 0x5f
        /*004a*/ 	.short	0x0101


	//----- nvinfo : EIATTR_COOP_GROUP_MASK_REGIDS
	.align		4
        /*004c*/ 	.byte	0x04, 0x29
        /*004e*/ 	.short	(.L_1591 - .L_1590)


	//   ....[0]....
.L_1590:
        /*0050*/ 	.word	0xffffffff


	//   ....[1]....
        /*0054*/ 	.word	0xffffffff


	//   ....[2]....
        /*0058*/ 	.word	0xffffffff


	//   ....[3]....
        /*005c*/ 	.word	0xffffffff


	//   ....[4]....
        /*0060*/ 	.word	0xffffffff


	//   ....[5]....
        /*0064*/ 	.word	0xffffffff


	//   ....[6]....
        /*0068*/ 	.word	0xffffffff


	//   ....[7]....
        /*006c*/ 	.word	0xffffffff


	//   ....[8]....
        /*0070*/ 	.word	0xffffffff


	//   ....[9]....
        /*0074*/ 	.word	0xffffffff


	//   ....[10]....
        /*0078*/ 	.word	0xffffffff


	//   ....[11]....
        /*007c*/ 	.word	0xffffffff


	//   ....[12]....
        /*0080*/ 	.word	0xffffffff


	//   ....[13]....
        /*0084*/ 	.word	0xffffffff


	//   ....[14]....
        /*0088*/ 	.word	0xffffffff


	//   ....[15]....
        /*008c*/ 	.word	0xffffffff


	//   ....[16]....
        /*0090*/ 	.word	0xffffffff


	//   ....[17]....
        /*0094*/ 	.word	0xffffffff


	//   ....[18]....
        /*0098*/ 	.word	0xffffffff


	//   ....[19]....
        /*009c*/ 	.word	0xffffffff


	//   ....[20]....
        /*00a0*/ 	.word	0xffffffff


	//   ....[21]....
        /*00a4*/ 	.word	0xffffffff


	//   ....[22]....
        /*00a8*/ 	.word	0xffffffff


	//   ....[23]....
        /*00ac*/ 	.word	0xffffffff


	//   ....[24]....
        /*00b0*/ 	.word	0xffffffff


	//   ....[25]....
        /*00b4*/ 	.word	0xffffffff


	//   ....[26]....
        /*00b8*/ 	.word	0xffffffff


	//   ....[27]....
        /*00bc*/ 	.word	0xffffffff


	//   ....[28]....
        /*00c0*/ 	.word	0xffffffff


	//----- nvinfo : EIATTR_COOP_GROUP_INSTR_OFFSETS
	.align		4
.L_1591:
        /*00c4*/ 	.byte	0x04, 0x28
        /*00c6*/ 	.short	(.L_1593 - .L_1592)


	//   ....[0]....
.L_1592:
        /*00c8*/ 	.word	0x00000860


	//   ....[1]....
        /*00cc*/ 	.word	0x000008f0


	//   ....[2]....
        /*00d0*/ 	.word	0x000034d0


	//   ....[3]....
        /*00d4*/ 	.word	0x000049e0


	//   ....[4]....
        /*00d8*/ 	.word	0x00004a10


	//   ....[5]....
        /*00dc*/ 	.word	0x00004ab0


	//   ....[6]....
        /*00e0*/ 	.word	0x00004ad0


	//   ....[7]....
        /*00e4*/ 	.word	0x00004b30


	//   ....[8]....
        /*00e8*/ 	.word	0x00004b40


	//   ....[9]....
        /*00ec*/ 	.word	0x00004ba0


	//   ....[10]....
        /*00f0*/ 	.word	0x00004bb0


	//   ....[11]....
        /*00f4*/ 	.word	0x00004c20


	//   ....[12]....
        /*00f8*/ 	.word	0x00004c30


	//   ....[13]....
        /*00fc*/ 	.word	0x00004c80


	//   ....[14]....
        /*0100*/ 	.word	0x00004ca0


	//   ....[15]....
        /*0104*/ 	.word	0x00004d10


	//   ....[16]....
        /*0108*/ 	.word	0x00004d40


	//   ....[17]....
        /*010c*/ 	.word	0x00004d70


	//   ....[18]....
        /*0110*/ 	.word	0x00004d80


	//   ....[19]....
        /*0114*/ 	.word	0x00004e20


	//   ....[20]....
        /*0118*/ 	.word	0x00004e60


	//   ....[21]....
        /*011c*/ 	.word	0x00004e80


	//   ....[22]....
        /*0120*/ 	.word	0x00004e90


	//   ....[23]....
        /*0124*/ 	.word	0x00005010


	//   ....[24]....
        /*0128*/ 	.word	0x00005140


	//   ....[25]....
        /*012c*/ 	.word	0x00005180


	//   ....[26]....
        /*0130*/ 	.word	0x000051b0


	//   ....[27]....
        /*0134*/ 	.word	0x00005320


	//   ....[28]....
        /*0138*/ 	.word	0x000063b0


	//----- nvinfo : EIATTR_VRC_CTA_INIT_COUNT
	.align		4
.L_1593:
        /*013c*/ 	.byte	0x02, 0x4a
	.zero		1
	.zero		1


	//----- nvinfo : EIATTR_EXIT_INSTR_OFFSETS
	.align		4
        /*0140*/ 	.byte	0x04, 0x1c
        /*0142*/ 	.short	(.L_1595 - .L_1594)


	//   ....[0]....
.L_1594:
        /*0144*/ 	.word	0x000004c0


	//   ....[1]....
        /*0148*/ 	.word	0x00006490


	//----- nvinfo : EIATTR_MAX_THREADS
	.align		4
.L_1595:
        /*014c*/ 	.byte	0x04, 0x05
        /*014e*/ 	.short	(.L_1597 - .L_1596)
.L_1596:
        /*0150*/ 	.word	0x00000040
        /*0154*/ 	.word	0x00000001
        /*0158*/ 	.word	0x00000001


	//----- nvinfo : EIATTR_CRS_STACK_SIZE
	.align		4
.L_1597:
        /*015c*/ 	.byte	0x04, 0x1e
        /*015e*/ 	.short	(.L_1599 - .L_1598)
.L_1598:
        /*0160*/ 	.word	0x00000000


	//----- nvinfo : EIATTR_CBANK_PARAM_SIZE
	.align		4
.L_1599:
        /*0164*/ 	.byte	0x03, 0x19
        /*0166*/ 	.short	0x0118


	//----- nvinfo : EIATTR_PARAM_CBANK
	.align		4
        /*0168*/ 	.byte	0x04, 0x0a
        /*016a*/ 	.short	(.L_1601 - .L_1600)
	.align		4
.L_1600:
        /*016c*/ 	.word	index@(.nv.constant0._Z25selective_scan_fwd_kernelI32Selective_Scan_fwd_kernel_traitsILi64ELi16ELi1ELb1ELb1ELb1ELb0EN3c104HalfENS1_7complexIfEEEEv13SSMParamsBase)
        /*0170*/ 	.short	0x0380
        /*0172*/ 	.short	0x0118


	//----- nvinfo : EIATTR_SW_WAR
	.align		4
.L_1601:
        /*0174*/ 	.byte	0x04, 0x36
        /*0176*/ 	.short	(.L_1603 - .L_1602)
.L_1602:
        /*0178*/ 	.word	0x00000008
.L_1603:


//--------------------- .nv.info._Z25selective_scan_fwd_kernelI32Selective_Scan_fwd_kernel_traitsILi64ELi16ELi1ELb1ELb1ELb1ELb1EN3c104HalfENS1_7complexIfEEEEv13SSMParamsBase --------------------------
	.section	.nv.info._Z25selective_scan_fwd_kernelI32Selective_Scan_fwd_kernel_traitsILi64ELi16ELi1ELb1ELb1ELb1ELb1EN3c104HalfENS1_7complexIfEEEEv13SSMParamsBase,"",@"SHT_CUDA_INFO"
	.sectionflags	@""
	.align	4


	//----- nvinfo : EIATTR_CUDA_API_VERSION
	.align		4
        /*0000*/ 	.byte	0x04, 0x37
        /*0002*/ 	.short	(.L_1605 - .L_1604)
.L_1604:
        /*0004*/ 	.word	0x00000082


	//----- nvinfo : EIATTR_KPARAM_INFO
	.align		4
.L_1605:
        /*0008*/ 	.byte	0x04, 0x17
        /*000a*/ 	.short	(.L_1607 - .L_1606)
.L_1606:
        /*000c*/ 	.word	0x00000000
        /*0010*/ 	.short	0x0000
        /*0012*/ 	.short	0x0000
        /*0014*/ 	.byte	0x00, 0xf0, 0x61, 0x04


	//----- nvinfo : EIATTR_SPARSE_MMA_MASK
	.align		4
.L_1607:
        /*0018*/ 	.byte	0x03, 0x50
        /*001a*/ 	.short	0x0000


	//----- nvinfo : EIATTR_MAXREG_COUNT
	.align		4
        /*001c*/ 	.byte	0x03, 0x1b
        /*001e*/ 	.short	0x00a8


	//----- nvinfo : EIATTR_NUM_BARRIERS
	.align		4
        /*0020*/ 	.byte	0x02, 0x4c
        /*0022*/ 	.byte	0x01
	.zero		1


	//----- nvinfo : EIATTR_ANNOTATIONS
	.align		4
        /*0024*/ 	.byte	0x04, 0x55
        /*0026*/ 	.short	(.L_1609 - .L_1608)


	//   ....[0]....
.L_1608:
        /*0028*/ 	.word	0x00000001
        /*002c*/ 	.byte	0x30, 0x08, 0x00, 0x00, 0x01, 0x00, 0x00, 0x00, 0xf0, 0x30, 0x00, 0x00, 0x01, 0x00, 0x00, 0x00
        /*003c*/ 	.byte	0x70, 0x32, 0x00, 0x00, 0x01, 0x00, 0x00, 0x00, 0x90, 0x61, 0x00, 0x00


	//----- nvinfo : EIATTR_MERCURY_ISA_VERSION
	.align		4
.L_1609:
        /*0048*/ 	.byte	0x03, 0x5f
        /*004a*/ 	.short	0x0101


	//----- nvinfo : EIATTR_COOP_GROUP_MASK_REGIDS
	.align		4
        /*004c*/ 	.byte	0x04, 0x29
        /*004e*/ 	.short	(.L_1611 - .L_1610)


	//   ....[0]....
.L_1610:
        /*0050*/ 	.word	0xffffffff


	//   ....[1]....
        /*0054*/ 	.word	0xffffffff


	//   ....[2]....
        /*0058*/ 	.word	0xffffffff


	//   ....[3]....
        /*005c*/ 	.word	0xffffffff


	//   ....[4]....
        /*0060*/ 	.word	0xffffffff


	//   ....[5]....
        /*0064*/ 	.word	0xffffffff


	//   ....[6]....
        /*0068*/ 	.word	0xffffffff


	//   ....[7]....
        /*006c*/ 	.word	0xffffffff


	//   ....[8]....
        /*0070*/ 	.word	0xffffffff


	//   ....[9]....
        /*0074*/ 	.word	0xffffffff


	//   ....[10]....
        /*0078*/ 	.word	0xffffffff


	//   ....[11]....
        /*007c*/ 	.word	0xffffffff


	//   ....[12]....
        /*0080*/ 	.word	0xffffffff


	//   ....[13]....
        /*0084*/ 	.word	0xffffffff


	//   ....[14]....
        /*0088*/ 	.word	0xffffffff


	//   ....[15]....
        /*008c*/ 	.word	0xffffffff


	//   ....[16]....
        /*0090*/ 	.word	0xffffffff


	//   ....[17]....
        /*0094*/ 	.word	0xffffffff


	//   ....[18]....
        /*0098*/ 	.word	0xffffffff


	//   ....[19]....
        /*009c*/ 	.word	0xffffffff


	//   ....[20]....
        /*00a0*/ 	.word	0xffffffff


	//   ....[21]....
        /*00a4*/ 	.word	0xffffffff


	//   ....[22]....
        /*00a8*/ 	.word	0xffffffff


	//   ....[23]....
        /*00ac*/ 	.word	0xffffffff


	//   ....[24]....
        /*00b0*/ 	.word	0xffffffff


	//   ....[25]....
        /*00b4*/ 	.word	0xffffffff


	//   ....[26]....
        /*00b8*/ 	.word	0xffffffff


	//   ....[27]....
        /*00bc*/ 	.word	0xffffffff


	//   ....[28]....
        /*00c0*/ 	.word	0xffffffff


	//   ....[29]....
        /*00c4*/ 	.word	0xffffffff


	//   ....[30]....
        /*00c8*/ 	.word	0xffffffff


	//----- nvinfo : EIATTR_COOP_GROUP_INSTR_OFFSETS
	.align		4
.L_1611:
        /*00cc*/ 	.byte	0x04, 0x28
        /*00ce*/ 	.short	(.L_1613 - .L_1612)


	//   ....[0]....
.L_1612:
        /*00d0*/ 	.word	0x00000860


	//   ....[1]....
        /*00d4*/ 	.word	0x000008f0


	//   ....[2]....
        /*00d8*/ 	.word	0x000034d0


	//   ....[3]....
        /*00dc*/ 	.word	0x000049e0


	//   ....[4]....
        /*00e0*/ 	.word	0x00004a10


	//   ....[5]....
        /*00e4*/ 	.word	0x00004ab0


	//   ....[6]....
        /*00e8*/ 	.word	0x00004ad0


	//   ....[7]....
        /*00ec*/ 	.word	0x00004b30


	//   ....[8]....
        /*00f0*/ 	.word	0x00004b40


	//   ....[9]....
        /*00f4*/ 	.word	0x00004ba0


	//   ....[10]....
        /*00f8*/ 	.word	0x00004bb0


	//   ....[11]....
        /*00fc*/ 	.word	0x00004c20


	//   ....[12]....
        /*0100*/ 	.word	0x00004c30


	//   ....[13]....
        /*0104*/ 	.word	0x00004c80


	//   ....[14]....
        /*0108*/ 	.word	0x00004ca0


	//   ....[15]....
        /*010c*/ 	.word	0x00004d10


	//   ....[16]....
        /*0110*/ 	.word	0x00004d40


	//   ....[17]....
        /*0114*/ 	.word	0x00004d70


	//   ....[18]....
        /*0118*/ 	.word	0x00004d80


	//   ....[19]....
        /*011c*/ 	.word	0x00004e20


	//   ....[20]....
        /*0120*/ 	.word	0x00004e60


	//   ....[21]....
        /*0124*/ 	.word	0x00004e80


	//   ....[22]....
        /*0128*/ 	.word	0x00004e90


	//   ....[23]....
        /*012c*/ 	.word	0x00005010


	//   ....[24]....
        /*0130*/ 	.word	0x00005140


	//   ....[25]....
        /*0134*/ 	.word	0x00005180


	//   ....[26]....
        /*0138*/ 	.word	0x000051b0


	//   ....[27]....
        /*013c*/ 	.word	0x00005320


	//   ....[28]....
        /*0140*/ 	.word	0x00006320


	//   ....[29]....
        /*0144*/ 	.word	0x00006570


	//   ....[30]....
        /*0148*/ 	.word	0x00006dd0


	//----- nvinfo : EIATTR_VRC_CTA_INIT_COUNT
	.align		4
.L_1613:
        /*014c*/ 	.byte	0x02, 0x4a
	.zero		1
	.zero		1


	//----- nvinfo : EIATTR_EXIT_INSTR_OFFSETS
	.align		4
        /*0150*/ 	.byte	0x04, 0x1c
        /*0152*/ 	.short	(.L_1615 - .L_1614)


	//   ....[0]....
.L_1614:
        /*0154*/ 	.word	0x000004c0


	//   ....[1]....
        /*0158*/ 	.word	0x00006e50


	//----- nvinfo : EIATTR_MAX_THREADS
	.align		4
.L_1615:
        /*015c*/ 	.byte	0x04, 0x05
        /*015e*/ 	.short	(.L_1617 - .L_1616)
.L_1616:
        /*0160*/ 	.word	0x00000040
        /*0164*/ 	.word	0x00000001
        /*0168*/ 	.word	0x00000001


	//----- nvinfo : EIATTR_CRS_STACK_SIZE
	.align		4
.L_1617:
        /*016c*/ 	.byte	0x04, 0x1e
        /*016e*/ 	.short	(.L_1619 - .L_1618)
.L_1618:
        /*0170*/ 	.word	0x00000000


	//----- nvinfo : EIATTR_CBANK_PARAM_SIZE
	.align		4
.L_1619:
        /*0174*/ 	.byte	0x03, 0x19
        /*0176*/ 	.short	0x0118


	//----- nvinfo : EIATTR_PARAM_CBANK
	.align		4
        /*0178*/ 	.byte	0x04, 0x0a
        /*017a*/ 	.short	(.L_1621 - .L_1620)
	.align		4
.L_1620:
        /*017c*/ 	.word	index@(.nv.constant0._Z25selective_scan_fwd_kernelI32Selective_Scan_fwd_kernel_traitsILi64ELi16ELi1ELb1ELb1ELb1ELb1EN3c104HalfENS1_7complexIfEEEEv13SSMParamsBase)
        /*0180*/ 	.short	0x0380
        /*0182*/ 	.short	0x0118


	//----- nvinfo : EIATTR_SW_WAR
	.align		4
.L_1621:
        /*0184*/ 	.byte	0x04, 0x36
        /*0186*/ 	.short	(.L_1623 - .L_1622)
.L_1622:
        /*0188*/ 	.word	0x00000008
.L_1623:


//--------------------- .nv.info._Z25selective_scan_fwd_kernelI32Selective_Scan_fwd_kernel_traitsILi32ELi16ELi1ELb0ELb0ELb0ELb0EN3c104HalfENS1_7complexIfEEEEv13SSMParamsBase --------------------------
	.section	.nv.info._Z25selective_scan_fwd_kernelI32Selective_Scan_fwd_kernel_traitsILi32ELi16ELi1ELb0ELb0ELb0ELb0EN3c104HalfENS1_7complexIfEEEEv13SSMParamsBase,"",@"SHT_CUDA_INFO"
	.sectionflags	@""
	.align	4


	//----- nvinfo : EIATTR_CUDA_API_VERSION
	.align		4
        /*0000*/ 	.byte	0x04, 0x37
        /*0002*/ 	.short	(.L_1625 - .L_1624)
.L_1624:
        /*0004*/ 	.word	0x00000082


	//----- nvinfo : EIATTR_KPARAM_INFO
	.align		4
.L_1625:
        /*0008*/ 	.byte	0x04, 0x17
        /*000a*/ 	.short	(.L_1627 - .L_1626)
.L_1626:
        /*000c*/ 	.word	0x00000000
        /*0010*/ 	.short	0x0000
        /*0012*/ 	.short	0x0000
        /*0014*/ 	.byte	0x00, 0xf0, 0x61, 0x04


	//----- nvinfo : EIATTR_SPARSE_MMA_MASK
	.align		4
.L_1627:
        /*0018*/ 	.byte	0x03, 0x50
        /*001a*/ 	.short	0x0000


	//----- nvinfo : EIATTR_MAXREG_COUNT
	.align		4
        /*001c*/ 	.byte	0x03, 0x1b
        /*001e*/ 	.short	0x00ff


	//----- nvinfo : EIATTR_NUM_BARRIERS
	.align		4
        /*0020*/ 	.byte	0x02, 0x4c
        /*0022*/ 	.byte	0x01
	.zero		1


	//----- nvinfo : EIATTR_MERCURY_ISA_VERSION
	.align		4
        /*0024*/ 	.byte	0x03, 0x5f
        /*0026*/ 	.short	0x0101


	//----- nvinfo : EIATTR_COOP_GROUP_MASK_REGIDS
	.align		4
        /*0028*/ 	.byte	0x04, 0x29
        /*002a*/ 	.short	(.L_1629 - .L_1628)


	//   ....[0]....
.L_1628:
        /*002c*/ 	.word	0xffffffff


	//   ....[1]....
        /*0030*/ 	.word	0xffffffff


	//   ....[2]....
        /*0034*/ 	.word	0xffffffff


	//   ....[3]....
        /*0038*/ 	.word	0xffffffff


	//   ....[4]....
        /*003c*/ 	.word	0xffffffff


	//   ....[5]....
        /*0040*/ 	.word	0xffffffff


	//   ....[6]....
        /*0044*/ 	.word	0xffffffff


	//   ....[7]....
        /*0048*/ 	.word	0xffffffff


	//   ....[8]....
        /*004c*/ 	.word	0xffffffff


	//   ....[9]....
        /*0050*/ 	.word	0xffffffff


	//   ....[10]....
        /*0054*/ 	.word	0xffffffff


	//   ....[11]....
        /*0058*/ 	.word	0xffffffff


	//   ....[12]....
        /*005c*/ 	.word	0xffffffff


	//   ....[13]....
        /*0060*/ 	.word	0xffffffff


	//   ....[14]....
        /*0064*/ 	.word	0xffffffff


	//   ....[15]....
        /*0068*/ 	.word	0xffffffff


	//   ....[16]....
        /*006c*/ 	.word	0xffffffff


	//   ....[17]....
        /*0070*/ 	.word	0xffffffff


	//   ....[18]....
        /*0074*/ 	.word	0xffffffff


	//   ....[19]....
        /*0078*/ 	.word	0xffffffff


	//   ....[20]....
        /*007c*/ 	.word	0xffffffff


	//   ....[21]....
        /*0080*/ 	.word	0xffffffff


	//   ....[22]....
        /*0084*/ 	.word	0xffffffff


	//   ....[23]....
        /*0088*/ 	.word	0xffffffff


	//   ....[24]....
        /*008c*/ 	.word	0xffffffff


	//   ....[25]....
        /*0090*/ 	.word	0xffffffff


	//   ....[26]....
        /*0094*/ 	.word	0xffffffff


	//----- nvinfo : EIATTR_COOP_GROUP_INSTR_OFFSETS
	.align		4
.L_1629:
        /*0098*/ 	.byte	0x04, 0x28
        /*009a*/ 	.short	(.L_1631 - .L_1630)


	//   ....[0]....
.L_1630:
        /*009c*/ 	.word	0x00000ee0


	//   ....[1]....
        /*00a0*/ 	.word	0x00001360


	//   ....[2]....
        /*00a4*/ 	.word	0x000052a0


	//   ....[3]....
        /*00a8*/ 	.word	0x000052d0


	//   ....[4]....
        /*00ac*/ 	.word	0x000053c0


	//   ....[5]....
        /*00b0*/ 	.word	0x00005400


	//   ....[6]....
        /*00b4*/ 	.word	0x00005450


	//   ....[7]....
        /*00b8*/ 	.word	0x00005460


	//   ....[8]....
        /*00bc*/ 	.word	0x00005520


	//   ....[9]....
        /*00c0*/ 	.word	0x00005540


	//   ....[10]....
        /*00c4*/ 	.word	0x000055b0


	//   ....[11]....
        /*00c8*/ 	.word	0x000055c0


	//   ....[12]....
        /*00cc*/ 	.word	0x00005620


	//   ....[13]....
        /*00d0*/ 	.word	0x00005630


	//   ....[14]....
        /*00d4*/ 	.word	0x000056a0


	//   ....[15]....
        /*00d8*/ 	.word	0x000056d0


	//   ....[16]....
        /*00dc*/ 	.word	0x00005710


	//   ....[17]....
        /*00e0*/ 	.word	0x00005730


	//   ....[18]....
        /*00e4*/ 	.word	0x000057e0


	//   ....[19]....
        /*00e8*/ 	.word	0x00005810


	//   ....[20]....
        /*00ec*/ 	.word	0x00005830


	//   ....[21]....
        /*00f0*/ 	.word	0x00005840


	//   ....[22]....
        /*00f4*/ 	.word	0x00005960


	//   ....[23]....
        /*00f8*/ 	.word	0x00005990


	//   ....[24]....
        /*00fc*/ 	.word	0x000059b0


	//   ....[25]....
        /*0100*/ 	.word	0x000059c0


	//   ....[26]....
        /*0104*/ 	.word	0x00006830


	//----- nvinfo : EIATTR_VRC_CTA_INIT_COUNT
	.align		4
.L_1631:
        /*0108*/ 	.byte	0x02, 0x4a
	.zero		1
	.zero		1


	//----- nvinfo : EIATTR_EXIT_INSTR_OFFSETS
	.align		4
        /*010c*/ 	.byte	0x04, 0x1c
        /*010e*/ 	.short	(.L_1633 - .L_1632)


	//   ....[0]....
.L_1632:
        /*0110*/ 	.word	0x000001c0


	//   ....[1]....
        /*0114*/ 	.word	0x00006c80


	//----- nvinfo : EIATTR_MAX_THREADS
	.align		4
.L_1633:
        /*0118*/ 	.byte	0x04, 0x05
        /*011a*/ 	.short	(.L_1635 - .L_1634)
.L_1634:
        /*011c*/ 	.word	0x00000020
        /*0120*/ 	.word	0x00000001
        /*0124*/ 	.word	0x00000001


	//----- nvinfo : EIATTR_CRS_STACK_SIZE
	.align		4
.L_1635:
        /*0128*/ 	.byte	0x04, 0x1e
        /*012a*/ 	.short	(.L_1637 - .L_1636)
.L_1636:
        /*012c*/ 	.word	0x00000000


	//----- nvinfo : EIATTR_CBANK_PARAM_SIZE
	.align		4
.L_1637:
        /*0130*/ 	.byte	0x03, 0x19
        /*0132*/ 	.short	0x0118


	//----- nvinfo : EIATTR_PARAM_CBANK
	.align		4
        /*0134*/ 	.byte	0x04, 0x0a
        /*0136*/ 	.short	(.L_1639 - .L_1638)
	.align		4
.L_1638:
        /*0138*/ 	.word	index@(.nv.constant0._Z25selective_scan_fwd_kernelI32Selective_Scan_fwd_kernel_traitsILi32ELi16ELi1ELb0ELb0ELb0ELb0EN3c104HalfENS1_7complexIfEEEEv13SSMParamsBase)
        /*013c*/ 	.short	0x0380
        /*013e*/ 	.short	0x0118


	//----- nvinfo : EIATTR_SW_WAR
	.align		4
.L_1639:
        /*0140*/ 	.byte	0x04, 0x36
        /*0142*/ 	.short	(.L_1641 - .L_1640)
.L_1640:
        /*0144*/ 	.word	0x00000008
.L_1641:


//--------------------- .nv.info._Z25selective_scan_fwd_kernelI32Selective_Scan_fwd_kernel_traitsILi32ELi16ELi1ELb0ELb0ELb0ELb1EN3c104HalfENS1_7complexIfEEEEv13SSMParamsBase --------------------------
	.section	.nv.info._Z25selective_scan_fwd_kernelI32Selective_Scan_fwd_kernel_traitsILi32ELi16ELi1ELb0ELb0ELb0ELb1EN3c104HalfENS1_7complexIfEEEEv13SSMParamsBase,"",@"SHT_CUDA_INFO"
	.sectionflags	@""
	.align	4


	//----- nvinfo : EIATTR_CUDA_API_VERSION
	.align		4
        /*0000*/ 	.byte	0x04, 0x37
        /*0002*/ 	.short	(.L_1643 - .L_1642)
.L_1642:
        /*0004*/ 	.word	0x00000082


	//----- nvinfo : EIATTR_KPARAM_INFO
	.align		4
.L_1643:
        /*0008*/ 	.byte	0x04, 0x17
        /*000a*/ 	.short	(.L_1645 - .L_1644)
.L_1644:
        /*000c*/ 	.word	0x00000000
        /*0010*/ 	.short	0x0000
        /*0012*/ 	.short	0x0000
        /*0014*/ 	.byte	0x00, 0xf0, 0x61, 0x04


	//----- nvinfo : EIATTR_SPARSE_MMA_MASK
	.align		4
.L_1645:
        /*0018*/ 	.byte	0x03, 0x50
        /*001a*/ 	.short	0x0000


	//----- nvinfo : EIATTR_MAXREG_COUNT
	.align		4
        /*001c*/ 	.byte	0x03, 0x1b
        /*001e*/ 	.short	0x00ff


	//----- nvinfo : EIATTR_NUM_BARRIERS
	.align		4
        /*0020*/ 	.byte	0x02, 0x4c
        /*0022*/ 	.byte	0x01
	.zero		1


	//----- nvinfo : EIATTR_MERCURY_ISA_VERSION
	.align		4
        /*0024*/ 	.byte	0x03, 0x5f
        /*0026*/ 	.short	0x0101


	//----- nvinfo : EIATTR_COOP_GROUP_MASK_REGIDS
	.align		4
        /*0028*/ 	.byte	0x04, 0x29
        /*002a*/ 	.short	(.L_1647 - .L_1646)


	//   ....[0]....
.L_1646:
        /*002c*/ 	.word	0xffffffff


	//   ....[1]....
        /*0030*/ 	.word	0xffffffff


	//   ....[2]....
        /*0034*/ 	.word	0xffffffff


	//   ....[3]....
        /*0038*/ 	.word	0xffffffff


	//   ....[4]....
        /*003c*/ 	.word	0xffffffff


	//   ....[5]....
        /*0040*/ 	.word	0xffffffff


	//   ....[6]....
        /*0044*/ 	.word	0xffffffff


	//   ....[7]....
        /*0048*/ 	.word	0xffffffff


	//   ....[8]....
        /*004c*/ 	.word	0xffffffff


	//   ....[9]....
        /*0050*/ 	.word	0xffffffff


	//   ....[10]....
        /*0054*/ 	.word	0xffffffff


	//   ....[11]....
        /*0058*/ 	.word	0xffffffff


	//   ....[12]....
        /*005c*/ 	.word	0xffffffff


	//   ....[13]....
        /*0060*/ 	.word	0xffffffff


	//   ....[14]....
        /*0064*/ 	.word	0xffffffff


	//   ....[15]....
        /*0068*/ 	.word	0xffffffff


	//   ....[16]....
        /*006c*/ 	.word	0xffffffff


	//   ....[17]....
        /*0070*/ 	.word	0xffffffff


	//   ....[18]....
        /*0074*/ 	.word	0xffffffff


	//   ....[19]....
        /*0078*/ 	.word	0xffffffff


	//   ....[20]....
        /*007c*/ 	.word	0xffffffff


	//   ....[21]....
        /*0080*/ 	.word	0xffffffff


	//   ....[22]....
        /*0084*/ 	.word	0xffffffff


	//   ....[23]....
        /*0088*/ 	.word	0xffffffff


	//   ....[24]....
        /*008c*/ 	.word	0xffffffff


	//   ....[25]....
        /*0090*/ 	.word	0xffffffff


	//   ....[26]....
        /*0094*/ 	.word	0xffffffff


	//   ....[27]....
        /*0098*/ 	.word	0xffffffff


	//   ....[28]....
        /*009c*/ 	.word	0xffffffff


	//----- nvinfo : EIATTR_COOP_GROUP_INSTR_OFFSETS
	.align		4
.L_1647:
        /*00a0*/ 	.byte	0x04, 0x28
        /*00a2*/ 	.short	(.L_1649 - .L_1648)


	//   ....[0]....
.L_1648:
        /*00a4*/ 	.word	0x00000ed0


	//   ....[1]....
        /*00a8*/ 	.word	0x00001360


	//   ....[2]....
        /*00ac*/ 	.word	0x000052c0


	//   ....[3]....
        /*00b0*/ 	.word	0x000052e0


	//   ....[4]....
        /*00b4*/ 	.word	0x000053d0


	//   ....[5]....
        /*00b8*/ 	.word	0x00005410


	//   ....[6]....
        /*00bc*/ 	.word	0x00005460


	//   ....[7]....
        /*00c0*/ 	.word	0x00005470


	//   ....[8]....
        /*00c4*/ 	.word	0x00005530


	//   ....[9]....
        /*00c8*/ 	.word	0x00005550


	//   ....[10]....
        /*00cc*/ 	.word	0x000055c0


	//   ....[11]....
        /*00d0*/ 	.word	0x000055d0


	//   ....[12]....
        /*00d4*/ 	.word	0x00005630


	//   ....[13]....
        /*00d8*/ 	.word	0x00005640


	//   ....[14]....
        /*00dc*/ 	.word	0x000056b0


	//   ....[15]....
        /*00e0*/ 	.word	0x000056e0


	//   ....[16]....
        /*00e4*/ 	.word	0x00005720


	//   ....[17]....
        /*00e8*/ 	.word	0x00005740


	//   ....[18]....
        /*00ec*/ 	.word	0x000057f0


	//   ....[19]....
        /*00f0*/ 	.word	0x00005820


	//   ....[20]....
        /*00f4*/ 	.word	0x00005840


	//   ....[21]....
        /*00f8*/ 	.word	0x00005850


	//   ....[22]....
        /*00fc*/ 	.word	0x00005970


	//   ....[23]....
        /*0100*/ 	.word	0x000059a0


	//   ....[24]....
        /*0104*/ 	.word	0x000059c0


	//   ....[25]....
        /*0108*/ 	.word	0x000059d0


	//   ....[26]....
        /*010c*/ 	.word	0x000068a0


	//   ....[27]....
        /*0110*/ 	.word	0x00007110


	//   ....[28]....
        /*0114*/ 	.word	0x00007b50


	//----- nvinfo : EIATTR_VRC_CTA_INIT_COUNT
	.align		4
.L_1649:
        /*0118*/ 	.byte	0x02, 0x4a
	.zero		1
	.zero		1


	//----- nvinfo : EIATTR_EXIT_INSTR_OFFSETS
	.align		4
        /*011c*/ 	.byte	0x04, 0x1c
        /*011e*/ 	.short	(.L_1651 - .L_1650)


	//   ....[0]....
.L_1650:
        /*0120*/ 	.word	0x000001c0


	//   ....[1]....
        /*0124*/ 	.word	0x00007fa0


	//----- nvinfo : EIATTR_MAX_THREADS
	.align		4
.L_1651:
        /*0128*/ 	.byte	0x04, 0x05
        /*012a*/ 	.short	(.L_1653 - .L_1652)
.L_1652:
        /*012c*/ 	.word	0x00000020
        /*0130*/ 	.word	0x00000001
        /*0134*/ 	.word	0x00000001


	//----- nvinfo : EIATTR_CRS_STACK_SIZE
	.align		4
.L_1653:
        /*0138*/ 	.byte	0x04, 0x1e
        /*013a*/ 	.short	(.L_1655 - .L_1654)
.L_1654:
        /*013c*/ 	.word	0x00000000


	//----- nvinfo : EIATTR_CBANK_PARAM_SIZE
	.align		4
.L_1655:
        /*0140*/ 	.byte	0x03, 0x19
        /*0142*/ 	.short	0x0118


	//----- nvinfo : EIATTR_PARAM_CBANK
	.align		4
        /*0144*/ 	.byte	0x04, 0x0a
        /*0146*/ 	.short	(.L_1657 - .L_1656)
	.align		4
.L_1656:
        /*0148*/ 	.word	index@(.nv.constant0._Z25selective_scan_fwd_kernelI32Selective_Scan_fwd_kernel_traitsILi32ELi16ELi1ELb0ELb0ELb0ELb1EN3c104HalfENS1_7complexIfEEEEv13SSMParamsBase)
        /*014c*/ 	.short	0x0380
        /*014e*/ 	.short	0x0118


	//----- nvinfo : EIATTR_SW_WAR
	.align		4
.L_1657:
        /*0150*/ 	.byte	0x04, 0x36
        /*0152*/ 	.short	(.L_1659 - .L_1658)
.L_1658:
        /*0154*/ 	.word	0x00000008
.L_1659:


//--------------------- .nv.info._Z25selective_scan_fwd_kernelI32Selective_Scan_fwd_kernel_traitsILi32ELi16ELi1ELb0ELb0ELb1ELb0EN3c104HalfENS1_7complexIfEEEEv13SSMParamsBase --------------------------
	.section	.nv.info._Z25selective_scan_fwd_kernelI32Selective_Scan_fwd_kernel_traitsILi32ELi16ELi1ELb0ELb0ELb1ELb0EN3c104HalfENS1_7complexIfEEEEv13SSMParamsBase,"",@"SHT_CUDA_INFO"
	.sectionflags	@""
	.align	4


	//----- nvinfo : EIATTR_CUDA_API_VERSION
	.align		4
        /*0000*/ 	.byte	0x04, 0x37
        /*0002*/ 	.short	(.L_1661 - .L_1660)
.L_1660:
        /*0004*/ 	.word	0x00000082


	//----- nvinfo : EIATTR_KPARAM_INFO
	.align		4
.L_1661:
        /*0008*/ 	.byte	0x04, 0x17
        /*000a*/ 	.short	(.L_1663 - .L_1662)
.L_1662:
        /*000c*/ 	.word	0x00000000
        /*0010*/ 	.short	0x0000
        /*0012*/ 	.short	0x0000
        /*0014*/ 	.byte	0x00, 0xf0, 0x61, 0x04


	//----- nvinfo : EIATTR_SPARSE_MMA_MASK
	.align		4
.L_1663:
        /*0018*/ 	.byte	0x03, 0x50
        /*001a*/ 	.short	0x0000


	//----- nvinfo : EIATTR_MAXREG_COUNT
	.align		4
        /*001c*/ 	.byte	0x03, 0x1b
        /*001e*/ 	.short	0x00ff


	//----- nvinfo : EIATTR_NUM_BARRIERS
	.align		4
        /*0020*/ 	.byte	0x02, 0x4c
        /*0022*/ 	.byte	0x01
	.zero		1


	//----- nvinfo : EIATTR_MERCURY_ISA_VERSION
	.align		4
        /*0024*/ 	.byte	0x03, 0x5f
        /*0026*/ 	.short	0x0101


	//----- nvinfo : EIATTR_COOP_GROUP_MASK_REGIDS
	.align		4
        /*0028*/ 	.byte	0x04, 0x29
        /*002a*/ 	.short	(.L_1665 - .L_1664)


	//   ....[0]....
.L_1664:
        /*002c*/ 	.word	0xffffffff


	//   ....[1]....
        /*0030*/ 	.word	0xffffffff


	//   ....[2]....
        /*0034*/ 	.word	0xffffffff


	//   ....[3]....
        /*0038*/ 	.word	0xffffffff


	//   ....[4]....
        /*003c*/ 	.word	0xffffffff


	//   ....[5]....
        /*0040*/ 	.word	0xffffffff


	//   ....[6]....
        /*0044*/ 	.word	0xffffffff


	//   ....[7]....
        /*0048*/ 	.word	0xffffffff


	//   ....[8]....
        /*004c*/ 	.word	0xffffffff


	//   ....[9]....
        /*0050*/ 	.word	0xffffffff


	//   ....[10]....
        /*0054*/ 	.word	0xffffffff


	//   ....[11]....
        /*0058*/ 	.word	0xffffffff


	//   ....[12]....
        /*005c*/ 	.word	0xffffffff


	//   ....[13]....
        /*0060*/ 	.word	0xffffffff


	//   ....[14]....
        /*0064*/ 	.word	0xffffffff


	//   ....[15]....
        /*0068*/ 	.word	0xffffffff


	//   ....[16]....
        /*006c*/ 	.word	0xffffffff


	//   ....[17]....
        /*0070*/ 	.word	0xffffffff


	//   ....[18]....
        /*0074*/ 	.word	0xffffffff


	//   ....[19]....
        /*0078*/ 	.word	0xffffffff


	//   ....[20]....
        /*007c*/ 	.word	0xffffffff


	//   ....[21]....
        /*0080*/ 	.word	0xffffffff


	//   ....[22]....
        /*0084*/ 	.word	0xffffffff


	//   ....[23]....
        /*0088*/ 	.word	0xffffffff


	//   ....[24]....
        /*008c*/ 	.word	0xffffffff


	//   ....[25]....
        /*0090*/ 	.word	0xffffffff


	//   ....[26]....
        /*0094*/ 	.word	0xffffffff


	//   ....[27]....
        /*0098*/ 	.word	0xffffffff


	//----- nvinfo : EIATTR_COOP_GROUP_INSTR_OFFSETS
	.align		4
.L_1665:
        /*009c*/ 	.byte	0x04, 0x28
        /*009e*/ 	.short	(.L_1667 - .L_1666)


	//   ....[0]....
.L_1666:
        /*00a0*/ 	.word	0x000011c0


	//   ....[1]....
        /*00a4*/ 	.word	0x00001660


	//   ....[2]....
        /*00a8*/ 	.word	0x00006b00


	//   ....[3]....
        /*00ac*/ 	.word	0x00007080


	//   ....[4]....
        /*00b0*/ 	.word	0x000070b0


	//   ....[5]....
        /*00b4*/ 	.word	0x00007180


	//   ....[6]....
        /*00b8*/ 	.word	0x000071b0


	//   ....[7]....
        /*00bc*/ 	.word	0x000071e0


	//   ....[8]....
        /*00c0*/ 	.word	0x000071f0


	//   ....[9]....
        /*00c4*/ 	.word	0x00007250


	//   ....[10]....
        /*00c8*/ 	.word	0x00007280


	//   ....[11]....
        /*00cc*/ 	.word	0x000072d0


	//   ....[12]....
        /*00d0*/ 	.word	0x000072e0


	//   ....[13]....
        /*00d4*/ 	.word	0x00007340


	//   ....[14]....
        /*00d8*/ 	.word	0x00007350


	//   ....[15]....
        /*00dc*/ 	.word	0x000073c0


	//   ....[16]....
        /*00e0*/ 	.word	0x000073d0


	//   ....[17]....
        /*00e4*/ 	.word	0x00007420


	//   ....[18]....
        /*00e8*/ 	.word	0x00007440


	//   ....[19]....
        /*00ec*/ 	.word	0x000074b0


	//   ....[20]....
        /*00f0*/ 	.word	0x000074e0


	//   ....[21]....
        /*00f4*/ 	.word	0x00007510


	//   ....[22]....
        /*00f8*/ 	.word	0x00007530


	//   ....[23]....
        /*00fc*/ 	.word	0x00007950


	//   ....[24]....
        /*0100*/ 	.word	0x000079a0


	//   ....[25]....
        /*0104*/ 	.word	0x000079e0


	//   ....[26]....
        /*0108*/ 	.word	0x00007a10


	//   ....[27]....
        /*010c*/ 	.word	0x00008d50


	//----- nvinfo : EIATTR_VRC_CTA_INIT_COUNT
	.align		4
.L_1667:
        /*0110*/ 	.byte	0x02, 0x4a
	.zero		1
	.zero		1


	//----- nvinfo : EIATTR_EXIT_INSTR_OFFSETS
	.align		4
        /*0114*/ 	.byte	0x04, 0x1c
        /*0116*/ 	.short	(.L_1669 - .L_1668)


	//   ....[0]....
.L_1668:
        /*0118*/ 	.word	0x000003e0


	//   ....[1]....
        /*011c*/ 	.word	0x00009290


	//----- nvinfo : EIATTR_MAX_THREADS
	.align		4
.L_1669:
        /*0120*/ 	.byte	0x04, 0x05
        /*0122*/ 	.short	(.L_1671 - .L_1670)
.L_1670:
        /*0124*/ 	.word	0x00000020
        /*0128*/ 	.word	0x00000001
        /*012c*/ 	.word	0x00000001


	//----- nvinfo : EIATTR_CRS_STACK_SIZE
	.align		4
.L_1671:
        /*0130*/ 	.byte	0x04, 0x1e
        /*0132*/ 	.short	(.L_1673 - .L_1672)
.L_1672:
        /*0134*/ 	.word	0x00000000


	//----- nvinfo : EIATTR_CBANK_PARAM_SIZE
	.align		4
.L_1673:
        /*0138*/ 	.byte	0x03, 0x19
        /*013a*/ 	.short	0x0118


	//----- nvinfo : EIATTR_PARAM_CBANK
	.align		4
        /*013c*/ 	.byte	0x04, 0x0a
        /*013e*/ 	.short	(.L_1675 - .L_1674)
	.align		4
.L_1674:
        /*0140*/ 	.word	index@(.nv.constant0._Z25selective_scan_fwd_kernelI32Selective_Scan_fwd_kernel_traitsILi32ELi16ELi1ELb0ELb0ELb1ELb0EN3c104HalfENS1_7complexIfEEEEv13SSMParamsBase)
        /*0144*/ 	.short	0x0380
        /*0146*/ 	.short	0x0118


	//----- nvinfo : EIATTR_SW_WAR
	.align		4
.L_1675:
        /*0148*/ 	.byte	0x04, 0x36
        /*014a*/ 	.short	(.L_1677 - .L_1676)
.L_1676:
        /*014c*/ 	.word	0x00000008
.L_1677:


//--------------------- .nv.info._Z25selective_scan_fwd_kernelI32Selective_Scan_fwd_kernel_traitsILi32ELi16ELi1ELb0ELb0ELb1ELb1EN3c104HalfENS1_7complexIfEEEEv13SSMParamsBase --------------------------
	.section	.nv.info._Z25selective_scan_fwd_kernelI32Selective_Scan_fwd_kernel_traitsILi32ELi16ELi1ELb0ELb0ELb1ELb1EN3c104HalfENS1_7complexIfEEEEv13SSMParamsBase,"",@"SHT_CUDA_INFO"
	.sectionflags	@""
	.align	4


	//----- nvinfo : EIATTR_CUDA_API_VERSION
	.align		4
        /*0000*/ 	.byte	0x04, 0x37
        /*0002*/ 	.short	(.L_1679 - .L_1678)
.L_1678:
        /*0004*/ 	.word	0x00000082


	//----- nvinfo : EIATTR_KPARAM_INFO
	.align		4
.L_1679:
        /*0008*/ 	.byte	0x04, 0x17
        /*000a*/ 	.short	(.L_1681 - .L_1680)
.L_1680:
        /*000c*/ 	.word	0x00000000
        /*0010*/ 	.short	0x0000
        /*0012*/ 	.short	0x0000
        /*0014*/ 	.byte	0x00, 0xf0, 0x61, 0x04


	//----- nvinfo : EIATTR_SPARSE_MMA_MASK
	.align		4
.L_1681:
        /*0018*/ 	.byte	0x03, 0x50
        /*001a*/ 	.short	0x0000


	//----- nvinfo : EIATTR_MAXREG_COUNT
	.align		4
        /*001c*/ 	.byte	0x03, 0x1b
        /*001e*/ 	.short	0x00ff


	//----- nvinfo : EIATTR_NUM_BARRIERS
	.align		4
        /*0020*/ 	.byte	0x02, 0x4c
        /*0022*/ 	.byte	0x01
	.zero		1


	//----- nvinfo : EIATTR_MERCURY_ISA_VERSION
	.align		4
        /*0024*/ 	.byte	0x03, 0x5f
        /*0026*/ 	.short	0x0101


	//----- nvinfo : EIATTR_COOP_GROUP_MASK_REGIDS
	.align		4
        /*0028*/ 	.byte	0x04, 0x29
        /*002a*/ 	.short	(.L_1683 - .L_1682)


	//   ....[0]....
.L_1682:
        /*002c*/ 	.word	0xffffffff


	//   ....[1]....
        /*0030*/ 	.word	0xffffffff


	//   ....[2]....
        /*0034*/ 	.word	0xffffffff


	//   ....[3]....
        /*0038*/ 	.word	0xffffffff


	//   ....[4]....
        /*003c*/ 	.word	0xffffffff


	//   ....[5]....
        /*0040*/ 	.word	0xffffffff


	//   ....[6]....
        /*0044*/ 	.word	0xffffffff


	//   ....[7]....
        /*0048*/ 	.word	0xffffffff


	//   ....[8]....
        /*004c*/ 	.word	0xffffffff


	//   ....[9]....
        /*0050*/ 	.word	0xffffffff


	//   ....[10]....
        /*0054*/ 	.word	0xffffffff


	//   ....[11]....
        /*0058*/ 	.word	0xffffffff


	//   ....[12]....
        /*005c*/ 	.word	0xffffffff


	//   ....[13]....
        /*0060*/ 	.word	0xffffffff


	//   ....[14]....
        /*0064*/ 	.word	0xffffffff


	//   ....[15]....
        /*0068*/ 	.word	0xffffffff


	//   ....[16]....
        /*006c*/ 	.word	0xffffffff


	//   ....[17]....
        /*0070*/ 	.word	0xffffffff


	//   ....[18]....
        /*0074*/ 	.word	0xffffffff


	//   ....[19]....
        /*0078*/ 	.word	0xffffffff


	//   ....[20]....
        /*007c*/ 	.word	0xffffffff


	//   ....[21]....
        /*0080*/ 	.word	0xffffffff


	//   ....[22]....
        /*0084*/ 	.word	0xffffffff


	//   ....[23]....
        /*0088*/ 	.word	0xffffffff


	//   ....[24]....
        /*008c*/ 	.word	0xffffffff


	//   ....[25]....
        /*0090*/ 	.word	0xffffffff


	//   ....[26]....
        /*0094*/ 	.word	0xffffffff


	//   ....[27]....
        /*0098*/ 	.word	0xffffffff


	//   ....[28]....
        /*009c*/ 	.word	0xffffffff


	//   ....[29]....
        /*00a0*/ 	.word	0xffffffff


	//----- nvinfo : EIATTR_COOP_GROUP_INSTR_OFFSETS
	.align		4
.L_1683:
        /*00a4*/ 	.byte	0x04, 0x28
        /*00a6*/ 	.short	(.L_1685 - .L_1684)


	//   ....[0]....
.L_1684:
        /*00a8*/ 	.word	0x000011b0


	//   ....[1]....
        /*00ac*/ 	.word	0x00001650


	//   ....[2]....
        /*00b0*/ 	.word	0x00006b00


	//   ....[3]....
        /*00b4*/ 	.word	0x00007080


	//   ....[4]....
        /*00b8*/ 	.word	0x000070b0


	//   ....[5]....
        /*00bc*/ 	.word	0x00007180


	//   ....[6]....
        /*00c0*/ 	.word	0x000071b0


	//   ....[7]....
        /*00c4*/ 	.word	0x000071e0


	//   ....[8]....
        /*00c8*/ 	.word	0x000071f0


	//   ....[9]....
        /*00cc*/ 	.word	0x00007250


	//   ....[10]....
        /*00d0*/ 	.word	0x00007280


	//   ....[11]....
        /*00d4*/ 	.word	0x000072d0


	//   ....[12]....
        /*00d8*/ 	.word	0x000072e0


	//   ....[13]....
        /*00dc*/ 	.word	0x00007340


	//   ....[14]....
        /*00e0*/ 	.word	0x00007350


	//   ....[15]....
        /*00e4*/ 	.word	0x000073c0


	//   ....[16]....
        /*00e8*/ 	.word	0x000073d0


	//   ....[17]....
        /*00ec*/ 	.word	0x00007420


	//   ....[18]....
        /*00f0*/ 	.word	0x00007440


	//   ....[19]....
        /*00f4*/ 	.word	0x000074b0


	//   ....[20]....
        /*00f8*/ 	.word	0x000074e0


	//   ....[21]....
        /*00fc*/ 	.word	0x00007510


	//   ....[22]....
        /*0100*/ 	.word	0x00007530


	//   ....[23]....
        /*0104*/ 	.word	0x00007950


	//   ....[24]....
        /*0108*/ 	.word	0x000079a0


	//   ....[25]....
        /*010c*/ 	.word	0x000079e0


	//   ....[26]....
        /*0110*/ 	.word	0x00007a10


	//   ....[27]....
        /*0114*/ 	.word	0x00008df0


	//   ....[28]....
        /*0118*/ 	.word	0x00009720


	//   ....[29]....
        /*011c*/ 	.word	0x0000a160


	//----- nvinfo : EIATTR_VRC_CTA_INIT_COUNT
	.align		4
.L_1685:
        /*0120*/ 	.byte	0x02, 0x4a
	.zero		1
	.zero		1


	//----- nvinfo : EIATTR_EXIT_INSTR_OFFSETS
	.align		4
        /*0124*/ 	.byte	0x04, 0x1c
        /*0126*/ 	.short	(.L_1687 - .L_1686)


	//   ....[0]....
.L_1686:
        /*0128*/ 	.word	0x000003e0


	//   ....[1]....
        /*012c*/ 	.word	0x0000a5b0


	//----- nvinfo : EIATTR_MAX_THREADS
	.align		4
.L_1687:
        /*0130*/ 	.byte	0x04, 0x05
        /*0132*/ 	.short	(.L_1689 - .L_1688)
.L_1688:
        /*0134*/ 	.word	0x00000020
        /*0138*/ 	.word	0x00000001
        /*013c*/ 	.word	0x00000001


	//----- nvinfo : EIATTR_CRS_STACK_SIZE
	.align		4
.L_1689:
        /*0140*/ 	.byte	0x04, 0x1e
        /*0142*/ 	.short	(.L_1691 - .L_1690)
.L_1690:
        /*0144*/ 	.word	0x00000000


	//----- nvinfo : EIATTR_CBANK_PARAM_SIZE
	.align		4
.L_1691:
        /*0148*/ 	.byte	0x03, 0x19
        /*014a*/ 	.short	0x0118


	//----- nvinfo : EIATTR_PARAM_CBANK
	.align		4
        /*014c*/ 	.byte	0x04, 0x0a
        /*014e*/ 	.short	(.L_1693 - .L_1692)
	.align		4
.L_1692:
        /*0150*/ 	.word	index@(.nv.constant0._Z25selective_scan_fwd_kernelI32Selective_Scan_fwd_kernel_traitsILi32ELi16ELi1ELb0ELb0ELb1ELb1EN3c104HalfENS1_7complexIfEEEEv13SSMParamsBase)
        /*0154*/ 	.short	0x0380
        /*0156*/ 	.short	0x0118


	//----- nvinfo : EIATTR_SW_WAR
	.align		4
.L_1693:
        /*0158*/ 	.byte	0x04, 0x36
        /*015a*/ 	.short	(.L_1695 - .L_1694)
.L_1694:
        /*015c*/ 	.word	0x00000008
.L_1695:


//--------------------- .nv.info._Z25selective_scan_fwd_kernelI32Selective_Scan_fwd_kernel_traitsILi32ELi16ELi1ELb0ELb1ELb0ELb0EN3c104HalfENS1_7complexIfEEEEv13SSMParamsBase --------------------------
	.section	.nv.info._Z25selective_scan_fwd_kernelI32Selective_Scan_fwd_kernel_traitsILi32ELi16ELi1ELb0ELb1ELb0ELb0EN3c104HalfENS1_7complexIfEEEEv13SSMParamsBase,"",@"SHT_CUDA_INFO"
	.sectionflags	@""
	.align	4


	//----- nvinfo : EIATTR_CUDA_API_VERSION
	.align		4
        /*0000*/ 	.byte	0x04, 0x37
        /*0002*/ 	.short	(.L_1697 - .L_1696)
.L_1696:
        /*0004*/ 	.word	0x00000082


	//----- nvinfo : EIATTR_KPARAM_INFO
	.align		4
.L_1697:
        /*0008*/ 	.byte	0x04, 0x17
        /*000a*/ 	.short	(.L_1699 - .L_1698)
.L_1698:
        /*000c*/ 	.word	0x00000000
        /*0010*/ 	.short	0x0000
        /*0012*/ 	.short	0x0000
        /*0014*/ 	.byte	0x00, 0xf0, 0x61, 0x04


	//----- nvinfo : EIATTR_SPARSE_MMA_MASK
	.align		4
.L_1699:
        /*0018*/ 	.byte	0x03, 0x50
        /*001a*/ 	.short	0x0000


	//----- nvinfo : EIATTR_MAXREG_COUNT
	.align		4
        /*001c*/ 	.byte	0x03, 0x1b
        /*001e*/ 	.short	0x00ff


	//----- nvinfo : EIATTR_NUM_BARRIERS
	.align		4
        /*0020*/ 	.byte	0x02, 0x4c
        /*0022*/ 	.byte	0x01
	.zero		1


	//----- nvinfo : EIATTR_MERCURY_ISA_VERSION
	.align		4
        /*0024*/ 	.byte	0x03, 0x5f
        /*0026*/ 	.short	0x0101


	//----- nvinfo : EIATTR_COOP_GROUP_MASK_REGIDS
	.align		4
        /*0028*/ 	.byte	0x04, 0x29
        /*002a*/ 	.short	(.L_1701 - .L_1700)


	//   ....[0]....
.L_1700:
        /*002c*/ 	.word	0xffffffff


	//   ....[1]....
        /*0030*/ 	.word	0xffffffff


	//   ....[2]....
        /*0034*/ 	.word	0xffffffff


	//   ....[3]....
        /*0038*/ 	.word	0xffffffff


	//   ....[4]....
        /*003c*/ 	.word	0xffffffff


	//   ....[5]....
        /*0040*/ 	.word	0xffffffff


	//   ....[6]....
        /*0044*/ 	.word	0xffffffff


	//   ....[7]....
        /*0048*/ 	.word	0xffffffff


	//   ....[8]....
        /*004c*/ 	.word	0xffffffff


	//   ....[9]....
        /*0050*/ 	.word	0xffffffff


	//   ....[10]....
        /*0054*/ 	.word	0xffffffff


	//   ....[11]....
        /*0058*/ 	.word	0xffffffff


	//   ....[12]....
        /*005c*/ 	.word	0xffffffff


	//   ....[13]....
        /*0060*/ 	.word	0xffffffff


	//   ....[14]....
        /*0064*/ 	.word	0xffffffff


	//   ....[15]....
        /*0068*/ 	.word	0xffffffff


	//   ....[16]....
        /*006c*/ 	.word	0xffffffff


	//   ....[17]....
        /*0070*/ 	.word	0xffffffff


	//   ....[18]....
        /*0074*/ 	.word	0xffffffff


	//   ....[19]....
        /*0078*/ 	.word	0xffffffff


	//   ....[20]....
        /*007c*/ 	.word	0xffffffff


	//   ....[21]....
        /*0080*/ 	.word	0xffffffff


	//   ....[22]....
        /*0084*/ 	.word	0xffffffff


	//   ....[23]....
        /*0088*/ 	.word	0xffffffff


	//   ....[24]....
        /*008c*/ 	.word	0xffffffff


	//   ....[25]....
        /*0090*/ 	.word	0xffffffff


	//   ....[26]....
        /*0094*/ 	.word	0xffffffff


	//   ....[27]....
        /*0098*/ 	.word	0xffffffff


	//----- nvinfo : EIATTR_COOP_GROUP_INSTR_OFFSETS
	.align		4
.L_1701:
        /*009c*/ 	.byte	0x04, 0x28
        /*009e*/ 	.short	(.L_1703 - .L_1702)


	//   ....[0]....
.L_1702:
        /*00a0*/ 	.word	0x00001200


	//   ....[1]....
        /*00a4*/ 	.word	0x000016b0


	//   ....[2]....
        /*00a8*/ 	.word	0x00005bb0


	//   ....[3]....
        /*00ac*/ 	.word	0x00007790


	//   ....[4]....
        /*00b0*/ 	.word	0x000077c0


	//   ....[5]....
        /*00b4*/ 	.word	0x00007820


	//   ....[6]....
        /*00b8*/ 	.word	0x00007840


	//   ....[7]....
        /*00bc*/ 	.word	0x000078b0


	//   ....[8]....
        /*00c0*/ 	.word	0x000078d0


	//   ....[9]....
        /*00c4*/ 	.word	0x00007940


	//   ....[10]....
        /*00c8*/ 	.word	0x00007970


	//   ....[11]....
        /*00cc*/ 	.word	0x00007a10


	//   ....[12]....
        /*00d0*/ 	.word	0x00007a40


	//   ....[13]....
        /*00d4*/ 	.word	0x00007a70


	//   ....[14]....
        /*00d8*/ 	.word	0x00007a80


	//   ....[15]....
        /*00dc*/ 	.word	0x00007b20


	//   ....[16]....
        /*00e0*/ 	.word	0x00007b40


	//   ....[17]....
        /*00e4*/ 	.word	0x00007b60


	//   ....[18]....
        /*00e8*/ 	.word	0x00007b70


	//   ....[19]....
        /*00ec*/ 	.word	0x00007c20


	//   ....[20]....
        /*00f0*/ 	.word	0x00007c40


	//   ....[21]....
        /*00f4*/ 	.word	0x00007c50


	//   ....[22]....
        /*00f8*/ 	.word	0x00007c60


	//   ....[23]....
        /*00fc*/ 	.word	0x00007e10


	//   ....[24]....
        /*0100*/ 	.word	0x00007e50


	//   ....[25]....
        /*0104*/ 	.word	0x00007e60


	//   ....[26]....
        /*0108*/ 	.word	0x00007e70


	//   ....[27]....
        /*010c*/ 	.word	0x00008cf0


	//----- nvinfo : EIATTR_VRC_CTA_INIT_COUNT
	.align		4
.L_1703:
        /*0110*/ 	.byte	0x02, 0x4a
	.zero		1
	.zero		1


	//----- nvinfo : EIATTR_EXIT_INSTR_OFFSETS
	.align		4
        /*0114*/ 	.byte	0x04, 0x1c
        /*0116*/ 	.short	(.L_1705 - .L_1704)


	//   ....[0]....
.L_1704:
        /*0118*/ 	.word	0x000003f0


	//   ....[1]....
        /*011c*/ 	.word	0x000091b0


	//----- nvinfo : EIATTR_MAX_THREADS
	.align		4
.L_1705:
        /*0120*/ 	.byte	0x04, 0x05
        /*0122*/ 	.short	(.L_1707 - .L_1706)
.L_1706:
        /*0124*/ 	.word	0x00000020
        /*0128*/ 	.word	0x00000001
        /*012c*/ 	.word	0x00000001


	//----- nvinfo : EIATTR_CRS_STACK_SIZE
	.align		4
.L_1707:
        /*0130*/ 	.byte	0x04, 0x1e
        /*0132*/ 	.short	(.L_1709 - .L_1708)
.L_1708:
        /*0134*/ 	.word	0x00000000


	//----- nvinfo : EIATTR_CBANK_PARAM_SIZE
	.align		4
.L_1709:
        /*0138*/ 	.byte	0x03, 0x19
        /*013a*/ 	.short	0x0118


	//----- nvinfo : EIATTR_PARAM_CBANK
	.align		4
        /*013c*/ 	.byte	0x04, 0x0a
        /*013e*/ 	.short	(.L_1711 - .L_1710)
	.align		4
.L_1710:
        /*0140*/ 	.word	index@(.nv.constant0._Z25selective_scan_fwd_kernelI32Selective_Scan_fwd_kernel_traitsILi32ELi16ELi1ELb0ELb1ELb0ELb0EN3c104HalfENS1_7complexIfEEEEv13SSMParamsBase)
        /*0144*/ 	.short	0x0380
        /*0146*/ 	.short	0x0118


	//----- nvinfo : EIATTR_SW_WAR
	.align		4
.L_1711:
        /*0148*/ 	.byte	0x04, 0x36
        /*014a*/ 	.short	(.L_1713 - .L_1712)
.L_1712:
        /*014c*/ 	.word	0x00000008
.L_1713:


//--------------------- .nv.info._Z25selective_scan_fwd_kernelI32Selective_Scan_fwd_kernel_traitsILi32ELi16ELi1ELb0ELb1ELb0ELb1EN3c104HalfENS1_7complexIfEEEEv13SSMParamsBase --------------------------
	.section	.nv.info._Z25selective_scan_fwd_kernelI32Selective_Scan_fwd_kernel_traitsILi32ELi16ELi1ELb0ELb1ELb0ELb1EN3c104HalfENS1_7complexIfEEEEv13SSMParamsBase,"",@"SHT_CUDA_INFO"
	.sectionflags	@""
	.align	4


	//----- nvinfo : EIATTR_CUDA_API_VERSION
	.align		4
        /*0000*/ 	.byte	0x04, 0x37
        /*0002*/ 	.short	(.L_1715 - .L_1714)
.L_1714:
        /*0004*/ 	.word	0x00000082


	//----- nvinfo : EIATTR_KPARAM_INFO
	.align		4
.L_1715:
        /*0008*/ 	.byte	0x04, 0x17
        /*000a*/ 	.short	(.L_1717 - .L_1716)
.L_1716:
        /*000c*/ 	.word	0x00000000
        /*0010*/ 	.short	0x0000
        /*0012*/ 	.short	0x0000
        /*0014*/ 	.byte	0x00, 0xf0, 0x61, 0x04


	//----- nvinfo : EIATTR_SPARSE_MMA_MASK
	.align		4
.L_1717:
        /*0018*/ 	.byte	0x03, 0x50
        /*001a*/ 	.short	0x0000


	//----- nvinfo : EIATTR_MAXREG_COUNT
	.align		4
        /*001c*/ 	.byte	0x03, 0x1b
        /*001e*/ 	.short	0x00ff


	//----- nvinfo : EIATTR_NUM_BARRIERS
	.align		4
        /*0020*/ 	.byte	0x02, 0x4c
        /*0022*/ 	.byte	0x01
	.zero		1


	//----- nvinfo : EIATTR_MERCURY_ISA_VERSION
	.align		4
        /*0024*/ 	.byte	0x03, 0x5f
        /*0026*/ 	.short	0x0101


	//----- nvinfo : EIATTR_COOP_GROUP_MASK_REGIDS
	.align		4
        /*0028*/ 	.byte	0x04, 0x29
        /*002a*/ 	.short	(.L_1719 - .L_1718)


	//   ....[0]....
.L_1718:
        /*002c*/ 	.word	0xffffffff


	//   ....[1]....
        /*0030*/ 	.word	0xffffffff


	//   ....[2]....
        /*0034*/ 	.word	0xffffffff


	//   ....[3]....
        /*0038*/ 	.word	0xffffffff


	//   ....[4]....
        /*003c*/ 	.word	0xffffffff


	//   ....[5]....
        /*0040*/ 	.word	0xffffffff


	//   ....[6]....
        /*0044*/ 	.word	0xffffffff


	//   ....[7]....
        /*0048*/ 	.word	0xffffffff


	//   ....[8]....
        /*004c*/ 	.word	0xffffffff


	//   ....[9]....
        /*0050*/ 	.word	0xffffffff


	//   ....[10]....
        /*0054*/ 	.word	0xffffffff


	//   ....[11]....
        /*0058*/ 	.word	0xffffffff


	//   ....[12]....
        /*005c*/ 	.word	0xffffffff


	//   ....[13]....
        /*0060*/ 	.word	0xffffffff


	//   ....[14]....
        /*0064*/ 	.word	0xffffffff


	//   ....[15]....
        /*0068*/ 	.word	0xffffffff


	//   ....[16]....
        /*006c*/ 	.word	0xffffffff


	//   ....[17]....
        /*0070*/ 	.word	0xffffffff


	//   ....[18]....
        /*0074*/ 	.word	0xffffffff


	//   ....[19]....
        /*0078*/ 	.word	0xffffffff


	//   ....[20]....
        /*007c*/ 	.word	0xffffffff


	//   ....[21]....
        /*0080*/ 	.word	0xffffffff


	//   ....[22]....
        /*0084*/ 	.word	0xffffffff


	//   ....[23]....
        /*0088*/ 	.word	0xffffffff


	//   ....[24]....
        /*008c*/ 	.word	0xffffffff


	//   ....[25]....
        /*0090*/ 	.word	0xffffffff


	//   ....[26]....
        /*0094*/ 	.word	0xffffffff


	//   ....[27]....
        /*0098*/ 	.word	0xffffffff


	//   ....[28]....
        /*009c*/ 	.word	0xffffffff


	//   ....[29]....
        /*00a0*/ 	.word	0xffffffff


	//----- nvinfo : EIATTR_COOP_GROUP_INSTR_OFFSETS
	.align		4
.L_1719:
        /*00a4*/ 	.byte	0x04, 0x28
        /*00a6*/ 	.short	(.L_1721 - .L_1720)


	//   ....[0]....
.L_1720:
        /*00a8*/ 	.word	0x00001200


	//   ....[1]....
        /*00ac*/ 	.word	0x00001670


	//   ....[2]....
        /*00b0*/ 	.word	0x00005be0


	//   ....[3]....
        /*00b4*/ 	.word	0x000077a0


	//   ....[4]....
        /*00b8*/ 	.word	0x000077d0


	//   ....[5]....
        /*00bc*/ 	.word	0x00007830


	//   ....[6]....
        /*00c0*/ 	.word	0x00007850


	//   ....[7]....
        /*00c4*/ 	.word	0x000078c0


	//   ....[8]....
        /*00c8*/ 	.word	0x000078e0


	//   ....[9]....
        /*00cc*/ 	.word	0x00007950


	//   ....[10]....
        /*00d0*/ 	.word	0x00007980


	//   ....[11]....
        /*00d4*/ 	.word	0x00007a20


	//   ....[12]....
        /*00d8*/ 	.word	0x00007a50


	//   ....[13]....
        /*00dc*/ 	.word	0x00007a80


	//   ....[14]....
        /*00e0*/ 	.word	0x00007a90


	//   ....[15]....
        /*00e4*/ 	.word	0x00007b30


	//   ....[16]....
        /*00e8*/ 	.word	0x00007b50


	//   ....[17]....
        /*00ec*/ 	.word	0x00007b70


	//   ....[18]....
        /*00f0*/ 	.word	0x00007b80


	//   ....[19]....
        /*00f4*/ 	.word	0x00007c30


	//   ....[20]....
        /*00f8*/ 	.word	0x00007c50


	//   ....[21]....
        /*00fc*/ 	.word	0x00007c60


	//   ....[22]....
        /*0100*/ 	.word	0x00007c70


	//   ....[23]....
        /*0104*/ 	.word	0x00007e20


	//   ....[24]....
        /*0108*/ 	.word	0x00007e50


	//   ....[25]....
        /*010c*/ 	.word	0x00007e70


	//   ....[26]....
        /*0110*/ 	.word	0x00007e80


	//   ....[27]....
        /*0114*/ 	.word	0x00008cd0


	//   ....[28]....
        /*0118*/ 	.word	0x000095c0


	//   ....[29]....
        /*011c*/ 	.word	0x0000a000


	//----- nvinfo : EIATTR_VRC_CTA_INIT_COUNT
	.align		4
.L_1721:
        /*0120*/ 	.byte	0x02, 0x4a
	.zero		1
	.zero		1


	//----- nvinfo : EIATTR_EXIT_INSTR_OFFSETS
	.align		4
        /*0124*/ 	.byte	0x04, 0x1c
        /*0126*/ 	.short	(.L_1723 - .L_1722)


	//   ....[0]....
.L_1722:
        /*0128*/ 	.word	0x000003e0


	//   ....[1]....
        /*012c*/ 	.word	0x0000a450


	//----- nvinfo : EIATTR_MAX_THREADS
	.align		4
.L_1723:
        /*0130*/ 	.byte	0x04, 0x05
        /*0132*/ 	.short	(.L_1725 - .L_1724)
.L_1724:
        /*0134*/ 	.word	0x00000020
        /*0138*/ 	.word	0x00000001
        /*013c*/ 	.word	0x00000001


	//----- nvinfo : EIATTR_CRS_STACK_SIZE
	.align		4
.L_1725:
        /*0140*/ 	.byte	0x04, 0x1e
        /*0142*/ 	.short	(.L_1727 - .L_1726)
.L_1726:
        /*0144*/ 	.word	0x00000000


	//----- nvinfo : EIATTR_CBANK_PARAM_SIZE
	.align		4
.L_1727:
        /*0148*/ 	.byte	0x03, 0x19
        /*014a*/ 	.short	0x0118


	//----- nvinfo : EIATTR_PARAM_CBANK
	.align		4
        /*014c*/ 	.byte	0x04, 0x0a
        /*014e*/ 	.short	(.L_1729 - .L_1728)
	.align		4
.L_1728:
        /*0150*/ 	.word	index@(.nv.constant0._Z25selective_scan_fwd_kernelI32Selective_Scan_fwd_kernel_traitsILi32ELi16ELi1ELb0ELb1ELb0ELb1EN3c104HalfENS1_7complexIfEEEEv13SSMParamsBase)
        /*0154*/ 	.short	0x0380
        /*0156*/ 	.short	0x0118


	//----- nvinfo : EIATTR_SW_WAR
	.align		4
.L_1729:
        /*0158*/ 	.byte	0x04, 0x36
        /*015a*/ 	.short	(.L_1731 - .L_1730)
.L_1730:
        /*015c*/ 	.word	0x00000008
.L_1731:


//--------------------- .nv.info._Z25selective_scan_fwd_kernelI32Selective_Scan_fwd_kernel_traitsILi32ELi16ELi1ELb0ELb1ELb1ELb0EN3c104HalfENS1_7complexIfEEEEv13SSMParamsBase --------------------------
	.section	.nv.info._Z25selective_scan_fwd_kernelI32Selective_Scan_fwd_kernel_traitsILi32ELi16ELi1ELb0ELb1ELb1ELb0EN3c104HalfENS1_7complexIfEEEEv13SSMParamsBase,"",@"SHT_CUDA_INFO"
	.sectionflags	@""
	.align	4


	//----- nvinfo : EIATTR_CUDA_API_VERSION
	.align		4
        /*0000*/ 	.byte	0x04, 0x37
        /*0002*/ 	.short	(.L_1733 - .L_1732)
.L_1732:
        /*0004*/ 	.word	0x00000082


	//----- nvinfo : EIATTR_KPARAM_INFO
	.align		4
.L_1733:
        /*0008*/ 	.byte	0x04, 0x17
        /*000a*/ 	.short	(.L_1735 - .L_1734)
.L_1734:
        /*000c*/ 	.word	0x00000000
        /*0010*/ 	.short	0x0000
        /*0012*/ 	.short	0x0000
        /*0014*/ 	.byte	0x00, 0xf0, 0x61, 0x04


	//----- nvinfo : EIATTR_SPARSE_MMA_MASK
	.align		4
.L_1735:
        /*0018*/ 	.byte	0x03, 0x50
        /*001a*/ 	.short	0x0000


	//----- nvinfo : EIATTR_MAXREG_COUNT
	.align		4
        /*001c*/ 	.byte	0x03, 0x1b
        /*001e*/ 	.short	0x00ff


	//----- nvinfo : EIATTR_NUM_BARRIERS
	.align		4
        /*0020*/ 	.byte	0x02, 0x4c
        /*0022*/ 	.byte	0x01
	.zero		1


	//----- nvinfo : EIATTR_MERCURY_ISA_VERSION
	.align		4
        /*0024*/ 	.byte	0x03, 0x5f
        /*0026*/ 	.short	0x0101


	//----- nvinfo : EIATTR_COOP_GROUP_MASK_REGIDS
	.align		4
        /*0028*/ 	.byte	0x04, 0x29
        /*002a*/ 	.short	(.L_1737 - .L_1736)


	//   ....[0]....
.L_1736:
        /*002c*/ 	.word	0xffffffff


	//   ....[1]....
        /*0030*/ 	.word	0xffffffff


	//   ....[2]....
        /*0034*/ 	.word	0xffffffff


	//   ....[3]....
        /*0038*/ 	.word	0xffffffff


	//   ....[4]....
        /*003c*/ 	.word	0xffffffff


	//   ....[5]....
        /*0040*/ 	.word	0xffffffff


	//   ....[6]....
        /*0044*/ 	.word	0xffffffff


	//   ....[7]....
        /*0048*/ 	.word	0xffffffff


	//   ....[8]....
        /*004c*/ 	.word	0xffffffff


	//   ....[9]....
        /*0050*/ 	.word	0xffffffff


	//   ....[10]....
        /*0054*/ 	.word	0xffffffff


	//   ....[11]....
        /*0058*/ 	.word	0xffffffff


	//   ....[12]....
        /*005c*/ 	.word	0xffffffff


	//   ....[13]....
        /*0060*/ 	.word	0xffffffff


	//   ....[14]....
        /*0064*/ 	.word	0xffffffff


	//   ....[15]....
        /*0068*/ 	.word	0xffffffff


	//   ....[16]....
        /*006c*/ 	.word	0xffffffff


	//   ....[17]....
        /*0070*/ 	.word	0xffffffff


	//   ....[18]....
        /*0074*/ 	.word	0xffffffff


	//   ....[19]....
        /*0078*/ 	.word	0xffffffff


	//   ....[20]....
        /*007c*/ 	.word	0xffffffff


	//   ....[21]....
        /*0080*/ 	.word	0xffffffff


	//   ....[22]....
        /*0084*/ 	.word	0xffffffff


	//   ....[23]....
        /*0088*/ 	.word	0xffffffff


	//   ....[24]....
        /*008c*/ 	.word	0xffffffff


	//   ....[25]....
        /*0090*/ 	.word	0xffffffff


	//   ....[26]....
        /*0094*/ 	.word	0xffffffff


	//   ....[27]....
        /*0098*/ 	.word	0xffffffff


	//   ....[28]....
        /*009c*/ 	.word	0xffffffff


	//----- nvinfo : EIATTR_COOP_GROUP_INSTR_OFFSETS
	.align		4
.L_1737:
        /*00a0*/ 	.byte	0x04, 0x28
        /*00a2*/ 	.short	(.L_1739 - .L_1738)


	//   ....[0]....
.L_1738:
        /*00a4*/ 	.word	0x000011c0


	//   ....[1]....
        /*00a8*/ 	.word	0x00001660


	//   ....[2]....
        /*00ac*/ 	.word	0x00005fe0


	//   ....[3]....
        /*00b0*/ 	.word	0x00008f20


	//   ....[4]....
        /*00b4*/ 	.word	0x00008f50


	//   ....[5]....
        /*00b8*/ 	.word	0x00009010


	//   ....[6]....
        /*00bc*/ 	.word	0x00009060


	//   ....[7]....
        /*00c0*/ 	.word	0x00009070


	//   ....[8]....
        /*00c4*/ 	.word	0x00009080


	//   ....[9]....
        /*00c8*/ 	.word	0x00009120


	//   ....[10]....
        /*00cc*/ 	.word	0x00009130


	//   ....[11]....
        /*00d0*/ 	.word	0x00009160


	//   ....[12]....
        /*00d4*/ 	.word	0x00009170


	//   ....[13]....
        /*00d8*/ 	.word	0x000091d0


	//   ....[14]....
        /*00dc*/ 	.word	0x00009200


	//   ....[15]....
        /*00e0*/ 	.word	0x00009250


	//   ....[16]....
        /*00e4*/ 	.word	0x00009260


	//   ....[17]....
        /*00e8*/ 	.word	0x000092c0


	//   ....[18]....
        /*00ec*/ 	.word	0x000092d0


	//   ....[19]....
        /*00f0*/ 	.word	0x00009350


	//   ....[20]....
        /*00f4*/ 	.word	0x000093b0


	//   ....[21]....
        /*00f8*/ 	.word	0x000094b0


	//   ....[22]....
        /*00fc*/ 	.word	0x00009500


	//   ....[23]....
        /*0100*/ 	.word	0x00009630


	//   ....[24]....
        /*0104*/ 	.word	0x00009980


	//   ....[25]....
        /*0108*/ 	.word	0x000099c0


	//   ....[26]....
        /*010c*/ 	.word	0x000099d0


	//   ....[27]....
        /*0110*/ 	.word	0x000099e0


	//   ....[28]....
        /*0114*/ 	.word	0x0000a9d0


	//----- nvinfo : EIATTR_VRC_CTA_INIT_COUNT
	.align		4
.L_1739:
        /*0118*/ 	.byte	0x02, 0x4a
	.zero		1
	.zero		1


	//----- nvinfo : EIATTR_EXIT_INSTR_OFFSETS
	.align		4
        /*011c*/ 	.byte	0x04, 0x1c
        /*011e*/ 	.short	(.L_1741 - .L_1740)


	//   ....[0]....
.L_1740:
        /*0120*/ 	.word	0x00000430


	//   ....[1]....
        /*0124*/ 	.word	0x0000af50


	//----- nvinfo : EIATTR_MAX_THREADS
	.align		4
.L_1741:
        /*0128*/ 	.byte	0x04, 0x05
        /*012a*/ 	.short	(.L_1743 - .L_1742)
.L_1742:
        /*012c*/ 	.word	0x00000020
        /*0130*/ 	.word	0x00000001
        /*0134*/ 	.word	0x00000001


	//----- nvinfo : EIATTR_CRS_STACK_SIZE
	.align		4
.L_1743:
        /*0138*/ 	.byte	0x04, 0x1e
        /*013a*/ 	.short	(.L_1745 - .L_1744)
.L_1744:
        /*013c*/ 	.word	0x00000000


	//----- nvinfo : EIATTR_CBANK_PARAM_SIZE
	.align		4
.L_1745:
        /*0140*/ 	.byte	0x03, 0x19
        /*0142*/ 	.short	0x0118


	//----- nvinfo : EIATTR_PARAM_CBANK
	.align		4
        /*0144*/ 	.byte	0x04, 0x0a
        /*0146*/ 	.short	(.L_1747 - .L_1746)
	.align		4
.L_1746:
        /*0148*/ 	.word	index@(.nv.constant0._Z25selective_scan_fwd_kernelI32Selective_Scan_fwd_kernel_traitsILi32ELi16ELi1ELb0ELb1ELb1ELb0EN3c104HalfENS1_7complexIfEEEEv13SSMParamsBase)
        /*014c*/ 	.short	0x0380
        /*014e*/ 	.short	0x0118


	//----- nvinfo : EIATTR_SW_WAR
	.align		4
.L_1747:
        /*0150*/ 	.byte	0x04, 0x36
        /*0152*/ 	.short	(.L_1749 - .L_1748)
.L_1748:
        /*0154*/ 	.word	0x00000008
.L_1749:


//--------------------- .nv.info._Z25selective_scan_fwd_kernelI32Selective_Scan_fwd_kernel_traitsILi32ELi16ELi1ELb0ELb1ELb1ELb1EN3c104HalfENS1_7complexIfEEEEv13SSMParamsBase --------------------------
	.section	.nv.info._Z25selective_scan_fwd_kernelI32Selective_Scan_fwd_kernel_traitsILi32ELi16ELi1ELb0ELb1ELb1ELb1EN3c104HalfENS1_7complexIfEEEEv13SSMParamsBase,"",@"SHT_CUDA_INFO"
	.sectionflags	@""
	.align	4


	//----- nvinfo : EIATTR_CUDA_API_VERSION
	.align		4
        /*0000*/ 	.byte	0x04, 0x37
        /*0002*/ 	.short	(.L_1751 - .L_1750)
.L_1750:
        /*0004*/ 	.word	0x00000082


	//----- nvinfo : EIATTR_KPARAM_INFO
	.align		4
.L_1751:
        /*0008*/ 	.byte	0x04, 0x17
        /*000a*/ 	.short	(.L_1753 - .L_1752)
.L_1752:
        /*000c*/ 	.word	0x00000000
        /*0010*/ 	.short	0x0000
        /*0012*/ 	.short	0x0000
        /*0014*/ 	.byte	0x00, 0xf0, 0x61, 0x04


	//----- nvinfo : EIATTR_SPARSE_MMA_MASK
	.align		4
.L_1753:
        /*0018*/ 	.byte	0x03, 0x50
        /*001a*/ 	.short	0x0000


	//----- nvinfo : EIATTR_MAXREG_COUNT
	.align		4
        /*001c*/ 	.byte	0x03, 0x1b
        /*001e*/ 	.short	0x00ff


	//----- nvinfo : EIATTR_NUM_BARRIERS
	.align		4
        /*0020*/ 	.byte	0x02, 0x4c
        /*0022*/ 	.byte	0x01
	.zero		1


	//----- nvinfo : EIATTR_MERCURY_ISA_VERSION
	.align		4
        /*0024*/ 	.byte	0x03, 0x5f
        /*0026*/ 	.short	0x0101


	//----- nvinfo : EIATTR_COOP_GROUP_MASK_REGIDS
	.align		4
        /*0028*/ 	.byte	0x04, 0x29
        /*002a*/ 	.short	(.L_1755 - .L_1754)


	//   ....[0]....
.L_1754:
        /*002c*/ 	.word	0xffffffff


	//   ....[1]....
        /*0030*/ 	.word	0xffffffff


	//   ....[2]....
        /*0034*/ 	.word	0xffffffff


	//   ....[3]....
        /*0038*/ 	.word	0xffffffff


	//   ....[4]....
        /*003c*/ 	.word	0xffffffff


	//   ....[5]....
        /*0040*/ 	.word	0xffffffff


	//   ....[6]....
        /*0044*/ 	.word	0xffffffff


	//   ....[7]....
        /*0048*/ 	.word	0xffffffff


	//   ....[8]....
        /*004c*/ 	.word	0xffffffff


	//   ....[9]....
        /*0050*/ 	.word	0xffffffff


	//   ....[10]....
        /*0054*/ 	.word	0xffffffff


	//   ....[11]....
        /*0058*/ 	.word	0xffffffff


	//   ....[12]....
        /*005c*/ 	.word	0xffffffff


	//   ....[13]....
        /*0060*/ 	.word	0xffffffff


	//   ....[14]....
        /*0064*/ 	.word	0xffffffff


	//   ....[15]....
        /*0068*/ 	.word	0xffffffff


	//   ....[16]....
        /*006c*/ 	.word	0xffffffff


	//   ....[17]....
        /*0070*/ 	.word	0xffffffff


	//   ....[18]....
        /*0074*/ 	.word	0xffffffff


	//   ....[19]....
        /*0078*/ 	.word	0xffffffff


	//   ....[20]....
        /*007c*/ 	.word	0xffffffff


	//   ....[21]....
        /*0080*/ 	.word	0xffffffff


	//   ....[22]....
        /*0084*/ 	.word	0xffffffff


	//   ....[23]....
        /*0088*/ 	.word	0xffffffff


	//   ....[24]....
        /*008c*/ 	.word	0xffffffff


	//   ....[25]....
        /*0090*/ 	.word	0xffffffff


	//   ....[26]....
        /*0094*/ 	.word	0xffffffff


	//   ....[27]....
        /*0098*/ 	.word	0xffffffff


	//   ....[28]....
        /*009c*/ 	.word	0xffffffff


	//   ....[29]....
        /*00a0*/ 	.word	0xffffffff


	//   ....[30]....
        /*00a4*/ 	.word	0xffffffff


	//----- nvinfo : EIATTR_COOP_GROUP_INSTR_OFFSETS
	.align		4
.L_1755:
        /*00a8*/ 	.byte	0x04, 0x28
        /*00aa*/ 	.short	(.L_1757 - .L_1756)


	//   ....[0]....
.L_1756:
        /*00ac*/ 	.word	0x000012d0


	//   ....[1]....
        /*00b0*/ 	.word	0x00001790


	//   ....[2]....
        /*00b4*/ 	.word	0x00005ce0


	//   ....[3]....
        /*00b8*/ 	.word	0x00008cd0


	//   ....[4]....
        /*00bc*/ 	.word	0x00008cf0


	//   ....[5]....
        /*00c0*/ 	.word	0x00008d10


	//   ....[6]....
        /*00c4*/ 	.word	0x00008d20


	//   ....[7]....
        /*00c8*/ 	.word	0x00008dd0


	//   ....[8]....
        /*00cc*/ 	.word	0x00008df0


	//   ....[9]....
        /*00d0*/ 	.word	0x00008e00


	//   ....[10]....
        /*00d4*/ 	.word	0x00008e10


	//   ....[11]....
        /*00d8*/ 	.word	0x00008ec0


	//   ....[12]....
        /*00dc*/ 	.word	0x00008ee0


	//   ....[13]....
        /*00e0*/ 	.word	0x00008ef0


	//   ....[14]....
        /*00e4*/ 	.word	0x00008f00


	//   ....[15]....
        /*00e8*/ 	.word	0x00008fb0


	//   ....[16]....
        /*00ec*/ 	.word	0x00008fc0


	//   ....[17]....
        /*00f0*/ 	.word	0x00008ff0


	//   ....[18]....
        /*00f4*/ 	.word	0x00009000


	//   ....[19]....
        /*00f8*/ 	.word	0x00009080


	//   ....[20]....
        /*00fc*/ 	.word	0x000090c0


	//   ....[21]....
        /*0100*/ 	.word	0x000091b0


	//   ....[22]....
        /*0104*/ 	.word	0x00009200


	//   ....[23]....
        /*0108*/ 	.word	0x00009360


	//   ....[24]....
        /*010c*/ 	.word	0x000096a0


	//   ....[25]....
        /*0110*/ 	.word	0x000096e0


	//   ....[26]....
        /*0114*/ 	.word	0x000096f0


	//   ....[27]....
        /*0118*/ 	.word	0x00009700


	//   ....[28]....
        /*011c*/ 	.word	0x0000a790


	//   ....[29]....
        /*0120*/ 	.word	0x0000b0d0


	//   ....[30]....
        /*0124*/ 	.word	0x0000bb20


	//----- nvinfo : EIATTR_VRC_CTA_INIT_COUNT
	.align		4
.L_1757:
        /*0128*/ 	.byte	0x02, 0x4a
	.zero		1
	.zero		1


	//----- nvinfo : EIATTR_EXIT_INSTR_OFFSETS
	.align		4
        /*012c*/ 	.byte	0x04, 0x1c
        /*012e*/ 	.short	(.L_1759 - .L_1758)


	//   ....[0]....
.L_1758:
        /*0130*/ 	.word	0x00000440


	//   ....[1]....
        /*0134*/ 	.word	0x0000bfa0


	//----- nvinfo : EIATTR_MAX_THREADS
	.align		4
.L_1759:
        /*0138*/ 	.byte	0x04, 0x05
        /*013a*/ 	.short	(.L_1761 - .L_1760)
.L_1760:
        /*013c*/ 	.word	0x00000020
        /*0140*/ 	.word	0x00000001
        /*0144*/ 	.word	0x00000001


	//----- nvinfo : EIATTR_CRS_STACK_SIZE
	.align		4
.L_1761:
        /*0148*/ 	.byte	0x04, 0x1e
        /*014a*/ 	.short	(.L_1763 - .L_1762)
.L_1762:
        /*014c*/ 	.word	0x00000000


	//----- nvinfo : EIATTR_CBANK_PARAM_SIZE
	.align		4
.L_1763:
        /*0150*/ 	.byte	0x03, 0x19
        /*0152*/ 	.short	0x0118


	//----- nvinfo : EIATTR_PARAM_CBANK
	.align		4
        /*0154*/ 	.byte	0x04, 0x0a
        /*0156*/ 	.short	(.L_1765 - .L_1764)
	.align		4
.L_1764:
        /*0158*/ 	.word	index@(.nv.constant0._Z25selective_scan_fwd_kernelI32Selective_Scan_fwd_kernel_traitsILi32ELi16ELi1ELb0ELb1ELb1ELb1EN3c104HalfENS1_7complexIfEEEEv13SSMParamsBase)
        /*015c*/ 	.short	0x0380
        /*015e*/ 	.short	0x0118


	//----- nvinfo : EIATTR_SW_WAR
	.align		4
.L_1765:
        /*0160*/ 	.byte	0x04, 0x36
        /*0162*/ 	.short	(.L_1767 - .L_1766)
.L_1766:
        /*0164*/ 	.word	0x00000008
.L_1767:


//--------------------- .nv.info._Z25selective_scan_fwd_kernelI32Selective_Scan_fwd_kernel_traitsILi32ELi16ELi1ELb1ELb0ELb0ELb0EN3c104HalfENS1_7complexIfEEEEv13SSMParamsBase --------------------------
	.section	.nv.info._Z25selective_scan_fwd_kernelI32Selective_Scan_fwd_kernel_traitsILi32ELi16ELi1ELb1ELb0ELb0ELb0EN3c104HalfENS1_7complexIfEEEEv13SSMParamsBase,"",@"SHT_CUDA_INFO"
	.sectionflags	@""
	.align	4


	//----- nvinfo : EIATTR_CUDA_API_VERSION
	.align		4
        /*0000*/ 	.byte	0x04, 0x37
        /*0002*/ 	.short	(.L_1769 - .L_1768)
.L_1768:
        /*0004*/ 	.word	0x00000082


	//----- nvinfo : EIATTR_KPARAM_INFO
	.align		4
.L_1769:
        /*0008*/ 	.byte	0x04, 0x17
        /*000a*/ 	.short	(.L_1771 - .L_1770)
.L_1770:
        /*000c*/ 	.word	0x00000000
        /*0010*/ 	.short	0x0000
        /*0012*/ 	.short	0x0000
        /*0014*/ 	.byte	0x00, 0xf0, 0x61, 0x04


	//----- nvinfo : EIATTR_SPARSE_MMA_MASK
	.align		4
.L_1771:
        /*0018*/ 	.byte	0x03, 0x50
        /*001a*/ 	.short	0x0000


	//----- nvinfo : EIATTR_MAXREG_COUNT
	.align		4
        /*001c*/ 	.byte	0x03, 0x1b
        /*001e*/ 	.short	0x00ff


	//----- nvinfo : EIATTR_NUM_BARRIERS
	.align		4
        /*0020*/ 	.byte	0x02, 0x4c
        /*0022*/ 	.byte	0x01
	.zero		1


	//----- nvinfo : EIATTR_MERCURY_ISA_VERSION
	.align		4
        /*0024*/ 	.byte	0x03, 0x5f
        /*0026*/ 	.short	0x0101


	//----- nvinfo : EIATTR_COOP_GROUP_MASK_REGIDS
	.align		4
        /*0028*/ 	.byte	0x04, 0x29
        /*002a*/ 	.short	(.L_1773 - .L_1772)


	//   ....[0]....
.L_1772:
        /*002c*/ 	.word	0xffffffff


	//   ....[1]....
        /*0030*/ 	.word	0xffffffff


	//   ....[2]....
        /*0034*/ 	.word	0xffffffff


	//   ....[3]....
        /*0038*/ 	.word	0xffffffff


	//   ....[4]....
        /*003c*/ 	.word	0xffffffff


	//   ....[5]....
        /*0040*/ 	.word	0xffffffff


	//   ....[6]....
        /*0044*/ 	.word	0xffffffff


	//   ....[7]....
        /*0048*/ 	.word	0xffffffff


	//   ....[8]....
        /*004c*/ 	.word	0xffffffff


	//   ....[9]....
        /*0050*/ 	.word	0xffffffff


	//   ....[10]....
        /*0054*/ 	.word	0xffffffff


	//   ....[11]....
        /*0058*/ 	.word	0xffffffff


	//   ....[12]....
        /*005c*/ 	.word	0xffffffff


	//   ....[13]....
        /*0060*/ 	.word	0xffffffff


	//   ....[14]....
        /*0064*/ 	.word	0xffffffff


	//   ....[15]....
        /*0068*/ 	.word	0xffffffff


	//   ....[16]....
        /*006c*/ 	.word	0xffffffff


	//   ....[17]....
        /*0070*/ 	.word	0xffffffff


	//   ....[18]....
        /*0074*/ 	.word	0xffffffff


	//   ....[19]....
        /*0078*/ 	.word	0xffffffff


	//   ....[20]....
        /*007c*/ 	.word	0xffffffff


	//   ....[21]....
        /*0080*/ 	.word	0xffffffff


	//   ....[22]....
        /*0084*/ 	.word	0xffffffff


	//   ....[23]....
        /*0088*/ 	.word	0xffffffff


	//   ....[24]....
        /*008c*/ 	.word	0xffffffff


	//   ....[25]....
        /*0090*/ 	.word	0xffffffff


	//   ....[26]....
        /*0094*/ 	.word	0xffffffff


	//----- nvinfo : EIATTR_COOP_GROUP_INSTR_OFFSETS
	.align		4
.L_1773:
        /*0098*/ 	.byte	0x04, 0x28
        /*009a*/ 	.short	(.L_1775 - .L_1774)


	//   ....[0]....
.L_1774:
        /*009c*/ 	.word	0x00000560


	//   ....[1]....
        /*00a0*/ 	.word	0x00000600


	//   ....[2]....
        /*00a4*/ 	.word	0x00004060


	//   ....[3]....
        /*00a8*/ 	.word	0x00004090


	//   ....[4]....
        /*00ac*/ 	.word	0x00004180


	//   ....[5]....
        /*00b0*/ 	.word	0x000041d0


	//   ....[6]....
        /*00b4*/ 	.word	0x00004200


	//   ....[7]....
        /*00b8*/ 	.word	0x00004210


	//   ....[8]....
        /*00bc*/ 	.word	0x00004280


	//   ....[9]....
        /*00c0*/ 	.word	0x000042a0


	//   ....[10]....
        /*00c4*/ 	.word	0x00004300


	//   ....[11]....
        /*00c8*/ 	.word	0x00004310


	//   ....[12]....
        /*00cc*/ 	.word	0x00004360


	//   ....[13]....
        /*00d0*/ 	.word	0x00004380


	//   ....[14]....
        /*00d4*/ 	.word	0x000043f0


	//   ....[15]....
        /*00d8*/ 	.word	0x00004420


	//   ....[16]....
        /*00dc*/ 	.word	0x00004450


	//   ....[17]....
        /*00e0*/ 	.word	0x00004460


	//   ....[18]....
        /*00e4*/ 	.word	0x00004500


	//   ....[19]....
        /*00e8*/ 	.word	0x00004530


	//   ....[20]....
        /*00ec*/ 	.word	0x00004550


	//   ....[21]....
        /*00f0*/ 	.word	0x00004560


	//   ....[22]....
        /*00f4*/ 	.word	0x00004720


	//   ....[23]....
        /*00f8*/ 	.word	0x00004750


	//   ....[24]....
        /*00fc*/ 	.word	0x00004770


	//   ....[25]....
        /*0100*/ 	.word	0x00004780


	//   ....[26]....
        /*0104*/ 	.word	0x000054d0


	//----- nvinfo : EIATTR_VRC_CTA_INIT_COUNT
	.align		4
.L_1775:
        /*0108*/ 	.byte	0x02, 0x4a
	.zero		1
	.zero		1


	//----- nvinfo : EIATTR_EXIT_INSTR_OFFSETS
	.align		4
        /*010c*/ 	.byte	0x04, 0x1c
        /*010e*/ 	.short	(.L_1777 - .L_1776)


	//   ....[0]....
.L_1776:
        /*0110*/ 	.word	0x000001c0


	//   ....[1]....
        /*0114*/ 	.word	0x000055b0


	//----- nvinfo : EIATTR_MAX_THREADS
	.align		4
.L_1777:
        /*0118*/ 	.byte	0x04, 0x05
        /*011a*/ 	.short	(.L_1779 - .L_1778)
.L_1778:
        /*011c*/ 	.word	0x00000020
        /*0120*/ 	.word	0x00000001
        /*0124*/ 	.word	0x00000001


	//----- nvinfo : EIATTR_CRS_STACK_SIZE
	.align		4
.L_1779:
        /*0128*/ 	.byte	0x04, 0x1e
        /*012a*/ 	.short	(.L_1781 - .L_1780)
.L_1780:
        /*012c*/ 	.word	0x00000000


	//----- nvinfo : EIATTR_CBANK_PARAM_SIZE
	.align		4
.L_1781:
        /*0130*/ 	.byte	0x03, 0x19
        /*0132*/ 	.short	0x0118


	//----- nvinfo : EIATTR_PARAM_CBANK
	.align		4
        /*0134*/ 	.byte	0x04, 0x0a
        /*0136*/ 	.short	(.L_1783 - .L_1782)
	.align		4
.L_1782:
        /*0138*/ 	.word	index@(.nv.constant0._Z25selective_scan_fwd_kernelI32Selective_Scan_fwd_kernel_traitsILi32ELi16ELi1ELb1ELb0ELb0ELb0EN3c104HalfENS1_7complexIfEEEEv13SSMParamsBase)
        /*013c*/ 	.short	0x0380
        /*013e*/ 	.short	0x0118


	//----- nvinfo : EIATTR_SW_WAR
	.align		4
.L_1783:
        /*0140*/ 	.byte	0x04, 0x36
        /*0142*/ 	.short	(.L_1785 - .L_1784)
.L_1784:
        /*0144*/ 	.word	0x00000008
.L_1785:


//--------------------- .nv.info._Z25selective_scan_fwd_kernelI32Selective_Scan_fwd_kernel_traitsILi32ELi16ELi1ELb1ELb0ELb0ELb1EN3c104HalfENS1_7complexIfEEEEv13SSMParamsBase --------------------------
	.section	.nv.info._Z25selective_scan_fwd_kernelI32Selective_Scan_fwd_kernel_traitsILi32ELi16ELi1ELb1ELb0ELb0ELb1EN3c104HalfENS1_7complexIfEEEEv13SSMParamsBase,"",@"SHT_CUDA_INFO"
	.sectionflags	@""
	.align	4


	//----- nvinfo : EIATTR_CUDA_API_VERSION
	.align		4
        /*0000*/ 	.byte	0x04, 0x37
        /*0002*/ 	.short	(.L_1787 - .L_1786)
.L_1786:
        /*0004*/ 	.word	0x00000082


	//----- nvinfo : EIATTR_KPARAM_INFO
	.align		4
.L_1787:
        /*0008*/ 	.byte	0x04, 0x17
        /*000a*/ 	.short	(.L_1789 - .L_1788)
.L_1788:
        /*000c*/ 	.word	0x00000000
        /*0010*/ 	.short	0x0000
        /*0012*/ 	.short	0x0000
        /*0014*/ 	.byte	0x00, 0xf0, 0x61, 0x04


	//----- nvinfo : EIATTR_SPARSE_MMA_MASK
	.align		4
.L_1789:
        /*0018*/ 	.byte	0x03, 0x50
        /*001a*/ 	.short	0x0000


	//----- nvinfo : EIATTR_MAXREG_COUNT
	.align		4
        /*001c*/ 	.byte	0x03, 0x1b
        /*001e*/ 	.short	0x00ff


	//----- nvinfo : EIATTR_NUM_BARRIERS
	.align		4
        /*0020*/ 	.byte	0x02, 0x4c
        /*0022*/ 	.byte	0x01
	.zero		1


	//----- nvinfo : EIATTR_MERCURY_ISA_VERSION
	.align		4
        /*0024*/ 	.byte	0x03, 0x5f
        /*0026*/ 	.short	0x0101


	//----- nvinfo : EIATTR_COOP_GROUP_MASK_REGIDS
	.align		4
        /*0028*/ 	.byte	0x04, 0x29
        /*002a*/ 	.short	(.L_1791 - .L_1790)


	//   ....[0]....
.L_1790:
        /*002c*/ 	.word	0xffffffff


	//   ....[1]....
        /*0030*/ 	.word	0xffffffff


	//   ....[2]....
        /*0034*/ 	.word	0xffffffff


	//   ....[3]....
        /*0038*/ 	.word	0xffffffff


	//   ....[4]....
        /*003c*/ 	.word	0xffffffff


	//   ....[5]....
        /*0040*/ 	.word	0xffffffff


	//   ....[6]....
        /*0044*/ 	.word	0xffffffff


	//   ....[7]....
        /*0048*/ 	.word	0xffffffff


	//   ....[8]....
        /*004c*/ 	.word	0xffffffff


	//   ....[9]....
        /*0050*/ 	.word	0xffffffff


	//   ....[10]....
        /*0054*/ 	.word	0xffffffff


	//   ....[11]....
        /*0058*/ 	.word	0xffffffff


	//   ....[12]....
        /*005c*/ 	.word	0xffffffff


	//   ....[13]....
        /*0060*/ 	.word	0xffffffff


	//   ....[14]....
        /*0064*/ 	.word	0xffffffff


	//   ....[15]....
        /*0068*/ 	.word	0xffffffff


	//   ....[16]....
        /*006c*/ 	.word	0xffffffff


	//   ....[17]....
        /*0070*/ 	.word	0xffffffff


	//   ....[18]....
        /*0074*/ 	.word	0xffffffff


	//   ....[19]....
        /*0078*/ 	.word	0xffffffff


	//   ....[20]....
        /*007c*/ 	.word	0xffffffff


	//   ....[21]....
        /*0080*/ 	.word	0xffffffff


	//   ....[22]....
        /*0084*/ 	.word	0xffffffff


	//   ....[23]....
        /*0088*/ 	.word	0xffffffff


	//   ....[24]....
        /*008c*/ 	.word	0xffffffff


	//   ....[25]....
        /*0090*/ 	.word	0xffffffff


	//   ....[26]....
        /*0094*/ 	.word	0xffffffff


	//   ....[27]....
        /*0098*/ 	.word	0xffffffff


	//   ....[28]....
        /*009c*/ 	.word	0xffffffff


	//----- nvinfo : EIATTR_COOP_GROUP_INSTR_OFFSETS
	.align		4
.L_1791:
        /*00a0*/ 	.byte	0x04, 0x28
        /*00a2*/ 	.short	(.L_1793 - .L_1792)


	//   ....[0]....
.L_1792:
        /*00a4*/ 	.word	0x00000560


	//   ....[1]....
        /*00a8*/ 	.word	0x00000600


	//   ....[2]....
        /*00ac*/ 	.word	0x00004060


	//   ....[3]....
        /*00b0*/ 	.word	0x00004090


	//   ....[4]....
        /*00b4*/ 	.word	0x00004180


	//   ....[5]....
        /*00b8*/ 	.word	0x000041d0


	//   ....[6]....
        /*00bc*/ 	.word	0x00004200


	//   ....[7]....
        /*00c0*/ 	.word	0x00004210


	//   ....[8]....
        /*00c4*/ 	.word	0x00004280


	//   ....[9]....
        /*00c8*/ 	.word	0x000042a0


	//   ....[10]....
        /*00cc*/ 	.word	0x00004300


	//   ....[11]....
        /*00d0*/ 	.word	0x00004310


	//   ....[12]....
        /*00d4*/ 	.word	0x00004360


	//   ....[13]....
        /*00d8*/ 	.word	0x00004380


	//   ....[14]....
        /*00dc*/ 	.word	0x000043f0


	//   ....[15]....
        /*00e0*/ 	.word	0x00004420


	//   ....[16]....
        /*00e4*/ 	.word	0x00004450


	//   ....[17]....
        /*00e8*/ 	.word	0x00004460


	//   ....[18]....
        /*00ec*/ 	.word	0x00004500


	//   ....[19]....
        /*00f0*/ 	.word	0x00004530


	//   ....[20]....
        /*00f4*/ 	.word	0x00004550


	//   ....[21]....
        /*00f8*/ 	.word	0x00004560


	//   ....[22]....
        /*00fc*/ 	.word	0x00004720


	//   ....[23]....
        /*0100*/ 	.word	0x00004750


	//   ....[24]....
        /*0104*/ 	.word	0x00004770


	//   ....[25]....
        /*0108*/ 	.word	0x00004780


	//   ....[26]....
        /*010c*/ 	.word	0x00005480


	//   ....[27]....
        /*0110*/ 	.word	0x00005680


	//   ....[28]....
        /*0114*/ 	.word	0x00005f10


	//----- nvinfo : EIATTR_VRC_CTA_INIT_COUNT
	.align		4
.L_1793:
        /*0118*/ 	.byte	0x02, 0x4a
	.zero		1
	.zero		1


	//----- nvinfo : EIATTR_EXIT_INSTR_OFFSETS
	.align		4
        /*011c*/ 	.byte	0x04, 0x1c
        /*011e*/ 	.short	(.L_1795 - .L_1794)


	//   ....[0]....
.L_1794:
        /*0120*/ 	.word	0x000001c0


	//   ....[1]....
        /*0124*/ 	.word	0x00005f70


	//----- nvinfo : EIATTR_MAX_THREADS
	.align		4
.L_1795:
        /*0128*/ 	.byte	0x04, 0x05
        /*012a*/ 	.short	(.L_1797 - .L_1796)
.L_1796:
        /*012c*/ 	.word	0x00000020
        /*0130*/ 	.word	0x00000001
        /*0134*/ 	.word	0x00000001


	//----- nvinfo : EIATTR_CRS_STACK_SIZE
	.align		4
.L_1797:
        /*0138*/ 	.byte	0x04, 0x1e
        /*013a*/ 	.short	(.L_1799 - .L_1798)
.L_1798:
        /*013c*/ 	.word	0x00000000


	//----- nvinfo : EIATTR_CBANK_PARAM_SIZE
	.align		4
.L_1799:
        /*0140*/ 	.byte	0x03, 0x19
        /*0142*/ 	.short	0x0118


	//----- nvinfo : EIATTR_PARAM_CBANK
	.align		4
        /*0144*/ 	.byte	0x04, 0x0a
        /*0146*/ 	.short	(.L_1801 - .L_1800)
	.align		4
.L_1800:
        /*0148*/ 	.word	index@(.nv.constant0._Z25selective_scan_fwd_kernelI32Selective_Scan_fwd_kernel_traitsILi32ELi16ELi1ELb1ELb0ELb0ELb1EN3c104HalfENS1_7complexIfEEEEv13SSMParamsBase)
        /*014c*/ 	.short	0x0380
        /*014e*/ 	.short	0x0118


	//----- nvinfo : EIATTR_SW_WAR
	.align		4
.L_1801:
        /*0150*/ 	.byte	0x04, 0x36
        /*0152*/ 	.short	(.L_1803 - .L_1802)
.L_1802:
        /*0154*/ 	.word	0x00000008
.L_1803:


//--------------------- .nv.info._Z25selective_scan_fwd_kernelI32Selective_Scan_fwd_kernel_traitsILi32ELi16ELi1ELb1ELb0ELb1ELb0EN3c104HalfENS1_7complexIfEEEEv13SSMParamsBase --------------------------
	.section	.nv.info._Z25selective_scan_fwd_kernelI32Selective_Scan_fwd_kernel_traitsILi32ELi16ELi1ELb1ELb0ELb1ELb0EN3c104HalfENS1_7complexIfEEEEv13SSMParamsBase,"",@"SHT_CUDA_INFO"
	.sectionflags	@""
	.align	4


	//----- nvinfo : EIATTR_CUDA_API_VERSION
	.align		4
        /*0000*/ 	.byte	0x04, 0x37
        /*0002*/ 	.short	(.L_1805 - .L_1804)
.L_1804:
        /*0004*/ 	.word	0x00000082


	//----- nvinfo : EIATTR_KPARAM_INFO
	.align		4
.L_1805:
        /*0008*/ 	.byte	0x04, 0x17
        /*000a*/ 	.short	(.L_1807 - .L_1806)
.L_1806:
        /*000c*/ 	.word	0x00000000
        /*0010*/ 	.short	0x0000
        /*0012*/ 	.short	0x0000
        /*0014*/ 	.byte	0x00, 0xf0, 0x61, 0x04


	//----- nvinfo : EIATTR_SPARSE_MMA_MASK
	.align		4
.L_1807:
        /*0018*/ 	.byte	0x03, 0x50
        /*001a*/ 	.short	0x0000


	//----- nvinfo : EIATTR_MAXREG_COUNT
	.align		4
        /*001c*/ 	.byte	0x03, 0x1b
        /*001e*/ 	.short	0x00ff


	//----- nvinfo : EIATTR_NUM_BARRIERS
	.align		4
        /*0020*/ 	.byte	0x02, 0x4c
        /*0022*/ 	.byte	0x01
	.zero		1


	//----- nvinfo : EIATTR_MERCURY_ISA_VERSION
	.align		4
        /*0024*/ 	.byte	0x03, 0x5f
        /*0026*/ 	.short	0x0101


	//----- nvinfo : EIATTR_COOP_GROUP_MASK_REGIDS
	.align		4
        /*0028*/ 	.byte	0x04, 0x29
        /*002a*/ 	.short	(.L_1809 - .L_1808)


	//   ....[0]....
.L_1808:
        /*002c*/ 	.word	0xffffffff


	//   ....[1]....
        /*0030*/ 	.word	0xffffffff


	//   ....[2]....
        /*0034*/ 	.word	0xffffffff


	//   ....[3]....
        /*0038*/ 	.word	0xffffffff


	//   ....[4]....
        /*003c*/ 	.word	0xffffffff


	//   ....[5]....
        /*0040*/ 	.word	0xffffffff


	//   ....[6]....
        /*0044*/ 	.word	0xffffffff


	//   ....[7]....
        /*0048*/ 	.word	0xffffffff


	//   ....[8]....
        /*004c*/ 	.word	0xffffffff


	//   ....[9]....
        /*0050*/ 	.word	0xffffffff


	//   ....[10]....
        /*0054*/ 	.word	0xffffffff


	//   ....[11]....
        /*0058*/ 	.word	0xffffffff


	//   ....[12]....
        /*005c*/ 	.word	0xffffffff


	//   ....[13]....
        /*0060*/ 	.word	0xffffffff


	//   ....[14]....
        /*0064*/ 	.word	0xffffffff


	//   ....[15]....
        /*0068*/ 	.word	0xffffffff


	//   ....[16]....
        /*006c*/ 	.word	0xffffffff


	//   ....[17]....
        /*0070*/ 	.word	0xffffffff


	//   ....[18]....
        /*0074*/ 	.word	0xffffffff


	//   ....[19]....
        /*0078*/ 	.word	0xffffffff


	//   ....[20]....
        /*007c*/ 	.word	0xffffffff


	//   ....[21]....
        /*0080*/ 	.word	0xffffffff


	//   ....[22]....
        /*0084*/ 	.word	0xffffffff


	//   ....[23]....
        /*0088*/ 	.word	0xffffffff


	//   ....[24]....
        /*008c*/ 	.word	0xffffffff


	//   ....[25]....
        /*0090*/ 	.word	0xffffffff


	//   ....[26]....
        /*0094*/ 	.word	0xffffffff


	//   ....[27]....
        /*0098*/ 	.word	0xffffffff


	//----- nvinfo : EIATTR_COOP_GROUP_INSTR_OFFSETS
	.align		4
.L_1809:
        /*009c*/ 	.byte	0x04, 0x28
        /*009e*/ 	.short	(.L_1811 - .L_1810)


	//   ....[0]....
.L_1810:
        /*00a0*/ 	.word	0x00000760


	//   ....[1]....
        /*00a4*/ 	.word	0x000007f0


	//   ....[2]....
        /*00a8*/ 	.word	0x00003740


	//   ....[3]....
        /*00ac*/ 	.word	0x000043d0


	//   ....[4]....
        /*00b0*/ 	.word	0x00004400


	//   ....[5]....
        /*00b4*/ 	.word	0x000044b0


	//   ....[6]....
        /*00b8*/ 	.word	0x000044c0


	//   ....[7]....
        /*00bc*/ 	.word	0x00004540


	//   ....[8]....
        /*00c0*/ 	.word	0x00004570


	//   ....[9]....
        /*00c4*/ 	.word	0x000045a0


	//   ....[10]....
        /*00c8*/ 	.word	0x000045b0


	//   ....[11]....
        /*00cc*/ 	.word	0x00004650


	//   ....[12]....
        /*00d0*/ 	.word	0x00004670


	//   ....[13]....
        /*00d4*/ 	.word	0x00004690


	//   ....[14]....
        /*00d8*/ 	.word	0x000046a0


	//   ....[15]....
        /*00dc*/ 	.word	0x00004750


	//   ....[16]....
        /*00e0*/ 	.word	0x00004770


	//   ....[17]....
        /*00e4*/ 	.word	0x00004780


	//   ....[18]....
        /*00e8*/ 	.word	0x00004790


	//   ....[19]....
        /*00ec*/ 	.word	0x00004840


	//   ....[20]....
        /*00f0*/ 	.word	0x00004860


	//   ....[21]....
        /*00f4*/ 	.word	0x00004870


	//   ....[22]....
        /*00f8*/ 	.word	0x00004880


	//   ....[23]....
        /*00fc*/ 	.word	0x00004af0


	//   ....[24]....
        /*0100*/ 	.word	0x00004b10


	//   ....[25]....
        /*0104*/ 	.word	0x00004b20


	//   ....[26]....
        /*0108*/ 	.word	0x00004b30


	//   ....[27]....
        /*010c*/ 	.word	0x00005d40


	//----- nvinfo : EIATTR_VRC_CTA_INIT_COUNT
	.align		4
.L_1811:
        /*0110*/ 	.byte	0x02, 0x4a
	.zero		1
	.zero		1


	//----- nvinfo : EIATTR_EXIT_INSTR_OFFSETS
	.align		4
        /*0114*/ 	.byte	0x04, 0x1c
        /*0116*/ 	.short	(.L_1813 - .L_1812)


	//   ....[0]....
.L_1812:
        /*0118*/ 	.word	0x000003b0


	//   ....[1]....
        /*011c*/ 	.word	0x00005e50


	//----- nvinfo : EIATTR_MAX_THREADS
	.align		4
.L_1813:
        /*0120*/ 	.byte	0x04, 0x05
        /*0122*/ 	.short	(.L_1815 - .L_1814)
.L_1814:
        /*0124*/ 	.word	0x00000020
        /*0128*/ 	.word	0x00000001
        /*012c*/ 	.word	0x00000001


	//----- nvinfo : EIATTR_CRS_STACK_SIZE
	.align		4
.L_1815:
        /*0130*/ 	.byte	0x04, 0x1e
        /*0132*/ 	.short	(.L_1817 - .L_1816)
.L_1816:
        /*0134*/ 	.word	0x00000000


	//----- nvinfo : EIATTR_CBANK_PARAM_SIZE
	.align		4
.L_1817:
        /*0138*/ 	.byte	0x03, 0x19
        /*013a*/ 	.short	0x0118


	//----- nvinfo : EIATTR_PARAM_CBANK
	.align		4
        /*013c*/ 	.byte	0x04, 0x0a
        /*013e*/ 	.short	(.L_1819 - .L_1818)
	.align		4
.L_1818:
        /*0140*/ 	.word	index@(.nv.constant0._Z25selective_scan_fwd_kernelI32Selective_Scan_fwd_kernel_traitsILi32ELi16ELi1ELb1ELb0ELb1ELb0EN3c104HalfENS1_7complexIfEEEEv13SSMParamsBase)
        /*0144*/ 	.short	0x0380
        /*0146*/ 	.short	0x0118


	//----- nvinfo : EIATTR_SW_WAR
	.align		4
.L_1819:
        /*0148*/ 	.byte	0x04, 0x36
        /*014a*/ 	.short	(.L_1821 - .L_1820)
.L_1820:
        /*014c*/ 	.word	0x00000008
.L_1821:


//--------------------- .nv.info._Z25selective_scan_fwd_kernelI32Selective_Scan_fwd_kernel_traitsILi32ELi16ELi1ELb1ELb0ELb1ELb1EN3c104HalfENS1_7complexIfEEEEv13SSMParamsBase --------------------------
	.section	.nv.info._Z25selective_scan_fwd_kernelI32Selective_Scan_fwd_kernel_traitsILi32ELi16ELi1ELb1ELb0ELb1ELb1EN3c104HalfENS1_7complexIfEEEEv13SSMParamsBase,"",@"SHT_CUDA_INFO"
	.sectionflags	@""
	.align	4


	//----- nvinfo : EIATTR_CUDA_API_VERSION
	.align		4
        /*0000*/ 	.byte	0x04, 0x37
        /*0002*/ 	.short	(.L_1823 - .L_1822)
.L_1822:
        /*0004*/ 	.word	0x00000082


	//----- nvinfo : EIATTR_KPARAM_INFO
	.align		4
.L_1823:
        /*0008*/ 	.byte	0x04, 0x17
        /*000a*/ 	.short	(.L_1825 - .L_1824)
.L_1824:
        /*000c*/ 	.word	0x00000000
        /*0010*/ 	.short	0x0000
        /*0012*/ 	.short	0x0000
        /*0014*/ 	.byte	0x00, 0xf0, 0x61, 0x04


	//----- nvinfo : EIATTR_SPARSE_MMA_MASK
	.align		4
.L_1825:
        /*0018*/ 	.byte	0x03, 0x50
        /*001a*/ 	.short	0x0000


	//----- nvinfo : EIATTR_MAXREG_COUNT
	.align		4
        /*001c*/ 	.byte	0x03, 0x1b
        /*001e*/ 	.short	0x00ff


	//----- nvinfo : EIATTR_NUM_BARRIERS
	.align		4
        /*0020*/ 	.byte	0x02, 0x4c
        /*0022*/ 	.byte	0x01
	.zero		1


	//----- nvinfo : EIATTR_MERCURY_ISA_VERSION
	.align		4
        /*0024*/ 	.byte	0x03, 0x5f
        /*0026*/ 	.short	0x0101


	//----- nvinfo : EIATTR_COOP_GROUP_MASK_REGIDS
	.align		4
        /*0028*/ 	.byte	0x04, 0x29
        /*002a*/ 	.short	(.L_1827 - .L_1826)


	//   ....[0]....
.L_1826:
        /*002c*/ 	.word	0xffffffff


	//   ....[1]....
        /*0030*/ 	.word	0xffffffff


	//   ....[2]....
        /*0034*/ 	.word	0xffffffff


	//   ....[3]....
        /*0038*/ 	.word	0xffffffff


	//   ....[4]....
        /*003c*/ 	.word	0xffffffff


	//   ....[5]....
        /*0040*/ 	.word	0xffffffff


	//   ....[6]....
        /*0044*/ 	.word	0xffffffff


	//   ....[7]....
        /*0048*/ 	.word	0xffffffff


	//   ....[8]....
        /*004c*/ 	.word	0xffffffff


	//   ....[9]....
        /*0050*/ 	.word	0xffffffff


	//   ....[10]....
        /*0054*/ 	.word	0xffffffff


	//   ....[11]....
        /*0058*/ 	.word	0xffffffff


	//   ....[12]....
        /*005c*/ 	.word	0xffffffff


	//   ....[13]....
        /*0060*/ 	.word	0xffffffff


	//   ....[14]....
        /*0064*/ 	.word	0xffffffff


	//   ....[15]....
        /*0068*/ 	.word	0xffffffff


	//   ....[16]....
        /*006c*/ 	.word	0xffffffff


	//   ....[17]....
        /*0070*/ 	.word	0xffffffff


	//   ....[18]....
        /*0074*/ 	.word	0xffffffff


	//   ....[19]....
        /*0078*/ 	.word	0xffffffff


	//   ....[20]....
        /*007c*/ 	.word	0xffffffff


	//   ....[21]....
        /*0080*/ 	.word	0xffffffff


	//   ....[22]....
        /*0084*/ 	.word	0xffffffff


	//   ....[23]....
        /*0088*/ 	.word	0xffffffff


	//   ....[24]....
        /*008c*/ 	.word	0xffffffff


	//   ....[25]....
        /*0090*/ 	.word	0xffffffff


	//   ....[26]....
        /*0094*/ 	.word	0xffffffff


	//   ....[27]....
        /*0098*/ 	.word	0xffffffff


	//   ....[28]....
        /*009c*/ 	.word	0xffffffff


	//   ....[29]....
        /*00a0*/ 	.word	0xffffffff


	//----- nvinfo : EIATTR_COOP_GROUP_INSTR_OFFSETS
	.align		4
.L_1827:
        /*00a4*/ 	.byte	0x04, 0x28
        /*00a6*/ 	.short	(.L_1829 - .L_1828)


	//   ....[0]....
.L_1828:
        /*00a8*/ 	.word	0x00000760


	//   ....[1]....
        /*00ac*/ 	.word	0x000007f0


	//   ....[2]....
        /*00b0*/ 	.word	0x00003740


	//   ....[3]....
        /*00b4*/ 	.word	0x000043d0


	//   ....[4]....
        /*00b8*/ 	.word	0x00004400


	//   ....[5]....
        /*00bc*/ 	.word	0x000044b0


	//   ....[6]....
        /*00c0*/ 	.word	0x000044c0


	//   ....[7]....
        /*00c4*/ 	.word	0x00004540


	//   ....[8]....
        /*00c8*/ 	.word	0x00004570


	//   ....[9]....
        /*00cc*/ 	.word	0x000045a0


	//   ....[10]....
        /*00d0*/ 	.word	0x000045b0


	//   ....[11]....
        /*00d4*/ 	.word	0x00004650


	//   ....[12]....
        /*00d8*/ 	.word	0x00004670


	//   ....[13]....
        /*00dc*/ 	.word	0x00004690


	//   ....[14]....
        /*00e0*/ 	.word	0x000046a0


	//   ....[15]....
        /*00e4*/ 	.word	0x00004750


	//   ....[16]....
        /*00e8*/ 	.word	0x00004770


	//   ....[17]....
        /*00ec*/ 	.word	0x00004780


	//   ....[18]....
        /*00f0*/ 	.word	0x00004790


	//   ....[19]....
        /*00f4*/ 	.word	0x00004840


	//   ....[20]....
        /*00f8*/ 	.word	0x00004860


	//   ....[21]....
        /*00fc*/ 	.word	0x00004870


	//   ....[22]....
        /*0100*/ 	.word	0x00004880


	//   ....[23]....
        /*0104*/ 	.word	0x00004af0


	//   ....[24]....
        /*0108*/ 	.word	0x00004b10


	//   ....[25]....
        /*010c*/ 	.word	0x00004b20


	//   ....[26]....
        /*0110*/ 	.word	0x00004b30


	//   ....[27]....
        /*0114*/ 	.word	0x00005d00


	//   ....[28]....
        /*0118*/ 	.word	0x00005f20


	//   ....[29]....
        /*011c*/ 	.word	0x00006770


	//----- nvinfo : EIATTR_VRC_CTA_INIT_COUNT
	.align		4
.L_1829:
        /*0120*/ 	.byte	0x02, 0x4a
	.zero		1
	.zero		1


	//----- nvinfo : EIATTR_EXIT_INSTR_OFFSETS
	.align		4
        /*0124*/ 	.byte	0x04, 0x1c
        /*0126*/ 	.short	(.L_1831 - .L_1830)


	//   ....[0]....
.L_1830:
        /*0128*/ 	.word	0x000003b0


	//   ....[1]....
        /*012c*/ 	.word	0x00006810


	//----- nvinfo : EIATTR_MAX_THREADS
	.align		4
.L_1831:
        /*0130*/ 	.byte	0x04, 0x05
        /*0132*/ 	.short	(.L_1833 - .L_1832)
.L_1832:
        /*0134*/ 	.word	0x00000020
        /*0138*/ 	.word	0x00000001
        /*013c*/ 	.word	0x00000001


	//----- nvinfo : EIATTR_CRS_STACK_SIZE
	.align		4
.L_1833:
        /*0140*/ 	.byte	0x04, 0x1e
        /*0142*/ 	.short	(.L_1835 - .L_1834)
.L_1834:
        /*0144*/ 	.word	0x00000000


	//----- nvinfo : EIATTR_CBANK_PARAM_SIZE
	.align		4
.L_1835:
        /*0148*/ 	.byte	0x03, 0x19
        /*014a*/ 	.short	0x0118


	//----- nvinfo : EIATTR_PARAM_CBANK
	.align		4
        /*014c*/ 	.byte	0x04, 0x0a
        /*014e*/ 	.short	(.L_1837 - .L_1836)
	.align		4
.L_1836:
        /*0150*/ 	.word	index@(.nv.constant0._Z25selective_scan_fwd_kernelI32Selective_Scan_fwd_kernel_traitsILi32ELi16ELi1ELb1ELb0ELb1ELb1EN3c104HalfENS1_7complexIfEEEEv13SSMParamsBase)
        /*0154*/ 	.short	0x0380
        /*0156*/ 	.short	0x0118


	//----- nvinfo : EIATTR_SW_WAR
	.align		4
.L_1837:
        /*0158*/ 	.byte	0x04, 0x36
        /*015a*/ 	.short	(.L_1839 - .L_1838)
.L_1838:
        /*015c*/ 	.word	0x00000008
.L_1839:


//--------------------- .nv.info._Z25selective_scan_fwd_kernelI32Selective_Scan_fwd_kernel_traitsILi32ELi16ELi1ELb1ELb1ELb0ELb0EN3c104HalfENS1_7complexIfEEEEv13SSMParamsBase --------------------------
	.section	.nv.info._Z25selective_scan_fwd_kernelI32Selective_Scan_fwd_kernel_traitsILi32ELi16ELi1ELb1ELb1ELb0ELb0EN3c104HalfENS1_7complexIfEEEEv13SSMParamsBase,"",@"SHT_CUDA_INFO"
	.sectionflags	@""
	.align	4


	//----- nvinfo : EIATTR_CUDA_API_VERSION
	.align		4
        /*0000*/ 	.byte	0x04, 0x37
        /*0002*/ 	.short	(.L_1841 - .L_1840)
.L_1840:
        /*0004*/ 	.word	0x00000082


	//----- nvinfo : EIATTR_KPARAM_INFO
	.align		4
.L_1841:
        /*0008*/ 	.byte	0x04, 0x17
        /*000a*/ 	.short	(.L_1843 - .L_1842)
.L_1842:
        /*000c*/ 	.word	0x00000000
        /*0010*/ 	.short	0x0000
        /*0012*/ 	.short	0x0000
        /*0014*/ 	.byte	0x00, 0xf0, 0x61, 0x04


	//----- nvinfo : EIATTR_SPARSE_MMA_MASK
	.align		4
.L_1843:
        /*0018*/ 	.byte	0x03, 0x50
        /*001a*/ 	.short	0x0000


	//----- nvinfo : EIATTR_MAXREG_COUNT
	.align		4
        /*001c*/ 	.byte	0x03, 0x1b
        /*001e*/ 	.short	0x00ff


	//----- nvinfo : EIATTR_NUM_BARRIERS
	.align		4
        /*0020*/ 	.byte	0x02, 0x4c
        /*0022*/ 	.byte	0x01
	.zero		1


	//----- nvinfo : EIATTR_MERCURY_ISA_VERSION
	.align		4
        /*0024*/ 	.byte	0x03, 0x5f
        /*0026*/ 	.short	0x0101


	//----- nvinfo : EIATTR_COOP_GROUP_MASK_REGIDS
	.align		4
        /*0028*/ 	.byte	0x04, 0x29
        /*002a*/ 	.short	(.L_1845 - .L_1844)


	//   ....[0]....
.L_1844:
        /*002c*/ 	.word	0xffffffff


	//   ....[1]....
        /*0030*/ 	.word	0xffffffff


	//   ....[2]....
        /*0034*/ 	.word	0xffffffff


	//   ....[3]....
        /*0038*/ 	.word	0xffffffff


	//   ....[4]....
        /*003c*/ 	.word	0xffffffff


	//   ....[5]....
        /*0040*/ 	.word	0xffffffff


	//   ....[6]....
        /*0044*/ 	.word	0xffffffff


	//   ....[7]....
        /*0048*/ 	.word	0xffffffff


	//   ....[8]....
        /*004c*/ 	.word	0xffffffff


	//   ....[9]....
        /*0050*/ 	.word	0xffffffff


	//   ....[10]....
        /*0054*/ 	.word	0xffffffff


	//   ....[11]....
        /*0058*/ 	.word	0xffffffff


	//   ....[12]....
        /*005c*/ 	.word	0xffffffff


	//   ....[13]....
        /*0060*/ 	.word	0xffffffff


	//   ....[14]....
        /*0064*/ 	.word	0xffffffff


	//   ....[15]....
        /*0068*/ 	.word	0xffffffff


	//   ....[16]....
        /*006c*/ 	.word	0xffffffff


	//   ....[17]....
        /*0070*/ 	.word	0xffffffff


	//   ....[18]....
        /*0074*/ 	.word	0xffffffff


	//   ....[19]....
        /*0078*/ 	.word	0xffffffff


	//   ....[20]....
        /*007c*/ 	.word	0xffffffff


	//   ....[21]....
        /*0080*/ 	.word	0xffffffff


	//   ....[22]....
        /*0084*/ 	.word	0xffffffff


	//   ....[23]....
        /*0088*/ 	.word	0xffffffff


	//   ....[24]....
        /*008c*/ 	.word	0xffffffff


	//   ....[25]....
        /*0090*/ 	.word	0xffffffff


	//   ....[26]....
        /*0094*/ 	.word	0xffffffff


	//   ....[27]....
        /*0098*/ 	.word	0xffffffff


	//----- nvinfo : EIATTR_COOP_GROUP_INSTR_OFFSETS
	.align		4
.L_1845:
        /*009c*/ 	.byte	0x04, 0x28
        /*009e*/ 	.short	(.L_1847 - .L_1846)


	//   ....[0]....
.L_1846:
        /*00a0*/ 	.word	0x00000700


	//   ....[1]....
        /*00a4*/ 	.word	0x00000790


	//   ....[2]....
        /*00a8*/ 	.word	0x000035e0


	//   ....[3]....
        /*00ac*/ 	.word	0x00004730


	//   ....[4]....
        /*00b0*/ 	.word	0x00004760


	//   ....[5]....
        /*00b4*/ 	.word	0x000047e0


	//   ....[6]....
        /*00b8*/ 	.word	0x000047f0


	//   ....[7]....
        /*00bc*/ 	.word	0x00004860


	//   ....[8]....
        /*00c0*/ 	.word	0x00004870


	//   ....[9]....
        /*00c4*/ 	.word	0x000048f0


	//   ....[10]....
        /*00c8*/ 	.word	0x00004930


	//   ....[11]....
        /*00cc*/ 	.word	0x000049f0


	//   ....[12]....
        /*00d0*/ 	.word	0x00004a30


	//   ....[13]....
        /*00d4*/ 	.word	0x00004aa0


	//   ....[14]....
        /*00d8*/ 	.word	0x00004ab0


	//   ....[15]....
        /*00dc*/ 	.word	0x00004b20


	//   ....[16]....
        /*00e0*/ 	.word	0x00004b60


	//   ....[17]....
        /*00e4*/ 	.word	0x00004ba0


	//   ....[18]....
        /*00e8*/ 	.word	0x00004bb0


	//   ....[19]....
        /*00ec*/ 	.word	0x00004c90


	//   ....[20]....
        /*00f0*/ 	.word	0x00004cb0


	//   ....[21]....
        /*00f4*/ 	.word	0x00004cc0


	//   ....[22]....
        /*00f8*/ 	.word	0x00004cd0


	//   ....[23]....
        /*00fc*/ 	.word	0x00004dd0


	//   ....[24]....
        /*0100*/ 	.word	0x00004df0


	//   ....[25]....
        /*0104*/ 	.word	0x00004e20


	//   ....[26]....
        /*0108*/ 	.word	0x00004e30


	//   ....[27]....
        /*010c*/ 	.word	0x00005ae0


	//----- nvinfo : EIATTR_VRC_CTA_INIT_COUNT
	.align		4
.L_1847:
        /*0110*/ 	.byte	0x02, 0x4a
	.zero		1
	.zero		1


	//----- nvinfo : EIATTR_EXIT_INSTR_OFFSETS
	.align		4
        /*0114*/ 	.byte	0x04, 0x1c
        /*0116*/ 	.short	(.L_1849 - .L_1848)


	//   ....[0]....
.L_1848:
        /*0118*/ 	.word	0x000003b0


	//   ....[1]....
        /*011c*/ 	.word	0x00005bf0


	//----- nvinfo : EIATTR_MAX_THREADS
	.align		4
.L_1849:
        /*0120*/ 	.byte	0x04, 0x05
        /*0122*/ 	.short	(.L_1851 - .L_1850)
.L_1850:
        /*0124*/ 	.word	0x00000020
        /*0128*/ 	.word	0x00000001
        /*012c*/ 	.word	0x00000001


	//----- nvinfo : EIATTR_CRS_STACK_SIZE
	.align		4
.L_1851:
        /*0130*/ 	.byte	0x04, 0x1e
        /*0132*/ 	.short	(.L_1853 - .L_1852)
.L_1852:
        /*0134*/ 	.word	0x00000000


	//----- nvinfo : EIATTR_CBANK_PARAM_SIZE
	.align		4
.L_1853:
        /*0138*/ 	.byte	0x03, 0x19
        /*013a*/ 	.short	0x0118


	//----- nvinfo : EIATTR_PARAM_CBANK
	.align		4
        /*013c*/ 	.byte	0x04, 0x0a
        /*013e*/ 	.short	(.L_1855 - .L_1854)
	.align		4
.L_1854:
        /*0140*/ 	.word	index@(.nv.constant0._Z25selective_scan_fwd_kernelI32Selective_Scan_fwd_kernel_traitsILi32ELi16ELi1ELb1ELb1ELb0ELb0EN3c104HalfENS1_7complexIfEEEEv13SSMParamsBase)
        /*0144*/ 	.short	0x0380
        /*0146*/ 	.short	0x0118


	//----- nvinfo : EIATTR_SW_WAR
	.align		4
.L_1855:
        /*0148*/ 	.byte	0x04, 0x36
        /*014a*/ 	.short	(.L_1857 - .L_1856)
.L_1856:
        /*014c*/ 	.word	0x00000008
.L_1857:


//--------------------- .nv.info._Z25selective_scan_fwd_kernelI32Selective_Scan_fwd_kernel_traitsILi32ELi16ELi1ELb1ELb1ELb0ELb1EN3c104HalfENS1_7complexIfEEEEv13SSMParamsBase --------------------------
	.section	.nv.info._Z25selective_scan_fwd_kernelI32Selective_Scan_fwd_kernel_traitsILi32ELi16ELi1ELb1ELb1ELb0ELb1EN3c104HalfENS1_7complexIfEEEEv13SSMParamsBase,"",@"SHT_CUDA_INFO"
	.sectionflags	@""
	.align	4


	//----- nvinfo : EIATTR_CUDA_API_VERSION
	.align		4
        /*0000*/ 	.byte	0x04, 0x37
        /*0002*/ 	.short	(.L_1859 - .L_1858)
.L_1858:
        /*0004*/ 	.word	0x00000082


	//----- nvinfo : EIATTR_KPARAM_INFO
	.align		4
.L_1859:
        /*0008*/ 	.byte	0x04, 0x17
        /*000a*/ 	.short	(.L_1861 - .L_1860)
.L_1860:
        /*000c*/ 	.word	0x00000000
        /*0010*/ 	.short	0x0000
        /*0012*/ 	.short	0x0000
        /*0014*/ 	.byte	0x00, 0xf0, 0x61, 0x04


	//----- nvinfo : EIATTR_SPARSE_MMA_MASK
	.align		4
.L_1861:
        /*0018*/ 	.byte	0x03, 0x50
        /*001a*/ 	.short	0x0000


	//----- nvinfo : EIATTR_MAXREG_COUNT
	.align		4
        /*001c*/ 	.byte	0x03, 0x1b
        /*001e*/ 	.short	0x00ff


	//----- nvinfo : EIATTR_NUM_BARRIERS
	.align		4
        /*0020*/ 	.byte	0x02, 0x4c
        /*0022*/ 	.byte	0x01
	.zero		1


	//----- nvinfo : EIATTR_MERCURY_ISA_VERSION
	.align		4
        /*0024*/ 	.byte	0x03, 0x5f
        /*0026*/ 	.short	0x0101


	//----- nvinfo : EIATTR_COOP_GROUP_MASK_REGIDS
	.align		4
        /*0028*/ 	.byte	0x04, 0x29
        /*002a*/ 	.short	(.L_1863 - .L_1862)


	//   ....[0]....
.L_1862:
        /*002c*/ 	.word	0xffffffff


	//   ....[1]....
        /*0030*/ 	.word	0xffffffff


	//   ....[2]....
        /*0034*/ 	.word	0xffffffff


	//   ....[3]....
        /*0038*/ 	.word	0xffffffff


	//   ....[4]....
        /*003c*/ 	.word	0xffffffff


	//   ....[5]....
        /*0040*/ 	.word	0xffffffff


	//   ....[6]....
        /*0044*/ 	.word	0xffffffff


	//   ....[7]....
        /*0048*/ 	.word	0xffffffff


	//   ....[8]....
        /*004c*/ 	.word	0xffffffff


	//   ....[9]....
        /*0050*/ 	.word	0xffffffff


	//   ....[10]....
        /*0054*/ 	.word	0xffffffff


	//   ....[11]....
        /*0058*/ 	.word	0xffffffff


	//   ....[12]....
        /*005c*/ 	.word	0xffffffff


	//   ....[13]....
        /*0060*/ 	.word	0xffffffff


	//   ....[14]....
        /*0064*/ 	.word	0xffffffff


	//   ....[15]....
        /*0068*/ 	.word	0xffffffff


	//   ....[16]....
        /*006c*/ 	.word	0xffffffff


	//   ....[17]....
        /*0070*/ 	.word	0xffffffff


	//   ....[18]....
        /*0074*/ 	.word	0xffffffff


	//   ....[19]....
        /*0078*/ 	.word	0xffffffff


	//   ....[20]....
        /*007c*/ 	.word	0xffffffff


	//   ....[21]....
        /*0080*/ 	.word	0xffffffff


	//   ....[22]....
        /*0084*/ 	.word	0xffffffff


	//   ....[23]....
        /*0088*/ 	.word	0xffffffff


	//   ....[24]....
        /*008c*/ 	.word	0xffffffff


	//   ....[25]....
        /*0090*/ 	.word	0xffffffff


	//   ....[26]....
        /*0094*/ 	.word	0xffffffff


	//   ....[27]....
        /*0098*/ 	.word	0xffffffff


	//   ....[28]....
        /*009c*/ 	.word	0xffffffff


	//   ....[29]....
        /*00a0*/ 	.word	0xffffffff


	//----- nvinfo : EIATTR_COOP_GROUP_INSTR_OFFSETS
	.align		4
.L_1863:
        /*00a4*/ 	.byte	0x04, 0x28
        /*00a6*/ 	.short	(.L_1865 - .L_1864)


	//   ....[0]....
.L_1864:
        /*00a8*/ 	.word	0x00000700


	//   ....[1]....
        /*00ac*/ 	.word	0x00000790


	//   ....[2]....
        /*00b0*/ 	.word	0x000035e0


	//   ....[3]....
        /*00b4*/ 	.word	0x00004730


	//   ....[4]....
        /*00b8*/ 	.word	0x00004760


	//   ....[5]....
        /*00bc*/ 	.word	0x000047e0


	//   ....[6]....
        /*00c0*/ 	.word	0x000047f0


	//   ....[7]....
        /*00c4*/ 	.word	0x00004860


	//   ....[8]....
        /*00c8*/ 	.word	0x00004870


	//   ....[9]....
        /*00cc*/ 	.word	0x000048f0


	//   ....[10]....
        /*00d0*/ 	.word	0x00004930


	//   ....[11]....
        /*00d4*/ 	.word	0x000049f0


	//   ....[12]....
        /*00d8*/ 	.word	0x00004a30


	//   ....[13]....
        /*00dc*/ 	.word	0x00004aa0


	//   ....[14]....
        /*00e0*/ 	.word	0x00004ab0


	//   ....[15]....
        /*00e4*/ 	.word	0x00004b20


	//   ....[16]....
        /*00e8*/ 	.word	0x00004b60


	//   ....[17]....
        /*00ec*/ 	.word	0x00004ba0


	//   ....[18]....
        /*00f0*/ 	.word	0x00004bb0


	//   ....[19]....
        /*00f4*/ 	.word	0x00004c90


	//   ....[20]....
        /*00f8*/ 	.word	0x00004cb0


	//   ....[21]....
        /*00fc*/ 	.word	0x00004cc0


	//   ....[22]....
        /*0100*/ 	.word	0x00004cd0


	//   ....[23]....
        /*0104*/ 	.word	0x00004dd0


	//   ....[24]....
        /*0108*/ 	.word	0x00004df0


	//   ....[25]....
        /*010c*/ 	.word	0x00004e20


	//   ....[26]....
        /*0110*/ 	.word	0x00004e30


	//   ....[27]....
        /*0114*/ 	.word	0x00005aa0


	//   ....[28]....
        /*0118*/ 	.word	0x00005cc0


	//   ....[29]....
        /*011c*/ 	.word	0x00006520


	//----- nvinfo : EIATTR_VRC_CTA_INIT_COUNT
	.align		4
.L_1865:
        /*0120*/ 	.byte	0x02, 0x4a
	.zero		1
	.zero		1


	//----- nvinfo : EIATTR_EXIT_INSTR_OFFSETS
	.align		4
        /*0124*/ 	.byte	0x04, 0x1c
        /*0126*/ 	.short	(.L_1867 - .L_1866)


	//   ....[0]....
.L_1866:
        /*0128*/ 	.word	0x000003b0


	//   ....[1]....
        /*012c*/ 	.word	0x000065b0


	//----- nvinfo : EIATTR_MAX_THREADS
	.align		4
.L_1867:
        /*0130*/ 	.byte	0x04, 0x05
        /*0132*/ 	.short	(.L_1869 - .L_1868)
.L_1868:
        /*0134*/ 	.word	0x00000020
        /*0138*/ 	.word	0x00000001
        /*013c*/ 	.word	0x00000001


	//----- nvinfo : EIATTR_CRS_STACK_SIZE
	.align		4
.L_1869:
        /*0140*/ 	.byte	0x04, 0x1e
        /*0142*/ 	.short	(.L_1871 - .L_1870)
.L_1870:
        /*0144*/ 	.word	0x00000000


	//----- nvinfo : EIATTR_CBANK_PARAM_SIZE
	.align		4
.L_1871:
        /*0148*/ 	.byte	0x03, 0x19
        /*014a*/ 	.short	0x0118


	//----- nvinfo : EIATTR_PARAM_CBANK
	.align		4
        /*014c*/ 	.byte	0x04, 0x0a
        /*014e*/ 	.short	(.L_1873 - .L_1872)
	.align		4
.L_1872:
        /*0150*/ 	.word	index@(.nv.constant0._Z25selective_scan_fwd_kernelI32Selective_Scan_fwd_kernel_traitsILi32ELi16ELi1ELb1ELb1ELb0ELb1EN3c104HalfENS1_7complexIfEEEEv13SSMParamsBase)
        /*0154*/ 	.short	0x0380
        /*0156*/ 	.short	0x0118


	//----- nvinfo : EIATTR_SW_WAR
	.align		4
.L_1873:
        /*0158*/ 	.byte	0x04, 0x36
        /*015a*/ 	.short	(.L_1875 - .L_1874)
.L_1874:
        /*015c*/ 	.word	0x00000008
.L_1875:


//--------------------- .nv.info._Z25selective_scan_fwd_kernelI32Selective_Scan_fwd_kernel_traitsILi32ELi16ELi1ELb1ELb1ELb1ELb0EN3c104HalfENS1_7complexIfEEEEv13SSMParamsBase --------------------------
	.section	.nv.info._Z25selective_scan_fwd_kernelI32Selective_Scan_fwd_kernel_traitsILi32ELi16ELi1ELb1ELb1ELb1ELb0EN3c104HalfENS1_7complexIfEEEEv13SSMParamsBase,"",@"SHT_CUDA_INFO"
	.sectionflags	@""
	.align	4


	//----- nvinfo : EIATTR_CUDA_API_VERSION
	.align		4
        /*0000*/ 	.byte	0x04, 0x37
        /*0002*/ 	.short	(.L_1877 - .L_1876)
.L_1876:
        /*0004*/ 	.word	0x00000082


	//----- nvinfo : EIATTR_KPARAM_INFO
	.align		4
.L_1877:
        /*0008*/ 	.byte	0x04, 0x17
        /*000a*/ 	.short	(.L_1879 - .L_1878)
.L_1878:
        /*000c*/ 	.word	0x00000000
        /*0010*/ 	.short	0x0000
        /*0012*/ 	.short	0x0000
        /*0014*/ 	.byte	0x00, 0xf0, 0x61, 0x04


	//----- nvinfo : EIATTR_SPARSE_MMA_MASK
	.align		4
.L_1879:
        /*0018*/ 	.byte	0x03, 0x50
        /*001a*/ 	.short	0x0000


	//----- nvinfo : EIATTR_MAXREG_COUNT
	.align		4
        /*001c*/ 	.byte	0x03, 0x1b
        /*001e*/ 	.short	0x00ff


	//----- nvinfo : EIATTR_NUM_BARRIERS
	.align		4
        /*0020*/ 	.byte	0x02, 0x4c
        /*0022*/ 	.byte	0x01
	.zero		1


	//----- nvinfo : EIATTR_MERCURY_ISA_VERSION
	.align		4
        /*0024*/ 	.byte	0x03, 0x5f
        /*0026*/ 	.short	0x0101


	//----- nvinfo : EIATTR_COOP_GROUP_MASK_REGIDS
	.align		4
        /*0028*/ 	.byte	0x04, 0x29
        /*002a*/ 	.short	(.L_1881 - .L_1880)


	//   ....[0]....
.L_1880:
        /*002c*/ 	.word	0xffffffff


	//   ....[1]....
        /*0030*/ 	.word	0xffffffff


	//   ....[2]....
        /*0034*/ 	.word	0xffffffff


	//   ....[3]....
        /*0038*/ 	.word	0xffffffff


	//   ....[4]....
        /*003c*/ 	.word	0xffffffff


	//   ....[5]....
        /*0040*/ 	.word	0xffffffff


	//   ....[6]....
        /*0044*/ 	.word	0xffffffff


	//   ....[7]....
        /*0048*/ 	.word	0xffffffff


	//   ....[8]....
        /*004c*/ 	.word	0xffffffff


	//   ....[9]....
        /*0050*/ 	.word	0xffffffff


	//   ....[10]....
        /*0054*/ 	.word	0xffffffff


	//   ....[11]....
        /*0058*/ 	.word	0xffffffff


	//   ....[12]....
        /*005c*/ 	.word	0xffffffff


	//   ....[13]....
        /*0060*/ 	.word	0xffffffff


	//   ....[14]....
        /*0064*/ 	.word	0xffffffff


	//   ....[15]....
        /*0068*/ 	.word	0xffffffff


	//   ....[16]....
        /*006c*/ 	.word	0xffffffff


	//   ....[17]....
        /*0070*/ 	.word	0xffffffff


	//   ....[18]....
        /*0074*/ 	.word	0xffffffff


	//   ....[19]....
        /*0078*/ 	.word	0xffffffff


	//   ....[20]....
        /*007c*/ 	.word	0xffffffff


	//   ....[21]....
        /*0080*/ 	.word	0xffffffff


	//   ....[22]....
        /*0084*/ 	.word	0xffffffff


	//   ....[23]....
        /*0088*/ 	.word	0xffffffff


	//   ....[24]....
        /*008c*/ 	.word	0xffffffff


	//   ....[25]....
        /*0090*/ 	.word	0xffffffff


	//   ....[26]....
        /*0094*/ 	.word	0xffffffff


	//   ....[27]....
        /*0098*/ 	.word	0xffffffff


	//   ....[28]....
        /*009c*/ 	.word	0xffffffff


	//----- nvinfo : EIATTR_COOP_GROUP_INSTR_OFFSETS
	.align		4
.L_1881:
        /*00a0*/ 	.byte	0x04, 0x28
        /*00a2*/ 	.short	(.L_1883 - .L_1882)


	//   ....[0]....
.L_1882:
        /*00a4*/ 	.word	0x000007a0


	//   ....[1]....
        /*00a8*/ 	.word	0x00000830


	//   ....[2]....
        /*00ac*/ 	.word	0x00003790


	//   ....[3]....
        /*00b0*/ 	.word	0x00004880


	//   ....[4]....
        /*00b4*/ 	.word	0x000048b0


	//   ....[5]....
        /*00b8*/ 	.word	0x000048f0


	//   ....[6]....
        /*00bc*/ 	.word	0x00004910


	//   ....[7]....
        /*00c0*/ 	.word	0x00004980


	//   ....[8]....
        /*00c4*/ 	.word	0x000049b0


	//   ....[9]....
        /*00c8*/ 	.word	0x000049e0


	//   ....[10]....
        /*00cc*/ 	.word	0x00004a00


	//   ....[11]....
        /*00d0*/ 	.word	0x00004a90


	//   ....[12]....
        /*00d4*/ 	.word	0x00004ab0


	//   ....[13]....
        /*00d8*/ 	.word	0x00004ad0


	//   ....[14]....
        /*00dc*/ 	.word	0x00004af0


	//   ....[15]....
        /*00e0*/ 	.word	0x00004b80


	//   ....[16]....
        /*00e4*/ 	.word	0x00004ba0


	//   ....[17]....
        /*00e8*/ 	.word	0x00004bc0


	//   ....[18]....
        /*00ec*/ 	.word	0x00004be0


	//   ....[19]....
        /*00f0*/ 	.word	0x00004c90


	//   ....[20]....
        /*00f4*/ 	.word	0x00004cb0


	//   ....[21]....
        /*00f8*/ 	.word	0x00004cc0


	//   ....[22]....
        /*00fc*/ 	.word	0x00004ce0


	//   ....[23]....
        /*0100*/ 	.word	0x00004d80


	//   ....[24]....
        /*0104*/ 	.word	0x00004f30


	//   ....[25]....
        /*0108*/ 	.word	0x00004f70


	//   ....[26]....
        /*010c*/ 	.word	0x00004f80


	//   ....[27]....
        /*0110*/ 	.word	0x00004f90


	//   ....[28]....
        /*0114*/ 	.word	0x00005e20


	//----- nvinfo : EIATTR_VRC_CTA_INIT_COUNT
	.align		4
.L_1883:
        /*0118*/ 	.byte	0x02, 0x4a
	.zero		1
	.zero		1


	//----- nvinfo : EIATTR_EXIT_INSTR_OFFSETS
	.align		4
        /*011c*/ 	.byte	0x04, 0x1c
        /*011e*/ 	.short	(.L_1885 - .L_1884)


	//   ....[0]....
.L_1884:
        /*0120*/ 	.word	0x00000450


	//   ....[1]....
        /*0124*/ 	.word	0x00005f50


	//----- nvinfo : EIATTR_MAX_THREADS
	.align		4
.L_1885:
        /*0128*/ 	.byte	0x04, 0x05
        /*012a*/ 	.short	(.L_1887 - .L_1886)
.L_1886:
        /*012c*/ 	.word	0x00000020
        /*0130*/ 	.word	0x00000001
        /*0134*/ 	.word	0x00000001


	//----- nvinfo : EIATTR_CRS_STACK_SIZE
	.align		4
.L_1887:
        /*0138*/ 	.byte	0x04, 0x1e
        /*013a*/ 	.short	(.L_1889 - .L_1888)
.L_1888:
        /*013c*/ 	.word	0x00000000


	//----- nvinfo : EIATTR_CBANK_PARAM_SIZE
	.align		4
.L_1889:
        /*0140*/ 	.byte	0x03, 0x19
        /*0142*/ 	.short	0x0118


	//----- nvinfo : EIATTR_PARAM_CBANK
	.align		4
        /*0144*/ 	.byte	0x04, 0x0a
        /*0146*/ 	.short	(.L_1891 - .L_1890)
	.align		4
.L_1890:
        /*0148*/ 	.word	index@(.nv.constant0._Z25selective_scan_fwd_kernelI32Selective_Scan_fwd_kernel_traitsILi32ELi16ELi1ELb1ELb1ELb1ELb0EN3c104HalfENS1_7complexIfEEEEv13SSMParamsBase)
        /*014c*/ 	.short	0x0380
        /*014e*/ 	.short	0x0118


	//----- nvinfo : EIATTR_SW_WAR
	.align		4
.L_1891:
        /*0150*/ 	.byte	0x04, 0x36
        /*0152*/ 	.short	(.L_1893 - .L_1892)
.L_1892:
        /*0154*/ 	.word	0x00000008
.L_1893:


//--------------------- .nv.info._Z25selective_scan_fwd_kernelI32Selective_Scan_fwd_kernel_traitsILi32ELi16ELi1ELb1ELb1ELb1ELb1EN3c104HalfENS1_7complexIfEEEEv13SSMParamsBase --------------------------
	.section	.nv.info._Z25selective_scan_fwd_kernelI32Selective_Scan_fwd_kernel_traitsILi32ELi16ELi1ELb1ELb1ELb1ELb1EN3c104HalfENS1_7complexIfEEEEv13SSMParamsBase,"",@"SHT_CUDA_INFO"
	.sectionflags	@""
	.align	4


	//----- nvinfo : EIATTR_CUDA_API_VERSION
	.align		4
        /*0000*/ 	.byte	0x04, 0x37
        /*0002*/ 	.short	(.L_1895 - .L_1894)
.L_1894:
        /*0004*/ 	.word	0x00000082


	//----- nvinfo : EIATTR_KPARAM_INFO
	.align		4
.L_1895:
        /*0008*/ 	.byte	0x04, 0x17
        /*000a*/ 	.short	(.L_1897 - .L_1896)
.L_1896:
        /*000c*/ 	.word	0x00000000
        /*0010*/ 	.short	0x0000
        /*0012*/ 	.short	0x0000
        /*0014*/ 	.byte	0x00, 0xf0, 0x61, 0x04


	//----- nvinfo : EIATTR_SPARSE_MMA_MASK
	.align		4
.L_1897:
        /*0018*/ 	.byte	0x03, 0x50
        /*001a*/ 	.short	0x0000


	//----- nvinfo : EIATTR_MAXREG_COUNT
	.align		4
        /*001c*/ 	.byte	0x03, 0x1b
        /*001e*/ 	.short	0x00ff


	//----- nvinfo : EIATTR_NUM_BARRIERS
	.align		4
        /*0020*/ 	.byte	0x02, 0x4c
        /*0022*/ 	.byte	0x01
	.zero		1


	//----- nvinfo : EIATTR_MERCURY_ISA_VERSION
	.align		4
        /*0024*/ 	.byte	0x03, 0x5f
        /*0026*/ 	.short	0x0101


	//----- nvinfo : EIATTR_COOP_GROUP_MASK_REGIDS
	.align		4
        /*0028*/ 	.byte	0x04, 0x29
        /*002a*/ 	.short	(.L_1899 - .L_1898)


	//   ....[0]....
.L_1898:
        /*002c*/ 	.word	0xffffffff


	//   ....[1]....
        /*0030*/ 	.word	0xffffffff


	//   ....[2]....
        /*0034*/ 	.word	0xffffffff


	//   ....[3]....
        /*0038*/ 	.word	0xffffffff


	//   ....[4]....
        /*003c*/ 	.word	0xffffffff


	//   ....[5]....
        /*0040*/ 	.word	0xffffffff


	//   ....[6]....
        /*0044*/ 	.word	0xffffffff


	//   ....[7]....
        /*0048*/ 	.word	0xffffffff


	//   ....[8]....
        /*004c*/ 	.word	0xffffffff


	//   ....[9]....
        /*0050*/ 	.word	0xffffffff


	//   ....[10]....
        /*0054*/ 	.word	0xffffffff


	//   ....[11]....
        /*0058*/ 	.word	0xffffffff


	//   ....[12]....
        /*005c*/ 	.word	0xffffffff


	//   ....[13]....
        /*0060*/ 	.word	0xffffffff


	//   ....[14]....
        /*0064*/ 	.word	0xffffffff


	//   ....[15]....
        /*0068*/ 	.word	0xffffffff


	//   ....[16]....
        /*006c*/ 	.word	0xffffffff


	//   ....[17]....
        /*0070*/ 	.word	0xffffffff


	//   ....[18]....
        /*0074*/ 	.word	0xffffffff


	//   ....[19]....
        /*0078*/ 	.word	0xffffffff


	//   ....[20]....
        /*007c*/ 	.word	0xffffffff


	//   ....[21]....
        /*0080*/ 	.word	0xffffffff


	//   ....[22]....
        /*0084*/ 	.word	0xffffffff


	//   ....[23]....
        /*0088*/ 	.word	0xffffffff


	//   ....[24]....
        /*008c*/ 	.word	0xffffffff


	//   ....[25]....
        /*0090*/ 	.word	0xffffffff


	//   ....[26]....
        /*0094*/ 	.word	0xffffffff


	//   ....[27]....
        /*0098*/ 	.word	0xffffffff


	//   ....[28]....
        /*009c*/ 	.word	0xffffffff


	//   ....[29]....
        /*00a0*/ 	.word	0xffffffff


	//   ....[30]....
        /*00a4*/ 	.word	0xffffffff


	//----- nvinfo : EIATTR_COOP_GROUP_INSTR_OFFSETS
	.align		4
.L_1899:
        /*00a8*/ 	.byte	0x04, 0x28
        /*00aa*/ 	.short	(.L_1901 - .L_1900)


	//   ....[0]....
.L_1900:
        /*00ac*/ 	.word	0x000007e0


	//   ....[1]....
        /*00b0*/ 	.word	0x00000870


	//   ....[2]....
        /*00b4*/ 	.word	0x000037d0


	//   ....[3]....
        /*00b8*/ 	.word	0x000048c0


	//   ....[4]....
        /*00bc*/ 	.word	0x000048f0


	//   ....[5]....
        /*00c0*/ 	.word	0x00004930


	//   ....[6]....
        /*00c4*/ 	.word	0x00004950


	//   ....[7]....
        /*00c8*/ 	.word	0x000049c0


	//   ....[8]....
        /*00cc*/ 	.word	0x000049f0


	//   ....[9]....
        /*00d0*/ 	.word	0x00004a20


	//   ....[10]....
        /*00d4*/ 	.word	0x00004a40


	//   ....[11]....
        /*00d8*/ 	.word	0x00004ad0


	//   ....[12]....
        /*00dc*/ 	.word	0x00004af0


	//   ....[13]....
        /*00e0*/ 	.word	0x00004b10


	//   ....[14]....
        /*00e4*/ 	.word	0x00004b30


	//   ....[15]....
        /*00e8*/ 	.word	0x00004bc0


	//   ....[16]....
        /*00ec*/ 	.word	0x00004be0


	//   ....[17]....
        /*00f0*/ 	.word	0x00004c00


	//   ....[18]....
        /*00f4*/ 	.word	0x00004c20


	//   ....[19]....
        /*00f8*/ 	.word	0x00004cd0


	//   ....[20]....
        /*00fc*/ 	.word	0x00004cf0


	//   ....[21]....
        /*0100*/ 	.word	0x00004d00


	//   ....[22]....
        /*0104*/ 	.word	0x00004d20


	//   ....[23]....
        /*0108*/ 	.word	0x00004dc0


	//   ....[24]....
        /*010c*/ 	.word	0x00004f70


	//   ....[25]....
        /*0110*/ 	.word	0x00004fb0


	//   ....[26]....
        /*0114*/ 	.word	0x00004fc0


	//   ....[27]....
        /*0118*/ 	.word	0x00004fd0


	//   ....[28]....
        /*011c*/ 	.word	0x00005e20


	//   ....[29]....
        /*0120*/ 	.word	0x00006060


	//   ....[30]....
        /*0124*/ 	.word	0x00006890


	//----- nvinfo : EIATTR_VRC_CTA_INIT_COUNT
	.align		4
.L_1901:
        /*0128*/ 	.byte	0x02, 0x4a
	.zero		1
	.zero		1


	//----- nvinfo : EIATTR_EXIT_INSTR_OFFSETS
	.align		4
        /*012c*/ 	.byte	0x04, 0x1c
        /*012e*/ 	.short	(.L_1903 - .L_1902)


	//   ....[0]....
.L_1902:
        /*0130*/ 	.word	0x00000450


	//   ....[1]....
        /*0134*/ 	.word	0x00006950


	//----- nvinfo : EIATTR_MAX_THREADS
	.align		4
.L_1903:
        /*0138*/ 	.byte	0x04, 0x05
        /*013a*/ 	.short	(.L_1905 - .L_1904)
.L_1904:
        /*013c*/ 	.word	0x00000020
        /*0140*/ 	.word	0x00000001
        /*0144*/ 	.word	0x00000001


	//----- nvinfo : EIATTR_CRS_STACK_SIZE
	.align		4
.L_1905:
        /*0148*/ 	.byte	0x04, 0x1e
        /*014a*/ 	.short	(.L_1907 - .L_1906)
.L_1906:
        /*014c*/ 	.word	0x00000000


	//----- nvinfo : EIATTR_CBANK_PARAM_SIZE
	.align		4
.L_1907:
        /*0150*/ 	.byte	0x03, 0x19
        /*0152*/ 	.short	0x0118


	//----- nvinfo : EIATTR_PARAM_CBANK
	.align		4
        /*0154*/ 	.byte	0x04, 0x0a
        /*0156*/ 	.short	(.L_1909 - .L_1908)
	.align		4
.L_1908:
        /*0158*/ 	.word	index@(.nv.constant0._Z25selective_scan_fwd_kernelI32Selective_Scan_fwd_kernel_traitsILi32ELi16ELi1ELb1ELb1ELb1ELb1EN3c104HalfENS1_7complexIfEEEEv13SSMParamsBase)
        /*015c*/ 	.short	0x0380
        /*015e*/ 	.short	0x0118


	//----- nvinfo : EIATTR_SW_WAR
	.align		4
.L_1909:
        /*0160*/ 	.byte	0x04, 0x36
        /*0162*/ 	.short	(.L_1911 - .L_1910)
.L_1910:
        /*0164*/ 	.word	0x00000008
.L_1911:


//--------------------- .nv.info._Z25selective_scan_fwd_kernelI32Selective_Scan_fwd_kernel_traitsILi32ELi8ELi1ELb0ELb0ELb0ELb0EN3c104HalfENS1_7complexIfEEEEv13SSMParamsBase --------------------------
	.section	.nv.info._Z25selective_scan_fwd_kernelI32Selective_Scan_fwd_kernel_traitsILi32ELi8ELi1ELb0ELb0ELb0ELb0EN3c104HalfENS1_7complexIfEEEEv13SSMParamsBase,"",@"SHT_CUDA_INFO"
	.sectionflags	@""
	.align	4


	//----- nvinfo : EIATTR_CUDA_API_VERSION
	.align		4
        /*0000*/ 	.byte	0x04, 0x37
        /*0002*/ 	.short	(.L_1913 - .L_1912)
.L_1912:
        /*0004*/ 	.word	0x00000082


	//----- nvinfo : EIATTR_KPARAM_INFO
	.align		4
.L_1913:
        /*0008*/ 	.byte	0x04, 0x17
        /*000a*/ 	.short	(.L_1915 - .L_1914)
.L_1914:
        /*000c*/ 	.word	0x00000000
        /*0010*/ 	.short	0x0000
        /*0012*/ 	.short	0x0000
        /*0014*/ 	.byte	0x00, 0xf0, 0x61, 0x04


	//----- nvinfo : EIATTR_SPARSE_MMA_MASK
	.align		4
.L_1915:
        /*0018*/ 	.byte	0x03, 0x50
        /*001a*/ 	.short	0x0000


	//----- nvinfo : EIATTR_MAXREG_COUNT
	.align		4
        /*001c*/ 	.byte	0x03, 0x1b
        /*001e*/ 	.short	0x00ff


	//----- nvinfo : EIATTR_NUM_BARRIERS
	.align		4
        /*0020*/ 	.byte	0x02, 0x4c
        /*0022*/ 	.byte	0x01
	.zero		1


	//----- nvinfo : EIATTR_MERCURY_ISA_VERSION
	.align		4
        /*0024*/ 	.byte	0x03, 0x5f
        /*0026*/ 	.short	0x0101


	//----- nvinfo : EIATTR_COOP_GROUP_MASK_REGIDS
	.align		4
        /*0028*/ 	.byte	0x04, 0x29
        /*002a*/ 	.short	(.L_1917 - .L_1916)


	//   ....[0]....
.L_1916:
        /*002c*/ 	.word	0xffffffff


	//   ....[1]....
        /*0030*/ 	.word	0xffffffff


	//   ....[2]....
        /*0034*/ 	.word	0xffffffff


	//   ....[3]....
        /*0038*/ 	.word	0xffffffff


	//   ....[4]....
        /*003c*/ 	.word	0xffffffff


	//   ....[5]....
        /*0040*/ 	.word	0xffffffff


	//   ....[6]....
        /*0044*/ 	.word	0xffffffff


	//   ....[7]....
        /*0048*/ 	.word	0xffffffff


	//   ....[8]....
        /*004c*/ 	.word	0xffffffff


	//   ....[9]....
        /*0050*/ 	.word	0xffffffff


	//   ....[10]....
        /*0054*/ 	.word	0xffffffff


	//   ....[11]....
        /*0058*/ 	.word	0xffffffff


	//   ....[12]....
        /*005c*/ 	.word	0xffffffff


	//   ....[13]....
        /*0060*/ 	.word	0xffffffff


	//   ....[14]....
        /*0064*/ 	.word	0xffffffff


	//   ....[15]....
        /*0068*/ 	.word	0xffffffff


	//   ....[16]....
        /*006c*/ 	.word	0xffffffff


	//   ....[17]....
        /*0070*/ 	.word	0xffffffff


	//   ....[18]....
        /*0074*/ 	.word	0xffffffff


	//   ....[19]....
        /*0078*/ 	.word	0xffffffff


	//   ....[20]....
        /*007c*/ 	.word	0xffffffff


	//   ....[21]....
        /*0080*/ 	.word	0xffffffff


	//   ....[22]....
        /*0084*/ 	.word	0xffffffff


	//   ....[23]....
        /*0088*/ 	.word	0xffffffff


	//   ....[24]....
        /*008c*/ 	.word	0xffffffff


	//   ....[25]....
        /*0090*/ 	.word	0xffffffff


	//   ....[26]....
        /*0094*/ 	.word	0xffffffff


	//----- nvinfo : EIATTR_COOP_GROUP_INSTR_OFFSETS
	.align		4
.L_1917:
        /*0098*/ 	.byte	0x04, 0x28
        /*009a*/ 	.short	(.L_1919 - .L_1918)


	//   ....[0]....
.L_1918:
        /*009c*/ 	.word	0x00000a20


	//   ....[1]....
        /*00a0*/ 	.word	0x00000c40


	//   ....[2]....
        /*00a4*/ 	.word	0x00002c60


	//   ....[3]....
        /*00a8*/ 	.word	0x00002cb0


	//   ....[4]....
        /*00ac*/ 	.word	0x00002d40


	//   ....[5]....
        /*00b0*/ 	.word	0x00002d60


	//   ....[6]....
        /*00b4*/ 	.word	0x00002dc0


	//   ....[7]....
        /*00b8*/ 	.word	0x00002dd0


	//   ....[8]....
        /*00bc*/ 	.word	0x00002e30


	//   ....[9]....
        /*00c0*/ 	.word	0x00002e40


	//   ....[10]....
        /*00c4*/ 	.word	0x00002eb0


	//   ....[11]....
        /*00c8*/ 	.word	0x00002ec0


	//   ....[12]....
        /*00cc*/ 	.word	0x00002f10


	//   ....[13]....
        /*00d0*/ 	.word	0x00002f30


	//   ....[14]....
        /*00d4*/ 	.word	0x00002fa0


	//   ....[15]....
        /*00d8*/ 	.word	0x00002fd0


	//   ....[16]....
        /*00dc*/ 	.word	0x00003000


	//   ....[17]....
        /*00e0*/ 	.word	0x00003010


	//   ....[18]....
        /*00e4*/ 	.word	0x000030c0


	//   ....[19]....
        /*00e8*/ 	.word	0x000030f0


	//   ....[20]....
        /*00ec*/ 	.word	0x00003100


	//   ....[21]....
        /*00f0*/ 	.word	0x00003120


	//   ....[22]....
        /*00f4*/ 	.word	0x000032e0


	//   ....[23]....
        /*00f8*/ 	.word	0x00003320


	//   ....[24]....
        /*00fc*/ 	.word	0x00003330


	//   ....[25]....
        /*0100*/ 	.word	0x00003340


	//   ....[26]....
        /*0104*/ 	.word	0x00003c00


	//----- nvinfo : EIATTR_VRC_CTA_INIT_COUNT
	.align		4
.L_1919:
        /*0108*/ 	.byte	0x02, 0x4a
	.zero		1
	.zero		1


	//----- nvinfo : EIATTR_EXIT_INSTR_OFFSETS
	.align		4
        /*010c*/ 	.byte	0x04, 0x1c
        /*010e*/ 	.short	(.L_1921 - .L_1920)


	//   ....[0]....
.L_1920:
        /*0110*/ 	.word	0x000001c0


	//   ....[1]....
        /*0114*/ 	.word	0x00003ed0


	//----- nvinfo : EIATTR_MAX_THREADS
	.align		4
.L_1921:
        /*0118*/ 	.byte	0x04, 0x05
        /*011a*/ 	.short	(.L_1923 - .L_1922)
.L_1922:
        /*011c*/ 	.word	0x00000020
        /*0120*/ 	.word	0x00000001
        /*0124*/ 	.word	0x00000001


	//----- nvinfo : EIATTR_CRS_STACK_SIZE
	.align		4
.L_1923:
        /*0128*/ 	.byte	0x04, 0x1e
        /*012a*/ 	.short	(.L_1925 - .L_1924)
.L_1924:
        /*012c*/ 	.word	0x00000000


	//----- nvinfo : EIATTR_CBANK_PARAM_SIZE
	.align		4
.L_1925:
        /*0130*/ 	.byte	0x03, 0x19
        /*0132*/ 	.short	0x0118


	//----- nvinfo : EIATTR_PARAM_CBANK
	.align		4
        /*0134*/ 	.byte	0x04, 0x0a
        /*0136*/ 	.short	(.L_1927 - .L_1926)
	.align		4
.L_1926:
        /*0138*/ 	.word	index@(.nv.constant0._Z25selective_scan_fwd_kernelI32Selective_Scan_fwd_kernel_traitsILi32ELi8ELi1ELb0ELb0ELb0ELb0EN3c104HalfENS1_7complexIfEEEEv13SSMParamsBase)
        /*013c*/ 	.short	0x0380
        /*013e*/ 	.short	0x0118


	//----- nvinfo : EIATTR_SW_WAR
	.align		4
.L_1927:
        /*0140*/ 	.byte	0x04, 0x36
        /*0142*/ 	.short	(.L_1929 - .L_1928)
.L_1928:
        /*0144*/ 	.word	0x00000008
.L_1929:


//--------------------- .nv.info._Z25selective_scan_fwd_kernelI32Selective_Scan_fwd_kernel_traitsILi32ELi8ELi1ELb0ELb0ELb0ELb1EN3c104HalfENS1_7complexIfEEEEv13SSMParamsBase --------------------------
	.section	.nv.info._Z25selective_scan_fwd_kernelI32Selective_Scan_fwd_kernel_traitsILi32ELi8ELi1ELb0ELb0ELb0ELb1EN3c104HalfENS1_7complexIfEEEEv13SSMParamsBase,"",@"SHT_CUDA_INFO"
	.sectionflags	@""
	.align	4


	//----- nvinfo : EIATTR_CUDA_API_VERSION
	.align		4
        /*0000*/ 	.byte	0x04, 0x37
        /*0002*/ 	.short	(.L_1931 - .L_1930)
.L_1930:
        /*0004*/ 	.word	0x00000082


	//----- nvinfo : EIATTR_KPARAM_INFO
	.align		4
.L_1931:
        /*0008*/ 	.byte	0x04, 0x17
        /*000a*/ 	.short	(.L_1933 - .L_1932)
.L_1932:
        /*000c*/ 	.word	0x00000000
        /*0010*/ 	.short	0x0000
        /*0012*/ 	.short	0x0000
        /*0014*/ 	.byte	0x00, 0xf0, 0x61, 0x04


	//----- nvinfo : EIATTR_SPARSE_MMA_MASK
	.align		4
.L_1933:
        /*0018*/ 	.byte	0x03, 0x50
        /*001a*/ 	.short	0x0000


	//----- nvinfo : EIATTR_MAXREG_COUNT
	.align		4
        /*001c*/ 	.byte	0x03, 0x1b
        /*001e*/ 	.short	0x00ff


	//----- nvinfo : EIATTR_NUM_BARRIERS
	.align		4
        /*0020*/ 	.byte	0x02, 0x4c
        /*0022*/ 	.byte	0x01
	.zero		1


	//----- nvinfo : EIATTR_MERCURY_ISA_VERSION
	.align		4
        /*0024*/ 	.byte	0x03, 0x5f
        /*0026*/ 	.short	0x0101


	//----- nvinfo : EIATTR_COOP_GROUP_MASK_REGIDS
	.align		4
        /*0028*/ 	.byte	0x04, 0x29
        /*002a*/ 	.short	(.L_1935 - .L_1934)


	//   ....[0]....
.L_1934:
        /*002c*/ 	.word	0xffffffff


	//   ....[1]....
        /*0030*/ 	.word	0xffffffff


	//   ....[2]....
        /*0034*/ 	.word	0xffffffff


	//   ....[3]....
        /*0038*/ 	.word	0xffffffff


	//   ....[4]....
        /*003c*/ 	.word	0xffffffff


	//   ....[5]....
        /*0040*/ 	.word	0xffffffff


	//   ....[6]....
        /*0044*/ 	.word	0xffffffff


	//   ....[7]....
        /*0048*/ 	.word	0xffffffff


	//   ....[8]....
        /*004c*/ 	.word	0xffffffff


	//   ....[9]....
        /*0050*/ 	.word	0xffffffff


	//   ....[10]....
        /*0054*/ 	.word	0xffffffff


	//   ....[11]....
        /*0058*/ 	.word	0xffffffff


	//   ....[12]....
        /*005c*/ 	.word	0xffffffff


	//   ....[13]....
        /*0060*/ 	.word	0xffffffff


	//   ....[14]....
        /*0064*/ 	.word	0xffffffff


	//   ....[15]....
        /*0068*/ 	.word	0xffffffff


	//   ....[16]....
        /*006c*/ 	.word	0xffffffff


	//   ....[17]....
        /*0070*/ 	.word	0xffffffff


	//   ....[18]....
        /*0074*/ 	.word	0xffffffff


	//   ....[19]....
        /*0078*/ 	.word	0xffffffff


	//   ....[20]....
        /*007c*/ 	.word	0xffffffff


	//   ....[21]....
        /*0080*/ 	.word	0xffffffff


	//   ....[22]....
        /*0084*/ 	.word	0xffffffff


	//   ....[23]....
        /*0088*/ 	.word	0xffffffff


	//   ....[24]....
        /*008c*/ 	.word	0xffffffff


	//   ....[25]....
        /*0090*/ 	.word	0xffffffff


	//   ....[26]....
        /*0094*/ 	.word	0xffffffff


	//   ....[27]....
        /*0098*/ 	.word	0xffffffff


	//   ....[28]....
        /*009c*/ 	.word	0xffffffff


	//----- nvinfo : EIATTR_COOP_GROUP_INSTR_OFFSETS
	.align		4
.L_1935:
        /*00a0*/ 	.byte	0x04, 0x28
        /*00a2*/ 	.short	(.L_1937 - .L_1936)


	//   ....[0]....
.L_1936:
        /*00a4*/ 	.word	0x00000a30


	//   ....[1]....
        /*00a8*/ 	.word	0x00000c40


	//   ....[2]....
        /*00ac*/ 	.word	0x00002c80


	//   ....[3]....
        /*00b0*/ 	.word	0x00002cb0


	//   ....[4]....
        /*00b4*/ 	.word	0x00002d50


	//   ....[5]....
        /*00b8*/ 	.word	0x00002d70


	//   ....[6]....
        /*00bc*/ 	.word	0x00002dd0


	//   ....[7]....
        /*00c0*/ 	.word	0x00002de0


	//   ....[8]....
        /*00c4*/ 	.word	0x00002e40


	//   ....[9]....
        /*00c8*/ 	.word	0x00002e50


	//   ....[10]....
        /*00cc*/ 	.word	0x00002ec0


	//   ....[11]....
        /*00d0*/ 	.word	0x00002ed0


	//   ....[12]....
        /*00d4*/ 	.word	0x00002f20


	//   ....[13]....
        /*00d8*/ 	.word	0x00002f40


	//   ....[14]....
        /*00dc*/ 	.word	0x00002fb0


	//   ....[15]....
        /*00e0*/ 	.word	0x00002fe0


	//   ....[16]....
        /*00e4*/ 	.word	0x00003010


	//   ....[17]....
        /*00e8*/ 	.word	0x00003020


	//   ....[18]....
        /*00ec*/ 	.word	0x000030d0


	//   ....[19]....
        /*00f0*/ 	.word	0x00003100


	//   ....[20]....
        /*00f4*/ 	.word	0x00003110


	//   ....[21]....
        /*00f8*/ 	.word	0x00003130


	//   ....[22]....
        /*00fc*/ 	.word	0x000032f0


	//   ....[23]....
        /*0100*/ 	.word	0x00003330


	//   ....[24]....
        /*0104*/ 	.word	0x00003340


	//   ....[25]....
        /*0108*/ 	.word	0x00003350


	//   ....[26]....
        /*010c*/ 	.word	0x00003c40


	//   ....[27]....
        /*0110*/ 	.word	0x00004140


	//   ....[28]....
        /*0114*/ 	.word	0x00004690


	//----- nvinfo : EIATTR_VRC_CTA_INIT_COUNT
	.align		4
.L_1937:
        /*0118*/ 	.byte	0x02, 0x4a
	.zero		1
	.zero		1


	//----- nvinfo : EIATTR_EXIT_INSTR_OFFSETS
	.align		4
        /*011c*/ 	.byte	0x04, 0x1c
        /*011e*/ 	.short	(.L_1939 - .L_1938)


	//   ....[0]....
.L_1938:
        /*0120*/ 	.word	0x000001c0


	//   ....[1]....
        /*0124*/ 	.word	0x00004940


	//----- nvinfo : EIATTR_MAX_THREADS
	.align		4
.L_1939:
        /*0128*/ 	.byte	0x04, 0x05
        /*012a*/ 	.short	(.L_1941 - .L_1940)
.L_1940:
        /*012c*/ 	.word	0x00000020
        /*0130*/ 	.word	0x00000001
        /*0134*/ 	.word	0x00000001


	//----- nvinfo : EIATTR_CRS_STACK_SIZE
	.align		4
.L_1941:
        /*0138*/ 	.byte	0x04, 0x1e
        /*013a*/ 	.short	(.L_1943 - .L_1942)
.L_1942:
        /*013c*/ 	.word	0x00000000


	//----- nvinfo : EIATTR_CBANK_PARAM_SIZE
	.align		4
.L_1943:
        /*0140*/ 	.byte	0x03, 0x19
        /*0142*/ 	.short	0x0118


	//----- nvinfo : EIATTR_PARAM_CBANK
	.align		4
        /*0144*/ 	.byte	0x04, 0x0a
        /*0146*/ 	.short	(.L_1945 - .L_1944)
	.align		4
.L_1944:
        /*0148*/ 	.word	index@(.nv.constant0._Z25selective_scan_fwd_kernelI32Selective_Scan_fwd_kernel_traitsILi32ELi8ELi1ELb0ELb0ELb0ELb1EN3c104HalfENS1_7complexIfEEEEv13SSMParamsBase)
        /*014c*/ 	.short	0x0380
        /*014e*/ 	.short	0x0118


	//----- nvinfo : EIATTR_SW_WAR
	.align		4
.L_1945:
        /*0150*/ 	.byte	0x04, 0x36
        /*0152*/ 	.short	(.L_1947 - .L_1946)
.L_1946:
        /*0154*/ 	.word	0x00000008
.L_1947:


//--------------------- .nv.info._Z25selective_scan_fwd_kernelI32Selective_Scan_fwd_kernel_traitsILi32ELi8ELi1ELb0ELb0ELb1ELb0EN3c104HalfENS1_7complexIfEEEEv13SSMParamsBase --------------------------
	.section	.nv.info._Z25selective_scan_fwd_kernelI32Selective_Scan_fwd_kernel_traitsILi32ELi8ELi1ELb0ELb0ELb1ELb0EN3c104HalfENS1_7complexIfEEEEv13SSMParamsBase,"",@"SHT_CUDA_INFO"
	.sectionflags	@""
	.align	4


	//----- nvinfo : EIATTR_CUDA_API_VERSION
	.align		4
        /*0000*/ 	.byte	0x04, 0x37
        /*0002*/ 	.short	(.L_1949 - .L_1948)
.L_1948:
        /*0004*/ 	.word	0x00000082


	//----- nvinfo : EIATTR_KPARAM_INFO
	.align		4
.L_1949:
        /*0008*/ 	.byte	0x04, 0x17
        /*000a*/ 	.short	(.L_1951 - .L_1950)
.L_1950:
        /*000c*/ 	.word	0x00000000
        /*0010*/ 	.short	0x0000
        /*0012*/ 	.short	0x0000
        /*0014*/ 	.byte	0x00, 0xf0, 0x61, 0x04


	//----- nvinfo : EIATTR_SPARSE_MMA_MASK
	.align		4
.L_1951:
        /*0018*/ 	.byte	0x03, 0x50
        /*001a*/ 	.short	0x0000


	//----- nvinfo : EIATTR_MAXREG_COUNT
	.align		4
        /*001c*/ 	.byte	0x03, 0x1b
        /*001e*/ 	.short	0x00ff


	//----- nvinfo : EIATTR_NUM_BARRIERS
	.align		4
        /*0020*/ 	.byte	0x02, 0x4c
        /*0022*/ 	.byte	0x01
	.zero		1


	//----- nvinfo : EIATTR_MERCURY_ISA_VERSION
	.align		4
        /*0024*/ 	.byte	0x03, 0x5f
        /*0026*/ 	.short	0x0101


	//----- nvinfo : EIATTR_COOP_GROUP_MASK_REGIDS
	.align		4
        /*0028*/ 	.byte	0x04, 0x29
        /*002a*/ 	.short	(.L_1953 - .L_1952)


	//   ....[0]....
.L_1952:
        /*002c*/ 	.word	0xffffffff


	//   ....[1]....
        /*0030*/ 	.word	0xffffffff


	//   ....[2]....
        /*0034*/ 	.word	0xffffffff


	//   ....[3]....
        /*0038*/ 	.word	0xffffffff


	//   ....[4]....
        /*003c*/ 	.word	0xffffffff


	//   ....[5]....
        /*0040*/ 	.word	0xffffffff


	//   ....[6]....
        /*0044*/ 	.word	0xffffffff


	//   ....[7]....
        /*0048*/ 	.word	0xffffffff


	//   ....[8]....
        /*004c*/ 	.word	0xffffffff


	//   ....[9]....
        /*0050*/ 	.word	0xffffffff


	//   ....[10]....
        /*0054*/ 	.word	0xffffffff


	//   ....[11]....
        /*0058*/ 	.word	0xffffffff


	//   ....[12]....
        /*005c*/ 	.word	0xffffffff


	//   ....[13]....
        /*0060*/ 	.word	0xffffffff


	//   ....[14]....
        /*0064*/ 	.word	0xffffffff


	//   ....[15]....
        /*0068*/ 	.word	0xffffffff


	//   ....[16]....
        /*006c*/ 	.word	0xffffffff


	//   ....[17]....
        /*0070*/ 	.word	0xffffffff


	//   ....[18]....
        /*0074*/ 	.word	0xffffffff


	//   ....[19]....
        /*0078*/ 	.word	0xffffffff


	//   ....[20]....
        /*007c*/ 	.word	0xffffffff


	//   ....[21]....
        /*0080*/ 	.word	0xffffffff


	//   ....[22]....
        /*0084*/ 	.word	0xffffffff


	//   ....[23]....
        /*0088*/ 	.word	0xffffffff


	//   ....[24]....
        /*008c*/ 	.word	0xffffffff


	//   ....[25]....
        /*0090*/ 	.word	0xffffffff


	//   ....[26]....
        /*0094*/ 	.word	0xffffffff


	//   ....[27]....
        /*0098*/ 	.word	0xffffffff


	//----- nvinfo : EIATTR_COOP_GROUP_INSTR_OFFSETS
	.align		4
.L_1953:
        /*009c*/ 	.byte	0x04, 0x28
        /*009e*/ 	.short	(.L_1955 - .L_1954)


	//   ....[0]....
.L_1954:
        /*00a0*/ 	.word	0x00000cf0


	//   ....[1]....
        /*00a4*/ 	.word	0x00000ef0


	//   ....[2]....
        /*00a8*/ 	.word	0x00003700


	//   ....[3]....
        /*00ac*/ 	.word	0x00003720


	//   ....[4]....
        /*00b0*/ 	.word	0x00003750


	//   ....[5]....
        /*00b4*/ 	.word	0x00003770


	//   ....[6]....
        /*00b8*/ 	.word	0x000037e0


	//   ....[7]....
        /*00bc*/ 	.word	0x00003810


	//   ....[8]....
        /*00c0*/ 	.word	0x00003840


	//   ....[9]....
        /*00c4*/ 	.word	0x00003860


	//   ....[10]....
        /*00c8*/ 	.word	0x000038f0


	//   ....[11]....
        /*00cc*/ 	.word	0x00003920


	//   ....[12]....
        /*00d0*/ 	.word	0x00003930


	//   ....[13]....
        /*00d4*/ 	.word	0x00003940


	//   ....[14]....
        /*00d8*/ 	.word	0x000039e0


	//   ....[15]....
        /*00dc*/ 	.word	0x00003a10


	//   ....[16]....
        /*00e0*/ 	.word	0x00003a20


	//   ....[17]....
        /*00e4*/ 	.word	0x00003a30


	//   ....[18]....
        /*00e8*/ 	.word	0x00003af0


	//   ....[19]....
        /*00ec*/ 	.word	0x00003b00


	//   ....[20]....
        /*00f0*/ 	.word	0x00003b10


	//   ....[21]....
        /*00f4*/ 	.word	0x00003b20


	//   ....[22]....
        /*00f8*/ 	.word	0x00004010


	//   ....[23]....
        /*00fc*/ 	.word	0x000041b0


	//   ....[24]....
        /*0100*/ 	.word	0x000041c0


	//   ....[25]....
        /*0104*/ 	.word	0x000041d0


	//   ....[26]....
        /*0108*/ 	.word	0x000041e0


	//   ....[27]....
        /*010c*/ 	.word	0x00004d70


	//----- nvinfo : EIATTR_VRC_CTA_INIT_COUNT
	.align		4
.L_1955:
        /*0110*/ 	.byte	0x02, 0x4a
	.zero		1
	.zero		1


	//----- nvinfo : EIATTR_EXIT_INSTR_OFFSETS
	.align		4
        /*0114*/ 	.byte	0x04, 0x1c
        /*0116*/ 	.short	(.L_1957 - .L_1956)


	//   ....[0]....
.L_1956:
        /*0118*/ 	.word	0x000003e0


	//   ....[1]....
        /*011c*/ 	.word	0x00005030


	//----- nvinfo : EIATTR_MAX_THREADS
	.align		4
.L_1957:
        /*0120*/ 	.byte	0x04, 0x05
        /*0122*/ 	.short	(.L_1959 - .L_1958)
.L_1958:
        /*0124*/ 	.word	0x00000020
        /*0128*/ 	.word	0x00000001
        /*012c*/ 	.word	0x00000001


	//----- nvinfo : EIATTR_CRS_STACK_SIZE
	.align		4
.L_1959:
        /*0130*/ 	.byte	0x04, 0x1e
        /*0132*/ 	.short	(.L_1961 - .L_1960)
.L_1960:
        /*0134*/ 	.word	0x00000000


	//----- nvinfo : EIATTR_CBANK_PARAM_SIZE
	.align		4
.L_1961:
        /*0138*/ 	.byte	0x03, 0x19
        /*013a*/ 	.short	0x0118


	//----- nvinfo : EIATTR_PARAM_CBANK
	.align		4
        /*013c*/ 	.byte	0x04, 0x0a
        /*013e*/ 	.short	(.L_1963 - .L_1962)
	.align		4
.L_1962:
        /*0140*/ 	.word	index@(.nv.constant0._Z25selective_scan_fwd_kernelI32Selective_Scan_fwd_kernel_traitsILi32ELi8ELi1ELb0ELb0ELb1ELb0EN3c104HalfENS1_7complexIfEEEEv13SSMParamsBase)
        /*0144*/ 	.short	0x0380
        /*0146*/ 	.short	0x0118


	//----- nvinfo : EIATTR_SW_WAR
	.align		4
.L_1963:
        /*0148*/ 	.byte	0x04, 0x36
        /*014a*/ 	.short	(.L_1965 - .L_1964)
.L_1964:
        /*014c*/ 	.word	0x00000008
.L_1965:


//--------------------- .nv.info._Z25selective_scan_fwd_kernelI32Selective_Scan_fwd_kernel_traitsILi32ELi8ELi1ELb0ELb0ELb1ELb1EN3c104HalfENS1_7complexIfEEEEv13SSMParamsBase --------------------------
	.section	.nv.info._Z25selective_scan_fwd_kernelI32Selective_Scan_fwd_kernel_traitsILi32ELi8ELi1ELb0ELb0ELb1ELb1EN3c104HalfENS1_7complexIfEEEEv13SSMParamsBase,"",@"SHT_CUDA_INFO"
	.sectionflags	@""
	.align	4


	//----- nvinfo : EIATTR_CUDA_API_VERSION
	.align		4
        /*0000*/ 	.byte	0x04, 0x37
        /*0002*/ 	.short	(.L_1967 - .L_1966)
.L_1966:
        /*0004*/ 	.word	0x00000082


	//----- nvinfo : EIATTR_KPARAM_INFO
	.align		4
.L_1967:
        /*0008*/ 	.byte	0x04, 0x17
        /*000a*/ 	.short	(.L_1969 - .L_1968)
.L_1968:
        /*000c*/ 	.word	0x00000000
        /*0010*/ 	.short	0x0000
        /*0012*/ 	.short	0x0000
        /*0014*/ 	.byte	0x00, 0xf0, 0x61, 0x04


	//----- nvinfo : EIATTR_SPARSE_MMA_MASK
	.align		4
.L_1969:
        /*0018*/ 	.byte	0x03, 0x50
        /*001a*/ 	.short	0x0000


	//----- nvinfo : EIATTR_MAXREG_COUNT
	.align		4
        /*001c*/ 	.byte	0x03, 0x1b
        /*001e*/ 	.short	0x00ff


	//----- nvinfo : EIATTR_NUM_BARRIERS
	.align		4
        /*0020*/ 	.byte	0x02, 0x4c
        /*0022*/ 	.byte	0x01
	.zero		1


	//----- nvinfo : EIATTR_MERCURY_ISA_VERSION
	.align		4
        /*0024*/ 	.byte	0x03, 0x5f
        /*0026*/ 	.short	0x0101


	//----- nvinfo : EIATTR_COOP_GROUP_MASK_REGIDS
	.align		4
        /*0028*/ 	.byte	0x04, 0x29
        /*002a*/ 	.short	(.L_1971 - .L_1970)


	//   ....[0]....
.L_1970:
        /*002c*/ 	.word	0xffffffff


	//   ....[1]....
        /*0030*/ 	.word	0xffffffff


	//   ....[2]....
        /*0034*/ 	.word	0xffffffff


	//   ....[3]....
        /*0038*/ 	.word	0xffffffff


	//   ....[4]....
        /*003c*/ 	.word	0xffffffff


	//   ....[5]....
        /*0040*/ 	.word	0xffffffff


	//   ....[6]....
        /*0044*/ 	.word	0xffffffff


	//   ....[7]....
        /*0048*/ 	.word	0xffffffff


	//   ....[8]....
        /*004c*/ 	.word	0xffffffff


	//   ....[9]....
        /*0050*/ 	.word	0xffffffff


	//   ....[10]....
        /*0054*/ 	.word	0xffffffff


	//   ....[11]....
        /*0058*/ 	.word	0xffffffff


	//   ....[12]....
        /*005c*/ 	.word	0xffffffff


	//   ....[13]....
        /*0060*/ 	.word	0xffffffff


	//   ....[14]....
        /*0064*/ 	.word	0xffffffff


	//   ....[15]....
        /*0068*/ 	.word	0xffffffff


	//   ....[16]....
        /*006c*/ 	.word	0xffffffff


	//   ....[17]....
        /*0070*/ 	.word	0xffffffff


	//   ....[18]....
        /*0074*/ 	.word	0xffffffff


	//   ....[19]....
        /*0078*/ 	.word	0xffffffff


	//   ....[20]....
        /*007c*/ 	.word	0xffffffff


	//   ....[21]....
        /*0080*/ 	.word	0xffffffff


	//   ....[22]....
        /*0084*/ 	.word	0xffffffff


	//   ....[23]....
        /*0088*/ 	.word	0xffffffff


	//   ....[24]....
        /*008c*/ 	.word	0xffffffff


	//   ....[25]....
        /*0090*/ 	.word	0xffffffff


	//   ....[26]....
        /*0094*/ 	.word	0xffffffff


	//   ....[27]....
        /*0098*/ 	.word	0xffffffff


	//   ....[28]....
        /*009c*/ 	.word	0xffffffff


	//   ....[29]....
        /*00a0*/ 	.word	0xffffffff


	//----- nvinfo : EIATTR_COOP_GROUP_INSTR_OFFSETS
	.align		4
.L_1971:
        /*00a4*/ 	.byte	0x04, 0x28
        /*00a6*/ 	.short	(.L_1973 - .L_1972)


	//   ....[0]....
.L_1972:
        /*00a8*/ 	.word	0x00000cf0


	//   ....[1]....
        /*00ac*/ 	.word	0x00000ef0


	//   ....[2]....
        /*00b0*/ 	.word	0x000036d0


	//   ....[3]....
        /*00b4*/ 	.word	0x00003700


	//   ....[4]....
        /*00b8*/ 	.word	0x00003770


	//   ....[5]....
        /*00bc*/ 	.word	0x00003780


	//   ....[6]....
        /*00c0*/ 	.word	0x000037f0


	//   ....[7]....
        /*00c4*/ 	.word	0x00003820


	//   ....[8]....
        /*00c8*/ 	.word	0x00003850


	//   ....[9]....
        /*00cc*/ 	.word	0x00003870


	//   ....[10]....
        /*00d0*/ 	.word	0x00003900


	//   ....[11]....
        /*00d4*/ 	.word	0x00003930


	//   ....[12]....
        /*00d8*/ 	.word	0x00003940


	//   ....[13]....
        /*00dc*/ 	.word	0x00003950


	//   ....[14]....
        /*00e0*/ 	.word	0x000039f0


	//   ....[15]....
        /*00e4*/ 	.word	0x00003a20


	//   ....[16]....
        /*00e8*/ 	.word	0x00003a30


	//   ....[17]....
        /*00ec*/ 	.word	0x00003a40


	//   ....[18]....
        /*00f0*/ 	.word	0x00003b00


	//   ....[19]....
        /*00f4*/ 	.word	0x00003b10


	//   ....[20]....
        /*00f8*/ 	.word	0x00003b20


	//   ....[21]....
        /*00fc*/ 	.word	0x00003b30


	//   ....[22]....
        /*0100*/ 	.word	0x00004020


	//   ....[23]....
        /*0104*/ 	.word	0x000041c0


	//   ....[24]....
        /*0108*/ 	.word	0x000041d0


	//   ....[25]....
        /*010c*/ 	.word	0x000041e0


	//   ....[26]....
        /*0110*/ 	.word	0x000041f0


	//   ....[27]....
        /*0114*/ 	.word	0x00004d90


	//   ....[28]....
        /*0118*/ 	.word	0x00005290


	//   ....[29]....
        /*011c*/ 	.word	0x000057d0


	//----- nvinfo : EIATTR_VRC_CTA_INIT_COUNT
	.align		4
.L_1973:
        /*0120*/ 	.byte	0x02, 0x4a
	.zero		1
	.zero		1


	//----- nvinfo : EIATTR_EXIT_INSTR_OFFSETS
	.align		4
        /*0124*/ 	.byte	0x04, 0x1c
        /*0126*/ 	.short	(.L_1975 - .L_1974)


	//   ....[0]....
.L_1974:
        /*0128*/ 	.word	0x000003e0


	//   ....[1]....
        /*012c*/ 	.word	0x00005a90


	//----- nvinfo : EIATTR_MAX_THREADS
	.align		4
.L_1975:
        /*0130*/ 	.byte	0x04, 0x05
        /*0132*/ 	.short	(.L_1977 - .L_1976)
.L_1976:
        /*0134*/ 	.word	0x00000020
        /*0138*/ 	.word	0x00000001
        /*013c*/ 	.word	0x00000001


	//----- nvinfo : EIATTR_CRS_STACK_SIZE
	.align		4
.L_1977:
        /*0140*/ 	.byte	0x04, 0x1e
        /*0142*/ 	.short	(.L_1979 - .L_1978)
.L_1978:
        /*0144*/ 	.word	0x00000000


	//----- nvinfo : EIATTR_CBANK_PARAM_SIZE
	.align		4
.L_1979:
        /*0148*/ 	.byte	0x03, 0x19
        /*014a*/ 	.short	0x0118


	//----- nvinfo : EIATTR_PARAM_CBANK
	.align		4
        /*014c*/ 	.byte	0x04, 0x0a
        /*014e*/ 	.short	(.L_1981 - .L_1980)
	.align		4
.L_1980:
        /*0150*/ 	.word	index@(.nv.constant0._Z25selective_scan_fwd_kernelI32Selective_Scan_fwd_kernel_traitsILi32ELi8ELi1ELb0ELb0ELb1ELb1EN3c104HalfENS1_7complexIfEEEEv13SSMParamsBase)
        /*0154*/ 	.short	0x0380
        /*0156*/ 	.short	0x0118


	//----- nvinfo : EIATTR_SW_WAR
	.align		4
.L_1981:
        /*0158*/ 	.byte	0x04, 0x36
        /*015a*/ 	.short	(.L_1983 - .L_1982)
.L_1982:
        /*015c*/ 	.word	0x00000008
.L_1983:


//--------------------- .nv.info._Z25selective_scan_fwd_kernelI32Selective_Scan_fwd_kernel_traitsILi32ELi8ELi1ELb0ELb1ELb0ELb0EN3c104HalfENS1_7complexIfEEEEv13SSMParamsBase --------------------------
	.section	.nv.info._Z25selective_scan_fwd_kernelI32Selective_Scan_fwd_kernel_traitsILi32ELi8ELi1ELb0ELb1ELb0ELb0EN3c104HalfENS1_7complexIfEEEEv13SSMParamsBase,"",@"SHT_CUDA_INFO"
	.sectionflags	@""
	.align	4


	//----- nvinfo : EIATTR_CUDA_API_VERSION
	.align		4
        /*0000*/ 	.byte	0x04, 0x37
        /*0002*/ 	.short	(.L_1985 - .L_1984)
.L_1984:
        /*0004*/ 	.word	0x00000082


	//----- nvinfo : EIATTR_KPARAM_INFO
	.align		4
.L_1985:
        /*0008*/ 	.byte	0x04, 0x17
        /*000a*/ 	.short	(.L_1987 - .L_1986)
.L_1986:
        /*000c*/ 	.word	0x00000000
        /*0010*/ 	.short	0x0000
        /*0012*/ 	.short	0x0000
        /*0014*/ 	.byte	0x00, 0xf0, 0x61, 0x04


	//----- nvinfo : EIATTR_SPARSE_MMA_MASK
	.align		4
.L_1987:
        /*0018*/ 	.byte	0x03, 0x50
        /*001a*/ 	.short	0x0000


	//----- nvinfo : EIATTR_MAXREG_COUNT
	.align		4
        /*001c*/ 	.byte	0x03, 0x1b
        /*001e*/ 	.short	0x00ff


	//----- nvinfo : EIATTR_NUM_BARRIERS
	.align		4
        /*0020*/ 	.byte	0x02, 0x4c
        /*0022*/ 	.byte	0x01
	.zero		1


	//----- nvinfo : EIATTR_MERCURY_ISA_VERSION
	.align		4
        /*0024*/ 	.byte	0x03, 0x5f
        /*0026*/ 	.short	0x0101


	//----- nvinfo : EIATTR_COOP_GROUP_MASK_REGIDS
	.align		4
        /*0028*/ 	.byte	0x04, 0x29
        /*002a*/ 	.short	(.L_1989 - .L_1988)


	//   ....[0]....
.L_1988:
        /*002c*/ 	.word	0xffffffff


	//   ....[1]....
        /*0030*/ 	.word	0xffffffff


	//   ....[2]....
        /*0034*/ 	.word	0xffffffff


	//   ....[3]....
        /*0038*/ 	.word	0xffffffff


	//   ....[4]....
        /*003c*/ 	.word	0xffffffff


	//   ....[5]....
        /*0040*/ 	.word	0xffffffff


	//   ....[6]....
        /*0044*/ 	.word	0xffffffff


	//   ....[7]....
        /*0048*/ 	.word	0xffffffff


	//   ....[8]....
        /*004c*/ 	.word	0xffffffff


	//   ....[9]....
        /*0050*/ 	.word	0xffffffff


	//   ....[10]....
        /*0054*/ 	.word	0xffffffff


	//   ....[11]....
        /*0058*/ 	.word	0xffffffff


	//   ....[12]....
        /*005c*/ 	.word	0xffffffff


	//   ....[13]....
        /*0060*/ 	.word	0xffffffff


	//   ....[14]....
        /*0064*/ 	.word	0xffffffff


	//   ....[15]....
        /*0068*/ 	.word	0xffffffff


	//   ....[16]....
        /*006c*/ 	.word	0xffffffff


	//   ....[17]....
        /*0070*/ 	.word	0xffffffff


	//   ....[18]....
        /*0074*/ 	.word	0xffffffff


	//   ....[19]....
        /*0078*/ 	.word	0xffffffff


	//   ....[20]....
        /*007c*/ 	.word	0xffffffff


	//   ....[21]....
        /*0080*/ 	.word	0xffffffff


	//   ....[22]....
        /*0084*/ 	.word	0xffffffff


	//   ....[23]....
        /*0088*/ 	.word	0xffffffff


	//   ....[24]....
        /*008c*/ 	.word	0xffffffff


	//   ....[25]....
        /*0090*/ 	.word	0xffffffff


	//   ....[26]....
        /*0094*/ 	.word	0xffffffff


	//   ....[27]....
        /*0098*/ 	.word	0xffffffff


	//----- nvinfo : EIATTR_COOP_GROUP_INSTR_OFFSETS
	.align		4
.L_1989:
        /*009c*/ 	.byte	0x04, 0x28
        /*009e*/ 	.short	(.L_1991 - .L_1990)


	//   ....[0]....
.L_1990:
        /*00a0*/ 	.word	0x00000cf0


	//   ....[1]....
        /*00a4*/ 	.word	0x00000f00


	//   ....[2]....
        /*00a8*/ 	.word	0x00003080


	//   ....[3]....
        /*00ac*/ 	.word	0x00003e50


	//   ....[4]....
        /*00b0*/ 	.word	0x00003e80


	//   ....[5]....
        /*00b4*/ 	.word	0x00003ea0


	//   ....[6]....
        /*00b8*/ 	.word	0x00003eb0


	//   ....[7]....
        /*00bc*/ 	.word	0x00003f60


	//   ....[8]....
        /*00c0*/ 	.word	0x00003f80


	//   ....[9]....
        /*00c4*/ 	.word	0x00003f90


	//   ....[10]....
        /*00c8*/ 	.word	0x00003fa0


	//   ....[11]....
        /*00cc*/ 	.word	0x00004050


	//   ....[12]....
        /*00d0*/ 	.word	0x00004070


	//   ....[13]....
        /*00d4*/ 	.word	0x00004080


	//   ....[14]....
        /*00d8*/ 	.word	0x00004090


	//   ....[15]....
        /*00dc*/ 	.word	0x00004140


	//   ....[16]....
        /*00e0*/ 	.word	0x00004160


	//   ....[17]....
        /*00e4*/ 	.word	0x00004170


	//   ....[18]....
        /*00e8*/ 	.word	0x00004180


	//   ....[19]....
        /*00ec*/ 	.word	0x00004240


	//   ....[20]....
        /*00f0*/ 	.word	0x00004250


	//   ....[21]....
        /*00f4*/ 	.word	0x00004260


	//   ....[22]....
        /*00f8*/ 	.word	0x00004270


	//   ....[23]....
        /*00fc*/ 	.word	0x00004440


	//   ....[24]....
        /*0100*/ 	.word	0x00004450


	//   ....[25]....
        /*0104*/ 	.word	0x00004460


	//   ....[26]....
        /*0108*/ 	.word	0x00004470


	//   ....[27]....
        /*010c*/ 	.word	0x00004d20


	//----- nvinfo : EIATTR_VRC_CTA_INIT_COUNT
	.align		4
.L_1991:
        /*0110*/ 	.byte	0x02, 0x4a
	.zero		1
	.zero		1


	//----- nvinfo : EIATTR_EXIT_INSTR_OFFSETS
	.align		4
        /*0114*/ 	.byte	0x04, 0x1c
        /*0116*/ 	.short	(.L_1993 - .L_1992)


	//   ....[0]....
.L_1992:
        /*0118*/ 	.word	0x000003f0


	//   ....[1]....
        /*011c*/ 	.word	0x00004fc0


	//----- nvinfo : EIATTR_MAX_THREADS
	.align		4
.L_1993:
        /*0120*/ 	.byte	0x04, 0x05
        /*0122*/ 	.short	(.L_1995 - .L_1994)
.L_1994:
        /*0124*/ 	.word	0x00000020
        /*0128*/ 	.word	0x00000001
        /*012c*/ 	.word	0x00000001


	//----- nvinfo : EIATTR_CRS_STACK_SIZE
	.align		4
.L_1995:
        /*0130*/ 	.byte	0x04, 0x1e
        /*0132*/ 	.short	(.L_1997 - .L_1996)
.L_1996:
        /*0134*/ 	.word	0x00000000


	//----- nvinfo : EIATTR_CBANK_PARAM_SIZE
	.align		4
.L_1997:
        /*0138*/ 	.byte	0x03, 0x19
        /*013a*/ 	.short	0x0118


	//----- nvinfo : EIATTR_PARAM_CBANK
	.align		4
        /*013c*/ 	.byte	0x04, 0x0a
        /*013e*/ 	.short	(.L_1999 - .L_1998)
	.align		4
.L_1998:
        /*0140*/ 	.word	index@(.nv.constant0._Z25selective_scan_fwd_kernelI32Selective_Scan_fwd_kernel_traitsILi32ELi8ELi1ELb0ELb1ELb0ELb0EN3c104HalfENS1_7complexIfEEEEv13SSMParamsBase)
        /*0144*/ 	.short	0x0380
        /*0146*/ 	.short	0x0118


	//----- nvinfo : EIATTR_SW_WAR
	.align		4
.L_1999:
        /*0148*/ 	.byte	0x04, 0x36
        /*014a*/ 	.short	(.L_2001 - .L_2000)
.L_2000:
        /*014c*/ 	.word	0x00000008
.L_2001:


//--------------------- .nv.info._Z25selective_scan_fwd_kernelI32Selective_Scan_fwd_kernel_traitsILi32ELi8ELi1ELb0ELb1ELb0ELb1EN3c104HalfENS1_7complexIfEEEEv13SSMParamsBase --------------------------
	.section	.nv.info._Z25selective_scan_fwd_kernelI32Selective_Scan_fwd_kernel_traitsILi32ELi8ELi1ELb0ELb1ELb0ELb1EN3c104HalfENS1_7complexIfEEEEv13SSMParamsBase,"",@"SHT_CUDA_INFO"
	.sectionflags	@""
	.align	4


	//----- nvinfo : EIATTR_CUDA_API_VERSION
	.align		4
        /*0000*/ 	.byte	0x04, 0x37
        /*0002*/ 	.short	(.L_2003 - .L_2002)
.L_2002:
        /*0004*/ 	.word	0x00000082


	//----- nvinfo : EIATTR_KPARAM_INFO
	.align		4
.L_2003:
        /*0008*/ 	.byte	0x04, 0x17
        /*000a*/ 	.short	(.L_2005 - .L_2004)
.L_2004:
        /*000c*/ 	.word	0x00000000
        /*0010*/ 	.short	0x0000
        /*0012*/ 	.short	0x0000
        /*0014*/ 	.byte	0x00, 0xf0, 0x61, 0x04


	//----- nvinfo : EIATTR_SPARSE_MMA_MASK
	.align		4
.L_2005:
        /*0018*/ 	.byte	0x03, 0x50
        /*001a*/ 	.short	0x0000


	//----- nvinfo : EIATTR_MAXREG_COUNT
	.align		4
        /*001c*/ 	.byte	0x03, 0x1b
        /*001e*/ 	.short	0x00ff


	//----- nvinfo : EIATTR_NUM_BARRIERS
	.align		4
        /*0020*/ 	.byte	0x02, 0x4c
        /*0022*/ 	.byte	0x01
	.zero		1


	//----- nvinfo : EIATTR_MERCURY_ISA_VERSION
	.align		4
        /*0024*/ 	.byte	0x03, 0x5f
        /*0026*/ 	.short	0x0101


	//----- nvinfo : EIATTR_COOP_GROUP_MASK_REGIDS
	.align		4
        /*0028*/ 	.byte	0x04, 0x29
        /*002a*/ 	.short	(.L_2007 - .L_2006)


	//   ....[0]....
.L_2006:
        /*002c*/ 	.word	0xffffffff


	//   ....[1]....
        /*0030*/ 	.word	0xffffffff


	//   ....[2]....
        /*0034*/ 	.word	0xffffffff


	//   ....[3]....
        /*0038*/ 	.word	0xffffffff


	//   ....[4]....
        /*003c*/ 	.word	0xffffffff


	//   ....[5]....
        /*0040*/ 	.word	0xffffffff


	//   ....[6]....
        /*0044*/ 	.word	0xffffffff


	//   ....[7]....
        /*0048*/ 	.word	0xffffffff


	//   ....[8]....
        /*004c*/ 	.word	0xffffffff


	//   ....[9]....
        /*0050*/ 	.word	0xffffffff


	//   ....[10]....
        /*0054*/ 	.word	0xffffffff


	//   ....[11]....
        /*0058*/ 	.word	0xffffffff


	//   ....[12]....
        /*005c*/ 	.word	0xffffffff


	//   ....[13]....
        /*0060*/ 	.word	0xffffffff


	//   ....[14]....
        /*0064*/ 	.word	0xffffffff


	//   ....[15]....
        /*0068*/ 	.word	0xffffffff


	//   ....[16]....
        /*006c*/ 	.word	0xffffffff


	//   ....[17]....
        /*0070*/ 	.word	0xffffffff


	//   ....[18]....
        /*0074*/ 	.word	0xffffffff


	//   ....[19]....
        /*0078*/ 	.word	0xffffffff


	//   ....[20]....
        /*007c*/ 	.word	0xffffffff


	//   ....[21]....
        /*0080*/ 	.word	0xffffffff


	//   ....[22]....
        /*0084*/ 	.word	0xffffffff


	//   ....[23]....
        /*0088*/ 	.word	0xffffffff


	//   ....[24]....
        /*008c*/ 	.word	0xffffffff


	//   ....[25]....
        /*0090*/ 	.word	0xffffffff


	//   ....[26]....
        /*0094*/ 	.word	0xffffffff


	//   ....[27]....
        /*0098*/ 	.word	0xffffffff


	//   ....[28]....
        /*009c*/ 	.word	0xffffffff


	//   ....[29]....
        /*00a0*/ 	.word	0xffffffff


	//----- nvinfo : EIATTR_COOP_GROUP_INSTR_OFFSETS
	.align		4
.L_2007:
        /*00a4*/ 	.byte	0x04, 0x28
        /*00a6*/ 	.short	(.L_2009 - .L_2008)


	//   ....[0]....
.L_2008:
        /*00a8*/ 	.word	0x00000d10


	//   ....[1]....
        /*00ac*/ 	.word	0x00000f00


	//   ....[2]....
        /*00b0*/ 	.word	0x00003090


	//   ....[3]....
        /*00b4*/ 	.word	0x00003e60


	//   ....[4]....
        /*00b8*/ 	.word	0x00003e80


	//   ....[5]....
        /*00bc*/ 	.word	0x00003eb0


	//   ....[6]....
        /*00c0*/ 	.word	0x00003ed0


	//   ....[7]....
        /*00c4*/ 	.word	0x00003f40


	//   ....[8]....
        /*00c8*/ 	.word	0x00003f70


	//   ....[9]....
        /*00cc*/ 	.word	0x00003fa0


	//   ....[10]....
        /*00d0*/ 	.word	0x00003fc0


	//   ....[11]....
        /*00d4*/ 	.word	0x00004050


	//   ....[12]....
        /*00d8*/ 	.word	0x00004080


	//   ....[13]....
        /*00dc*/ 	.word	0x00004090


	//   ....[14]....
        /*00e0*/ 	.word	0x000040a0


	//   ....[15]....
        /*00e4*/ 	.word	0x00004140


	//   ....[16]....
        /*00e8*/ 	.word	0x00004170


	//   ....[17]....
        /*00ec*/ 	.word	0x00004180


	//   ....[18]....
        /*00f0*/ 	.word	0x00004190


	//   ....[19]....
        /*00f4*/ 	.word	0x00004250


	//   ....[20]....
        /*00f8*/ 	.word	0x00004260


	//   ....[21]....
        /*00fc*/ 	.word	0x00004270


	//   ....[22]....
        /*0100*/ 	.word	0x00004280


	//   ....[23]....
        /*0104*/ 	.word	0x00004450


	//   ....[24]....
        /*0108*/ 	.word	0x00004460


	//   ....[25]....
        /*010c*/ 	.word	0x00004470


	//   ....[26]....
        /*0110*/ 	.word	0x00004480


	//   ....[27]....
        /*0114*/ 	.word	0x00004d30


	//   ....[28]....
        /*0118*/ 	.word	0x00005230


	//   ....[29]....
        /*011c*/ 	.word	0x00005760


	//----- nvinfo : EIATTR_VRC_CTA_INIT_COUNT
	.align		4
.L_2009:
        /*0120*/ 	.byte	0x02, 0x4a
	.zero		1
	.zero		1


	//----- nvinfo : EIATTR_EXIT_INSTR_OFFSETS
	.align		4
        /*0124*/ 	.byte	0x04, 0x1c
        /*0126*/ 	.short	(.L_2011 - .L_2010)


	//   ....[0]....
.L_2010:
        /*0128*/ 	.word	0x000003f0


	//   ....[1]....
        /*012c*/ 	.word	0x00005a30


	//----- nvinfo : EIATTR_MAX_THREADS
	.align		4
.L_2011:
        /*0130*/ 	.byte	0x04, 0x05
        /*0132*/ 	.short	(.L_2013 - .L_2012)
.L_2012:
        /*0134*/ 	.word	0x00000020
        /*0138*/ 	.word	0x00000001
        /*013c*/ 	.word	0x00000001


	//----- nvinfo : EIATTR_CRS_STACK_SIZE
	.align		4
.L_2013:
        /*0140*/ 	.byte	0x04, 0x1e
        /*0142*/ 	.short	(.L_2015 - .L_2014)
.L_2014:
        /*0144*/ 	.word	0x00000000


	//----- nvinfo : EIATTR_CBANK_PARAM_SIZE
	.align		4
.L_2015:
        /*0148*/ 	.byte	0x03, 0x19
        /*014a*/ 	.short	0x0118


	//----- nvinfo : EIATTR_PARAM_CBANK
	.align		4
        /*014c*/ 	.byte	0x04, 0x0a
        /*014e*/ 	.short	(.L_2017 - .L_2016)
	.align		4
.L_2016:
        /*0150*/ 	.word	index@(.nv.constant0._Z25selective_scan_fwd_kernelI32Selective_Scan_fwd_kernel_traitsILi32ELi8ELi1ELb0ELb1ELb0ELb1EN3c104HalfENS1_7complexIfEEEEv13SSMParamsBase)
        /*0154*/ 	.short	0x0380
        /*0156*/ 	.short	0x0118


	//----- nvinfo : EIATTR_SW_WAR
	.align		4
.L_2017:
        /*0158*/ 	.byte	0x04, 0x36
        /*015a*/ 	.short	(.L_2019 - .L_2018)
.L_2018:
        /*015c*/ 	.word	0x00000008
.L_2019:


//--------------------- .nv.info._Z25selective_scan_fwd_kernelI32Selective_Scan_fwd_kernel_traitsILi32ELi8ELi1ELb0ELb1ELb1ELb0EN3c104HalfENS1_7complexIfEEEEv13SSMParamsBase --------------------------
	.section	.nv.info._Z25selective_scan_fwd_kernelI32Selective_Scan_fwd_kernel_traitsILi32ELi8ELi1ELb0ELb1ELb1ELb0EN3c104HalfENS1_7complexIfEEEEv13SSMParamsBase,"",@"SHT_CUDA_INFO"
	.sectionflags	@""
	.align	4


	//----- nvinfo : EIATTR_CUDA_API_VERSION
	.align		4
        /*0000*/ 	.byte	0x04, 0x37
        /*0002*/ 	.short	(.L_2021 - .L_2020)
.L_2020:
        /*0004*/ 	.word	0x00000082


	//----- nvinfo : EIATTR_KPARAM_INFO
	.align		4
.L_2021:
        /*0008*/ 	.byte	0x04, 0x17
        /*000a*/ 	.short	(.L_2023 - .L_2022)
.L_2022:
        /*000c*/ 	.word	0x00000000
        /*0010*/ 	.short	0x0000
        /*0012*/ 	.short	0x0000
        /*0014*/ 	.byte	0x00, 0xf0, 0x61, 0x04


	//----- nvinfo : EIATTR_SPARSE_MMA_MASK
	.align		4
.L_2023:
        /*0018*/ 	.byte	0x03, 0x50
        /*001a*/ 	.short	0x0000


	//----- nvinfo : EIATTR_MAXREG_COUNT
	.align		4
        /*001c*/ 	.byte	0x03, 0x1b
        /*001e*/ 	.short	0x00ff


	//----- nvinfo : EIATTR_NUM_BARRIERS
	.align		4
        /*0020*/ 	.byte	0x02, 0x4c
        /*0022*/ 	.byte	0x01
	.zero		1


	//----- nvinfo : EIATTR_MERCURY_ISA_VERSION
	.align		4
        /*0024*/ 	.byte	0x03, 0x5f
        /*0026*/ 	.short	0x0101


	//----- nvinfo : EIATTR_COOP_GROUP_MASK_REGIDS
	.align		4
        /*0028*/ 	.byte	0x04, 0x29
        /*002a*/ 	.short	(.L_2025 - .L_2024)


	//   ....[0]....
.L_2024:
        /*002c*/ 	.word	0xffffffff


	//   ....[1]....
        /*0030*/ 	.word	0xffffffff


	//   ....[2]....
        /*0034*/ 	.word	0xffffffff


	//   ....[3]....
        /*0038*/ 	.word	0xffffffff


	//   ....[4]....
        /*003c*/ 	.word	0xffffffff


	//   ....[5]....
        /*0040*/ 	.word	0xffffffff


	//   ....[6]....
        /*0044*/ 	.word	0xffffffff


	//   ....[7]....
        /*0048*/ 	.word	0xffffffff


	//   ....[8]....
        /*004c*/ 	.word	0xffffffff


	//   ....[9]....
        /*0050*/ 	.word	0xffffffff


	//   ....[10]....
        /*0054*/ 	.word	0xffffffff


	//   ....[11]....
        /*0058*/ 	.word	0xffffffff


	//   ....[12]....
        /*005c*/ 	.word	0xffffffff


	//   ....[13]....
        /*0060*/ 	.word	0xffffffff


	//   ....[14]....
        /*0064*/ 	.word	0xffffffff


	//   ....[15]....
        /*0068*/ 	.word	0xffffffff


	//   ....[16]....
        /*006c*/ 	.word	0xffffffff


	//   ....[17]....
        /*0070*/ 	.word	0xffffffff


	//   ....[18]....
        /*0074*/ 	.word	0xffffffff


	//   ....[19]....
        /*0078*/ 	.word	0xffffffff


	//   ....[20]....
        /*007c*/ 	.word	0xffffffff


	//   ....[21]....
        /*0080*/ 	.word	0xffffffff


	//   ....[22]....
        /*0084*/ 	.word	0xffffffff


	//   ....[23]....
        /*0088*/ 	.word	0xffffffff


	//   ....[24]....
        /*008c*/ 	.word	0xffffffff


	//   ....[25]....
        /*0090*/ 	.word	0xffffffff


	//   ....[26]....
        /*0094*/ 	.word	0xffffffff


	//   ....[27]....
        /*0098*/ 	.word	0xffffffff


	//   ....[28]....
        /*009c*/ 	.word	0xffffffff


	//----- nvinfo : EIATTR_COOP_GROUP_INSTR_OFFSETS
	.align		4
.L_2025:
        /*00a0*/ 	.byte	0x04, 0x28
        /*00a2*/ 	.short	(.L_2027 - .L_2026)


	//   ....[0]....
.L_2026:
        /*00a4*/ 	.word	0x00000d70


	//   ....[1]....
        /*00a8*/ 	.word	0x00000f70


	//   ....[2]....
        /*00ac*/ 	.word	0x00002f20


	//   ....[3]....
        /*00b0*/ 	.word	0x00003f10


	//   ....[4]....
        /*00b4*/ 	.word	0x00003f40


	//   ....[5]....
        /*00b8*/ 	.word	0x00003fb0


	//   ....[6]....
        /*00bc*/ 	.word	0x00003fc0


	//   ....[7]....
        /*00c0*/ 	.word	0x00004030


	//   ....[8]....
        /*00c4*/ 	.word	0x00004040


	//   ....[9]....
        /*00c8*/ 	.word	0x00004090


	//   ....[10]....
        /*00cc*/ 	.word	0x000040b0


	//   ....[11]....
        /*00d0*/ 	.word	0x00004120


	//   ....[12]....
        /*00d4*/ 	.word	0x00004150


	//   ....[13]....
        /*00d8*/ 	.word	0x00004180


	//   ....[14]....
        /*00dc*/ 	.word	0x00004190


	//   ....[15]....
        /*00e0*/ 	.word	0x00004230


	//   ....[16]....
        /*00e4*/ 	.word	0x00004260


	//   ....[17]....
        /*00e8*/ 	.word	0x00004270


	//   ....[18]....
        /*00ec*/ 	.word	0x00004280


	//   ....[19]....
        /*00f0*/ 	.word	0x00004440


	//   ....[20]....
        /*00f4*/ 	.word	0x00004450


	//   ....[21]....
        /*00f8*/ 	.word	0x00004460


	//   ....[22]....
        /*00fc*/ 	.word	0x00004480


	//   ....[23]....
        /*0100*/ 	.word	0x000044e0


	//   ....[24]....
        /*0104*/ 	.word	0x00004770


	//   ....[25]....
        /*0108*/ 	.word	0x000047b0


	//   ....[26]....
        /*010c*/ 	.word	0x000047c0


	//   ....[27]....
        /*0110*/ 	.word	0x000047d0


	//   ....[28]....
        /*0114*/ 	.word	0x00005130


	//----- nvinfo : EIATTR_VRC_CTA_INIT_COUNT
	.align		4
.L_2027:
        /*0118*/ 	.byte	0x02, 0x4a
	.zero		1
	.zero		1


	//----- nvinfo : EIATTR_EXIT_INSTR_OFFSETS
	.align		4
        /*011c*/ 	.byte	0x04, 0x1c
        /*011e*/ 	.short	(.L_2029 - .L_2028)


	//   ....[0]....
.L_2028:
        /*0120*/ 	.word	0x00000460


	//   ....[1]....
        /*0124*/ 	.word	0x000053f0


	//----- nvinfo : EIATTR_MAX_THREADS
	.align		4
.L_2029:
        /*0128*/ 	.byte	0x04, 0x05
        /*012a*/ 	.short	(.L_2031 - .L_2030)
.L_2030:
        /*012c*/ 	.word	0x00000020
        /*0130*/ 	.word	0x00000001
        /*0134*/ 	.word	0x00000001


	//----- nvinfo : EIATTR_CRS_STACK_SIZE
	.align		4
.L_2031:
        /*0138*/ 	.byte	0x04, 0x1e
        /*013a*/ 	.short	(.L_2033 - .L_2032)
.L_2032:
        /*013c*/ 	.word	0x00000000


	//----- nvinfo : EIATTR_CBANK_PARAM_SIZE
	.align		4
.L_2033:
        /*0140*/ 	.byte	0x03, 0x19
        /*0142*/ 	.short	0x0118


	//----- nvinfo : EIATTR_PARAM_CBANK
	.align		4
        /*0144*/ 	.byte	0x04, 0x0a
        /*0146*/ 	.short	(.L_2035 - .L_2034)
	.align		4
.L_2034:
        /*0148*/ 	.word	index@(.nv.constant0._Z25selective_scan_fwd_kernelI32Selective_Scan_fwd_kernel_traitsILi32ELi8ELi1ELb0ELb1ELb1ELb0EN3c104HalfENS1_7complexIfEEEEv13SSMParamsBase)
        /*014c*/ 	.short	0x0380
        /*014e*/ 	.short	0x0118


	//----- nvinfo : EIATTR_SW_WAR
	.align		4
.L_2035:
        /*0150*/ 	.byte	0x04, 0x36
        /*0152*/ 	.short	(.L_2037 - .L_2036)
.L_2036:
        /*0154*/ 	.word	0x00000008
.L_2037:


//--------------------- .nv.info._Z25selective_scan_fwd_kernelI32Selective_Scan_fwd_kernel_traitsILi32ELi8ELi1ELb0ELb1ELb1ELb1EN3c104HalfENS1_7complexIfEEEEv13SSMParamsBase --------------------------
	.section	.nv.info._Z25selective_scan_fwd_kernelI32Selective_Scan_fwd_kernel_traitsILi32ELi8ELi1ELb0ELb1ELb1ELb1EN3c104HalfENS1_7complexIfEEEEv13SSMParamsBase,"",@"SHT_CUDA_INFO"
	.sectionflags	@""
	.align	4


	//----- nvinfo : EIATTR_CUDA_API_VERSION
	.align		4
        /*0000*/ 	.byte	0x04, 0x37
        /*0002*/ 	.short	(.L_2039 - .L_2038)
.L_2038:
        /*0004*/ 	.word	0x00000082


	//----- nvinfo : EIATTR_KPARAM_INFO
	.align		4
.L_2039:
        /*0008*/ 	.byte	0x04, 0x17
        /*000a*/ 	.short	(.L_2041 - .L_2040)
.L_2040:
        /*000c*/ 	.word	0x00000000
        /*0010*/ 	.short	0x0000
        /*0012*/ 	.short	0x0000
        /*0014*/ 	.byte	0x00, 0xf0, 0x61, 0x04


	//----- nvinfo : EIATTR_SPARSE_MMA_MASK
	.align		4
.L_2041:
        /*0018*/ 	.byte	0x03, 0x50
        /*001a*/ 	.short	0x0000


	//----- nvinfo : EIATTR_MAXREG_COUNT
	.align		4
        /*001c*/ 	.byte	0x03, 0x1b
        /*001e*/ 	.short	0x00ff


	//----- nvinfo : EIATTR_NUM_BARRIERS
	.align		4
        /*0020*/ 	.byte	0x02, 0x4c
        /*0022*/ 	.byte	0x01
	.zero		1


	//----- nvinfo : EIATTR_MERCURY_ISA_VERSION
	.align		4
        /*0024*/ 	.byte	0x03, 0x5f
        /*0026*/ 	.short	0x0101


	//----- nvinfo : EIATTR_COOP_GROUP_MASK_REGIDS
	.align		4
        /*0028*/ 	.byte	0x04, 0x29
        /*002a*/ 	.short	(.L_2043 - .L_2042)


	//   ....[0]....
.L_2042:
        /*002c*/ 	.word	0xffffffff


	//   ....[1]....
        /*0030*/ 	.word	0xffffffff


	//   ....[2]....
        /*0034*/ 	.word	0xffffffff


	//   ....[3]....
        /*0038*/ 	.word	0xffffffff


	//   ....[4]....
        /*003c*/ 	.word	0xffffffff


	//   ....[5]....
        /*0040*/ 	.word	0xffffffff


	//   ....[6]....
        /*0044*/ 	.word	0xffffffff


	//   ....[7]....
        /*0048*/ 	.word	0xffffffff


	//   ....[8]....
        /*004c*/ 	.word	0xffffffff


	//   ....[9]....
        /*0050*/ 	.word	0xffffffff


	//   ....[10]....
        /*0054*/ 	.word	0xffffffff


	//   ....[11]....
        /*0058*/ 	.word	0xffffffff


	//   ....[12]....
        /*005c*/ 	.word	0xffffffff


	//   ....[13]....
        /*0060*/ 	.word	0xffffffff


	//   ....[14]....
        /*0064*/ 	.word	0xffffffff


	//   ....[15]....
        /*0068*/ 	.word	0xffffffff


	//   ....[16]....
        /*006c*/ 	.word	0xffffffff


	//   ....[17]....
        /*0070*/ 	.word	0xffffffff


	//   ....[18]....
        /*0074*/ 	.word	0xffffffff


	//   ....[19]....
        /*0078*/ 	.word	0xffffffff


	//   ....[20]....
        /*007c*/ 	.word	0xffffffff


	//   ....[21]....
        /*0080*/ 	.word	0xffffffff


	//   ....[22]....
        /*0084*/ 	.word	0xffffffff


	//   ....[23]....
        /*0088*/ 	.word	0xffffffff


	//   ....[24]....
        /*008c*/ 	.word	0xffffffff


	//   ....[25]....
        /*0090*/ 	.word	0xffffffff


	//   ....[26]....
        /*0094*/ 	.word	0xffffffff


	//   ....[27]....
        /*0098*/ 	.word	0xffffffff


	//   ....[28]....
        /*009c*/ 	.word	0xffffffff


	//   ....[29]....
        /*00a0*/ 	.word	0xffffffff


	//   ....[30]....
        /*00a4*/ 	.word	0xffffffff


	//----- nvinfo : EIATTR_COOP_GROUP_INSTR_OFFSETS
	.align		4
.L_2043:
        /*00a8*/ 	.byte	0x04, 0x28
        /*00aa*/ 	.short	(.L_2045 - .L_2044)


	//   ....[0]....
.L_2044:
        /*00ac*/ 	.word	0x00000d60


	//   ....[1]....
        /*00b0*/ 	.word	0x00000f70


	//   ....[2]....
        /*00b4*/ 	.word	0x00002f20


	//   ....[3]....
        /*00b8*/ 	.word	0x00003f20


	//   ....[4]....
        /*00bc*/ 	.word	0x00003f40


	//   ....[5]....
        /*00c0*/ 	.word	0x00003fc0


	//   ....[6]....
        /*00c4*/ 	.word	0x00003fd0


	//   ....[7]....
        /*00c8*/ 	.word	0x00004040


	//   ....[8]....
        /*00cc*/ 	.word	0x00004050


	//   ....[9]....
        /*00d0*/ 	.word	0x000040a0


	//   ....[10]....
        /*00d4*/ 	.word	0x000040c0


	//   ....[11]....
        /*00d8*/ 	.word	0x00004130


	//   ....[12]....
        /*00dc*/ 	.word	0x00004160


	//   ....[13]....
        /*00e0*/ 	.word	0x00004190


	//   ....[14]....
        /*00e4*/ 	.word	0x000041a0


	//   ....[15]....
        /*00e8*/ 	.word	0x00004240


	//   ....[16]....
        /*00ec*/ 	.word	0x00004260


	//   ....[17]....
        /*00f0*/ 	.word	0x00004280


	//   ....[18]....
        /*00f4*/ 	.word	0x00004290


	//   ....[19]....
        /*00f8*/ 	.word	0x000043f0


	//   ....[20]....
        /*00fc*/ 	.word	0x00004410


	//   ....[21]....
        /*0100*/ 	.word	0x00004420


	//   ....[22]....
        /*0104*/ 	.word	0x00004450


	//   ....[23]....
        /*0108*/ 	.word	0x000044f0


	//   ....[24]....
        /*010c*/ 	.word	0x00004780


	//   ....[25]....
        /*0110*/ 	.word	0x000047c0


	//   ....[26]....
        /*0114*/ 	.word	0x000047d0


	//   ....[27]....
        /*0118*/ 	.word	0x000047e0


	//   ....[28]....
        /*011c*/ 	.word	0x00005140


	//   ....[29]....
        /*0120*/ 	.word	0x00005640


	//   ....[30]....
        /*0124*/ 	.word	0x00005b90


	//----- nvinfo : EIATTR_VRC_CTA_INIT_COUNT
	.align		4
.L_2045:
        /*0128*/ 	.byte	0x02, 0x4a
	.zero		1
	.zero		1


	//----- nvinfo : EIATTR_EXIT_INSTR_OFFSETS
	.align		4
        /*012c*/ 	.byte	0x04, 0x1c
        /*012e*/ 	.short	(.L_2047 - .L_2046)


	//   ....[0]....
.L_2046:
        /*0130*/ 	.word	0x00000460


	//   ....[1]....
        /*0134*/ 	.word	0x00005e60


	//----- nvinfo : EIATTR_MAX_THREADS
	.align		4
.L_2047:
        /*0138*/ 	.byte	0x04, 0x05
        /*013a*/ 	.short	(.L_2049 - .L_2048)
.L_2048:
        /*013c*/ 	.word	0x00000020
        /*0140*/ 	.word	0x00000001
        /*0144*/ 	.word	0x00000001


	//----- nvinfo : EIATTR_CRS_STACK_SIZE
	.align		4
.L_2049:
        /*0148*/ 	.byte	0x04, 0x1e
        /*014a*/ 	.short	(.L_2051 - .L_2050)
.L_2050:
        /*014c*/ 	.word	0x00000000


	//----- nvinfo : EIATTR_CBANK_PARAM_SIZE
	.align		4
.L_2051:
        /*0150*/ 	.byte	0x03, 0x19
        /*0152*/ 	.short	0x0118


	//----- nvinfo : EIATTR_PARAM_CBANK
	.align		4
        /*0154*/ 	.byte	0x04, 0x0a
        /*0156*/ 	.short	(.L_2053 - .L_2052)
	.align		4
.L_2052:
        /*0158*/ 	.word	index@(.nv.constant0._Z25selective_scan_fwd_kernelI32Selective_Scan_fwd_kernel_traitsILi32ELi8ELi1ELb0ELb1ELb1ELb1EN3c104HalfENS1_7complexIfEEEEv13SSMParamsBase)
        /*015c*/ 	.short	0x0380
        /*015e*/ 	.short	0x0118


	//----- nvinfo : EIATTR_SW_WAR
	.align		4
.L_2053:
        /*0160*/ 	.byte	0x04, 0x36
        /*0162*/ 	.short	(.L_2055 - .L_2054)
.L_2054:
        /*0164*/ 	.word	0x00000008
.L_2055:


//--------------------- .nv.info._Z25selective_scan_fwd_kernelI32Selective_Scan_fwd_kernel_traitsILi32ELi8ELi1ELb1ELb0ELb0ELb0EN3c104HalfENS1_7complexIfEEEEv13SSMParamsBase --------------------------
	.section	.nv.info._Z25selective_scan_fwd_kernelI32Selective_Scan_fwd_kernel_traitsILi32ELi8ELi1ELb1ELb0ELb0ELb0EN3c104HalfENS1_7complexIfEEEEv13SSMParamsBase,"",@"SHT_CUDA_INFO"
	.sectionflags	@""
	.align	4


	//----- nvinfo : EIATTR_CUDA_API_VERSION
	.align		4
        /*0000*/ 	.byte	0x04, 0x37
        /*0002*/ 	.short	(.L_2057 - .L_2056)
.L_2056:
        /*0004*/ 	.word	0x00000082


	//----- nvinfo : EIATTR_KPARAM_INFO
	.align		4
.L_2057:
        /*0008*/ 	.byte	0x04, 0x17
        /*000a*/ 	.short	(.L_2059 - .L_2058)
.L_2058:
        /*000c*/ 	.word	0x00000000
        /*0010*/ 	.short	0x0000
        /*0012*/ 	.short	0x0000
        /*0014*/ 	.byte	0x00, 0xf0, 0x61, 0x04


	//----- nvinfo : EIATTR_SPARSE_MMA_MASK
	.align		4
.L_2059:
        /*0018*/ 	.byte	0x03, 0x50
        /*001a*/ 	.short	0x0000


	//----- nvinfo : EIATTR_MAXREG_COUNT
	.align		4
        /*001c*/ 	.byte	0x03, 0x1b
        /*001e*/ 	.short	0x00ff


	//----- nvinfo : EIATTR_NUM_BARRIERS
	.align		4
        /*0020*/ 	.byte	0x02, 0x4c
        /*0022*/ 	.byte	0x01
	.zero		1


	//----- nvinfo : EIATTR_MERCURY_ISA_VERSION
	.align		4
        /*0024*/ 	.byte	0x03, 0x5f
        /*0026*/ 	.short	0x0101


	//----- nvinfo : EIATTR_COOP_GROUP_MASK_REGIDS
	.align		4
        /*0028*/ 	.byte	0x04, 0x29
        /*002a*/ 	.short	(.L_2061 - .L_2060)


	//   ....[0]....
.L_2060:
        /*002c*/ 	.word	0xffffffff


	//   ....[1]....
        /*0030*/ 	.word	0xffffffff


	//   ....[2]....
        /*0034*/ 	.word	0xffffffff


	//   ....[3]....
        /*0038*/ 	.word	0xffffffff


	//   ....[4]....
        /*003c*/ 	.word	0xffffffff


	//   ....[5]....
        /*0040*/ 	.word	0xffffffff


	//   ....[6]....
        /*0044*/ 	.word	0xffffffff


	//   ....[7]....
        /*0048*/ 	.word	0xffffffff


	//   ....[8]....
        /*004c*/ 	.word	0xffffffff


	//   ....[9]....
        /*0050*/ 	.word	0xffffffff


	//   ....[10]....
        /*0054*/ 	.word	0xffffffff


	//   ....[11]....
        /*0058*/ 	.word	0xffffffff


	//   ....[12]....
        /*005c*/ 	.word	0xffffffff


	//   ....[13]....
        /*0060*/ 	.word	0xffffffff


	//   ....[14]....
        /*0064*/ 	.word	0xffffffff


	//   ....[15]....
        /*0068*/ 	.word	0xffffffff


	//   ....[16]....
        /*006c*/ 	.word	0xffffffff


	//   ....[17]....
        /*0070*/ 	.word	0xffffffff


	//   ....[18]....
        /*0074*/ 	.word	0xffffffff


	//   ....[19]....
        /*0078*/ 	.word	0xffffffff


	//   ....[20]....
        /*007c*/ 	.word	0xffffffff


	//   ....[21]....
        /*0080*/ 	.word	0xffffffff


	//   ....[22]....
        /*0084*/ 	.word	0xffffffff


	//   ....[23]....
        /*0088*/ 	.word	0xffffffff


	//----- nvinfo : EIATTR_COOP_GROUP_INSTR_OFFSETS
	.align		4
.L_2061:
        /*008c*/ 	.byte	0x04, 0x28
        /*008e*/ 	.short	(.L_2063 - .L_2062)


	//   ....[0]....
.L_2062:
        /*0090*/ 	.word	0x00002530


	//   ....[1]....
        /*0094*/ 	.word	0x00002560


	//   ....[2]....
        /*0098*/ 	.word	0x000025f0


	//   ....[3]....
        /*009c*/ 	.word	0x00002610


	//   ....[4]....
        /*00a0*/ 	.word	0x00002670


	//   ....[5]....
        /*00a4*/ 	.word	0x00002680


	//   ....[6]....
        /*00a8*/ 	.word	0x000026e0


	//   ....[7]....
        /*00ac*/ 	.word	0x000026f0


	//   ....[8]....
        /*00b0*/ 	.word	0x00002760


	//   ....[9]....
        /*00b4*/ 	.word	0x00002770


	//   ....[10]....
        /*00b8*/ 	.word	0x000027c0


	//   ....[11]....
        /*00bc*/ 	.word	0x000027e0


	//   ....[12]....
        /*00c0*/ 	.word	0x00002850


	//   ....[13]....
        /*00c4*/ 	.word	0x00002880


	//   ....[14]....
        /*00c8*/ 	.word	0x000028b0


	//   ....[15]....
        /*00cc*/ 	.word	0x000028c0


	//   ....[16]....
        /*00d0*/ 	.word	0x00002970


	//   ....[17]....
        /*00d4*/ 	.word	0x00002990


	//   ....[18]....
        /*00d8*/ 	.word	0x000029a0


	//   ....[19]....
        /*00dc*/ 	.word	0x000029b0


	//   ....[20]....
        /*00e0*/ 	.word	0x00002b60


	//   ....[21]....
        /*00e4*/ 	.word	0x00002ba0


	//   ....[22]....
        /*00e8*/ 	.word	0x00002bb0


	//   ....[23]....
        /*00ec*/ 	.word	0x00002bc0


	//----- nvinfo : EIATTR_VRC_CTA_INIT_COUNT
	.align		4
.L_2063:
        /*00f0*/ 	.byte	0x02, 0x4a
	.zero		1
	.zero		1


	//----- nvinfo : EIATTR_EXIT_INSTR_OFFSETS
	.align		4
        /*00f4*/ 	.byte	0x04, 0x1c
        /*00f6*/ 	.short	(.L_2065 - .L_2064)


	//   ....[0]....
.L_2064:
        /*00f8*/ 	.word	0x000001f0


	//   ....[1]....
        /*00fc*/ 	.word	0x00003420


	//----- nvinfo : EIATTR_MAX_THREADS
	.align		4
.L_2065:
        /*0100*/ 	.byte	0x04, 0x05
        /*0102*/ 	.short	(.L_2067 - .L_2066)
.L_2066:
        /*0104*/ 	.word	0x00000020
        /*0108*/ 	.word	0x00000001
        /*010c*/ 	.word	0x00000001


	//----- nvinfo : EIATTR_CRS_STACK_SIZE
	.align		4
.L_2067:
        /*0110*/ 	.byte	0x04, 0x1e
        /*0112*/ 	.short	(.L_2069 - .L_2068)
.L_2068:
        /*0114*/ 	.word	0x00000000


	//----- nvinfo : EIATTR_CBANK_PARAM_SIZE
	.align		4
.L_2069:
        /*0118*/ 	.byte	0x03, 0x19
        /*011a*/ 	.short	0x0118


	//----- nvinfo : EIATTR_PARAM_CBANK
	.align		4
        /*011c*/ 	.byte	0x04, 0x0a
        /*011e*/ 	.short	(.L_2071 - .L_2070)
	.align		4
.L_2070:
        /*0120*/ 	.word	index@(.nv.constant0._Z25selective_scan_fwd_kernelI32Selective_Scan_fwd_kernel_traitsILi32ELi8ELi1ELb1ELb0ELb0ELb0EN3c104HalfENS1_7complexIfEEEEv13SSMParamsBase)
        /*0124*/ 	.short	0x0380
        /*0126*/ 	.short	0x0118


	//----- nvinfo : EIATTR_SW_WAR
	.align		4
.L_2071:
        /*0128*/ 	.byte	0x04, 0x36
        /*012a*/ 	.short	(.L_2073 - .L_2072)
.L_2072:
        /*012c*/ 	.word	0x00000008
.L_2073:


//--------------------- .nv.info._Z25selective_scan_fwd_kernelI32Selective_Scan_fwd_kernel_traitsILi32ELi8ELi1ELb1ELb0ELb0ELb1EN3c104HalfENS1_7complexIfEEEEv13SSMParamsBase --------------------------
	.section	.nv.info._Z25selective_scan_fwd_kernelI32Selective_Scan_fwd_kernel_traitsILi32ELi8ELi1ELb1ELb0ELb0ELb1EN3c104HalfENS1_7complexIfEEEEv13SSMParamsBase,"",@"SHT_CUDA_INFO"
	.sectionflags	@""
	.align	4


	//----- nvinfo : EIATTR_CUDA_API_VERSION
	.align		4
        /*0000*/ 	.byte	0x04, 0x37
        /*0002*/ 	.short	(.L_2075 - .L_2074)
.L_2074:
        /*0004*/ 	.word	0x00000082


	//----- nvinfo : EIATTR_KPARAM_INFO
	.align		4
.L_2075:
        /*0008*/ 	.byte	0x04, 0x17
        /*000a*/ 	.short	(.L_2077 - .L_2076)
.L_2076:
        /*000c*/ 	.word	0x00000000
        /*0010*/ 	.short	0x0000
        /*0012*/ 	.short	0x0000
        /*0014*/ 	.byte	0x00, 0xf0, 0x61, 0x04


	//----- nvinfo : EIATTR_SPARSE_MMA_MASK
	.align		4
.L_2077:
        /*0018*/ 	.byte	0x03, 0x50
        /*001a*/ 	.short	0x0000


	//----- nvinfo : EIATTR_MAXREG_COUNT
	.align		4
        /*001c*/ 	.byte	0x03, 0x1b
        /*001e*/ 	.short	0x00ff


	//----- nvinfo : EIATTR_NUM_BARRIERS
	.align		4
        /*0020*/ 	.byte	0x02, 0x4c
        /*0022*/ 	.byte	0x01
	.zero		1


	//----- nvinfo : EIATTR_MERCURY_ISA_VERSION
	.align		4
        /*0024*/ 	.byte	0x03, 0x5f
        /*0026*/ 	.short	0x0101


	//----- nvinfo : EIATTR_COOP_GROUP_MASK_REGIDS
	.align		4
        /*0028*/ 	.byte	0x04, 0x29
        /*002a*/ 	.short	(.L_2079 - .L_2078)


	//   ....[0]....
.L_2078:
        /*002c*/ 	.word	0xffffffff


	//   ....[1]....
        /*0030*/ 	.word	0xffffffff


	//   ....[2]....
        /*0034*/ 	.word	0xffffffff


	//   ....[3]....
        /*0038*/ 	.word	0xffffffff


	//   ....[4]....
        /*003c*/ 	.word	0xffffffff


	//   ....[5]....
        /*0040*/ 	.word	0xffffffff


	//   ....[6]....
        /*0044*/ 	.word	0xffffffff


	//   ....[7]....
        /*0048*/ 	.word	0xffffffff


	//   ....[8]....
        /*004c*/ 	.word	0xffffffff


	//   ....[9]....
        /*0050*/ 	.word	0xffffffff


	//   ....[10]....
        /*0054*/ 	.word	0xffffffff


	//   ....[11]....
        /*0058*/ 	.word	0xffffffff


	//   ....[12]....
        /*005c*/ 	.word	0xffffffff


	//   ....[13]....
        /*0060*/ 	.word	0xffffffff


	//   ....[14]....
        /*0064*/ 	.word	0xffffffff


	//   ....[15]....
        /*0068*/ 	.word	0xffffffff


	//   ....[16]....
        /*006c*/ 	.word	0xffffffff


	//   ....[17]....
        /*0070*/ 	.word	0xffffffff


	//   ....[18]....
        /*0074*/ 	.word	0xffffffff


	//   ....[19]....
        /*0078*/ 	.word	0xffffffff


	//   ....[20]....
        /*007c*/ 	.word	0xffffffff


	//   ....[21]....
        /*0080*/ 	.word	0xffffffff


	//   ....[22]....
        /*0084*/ 	.word	0xffffffff


	//   ....[23]....
        /*0088*/ 	.word	0xffffffff


	//----- nvinfo : EIATTR_COOP_GROUP_INSTR_OFFSETS
	.align		4
.L_2079:
        /*008c*/ 	.byte	0x04, 0x28
        /*008e*/ 	.short	(.L_2081 - .L_2080)


	//   ....[0]....
.L_2080:
        /*0090*/ 	.word	0x00002680


	//   ....[1]....
        /*0094*/ 	.word	0x000026f0


	//   ....[2]....
        /*0098*/ 	.word	0x00002790


	//   ....[3]....
        /*009c*/ 	.word	0x000027b0


	//   ....[4]....
        /*00a0*/ 	.word	0x00002810


	//   ....[5]....
        /*00a4*/ 	.word	0x00002820


	//   ....[6]....
        /*00a8*/ 	.word	0x00002880


	//   ....[7]....
        /*00ac*/ 	.word	0x00002890


	//   ....[8]....
        /*00b0*/ 	.word	0x00002900


	//   ....[9]....
        /*00b4*/ 	.word	0x00002910


	//   ....[10]....
        /*00b8*/ 	.word	0x00002970


	//   ....[11]....
        /*00bc*/ 	.word	0x00002980


	//   ....[12]....
        /*00c0*/ 	.word	0x000029f0


	//   ....[13]....
        /*00c4*/ 	.word	0x00002a20


	//   ....[14]....
        /*00c8*/ 	.word	0x00002a60


	//   ....[15]....
        /*00cc*/ 	.word	0x00002a70


	//   ....[16]....
        /*00d0*/ 	.word	0x00002b20


	//   ....[17]....
        /*00d4*/ 	.word	0x00002b60


	//   ....[18]....
        /*00d8*/ 	.word	0x00002b70


	//   ....[19]....
        /*00dc*/ 	.word	0x00002b80


	//   ....[20]....
        /*00e0*/ 	.word	0x00002c90


	//   ....[21]....
        /*00e4*/ 	.word	0x00002cc0


	//   ....[22]....
        /*00e8*/ 	.word	0x00002ce0


	//   ....[23]....
        /*00ec*/ 	.word	0x00002cf0


	//----- nvinfo : EIATTR_VRC_CTA_INIT_COUNT
	.align		4
.L_2081:
        /*00f0*/ 	.byte	0x02, 0x4a
	.zero		1
	.zero		1


	//----- nvinfo : EIATTR_EXIT_INSTR_OFFSETS
	.align		4
        /*00f4*/ 	.byte	0x04, 0x1c
        /*00f6*/ 	.short	(.L_2083 - .L_2082)


	//   ....[0]....
.L_2082:
        /*00f8*/ 	.word	0x000001f0


	//   ....[1]....
        /*00fc*/ 	.word	0x000039f0


	//----- nvinfo : EIATTR_MAX_THREADS
	.align		4
.L_2083:
        /*0100*/ 	.byte	0x04, 0x05
        /*0102*/ 	.short	(.L_2085 - .L_2084)
.L_2084:
        /*0104*/ 	.word	0x00000020
        /*0108*/ 	.word	0x00000001
        /*010c*/ 	.word	0x00000001


	//----- nvinfo : EIATTR_CRS_STACK_SIZE
	.align		4
.L_2085:
        /*0110*/ 	.byte	0x04, 0x1e
        /*0112*/ 	.short	(.L_2087 - .L_2086)
.L_2086:
        /*0114*/ 	.word	0x00000000


	//----- nvinfo : EIATTR_CBANK_PARAM_SIZE
	.align		4
.L_2087:
        /*0118*/ 	.byte	0x03, 0x19
        /*011a*/ 	.short	0x0118


	//----- nvinfo : EIATTR_PARAM_CBANK
	.align		4
        /*011c*/ 	.byte	0x04, 0x0a
        /*011e*/ 	.short	(.L_2089 - .L_2088)
	.align		4
.L_2088:
        /*0120*/ 	.word	index@(.nv.constant0._Z25selective_scan_fwd_kernelI32Selective_Scan_fwd_kernel_traitsILi32ELi8ELi1ELb1ELb0ELb0ELb1EN3c104HalfENS1_7complexIfEEEEv13SSMParamsBase)
        /*0124*/ 	.short	0x0380
        /*0126*/ 	.short	0x0118


	//----- nvinfo : EIATTR_SW_WAR
	.align		4
.L_2089:
        /*0128*/ 	.byte	0x04, 0x36
        /*012a*/ 	.short	(.L_2091 - .L_2090)
.L_2090:
        /*012c*/ 	.word	0x00000008
.L_2091:


//--------------------- .nv.info._Z25selective_scan_fwd_kernelI32Selective_Scan_fwd_kernel_traitsILi32ELi8ELi1ELb1ELb0ELb1ELb0EN3c104HalfENS1_7complexIfEEEEv13SSMParamsBase --------------------------
	.section	.nv.info._Z25selective_scan_fwd_kernelI32Selective_Scan_fwd_kernel_traitsILi32ELi8ELi1ELb1ELb0ELb1ELb0EN3c104HalfENS1_7complexIfEEEEv13SSMParamsBase,"",@"SHT_CUDA_INFO"
	.sectionflags	@""
	.align	4


	//----- nvinfo : EIATTR_CUDA_API_VERSION
	.align		4
        /*0000*/ 	.byte	0x04, 0x37
        /*0002*/ 	.short	(.L_2093 - .L_2092)
.L_2092:
        /*0004*/ 	.word	0x00000082


	//----- nvinfo : EIATTR_KPARAM_INFO
	.align		4
.L_2093:
        /*0008*/ 	.byte	0x04, 0x17
        /*000a*/ 	.short	(.L_2095 - .L_2094)
.L_2094:
        /*000c*/ 	.word	0x00000000
        /*0010*/ 	.short	0x0000
        /*0012*/ 	.short	0x0000
        /*0014*/ 	.byte	0x00, 0xf0, 0x61, 0x04


	//----- nvinfo : EIATTR_SPARSE_MMA_MASK
	.align		4
.L_2095:
        /*0018*/ 	.byte	0x03, 0x50
        /*001a*/ 	.short	0x0000


	//----- nvinfo : EIATTR_MAXREG_COUNT
	.align		4
        /*001c*/ 	.byte	0x03, 0x1b
        /*001e*/ 	.short	0x00ff


	//----- nvinfo : EIATTR_NUM_BARRIERS
	.align		4
        /*0020*/ 	.byte	0x02, 0x4c
        /*0022*/ 	.byte	0x01
	.zero		1


	//----- nvinfo : EIATTR_MERCURY_ISA_VERSION
	.align		4
        /*0024*/ 	.byte	0x03, 0x5f
        /*0026*/ 	.short	0x0101


	//----- nvinfo : EIATTR_COOP_GROUP_MASK_REGIDS
	.align		4
        /*0028*/ 	.byte	0x04, 0x29
        /*002a*/ 	.short	(.L_2097 - .L_2096)


	//   ....[0]....
.L_2096:
        /*002c*/ 	.word	0xffffffff


	//   ....[1]....
        /*0030*/ 	.word	0xffffffff


	//   ....[2]....
        /*0034*/ 	.word	0xffffffff


	//   ....[3]....
        /*0038*/ 	.word	0xffffffff


	//   ....[4]....
        /*003c*/ 	.word	0xffffffff


	//   ....[5]....
        /*0040*/ 	.word	0xffffffff


	//   ....[6]....
        /*0044*/ 	.word	0xffffffff


	//   ....[7]....
        /*0048*/ 	.word	0xffffffff


	//   ....[8]....
        /*004c*/ 	.word	0xffffffff


	//   ....[9]....
        /*0050*/ 	.word	0xffffffff


	//   ....[10]....
        /*0054*/ 	.word	0xffffffff


	//   ....[11]....
        /*0058*/ 	.word	0xffffffff


	//   ....[12]....
        /*005c*/ 	.word	0xffffffff


	//   ....[13]....
        /*0060*/ 	.word	0xffffffff


	//   ....[14]....
        /*0064*/ 	.word	0xffffffff


	//   ....[15]....
        /*0068*/ 	.word	0xffffffff


	//   ....[16]....
        /*006c*/ 	.word	0xffffffff


	//   ....[17]....
        /*0070*/ 	.word	0xffffffff


	//   ....[18]....
        /*0074*/ 	.word	0xffffffff


	//   ....[19]....
        /*0078*/ 	.word	0xffffffff


	//   ....[20]....
        /*007c*/ 	.word	0xffffffff


	//   ....[21]....
        /*0080*/ 	.word	0xffffffff


	//   ....[22]....
        /*0084*/ 	.word	0xffffffff


	//   ....[23]....
        /*0088*/ 	.word	0xffffffff


	//----- nvinfo : EIATTR_COOP_GROUP_INSTR_OFFSETS
	.align		4
.L_2097:
        /*008c*/ 	.byte	0x04, 0x28
        /*008e*/ 	.short	(.L_2099 - .L_2098)


	//   ....[0]....
.L_2098:
        /*0090*/ 	.word	0x00002730


	//   ....[1]....
        /*0094*/ 	.word	0x00002760


	//   ....[2]....
        /*0098*/ 	.word	0x000027e0


	//   ....[3]....
        /*009c*/ 	.word	0x00002800


	//   ....[4]....
        /*00a0*/ 	.word	0x00002860


	//   ....[5]....
        /*00a4*/ 	.word	0x00002870


	//   ....[6]....
        /*00a8*/ 	.word	0x000028d0


	//   ....[7]....
        /*00ac*/ 	.word	0x000028e0


	//   ....[8]....
        /*00b0*/ 	.word	0x00002950


	//   ....[9]....
        /*00b4*/ 	.word	0x00002960


	//   ....[10]....
        /*00b8*/ 	.word	0x000029b0


	//   ....[11]....
        /*00bc*/ 	.word	0x000029d0


	//   ....[12]....
        /*00c0*/ 	.word	0x00002a40


	//   ....[13]....
        /*00c4*/ 	.word	0x00002a70


	//   ....[14]....
        /*00c8*/ 	.word	0x00002aa0


	//   ....[15]....
        /*00cc*/ 	.word	0x00002ab0


	//   ....[16]....
        /*00d0*/ 	.word	0x00002b60


	//   ....[17]....
        /*00d4*/ 	.word	0x00002b80


	//   ....[18]....
        /*00d8*/ 	.word	0x00002b90


	//   ....[19]....
        /*00dc*/ 	.word	0x00002ba0


	//   ....[20]....
        /*00e0*/ 	.word	0x00002d60


	//   ....[21]....
        /*00e4*/ 	.word	0x00002da0


	//   ....[22]....
        /*00e8*/ 	.word	0x00002db0


	//   ....[23]....
        /*00ec*/ 	.word	0x00002dc0


	//----- nvinfo : EIATTR_VRC_CTA_INIT_COUNT
	.align		4
.L_2099:
        /*00f0*/ 	.byte	0x02, 0x4a
	.zero		1
	.zero		1


	//----- nvinfo : EIATTR_EXIT_INSTR_OFFSETS
	.align		4
        /*00f4*/ 	.byte	0x04, 0x1c
        /*00f6*/ 	.short	(.L_2101 - .L_2100)


	//   ....[0]....
.L_2100:
        /*00f8*/ 	.word	0x00000380


	//   ....[1]....
        /*00fc*/ 	.word	0x00003930


	//----- nvinfo : EIATTR_MAX_THREADS
	.align		4
.L_2101:
        /*0100*/ 	.byte	0x04, 0x05
        /*0102*/ 	.short	(.L_2103 - .L_2102)
.L_2102:
        /*0104*/ 	.word	0x00000020
        /*0108*/ 	.word	0x00000001
        /*010c*/ 	.word	0x00000001


	//----- nvinfo : EIATTR_CRS_STACK_SIZE
	.align		4
.L_2103:
        /*0110*/ 	.byte	0x04, 0x1e
        /*0112*/ 	.short	(.L_2105 - .L_2104)
.L_2104:
        /*0114*/ 	.word	0x00000000


	//----- nvinfo : EIATTR_CBANK_PARAM_SIZE
	.align		4
.L_2105:
        /*0118*/ 	.byte	0x03, 0x19
        /*011a*/ 	.short	0x0118


	//----- nvinfo : EIATTR_PARAM_CBANK
	.align		4
        /*011c*/ 	.byte	0x04, 0x0a
        /*011e*/ 	.short	(.L_2107 - .L_2106)
	.align		4
.L_2106:
        /*0120*/ 	.word	index@(.nv.constant0._Z25selective_scan_fwd_kernelI32Selective_Scan_fwd_kernel_traitsILi32ELi8ELi1ELb1ELb0ELb1ELb0EN3c104HalfENS1_7complexIfEEEEv13SSMParamsBase)
        /*0124*/ 	.short	0x0380
        /*0126*/ 	.short	0x0118


	//----- nvinfo : EIATTR_SW_WAR
	.align		4
.L_2107:
        /*0128*/ 	.byte	0x04, 0x36
        /*012a*/ 	.short	(.L_2109 - .L_2108)
.L_2108:
        /*012c*/ 	.word	0x00000008
.L_2109:


//--------------------- .nv.info._Z25selective_scan_fwd_kernelI32Selective_Scan_fwd_kernel_traitsILi32ELi8ELi1ELb1ELb0ELb1ELb1EN3c104HalfENS1_7complexIfEEEEv13SSMParamsBase --------------------------
	.section	.nv.info._Z25selective_scan_fwd_kernelI32Selective_Scan_fwd_kernel_traitsILi32ELi8ELi1ELb1ELb0ELb1ELb1EN3c104HalfENS1_7complexIfEEEEv13SSMParamsBase,"",@"SHT_CUDA_INFO"
	.sectionflags	@""
	.align	4


	//----- nvinfo : EIATTR_CUDA_API_VERSION
	.align		4
        /*0000*/ 	.byte	0x04, 0x37
        /*0002*/ 	.short	(.L_2111 - .L_2110)
.L_2110:
        /*0004*/ 	.word	0x00000082


	//----- nvinfo : EIATTR_KPARAM_INFO
	.align		4
.L_2111:
        /*0008*/ 	.byte	0x04, 0x17
        /*000a*/ 	.short	(.L_2113 - .L_2112)
.L_2112:
        /*000c*/ 	.word	0x00000000
        /*0010*/ 	.short	0x0000
        /*0012*/ 	.short	0x0000
        /*0014*/ 	.byte	0x00, 0xf0, 0x61, 0x04


	//----- nvinfo : EIATTR_SPARSE_MMA_MASK
	.align		4
.L_2113:
        /*0018*/ 	.byte	0x03, 0x50
        /*001a*/ 	.short	0x0000


	//----- nvinfo : EIATTR_MAXREG_COUNT
	.align		4
        /*001c*/ 	.byte	0x03, 0x1b
        /*001e*/ 	.short	0x00ff


	//----- nvinfo : EIATTR_NUM_BARRIERS
	.align		4
        /*0020*/ 	.byte	0x02, 0x4c
        /*0022*/ 	.byte	0x01
	.zero		1


	//----- nvinfo : EIATTR_MERCURY_ISA_VERSION
	.align		4
        /*0024*/ 	.byte	0x03, 0x5f
        /*0026*/ 	.short	0x0101


	//----- nvinfo : EIATTR_COOP_GROUP_MASK_REGIDS
	.align		4
        /*0028*/ 	.byte	0x04, 0x29
        /*002a*/ 	.short	(.L_2115 - .L_2114)


	//   ....[0]....
.L_2114:
        /*002c*/ 	.word	0xffffffff


	//   ....[1]....
        /*0030*/ 	.word	0xffffffff


	//   ....[2]....
        /*0034*/ 	.word	0xffffffff


	//   ....[3]....
        /*0038*/ 	.word	0xffffffff


	//   ....[4]....
        /*003c*/ 	.word	0xffffffff


	//   ....[5]....
        /*0040*/ 	.word	0xffffffff


	//   ....[6]....
        /*0044*/ 	.word	0xffffffff


	//   ....[7]....
        /*0048*/ 	.word	0xffffffff


	//   ....[8]....
        /*004c*/ 	.word	0xffffffff


	//   ....[9]....
        /*0050*/ 	.word	0xffffffff


	//   ....[10]....
        /*0054*/ 	.word	0xffffffff


	//   ....[11]....
        /*0058*/ 	.word	0xffffffff


	//   ....[12]....
        /*005c*/ 	.word	0xffffffff


	//   ....[13]....
        /*0060*/ 	.word	0xffffffff


	//   ....[14]....
        /*0064*/ 	.word	0xffffffff


	//   ....[15]....
        /*0068*/ 	.word	0xffffffff


	//   ....[16]....
        /*006c*/ 	.word	0xffffffff


	//   ....[17]....
        /*0070*/ 	.word	0xffffffff


	//   ....[18]....
        /*0074*/ 	.word	0xffffffff


	//   ....[19]....
        /*0078*/ 	.word	0xffffffff


	//   ....[20]....
        /*007c*/ 	.word	0xffffffff


	//   ....[21]....
        /*0080*/ 	.word	0xffffffff


	//   ....[22]....
        /*0084*/ 	.word	0xffffffff


	//   ....[23]....
        /*0088*/ 	.word	0xffffffff


	//----- nvinfo : EIATTR_COOP_GROUP_INSTR_OFFSETS
	.align		4
.L_2115:
        /*008c*/ 	.byte	0x04, 0x28
        /*008e*/ 	.short	(.L_2117 - .L_2116)


	//   ....[0]....
.L_2116:
        /*0090*/ 	.word	0x00002870


	//   ....[1]....
        /*0094*/ 	.word	0x000028a0


	//   ....[2]....
        /*0098*/ 	.word	0x00002930


	//   ....[3]....
        /*009c*/ 	.word	0x00002950


	//   ....[4]....
        /*00a0*/ 	.word	0x000029b0


	//   ....[5]....
        /*00a4*/ 	.word	0x000029c0


	//   ....[6]....
        /*00a8*/ 	.word	0x00002a20


	//   ....[7]....
        /*00ac*/ 	.word	0x00002a30


	//   ....[8]....
        /*00b0*/ 	.word	0x00002aa0


	//   ....[9]....
        /*00b4*/ 	.word	0x00002ab0


	//   ....[10]....
        /*00b8*/ 	.word	0x00002b00


	//   ....[11]....
        /*00bc*/ 	.word	0x00002b20


	//   ....[12]....
        /*00c0*/ 	.word	0x00002b90


	//   ....[13]....
        /*00c4*/ 	.word	0x00002bc0


	//   ....[14]....
        /*00c8*/ 	.word	0x00002bf0


	//   ....[15]....
        /*00cc*/ 	.word	0x00002c00


	//   ....[16]....
        /*00d0*/ 	.word	0x00002cb0


	//   ....[17]....
        /*00d4*/ 	.word	0x00002cd0


	//   ....[18]....
        /*00d8*/ 	.word	0x00002ce0


	//   ....[19]....
        /*00dc*/ 	.word	0x00002cf0


	//   ....[20]....
        /*00e0*/ 	.word	0x00002eb0


	//   ....[21]....
        /*00e4*/ 	.word	0x00002ef0


	//   ....[22]....
        /*00e8*/ 	.word	0x00002f00


	//   ....[23]....
        /*00ec*/ 	.word	0x00002f10


	//----- nvinfo : EIATTR_VRC_CTA_INIT_COUNT
	.align		4
.L_2117:
        /*00f0*/ 	.byte	0x02, 0x4a
	.zero		1
	.zero		1


	//----- nvinfo : EIATTR_EXIT_INSTR_OFFSETS
	.align		4
        /*00f4*/ 	.byte	0x04, 0x1c
        /*00f6*/ 	.short	(.L_2119 - .L_2118)


	//   ....[0]....
.L_2118:
        /*00f8*/ 	.word	0x00000440


	//   ....[1]....
        /*00fc*/ 	.word	0x00003f10


	//----- nvinfo : EIATTR_MAX_THREADS
	.align		4
.L_2119:
        /*0100*/ 	.byte	0x04, 0x05
        /*0102*/ 	.short	(.L_2121 - .L_2120)
.L_2120:
        /*0104*/ 	.word	0x00000020
        /*0108*/ 	.word	0x00000001
        /*010c*/ 	.word	0x00000001


	//----- nvinfo : EIATTR_CRS_STACK_SIZE
	.align		4
.L_2121:
        /*0110*/ 	.byte	0x04, 0x1e
        /*0112*/ 	.short	(.L_2123 - .L_2122)
.L_2122:
        /*0114*/ 	.word	0x00000000


	//----- nvinfo : EIATTR_CBANK_PARAM_SIZE
	.align		4
.L_2123:
        /*0118*/ 	.byte	0x03, 0x19
        /*011a*/ 	.short	0x0118


	//----- nvinfo : EIATTR_PARAM_CBANK
	.align		4
        /*011c*/ 	.byte	0x04, 0x0a
        /*011e*/ 	.short	(.L_2125 - .L_2124)
	.align		4
.L_2124:
        /*0120*/ 	.word	index@(.nv.constant0._Z25selective_scan_fwd_kernelI32Selective_Scan_fwd_kernel_traitsILi32ELi8ELi1ELb1ELb0ELb1ELb1EN3c104HalfENS1_7complexIfEEEEv13SSMParamsBase)
        /*0124*/ 	.short	0x0380
        /*0126*/ 	.short	0x0118


	//----- nvinfo : EIATTR_SW_WAR
	.align		4
.L_2125:
        /*0128*/ 	.byte	0x04, 0x36
        /*012a*/ 	.short	(.L_2127 - .L_2126)
.L_2126:
        /*012c*/ 	.word	0x00000008
.L_2127:


//--------------------- .nv.info._Z25selective_scan_fwd_kernelI32Selective_Scan_fwd_kernel_traitsILi32ELi8ELi1ELb1ELb1ELb0ELb0EN3c104HalfENS1_7complexIfEEEEv13SSMParamsBase --------------------------
	.section	.nv.info._Z25selective_scan_fwd_kernelI32Selective_Scan_fwd_kernel_traitsILi32ELi8ELi1ELb1ELb1ELb0ELb0EN3c104HalfENS1_7complexIfEEEEv13SSMParamsBase,"",@"SHT_CUDA_INFO"
	.sectionflags	@""
	.align	4


	//----- nvinfo : EIATTR_CUDA_API_VERSION
	.align		4
        /*0000*/ 	.byte	0x04, 0x37
        /*0002*/ 	.short	(.L_2129 - .L_2128)
.L_2128:
        /*0004*/ 	.word	0x00000082


	//----- nvinfo : EIATTR_KPARAM_INFO
	.align		4
.L_2129:
        /*0008*/ 	.byte	0x04, 0x17
        /*000a*/ 	.short	(.L_2131 - .L_2130)
.L_2130:
        /*000c*/ 	.word	0x00000000
        /*0010*/ 	.short	0x0000
        /*0012*/ 	.short	0x0000
        /*0014*/ 	.byte	0x00, 0xf0, 0x61, 0x04


	//----- nvinfo : EIATTR_SPARSE_MMA_MASK
	.align		4
.L_2131:
        /*0018*/ 	.byte	0x03, 0x50
        /*001a*/ 	.short	0x0000


	//----- nvinfo : EIATTR_MAXREG_COUNT
	.align		4
        /*001c*/ 	.byte	0x03, 0x1b
        /*001e*/ 	.short	0x00ff


	//----- nvinfo : EIATTR_NUM_BARRIERS
	.align		4
        /*0020*/ 	.byte	0x02, 0x4c
        /*0022*/ 	.byte	0x01
	.zero		1


	//----- nvinfo : EIATTR_MERCURY_ISA_VERSION
	.align		4
        /*0024*/ 	.byte	0x03, 0x5f
        /*0026*/ 	.short	0x0101


	//----- nvinfo : EIATTR_COOP_GROUP_MASK_REGIDS
	.align		4
        /*0028*/ 	.byte	0x04, 0x29
        /*002a*/ 	.short	(.L_2133 - .L_2132)


	//   ....[0]....
.L_2132:
        /*002c*/ 	.word	0xffffffff


	//   ....[1]....
        /*0030*/ 	.word	0xffffffff


	//   ....[2]....
        /*0034*/ 	.word	0xffffffff


	//   ....[3]....
        /*0038*/ 	.word	0xffffffff


	//   ....[4]....
        /*003c*/ 	.word	0xffffffff


	//   ....[5]....
        /*0040*/ 	.word	0xffffffff


	//   ....[6]....
        /*0044*/ 	.word	0xffffffff


	//   ....[7]....
        /*0048*/ 	.word	0xffffffff


	//   ....[8]....
        /*004c*/ 	.word	0xffffffff


	//   ....[9]....
        /*0050*/ 	.word	0xffffffff


	//   ....[10]....
        /*0054*/ 	.word	0xffffffff


	//   ....[11]....
        /*0058*/ 	.word	0xffffffff


	//   ....[12]....
        /*005c*/ 	.word	0xffffffff


	//   ....[13]....
        /*0060*/ 	.word	0xffffffff


	//   ....[14]....
        /*0064*/ 	.word	0xffffffff


	//   ....[15]....
        /*0068*/ 	.word	0xffffffff


	//   ....[16]....
        /*006c*/ 	.word	0xffffffff


	//   ....[17]....
        /*0070*/ 	.word	0xffffffff


	//   ....[18]....
        /*0074*/ 	.word	0xffffffff


	//   ....[19]....
        /*0078*/ 	.word	0xffffffff


	//   ....[20]....
        /*007c*/ 	.word	0xffffffff


	//   ....[21]....
        /*0080*/ 	.word	0xffffffff


	//   ....[22]....
        /*0084*/ 	.word	0xffffffff


	//   ....[23]....
        /*0088*/ 	.word	0xffffffff


	//----- nvinfo : EIATTR_COOP_GROUP_INSTR_OFFSETS
	.align		4
.L_2133:
        /*008c*/ 	.byte	0x04, 0x28
        /*008e*/ 	.short	(.L_2135 - .L_2134)


	//   ....[0]....
.L_2134:
        /*0090*/ 	.word	0x000028e0


	//   ....[1]....
        /*0094*/ 	.word	0x00002910


	//   ....[2]....
        /*0098*/ 	.word	0x000029a0


	//   ....[3]....
        /*009c*/ 	.word	0x000029c0


	//   ....[4]....
        /*00a0*/ 	.word	0x00002a20


	//   ....[5]....
        /*00a4*/ 	.word	0x00002a30


	//   ....[6]....
        /*00a8*/ 	.word	0x00002ac0


	//   ....[7]....
        /*00ac*/ 	.word	0x00002ae0


	//   ....[8]....
        /*00b0*/ 	.word	0x00002b40


	//   ....[9]....
        /*00b4*/ 	.word	0x00002b50


	//   ....[10]....
        /*00b8*/ 	.word	0x00002ba0


	//   ....[11]....
        /*00bc*/ 	.word	0x00002bc0


	//   ....[12]....
        /*00c0*/ 	.word	0x00002c30


	//   ....[13]....
        /*00c4*/ 	.word	0x00002c60


	//   ....[14]....
        /*00c8*/ 	.word	0x00002c90


	//   ....[15]....
        /*00cc*/ 	.word	0x00002ca0


	//   ....[16]....
        /*00d0*/ 	.word	0x00002d40


	//   ....[17]....
        /*00d4*/ 	.word	0x00002d70


	//   ....[18]....
        /*00d8*/ 	.word	0x00002d80


	//   ....[19]....
        /*00dc*/ 	.word	0x00002d90


	//   ....[20]....
        /*00e0*/ 	.word	0x00002f50


	//   ....[21]....
        /*00e4*/ 	.word	0x00002f80


	//   ....[22]....
        /*00e8*/ 	.word	0x00002fa0


	//   ....[23]....
        /*00ec*/ 	.word	0x00002fb0


	//----- nvinfo : EIATTR_VRC_CTA_INIT_COUNT
	.align		4
.L_2135:
        /*00f0*/ 	.byte	0x02, 0x4a
	.zero		1
	.zero		1


	//----- nvinfo : EIATTR_EXIT_INSTR_OFFSETS
	.align		4
        /*00f4*/ 	.byte	0x04, 0x1c
        /*00f6*/ 	.short	(.L_2137 - .L_2136)


	//   ....[0]....
.L_2136:
        /*00f8*/ 	.word	0x00000390


	//   ....[1]....
        /*00fc*/ 	.word	0x00003820


	//----- nvinfo : EIATTR_MAX_THREADS
	.align		4
.L_2137:
        /*0100*/ 	.byte	0x04, 0x05
        /*0102*/ 	.short	(.L_2139 - .L_2138)
.L_2138:
        /*0104*/ 	.word	0x00000020
        /*0108*/ 	.word	0x00000001
        /*010c*/ 	.word	0x00000001


	//----- nvinfo : EIATTR_CRS_STACK_SIZE
	.align		4
.L_2139:
        /*0110*/ 	.byte	0x04, 0x1e
        /*0112*/ 	.short	(.L_2141 - .L_2140)
.L_2140:
        /*0114*/ 	.word	0x00000000


	//----- nvinfo : EIATTR_CBANK_PARAM_SIZE
	.align		4
.L_2141:
        /*0118*/ 	.byte	0x03, 0x19
        /*011a*/ 	.short	0x0118


	//----- nvinfo : EIATTR_PARAM_CBANK
	.align		4
        /*011c*/ 	.byte	0x04, 0x0a
        /*011e*/ 	.short	(.L_2143 - .L_2142)
	.align		4
.L_2142:
        /*0120*/ 	.word	index@(.nv.constant0._Z25selective_scan_fwd_kernelI32Selective_Scan_fwd_kernel_traitsILi32ELi8ELi1ELb1ELb1ELb0ELb0EN3c104HalfENS1_7complexIfEEEEv13SSMParamsBase)
        /*0124*/ 	.short	0x0380
        /*0126*/ 	.short	0x0118


	//----- nvinfo : EIATTR_SW_WAR
	.align		4
.L_2143:
        /*0128*/ 	.byte	0x04, 0x36
        /*012a*/ 	.short	(.L_2145 - .L_2144)
.L_2144:
        /*012c*/ 	.word	0x00000008
.L_2145:


//--------------------- .nv.info._Z25selective_scan_fwd_kernelI32Selective_Scan_fwd_kernel_traitsILi32ELi8ELi1ELb1ELb1ELb0ELb1EN3c104HalfENS1_7complexIfEEEEv13SSMParamsBase --------------------------
	.section	.nv.info._Z25selective_scan_fwd_kernelI32Selective_Scan_fwd_kernel_traitsILi32ELi8ELi1ELb1ELb1ELb0ELb1EN3c104HalfENS1_7complexIfEEEEv13SSMParamsBase,"",@"SHT_CUDA_INFO"
	.sectionflags	@""
	.align	4


	//----- nvinfo : EIATTR_CUDA_API_VERSION
	.align		4
        /*0000*/ 	.byte	0x04, 0x37
        /*0002*/ 	.short	(.L_2147 - .L_2146)
.L_2146:
        /*0004*/ 	.word	0x00000082


	//----- nvinfo : EIATTR_KPARAM_INFO
	.align		4
.L_2147:
        /*0008*/ 	.byte	0x04, 0x17
        /*000a*/ 	.short	(.L_2149 - .L_2148)
.L_2148:
        /*000c*/ 	.word	0x00000000
        /*0010*/ 	.short	0x0000
        /*0012*/ 	.short	0x0000
        /*0014*/ 	.byte	0x00, 0xf0, 0x61, 0x04


	//----- nvinfo : EIATTR_SPARSE_MMA_MASK
	.align		4
.L_2149:
        /*0018*/ 	.byte	0x03, 0x50
        /*001a*/ 	.short	0x0000


	//----- nvinfo : EIATTR_MAXREG_COUNT
	.align		4
        /*001c*/ 	.byte	0x03, 0x1b
        /*001e*/ 	.short	0x00ff


	//----- nvinfo : EIATTR_NUM_BARRIERS
	.align		4
        /*0020*/ 	.byte	0x02, 0x4c
        /*0022*/ 	.byte	0x01
	.zero		1


	//----- nvinfo : EIATTR_MERCURY_ISA_VERSION
	.align		4
        /*0024*/ 	.byte	0x03, 0x5f
        /*0026*/ 	.short	0x0101


	//----- nvinfo : EIATTR_COOP_GROUP_MASK_REGIDS
	.align		4
        /*0028*/ 	.byte	0x04, 0x29
        /*002a*/ 	.short	(.L_2151 - .L_2150)


	//   ....[0]....
.L_2150:
        /*002c*/ 	.word	0xffffffff


	//   ....[1]....
        /*0030*/ 	.word	0xffffffff


	//   ....[2]....
        /*0034*/ 	.word	0xffffffff


	//   ....[3]....
        /*0038*/ 	.word	0xffffffff


	//   ....[4]....
        /*003c*/ 	.word	0xffffffff


	//   ....[5]....
        /*0040*/ 	.word	0xffffffff


	//   ....[6]....
        /*0044*/ 	.word	0xffffffff


	//   ....[7]....
        /*0048*/ 	.word	0xffffffff


	//   ....[8]....
        /*004c*/ 	.word	0xffffffff


	//   ....[9]....
        /*0050*/ 	.word	0xffffffff


	//   ....[10]....
        /*0054*/ 	.word	0xffffffff


	//   ....[11]....
        /*0058*/ 	.word	0xffffffff


	//   ....[12]....
        /*005c*/ 	.word	0xffffffff


	//   ....[13]....
        /*0060*/ 	.word	0xffffffff


	//   ....[14]....
        /*0064*/ 	.word	0xffffffff


	//   ....[15]....
        /*0068*/ 	.word	0xffffffff


	//   ....[16]....
        /*006c*/ 	.word	0xffffffff


	//   ....[17]....
        /*0070*/ 	.word	0xffffffff


	//   ....[18]....
        /*0074*/ 	.word	0xffffffff


	//   ....[19]....
        /*0078*/ 	.word	0xffffffff


	//   ....[20]....
        /*007c*/ 	.word	0xffffffff


	//   ....[21]....
        /*0080*/ 	.word	0xffffffff


	//   ....[22]....
        /*0084*/ 	.word	0xffffffff


	//   ....[23]....
        /*0088*/ 	.word	0xffffffff


	//----- nvinfo : EIATTR_COOP_GROUP_INSTR_OFFSETS
	.align		4
.L_2151:
        /*008c*/ 	.byte	0x04, 0x28
        /*008e*/ 	.short	(.L_2153 - .L_2152)


	//   ....[0]....
.L_2152:
        /*0090*/ 	.word	0x00002a40


	//   ....[1]....
        /*0094*/ 	.word	0x00002a70


	//   ....[2]....
        /*0098*/ 	.word	0x00002b00


	//   ....[3]....
        /*009c*/ 	.word	0x00002b20


	//   ....[4]....
        /*00a0*/ 	.word	0x00002b80


	//   ....[5]....
        /*00a4*/ 	.word	0x00002b90


	//   ....[6]....
        /*00a8*/ 	.word	0x00002c20


	//   ....[7]....
        /*00ac*/ 	.word	0x00002c40


	//   ....[8]....
        /*00b0*/ 	.word	0x00002ca0


	//   ....[9]....
        /*00b4*/ 	.word	0x00002cb0


	//   ....[10]....
        /*00b8*/ 	.word	0x00002d00


	//   ....[11]....
        /*00bc*/ 	.word	0x00002d20


	//   ....[12]....
        /*00c0*/ 	.word	0x00002d90


	//   ....[13]....
        /*00c4*/ 	.word	0x00002dc0


	//   ....[14]....
        /*00c8*/ 	.word	0x00002df0


	//   ....[15]....
        /*00cc*/ 	.word	0x00002e00


	//   ....[16]....
        /*00d0*/ 	.word	0x00002ea0


	//   ....[17]....
        /*00d4*/ 	.word	0x00002ed0


	//   ....[18]....
        /*00d8*/ 	.word	0x00002ee0


	//   ....[19]....
        /*00dc*/ 	.word	0x00002ef0


	//   ....[20]....
        /*00e0*/ 	.word	0x000030b0


	//   ....[21]....
        /*00e4*/ 	.word	0x000030f0


	//   ....[22]....
        /*00e8*/ 	.word	0x00003100


	//   ....[23]....
        /*00ec*/ 	.word	0x00003110


	//----- nvinfo : EIATTR_VRC_CTA_INIT_COUNT
	.align		4
.L_2153:
        /*00f0*/ 	.byte	0x02, 0x4a
	.zero		1
	.zero		1


	//----- nvinfo : EIATTR_EXIT_INSTR_OFFSETS
	.align		4
        /*00f4*/ 	.byte	0x04, 0x1c
        /*00f6*/ 	.short	(.L_2155 - .L_2154)


	//   ....[0]....
.L_2154:
        /*00f8*/ 	.word	0x00000450


	//   ....[1]....
        /*00fc*/ 	.word	0x00003e10


	//----- nvinfo : EIATTR_MAX_THREADS
	.align		4
.L_2155:
        /*0100*/ 	.byte	0x04, 0x05
        /*0102*/ 	.short	(.L_2157 - .L_2156)
.L_2156:
        /*0104*/ 	.word	0x00000020
        /*0108*/ 	.word	0x00000001
        /*010c*/ 	.word	0x00000001


	//----- nvinfo : EIATTR_CRS_STACK_SIZE
	.align		4
.L_2157:
        /*0110*/ 	.byte	0x04, 0x1e
        /*0112*/ 	.short	(.L_2159 - .L_2158)
.L_2158:
        /*0114*/ 	.word	0x00000000


	//----- nvinfo : EIATTR_CBANK_PARAM_SIZE
	.align		4
.L_2159:
        /*0118*/ 	.byte	0x03, 0x19
        /*011a*/ 	.short	0x0118


	//----- nvinfo : EIATTR_PARAM_CBANK
	.align		4
        /*011c*/ 	.byte	0x04, 0x0a
        /*011e*/ 	.short	(.L_2161 - .L_2160)
	.align		4
.L_2160:
        /*0120*/ 	.word	index@(.nv.constant0._Z25selective_scan_fwd_kernelI32Selective_Scan_fwd_kernel_traitsILi32ELi8ELi1ELb1ELb1ELb0ELb1EN3c104HalfENS1_7complexIfEEEEv13SSMParamsBase)
        /*0124*/ 	.short	0x0380
        /*0126*/ 	.short	0x0118


	//----- nvinfo : EIATTR_SW_WAR
	.align		4
.L_2161:
        /*0128*/ 	.byte	0x04, 0x36
        /*012a*/ 	.short	(.L_2163 - .L_2162)
.L_2162:
        /*012c*/ 	.word	0x00000008
.L_2163:


//--------------------- .nv.info._Z25selective_scan_fwd_kernelI32Selective_Scan_fwd_kernel_traitsILi32ELi8ELi1ELb1ELb1ELb1ELb0EN3c104HalfENS1_7complexIfEEEEv13SSMParamsBase --------------------------
	.section	.nv.info._Z25selective_scan_fwd_kernelI32Selective_Scan_fwd_kernel_traitsILi32ELi8ELi1ELb1ELb1ELb1ELb0EN3c104HalfENS1_7complexIfEEEEv13SSMParamsBase,"",@"SHT_CUDA_INFO"
	.sectionflags	@""
	.align	4


	//----- nvinfo : EIATTR_CUDA_API_VERSION
	.align		4
        /*0000*/ 	.byte	0x04, 0x37
        /*0002*/ 	.short	(.L_2165 - .L_2164)
.L_2164:
        /*0004*/ 	.word	0x00000082


	//----- nvinfo : EIATTR_KPARAM_INFO
	.align		4
.L_2165:
        /*0008*/ 	.byte	0x04, 0x17
        /*000a*/ 	.short	(.L_2167 - .L_2166)
.L_2166:
        /*000c*/ 	.word	0x00000000
        /*0010*/ 	.short	0x0000
        /*0012*/ 	.short	0x0000
        /*0014*/ 	.byte	0x00, 0xf0, 0x61, 0x04


	//----- nvinfo : EIATTR_SPARSE_MMA_MASK
	.align		4
.L_2167:
        /*0018*/ 	.byte	0x03, 0x50
        /*001a*/ 	.short	0x0000


	//----- nvinfo : EIATTR_MAXREG_COUNT
	.align		4
        /*001c*/ 	.byte	0x03, 0x1b
        /*001e*/ 	.short	0x00ff


	//----- nvinfo : EIATTR_NUM_BARRIERS
	.align		4
        /*0020*/ 	.byte	0x02, 0x4c
        /*0022*/ 	.byte	0x01
	.zero		1


	//----- nvinfo : EIATTR_MERCURY_ISA_VERSION
	.align		4
        /*0024*/ 	.byte	0x03, 0x5f
        /*0026*/ 	.short	0x0101


	//----- nvinfo : EIATTR_COOP_GROUP_MASK_REGIDS
	.align		4
        /*0028*/ 	.byte	0x04, 0x29
        /*002a*/ 	.short	(.L_2169 - .L_2168)


	//   ....[0]....
.L_2168:
        /*002c*/ 	.word	0xffffffff


	//   ....[1]....
        /*0030*/ 	.word	0xffffffff


	//   ....[2]....
        /*0034*/ 	.word	0xffffffff


	//   ....[3]....
        /*0038*/ 	.word	0xffffffff


	//   ....[4]....
        /*003c*/ 	.word	0xffffffff


	//   ....[5]....
        /*0040*/ 	.word	0xffffffff


	//   ....[6]....
        /*0044*/ 	.word	0xffffffff


	//   ....[7]....
        /*0048*/ 	.word	0xffffffff


	//   ....[8]....
        /*004c*/ 	.word	0xffffffff


	//   ....[9]....
        /*0050*/ 	.word	0xffffffff


	//   ....[10]....
        /*0054*/ 	.word	0xffffffff


	//   ....[11]....
        /*0058*/ 	.word	0xffffffff


	//   ....[12]....
        /*005c*/ 	.word	0xffffffff


	//   ....[13]....
        /*0060*/ 	.word	0xffffffff


	//   ....[14]....
        /*0064*/ 	.word	0xffffffff


	//   ....[15]....
        /*0068*/ 	.word	0xffffffff


	//   ....[16]....
        /*006c*/ 	.word	0xffffffff


	//   ....[17]....
        /*0070*/ 	.word	0xffffffff


	//   ....[18]....
        /*0074*/ 	.word	0xffffffff


	//   ....[19]....
        /*0078*/ 	.word	0xffffffff


	//   ....[20]....
        /*007c*/ 	.word	0xffffffff


	//   ....[21]....
        /*0080*/ 	.word	0xffffffff


	//   ....[22]....
        /*0084*/ 	.word	0xffffffff


	//   ....[23]....
        /*0088*/ 	.word	0xffffffff


	//----- nvinfo : EIATTR_COOP_GROUP_INSTR_OFFSETS
	.align		4
.L_2169:
        /*008c*/ 	.byte	0x04, 0x28
        /*008e*/ 	.short	(.L_2171 - .L_2170)


	//   ....[0]....
.L_2170:
        /*0090*/ 	.word	0x00002960


	//   ....[1]....
        /*0094*/ 	.word	0x00002990


	//   ....[2]....
        /*0098*/ 	.word	0x00002a20


	//   ....[3]....
        /*009c*/ 	.word	0x00002a30


	//   ....[4]....
        /*00a0*/ 	.word	0x00002aa0


	//   ....[5]....
        /*00a4*/ 	.word	0x00002ab0


	//   ....[6]....
        /*00a8*/ 	.word	0x00002b10


	//   ....[7]....
        /*00ac*/ 	.word	0x00002b20


	//   ....[8]....
        /*00b0*/ 	.word	0x00002b90


	//   ....[9]....
        /*00b4*/ 	.word	0x00002bb0


	//   ....[10]....
        /*00b8*/ 	.word	0x00002bf0


	//   ....[11]....
        /*00bc*/ 	.word	0x00002c10


	//   ....[12]....
        /*00c0*/ 	.word	0x00002c90


	//   ....[13]....
        /*00c4*/ 	.word	0x00002cc0


	//   ....[14]....
        /*00c8*/ 	.word	0x00002ce0


	//   ....[15]....
        /*00cc*/ 	.word	0x00002cf0


	//   ....[16]....
        /*00d0*/ 	.word	0x00002da0


	//   ....[17]....
        /*00d4*/ 	.word	0x00002dc0


	//   ....[18]....
        /*00d8*/ 	.word	0x00002dd0


	//   ....[19]....
        /*00dc*/ 	.word	0x00002de0


	//   ....[20]....
        /*00e0*/ 	.word	0x00002fa0


	//   ....[21]....
        /*00e4*/ 	.word	0x00002fe0


	//   ....[22]....
        /*00e8*/ 	.word	0x00002ff0


	//   ....[23]....
        /*00ec*/ 	.word	0x00003000


	//----- nvinfo : EIATTR_VRC_CTA_INIT_COUNT
	.align		4
.L_2171:
        /*00f0*/ 	.byte	0x02, 0x4a
	.zero		1
	.zero		1


	//----- nvinfo : EIATTR_EXIT_INSTR_OFFSETS
	.align		4
        /*00f4*/ 	.byte	0x04, 0x1c
        /*00f6*/ 	.short	(.L_2173 - .L_2172)


	//   ....[0]....
.L_2172:
        /*00f8*/ 	.word	0x000003f0


	//   ....[1]....
        /*00fc*/ 	.word	0x00003960


	//----- nvinfo : EIATTR_MAX_THREADS
	.align		4
.L_2173:
        /*0100*/ 	.byte	0x04, 0x05
        /*0102*/ 	.short	(.L_2175 - .L_2174)
.L_2174:
        /*0104*/ 	.word	0x00000020
        /*0108*/ 	.word	0x00000001
        /*010c*/ 	.word	0x00000001


	//----- nvinfo : EIATTR_CRS_STACK_SIZE
	.align		4
.L_2175:
        /*0110*/ 	.byte	0x04, 0x1e
        /*0112*/ 	.short	(.L_2177 - .L_2176)
.L_2176:
        /*0114*/ 	.word	0x00000000


	//----- nvinfo : EIATTR_CBANK_PARAM_SIZE
	.align		4
.L_2177:
        /*0118*/ 	.byte	0x03, 0x19
        /*011a*/ 	.short	0x0118


	//----- nvinfo : EIATTR_PARAM_CBANK
	.align		4
        /*011c*/ 	.byte	0x04, 0x0a
        /*011e*/ 	.short	(.L_2179 - .L_2178)
	.align		4
.L_2178:
        /*0120*/ 	.word	index@(.nv.constant0._Z25selective_scan_fwd_kernelI32Selective_Scan_fwd_kernel_traitsILi32ELi8ELi1ELb1ELb1ELb1ELb0EN3c104HalfENS1_7complexIfEEEEv13SSMParamsBase)
        /*0124*/ 	.short	0x0380
        /*0126*/ 	.short	0x0118


	//----- nvinfo : EIATTR_SW_WAR
	.align		4
.L_2179:
        /*0128*/ 	.byte	0x04, 0x36
        /*012a*/ 	.short	(.L_2181 - .L_2180)
.L_2180:
        /*012c*/ 	.word	0x00000008
.L_2181:


//--------------------- .nv.info._Z25selective_scan_fwd_kernelI32Selective_Scan_fwd_kernel_traitsILi32ELi8ELi1ELb1ELb1ELb1ELb1EN3c104HalfENS1_7complexIfEEEEv13SSMParamsBase --------------------------
	.section	.nv.info._Z25selective_scan_fwd_kernelI32Selective_Scan_fwd_kernel_traitsILi32ELi8ELi1ELb1ELb1ELb1ELb1EN3c104HalfENS1_7complexIfEEEEv13SSMParamsBase,"",@"SHT_CUDA_INFO"
	.sectionflags	@""
	.align	4


	//----- nvinfo : EIATTR_CUDA_API_VERSION
	.align		4
        /*0000*/ 	.byte	0x04, 0x37
        /*0002*/ 	.short	(.L_2183 - .L_2182)
.L_2182:
        /*0004*/ 	.word	0x00000082


	//----- nvinfo : EIATTR_KPARAM_INFO
	.align		4
.L_2183:
        /*0008*/ 	.byte	0x04, 0x17
        /*000a*/ 	.short	(.L_2185 - .L_2184)
.L_2184:
        /*000c*/ 	.word	0x00000000
        /*0010*/ 	.short	0x0000
        /*0012*/ 	.short	0x0000
        /*0014*/ 	.byte	0x00, 0xf0, 0x61, 0x04


	//----- nvinfo : EIATTR_SPARSE_MMA_MASK
	.align		4
.L_2185:
        /*0018*/ 	.byte	0x03, 0x50
        /*001a*/ 	.short	0x0000


	//----- nvinfo : EIATTR_MAXREG_COUNT
	.align		4
        /*001c*/ 	.byte	0x03, 0x1b
        /*001e*/ 	.short	0x00ff


	//----- nvinfo : EIATTR_NUM_BARRIERS
	.align		4
        /*0020*/ 	.byte	0x02, 0x4c
        /*0022*/ 	.byte	0x01
	.zero		1


	//----- nvinfo : EIATTR_MERCURY_ISA_VERSION
	.align		4
        /*0024*/ 	.byte	0x03, 0x5f
        /*0026*/ 	.short	0x0101


	//----- nvinfo : EIATTR_COOP_GROUP_MASK_REGIDS
	.align		4
        /*0028*/ 	.byte	0x04, 0x29
        /*002a*/ 	.short	(.L_2187 - .L_2186)


	//   ....[0]....
.L_2186:
        /*002c*/ 	.word	0xffffffff


	//   ....[1]....
        /*0030*/ 	.word	0xffffffff


	//   ....[2]....
        /*0034*/ 	.word	0xffffffff


	//   ....[3]....
        /*0038*/ 	.word	0xffffffff


	//   ....[4]....
        /*003c*/ 	.word	0xffffffff


	//   ....[5]....
        /*0040*/ 	.word	0xffffffff


	//   ....[6]....
        /*0044*/ 	.word	0xffffffff


	//   ....[7]....
        /*0048*/ 	.word	0xffffffff


	//   ....[8]....
        /*004c*/ 	.word	0xffffffff


	//   ....[9]....
        /*0050*/ 	.word	0xffffffff


	//   ....[10]....
        /*0054*/ 	.word	0xffffffff


	//   ....[11]....
        /*0058*/ 	.word	0xffffffff


	//   ....[12]....
        /*005c*/ 	.word	0xffffffff


	//   ....[13]....
        /*0060*/ 	.word	0xffffffff


	//   ....[14]....
        /*0064*/ 	.word	0xffffffff


	//   ....[15]....
        /*0068*/ 	.word	0xffffffff


	//   ....[16]....
        /*006c*/ 	.word	0xffffffff


	//   ....[17]....
        /*0070*/ 	.word	0xffffffff


	//   ....[18]....
        /*0074*/ 	.word	0xffffffff


	//   ....[19]....
        /*0078*/ 	.word	0xffffffff


	//   ....[20]....
        /*007c*/ 	.word	0xffffffff


	//   ....[21]....
        /*0080*/ 	.word	0xffffffff


	//   ....[22]....
        /*0084*/ 	.word	0xffffffff


	//   ....[23]....
        /*0088*/ 	.word	0xffffffff


	//----- nvinfo : EIATTR_COOP_GROUP_INSTR_OFFSETS
	.align		4
.L_2187:
        /*008c*/ 	.byte	0x04, 0x28
        /*008e*/ 	.short	(.L_2189 - .L_2188)


	//   ....[0]....
.L_2188:
        /*0090*/ 	.word	0x00002a40


	//   ....[1]....
        /*0094*/ 	.word	0x00002a70


	//   ....[2]....
        /*0098*/ 	.word	0x00002b00


	//   ....[3]....
        /*009c*/ 	.word	0x00002b10


	//   ....[4]....
        /*00a0*/ 	.word	0x00002b80


	//   ....[5]....
        /*00a4*/ 	.word	0x00002b90


	//   ....[6]....
        /*00a8*/ 	.word	0x00002bf0


	//   ....[7]....
        /*00ac*/ 	.word	0x00002c00


	//   ....[8]....
        /*00b0*/ 	.word	0x00002c70


	//   ....[9]....
        /*00b4*/ 	.word	0x00002c90


	//   ....[10]....
        /*00b8*/ 	.word	0x00002cd0


	//   ....[11]....
        /*00bc*/ 	.word	0x00002cf0


	//   ....[12]....
        /*00c0*/ 	.word	0x00002d70


	//   ....[13]....
        /*00c4*/ 	.word	0x00002da0


	//   ....[14]....
        /*00c8*/ 	.word	0x00002dc0


	//   ....[15]....
        /*00cc*/ 	.word	0x00002dd0


	//   ....[16]....
        /*00d0*/ 	.word	0x00002e80


	//   ....[17]....
        /*00d4*/ 	.word	0x00002ea0


	//   ....[18]....
        /*00d8*/ 	.word	0x00002eb0


	//   ....[19]....
        /*00dc*/ 	.word	0x00002ec0


	//   ....[20]....
        /*00e0*/ 	.word	0x00003080


	//   ....[21]....
        /*00e4*/ 	.word	0x000030c0


	//   ....[22]....
        /*00e8*/ 	.word	0x000030d0


	//   ....[23]....
        /*00ec*/ 	.word	0x000030e0


	//----- nvinfo : EIATTR_VRC_CTA_INIT_COUNT
	.align		4
.L_2189:
        /*00f0*/ 	.byte	0x02, 0x4a
	.zero		1
	.zero		1


	//----- nvinfo : EIATTR_EXIT_INSTR_OFFSETS
	.align		4
        /*00f4*/ 	.byte	0x04, 0x1c
        /*00f6*/ 	.short	(.L_2191 - .L_2190)


	//   ....[0]....
.L_2190:
        /*00f8*/ 	.word	0x00000480


	//   ....[1]....
        /*00fc*/ 	.word	0x00003ed0


	//----- nvinfo : EIATTR_MAX_THREADS
	.align		4
.L_2191:
        /*0100*/ 	.byte	0x04, 0x05
        /*0102*/ 	.short	(.L_2193 - .L_2192)
.L_2192:
        /*0104*/ 	.word	0x00000020
        /*0108*/ 	.word	0x00000001
        /*010c*/ 	.word	0x00000001


	//----- nvinfo : EIATTR_CRS_STACK_SIZE
	.align		4
.L_2193:
        /*0110*/ 	.byte	0x04, 0x1e
        /*0112*/ 	.short	(.L_2195 - .L_2194)
.L_2194:
        /*0114*/ 	.word	0x00000000


	//----- nvinfo : EIATTR_CBANK_PARAM_SIZE
	.align		4
.L_2195:
        /*0118*/ 	.byte	0x03, 0x19
        /*011a*/ 	.short	0x0118


	//----- nvinfo : EIATTR_PARAM_CBANK
	.align		4
        /*011c*/ 	.byte	0x04, 0x0a
        /*011e*/ 	.short	(.L_2197 - .L_2196)
	.align		4
.L_2196:
        /*0120*/ 	.word	index@(.nv.constant0._Z25selective_scan_fwd_kernelI32Selective_Scan_fwd_kernel_traitsILi32ELi8ELi1ELb1ELb1ELb1ELb1EN3c104HalfENS1_7complexIfEEEEv13SSMParamsBase)
        /*0124*/ 	.short	0x0380
        /*0126*/ 	.short	0x0118


	//----- nvinfo : EIATTR_SW_WAR
	.align		4
.L_2197:
        /*0128*/ 	.byte	0x04, 0x36
        /*012a*/ 	.short	(.L_2199 - .L_2198)
.L_2198:
        /*012c*/ 	.word	0x00000008
.L_2199:


//--------------------- .nv.info._Z25selective_scan_fwd_kernelI32Selective_Scan_fwd_kernel_traitsILi32ELi4ELi1ELb0ELb0ELb0ELb0EN3c104HalfENS1_7complexIfEEEEv13SSMParamsBase --------------------------
	.section	.nv.info._Z25selective_scan_fwd_kernelI32Selective_Scan_fwd_kernel_traitsILi32ELi4ELi1ELb0ELb0ELb0ELb0EN3c104HalfENS1_7complexIfEEEEv13SSMParamsBase,"",@"SHT_CUDA_INFO"
	.sectionflags	@""
	.align	4


	//----- nvinfo : EIATTR_CUDA_API_VERSION
	.align		4
        /*0000*/ 	.byte	0x04, 0x37
        /*0002*/ 	.short	(.L_2201 - .L_2200)
.L_2200:
        /*0004*/ 	.word	0x00000082


	//----- nvinfo : EIATTR_KPARAM_INFO
	.align		4
.L_2201:
        /*0008*/ 	.byte	0x04, 0x17
        /*000a*/ 	.short	(.L_2203 - .L_2202)
.L_2202:
        /*000c*/ 	.word	0x00000000
        /*0010*/ 	.short	0x0000
        /*0012*/ 	.short	0x0000
        /*0014*/ 	.byte	0x00, 0xf0, 0x61, 0x04


	//----- nvinfo : EIATTR_SPARSE_MMA_MASK
	.align		4
.L_2203:
        /*0018*/ 	.byte	0x03, 0x50
        /*001a*/ 	.short	0x0000


	//----- nvinfo : EIATTR_MAXREG_COUNT
	.align		4
        /*001c*/ 	.byte	0x03, 0x1b
        /*001e*/ 	.short	0x00ff


	//----- nvinfo : EIATTR_NUM_BARRIERS
	.align		4
        /*0020*/ 	.byte	0x02, 0x4c
        /*0022*/ 	.byte	0x01
	.zero		1


	//----- nvinfo : EIATTR_MERCURY_ISA_VERSION
	.align		4
        /*0024*/ 	.byte	0x03, 0x5f
        /*0026*/ 	.short	0x0101


	//----- nvinfo : EIATTR_COOP_GROUP_MASK_REGIDS
	.align		4
        /*0028*/ 	.byte	0x04, 0x29
        /*002a*/ 	.short	(.L_2205 - .L_2204)


	//   ....[0]....
.L_2204:
        /*002c*/ 	.word	0xffffffff


	//   ....[1]....
        /*0030*/ 	.word	0xffffffff


	//   ....[2]....
        /*0034*/ 	.word	0xffffffff


	//   ....[3]....
        /*0038*/ 	.word	0xffffffff


	//   ....[4]....
        /*003c*/ 	.word	0xffffffff


	//   ....[5]....
        /*0040*/ 	.word	0xffffffff


	//   ....[6]....
        /*0044*/ 	.word	0xffffffff


	//   ....[7]....
        /*0048*/ 	.word	0xffffffff


	//   ....[8]....
        /*004c*/ 	.word	0xffffffff


	//   ....[9]....
        /*0050*/ 	.word	0xffffffff


	//   ....[10]....
        /*0054*/ 	.word	0xffffffff


	//   ....[11]....
        /*0058*/ 	.word	0xffffffff


	//   ....[12]....
        /*005c*/ 	.word	0xffffffff


	//   ....[13]....
        /*0060*/ 	.word	0xffffffff


	//   ....[14]....
        /*0064*/ 	.word	0xffffffff


	//   ....[15]....
        /*0068*/ 	.word	0xffffffff


	//   ....[16]....
        /*006c*/ 	.word	0xffffffff


	//   ....[17]....
        /*0070*/ 	.word	0xffffffff


	//   ....[18]....
        /*0074*/ 	.word	0xffffffff


	//   ....[19]....
        /*0078*/ 	.word	0xffffffff


	//   ....[20]....
        /*007c*/ 	.word	0xffffffff


	//   ....[21]....
        /*0080*/ 	.word	0xffffffff


	//   ....[22]....
        /*0084*/ 	.word	0xffffffff


	//   ....[23]....
        /*0088*/ 	.word	0xffffffff


	//   ....[24]....
        /*008c*/ 	.word	0xffffffff


	//   ....[25]....
        /*0090*/ 	.word	0xffffffff


	//   ....[26]....
        /*0094*/ 	.word	0xffffffff


	//----- nvinfo : EIATTR_COOP_GROUP_INSTR_OFFSETS
	.align		4
.L_2205:
        /*0098*/ 	.byte	0x04, 0x28
        /*009a*/ 	.short	(.L_2207 - .L_2206)


	//   ....[0]....
.L_2206:
        /*009c*/ 	.word	0x00000710


	//   ....[1]....
        /*00a0*/ 	.word	0x000007e0


	//   ....[2]....
        /*00a4*/ 	.word	0x000018b0


	//   ....[3]....
        /*00a8*/ 	.word	0x000018e0


	//   ....[4]....
        /*00ac*/ 	.word	0x00001940


	//   ....[5]....
        /*00b0*/ 	.word	0x00001950


	//   ....[6]....
        /*00b4*/ 	.word	0x000019c0


	//   ....[7]....
        /*00b8*/ 	.word	0x000019e0


	//   ....[8]....
        /*00bc*/ 	.word	0x00001a20


	//   ....[9]....
        /*00c0*/ 	.word	0x00001a40


	//   ....[10]....
        /*00c4*/ 	.word	0x00001ac0


	//   ....[11]....
        /*00c8*/ 	.word	0x00001af0


	//   ....[12]....
        /*00cc*/ 	.word	0x00001b10


	//   ....[13]....
        /*00d0*/ 	.word	0x00001b20


	//   ....[14]....
        /*00d4*/ 	.word	0x00001bc0


	//   ....[15]....
        /*00d8*/ 	.word	0x00001bf0


	//   ....[16]....
        /*00dc*/ 	.word	0x00001c00


	//   ....[17]....
        /*00e0*/ 	.word	0x00001c10


	//   ....[18]....
        /*00e4*/ 	.word	0x00001cc0


	//   ....[19]....
        /*00e8*/ 	.word	0x00001ce0


	//   ....[20]....
        /*00ec*/ 	.word	0x00001cf0


	//   ....[21]....
        /*00f0*/ 	.word	0x00001d00


	//   ....[22]....
        /*00f4*/ 	.word	0x00001eb0


	//   ....[23]....
        /*00f8*/ 	.word	0x00001ed0


	//   ....[24]....
        /*00fc*/ 	.word	0x00001ee0


	//   ....[25]....
        /*0100*/ 	.word	0x00001ef0


	//   ....[26]....
        /*0104*/ 	.word	0x000024b0


	//----- nvinfo : EIATTR_VRC_CTA_INIT_COUNT
	.align		4
.L_2207:
        /*0108*/ 	.byte	0x02, 0x4a
	.zero		1
	.zero		1


	//----- nvinfo : EIATTR_EXIT_INSTR_OFFSETS
	.align		4
        /*010c*/ 	.byte	0x04, 0x1c
        /*010e*/ 	.short	(.L_2209 - .L_2208)


	//   ....[0]....
.L_2208:
        /*0110*/ 	.word	0x000001c0


	//   ....[1]....
        /*0114*/ 	.word	0x000026b0


	//----- nvinfo : EIATTR_MAX_THREADS
	.align		4
.L_2209:
        /*0118*/ 	.byte	0x04, 0x05
        /*011a*/ 	.short	(.L_2211 - .L_2210)
.L_2210:
        /*011c*/ 	.word	0x00000020
        /*0120*/ 	.word	0x00000001
        /*0124*/ 	.word	0x00000001


	//----- nvinfo : EIATTR_CRS_STACK_SIZE
	.align		4
.L_2211:
        /*0128*/ 	.byte	0x04, 0x1e
        /*012a*/ 	.short	(.L_2213 - .L_2212)
.L_2212:
        /*012c*/ 	.word	0x00000000


	//----- nvinfo : EIATTR_CBANK_PARAM_SIZE
	.align		4
.L_2213:
        /*0130*/ 	.byte	0x03, 0x19
        /*0132*/ 	.short	0x0118


	//----- nvinfo : EIATTR_PARAM_CBANK
	.align		4
        /*0134*/ 	.byte	0x04, 0x0a
        /*0136*/ 	.short	(.L_2215 - .L_2214)
	.align		4
.L_2214:
        /*0138*/ 	.word	index@(.nv.constant0._Z25selective_scan_fwd_kernelI32Selective_Scan_fwd_kernel_traitsILi32ELi4ELi1ELb0ELb0ELb0ELb0EN3c104HalfENS1_7complexIfEEEEv13SSMParamsBase)
        /*013c*/ 	.short	0x0380
        /*013e*/ 	.short	0x0118


	//----- nvinfo : EIATTR_SW_WAR
	.align		4
.L_2215:
        /*0140*/ 	.byte	0x04, 0x36
        /*0142*/ 	.short	(.L_2217 - .L_2216)
.L_2216:
        /*0144*/ 	.word	0x00000008
.L_2217:


//--------------------- .nv.info._Z25selective_scan_fwd_kernelI32Selective_Scan_fwd_kernel_traitsILi32ELi4ELi1ELb0ELb0ELb0ELb1EN3c104HalfENS1_7complexIfEEEEv13SSMParamsBase --------------------------
	.section	.nv.info._Z25selective_scan_fwd_kernelI32Selective_Scan_fwd_kernel_traitsILi32ELi4ELi1ELb0ELb0ELb0ELb1EN3c104HalfENS1_7complexIfEEEEv13SSMParamsBase,"",@"SHT_CUDA_INFO"
	.sectionflags	@""
	.align	4


	//----- nvinfo : EIATTR_CUDA_API_VERSION
	.align		4
        /*0000*/ 	.byte	0x04, 0x37
        /*0002*/ 	.short	(.L_2219 - .L_2218)
.L_2218:
        /*0004*/ 	.word	0x00000082


	//----- nvinfo : EIATTR_KPARAM_INFO
	.align		4
.L_2219:
        /*0008*/ 	.byte	0x04, 0x17
        /*000a*/ 	.short	(.L_2221 - .L_2220)
.L_2220:
        /*000c*/ 	.word	0x00000000
        /*0010*/ 	.short	0x0000
        /*0012*/ 	.short	0x0000
        /*0014*/ 	.byte	0x00, 0xf0, 0x61, 0x04


	//----- nvinfo : EIATTR_SPARSE_MMA_MASK
	.align		4
.L_2221:
        /*0018*/ 	.byte	0x03, 0x50
        /*001a*/ 	.short	0x0000


	//----- nvinfo : EIATTR_MAXREG_COUNT
	.align		4
        /*001c*/ 	.byte	0x03, 0x1b
        /*001e*/ 	.short	0x00ff


	//----- nvinfo : EIATTR_NUM_BARRIERS
	.align		4
        /*0020*/ 	.byte	0x02, 0x4c
        /*0022*/ 	.byte	0x01
	.zero		1


	//----- nvinfo : EIATTR_MERCURY_ISA_VERSION
	.align		4
        /*0024*/ 	.byte	0x03, 0x5f
        /*0026*/ 	.short	0x0101


	//----- nvinfo : EIATTR_COOP_GROUP_MASK_REGIDS
	.align		4
        /*0028*/ 	.byte	0x04, 0x29
        /*002a*/ 	.short	(.L_2223 - .L_2222)


	//   ....[0]....
.L_2222:
        /*002c*/ 	.word	0xffffffff


	//   ....[1]....
        /*0030*/ 	.word	0xffffffff


	//   ....[2]....
        /*0034*/ 	.word	0xffffffff


	//   ....[3]....
        /*0038*/ 	.word	0xffffffff


	//   ....[4]....
        /*003c*/ 	.word	0xffffffff


	//   ....[5]....
        /*0040*/ 	.word	0xffffffff


	//   ....[6]....
        /*0044*/ 	.word	0xffffffff


	//   ....[7]....
        /*0048*/ 	.word	0xffffffff


	//   ....[8]....
        /*004c*/ 	.word	0xffffffff


	//   ....[9]....
        /*0050*/ 	.word	0xffffffff


	//   ....[10]....
        /*0054*/ 	.word	0xffffffff


	//   ....[11]....
        /*0058*/ 	.word	0xffffffff


	//   ....[12]....
        /*005c*/ 	.word	0xffffffff


	//   ....[13]....
        /*0060*/ 	.word	0xffffffff


	//   ....[14]....
        /*0064*/ 	.word	0xffffffff


	//   ....[15]....
        /*0068*/ 	.word	0xffffffff


	//   ....[16]....
        /*006c*/ 	.word	0xffffffff


	//   ....[17]....
        /*0070*/ 	.word	0xffffffff


	//   ....[18]....
        /*0074*/ 	.word	0xffffffff


	//   ....[19]....
        /*0078*/ 	.word	0xffffffff


	//   ....[20]....
        /*007c*/ 	.word	0xffffffff


	//   ....[21]....
        /*0080*/ 	.word	0xffffffff


	//   ....[22]....
        /*0084*/ 	.word	0xffffffff


	//   ....[23]....
        /*0088*/ 	.word	0xffffffff


	//   ....[24]....
        /*008c*/ 	.word	0xffffffff


	//   ....[25]....
        /*0090*/ 	.word	0xffffffff


	//   ....[26]....
        /*0094*/ 	.word	0xffffffff


	//   ....[27]....
        /*0098*/ 	.word	0xffffffff


	//   ....[28]....
        /*009c*/ 	.word	0xffffffff


	//----- nvinfo : EIATTR_COOP_GROUP_INSTR_OFFSETS
	.align		4
.L_2223:
        /*00a0*/ 	.byte	0x04, 0x28
        /*00a2*/ 	.short	(.L_2225 - .L_2224)


	//   ....[0]....
.L_2224:
        /*00a4*/ 	.word	0x00000720


	//   ....[1]....
        /*00a8*/ 	.word	0x000007e0


	//   ....[2]....
        /*00ac*/ 	.word	0x000018a0


	//   ....[3]....
        /*00b0*/ 	.word	0x000018d0


	//   ....[4]....
        /*00b4*/ 	.word	0x00001950


	//   ....[5]....
        /*00b8*/ 	.word	0x00001960


	//   ....[6]....
        /*00bc*/ 	.word	0x000019d0


	//   ....[7]....
        /*00c0*/ 	.word	0x000019e0


	//   ....[8]....
        /*00c4*/ 	.word	0x00001a30


	//   ....[9]....
        /*00c8*/ 	.word	0x00001a50


	//   ....[10]....
        /*00cc*/ 	.word	0x00001ac0


	//   ....[11]....
        /*00d0*/ 	.word	0x00001af0


	//   ....[12]....
        /*00d4*/ 	.word	0x00001b20


	//   ....[13]....
        /*00d8*/ 	.word	0x00001b30


	//   ....[14]....
        /*00dc*/ 	.word	0x00001bd0


	//   ....[15]....
        /*00e0*/ 	.word	0x00001c00


	//   ....[16]....
        /*00e4*/ 	.word	0x00001c10


	//   ....[17]....
        /*00e8*/ 	.word	0x00001c20


	//   ....[18]....
        /*00ec*/ 	.word	0x00001cd0


	//   ....[19]....
        /*00f0*/ 	.word	0x00001cf0


	//   ....[20]....
        /*00f4*/ 	.word	0x00001d00


	//   ....[21]....
        /*00f8*/ 	.word	0x00001d10


	//   ....[22]....
        /*00fc*/ 	.word	0x00001ec0


	//   ....[23]....
        /*0100*/ 	.word	0x00001ee0


	//   ....[24]....
        /*0104*/ 	.word	0x00001ef0


	//   ....[25]....
        /*0108*/ 	.word	0x00001f00


	//   ....[26]....
        /*010c*/ 	.word	0x000024f0


	//   ....[27]....
        /*0110*/ 	.word	0x00002820


	//   ....[28]....
        /*0114*/ 	.word	0x00002a60


	//----- nvinfo : EIATTR_VRC_CTA_INIT_COUNT
	.align		4
.L_2225:
        /*0118*/ 	.byte	0x02, 0x4a
	.zero		1
	.zero		1


	//----- nvinfo : EIATTR_EXIT_INSTR_OFFSETS
	.align		4
        /*011c*/ 	.byte	0x04, 0x1c
        /*011e*/ 	.short	(.L_2227 - .L_2226)


	//   ....[0]....
.L_2226:
        /*0120*/ 	.word	0x000001c0


	//   ....[1]....
        /*0124*/ 	.word	0x00002c50


	//----- nvinfo : EIATTR_MAX_THREADS
	.align		4
.L_2227:
        /*0128*/ 	.byte	0x04, 0x05
        /*012a*/ 	.short	(.L_2229 - .L_2228)
.L_2228:
        /*012c*/ 	.word	0x00000020
        /*0130*/ 	.word	0x00000001
        /*0134*/ 	.word	0x00000001


	//----- nvinfo : EIATTR_CRS_STACK_SIZE
	.align		4
.L_2229:
        /*0138*/ 	.byte	0x04, 0x1e
        /*013a*/ 	.short	(.L_2231 - .L_2230)
.L_2230:
        /*013c*/ 	.word	0x00000000


	//----- nvinfo : EIATTR_CBANK_PARAM_SIZE
	.align		4
.L_2231:
        /*0140*/ 	.byte	0x03, 0x19
        /*0142*/ 	.short	0x0118


	//----- nvinfo : EIATTR_PARAM_CBANK
	.align		4
        /*0144*/ 	.byte	0x04, 0x0a
        /*0146*/ 	.short	(.L_2233 - .L_2232)
	.align		4
.L_2232:
        /*0148*/ 	.word	index@(.nv.constant0._Z25selective_scan_fwd_kernelI32Selective_Scan_fwd_kernel_traitsILi32ELi4ELi1ELb0ELb0ELb0ELb1EN3c104HalfENS1_7complexIfEEEEv13SSMParamsBase)
        /*014c*/ 	.short	0x0380
        /*014e*/ 	.short	0x0118


	//----- nvinfo : EIATTR_SW_WAR
	.align		4
.L_2233:
        /*0150*/ 	.byte	0x04, 0x36
        /*0152*/ 	.short	(.L_2235 - .L_2234)
.L_2234:
        /*0154*/ 	.word	0x00000008
.L_2235:


//--------------------- .nv.info._Z25selective_scan_fwd_kernelI32Selective_Scan_fwd_kernel_traitsILi32ELi4ELi1ELb0ELb0ELb1ELb0EN3c104HalfENS1_7complexIfEEEEv13SSMParamsBase --------------------------
	.section	.nv.info._Z25selective_scan_fwd_kernelI32Selective_Scan_fwd_kernel_traitsILi32ELi4ELi1ELb0ELb0ELb1ELb0EN3c104HalfENS1_7complexIfEEEEv13SSMParamsBase,"",@"SHT_CUDA_INFO"
	.sectionflags	@""
	.align	4


	//----- nvinfo : EIATTR_CUDA_API_VERSION
	.align		4
        /*0000*/ 	.byte	0x04, 0x37
        /*0002*/ 	.short	(.L_2237 - .L_2236)
.L_2236:
        /*0004*/ 	.word	0x00000082


	//----- nvinfo : EIATTR_KPARAM_INFO
	.align		4
.L_2237:
        /*0008*/ 	.byte	0x04, 0x17
        /*000a*/ 	.short	(.L_2239 - .L_2238)
.L_2238:
        /*000c*/ 	.word	0x00000000
        /*0010*/ 	.short	0x0000
        /*0012*/ 	.short	0x0000
        /*0014*/ 	.byte	0x00, 0xf0, 0x61, 0x04


	//----- nvinfo : EIATTR_SPARSE_MMA_MASK
	.align		4
.L_2239:
        /*0018*/ 	.byte	0x03, 0x50
        /*001a*/ 	.short	0x0000


	//----- nvinfo : EIATTR_MAXREG_COUNT
	.align		4
        /*001c*/ 	.byte	0x03, 0x1b
        /*001e*/ 	.short	0x00ff


	//----- nvinfo : EIATTR_NUM_BARRIERS
	.align		4
        /*0020*/ 	.byte	0x02, 0x4c
        /*0022*/ 	.byte	0x01
	.zero		1


	//----- nvinfo : EIATTR_MERCURY_ISA_VERSION
	.align		4
        /*0024*/ 	.byte	0x03, 0x5f
        /*0026*/ 	.short	0x0101


	//----- nvinfo : EIATTR_COOP_GROUP_MASK_REGIDS
	.align		4
        /*0028*/ 	.byte	0x04, 0x29
        /*002a*/ 	.short	(.L_2241 - .L_2240)


	//   ....[0]....
.L_2240:
        /*002c*/ 	.word	0xffffffff


	//   ....[1]....
        /*0030*/ 	.word	0xffffffff


	//   ....[2]....
        /*0034*/ 	.word	0xffffffff


	//   ....[3]....
        /*0038*/ 	.word	0xffffffff


	//   ....[4]....
        /*003c*/ 	.word	0xffffffff


	//   ....[5]....
        /*0040*/ 	.word	0xffffffff


	//   ....[6]....
        /*0044*/ 	.word	0xffffffff


	//   ....[7]....
        /*0048*/ 	.word	0xffffffff


	//   ....[8]....
        /*004c*/ 	.word	0xffffffff


	//   ....[9]....
        /*0050*/ 	.word	0xffffffff


	//   ....[10]....
        /*0054*/ 	.word	0xffffffff


	//   ....[11]....
        /*0058*/ 	.word	0xffffffff


	//   ....[12]....
        /*005c*/ 	.word	0xffffffff


	//   ....[13]....
        /*0060*/ 	.word	0xffffffff


	//   ....[14]....
        /*0064*/ 	.word	0xffffffff


	//   ....[15]....
        /*0068*/ 	.word	0xffffffff


	//   ....[16]....
        /*006c*/ 	.word	0xffffffff


	//   ....[17]....
        /*0070*/ 	.word	0xffffffff


	//   ....[18]....
        /*0074*/ 	.word	0xffffffff


	//   ....[19]....
        /*0078*/ 	.word	0xffffffff


	//   ....[20]....
        /*007c*/ 	.word	0xffffffff


	//   ....[21]....
        /*0080*/ 	.word	0xffffffff


	//   ....[22]....
        /*0084*/ 	.word	0xffffffff


	//   ....[23]....
        /*0088*/ 	.word	0xffffffff


	//   ....[24]....
        /*008c*/ 	.word	0xffffffff


	//   ....[25]....
        /*0090*/ 	.word	0xffffffff


	//   ....[26]....
        /*0094*/ 	.word	0xffffffff


	//   ....[27]....
        /*0098*/ 	.word	0xffffffff


	//----- nvinfo : EIATTR_COOP_GROUP_INSTR_OFFSETS
	.align		4
.L_2241:
        /*009c*/ 	.byte	0x04, 0x28
        /*009e*/ 	.short	(.L_2243 - .L_2242)


	//   ....[0]....
.L_2242:
        /*00a0*/ 	.word	0x000009b0


	//   ....[1]....
        /*00a4*/ 	.word	0x00000a70


	//   ....[2]....
        /*00a8*/ 	.word	0x00001d20


	//   ....[3]....
        /*00ac*/ 	.word	0x00001d50


	//   ....[4]....
        /*00b0*/ 	.word	0x00001d70


	//   ....[5]....
        /*00b4*/ 	.word	0x00001d80


	//   ....[6]....
        /*00b8*/ 	.word	0x00001e10


	//   ....[7]....
        /*00bc*/ 	.word	0x00001e50


	//   ....[8]....
        /*00c0*/ 	.word	0x00001e60


	//   ....[9]....
        /*00c4*/ 	.word	0x00001e70


	//   ....[10]....
        /*00c8*/ 	.word	0x00001f10


	//   ....[11]....
        /*00cc*/ 	.word	0x00001f40


	//   ....[12]....
        /*00d0*/ 	.word	0x00001f50


	//   ....[13]....
        /*00d4*/ 	.word	0x00001f60


	//   ....[14]....
        /*00d8*/ 	.word	0x00002000


	//   ....[15]....
        /*00dc*/ 	.word	0x00002030


	//   ....[16]....
        /*00e0*/ 	.word	0x00002040


	//   ....[17]....
        /*00e4*/ 	.word	0x00002050


	//   ....[18]....
        /*00e8*/ 	.word	0x00002110


	//   ....[19]....
        /*00ec*/ 	.word	0x00002140


	//   ....[20]....
        /*00f0*/ 	.word	0x00002150


	//   ....[21]....
        /*00f4*/ 	.word	0x00002160


	//   ....[22]....
        /*00f8*/ 	.word	0x00002470


	//   ....[23]....
        /*00fc*/ 	.word	0x00002580


	//   ....[24]....
        /*0100*/ 	.word	0x00002590


	//   ....[25]....
        /*0104*/ 	.word	0x000025a0


	//   ....[26]....
        /*0108*/ 	.word	0x000025b0


	//   ....[27]....
        /*010c*/ 	.word	0x00002cf0


	//----- nvinfo : EIATTR_VRC_CTA_INIT_COUNT
	.align		4
.L_2243:
        /*0110*/ 	.byte	0x02, 0x4a
	.zero		1
	.zero		1


	//----- nvinfo : EIATTR_EXIT_INSTR_OFFSETS
	.align		4
        /*0114*/ 	.byte	0x04, 0x1c
        /*0116*/ 	.short	(.L_2245 - .L_2244)


	//   ....[0]....
.L_2244:
        /*0118*/ 	.word	0x000003b0


	//   ....[1]....
        /*011c*/ 	.word	0x00002f10


	//----- nvinfo : EIATTR_MAX_THREADS
	.align		4
.L_2245:
        /*0120*/ 	.byte	0x04, 0x05
        /*0122*/ 	.short	(.L_2247 - .L_2246)
.L_2246:
        /*0124*/ 	.word	0x00000020
        /*0128*/ 	.word	0x00000001
        /*012c*/ 	.word	0x00000001


	//----- nvinfo : EIATTR_CRS_STACK_SIZE
	.align		4
.L_2247:
        /*0130*/ 	.byte	0x04, 0x1e
        /*0132*/ 	.short	(.L_2249 - .L_2248)
.L_2248:
        /*0134*/ 	.word	0x00000000


	//----- nvinfo : EIATTR_CBANK_PARAM_SIZE
	.align		4
.L_2249:
        /*0138*/ 	.byte	0x03, 0x19
        /*013a*/ 	.short	0x0118


	//----- nvinfo : EIATTR_PARAM_CBANK
	.align		4
        /*013c*/ 	.byte	0x04, 0x0a
        /*013e*/ 	.short	(.L_2251 - .L_2250)
	.align		4
.L_2250:
        /*0140*/ 	.word	index@(.nv.constant0._Z25selective_scan_fwd_kernelI32Selective_Scan_fwd_kernel_traitsILi32ELi4ELi1ELb0ELb0ELb1ELb0EN3c104HalfENS1_7complexIfEEEEv13SSMParamsBase)
        /*0144*/ 	.short	0x0380
        /*0146*/ 	.short	0x0118


	//----- nvinfo : EIATTR_SW_WAR
	.align		4
.L_2251:
        /*0148*/ 	.byte	0x04, 0x36
        /*014a*/ 	.short	(.L_2253 - .L_2252)
.L_2252:
        /*014c*/ 	.word	0x00000008
.L_2253:


//--------------------- .nv.info._Z25selective_scan_fwd_kernelI32Selective_Scan_fwd_kernel_traitsILi32ELi4ELi1ELb0ELb0ELb1ELb1EN3c104HalfENS1_7complexIfEEEEv13SSMParamsBase --------------------------
	.section	.nv.info._Z25selective_scan_fwd_kernelI32Selective_Scan_fwd_kernel_traitsILi32ELi4ELi1ELb0ELb0ELb1ELb1EN3c104HalfENS1_7complexIfEEEEv13SSMParamsBase,"",@"SHT_CUDA_INFO"
	.sectionflags	@""
	.align	4


	//----- nvinfo : EIATTR_CUDA_API_VERSION
	.align		4
        /*0000*/ 	.byte	0x04, 0x37
        /*0002*/ 	.short	(.L_2255 - .L_2254)
.L_2254:
        /*0004*/ 	.word	0x00000082


	//----- nvinfo : EIATTR_KPARAM_INFO
	.align		4
.L_2255:
        /*0008*/ 	.byte	0x04, 0x17
        /*000a*/ 	.short	(.L_2257 - .L_2256)
.L_2256:
        /*000c*/ 	.word	0x00000000
        /*0010*/ 	.short	0x0000
        /*0012*/ 	.short	0x0000
        /*0014*/ 	.byte	0x00, 0xf0, 0x61, 0x04


	//----- nvinfo : EIATTR_SPARSE_MMA_MASK
	.align		4
.L_2257:
        /*0018*/ 	.byte	0x03, 0x50
        /*001a*/ 	.short	0x0000


	//----- nvinfo : EIATTR_MAXREG_COUNT
	.align		4
        /*001c*/ 	.byte	0x03, 0x1b
        /*001e*/ 	.short	0x00ff


	//----- nvinfo : EIATTR_NUM_BARRIERS
	.align		4
        /*0020*/ 	.byte	0x02, 0x4c
        /*0022*/ 	.byte	0x01
	.zero		1


	//----- nvinfo : EIATTR_MERCURY_ISA_VERSION
	.align		4
        /*0024*/ 	.byte	0x03, 0x5f
        /*0026*/ 	.short	0x0101


	//----- nvinfo : EIATTR_COOP_GROUP_MASK_REGIDS
	.align		4
        /*0028*/ 	.byte	0x04, 0x29
        /*002a*/ 	.short	(.L_2259 - .L_2258)


	//   ....[0]....
.L_2258:
        /*002c*/ 	.word	0xffffffff


	//   ....[1]....
        /*0030*/ 	.word	0xffffffff


	//   ....[2]....
        /*0034*/ 	.word	0xffffffff


	//   ....[3]....
        /*0038*/ 	.word	0xffffffff


	//   ....[4]....
        /*003c*/ 	.word	0xffffffff


	//   ....[5]....
        /*0040*/ 	.word	0xffffffff


	//   ....[6]....
        /*0044*/ 	.word	0xffffffff


	//   ....[7]....
        /*0048*/ 	.word	0xffffffff


	//   ....[8]....
        /*004c*/ 	.word	0xffffffff


	//   ....[9]....
        /*0050*/ 	.word	0xffffffff


	//   ....[10]....
        /*0054*/ 	.word	0xffffffff


	//   ....[11]....
        /*0058*/ 	.word	0xffffffff


	//   ....[12]....
        /*005c*/ 	.word	0xffffffff


	//   ....[13]....
        /*0060*/ 	.word	0xffffffff


	//   ....[14]....
        /*0064*/ 	.word	0xffffffff


	//   ....[15]....
        /*0068*/ 	.word	0xffffffff


	//   ....[16]....
        /*006c*/ 	.word	0xffffffff


	//   ....[17]....
        /*0070*/ 	.word	0xffffffff


	//   ....[18]....
        /*0074*/ 	.word	0xffffffff


	//   ....[19]....
        /*0078*/ 	.word	0xffffffff


	//   ....[20]....
        /*007c*/ 	.word	0xffffffff


	//   ....[21]....
        /*0080*/ 	.word	0xffffffff


	//   ....[22]....
        /*0084*/ 	.word	0xffffffff


	//   ....[23]....
        /*0088*/ 	.word	0xffffffff


	//   ....[24]....
        /*008c*/ 	.word	0xffffffff


	//   ....[25]....
        /*0090*/ 	.word	0xffffffff


	//   ....[26]....
        /*0094*/ 	.word	0xffffffff


	//   ....[27]....
        /*0098*/ 	.word	0xffffffff


	//   ....[28]....
        /*009c*/ 	.word	0xffffffff


	//   ....[29]....
        /*00a0*/ 	.word	0xffffffff


	//----- nvinfo : EIATTR_COOP_GROUP_INSTR_OFFSETS
	.align		4
.L_2259:
        /*00a4*/ 	.byte	0x04, 0x28
        /*00a6*/ 	.short	(.L_2261 - .L_2260)


	//   ....[0]....
.L_2260:
        /*00a8*/ 	.word	0x000009c0


	//   ....[1]....
        /*00ac*/ 	.word	0x00000a80


	//   ....[2]....
        /*00b0*/ 	.word	0x00001d30


	//   ....[3]....
        /*00b4*/ 	.word	0x00001d60


	//   ....[4]....
        /*00b8*/ 	.word	0x00001d80


	//   ....[5]....
        /*00bc*/ 	.word	0x00001d90


	//   ....[6]....
        /*00c0*/ 	.word	0x00001e50


	//   ....[7]....
        /*00c4*/ 	.word	0x00001e60


	//   ....[8]....
        /*00c8*/ 	.word	0x00001e70


	//   ....[9]....
        /*00cc*/ 	.word	0x00001e80


	//   ....[10]....
        /*00d0*/ 	.word	0x00001f40


	//   ....[11]....
        /*00d4*/ 	.word	0x00001f50


	//   ....[12]....
        /*00d8*/ 	.word	0x00001f60


	//   ....[13]....
        /*00dc*/ 	.word	0x00001f70


	//   ....[14]....
        /*00e0*/ 	.word	0x00002020


	//   ....[15]....
        /*00e4*/ 	.word	0x00002040


	//   ....[16]....
        /*00e8*/ 	.word	0x00002050


	//   ....[17]....
        /*00ec*/ 	.word	0x00002060


	//   ....[18]....
        /*00f0*/ 	.word	0x00002120


	//   ....[19]....
        /*00f4*/ 	.word	0x00002150


	//   ....[20]....
        /*00f8*/ 	.word	0x00002170


	//   ....[21]....
        /*00fc*/ 	.word	0x00002180


	//   ....[22]....
        /*0100*/ 	.word	0x00002490


	//   ....[23]....
        /*0104*/ 	.word	0x000025a0


	//   ....[24]....
        /*0108*/ 	.word	0x000025b0


	//   ....[25]....
        /*010c*/ 	.word	0x000025c0


	//   ....[26]....
        /*0110*/ 	.word	0x000025d0


	//   ....[27]....
        /*0114*/ 	.word	0x00002d40


	//   ....[28]....
        /*0118*/ 	.word	0x00003060


	//   ....[29]....
        /*011c*/ 	.word	0x00003290


	//----- nvinfo : EIATTR_VRC_CTA_INIT_COUNT
	.align		4
.L_2261:
        /*0120*/ 	.byte	0x02, 0x4a
	.zero		1
	.zero		1


	//----- nvinfo : EIATTR_EXIT_INSTR_OFFSETS
	.align		4
        /*0124*/ 	.byte	0x04, 0x1c
        /*0126*/ 	.short	(.L_2263 - .L_2262)


	//   ....[0]....
.L_2262:
        /*0128*/ 	.word	0x000003c0


	//   ....[1]....
        /*012c*/ 	.word	0x000034b0


	//----- nvinfo : EIATTR_MAX_THREADS
	.align		4
.L_2263:
        /*0130*/ 	.byte	0x04, 0x05
        /*0132*/ 	.short	(.L_2265 - .L_2264)
.L_2264:
        /*0134*/ 	.word	0x00000020
        /*0138*/ 	.word	0x00000001
        /*013c*/ 	.word	0x00000001


	//----- nvinfo : EIATTR_CRS_STACK_SIZE
	.align		4
.L_2265:
        /*0140*/ 	.byte	0x04, 0x1e
        /*0142*/ 	.short	(.L_2267 - .L_2266)
.L_2266:
        /*0144*/ 	.word	0x00000000


	//----- nvinfo : EIATTR_CBANK_PARAM_SIZE
	.align		4
.L_2267:
        /*0148*/ 	.byte	0x03, 0x19
        /*014a*/ 	.short	0x0118


	//----- nvinfo : EIATTR_PARAM_CBANK
	.align		4
        /*014c*/ 	.byte	0x04, 0x0a
        /*014e*/ 	.short	(.L_2269 - .L_2268)
	.align		4
.L_2268:
        /*0150*/ 	.word	index@(.nv.constant0._Z25selective_scan_fwd_kernelI32Selective_Scan_fwd_kernel_traitsILi32ELi4ELi1ELb0ELb0ELb1ELb1EN3c104HalfENS1_7complexIfEEEEv13SSMParamsBase)
        /*0154*/ 	.short	0x0380
        /*0156*/ 	.short	0x0118


	//----- nvinfo : EIATTR_SW_WAR
	.align		4
.L_2269:
        /*0158*/ 	.byte	0x04, 0x36
        /*015a*/ 	.short	(.L_2271 - .L_2270)
.L_2270:
        /*015c*/ 	.word	0x00000008
.L_2271:


//--------------------- .nv.info._Z25selective_scan_fwd_kernelI32Selective_Scan_fwd_kernel_traitsILi32ELi4ELi1ELb0ELb1ELb0ELb0EN3c104HalfENS1_7complexIfEEEEv13SSMParamsBase --------------------------
	.section	.nv.info._Z25selective_scan_fwd_kernelI32Selective_Scan_fwd_kernel_traitsILi32ELi4ELi1ELb0ELb1ELb0ELb0EN3c104HalfENS1_7complexIfEEEEv13SSMParamsBase,"",@"SHT_CUDA_INFO"
	.sectionflags	@""
	.align	4


	//----- nvinfo : EIATTR_CUDA_API_VERSION
	.align		4
        /*0000*/ 	.byte	0x04, 0x37
        /*0002*/ 	.short	(.L_2273 - .L_2272)
.L_2272:
        /*0004*/ 	.word	0x00000082


	//----- nvinfo : EIATTR_KPARAM_INFO
	.align		4
.L_2273:
        /*0008*/ 	.byte	0x04, 0x17
        /*000a*/ 	.short	(.L_2275 - .L_2274)
.L_2274:
        /*000c*/ 	.word	0x00000000
        /*0010*/ 	.short	0x0000
        /*0012*/ 	.short	0x0000
        /*0014*/ 	.byte	0x00, 0xf0, 0x61, 0x04


	//----- nvinfo : EIATTR_SPARSE_MMA_MASK
	.align		4
.L_2275:
        /*0018*/ 	.byte	0x03, 0x50
        /*001a*/ 	.short	0x0000


	//----- nvinfo : EIATTR_MAXREG_COUNT
	.align		4
        /*001c*/ 	.byte	0x03, 0x1b
        /*001e*/ 	.short	0x00ff


	//----- nvinfo : EIATTR_NUM_BARRIERS
	.align		4
        /*0020*/ 	.byte	0x02, 0x4c
        /*0022*/ 	.byte	0x01
	.zero		1


	//----- nvinfo : EIATTR_MERCURY_ISA_VERSION
	.align		4
        /*0024*/ 	.byte	0x03, 0x5f
        /*0026*/ 	.short	0x0101


	//----- nvinfo : EIATTR_COOP_GROUP_MASK_REGIDS
	.align		4
        /*0028*/ 	.byte	0x04, 0x29
        /*002a*/ 	.short	(.L_2277 - .L_2276)


	//   ....[0]....
.L_2276:
        /*002c*/ 	.word	0xffffffff


	//   ....[1]....
        /*0030*/ 	.word	0xffffffff


	//   ....[2]....
        /*0034*/ 	.word	0xffffffff


	//   ....[3]....
        /*0038*/ 	.word	0xffffffff


	//   ....[4]....
        /*003c*/ 	.word	0xffffffff


	//   ....[5]....
        /*0040*/ 	.word	0xffffffff


	//   ....[6]....
        /*0044*/ 	.word	0xffffffff


	//   ....[7]....
        /*0048*/ 	.word	0xffffffff


	//   ....[8]....
        /*004c*/ 	.word	0xffffffff


	//   ....[9]....
        /*0050*/ 	.word	0xffffffff


	//   ....[10]....
        /*0054*/ 	.word	0xffffffff


	//   ....[11]....
        /*0058*/ 	.word	0xffffffff


	//   ....[12]....
        /*005c*/ 	.word	0xffffffff


	//   ....[13]....
        /*0060*/ 	.word	0xffffffff


	//   ....[14]....
        /*0064*/ 	.word	0xffffffff


	//   ....[15]....
        /*0068*/ 	.word	0xffffffff


	//   ....[16]....
        /*006c*/ 	.word	0xffffffff


	//   ....[17]....
        /*0070*/ 	.word	0xffffffff


	//   ....[18]....
        /*0074*/ 	.word	0xffffffff


	//   ....[19]....
        /*0078*/ 	.word	0xffffffff


	//   ....[20]....
        /*007c*/ 	.word	0xffffffff


	//   ....[21]....
        /*0080*/ 	.word	0xffffffff


	//   ....[22]....
        /*0084*/ 	.word	0xffffffff


	//   ....[23]....
        /*0088*/ 	.word	0xffffffff


	//   ....[24]....
        /*008c*/ 	.word	0xffffffff


	//   ....[25]....
        /*0090*/ 	.word	0xffffffff


	//   ....[26]....
        /*0094*/ 	.word	0xffffffff


	//   ....[27]....
        /*0098*/ 	.word	0xffffffff


	//----- nvinfo : EIATTR_COOP_GROUP_INSTR_OFFSETS
	.align		4
.L_2277:
        /*009c*/ 	.byte	0x04, 0x28
        /*009e*/ 	.short	(.L_2279 - .L_2278)


	//   ....[0]....
.L_2278:
        /*00a0*/ 	.word	0x000009b0


	//   ....[1]....
        /*00a4*/ 	.word	0x00000a70


	//   ....[2]....
        /*00a8*/ 	.word	0x00001a30


	//   ....[3]....
        /*00ac*/ 	.word	0x000020b0


	//   ....[4]....
        /*00b0*/ 	.word	0x000020d0


	//   ....[5]....
        /*00b4*/ 	.word	0x00002100


	//   ....[6]....
        /*00b8*/ 	.word	0x00002120


	//   ....[7]....
        /*00bc*/ 	.word	0x00002190


	//   ....[8]....
        /*00c0*/ 	.word	0x000021c0


	//   ....[9]....
        /*00c4*/ 	.word	0x000021f0


	//   ....[10]....
        /*00c8*/ 	.word	0x00002210


	//   ....[11]....
        /*00cc*/ 	.word	0x000022a0


	//   ....[12]....
        /*00d0*/ 	.word	0x000022d0


	//   ....[13]....
        /*00d4*/ 	.word	0x000022e0


	//   ....[14]....
        /*00d8*/ 	.word	0x000022f0


	//   ....[15]....
        /*00dc*/ 	.word	0x00002390


	//   ....[16]....
        /*00e0*/ 	.word	0x000023c0


	//   ....[17]....
        /*00e4*/ 	.word	0x000023d0


	//   ....[18]....
        /*00e8*/ 	.word	0x000023e0


	//   ....[19]....
        /*00ec*/ 	.word	0x000024a0


	//   ....[20]....
        /*00f0*/ 	.word	0x000024b0


	//   ....[21]....
        /*00f4*/ 	.word	0x000024c0


	//   ....[22]....
        /*00f8*/ 	.word	0x000024d0


	//   ....[23]....
        /*00fc*/ 	.word	0x000026c0


	//   ....[24]....
        /*0100*/ 	.word	0x000026d0


	//   ....[25]....
        /*0104*/ 	.word	0x000026e0


	//   ....[26]....
        /*0108*/ 	.word	0x000026f0


	//   ....[27]....
        /*010c*/ 	.word	0x00002c90


	//----- nvinfo : EIATTR_VRC_CTA_INIT_COUNT
	.align		4
.L_2279:
        /*0110*/ 	.byte	0x02, 0x4a
	.zero		1
	.zero		1


	//----- nvinfo : EIATTR_EXIT_INSTR_OFFSETS
	.align		4
        /*0114*/ 	.byte	0x04, 0x1c
        /*0116*/ 	.short	(.L_2281 - .L_2280)


	//   ....[0]....
.L_2280:
        /*0118*/ 	.word	0x000003b0


	//   ....[1]....
        /*011c*/ 	.word	0x00002ec0


	//----- nvinfo : EIATTR_MAX_THREADS
	.align		4
.L_2281:
        /*0120*/ 	.byte	0x04, 0x05
        /*0122*/ 	.short	(.L_2283 - .L_2282)
.L_2282:
        /*0124*/ 	.word	0x00000020
        /*0128*/ 	.word	0x00000001
        /*012c*/ 	.word	0x00000001


	//----- nvinfo : EIATTR_CRS_STACK_SIZE
	.align		4
.L_2283:
        /*0130*/ 	.byte	0x04, 0x1e
        /*0132*/ 	.short	(.L_2285 - .L_2284)
.L_2284:
        /*0134*/ 	.word	0x00000000


	//----- nvinfo : EIATTR_CBANK_PARAM_SIZE
	.align		4
.L_2285:
        /*0138*/ 	.byte	0x03, 0x19
        /*013a*/ 	.short	0x0118


	//----- nvinfo : EIATTR_PARAM_CBANK
	.align		4
        /*013c*/ 	.byte	0x04, 0x0a
        /*013e*/ 	.short	(.L_2287 - .L_2286)
	.align		4
.L_2286:
        /*0140*/ 	.word	index@(.nv.constant0._Z25selective_scan_fwd_kernelI32Selective_Scan_fwd_kernel_traitsILi32ELi4ELi1ELb0ELb1ELb0ELb0EN3c104HalfENS1_7complexIfEEEEv13SSMParamsBase)
        /*0144*/ 	.short	0x0380
        /*0146*/ 	.short	0x0118


	//----- nvinfo : EIATTR_SW_WAR
	.align		4
.L_2287:
        /*0148*/ 	.byte	0x04, 0x36
        /*014a*/ 	.short	(.L_2289 - .L_2288)
.L_2288:
        /*014c*/ 	.word	0x00000008
.L_2289:


//--------------------- .nv.info._Z25selective_scan_fwd_kernelI32Selective_Scan_fwd_kernel_traitsILi32ELi4ELi1ELb0ELb1ELb0ELb1EN3c104HalfENS1_7complexIfEEEEv13SSMParamsBase --------------------------
	.section	.nv.info._Z25selective_scan_fwd_kernelI32Selective_Scan_fwd_kernel_traitsILi32ELi4ELi1ELb0ELb1ELb0ELb1EN3c104HalfENS1_7complexIfEEEEv13SSMParamsBase,"",@"SHT_CUDA_INFO"
	.sectionflags	@""
	.align	4


	//----- nvinfo : EIATTR_CUDA_API_VERSION
	.align		4
        /*0000*/ 	.byte	0x04, 0x37
        /*0002*/ 	.short	(.L_2291 - .L_2290)
.L_2290:
        /*0004*/ 	.word	0x00000082


	//----- nvinfo : EIATTR_KPARAM_INFO
	.align		4
.L_2291:
        /*0008*/ 	.byte	0x04, 0x17
        /*000a*/ 	.short	(.L_2293 - .L_2292)
.L_2292:
        /*000c*/ 	.word	0x00000000
        /*0010*/ 	.short	0x0000
        /*0012*/ 	.short	0x0000
        /*0014*/ 	.byte	0x00, 0xf0, 0x61, 0x04


	//----- nvinfo : EIATTR_SPARSE_MMA_MASK
	.align		4
.L_2293:
        /*0018*/ 	.byte	0x03, 0x50
        /*001a*/ 	.short	0x0000


	//----- nvinfo : EIATTR_MAXREG_COUNT
	.align		4
        /*001c*/ 	.byte	0x03, 0x1b
        /*001e*/ 	.short	0x00ff


	//----- nvinfo : EIATTR_NUM_BARRIERS
	.align		4
        /*0020*/ 	.byte	0x02, 0x4c
        /*0022*/ 	.byte	0x01
	.zero		1


	//----- nvinfo : EIATTR_MERCURY_ISA_VERSION
	.align		4
        /*0024*/ 	.byte	0x03, 0x5f
        /*0026*/ 	.short	0x0101


	//----- nvinfo : EIATTR_COOP_GROUP_MASK_REGIDS
	.align		4
        /*0028*/ 	.byte	0x04, 0x29
        /*002a*/ 	.short	(.L_2295 - .L_2294)


	//   ....[0]....
.L_2294:
        /*002c*/ 	.word	0xffffffff


	//   ....[1]....
        /*0030*/ 	.word	0xffffffff


	//   ....[2]....
        /*0034*/ 	.word	0xffffffff


	//   ....[3]....
        /*0038*/ 	.word	0xffffffff


	//   ....[4]....
        /*003c*/ 	.word	0xffffffff


	//   ....[5]....
        /*0040*/ 	.word	0xffffffff


	//   ....[6]....
        /*0044*/ 	.word	0xffffffff


	//   ....[7]....
        /*0048*/ 	.word	0xffffffff


	//   ....[8]....
        /*004c*/ 	.word	0xffffffff


	//   ....[9]....
        /*0050*/ 	.word	0xffffffff


	//   ....[10]....
        /*0054*/ 	.word	0xffffffff


	//   ....[11]....
        /*0058*/ 	.word	0xffffffff


	//   ....[12]....
        /*005c*/ 	.word	0xffffffff


	//   ....[13]....
        /*0060*/ 	.word	0xffffffff


	//   ....[14]....
        /*0064*/ 	.word	0xffffffff


	//   ....[15]....
        /*0068*/ 	.word	0xffffffff


	//   ....[16]....
        /*006c*/ 	.word	0xffffffff


	//   ....[17]....
        /*0070*/ 	.word	0xffffffff


	//   ....[18]....
        /*0074*/ 	.word	0xffffffff


	//   ....[19]....
        /*0078*/ 	.word	0xffffffff


	//   ....[20]....
        /*007c*/ 	.word	0xffffffff


	//   ....[21]....
        /*0080*/ 	.word	0xffffffff


	//   ....[22]....
        /*0084*/ 	.word	0xffffffff


	//   ....[23]....
        /*0088*/ 	.word	0xffffffff


	//   ....[24]....
        /*008c*/ 	.word	0xffffffff


	//   ....[25]....
        /*0090*/ 	.word	0xffffffff


	//   ....[26]....
        /*0094*/ 	.word	0xffffffff


	//   ....[27]....
        /*0098*/ 	.word	0xffffffff


	//   ....[28]....
        /*009c*/ 	.word	0xffffffff


	//   ....[29]....
        /*00a0*/ 	.word	0xffffffff


	//----- nvinfo : EIATTR_COOP_GROUP_INSTR_OFFSETS
	.align		4
.L_2295:
        /*00a4*/ 	.byte	0x04, 0x28
        /*00a6*/ 	.short	(.L_2297 - .L_2296)


	//   ....[0]....
.L_2296:
        /*00a8*/ 	.word	0x000009b0


	//   ....[1]....
        /*00ac*/ 	.word	0x00000a70


	//   ....[2]....
        /*00b0*/ 	.word	0x00001a40


	//   ....[3]....
        /*00b4*/ 	.word	0x000020b0


	//   ....[4]....
        /*00b8*/ 	.word	0x000020d0


	//   ....[5]....
        /*00bc*/ 	.word	0x00002100


	//   ....[6]....
        /*00c0*/ 	.word	0x00002130


	//   ....[7]....
        /*00c4*/ 	.word	0x000021b0


	//   ....[8]....
        /*00c8*/ 	.word	0x000021e0


	//   ....[9]....
        /*00cc*/ 	.word	0x00002200


	//   ....[10]....
        /*00d0*/ 	.word	0x00002220


	//   ....[11]....
        /*00d4*/ 	.word	0x000022b0


	//   ....[12]....
        /*00d8*/ 	.word	0x000022e0


	//   ....[13]....
        /*00dc*/ 	.word	0x000022f0


	//   ....[14]....
        /*00e0*/ 	.word	0x00002300


	//   ....[15]....
        /*00e4*/ 	.word	0x000023a0


	//   ....[16]....
        /*00e8*/ 	.word	0x000023d0


	//   ....[17]....
        /*00ec*/ 	.word	0x000023e0


	//   ....[18]....
        /*00f0*/ 	.word	0x000023f0


	//   ....[19]....
        /*00f4*/ 	.word	0x000024b0


	//   ....[20]....
        /*00f8*/ 	.word	0x000024c0


	//   ....[21]....
        /*00fc*/ 	.word	0x000024d0


	//   ....[22]....
        /*0100*/ 	.word	0x000024e0


	//   ....[23]....
        /*0104*/ 	.word	0x000026d0


	//   ....[24]....
        /*0108*/ 	.word	0x000026e0


	//   ....[25]....
        /*010c*/ 	.word	0x000026f0


	//   ....[26]....
        /*0110*/ 	.word	0x00002700


	//   ....[27]....
        /*0114*/ 	.word	0x00002cf0


	//   ....[28]....
        /*0118*/ 	.word	0x00002ff0


	//   ....[29]....
        /*011c*/ 	.word	0x00003230


	//----- nvinfo : EIATTR_VRC_CTA_INIT_COUNT
	.align		4
.L_2297:
        /*0120*/ 	.byte	0x02, 0x4a
	.zero		1
	.zero		1


	//----- nvinfo : EIATTR_EXIT_INSTR_OFFSETS
	.align		4
        /*0124*/ 	.byte	0x04, 0x1c
        /*0126*/ 	.short	(.L_2299 - .L_2298)


	//   ....[0]....
.L_2298:
        /*0128*/ 	.word	0x000003b0


	//   ....[1]....
        /*012c*/ 	.word	0x00003450


	//----- nvinfo : EIATTR_MAX_THREADS
	.align		4
.L_2299:
        /*0130*/ 	.byte	0x04, 0x05
        /*0132*/ 	.short	(.L_2301 - .L_2300)
.L_2300:
        /*0134*/ 	.word	0x00000020
        /*0138*/ 	.word	0x00000001
        /*013c*/ 	.word	0x00000001


	//----- nvinfo : EIATTR_CRS_STACK_SIZE
	.align		4
.L_2301:
        /*0140*/ 	.byte	0x04, 0x1e
        /*0142*/ 	.short	(.L_2303 - .L_2302)
.L_2302:
        /*0144*/ 	.word	0x00000000


	//----- nvinfo : EIATTR_CBANK_PARAM_SIZE
	.align		4
.L_2303:
        /*0148*/ 	.byte	0x03, 0x19
        /*014a*/ 	.short	0x0118


	//----- nvinfo : EIATTR_PARAM_CBANK
	.align		4
        /*014c*/ 	.byte	0x04, 0x0a
        /*014e*/ 	.short	(.L_2305 - .L_2304)
	.align		4
.L_2304:
        /*0150*/ 	.word	index@(.nv.constant0._Z25selective_scan_fwd_kernelI32Selective_Scan_fwd_kernel_traitsILi32ELi4ELi1ELb0ELb1ELb0ELb1EN3c104HalfENS1_7complexIfEEEEv13SSMParamsBase)
        /*0154*/ 	.short	0x0380
        /*0156*/ 	.short	0x0118


	//----- nvinfo : EIATTR_SW_WAR
	.align		4
.L_2305:
        /*0158*/ 	.byte	0x04, 0x36
        /*015a*/ 	.short	(.L_2307 - .L_2306)
.L_2306:
        /*015c*/ 	.word	0x00000008
.L_2307:


//--------------------- .nv.info._Z25selective_scan_fwd_kernelI32Selective_Scan_fwd_kernel_traitsILi32ELi4ELi1ELb0ELb1ELb1ELb0EN3c104HalfENS1_7complexIfEEEEv13SSMParamsBase --------------------------
	.section	.nv.info._Z25selective_scan_fwd_kernelI32Selective_Scan_fwd_kernel_traitsILi32ELi4ELi1ELb0ELb1ELb1ELb0EN3c104HalfENS1_7complexIfEEEEv13SSMParamsBase,"",@"SHT_CUDA_INFO"
	.sectionflags	@""
	.align	4


	//----- nvinfo : EIATTR_CUDA_API_VERSION
	.align		4
        /*0000*/ 	.byte	0x04, 0x37
        /*0002*/ 	.short	(.L_2309 - .L_2308)
.L_2308:
        /*0004*/ 	.word	0x00000082


	//----- nvinfo : EIATTR_KPARAM_INFO
	.align		4
.L_2309:
        /*0008*/ 	.byte	0x04, 0x17
        /*000a*/ 	.short	(.L_2311 - .L_2310)
.L_2310:
        /*000c*/ 	.word	0x00000000
        /*0010*/ 	.short	0x0000
        /*0012*/ 	.short	0x0000
        /*0014*/ 	.byte	0x00, 0xf0, 0x61, 0x04


	//----- nvinfo : EIATTR_SPARSE_MMA_MASK
	.align		4
.L_2311:
        /*0018*/ 	.byte	0x03, 0x50
        /*001a*/ 	.short	0x0000


	//----- nvinfo : EIATTR_MAXREG_COUNT
	.align		4
        /*001c*/ 	.byte	0x03, 0x1b
        /*001e*/ 	.short	0x00ff


	//----- nvinfo : EIATTR_NUM_BARRIERS
	.align		4
        /*0020*/ 	.byte	0x02, 0x4c
        /*0022*/ 	.byte	0x01
	.zero		1


	//----- nvinfo : EIATTR_MERCURY_ISA_VERSION
	.align		4
        /*0024*/ 	.byte	0x03, 0x5f
        /*0026*/ 	.short	0x0101


	//----- nvinfo : EIATTR_COOP_GROUP_MASK_REGIDS
	.align		4
        /*0028*/ 	.byte	0x04, 0x29
        /*002a*/ 	.short	(.L_2313 - .L_2312)


	//   ....[0]....
.L_2312:
        /*002c*/ 	.word	0xffffffff


	//   ....[1]....
        /*0030*/ 	.word	0xffffffff


	//   ....[2]....
        /*0034*/ 	.word	0xffffffff


	//   ....[3]....
        /*0038*/ 	.word	0xffffffff


	//   ....[4]....
        /*003c*/ 	.word	0xffffffff


	//   ....[5]....
        /*0040*/ 	.word	0xffffffff


	//   ....[6]....
        /*0044*/ 	.word	0xffffffff


	//   ....[7]....
        /*0048*/ 	.word	0xffffffff


	//   ....[8]....
        /*004c*/ 	.word	0xffffffff


	//   ....[9]....
        /*0050*/ 	.word	0xffffffff


	//   ....[10]....
        /*0054*/ 	.word	0xffffffff


	//   ....[11]....
        /*0058*/ 	.word	0xffffffff


	//   ....[12]....
        /*005c*/ 	.word	0xffffffff


	//   ....[13]....
        /*0060*/ 	.word	0xffffffff


	//   ....[14]....
        /*0064*/ 	.word	0xffffffff


	//   ....[15]....
        /*0068*/ 	.word	0xffffffff


	//   ....[16]....
        /*006c*/ 	.word	0xffffffff


	//   ....[17]....
        /*0070*/ 	.word	0xffffffff


	//   ....[18]....
        /*0074*/ 	.word	0xffffffff


	//   ....[19]....
        /*0078*/ 	.word	0xffffffff


	//   ....[20]....
        /*007c*/ 	.word	0xffffffff


	//   ....[21]....
        /*0080*/ 	.word	0xffffffff


	//   ....[22]....
        /*0084*/ 	.word	0xffffffff


	//   ....[23]....
        /*0088*/ 	.word	0xffffffff


	//   ....[24]....
        /*008c*/ 	.word	0xffffffff


	//   ....[25]....
        /*0090*/ 	.word	0xffffffff


	//   ....[26]....
        /*0094*/ 	.word	0xffffffff


	//   ....[27]....
        /*0098*/ 	.word	0xffffffff


	//   ....[28]....
        /*009c*/ 	.word	0xffffffff


	//----- nvinfo : EIATTR_COOP_GROUP_INSTR_OFFSETS
	.align		4
.L_2313:
        /*00a0*/ 	.byte	0x04, 0x28
        /*00a2*/ 	.short	(.L_2315 - .L_2314)


	//   ....[0]....
.L_2314:
        /*00a4*/ 	.word	0x000009e0


	//   ....[1]....
        /*00a8*/ 	.word	0x00000aa0


	//   ....[2]....
        /*00ac*/ 	.word	0x00001ad0


	//   ....[3]....
        /*00b0*/ 	.word	0x00002200


	//   ....[4]....
        /*00b4*/ 	.word	0x00002230


	//   ....[5]....
        /*00b8*/ 	.word	0x00002270


	//   ....[6]....
        /*00bc*/ 	.word	0x00002290


	//   ....[7]....
        /*00c0*/ 	.word	0x00002310


	//   ....[8]....
        /*00c4*/ 	.word	0x00002340


	//   ....[9]....
        /*00c8*/ 	.word	0x00002360


	//   ....[10]....
        /*00cc*/ 	.word	0x00002370


	//   ....[11]....
        /*00d0*/ 	.word	0x00002410


	//   ....[12]....
        /*00d4*/ 	.word	0x00002440


	//   ....[13]....
        /*00d8*/ 	.word	0x00002450


	//   ....[14]....
        /*00dc*/ 	.word	0x00002460


	//   ....[15]....
        /*00e0*/ 	.word	0x00002510


	//   ....[16]....
        /*00e4*/ 	.word	0x00002530


	//   ....[17]....
        /*00e8*/ 	.word	0x00002540


	//   ....[18]....
        /*00ec*/ 	.word	0x00002550


	//   ....[19]....
        /*00f0*/ 	.word	0x00002600


	//   ....[20]....
        /*00f4*/ 	.word	0x00002640


	//   ....[21]....
        /*00f8*/ 	.word	0x00002650


	//   ....[22]....
        /*00fc*/ 	.word	0x00002680


	//   ....[23]....
        /*0100*/ 	.word	0x00002730


	//   ....[24]....
        /*0104*/ 	.word	0x00002940


	//   ....[25]....
        /*0108*/ 	.word	0x00002980


	//   ....[26]....
        /*010c*/ 	.word	0x00002990


	//   ....[27]....
        /*0110*/ 	.word	0x000029a0


	//   ....[28]....
        /*0114*/ 	.word	0x00002f40


	//----- nvinfo : EIATTR_VRC_CTA_INIT_COUNT
	.align		4
.L_2315:
        /*0118*/ 	.byte	0x02, 0x4a
	.zero		1
	.zero		1


	//----- nvinfo : EIATTR_EXIT_INSTR_OFFSETS
	.align		4
        /*011c*/ 	.byte	0x04, 0x1c
        /*011e*/ 	.short	(.L_2317 - .L_2316)


	//   ....[0]....
.L_2316:
        /*0120*/ 	.word	0x00000450


	//   ....[1]....
        /*0124*/ 	.word	0x000031c0


	//----- nvinfo : EIATTR_MAX_THREADS
	.align		4
.L_2317:
        /*0128*/ 	.byte	0x04, 0x05
        /*012a*/ 	.short	(.L_2319 - .L_2318)
.L_2318:
        /*012c*/ 	.word	0x00000020
        /*0130*/ 	.word	0x00000001
        /*0134*/ 	.word	0x00000001


	//----- nvinfo : EIATTR_CRS_STACK_SIZE
	.align		4
.L_2319:
        /*0138*/ 	.byte	0x04, 0x1e
        /*013a*/ 	.short	(.L_2321 - .L_2320)
.L_2320:
        /*013c*/ 	.word	0x00000000


	//----- nvinfo : EIATTR_CBANK_PARAM_SIZE
	.align		4
.L_2321:
        /*0140*/ 	.byte	0x03, 0x19
        /*0142*/ 	.short	0x0118


	//----- nvinfo : EIATTR_PARAM_CBANK
	.align		4
        /*0144*/ 	.byte	0x04, 0x0a
        /*0146*/ 	.short	(.L_2323 - .L_2322)
	.align		4
.L_2322:
        /*0148*/ 	.word	index@(.nv.constant0._Z25selective_scan_fwd_kernelI32Selective_Scan_fwd_kernel_traitsILi32ELi4ELi1ELb0ELb1ELb1ELb0EN3c104HalfENS1_7complexIfEEEEv13SSMParamsBase)
        /*014c*/ 	.short	0x0380
        /*014e*/ 	.short	0x0118


	//----- nvinfo : EIATTR_SW_WAR
	.align		4
.L_2323:
        /*0150*/ 	.byte	0x04, 0x36
        /*0152*/ 	.short	(.L_2325 - .L_2324)
.L_2324:
        /*0154*/ 	.word	0x00000008
.L_2325:


//--------------------- .nv.info._Z25selective_scan_fwd_kernelI32Selective_Scan_fwd_kernel_traitsILi32ELi4ELi1ELb0ELb1ELb1ELb1EN3c104HalfENS1_7complexIfEEEEv13SSMParamsBase --------------------------
	.section	.nv.info._Z25selective_scan_fwd_kernelI32Selective_Scan_fwd_kernel_traitsILi32ELi4ELi1ELb0ELb1ELb1ELb1EN3c104HalfENS1_7complexIfEEEEv13SSMParamsBase,"",@"SHT_CUDA_INFO"
	.sectionflags	@""
	.align	4


	//----- nvinfo : EIATTR_CUDA_API_VERSION
	.align		4
        /*0000*/ 	.byte	0x04, 0x37
        /*0002*/ 	.short	(.L_2327 - .L_2326)
.L_2326:
        /*0004*/ 	.word	0x00000082


	//----- nvinfo : EIATTR_KPARAM_INFO
	.align		4
.L_2327:
        /*0008*/ 	.byte	0x04, 0x17
        /*000a*/ 	.short	(.L_2329 - .L_2328)
.L_2328:
        /*000c*/ 	.word	0x00000000
        /*0010*/ 	.short	0x0000
        /*0012*/ 	.short	0x0000
        /*0014*/ 	.byte	0x00, 0xf0, 0x61, 0x04


	//----- nvinfo : EIATTR_SPARSE_MMA_MASK
	.align		4
.L_2329:
        /*0018*/ 	.byte	0x03, 0x50
        /*001a*/ 	.short	0x0000


	//----- nvinfo : EIATTR_MAXREG_COUNT
	.align		4
        /*001c*/ 	.byte	0x03, 0x1b
        /*001e*/ 	.short	0x00ff


	//----- nvinfo : EIATTR_NUM_BARRIERS
	.align		4
        /*0020*/ 	.byte	0x02, 0x4c
        /*0022*/ 	.byte	0x01
	.zero		1


	//----- nvinfo : EIATTR_MERCURY_ISA_VERSION
	.align		4
        /*0024*/ 	.byte	0x03, 0x5f
        /*0026*/ 	.short	0x0101


	//----- nvinfo : EIATTR_COOP_GROUP_MASK_REGIDS
	.align		4
        /*0028*/ 	.byte	0x04, 0x29
        /*002a*/ 	.short	(.L_2331 - .L_2330)


	//   ....[0]....
.L_2330:
        /*002c*/ 	.word	0xffffffff


	//   ....[1]....
        /*0030*/ 	.word	0xffffffff


	//   ....[2]....
        /*0034*/ 	.word	0xffffffff


	//   ....[3]....
        /*0038*/ 	.word	0xffffffff


	//   ....[4]....
        /*003c*/ 	.word	0xffffffff


	//   ....[5]....
        /*0040*/ 	.word	0xffffffff


	//   ....[6]....
        /*0044*/ 	.word	0xffffffff


	//   ....[7]....
        /*0048*/ 	.word	0xffffffff


	//   ....[8]....
        /*004c*/ 	.word	0xffffffff


	//   ....[9]....
        /*0050*/ 	.word	0xffffffff


	//   ....[10]....
        /*0054*/ 	.word	0xffffffff


	//   ....[11]....
        /*0058*/ 	.word	0xffffffff


	//   ....[12]....
        /*005c*/ 	.word	0xffffffff


	//   ....[13]....
        /*0060*/ 	.word	0xffffffff


	//   ....[14]....
        /*0064*/ 	.word	0xffffffff


	//   ....[15]....
        /*0068*/ 	.word	0xffffffff


	//   ....[16]....
        /*006c*/ 	.word	0xffffffff


	//   ....[17]....
        /*0070*/ 	.word	0xffffffff


	//   ....[18]....
        /*0074*/ 	.word	0xffffffff


	//   ....[19]....
        /*0078*/ 	.word	0xffffffff


	//   ....[20]....
        /*007c*/ 	.word	0xffffffff


	//   ....[21]....
        /*0080*/ 	.word	0xffffffff


	//   ....[22]....
        /*0084*/ 	.word	0xffffffff


	//   ....[23]....
        /*0088*/ 	.word	0xffffffff


	//   ....[24]....
        /*008c*/ 	.word	0xffffffff


	//   ....[25]....
        /*0090*/ 	.word	0xffffffff


	//   ....[26]....
        /*0094*/ 	.word	0xffffffff


	//   ....[27]....
        /*0098*/ 	.word	0xffffffff


	//   ....[28]....
        /*009c*/ 	.word	0xffffffff


	//   ....[29]....
        /*00a0*/ 	.word	0xffffffff


	//   ....[30]....
        /*00a4*/ 	.word	0xffffffff


	//----- nvinfo : EIATTR_COOP_GROUP_INSTR_OFFSETS
	.align		4
.L_2331:
        /*00a8*/ 	.byte	0x04, 0x28
        /*00aa*/ 	.short	(.L_2333 - .L_2332)


	//   ....[0]....
.L_2332:
        /*00ac*/ 	.word	0x000009e0


	//   ....[1]....
        /*00b0*/ 	.word	0x00000aa0


	//   ....[2]....
        /*00b4*/ 	.word	0x00001ae0


	//   ....[3]....
        /*00b8*/ 	.word	0x00002210


	//   ....[4]....
        /*00bc*/ 	.word	0x00002240


	//   ....[5]....
        /*00c0*/ 	.word	0x00002280


	//   ....[6]....
        /*00c4*/ 	.word	0x000022a0


	//   ....[7]....
        /*00c8*/ 	.word	0x00002320


	//   ....[8]....
        /*00cc*/ 	.word	0x00002350


	//   ....[9]....
        /*00d0*/ 	.word	0x00002370


	//   ....[10]....
        /*00d4*/ 	.word	0x00002380


	//   ....[11]....
        /*00d8*/ 	.word	0x00002420


	//   ....[12]....
        /*00dc*/ 	.word	0x00002450


	//   ....[13]....
        /*00e0*/ 	.word	0x00002460


	//   ....[14]....
        /*00e4*/ 	.word	0x00002470


	//   ....[15]....
        /*00e8*/ 	.word	0x00002520


	//   ....[16]....
        /*00ec*/ 	.word	0x00002540


	//   ....[17]....
        /*00f0*/ 	.word	0x00002550


	//   ....[18]....
        /*00f4*/ 	.word	0x00002560


	//   ....[19]....
        /*00f8*/ 	.word	0x00002610


	//   ....[20]....
        /*00fc*/ 	.word	0x00002650


	//   ....[21]....
        /*0100*/ 	.word	0x00002660


	//   ....[22]....
        /*0104*/ 	.word	0x00002690


	//   ....[23]....
        /*0108*/ 	.word	0x00002740


	//   ....[24]....
        /*010c*/ 	.word	0x00002950


	//   ....[25]....
        /*0110*/ 	.word	0x00002990


	//   ....[26]....
        /*0114*/ 	.word	0x000029a0


	//   ....[27]....
        /*0118*/ 	.word	0x000029b0


	//   ....[28]....
        /*011c*/ 	.word	0x00002f70


	//   ....[29]....
        /*0120*/ 	.word	0x00003330


	//   ....[30]....
        /*0124*/ 	.word	0x00003550


	//----- nvinfo : EIATTR_VRC_CTA_INIT_COUNT
	.align		4
.L_2333:
        /*0128*/ 	.byte	0x02, 0x4a
	.zero		1
	.zero		1


	//----- nvinfo : EIATTR_EXIT_INSTR_OFFSETS
	.align		4
        /*012c*/ 	.byte	0x04, 0x1c
        /*012e*/ 	.short	(.L_2335 - .L_2334)


	//   ....[0]....
.L_2334:
        /*0130*/ 	.word	0x00000450


	//   ....[1]....
        /*0134*/ 	.word	0x00003790


	//----- nvinfo : EIATTR_MAX_THREADS
	.align		4
.L_2335:
        /*0138*/ 	.byte	0x04, 0x05
        /*013a*/ 	.short	(.L_2337 - .L_2336)
.L_2336:
        /*013c*/ 	.word	0x00000020
        /*0140*/ 	.word	0x00000001
        /*0144*/ 	.word	0x00000001


	//----- nvinfo : EIATTR_CRS_STACK_SIZE
	.align		4
.L_2337:
        /*0148*/ 	.byte	0x04, 0x1e
        /*014a*/ 	.short	(.L_2339 - .L_2338)
.L_2338:
        /*014c*/ 	.word	0x00000000


	//----- nvinfo : EIATTR_CBANK_PARAM_SIZE
	.align		4
.L_2339:
        /*0150*/ 	.byte	0x03, 0x19
        /*0152*/ 	.short	0x0118


	//----- nvinfo : EIATTR_PARAM_CBANK
	.align		4
        /*0154*/ 	.byte	0x04, 0x0a
        /*0156*/ 	.short	(.L_2341 - .L_2340)
	.align		4
.L_2340:
        /*0158*/ 	.word	index@(.nv.constant0._Z25selective_scan_fwd_kernelI32Selective_Scan_fwd_kernel_traitsILi32ELi4ELi1ELb0ELb1ELb1ELb1EN3c104HalfENS1_7complexIfEEEEv13SSMParamsBase)
        /*015c*/ 	.short	0x0380
        /*015e*/ 	.short	0x0118


	//----- nvinfo : EIATTR_SW_WAR
	.align		4
.L_2341:
        /*0160*/ 	.byte	0x04, 0x36
        /*0162*/ 	.short	(.L_2343 - .L_2342)
.L_2342:
        /*0164*/ 	.word	0x00000008
.L_2343:


//--------------------- .nv.info._Z25selective_scan_fwd_kernelI32Selective_Scan_fwd_kernel_traitsILi32ELi4ELi1ELb1ELb0ELb0ELb0EN3c104HalfENS1_7complexIfEEEEv13SSMParamsBase --------------------------
	.section	.nv.info._Z25selective_scan_fwd_kernelI32Selective_Scan_fwd_kernel_traitsILi32ELi4ELi1ELb1ELb0ELb0ELb0EN3c104HalfENS1_7complexIfEEEEv13SSMParamsBase,"",@"SHT_CUDA_INFO"
	.sectionflags	@""
	.align	4


	//----- nvinfo : EIATTR_CUDA_API_VERSION
	.align		4
        /*0000*/ 	.byte	0x04, 0x37
        /*0002*/ 	.short	(.L_2345 - .L_2344)
.L_2344:
        /*0004*/ 	.word	0x00000082


	//----- nvinfo : EIATTR_KPARAM_INFO
	.align		4
.L_2345:
        /*0008*/ 	.byte	0x04, 0x17
        /*000a*/ 	.short	(.L_2347 - .L_2346)
.L_2346:
        /*000c*/ 	.word	0x00000000
        /*0010*/ 	.short	0x0000
        /*0012*/ 	.short	0x0000
        /*0014*/ 	.byte	0x00, 0xf0, 0x61, 0x04


	//----- nvinfo : EIATTR_SPARSE_MMA_MASK
	.align		4
.L_2347:
        /*0018*/ 	.byte	0x03, 0x50
        /*001a*/ 	.short	0x0000


	//----- nvinfo : EIATTR_MAXREG_COUNT
	.align		4
        /*001c*/ 	.byte	0x03, 0x1b
        /*001e*/ 	.short	0x00ff


	//----- nvinfo : EIATTR_NUM_BARRIERS
	.align		4
        /*0020*/ 	.byte	0x02, 0x4c
        /*0022*/ 	.byte	0x01
	.zero		1


	//----- nvinfo : EIATTR_MERCURY_ISA_VERSION
	.align		4
        /*0024*/ 	.byte	0x03, 0x5f
        /*0026*/ 	.short	0x0101


	//----- nvinfo : EIATTR_COOP_GROUP_MASK_REGIDS
	.align		4
        /*0028*/ 	.byte	0x04, 0x29
        /*002a*/ 	.short	(.L_2349 - .L_2348)


	//   ....[0]....
.L_2348:
        /*002c*/ 	.word	0xffffffff


	//   ....[1]....
        /*0030*/ 	.word	0xffffffff


	//   ....[2]....
        /*0034*/ 	.word	0xffffffff


	//   ....[3]....
        /*0038*/ 	.word	0xffffffff


	//   ....[4]....
        /*003c*/ 	.word	0xffffffff


	//   ....[5]....
        /*0040*/ 	.word	0xffffffff


	//   ....[6]....
        /*0044*/ 	.word	0xffffffff


	//   ....[7]....
        /*0048*/ 	.word	0xffffffff


	//   ....[8]....
        /*004c*/ 	.word	0xffffffff


	//   ....[9]....
        /*0050*/ 	.word	0xffffffff


	//   ....[10]....
        /*0054*/ 	.word	0xffffffff


	//   ....[11]....
        /*0058*/ 	.word	0xffffffff


	//   ....[12]....
        /*005c*/ 	.word	0xffffffff


	//   ....[13]....
        /*0060*/ 	.word	0xffffffff


	//   ....[14]....
        /*0064*/ 	.word	0xffffffff


	//   ....[15]....
        /*0068*/ 	.word	0xffffffff


	//   ....[16]....
        /*006c*/ 	.word	0xffffffff


	//   ....[17]....
        /*0070*/ 	.word	0xffffffff


	//   ....[18]....
        /*0074*/ 	.word	0xffffffff


	//   ....[19]....
        /*0078*/ 	.word	0xffffffff


	//   ....[20]....
        /*007c*/ 	.word	0xffffffff


	//   ....[21]....
        /*0080*/ 	.word	0xffffffff


	//   ....[22]....
        /*0084*/ 	.word	0xffffffff


	//   ....[23]....
        /*0088*/ 	.word	0xffffffff


	//----- nvinfo : EIATTR_COOP_GROUP_INSTR_OFFSETS
	.align		4
.L_2349:
        /*008c*/ 	.byte	0x04, 0x28
        /*008e*/ 	.short	(.L_2351 - .L_2350)


	//   ....[0]....
.L_2350:
        /*0090*/ 	.word	0x000016a0


	//   ....[1]....
        /*0094*/ 	.word	0x000016d0


	//   ....[2]....
        /*0098*/ 	.word	0x00001760


	//   ....[3]....
        /*009c*/ 	.word	0x00001780


	//   ....[4]....
        /*00a0*/ 	.word	0x000017e0


	//   ....[5]....
        /*00a4*/ 	.word	0x000017f0


	//   ....[6]....
        /*00a8*/ 	.word	0x00001850


	//   ....[7]....
        /*00ac*/ 	.word	0x00001860


	//   ....[8]....
        /*00b0*/ 	.word	0x000018d0


	//   ....[9]....
        /*00b4*/ 	.word	0x000018e0


	//   ....[10]....
        /*00b8*/ 	.word	0x00001930


	//   ....[11]....
        /*00bc*/ 	.word	0x00001950


	//   ....[12]....
        /*00c0*/ 	.word	0x000019c0


	//   ....[13]....
        /*00c4*/ 	.word	0x000019f0


	//   ....[14]....
        /*00c8*/ 	.word	0x00001a20


	//   ....[15]....
        /*00cc*/ 	.word	0x00001a30


	//   ....[16]....
        /*00d0*/ 	.word	0x00001ae0


	//   ....[17]....
        /*00d4*/ 	.word	0x00001b00


	//   ....[18]....
        /*00d8*/ 	.word	0x00001b10


	//   ....[19]....
        /*00dc*/ 	.word	0x00001b20


	//   ....[20]....
        /*00e0*/ 	.word	0x00001cb0


	//   ....[21]....
        /*00e4*/ 	.word	0x00001cf0


	//   ....[22]....
        /*00e8*/ 	.word	0x00001d00


	//   ....[23]....
        /*00ec*/ 	.word	0x00001d10


	//----- nvinfo : EIATTR_VRC_CTA_INIT_COUNT
	.align		4
.L_2351:
        /*00f0*/ 	.byte	0x02, 0x4a
	.zero		1
	.zero		1


	//----- nvinfo : EIATTR_EXIT_INSTR_OFFSETS
	.align		4
        /*00f4*/ 	.byte	0x04, 0x1c
        /*00f6*/ 	.short	(.L_2353 - .L_2352)


	//   ....[0]....
.L_2352:
        /*00f8*/ 	.word	0x00000220


	//   ....[1]....
        /*00fc*/ 	.word	0x000023a0


	//----- nvinfo : EIATTR_MAX_THREADS
	.align		4
.L_2353:
        /*0100*/ 	.byte	0x04, 0x05
        /*0102*/ 	.short	(.L_2355 - .L_2354)
.L_2354:
        /*0104*/ 	.word	0x00000020
        /*0108*/ 	.word	0x00000001
        /*010c*/ 	.word	0x00000001


	//----- nvinfo : EIATTR_CRS_STACK_SIZE
	.align		4
.L_2355:
        /*0110*/ 	.byte	0x04, 0x1e
        /*0112*/ 	.short	(.L_2357 - .L_2356)
.L_2356:
        /*0114*/ 	.word	0x00000000


	//----- nvinfo : EIATTR_CBANK_PARAM_SIZE
	.align		4
.L_2357:
        /*0118*/ 	.byte	0x03, 0x19
        /*011a*/ 	.short	0x0118


	//----- nvinfo : EIATTR_PARAM_CBANK
	.align		4
        /*011c*/ 	.byte	0x04, 0x0a
        /*011e*/ 	.short	(.L_2359 - .L_2358)
	.align		4
.L_2358:
        /*0120*/ 	.word	index@(.nv.constant0._Z25selective_scan_fwd_kernelI32Selective_Scan_fwd_kernel_traitsILi32ELi4ELi1ELb1ELb0ELb0ELb0EN3c104HalfENS1_7complexIfEEEEv13SSMParamsBase)
        /*0124*/ 	.short	0x0380
        /*0126*/ 	.short	0x0118


	//----- nvinfo : EIATTR_SW_WAR
	.align		4
.L_2359:
        /*0128*/ 	.byte	0x04, 0x36
        /*012a*/ 	.short	(.L_2361 - .L_2360)
.L_2360:
        /*012c*/ 	.word	0x00000008
.L_2361:


//--------------------- .nv.info._Z25selective_scan_fwd_kernelI32Selective_Scan_fwd_kernel_traitsILi32ELi4ELi1ELb1ELb0ELb0ELb1EN3c104HalfENS1_7complexIfEEEEv13SSMParamsBase --------------------------
	.section	.nv.info._Z25selective_scan_fwd_kernelI32Selective_Scan_fwd_kernel_traitsILi32ELi4ELi1ELb1ELb0ELb0ELb1EN3c104HalfENS1_7complexIfEEEEv13SSMParamsBase,"",@"SHT_CUDA_INFO"
	.sectionflags	@""
	.align	4


	//----- nvinfo : EIATTR_CUDA_API_VERSION
	.align		4
        /*0000*/ 	.byte	0x04, 0x37
        /*0002*/ 	.short	(.L_2363 - .L_2362)
.L_2362:
        /*0004*/ 	.word	0x00000082


	//----- nvinfo : EIATTR_KPARAM_INFO
	.align		4
.L_2363:
        /*0008*/ 	.byte	0x04, 0x17
        /*000a*/ 	.short	(.L_2365 - .L_2364)
.L_2364:
        /*000c*/ 	.word	0x00000000
        /*0010*/ 	.short	0x0000
        /*0012*/ 	.short	0x0000
        /*0014*/ 	.byte	0x00, 0xf0, 0x61, 0x04


	//----- nvinfo : EIATTR_SPARSE_MMA_MASK
	.align		4
.L_2365:
        /*0018*/ 	.byte	0x03, 0x50
        /*001a*/ 	.short	0x0000


	//----- nvinfo : EIATTR_MAXREG_COUNT
	.align		4
        /*001c*/ 	.byte	0x03, 0x1b
        /*001e*/ 	.short	0x00ff


	//----- nvinfo : EIATTR_NUM_BARRIERS
	.align		4
        /*0020*/ 	.byte	0x02, 0x4c
        /*0022*/ 	.byte	0x01
	.zero		1


	//----- nvinfo : EIATTR_MERCURY_ISA_VERSION
	.align		4
        /*0024*/ 	.byte	0x03, 0x5f
        /*0026*/ 	.short	0x0101


	//----- nvinfo : EIATTR_COOP_GROUP_MASK_REGIDS
	.align		4
        /*0028*/ 	.byte	0x04, 0x29
        /*002a*/ 	.short	(.L_2367 - .L_2366)


	//   ....[0]....
.L_2366:
        /*002c*/ 	.word	0xffffffff


	//   ....[1]....
        /*0030*/ 	.word	0xffffffff


	//   ....[2]....
        /*0034*/ 	.word	0xffffffff


	//   ....[3]....
        /*0038*/ 	.word	0xffffffff


	//   ....[4]....
        /*003c*/ 	.word	0xffffffff


	//   ....[5]....
        /*0040*/ 	.word	0xffffffff


	//   ....[6]....
        /*0044*/ 	.word	0xffffffff


	//   ....[7]....
        /*0048*/ 	.word	0xffffffff


	//   ....[8]....
        /*004c*/ 	.word	0xffffffff


	//   ....[9]....
        /*0050*/ 	.word	0xffffffff


	//   ....[10]....
        /*0054*/ 	.word	0xffffffff


	//   ....[11]....
        /*0058*/ 	.word	0xffffffff


	//   ....[12]....
        /*005c*/ 	.word	0xffffffff


	//   ....[13]....
        /*0060*/ 	.word	0xffffffff


	//   ....[14]....
        /*0064*/ 	.word	0xffffffff


	//   ....[15]....
        /*0068*/ 	.word	0xffffffff


	//   ....[16]....
        /*006c*/ 	.word	0xffffffff


	//   ....[17]....
        /*0070*/ 	.word	0xffffffff


	//   ....[18]....
        /*0074*/ 	.word	0xffffffff


	//   ....[19]....
        /*0078*/ 	.word	0xffffffff


	//   ....[20]....
        /*007c*/ 	.word	0xffffffff


	//   ....[21]....
        /*0080*/ 	.word	0xffffffff


	//   ....[22]....
        /*0084*/ 	.word	0xffffffff


	//   ....[23]....
        /*0088*/ 	.word	0xffffffff


	//----- nvinfo : EIATTR_COOP_GROUP_INSTR_OFFSETS
	.align		4
.L_2367:
        /*008c*/ 	.byte	0x04, 0x28
        /*008e*/ 	.short	(.L_2369 - .L_2368)


	//   ....[0]....
.L_2368:
        /*0090*/ 	.word	0x00001790


	//   ....[1]....
        /*0094*/ 	.word	0x000017c0


	//   ....[2]....
        /*0098*/ 	.word	0x00001850


	//   ....[3]....
        /*009c*/ 	.word	0x00001870


	//   ....[4]....
        /*00a0*/ 	.word	0x000018d0


	//   ....[5]....
        /*00a4*/ 	.word	0x000018e0


	//   ....[6]....
        /*00a8*/ 	.word	0x00001940


	//   ....[7]....
        /*00ac*/ 	.word	0x00001950


	//   ....[8]....
        /*00b0*/ 	.word	0x000019c0


	//   ....[9]....
        /*00b4*/ 	.word	0x000019d0


	//   ....[10]....
        /*00b8*/ 	.word	0x00001a20


	//   ....[11]....
        /*00bc*/ 	.word	0x00001a40


	//   ....[12]....
        /*00c0*/ 	.word	0x00001ab0


	//   ....[13]....
        /*00c4*/ 	.word	0x00001ae0


	//   ....[14]....
        /*00c8*/ 	.word	0x00001b10


	//   ....[15]....
        /*00cc*/ 	.word	0x00001b20


	//   ....[16]....
        /*00d0*/ 	.word	0x00001bd0


	//   ....[17]....
        /*00d4*/ 	.word	0x00001bf0


	//   ....[18]....
        /*00d8*/ 	.word	0x00001c00


	//   ....[19]....
        /*00dc*/ 	.word	0x00001c10


	//   ....[20]....
        /*00e0*/ 	.word	0x00001da0


	//   ....[21]....
        /*00e4*/ 	.word	0x00001de0


	//   ....[22]....
        /*00e8*/ 	.word	0x00001df0


	//   ....[23]....
        /*00ec*/ 	.word	0x00001e00


	//----- nvinfo : EIATTR_VRC_CTA_INIT_COUNT
	.align		4
.L_2369:
        /*00f0*/ 	.byte	0x02, 0x4a
	.zero		1
	.zero		1


	//----- nvinfo : EIATTR_EXIT_INSTR_OFFSETS
	.align		4
        /*00f4*/ 	.byte	0x04, 0x1c
        /*00f6*/ 	.short	(.L_2371 - .L_2370)


	//   ....[0]....
.L_2370:
        /*00f8*/ 	.word	0x00000220


	//   ....[1]....
        /*00fc*/ 	.word	0x00002790


	//----- nvinfo : EIATTR_MAX_THREADS
	.align		4
.L_2371:
        /*0100*/ 	.byte	0x04, 0x05
        /*0102*/ 	.short	(.L_2373 - .L_2372)
.L_2372:
        /*0104*/ 	.word	0x00000020
        /*0108*/ 	.word	0x00000001
        /*010c*/ 	.word	0x00000001


	//----- nvinfo : EIATTR_CRS_STACK_SIZE
	.align		4
.L_2373:
        /*0110*/ 	.byte	0x04, 0x1e
        /*0112*/ 	.short	(.L_2375 - .L_2374)
.L_2374:
        /*0114*/ 	.word	0x00000000


	//----- nvinfo : EIATTR_CBANK_PARAM_SIZE
	.align		4
.L_2375:
        /*0118*/ 	.byte	0x03, 0x19
        /*011a*/ 	.short	0x0118


	//----- nvinfo : EIATTR_PARAM_CBANK
	.align		4
        /*011c*/ 	.byte	0x04, 0x0a
        /*011e*/ 	.short	(.L_2377 - .L_2376)
	.align		4
.L_2376:
        /*0120*/ 	.word	index@(.nv.constant0._Z25selective_scan_fwd_kernelI32Selective_Scan_fwd_kernel_traitsILi32ELi4ELi1ELb1ELb0ELb0ELb1EN3c104HalfENS1_7complexIfEEEEv13SSMParamsBase)
        /*0124*/ 	.short	0x0380
        /*0126*/ 	.short	0x0118


	//----- nvinfo : EIATTR_SW_WAR
	.align		4
.L_2377:
        /*0128*/ 	.byte	0x04, 0x36
        /*012a*/ 	.short	(.L_2379 - .L_2378)
.L_2378:
        /*012c*/ 	.word	0x00000008
.L_2379:


//--------------------- .nv.info._Z25selective_scan_fwd_kernelI32Selective_Scan_fwd_kernel_traitsILi32ELi4ELi1ELb1ELb0ELb1ELb0EN3c104HalfENS1_7complexIfEEEEv13SSMParamsBase --------------------------
	.section	.nv.info._Z25selective_scan_fwd_kernelI32Selective_Scan_fwd_kernel_traitsILi32ELi4ELi1ELb1ELb0ELb1ELb0EN3c104HalfENS1_7complexIfEEEEv13SSMParamsBase,"",@"SHT_CUDA_INFO"
	.sectionflags	@""
	.align	4


	//----- nvinfo : EIATTR_CUDA_API_VERSION
	.align		4
        /*0000*/ 	.byte	0x04, 0x37
        /*0002*/ 	.short	(.L_2381 - .L_2380)
.L_2380:
        /*0004*/ 	.word	0x00000082


	//----- nvinfo : EIATTR_KPARAM_INFO
	.align		4
.L_2381:
        /*0008*/ 	.byte	0x04, 0x17
        /*000a*/ 	.short	(.L_2383 - .L_2382)
.L_2382:
        /*000c*/ 	.word	0x00000000
        /*0010*/ 	.short	0x0000
        /*0012*/ 	.short	0x0000
        /*0014*/ 	.byte	0x00, 0xf0, 0x61, 0x04


	//----- nvinfo : EIATTR_SPARSE_MMA_MASK
	.align		4
.L_2383:
        /*0018*/ 	.byte	0x03, 0x50
        /*001a*/ 	.short	0x0000


	//----- nvinfo : EIATTR_MAXREG_COUNT
	.align		4
        /*001c*/ 	.byte	0x03, 0x1b
        /*001e*/ 	.short	0x00ff


	//----- nvinfo : EIATTR_NUM_BARRIERS
	.align		4
        /*0020*/ 	.byte	0x02, 0x4c
        /*0022*/ 	.byte	0x01
	.zero		1


	//----- nvinfo : EIATTR_MERCURY_ISA_VERSION
	.align		4
        /*0024*/ 	.byte	0x03, 0x5f
        /*0026*/ 	.short	0x0101


	//----- nvinfo : EIATTR_COOP_GROUP_MASK_REGIDS
	.align		4
        /*0028*/ 	.byte	0x04, 0x29
        /*002a*/ 	.short	(.L_2385 - .L_2384)


	//   ....[0]....
.L_2384:
        /*002c*/ 	.word	0xffffffff


	//   ....[1]....
        /*0030*/ 	.word	0xffffffff


	//   ....[2]....
        /*0034*/ 	.word	0xffffffff


	//   ....[3]....
        /*0038*/ 	.word	0xffffffff


	//   ....[4]....
        /*003c*/ 	.word	0xffffffff


	//   ....[5]....
        /*0040*/ 	.word	0xffffffff


	//   ....[6]....
        /*0044*/ 	.word	0xffffffff


	//   ....[7]....
        /*0048*/ 	.word	0xffffffff


	//   ....[8]....
        /*004c*/ 	.word	0xffffffff


	//   ....[9]....
        /*0050*/ 	.word	0xffffffff


	//   ....[10]....
        /*0054*/ 	.word	0xffffffff


	//   ....[11]....
        /*0058*/ 	.word	0xffffffff


	//   ....[12]....
        /*005c*/ 	.word	0xffffffff


	//   ....[13]....
        /*0060*/ 	.word	0xffffffff


	//   ....[14]....
        /*0064*/ 	.word	0xffffffff


	//   ....[15]....
        /*0068*/ 	.word	0xffffffff


	//   ....[16]....
        /*006c*/ 	.word	0xffffffff


	//   ....[17]....
        /*0070*/ 	.word	0xffffffff


	//   ....[18]....
        /*0074*/ 	.word	0xffffffff


	//   ....[19]....
        /*0078*/ 	.word	0xffffffff


	//   ....[20]....
        /*007c*/ 	.word	0xffffffff


	//   ....[21]....
        /*0080*/ 	.word	0xffffffff


	//   ....[22]....
        /*0084*/ 	.word	0xffffffff


	//   ....[23]....
        /*0088*/ 	.word	0xffffffff


	//----- nvinfo : EIATTR_COOP_GROUP_INSTR_OFFSETS
	.align		4
.L_2385:
        /*008c*/ 	.byte	0x04, 0x28
        /*008e*/ 	.short	(.L_2387 - .L_2386)


	//   ....[0]....
.L_2386:
        /*0090*/ 	.word	0x00001870


	//   ....[1]....
        /*0094*/ 	.word	0x000018a0


	//   ....[2]....
        /*0098*/ 	.word	0x00001930


	//   ....[3]....
        /*009c*/ 	.word	0x00001950


	//   ....[4]....
        /*00a0*/ 	.word	0x000019b0


	//   ....[5]....
        /*00a4*/ 	.word	0x000019c0


	//   ....[6]....
        /*00a8*/ 	.word	0x00001a20


	//   ....[7]....
        /*00ac*/ 	.word	0x00001a30


	//   ....[8]....
        /*00b0*/ 	.word	0x00001aa0


	//   ....[9]....
        /*00b4*/ 	.word	0x00001ab0


	//   ....[10]....
        /*00b8*/ 	.word	0x00001b00


	//   ....[11]....
        /*00bc*/ 	.word	0x00001b20


	//   ....[12]....
        /*00c0*/ 	.word	0x00001b90


	//   ....[13]....
        /*00c4*/ 	.word	0x00001bc0


	//   ....[14]....
        /*00c8*/ 	.word	0x00001bf0


	//   ....[15]....
        /*00cc*/ 	.word	0x00001c00


	//   ....[16]....
        /*00d0*/ 	.word	0x00001cb0


	//   ....[17]....
        /*00d4*/ 	.word	0x00001cd0


	//   ....[18]....
        /*00d8*/ 	.word	0x00001ce0


	//   ....[19]....
        /*00dc*/ 	.word	0x00001cf0


	//   ....[20]....
        /*00e0*/ 	.word	0x00001e70


	//   ....[21]....
        /*00e4*/ 	.word	0x00001ea0


	//   ....[22]....
        /*00e8*/ 	.word	0x00001ed0


	//   ....[23]....
        /*00ec*/ 	.word	0x00001f00


	//----- nvinfo : EIATTR_VRC_CTA_INIT_COUNT
	.align		4
.L_2387:
        /*00f0*/ 	.byte	0x02, 0x4a
	.zero		1
	.zero		1


	//----- nvinfo : EIATTR_EXIT_INSTR_OFFSETS
	.align		4
        /*00f4*/ 	.byte	0x04, 0x1c
        /*00f6*/ 	.short	(.L_2389 - .L_2388)


	//   ....[0]....
.L_2388:
        /*00f8*/ 	.word	0x00000380


	//   ....[1]....
        /*00fc*/ 	.word	0x000026d0


	//----- nvinfo : EIATTR_MAX_THREADS
	.align		4
.L_2389:
        /*0100*/ 	.byte	0x04, 0x05
        /*0102*/ 	.short	(.L_2391 - .L_2390)
.L_2390:
        /*0104*/ 	.word	0x00000020
        /*0108*/ 	.word	0x00000001
        /*010c*/ 	.word	0x00000001


	//----- nvinfo : EIATTR_CRS_STACK_SIZE
	.align		4
.L_2391:
        /*0110*/ 	.byte	0x04, 0x1e
        /*0112*/ 	.short	(.L_2393 - .L_2392)
.L_2392:
        /*0114*/ 	.word	0x00000000


	//----- nvinfo : EIATTR_CBANK_PARAM_SIZE
	.align		4
.L_2393:
        /*0118*/ 	.byte	0x03, 0x19
        /*011a*/ 	.short	0x0118


	//----- nvinfo : EIATTR_PARAM_CBANK
	.align		4
        /*011c*/ 	.byte	0x04, 0x0a
        /*011e*/ 	.short	(.L_2395 - .L_2394)
	.align		4
.L_2394:
        /*0120*/ 	.word	index@(.nv.constant0._Z25selective_scan_fwd_kernelI32Selective_Scan_fwd_kernel_traitsILi32ELi4ELi1ELb1ELb0ELb1ELb0EN3c104HalfENS1_7complexIfEEEEv13SSMParamsBase)
        /*0124*/ 	.short	0x0380
        /*0126*/ 	.short	0x0118


	//----- nvinfo : EIATTR_SW_WAR
	.align		4
.L_2395:
        /*0128*/ 	.byte	0x04, 0x36
        /*012a*/ 	.short	(.L_2397 - .L_2396)
.L_2396:
        /*012c*/ 	.word	0x00000008
.L_2397:


//--------------------- .nv.info._Z25selective_scan_fwd_kernelI32Selective_Scan_fwd_kernel_traitsILi32ELi4ELi1ELb1ELb0ELb1ELb1EN3c104HalfENS1_7complexIfEEEEv13SSMParamsBase --------------------------
	.section	.nv.info._Z25selective_scan_fwd_kernelI32Selective_Scan_fwd_kernel_traitsILi32ELi4ELi1ELb1ELb0ELb1ELb1EN3c104HalfENS1_7complexIfEEEEv13SSMParamsBase,"",@"SHT_CUDA_INFO"
	.sectionflags	@""
	.align	4


	//----- nvinfo : EIATTR_CUDA_API_VERSION
	.align		4
        /*0000*/ 	.byte	0x04, 0x37
        /*0002*/ 	.short	(.L_2399 - .L_2398)
.L_2398:
        /*0004*/ 	.word	0x00000082


	//----- nvinfo : EIATTR_KPARAM_INFO
	.align		4
.L_2399:
        /*0008*/ 	.byte	0x04, 0x17
        /*000a*/ 	.short	(.L_2401 - .L_2400)
.L_2400:
        /*000c*/ 	.word	0x00000000
        /*0010*/ 	.short	0x0000
        /*0012*/ 	.short	0x0000
        /*0014*/ 	.byte	0x00, 0xf0, 0x61, 0x04


	//----- nvinfo : EIATTR_SPARSE_MMA_MASK
	.align		4
.L_2401:
        /*0018*/ 	.byte	0x03, 0x50
        /*001a*/ 	.short	0x0000


	//----- nvinfo : EIATTR_MAXREG_COUNT
	.align		4
        /*001c*/ 	.byte	0x03, 0x1b
        /*001e*/ 	.short	0x00ff


	//----- nvinfo : EIATTR_NUM_BARRIERS
	.align		4
        /*0020*/ 	.byte	0x02, 0x4c
        /*0022*/ 	.byte	0x01
	.zero		1


	//----- nvinfo : EIATTR_MERCURY_ISA_VERSION
	.align		4
        /*0024*/ 	.byte	0x03, 0x5f
        /*0026*/ 	.short	0x0101


	//----- nvinfo : EIATTR_COOP_GROUP_MASK_REGIDS
	.align		4
        /*0028*/ 	.byte	0x04, 0x29
        /*002a*/ 	.short	(.L_2403 - .L_2402)


	//   ....[0]....
.L_2402:
        /*002c*/ 	.word	0xffffffff


	//   ....[1]....
        /*0030*/ 	.word	0xffffffff


	//   ....[2]....
        /*0034*/ 	.word	0xffffffff


	//   ....[3]....
        /*0038*/ 	.word	0xffffffff


	//   ....[4]....
        /*003c*/ 	.word	0xffffffff


	//   ....[5]....
        /*0040*/ 	.word	0xffffffff


	//   ....[6]....
        /*0044*/ 	.word	0xffffffff


	//   ....[7]....
        /*0048*/ 	.word	0xffffffff


	//   ....[8]....
        /*004c*/ 	.word	0xffffffff


	//   ....[9]....
        /*0050*/ 	.word	0xffffffff


	//   ....[10]....
        /*0054*/ 	.word	0xffffffff


	//   ....[11]....
        /*0058*/ 	.word	0xffffffff


	//   ....[12]....
        /*005c*/ 	.word	0xffffffff


	//   ....[13]....
        /*0060*/ 	.word	0xffffffff


	//   ....[14]....
        /*0064*/ 	.word	0xffffffff


	//   ....[15]....
        /*0068*/ 	.word	0xffffffff


	//   ....[16]....
        /*006c*/ 	.word	0xffffffff


	//   ....[17]....
        /*0070*/ 	.word	0xffffffff


	//   ....[18]....
        /*0074*/ 	.word	0xffffffff


	//   ....[19]....
        /*0078*/ 	.word	0xffffffff


	//   ....[20]....
        /*007c*/ 	.word	0xffffffff


	//   ....[21]....
        /*0080*/ 	.word	0xffffffff


	//   ....[22]....
        /*0084*/ 	.word	0xffffffff


	//   ....[23]....
        /*0088*/ 	.word	0xffffffff


	//----- nvinfo : EIATTR_COOP_GROUP_INSTR_OFFSETS
	.align		4
.L_2403:
        /*008c*/ 	.byte	0x04, 0x28
        /*008e*/ 	.short	(.L_2405 - .L_2404)


	//   ....[0]....
.L_2404:
        /*0090*/ 	.word	0x00001950


	//   ....[1]....
        /*0094*/ 	.word	0x00001980


	//   ....[2]....
        /*0098*/ 	.word	0x00001a10


	//   ....[3]....
        /*009c*/ 	.word	0x00001a30


	//   ....[4]....
        /*00a0*/ 	.word	0x00001a90


	//   ....[5]....
        /*00a4*/ 	.word	0x00001aa0


	//   ....[6]....
        /*00a8*/ 	.word	0x00001b00


	//   ....[7]....
        /*00ac*/ 	.word	0x00001b10


	//   ....[8]....
        /*00b0*/ 	.word	0x00001b80


	//   ....[9]....
        /*00b4*/ 	.word	0x00001b90


	//   ....[10]....
        /*00b8*/ 	.word	0x00001be0


	//   ....[11]....
        /*00bc*/ 	.word	0x00001c00


	//   ....[12]....
        /*00c0*/ 	.word	0x00001c70


	//   ....[13]....
        /*00c4*/ 	.word	0x00001ca0


	//   ....[14]....
        /*00c8*/ 	.word	0x00001cd0


	//   ....[15]....
        /*00cc*/ 	.word	0x00001ce0


	//   ....[16]....
        /*00d0*/ 	.word	0x00001d90


	//   ....[17]....
        /*00d4*/ 	.word	0x00001db0


	//   ....[18]....
        /*00d8*/ 	.word	0x00001dc0


	//   ....[19]....
        /*00dc*/ 	.word	0x00001dd0


	//   ....[20]....
        /*00e0*/ 	.word	0x00001f60


	//   ....[21]....
        /*00e4*/ 	.word	0x00001f90


	//   ....[22]....
        /*00e8*/ 	.word	0x00001fb0


	//   ....[23]....
        /*00ec*/ 	.word	0x00001fe0


	//----- nvinfo : EIATTR_VRC_CTA_INIT_COUNT
	.align		4
.L_2405:
        /*00f0*/ 	.byte	0x02, 0x4a
	.zero		1
	.zero		1


	//----- nvinfo : EIATTR_EXIT_INSTR_OFFSETS
	.align		4
        /*00f4*/ 	.byte	0x04, 0x1c
        /*00f6*/ 	.short	(.L_2407 - .L_2406)


	//   ....[0]....
.L_2406:
        /*00f8*/ 	.word	0x00000410


	//   ....[1]....
        /*00fc*/ 	.word	0x00002ae0


	//----- nvinfo : EIATTR_MAX_THREADS
	.align		4
.L_2407:
        /*0100*/ 	.byte	0x04, 0x05
        /*0102*/ 	.short	(.L_2409 - .L_2408)
.L_2408:
        /*0104*/ 	.word	0x00000020
        /*0108*/ 	.word	0x00000001
        /*010c*/ 	.word	0x00000001


	//----- nvinfo : EIATTR_CRS_STACK_SIZE
	.align		4
.L_2409:
        /*0110*/ 	.byte	0x04, 0x1e
        /*0112*/ 	.short	(.L_2411 - .L_2410)
.L_2410:
        /*0114*/ 	.word	0x00000000


	//----- nvinfo : EIATTR_CBANK_PARAM_SIZE
	.align		4
.L_2411:
        /*0118*/ 	.byte	0x03, 0x19
        /*011a*/ 	.short	0x0118


	//----- nvinfo : EIATTR_PARAM_CBANK
	.align		4
        /*011c*/ 	.byte	0x04, 0x0a
        /*011e*/ 	.short	(.L_2413 - .L_2412)
	.align		4
.L_2412:
        /*0120*/ 	.word	index@(.nv.constant0._Z25selective_scan_fwd_kernelI32Selective_Scan_fwd_kernel_traitsILi32ELi4ELi1ELb1ELb0ELb1ELb1EN3c104HalfENS1_7complexIfEEEEv13SSMParamsBase)
        /*0124*/ 	.short	0x0380
        /*0126*/ 	.short	0x0118


	//----- nvinfo : EIATTR_SW_WAR
	.align		4
.L_2413:
        /*0128*/ 	.byte	0x04, 0x36
        /*012a*/ 	.short	(.L_2415 - .L_2414)
.L_2414:
        /*012c*/ 	.word	0x00000008
.L_2415:


//--------------------- .nv.info._Z25selective_scan_fwd_kernelI32Selective_Scan_fwd_kernel_traitsILi32ELi4ELi1ELb1ELb1ELb0ELb0EN3c104HalfENS1_7complexIfEEEEv13SSMParamsBase --------------------------
	.section	.nv.info._Z25selective_scan_fwd_kernelI32Selective_Scan_fwd_kernel_traitsILi32ELi4ELi1ELb1ELb1ELb0ELb0EN3c104HalfENS1_7complexIfEEEEv13SSMParamsBase,"",@"SHT_CUDA_INFO"
	.sectionflags	@""
	.align	4


	//----- nvinfo : EIATTR_CUDA_API_VERSION
	.align		4
        /*0000*/ 	.byte	0x04, 0x37
        /*0002*/ 	.short	(.L_2417 - .L_2416)
.L_2416:
        /*0004*/ 	.word	0x00000082


	//----- nvinfo : EIATTR_KPARAM_INFO
	.align		4
.L_2417:
        /*0008*/ 	.byte	0x04, 0x17
        /*000a*/ 	.short	(.L_2419 - .L_2418)
.L_2418:
        /*000c*/ 	.word	0x00000000
        /*0010*/ 	.short	0x0000
        /*0012*/ 	.short	0x0000
        /*0014*/ 	.byte	0x00, 0xf0, 0x61, 0x04


	//----- nvinfo : EIATTR_SPARSE_MMA_MASK
	.align		4
.L_2419:
        /*0018*/ 	.byte	0x03, 0x50
        /*001a*/ 	.short	0x0000


	//----- nvinfo : EIATTR_MAXREG_COUNT
	.align		4
        /*001c*/ 	.byte	0x03, 0x1b
        /*001e*/ 	.short	0x00ff


	//----- nvinfo : EIATTR_NUM_BARRIERS
	.align		4
        /*0020*/ 	.byte	0x02, 0x4c
        /*0022*/ 	.byte	0x01
	.zero		1


	//----- nvinfo : EIATTR_MERCURY_ISA_VERSION
	.align		4
        /*0024*/ 	.byte	0x03, 0x5f
        /*0026*/ 	.short	0x0101


	//----- nvinfo : EIATTR_COOP_GROUP_MASK_REGIDS
	.align		4
        /*0028*/ 	.byte	0x04, 0x29
        /*002a*/ 	.short	(.L_2421 - .L_2420)


	//   ....[0]....
.L_2420:
        /*002c*/ 	.word	0xffffffff


	//   ....[1]....
        /*0030*/ 	.word	0xffffffff


	//   ....[2]....
        /*0034*/ 	.word	0xffffffff


	//   ....[3]....
        /*0038*/ 	.word	0xffffffff


	//   ....[4]....
        /*003c*/ 	.word	0xffffffff


	//   ....[5]....
        /*0040*/ 	.word	0xffffffff


	//   ....[6]....
        /*0044*/ 	.word	0xffffffff


	//   ....[7]....
        /*0048*/ 	.word	0xffffffff


	//   ....[8]....
        /*004c*/ 	.word	0xffffffff


	//   ....[9]....
        /*0050*/ 	.word	0xffffffff


	//   ....[10]....
        /*0054*/ 	.word	0xffffffff


	//   ....[11]....
        /*0058*/ 	.word	0xffffffff


	//   ....[12]....
        /*005c*/ 	.word	0xffffffff


	//   ....[13]....
        /*0060*/ 	.word	0xffffffff


	//   ....[14]....
        /*0064*/ 	.word	0xffffffff


	//   ....[15]....
        /*0068*/ 	.word	0xffffffff


	//   ....[16]....
        /*006c*/ 	.word	0xffffffff


	//   ....[17]....
        /*0070*/ 	.word	0xffffffff


	//   ....[18]....
        /*0074*/ 	.word	0xffffffff


	//   ....[19]....
        /*0078*/ 	.word	0xffffffff


	//   ....[20]....
        /*007c*/ 	.word	0xffffffff


	//   ....[21]....
        /*0080*/ 	.word	0xffffffff


	//   ....[22]....
        /*0084*/ 	.word	0xffffffff


	//   ....[23]....
        /*0088*/ 	.word	0xffffffff


	//----- nvinfo : EIATTR_COOP_GROUP_INSTR_OFFSETS
	.align		4
.L_2421:
        /*008c*/ 	.byte	0x04, 0x28
        /*008e*/ 	.short	(.L_2423 - .L_2422)


	//   ....[0]....
.L_2422:
        /*0090*/ 	.word	0x00001950


	//   ....[1]....
        /*0094*/ 	.word	0x000019a0


	//   ....[2]....
        /*0098*/ 	.word	0x00001a40


	//   ....[3]....
        /*009c*/ 	.word	0x00001a60


	//   ....[4]....
        /*00a0*/ 	.word	0x00001ac0


	//   ....[5]....
        /*00a4*/ 	.word	0x00001ad0


	//   ....[6]....
        /*00a8*/ 	.word	0x00001b30


	//   ....[7]....
        /*00ac*/ 	.word	0x00001b40


	//   ....[8]....
        /*00b0*/ 	.word	0x00001bb0


	//   ....[9]....
        /*00b4*/ 	.word	0x00001bc0


	//   ....[10]....
        /*00b8*/ 	.word	0x00001c10


	//   ....[11]....
        /*00bc*/ 	.word	0x00001c30


	//   ....[12]....
        /*00c0*/ 	.word	0x00001ca0


	//   ....[13]....
        /*00c4*/ 	.word	0x00001cd0


	//   ....[14]....
        /*00c8*/ 	.word	0x00001d00


	//   ....[15]....
        /*00cc*/ 	.word	0x00001d10


	//   ....[16]....
        /*00d0*/ 	.word	0x00001dc0


	//   ....[17]....
        /*00d4*/ 	.word	0x00001de0


	//   ....[18]....
        /*00d8*/ 	.word	0x00001df0


	//   ....[19]....
        /*00dc*/ 	.word	0x00001e00


	//   ....[20]....
        /*00e0*/ 	.word	0x00001f90


	//   ....[21]....
        /*00e4*/ 	.word	0x00001fc0


	//   ....[22]....
        /*00e8*/ 	.word	0x00001fe0


	//   ....[23]....
        /*00ec*/ 	.word	0x00001ff0


	//----- nvinfo : EIATTR_VRC_CTA_INIT_COUNT
	.align		4
.L_2423:
        /*00f0*/ 	.byte	0x02, 0x4a
	.zero		1
	.zero		1


	//----- nvinfo : EIATTR_EXIT_INSTR_OFFSETS
	.align		4
        /*00f4*/ 	.byte	0x04, 0x1c
        /*00f6*/ 	.short	(.L_2425 - .L_2424)


	//   ....[0]....
.L_2424:
        /*00f8*/ 	.word	0x00000390


	//   ....[1]....
        /*00fc*/ 	.word	0x00002630


	//----- nvinfo : EIATTR_MAX_THREADS
	.align		4
.L_2425:
        /*0100*/ 	.byte	0x04, 0x05
        /*0102*/ 	.short	(.L_2427 - .L_2426)
.L_2426:
        /*0104*/ 	.word	0x00000020
        /*0108*/ 	.word	0x00000001
        /*010c*/ 	.word	0x00000001


	//----- nvinfo : EIATTR_CRS_STACK_SIZE
	.align		4
.L_2427:
        /*0110*/ 	.byte	0x04, 0x1e
        /*0112*/ 	.short	(.L_2429 - .L_2428)
.L_2428:
        /*0114*/ 	.word	0x00000000


	//----- nvinfo : EIATTR_CBANK_PARAM_SIZE
	.align		4
.L_2429:
        /*0118*/ 	.byte	0x03, 0x19
        /*011a*/ 	.short	0x0118


	//----- nvinfo : EIATTR_PARAM_CBANK
	.align		4
        /*011c*/ 	.byte	0x04, 0x0a
        /*011e*/ 	.short	(.L_2431 - .L_2430)
	.align		4
.L_2430:
        /*0120*/ 	.word	index@(.nv.constant0._Z25selective_scan_fwd_kernelI32Selective_Scan_fwd_kernel_traitsILi32ELi4ELi1ELb1ELb1ELb0ELb0EN3c104HalfENS1_7complexIfEEEEv13SSMParamsBase)
        /*0124*/ 	.short	0x0380
        /*0126*/ 	.short	0x0118


	//----- nvinfo : EIATTR_SW_WAR
	.align		4
.L_2431:
        /*0128*/ 	.byte	0x04, 0x36
        /*012a*/ 	.short	(.L_2433 - .L_2432)
.L_2432:
        /*012c*/ 	.word	0x00000008
.L_2433:


//--------------------- .nv.info._Z25selective_scan_fwd_kernelI32Selective_Scan_fwd_kernel_traitsILi32ELi4ELi1ELb1ELb1ELb0ELb1EN3c104HalfENS1_7complexIfEEEEv13SSMParamsBase --------------------------
	.section	.nv.info._Z25selective_scan_fwd_kernelI32Selective_Scan_fwd_kernel_traitsILi32ELi4ELi1ELb1ELb1ELb0ELb1EN3c104HalfENS1_7complexIfEEEEv13SSMParamsBase,"",@"SHT_CUDA_INFO"
	.sectionflags	@""
	.align	4


	//----- nvinfo : EIATTR_CUDA_API_VERSION
	.align		4
        /*0000*/ 	.byte	0x04, 0x37
        /*0002*/ 	.short	(.L_2435 - .L_2434)
.L_2434:
        /*0004*/ 	.word	0x00000082


	//----- nvinfo : EIATTR_KPARAM_INFO
	.align		4
.L_2435:
        /*0008*/ 	.byte	0x04, 0x17
        /*000a*/ 	.short	(.L_2437 - .L_2436)
.L_2436:
        /*000c*/ 	.word	0x00000000
        /*0010*/ 	.short	0x0000
        /*0012*/ 	.short	0x0000
        /*0014*/ 	.byte	0x00, 0xf0, 0x61, 0x04


	//----- nvinfo : EIATTR_SPARSE_MMA_MASK
	.align		4
.L_2437:
        /*0018*/ 	.byte	0x03, 0x50
        /*001a*/ 	.short	0x0000


	//----- nvinfo : EIATTR_MAXREG_COUNT
	.align		4
        /*001c*/ 	.byte	0x03, 0x1b
        /*001e*/ 	.short	0x00ff


	//----- nvinfo : EIATTR_NUM_BARRIERS
	.align		4
        /*0020*/ 	.byte	0x02, 0x4c
        /*0022*/ 	.byte	0x01
	.zero		1


	//----- nvinfo : EIATTR_MERCURY_ISA_VERSION
	.align		4
        /*0024*/ 	.byte	0x03, 0x5f
        /*0026*/ 	.short	0x0101


	//----- nvinfo : EIATTR_COOP_GROUP_MASK_REGIDS
	.align		4
        /*0028*/ 	.byte	0x04, 0x29
        /*002a*/ 	.short	(.L_2439 - .L_2438)


	//   ....[0]....
.L_2438:
        /*002c*/ 	.word	0xffffffff


	//   ....[1]....
        /*0030*/ 	.word	0xffffffff


	//   ....[2]....
        /*0034*/ 	.word	0xffffffff


	//   ....[3]....
        /*0038*/ 	.word	0xffffffff


	//   ....[4]....
        /*003c*/ 	.word	0xffffffff


	//   ....[5]....
        /*0040*/ 	.word	0xffffffff


	//   ....[6]....
        /*0044*/ 	.word	0xffffffff


	//   ....[7]....
        /*0048*/ 	.word	0xffffffff


	//   ....[8]....
        /*004c*/ 	.word	0xffffffff


	//   ....[9]....
        /*0050*/ 	.word	0xffffffff


	//   ....[10]....
        /*0054*/ 	.word	0xffffffff


	//   ....[11]....
        /*0058*/ 	.word	0xffffffff


	//   ....[12]....
        /*005c*/ 	.word	0xffffffff


	//   ....[13]....
        /*0060*/ 	.word	0xffffffff


	//   ....[14]....
        /*0064*/ 	.word	0xffffffff


	//   ....[15]....
        /*0068*/ 	.word	0xffffffff


	//   ....[16]....
        /*006c*/ 	.word	0xffffffff


	//   ....[17]....
        /*0070*/ 	.word	0xffffffff


	//   ....[18]....
        /*0074*/ 	.word	0xffffffff


	//   ....[19]....
        /*0078*/ 	.word	0xffffffff


	//   ....[20]....
        /*007c*/ 	.word	0xffffffff


	//   ....[21]....
        /*0080*/ 	.word	0xffffffff


	//   ....[22]....
        /*0084*/ 	.word	0xffffffff


	//   ....[23]....
        /*0088*/ 	.word	0xffffffff


	//----- nvinfo : EIATTR_COOP_GROUP_INSTR_OFFSETS
	.align		4
.L_2439:
        /*008c*/ 	.byte	0x04, 0x28
        /*008e*/ 	.short	(.L_2441 - .L_2440)


	//   ....[0]....
.L_2440:
        /*0090*/ 	.word	0x00001a90


	//   ....[1]....
        /*0094*/ 	.word	0x00001ac0


	//   ....[2]....
        /*0098*/ 	.word	0x00001b80


	//   ....[3]....
        /*009c*/ 	.word	0x00001ba0


	//   ....[4]....
        /*00a0*/ 	.word	0x00001c00


	//   ....[5]....
        /*00a4*/ 	.word	0x00001c10


	//   ....[6]....
        /*00a8*/ 	.word	0x00001c70


	//   ....[7]....
        /*00ac*/ 	.word	0x00001c80


	//   ....[8]....
        /*00b0*/ 	.word	0x00001cf0


	//   ....[9]....
        /*00b4*/ 	.word	0x00001d00


	//   ....[10]....
        /*00b8*/ 	.word	0x00001d50


	//   ....[11]....
        /*00bc*/ 	.word	0x00001d70


	//   ....[12]....
        /*00c0*/ 	.word	0x00001de0


	//   ....[13]....
        /*00c4*/ 	.word	0x00001e10


	//   ....[14]....
        /*00c8*/ 	.word	0x00001e40


	//   ....[15]....
        /*00cc*/ 	.word	0x00001e50


	//   ....[16]....
        /*00d0*/ 	.word	0x00001f00


	//   ....[17]....
        /*00d4*/ 	.word	0x00001f20


	//   ....[18]....
        /*00d8*/ 	.word	0x00001f30


	//   ....[19]....
        /*00dc*/ 	.word	0x00001f40


	//   ....[20]....
        /*00e0*/ 	.word	0x000020d0


	//   ....[21]....
        /*00e4*/ 	.word	0x00002110


	//   ....[22]....
        /*00e8*/ 	.word	0x00002120


	//   ....[23]....
        /*00ec*/ 	.word	0x00002130


	//----- nvinfo : EIATTR_VRC_CTA_INIT_COUNT
	.align		4
.L_2441:
        /*00f0*/ 	.byte	0x02, 0x4a
	.zero		1
	.zero		1


	//----- nvinfo : EIATTR_EXIT_INSTR_OFFSETS
	.align		4
        /*00f4*/ 	.byte	0x04, 0x1c
        /*00f6*/ 	.short	(.L_2443 - .L_2442)


	//   ....[0]....
.L_2442:
        /*00f8*/ 	.word	0x00000410


	//   ....[1]....
        /*00fc*/ 	.word	0x00002aa0


	//----- nvinfo : EIATTR_MAX_THREADS
	.align		4
.L_2443:
        /*0100*/ 	.byte	0x04, 0x05
        /*0102*/ 	.short	(.L_2445 - .L_2444)
.L_2444:
        /*0104*/ 	.word	0x00000020
        /*0108*/ 	.word	0x00000001
        /*010c*/ 	.word	0x00000001


	//----- nvinfo : EIATTR_CRS_STACK_SIZE
	.align		4
.L_2445:
        /*0110*/ 	.byte	0x04, 0x1e
        /*0112*/ 	.short	(.L_2447 - .L_2446)
.L_2446:
        /*0114*/ 	.word	0x00000000


	//----- nvinfo : EIATTR_CBANK_PARAM_SIZE
	.align		4
.L_2447:
        /*0118*/ 	.byte	0x03, 0x19
        /*011a*/ 	.short	0x0118


	//----- nvinfo : EIATTR_PARAM_CBANK
	.align		4
        /*011c*/ 	.byte	0x04, 0x0a
        /*011e*/ 	.short	(.L_2449 - .L_2448)
	.align		4
.L_2448:
        /*0120*/ 	.word	index@(.nv.constant0._Z25selective_scan_fwd_kernelI32Selective_Scan_fwd_kernel_traitsILi32ELi4ELi1ELb1ELb1ELb0ELb1EN3c104HalfENS1_7complexIfEEEEv13SSMParamsBase)
        /*0124*/ 	.short	0x0380
        /*0126*/ 	.short	0x0118


	//----- nvinfo : EIATTR_SW_WAR
	.align		4
.L_2449:
        /*0128*/ 	.byte	0x04, 0x36
        /*012a*/ 	.short	(.L_2451 - .L_2450)
.L_2450:
        /*012c*/ 	.word	0x00000008
.L_2451:


//--------------------- .nv.info._Z25selective_scan_fwd_kernelI32Selective_Scan_fwd_kernel_traitsILi32ELi4ELi1ELb1ELb1ELb1ELb0EN3c104HalfENS1_7complexIfEEEEv13SSMParamsBase --------------------------
	.section	.nv.info._Z25selective_scan_fwd_kernelI32Selective_Scan_fwd_kernel_traitsILi32ELi4ELi1ELb1ELb1ELb1ELb0EN3c104HalfENS1_7complexIfEEEEv13SSMParamsBase,"",@"SHT_CUDA_INFO"
	.sectionflags	@""
	.align	4


	//----- nvinfo : EIATTR_CUDA_API_VERSION
	.align		4
        /*0000*/ 	.byte	0x04, 0x37
        /*0002*/ 	.short	(.L_2453 - .L_2452)
.L_2452:
        /*0004*/ 	.word	0x00000082


	//----- nvinfo : EIATTR_KPARAM_INFO
	.align		4
.L_2453:
        /*0008*/ 	.byte	0x04, 0x17
        /*000a*/ 	.short	(.L_2455 - .L_2454)
.L_2454:
        /*000c*/ 	.word	0x00000000
        /*0010*/ 	.short	0x0000
        /*0012*/ 	.short	0x0000
        /*0014*/ 	.byte	0x00, 0xf0, 0x61, 0x04


	//----- nvinfo : EIATTR_SPARSE_MMA_MASK
	.align		4
.L_2455:
        /*0018*/ 	.byte	0x03, 0x50
        /*001a*/ 	.short	0x0000


	//----- nvinfo : EIATTR_MAXREG_COUNT
	.align		4
        /*001c*/ 	.byte	0x03, 0x1b
        /*001e*/ 	.short	0x00ff


	//----- nvinfo : EIATTR_NUM_BARRIERS
	.align		4
        /*0020*/ 	.byte	0x02, 0x4c
        /*0022*/ 	.byte	0x01
	.zero		1


	//----- nvinfo : EIATTR_MERCURY_ISA_VERSION
	.align		4
        /*0024*/ 	.byte	0x03, 0x5f
        /*0026*/ 	.short	0x0101


	//----- nvinfo : EIATTR_COOP_GROUP_MASK_REGIDS
	.align		4
        /*0028*/ 	.byte	0x04, 0x29
        /*002a*/ 	.short	(.L_2457 - .L_2456)


	//   ....[0]....
.L_2456:
        /*002c*/ 	.word	0xffffffff


	//   ....[1]....
        /*0030*/ 	.word	0xffffffff


	//   ....[2]....
        /*0034*/ 	.word	0xffffffff


	//   ....[3]....
        /*0038*/ 	.word	0xffffffff


	//   ....[4]....
        /*003c*/ 	.word	0xffffffff


	//   ....[5]....
        /*0040*/ 	.word	0xffffffff


	//   ....[6]....
        /*0044*/ 	.word	0xffffffff


	//   ....[7]....
        /*0048*/ 	.word	0xffffffff


	//   ....[8]....
        /*004c*/ 	.word	0xffffffff


	//   ....[9]....
        /*0050*/ 	.word	0xffffffff


	//   ....[10]....
        /*0054*/ 	.word	0xffffffff


	//   ....[11]....
        /*0058*/ 	.word	0xffffffff


	//   ....[12]....
        /*005c*/ 	.word	0xffffffff


	//   ....[13]....
        /*0060*/ 	.word	0xffffffff


	//   ....[14]....
        /*0064*/ 	.word	0xffffffff


	//   ....[15]....
        /*0068*/ 	.word	0xffffffff


	//   ....[16]....
        /*006c*/ 	.word	0xffffffff


	//   ....[17]....
        /*0070*/ 	.word	0xffffffff


	//   ....[18]....
        /*0074*/ 	.word	0xffffffff


	//   ....[19]....
        /*0078*/ 	.word	0xffffffff


	//   ....[20]....
        /*007c*/ 	.word	0xffffffff


	//   ....[21]....
        /*0080*/ 	.word	0xffffffff


	//   ....[22]....
        /*0084*/ 	.word	0xffffffff


	//   ....[23]....
        /*0088*/ 	.word	0xffffffff


	//----- nvinfo : EIATTR_COOP_GROUP_INSTR_OFFSETS
	.align		4
.L_2457:
        /*008c*/ 	.byte	0x04, 0x28
        /*008e*/ 	.short	(.L_2459 - .L_2458)


	//   ....[0]....
.L_2458:
        /*0090*/ 	.word	0x00001a20


	//   ....[1]....
        /*0094*/ 	.word	0x00001a50


	//   ....[2]....
        /*0098*/ 	.word	0x00001ad0


	//   ....[3]....
        /*009c*/ 	.word	0x00001ae0


	//   ....[4]....
        /*00a0*/ 	.word	0x00001b50


	//   ....[5]....
        /*00a4*/ 	.word	0x00001b60


	//   ....[6]....
        /*00a8*/ 	.word	0x00001bc0


	//   ....[7]....
        /*00ac*/ 	.word	0x00001bd0


	//   ....[8]....
        /*00b0*/ 	.word	0x00001c40


	//   ....[9]....
        /*00b4*/ 	.word	0x00001c60


	//   ....[10]....
        /*00b8*/ 	.word	0x00001ca0


	//   ....[11]....
        /*00bc*/ 	.word	0x00001cc0


	//   ....[12]....
        /*00c0*/ 	.word	0x00001d40


	//   ....[13]....
        /*00c4*/ 	.word	0x00001d70


	//   ....[14]....
        /*00c8*/ 	.word	0x00001d90


	//   ....[15]....
        /*00cc*/ 	.word	0x00001da0


	//   ....[16]....
        /*00d0*/ 	.word	0x00001e50


	//   ....[17]....
        /*00d4*/ 	.word	0x00001e70


	//   ....[18]....
        /*00d8*/ 	.word	0x00001e80


	//   ....[19]....
        /*00dc*/ 	.word	0x00001e90


	//   ....[20]....
        /*00e0*/ 	.word	0x00002020


	//   ....[21]....
        /*00e4*/ 	.word	0x00002060


	//   ....[22]....
        /*00e8*/ 	.word	0x00002070


	//   ....[23]....
        /*00ec*/ 	.word	0x00002080


	//----- nvinfo : EIATTR_VRC_CTA_INIT_COUNT
	.align		4
.L_2459:
        /*00f0*/ 	.byte	0x02, 0x4a
	.zero		1
	.zero		1


	//----- nvinfo : EIATTR_EXIT_INSTR_OFFSETS
	.align		4
        /*00f4*/ 	.byte	0x04, 0x1c
        /*00f6*/ 	.short	(.L_2461 - .L_2460)


	//   ....[0]....
.L_2460:
        /*00f8*/ 	.word	0x00000410


	//   ....[1]....
        /*00fc*/ 	.word	0x000027a0


	//----- nvinfo : EIATTR_MAX_THREADS
	.align		4
.L_2461:
        /*0100*/ 	.byte	0x04, 0x05
        /*0102*/ 	.short	(.L_2463 - .L_2462)
.L_2462:
        /*0104*/ 	.word	0x00000020
        /*0108*/ 	.word	0x00000001
        /*010c*/ 	.word	0x00000001


	//----- nvinfo : EIATTR_CRS_STACK_SIZE
	.align		4
.L_2463:
        /*0110*/ 	.byte	0x04, 0x1e
        /*0112*/ 	.short	(.L_2465 - .L_2464)
.L_2464:
        /*0114*/ 	.word	0x00000000


	//----- nvinfo : EIATTR_CBANK_PARAM_SIZE
	.align		4
.L_2465:
        /*0118*/ 	.byte	0x03, 0x19
        /*011a*/ 	.short	0x0118


	//----- nvinfo : EIATTR_PARAM_CBANK
	.align		4
        /*011c*/ 	.byte	0x04, 0x0a
        /*011e*/ 	.short	(.L_2467 - .L_2466)
	.align		4
.L_2466:
        /*0120*/ 	.word	index@(.nv.constant0._Z25selective_scan_fwd_kernelI32Selective_Scan_fwd_kernel_traitsILi32ELi4ELi1ELb1ELb1ELb1ELb0EN3c104HalfENS1_7complexIfEEEEv13SSMParamsBase)
        /*0124*/ 	.short	0x0380
        /*0126*/ 	.short	0x0118


	//----- nvinfo : EIATTR_SW_WAR
	.align		4
.L_2467:
        /*0128*/ 	.byte	0x04, 0x36
        /*012a*/ 	.short	(.L_2469 - .L_2468)
.L_2468:
        /*012c*/ 	.word	0x00000008
.L_2469:


//--------------------- .nv.info._Z25selective_scan_fwd_kernelI32Selective_Scan_fwd_kernel_traitsILi32ELi4ELi1ELb1ELb1ELb1ELb1EN3c104HalfENS1_7complexIfEEEEv13SSMParamsBase --------------------------
	.section	.nv.info._Z25selective_scan_fwd_kernelI32Selective_Scan_fwd_kernel_traitsILi32ELi4ELi1ELb1ELb1ELb1ELb1EN3c104HalfENS1_7complexIfEEEEv13SSMParamsBase,"",@"SHT_CUDA_INFO"
	.sectionflags	@""
	.align	4


	//----- nvinfo : EIATTR_CUDA_API_VERSION
	.align		4
        /*0000*/ 	.byte	0x04, 0x37
        /*0002*/ 	.short	(.L_2471 - .L_2470)
.L_2470:
        /*0004*/ 	.word	0x00000082


	//----- nvinfo : EIATTR_KPARAM_INFO
	.align		4
.L_2471:
        /*0008*/ 	.byte	0x04, 0x17
        /*000a*/ 	.short	(.L_2473 - .L_2472)
.L_2472:
        /*000c*/ 	.word	0x00000000
        /*0010*/ 	.short	0x0000
        /*0012*/ 	.short	0x0000
        /*0014*/ 	.byte	0x00, 0xf0, 0x61, 0x04


	//----- nvinfo : EIATTR_SPARSE_MMA_MASK
	.align		4
.L_2473:
        /*0018*/ 	.byte	0x03, 0x50
        /*001a*/ 	.short	0x0000


	//----- nvinfo : EIATTR_MAXREG_COUNT
	.align		4
        /*001c*/ 	.byte	0x03, 0x1b
        /*001e*/ 	.short	0x00ff


	//----- nvinfo : EIATTR_NUM_BARRIERS
	.align		4
        /*0020*/ 	.byte	0x02, 0x4c
        /*0022*/ 	.byte	0x01
	.zero		1


	//----- nvinfo : EIATTR_MERCURY_ISA_VERSION
	.align		4
        /*0024*/ 	.byte	0x03, 0x5f
        /*0026*/ 	.short	0x0101


	//----- nvinfo : EIATTR_COOP_GROUP_MASK_REGIDS
	.align		4
        /*0028*/ 	.byte	0x04, 0x29
        /*002a*/ 	.short	(.L_2475 - .L_2474)


	//   ....[0]....
.L_2474:
        /*002c*/ 	.word	0xffffffff


	//   ....[1]....
        /*0030*/ 	.word	0xffffffff


	//   ....[2]....
        /*0034*/ 	.word	0xffffffff


	//   ....[3]....
        /*0038*/ 	.word	0xffffffff


	//   ....[4]....
        /*003c*/ 	.word	0xffffffff


	//   ....[5]....
        /*0040*/ 	.word	0xffffffff


	//   ....[6]....
        /*0044*/ 	.word	0xffffffff


	//   ....[7]....
        /*0048*/ 	.word	0xffffffff


	//   ....[8]....
        /*004c*/ 	.word	0xffffffff


	//   ....[9]....
        /*0050*/ 	.word	0xffffffff


	//   ....[10]....
        /*0054*/ 	.word	0xffffffff


	//   ....[11]....
        /*0058*/ 	.word	0xffffffff


	//   ....[12]....
        /*005c*/ 	.word	0xffffffff


	//   ....[13]....
        /*0060*/ 	.word	0xffffffff


	//   ....[14]....
        /*0064*/ 	.word	0xffffffff


	//   ....[15]....
        /*0068*/ 	.word	0xffffffff


	//   ....[16]....
        /*006c*/ 	.word	0xffffffff


	//   ....[17]....
        /*0070*/ 	.word	0xffffffff


	//   ....[18]....
        /*0074*/ 	.word	0xffffffff


	//   ....[19]....
        /*0078*/ 	.word	0xffffffff


	//   ....[20]....
        /*007c*/ 	.word	0xffffffff


	//   ....[21]....
        /*0080*/ 	.word	0xffffffff


	//   ....[22]....
        /*0084*/ 	.word	0xffffffff


	//   ....[23]....
        /*0088*/ 	.word	0xffffffff


	//----- nvinfo : EIATTR_COOP_GROUP_INSTR_OFFSETS
	.align		4
.L_2475:
        /*008c*/ 	.byte	0x04, 0x28
        /*008e*/ 	.short	(.L_2477 - .L_2476)


	//   ....[0]....
.L_2476:
        /*0090*/ 	.word	0x00001b00


	//   ....[1]....
        /*0094*/ 	.word	0x00001b30


	//   ....[2]....
        /*0098*/ 	.word	0x00001bc0


	//   ....[3]....
        /*009c*/ 	.word	0x00001be0


	//   ....[4]....
        /*00a0*/ 	.word	0x00001c40


	//   ....[5]....
        /*00a4*/ 	.word	0x00001c50


	//   ....[6]....
        /*00a8*/ 	.word	0x00001cb0


	//   ....[7]....
        /*00ac*/ 	.word	0x00001cc0


	//   ....[8]....
        /*00b0*/ 	.word	0x00001d30


	//   ....[9]....
        /*00b4*/ 	.word	0x00001d40


	//   ....[10]....
        /*00b8*/ 	.word	0x00001d90


	//   ....[11]....
        /*00bc*/ 	.word	0x00001db0


	//   ....[12]....
        /*00c0*/ 	.word	0x00001e20


	//   ....[13]....
        /*00c4*/ 	.word	0x00001e50


	//   ....[14]....
        /*00c8*/ 	.word	0x00001e80


	//   ....[15]....
        /*00cc*/ 	.word	0x00001e90


	//   ....[16]....
        /*00d0*/ 	.word	0x00001f40


	//   ....[17]....
        /*00d4*/ 	.word	0x00001f60


	//   ....[18]....
        /*00d8*/ 	.word	0x00001f70


	//   ....[19]....
        /*00dc*/ 	.word	0x00001f80


	//   ....[20]....
        /*00e0*/ 	.word	0x00002110


	//   ....[21]....
        /*00e4*/ 	.word	0x00002140


	//   ....[22]....
        /*00e8*/ 	.word	0x00002160


	//   ....[23]....
        /*00ec*/ 	.word	0x00002170


	//----- nvinfo : EIATTR_VRC_CTA_INIT_COUNT
	.align		4
.L_2477:
        /*00f0*/ 	.byte	0x02, 0x4a
	.zero		1
	.zero		1


	//----- nvinfo : EIATTR_EXIT_INSTR_OFFSETS
	.align		4
        /*00f4*/ 	.byte	0x04, 0x1c
        /*00f6*/ 	.short	(.L_2479 - .L_2478)


	//   ....[0]....
.L_2478:
        /*00f8*/ 	.word	0x000004d0


	//   ....[1]....
        /*00fc*/ 	.word	0x00002bc0


	//----- nvinfo : EIATTR_MAX_THREADS
	.align		4
.L_2479:
        /*0100*/ 	.byte	0x04, 0x05
        /*0102*/ 	.short	(.L_2481 - .L_2480)
.L_2480:
        /*0104*/ 	.word	0x00000020
        /*0108*/ 	.word	0x00000001
        /*010c*/ 	.word	0x00000001


	//----- nvinfo : EIATTR_CRS_STACK_SIZE
	.align		4
.L_2481:
        /*0110*/ 	.byte	0x04, 0x1e
        /*0112*/ 	.short	(.L_2483 - .L_2482)
.L_2482:
        /*0114*/ 	.word	0x00000000


	//----- nvinfo : EIATTR_CBANK_PARAM_SIZE
	.align		4
.L_2483:
        /*0118*/ 	.byte	0x03, 0x19
        /*011a*/ 	.short	0x0118


	//----- nvinfo : EIATTR_PARAM_CBANK
	.align		4
        /*011c*/ 	.byte	0x04, 0x0a
        /*011e*/ 	.short	(.L_2485 - .L_2484)
	.align		4
.L_2484:
        /*0120*/ 	.word	index@(.nv.constant0._Z25selective_scan_fwd_kernelI32Selective_Scan_fwd_kernel_traitsILi32ELi4ELi1ELb1ELb1ELb1ELb1EN3c104HalfENS1_7complexIfEEEEv13SSMParamsBase)
        /*0124*/ 	.short	0x0380
        /*0126*/ 	.short	0x0118


	//----- nvinfo : EIATTR_SW_WAR
	.align		4
.L_2485:
        /*0128*/ 	.byte	0x04, 0x36
        /*012a*/ 	.short	(.L_2487 - .L_2486)
.L_2486:
        /*012c*/ 	.word	0x00000008
.L_2487:


//--------------------- .nv.info._Z25selective_scan_fwd_kernelI32Selective_Scan_fwd_kernel_traitsILi128ELi16ELi1ELb0ELb0ELb0ELb0EN3c104HalfEfEEv13SSMParamsBase --------------------------
	.section	.nv.info._Z25selective_scan_fwd_kernelI32Selective_Scan_fwd_kernel_traitsILi128ELi16ELi1ELb0ELb0ELb0ELb0EN3c104HalfEfEEv13SSMParamsBase,"",@"SHT_CUDA_INFO"
	.sectionflags	@""
	.align	4


	//----- nvinfo : EIATTR_CUDA_API_VERSION
	.align		4
        /*0000*/ 	.byte	0x04, 0x37
        /*0002*/ 	.short	(.L_2489 - .L_2488)
.L_2488:
        /*0004*/ 	.word	0x00000082


	//----- nvinfo : EIATTR_KPARAM_INFO
	.align		4
.L_2489:
        /*0008*/ 	.byte	0x04, 0x17
        /*000a*/ 	.short	(.L_2491 - .L_2490)
.L_2490:
        /*000c*/ 	.word	0x00000000
        /*0010*/ 	.short	0x0000
        /*0012*/ 	.short	0x0000
        /*0014*/ 	.byte	0x00, 0xf0, 0x61, 0x04


	//----- nvinfo : EIATTR_SPARSE_MMA_MASK
	.align		4
.L_2491:
        /*0018*/ 	.byte	0x03, 0x50
        /*001a*/ 	.short	0x0000


	//----- nvinfo : EIATTR_MAXREG_COUNT
	.align		4
        /*001c*/ 	.byte	0x03, 0x1b
        /*001e*/ 	.short	0x00a8


	//----- nvinfo : EIATTR_NUM_BARRIERS
	.align		4
        /*0020*/ 	.byte	0x02, 0x4c
        /*0022*/ 	.byte	0x01
	.zero		1


	//----- nvinfo : EIATTR_MERCURY_ISA_VERSION
	.align		4
        /*0024*/ 	.byte	0x03, 0x5f
        /*0026*/ 	.short	0x0101


	//----- nvinfo : EIATTR_COOP_GROUP_MASK_REGIDS
	.align		4
        /*0028*/ 	.byte	0x04, 0x29
        /*002a*/ 	.short	(.L_2493 - .L_2492)


	//   ....[0]....
.L_2492:
        /*002c*/ 	.word	0xffffffff


	//   ....[1]....
        /*0030*/ 	.word	0xffffffff


	//   ....[2]....
        /*0034*/ 	.word	0xffffffff


	//   ....[3]....
        /*0038*/ 	.word	0xffffffff


	//   ....[4]....
        /*003c*/ 	.word	0xffffffff


	//   ....[5]....
        /*0040*/ 	.word	0xffffffff


	//   ....[6]....
        /*0044*/ 	.word	0xffffffff


	//   ....[7]....
        /*0048*/ 	.word	0xffffffff


	//   ....[8]....
        /*004c*/ 	.word	0xffffffff


	//   ....[9]....
        /*0050*/ 	.word	0xffffffff


	//   ....[10]....
        /*0054*/ 	.word	0xffffffff


	//   ....[11]....
        /*0058*/ 	.word	0xffffffff


	//   ....[12]....
        /*005c*/ 	.word	0xffffffff


	//   ....[13]....
        /*0060*/ 	.word	0xffffffff


	//   ....[14]....
        /*0064*/ 	.word	0xffffffff


	//----- nvinfo : EIATTR_COOP_GROUP_INSTR_OFFSETS
	.align		4
.L_2493:
        /*0068*/ 	.byte	0x04, 0x28
        /*006a*/ 	.short	(.L_2495 - .L_2494)


	//   ....[0]....
.L_2494:
        /*006c*/ 	.word	0x00001190


	//   ....[1]....
        /*0070*/ 	.word	0x00001640


	//   ....[2]....
        /*0074*/ 	.word	0x00004840


	//   ....[3]....
        /*0078*/ 	.word	0x00004890


	//   ....[4]....
        /*007c*/ 	.word	0x000048f0


	//   ....[5]....
        /*0080*/ 	.word	0x00004920


	//   ....[6]....
        /*0084*/ 	.word	0x00004960


	//   ....[7]....
        /*0088*/ 	.word	0x00004980


	//   ....[8]....
        /*008c*/ 	.word	0x000049d0


	//   ....[9]....
        /*0090*/ 	.word	0x000049e0


	//   ....[10]....
        /*0094*/ 	.word	0x00004a30


	//   ....[11]....
        /*0098*/ 	.word	0x00004a40


	//   ....[12]....
        /*009c*/ 	.word	0x00004b80


	//   ....[13]....
        /*00a0*/ 	.word	0x00004b90


	//   ....[14]....
        /*00a4*/ 	.word	0x00005440


	//----- nvinfo : EIATTR_VRC_CTA_INIT_COUNT
	.align		4
.L_2495:
        /*00a8*/ 	.byte	0x02, 0x4a
	.zero		1
	.zero		1


	//----- nvinfo : EIATTR_EXIT_INSTR_OFFSETS
	.align		4
        /*00ac*/ 	.byte	0x04, 0x1c
        /*00ae*/ 	.short	(.L_2497 - .L_2496)


	//   ....[0]....
.L_2496:
        /*00b0*/ 	.word	0x000001f0


	//   ....[1]....
        /*00b4*/ 	.word	0x000058b0


	//----- nvinfo : EIATTR_MAX_THREADS
	.align		4
.L_2497:
        /*00b8*/ 	.byte	0x04, 0x05
        /*00ba*/ 	.short	(.L_2499 - .L_2498)
.L_2498:
        /*00bc*/ 	.word	0x00000080
        /*00c0*/ 	.word	0x00000001
        /*00c4*/ 	.word	0x00000001


	//----- nvinfo : EIATTR_CRS_STACK_SIZE
	.align		4
.L_2499:
        /*00c8*/ 	.byte	0x04, 0x1e
        /*00ca*/ 	.short	(.L_2501 - .L_2500)
.L_2500:
        /*00cc*/ 	.word	0x00000000


	//----- nvinfo : EIATTR_CBANK_PARAM_SIZE
	.align		4
.L_2501:
        /*00d0*/ 	.byte	0x03, 0x19
        /*00d2*/ 	.short	0x0118


	//----- nvinfo : EIATTR_PARAM_CBANK
	.align		4
        /*00d4*/ 	.byte	0x04, 0x0a
        /*00d6*/ 	.short	(.L_2503 - .L_2502)
	.align		4
.L_2502:
        /*00d8*/ 	.word	index@(.nv.constant0._Z25selective_scan_fwd_kernelI32Selective_Scan_fwd_kernel_traitsILi128ELi16ELi1ELb0ELb0ELb0ELb0EN3c104HalfEfEEv13SSMParamsBase)
        /*00dc*/ 	.short	0x0380
        /*00de*/ 	.short	0x0118


	//----- nvinfo : EIATTR_SW_WAR
	.align		4
.L_2503:
        /*00e0*/ 	.byte	0x04, 0x36
        /*00e2*/ 	.short	(.L_2505 - .L_2504)
.L_2504:
        /*00e4*/ 	.word	0x00000008
.L_2505:


//--------------------- .nv.info._Z25selective_scan_fwd_kernelI32Selective_Scan_fwd_kernel_traitsILi128ELi16ELi1ELb0ELb0ELb0ELb1EN3c104HalfEfEEv13SSMParamsBase --------------------------
	.section	.nv.info._Z25selective_scan_fwd_kernelI32Selective_Scan_fwd_kernel_traitsILi128ELi16ELi1ELb0ELb0ELb0ELb1EN3c104HalfEfEEv13SSMParamsBase,"",@"SHT_CUDA_INFO"
	.sectionflags	@""
	.align	4


	//----- nvinfo : EIATTR_CUDA_API_VERSION
	.align		4
        /*0000*/ 	.byte	0x04, 0x37
        /*0002*/ 	.short	(.L_2507 - .L_2506)
.L_2506:
        /*0004*/ 	.word	0x00000082


	//----- nvinfo : EIATTR_KPARAM_INFO
	.align		4
.L_2507:
        /*0008*/ 	.byte	0x04, 0x17
        /*000a*/ 	.short	(.L_2509 - .L_2508)
.L_2508:
        /*000c*/ 	.word	0x00000000
        /*0010*/ 	.short	0x0000
        /*0012*/ 	.short	0x0000
        /*0014*/ 	.byte	0x00, 0xf0, 0x61, 0x04


	//----- nvinfo : EIATTR_SPARSE_MMA_MASK
	.align		4
.L_2509:
        /*0018*/ 	.byte	0x03, 0x50
        /*001a*/ 	.short	0x0000


	//----- nvinfo : EIATTR_MAXREG_COUNT
	.align		4
        /*001c*/ 	.byte	0x03, 0x1b
        /*001e*/ 	.short	0x00a8


	//----- nvinfo : EIATTR_NUM_BARRIERS
	.align		4
        /*0020*/ 	.byte	0x02, 0x4c
        /*0022*/ 	.byte	0x01
	.zero		1


	//----- nvinfo : EIATTR_MERCURY_ISA_VERSION
	.align		4
        /*0024*/ 	.byte	0x03, 0x5f
        /*0026*/ 	.short	0x0101


	//----- nvinfo : EIATTR_COOP_GROUP_MASK_REGIDS
	.align		4
        /*0028*/ 	.byte	0x04, 0x29
        /*002a*/ 	.short	(.L_2511 - .L_2510)


	//   ....[0]....
.L_2510:
        /*002c*/ 	.word	0xffffffff


	//   ....[1]....
        /*0030*/ 	.word	0xffffffff


	//   ....[2]....
        /*0034*/ 	.word	0xffffffff


	//   ....[3]....
        /*0038*/ 	.word	0xffffffff


	//   ....[4]....
        /*003c*/ 	.word	0xffffffff


	//   ....[5]....
        /*0040*/ 	.word	0xffffffff


	//   ....[6]....
        /*0044*/ 	.word	0xffffffff


	//   ....[7]....
        /*0048*/ 	.word	0xffffffff


	//   ....[8]....
        /*004c*/ 	.word	0xffffffff


	//   ....[9]....
        /*0050*/ 	.word	0xffffffff


	//   ....[10]....
        /*0054*/ 	.word	0xffffffff


	//   ....[11]....
        /*0058*/ 	.word	0xffffffff


	//   ....[12]....
        /*005c*/ 	.word	0xffffffff


	//   ....[13]....
        /*0060*/ 	.word	0xffffffff


	//   ....[14]....
        /*0064*/ 	.word	0xffffffff


	//   ....[15]....
        /*0068*/ 	.word	0xffffffff


	//   ....[16]....
        /*006c*/ 	.word	0xffffffff


	//----- nvinfo : EIATTR_COOP_GROUP_INSTR_OFFSETS
	.align		4
.L_2511:
        /*0070*/ 	.byte	0x04, 0x28
        /*0072*/ 	.short	(.L_2513 - .L_2512)


	//   ....[0]....
.L_2512:
        /*0074*/ 	.word	0x00001240


	//   ....[1]....
        /*0078*/ 	.word	0x00001700


	//   ....[2]....
        /*007c*/ 	.word	0x00004950


	//   ....[3]....
        /*0080*/ 	.word	0x00004960


	//   ....[4]....
        /*0084*/ 	.word	0x000049d0


	//   ....[5]....
        /*0088*/ 	.word	0x000049e0


	//   ....[6]....
        /*008c*/ 	.word	0x00004a30


	//   ....[7]....
        /*0090*/ 	.word	0x00004a50


	//   ....[8]....
        /*0094*/ 	.word	0x00004aa0


	//   ....[9]....
        /*0098*/ 	.word	0x00004ab0


	//   ....[10]....
        /*009c*/ 	.word	0x00004b00


	//   ....[11]....
        /*00a0*/ 	.word	0x00004b10


	//   ....[12]....
        /*00a4*/ 	.word	0x00004c50


	//   ....[13]....
        /*00a8*/ 	.word	0x00004c60


	//   ....[14]....
        /*00ac*/ 	.word	0x00005540


	//   ....[15]....
        /*00b0*/ 	.word	0x00005de0


	//   ....[16]....
        /*00b4*/ 	.word	0x00006810


	//----- nvinfo : EIATTR_VRC_CTA_INIT_COUNT
	.align		4
.L_2513:
        /*00b8*/ 	.byte	0x02, 0x4a
	.zero		1
	.zero		1


	//----- nvinfo : EIATTR_EXIT_INSTR_OFFSETS
	.align		4
        /*00bc*/ 	.byte	0x04, 0x1c
        /*00be*/ 	.short	(.L_2515 - .L_2514)


	//   ....[0]....
.L_2514:
        /*00c0*/ 	.word	0x00000200


	//   ....[1]....
        /*00c4*/ 	.word	0x00006c20


	//----- nvinfo : EIATTR_MAX_THREADS
	.align		4
.L_2515:
        /*00c8*/ 	.byte	0x04, 0x05
        /*00ca*/ 	.short	(.L_2517 - .L_2516)
.L_2516:
        /*00cc*/ 	.word	0x00000080
        /*00d0*/ 	.word	0x00000001
        /*00d4*/ 	.word	0x00000001


	//----- nvinfo : EIATTR_CRS_STACK_SIZE
	.align		4
.L_2517:
        /*00d8*/ 	.byte	0x04, 0x1e
        /*00da*/ 	.short	(.L_2519 - .L_2518)
.L_2518:
        /*00dc*/ 	.word	0x00000000


	//----- nvinfo : EIATTR_CBANK_PARAM_SIZE
	.align		4
.L_2519:
        /*00e0*/ 	.byte	0x03, 0x19
        /*00e2*/ 	.short	0x0118


	//----- nvinfo : EIATTR_PARAM_CBANK
	.align		4
        /*00e4*/ 	.byte	0x04, 0x0a
        /*00e6*/ 	.short	(.L_2521 - .L_2520)
	.align		4
.L_2520:
        /*00e8*/ 	.word	index@(.nv.constant0._Z25selective_scan_fwd_kernelI32Selective_Scan_fwd_kernel_traitsILi128ELi16ELi1ELb0ELb0ELb0ELb1EN3c104HalfEfEEv13SSMParamsBase)
        /*00ec*/ 	.short	0x0380
        /*00ee*/ 	.short	0x0118


	//----- nvinfo : EIATTR_SW_WAR
	.align		4
.L_2521:
        /*00f0*/ 	.byte	0x04, 0x36
        /*00f2*/ 	.short	(.L_2523 - .L_2522)
.L_2522:
        /*00f4*/ 	.word	0x00000008
.L_2523:


//--------------------- .nv.info._Z25selective_scan_fwd_kernelI32Selective_Scan_fwd_kernel_traitsILi128ELi16ELi1ELb0ELb0ELb1ELb0EN3c104HalfEfEEv13SSMParamsBase --------------------------
	.section	.nv.info._Z25selective_scan_fwd_kernelI32Selective_Scan_fwd_kernel_traitsILi128ELi16ELi1ELb0ELb0ELb1ELb0EN3c104HalfEfEEv13SSMParamsBase,"",@"SHT_CUDA_INFO"
	.sectionflags	@""
	.align	4


	//----- nvinfo : EIATTR_CUDA_API_VERSION
	.align		4
        /*0000*/ 	.byte	0x04, 0x37
        /*0002*/ 	.short	(.L_2525 - .L_2524)
.L_2524:
        /*0004*/ 	.word	0x00000082


	//----- nvinfo : EIATTR_KPARAM_INFO
	.align		4
.L_2525:
        /*0008*/ 	.byte	0x04, 0x17
        /*000a*/ 	.short	(.L_2527 - .L_2526)
.L_2526:
        /*000c*/ 	.word	0x00000000
        /*0010*/ 	.short	0x0000
        /*0012*/ 	.short	0x0000
        /*0014*/ 	.byte	0x00, 0xf0, 0x61, 0x04


	//----- nvinfo : EIATTR_SPARSE_MMA_MASK
	.align		4
.L_2527:
        /*0018*/ 	.byte	0x03, 0x50
        /*001a*/ 	.short	0x0000


	//----- nvinfo : EIATTR_MAXREG_COUNT
	.align		4
        /*001c*/ 	.byte	0x03, 0x1b
        /*001e*/ 	.short	0x00a8


	//----- nvinfo : EIATTR_NUM_BARRIERS
	.align		4
        /*0020*/ 	.byte	0x02, 0x4c
        /*0022*/ 	.byte	0x01
	.zero		1


	//----- nvinfo : EIATTR_MERCURY_ISA_VERSION
	.align		4
        /*0024*/ 	.byte	0x03, 0x5f
        /*0026*/ 	.short	0x0101


	//----- nvinfo : EIATTR_COOP_GROUP_MASK_REGIDS
	.align		4
        /*0028*/ 	.byte	0x04, 0x29
        /*002a*/ 	.short	(.L_2529 - .L_2528)


	//   ....[0]....
.L_2528:
        /*002c*/ 	.word	0xffffffff


	//   ....[1]....
        /*0030*/ 	.word	0xffffffff


	//   ....[2]....
        /*0034*/ 	.word	0xffffffff


	//   ....[3]....
        /*0038*/ 	.word	0xffffffff


	//   ....[4]....
        /*003c*/ 	.word	0xffffffff


	//   ....[5]....
        /*0040*/ 	.word	0xffffffff


	//   ....[6]....
        /*0044*/ 	.word	0xffffffff


	//   ....[7]....
        /*0048*/ 	.word	0xffffffff


	//   ....[8]....
        /*004c*/ 	.word	0xffffffff


	//   ....[9]....
        /*0050*/ 	.word	0xffffffff


	//   ....[10]....
        /*0054*/ 	.word	0xffffffff


	//   ....[11]....
        /*0058*/ 	.word	0xffffffff


	//   ....[12]....
        /*005c*/ 	.word	0xffffffff


	//   ....[13]....
        /*0060*/ 	.word	0xffffffff


	//   ....[14]....
        /*0064*/ 	.word	0xffffffff


	//   ....[15]....
        /*0068*/ 	.word	0xffffffff


	//----- nvinfo : EIATTR_COOP_GROUP_INSTR_OFFSETS
	.align		4
.L_2529:
        /*006c*/ 	.byte	0x04, 0x28
        /*006e*/ 	.short	(.L_2531 - .L_2530)


	//   ....[0]....
.L_2530:
        /*0070*/ 	.word	0x00001340


	//   ....[1]....
        /*0074*/ 	.word	0x000017f0


	//   ....[2]....
        /*0078*/ 	.word	0x00004b80


	//   ....[3]....
        /*007c*/ 	.word	0x00004c00


	//   ....[4]....
        /*0080*/ 	.word	0x00004c20


	//   ....[5]....
        /*0084*/ 	.word	0x00004c50


	//   ....[6]....
        /*0088*/ 	.word	0x00004c80


	//   ....[7]....
        /*008c*/ 	.word	0x00004ca0


	//   ....[8]....
        /*0090*/ 	.word	0x00005190


	//   ....[9]....
        /*0094*/ 	.word	0x000051a0


	//   ....[10]....
        /*0098*/ 	.word	0x000052b0


	//   ....[11]....
        /*009c*/ 	.word	0x000052c0


	//   ....[12]....
        /*00a0*/ 	.word	0x00005310


	//   ....[13]....
        /*00a4*/ 	.word	0x00005550


	//   ....[14]....
        /*00a8*/ 	.word	0x00005560


	//   ....[15]....
        /*00ac*/ 	.word	0x00005fd0


	//----- nvinfo : EIATTR_VRC_CTA_INIT_COUNT
	.align		4
.L_2531:
        /*00b0*/ 	.byte	0x02, 0x4a
	.zero		1
	.zero		1


	//----- nvinfo : EIATTR_EXIT_INSTR_OFFSETS
	.align		4
        /*00b4*/ 	.byte	0x04, 0x1c
        /*00b6*/ 	.short	(.L_2533 - .L_2532)


	//   ....[0]....
.L_2532:
        /*00b8*/ 	.word	0x00000470


	//   ....[1]....
        /*00bc*/ 	.word	0x00006390


	//----- nvinfo : EIATTR_MAX_THREADS
	.align		4
.L_2533:
        /*00c0*/ 	.byte	0x04, 0x05
        /*00c2*/ 	.short	(.L_2535 - .L_2534)
.L_2534:
        /*00c4*/ 	.word	0x00000080
        /*00c8*/ 	.word	0x00000001
        /*00cc*/ 	.word	0x00000001


	//----- nvinfo : EIATTR_CRS_STACK_SIZE
	.align		4
.L_2535:
        /*00d0*/ 	.byte	0x04, 0x1e
        /*00d2*/ 	.short	(.L_2537 - .L_2536)
.L_2536:
        /*00d4*/ 	.word	0x00000000


	//----- nvinfo : EIATTR_CBANK_PARAM_SIZE
	.align		4
.L_2537:
        /*00d8*/ 	.byte	0x03, 0x19
        /*00da*/ 	.short	0x0118


	//----- nvinfo : EIATTR_PARAM_CBANK
	.align		4
        /*00dc*/ 	.byte	0x04, 0x0a
        /*00de*/ 	.short	(.L_2539 - .L_2538)
	.align		4
.L_2538:
        /*00e0*/ 	.word	index@(.nv.constant0._Z25selective_scan_fwd_kernelI32Selective_Scan_fwd_kernel_traitsILi128ELi16ELi1ELb0ELb0ELb1ELb0EN3c104HalfEfEEv13SSMParamsBase)
        /*00e4*/ 	.short	0x0380
        /*00e6*/ 	.short	0x0118


	//----- nvinfo : EIATTR_SW_WAR
	.align		4
.L_2539:
        /*00e8*/ 	.byte	0x04, 0x36
        /*00ea*/ 	.short	(.L_2541 - .L_2540)
.L_2540:
        /*00ec*/ 	.word	0x00000008
.L_2541:


//--------------------- .nv.info._Z25selective_scan_fwd_kernelI32Selective_Scan_fwd_kernel_traitsILi128ELi16ELi1ELb0ELb0ELb1ELb1EN3c104HalfEfEEv13SSMParamsBase --------------------------
	.section	.nv.info._Z25selective_scan_fwd_kernelI32Selective_Scan_fwd_kernel_traitsILi128ELi16ELi1ELb0ELb0ELb1ELb1EN3c104HalfEfEEv13SSMParamsBase,"",@"SHT_CUDA_INFO"
	.sectionflags	@""
	.align	4


	//----- nvinfo : EIATTR_CUDA_API_VERSION
	.align		4
        /*0000*/ 	.byte	0x04, 0x37
        /*0002*/ 	.short	(.L_2543 - .L_2542)
.L_2542:
        /*0004*/ 	.word	0x00000082


	//----- nvinfo : EIATTR_KPARAM_INFO
	.align		4
.L_2543:
        /*0008*/ 	.byte	0x04, 0x17
        /*000a*/ 	.short	(.L_2545 - .L_2544)
.L_2544:
        /*000c*/ 	.word	0x00000000
        /*0010*/ 	.short	0x0000
        /*0012*/ 	.short	0x0000
        /*0014*/ 	.byte	0x00, 0xf0, 0x61, 0x04


	//----- nvinfo : EIATTR_SPARSE_MMA_MASK
	.align		4
.L_2545:
        /*0018*/ 	.byte	0x03, 0x50
        /*001a*/ 	.short	0x0000


	//----- nvinfo : EIATTR_MAXREG_COUNT
	.align		4
        /*001c*/ 	.byte	0x03, 0x1b
        /*001e*/ 	.short	0x00a8


	//----- nvinfo : EIATTR_NUM_BARRIERS
	.align		4
        /*0020*/ 	.byte	0x02, 0x4c
        /*0022*/ 	.byte	0x01
	.zero		1


	//----- nvinfo : EIATTR_MERCURY_ISA_VERSION
	.align		4
        /*0024*/ 	.byte	0x03, 0x5f
        /*0026*/ 	.short	0x0101


	//----- nvinfo : EIATTR_COOP_GROUP_MASK_REGIDS
	.align		4
        /*0028*/ 	.byte	0x04, 0x29
        /*002a*/ 	.short	(.L_2547 - .L_2546)


	//   ....[0]....
.L_2546:
        /*002c*/ 	.word	0xffffffff


	//   ....[1]....
        /*0030*/ 	.word	0xffffffff


	//   ....[2]....
        /*0034*/ 	.word	0xffffffff


	//   ....[3]....
        /*0038*/ 	.word	0xffffffff


	//   ....[4]....
        /*003c*/ 	.word	0xffffffff


	//   ....[5]....
        /*0040*/ 	.word	0xffffffff


	//   ....[6]....
        /*0044*/ 	.word	0xffffffff


	//   ....[7]....
        /*0048*/ 	.word	0xffffffff


	//   ....[8]....
        /*004c*/ 	.word	0xffffffff


	//   ....[9]....
        /*0050*/ 	.word	0xffffffff


	//   ....[10]....
        /*0054*/ 	.word	0xffffffff


	//   ....[11]....
        /*0058*/ 	.word	0xffffffff


	//   ....[12]....
        /*005c*/ 	.word	0xffffffff


	//   ....[13]....
        /*0060*/ 	.word	0xffffffff


	//   ....[14]....
        /*0064*/ 	.word	0xffffffff


	//   ....[15]....
        /*0068*/ 	.word	0xffffffff


	//   ....[16]....
        /*006c*/ 	.word	0xffffffff


	//   ....[17]....
        /*0070*/ 	.word	0xffffffff


	//----- nvinfo : EIATTR_COOP_GROUP_INSTR_OFFSETS
	.align		4
.L_2547:
        /*0074*/ 	.byte	0x04, 0x28
        /*0076*/ 	.short	(.L_2549 - .L_2548)


	//   ....[0]....
.L_2548:
        /*0078*/ 	.word	0x000012e0


	//   ....[1]....
        /*007c*/ 	.word	0x00001780


	//   ....[2]....
        /*0080*/ 	.word	0x00004b80


	//   ....[3]....
        /*0084*/ 	.word	0x00004bc0


	//   ....[4]....
        /*0088*/ 	.word	0x00004c00


	//   ....[5]....
        /*008c*/ 	.word	0x00004c20


	//   ....[6]....
        /*0090*/ 	.word	0x00004c70


	//   ....[7]....
        /*0094*/ 	.word	0x00004c80


	//   ....[8]....
        /*0098*/ 	.word	0x00005000


	//   ....[9]....
        /*009c*/ 	.word	0x00005060


	//   ....[10]....
        /*00a0*/ 	.word	0x00005260


	//   ....[11]....
        /*00a4*/ 	.word	0x00005290


	//   ....[12]....
        /*00a8*/ 	.word	0x000052b0


	//   ....[13]....
        /*00ac*/ 	.word	0x000054f0


	//   ....[14]....
        /*00b0*/ 	.word	0x00005550


	//   ....[15]....
        /*00b4*/ 	.word	0x00005fe0


	//   ....[16]....
        /*00b8*/ 	.word	0x00006840


	//   ....[17]....
        /*00bc*/ 	.word	0x00007280


	//----- nvinfo : EIATTR_VRC_CTA_INIT_COUNT
	.align		4
.L_2549:
        /*00c0*/ 	.byte	0x02, 0x4a
	.zero		1
	.zero		1


	//----- nvinfo : EIATTR_EXIT_INSTR_OFFSETS
	.align		4
        /*00c4*/ 	.byte	0x04, 0x1c
        /*00c6*/ 	.short	(.L_2551 - .L_2550)


	//   ....[0]....
.L_2550:
        /*00c8*/ 	.word	0x000003d0


	//   ....[1]....
        /*00cc*/ 	.word	0x000076c0


	//----- nvinfo : EIATTR_MAX_THREADS
	.align		4
.L_2551:
        /*00d0*/ 	.byte	0x04, 0x05
        /*00d2*/ 	.short	(.L_2553 - .L_2552)
.L_2552:
        /*00d4*/ 	.word	0x00000080
        /*00d8*/ 	.word	0x00000001
        /*00dc*/ 	.word	0x00000001


	//----- nvinfo : EIATTR_CRS_STACK_SIZE
	.align		4
.L_2553:
        /*00e0*/ 	.byte	0x04, 0x1e
        /*00e2*/ 	.short	(.L_2555 - .L_2554)
.L_2554:
        /*00e4*/ 	.word	0x00000000


	//----- nvinfo : EIATTR_CBANK_PARAM_SIZE
	.align		4
.L_2555:
        /*00e8*/ 	.byte	0x03, 0x19
        /*00ea*/ 	.short	0x0118


	//----- nvinfo : EIATTR_PARAM_CBANK
	.align		4
        /*00ec*/ 	.byte	0x04, 0x0a
        /*00ee*/ 	.short	(.L_2557 - .L_2556)
	.align		4
.L_2556:
        /*00f0*/ 	.word	index@(.nv.constant0._Z25selective_scan_fwd_kernelI32Selective_Scan_fwd_kernel_traitsILi128ELi16ELi1ELb0ELb0ELb1ELb1EN3c104HalfEfEEv13SSMParamsBase)
        /*00f4*/ 	.short	0x0380
        /*00f6*/ 	.short	0x0118


	//----- nvinfo : EIATTR_SW_WAR
	.align		4
.L_2557:
        /*00f8*/ 	.byte	0x04, 0x36
        /*00fa*/ 	.short	(.L_2559 - .L_2558)
.L_2558:
        /*00fc*/ 	.word	0x00000008
.L_2559:


//--------------------- .nv.info._Z25selective_scan_fwd_kernelI32Selective_Scan_fwd_kernel_traitsILi128ELi16ELi1ELb0ELb1ELb0ELb0EN3c104HalfEfEEv13SSMParamsBase --------------------------
	.section	.nv.info._Z25selective_scan_fwd_kernelI32Selective_Scan_fwd_kernel_traitsILi128ELi16ELi1ELb0ELb1ELb0ELb0EN3c104HalfEfEEv13SSMParamsBase,"",@"SHT_CUDA_INFO"
	.sectionflags	@""
	.align	4


	//----- nvinfo : EIATTR_CUDA_API_VERSION
	.align		4
        /*0000*/ 	.byte	0x04, 0x37
        /*0002*/ 	.short	(.L_2561 - .L_2560)
.L_2560:
        /*0004*/ 	.word	0x00000082


	//----- nvinfo : EIATTR_KPARAM_INFO
	.align		4
.L_2561:
        /*0008*/ 	.byte	0x04, 0x17
        /*000a*/ 	.short	(.L_2563 - .L_2562)
.L_2562:
        /*000c*/ 	.word	0x00000000
        /*0010*/ 	.short	0x0000
        /*0012*/ 	.short	0x0000
        /*0014*/ 	.byte	0x00, 0xf0, 0x61, 0x04


	//----- nvinfo : EIATTR_SPARSE_MMA_MASK
	.align		4
.L_2563:
        /*0018*/ 	.byte	0x03, 0x50
        /*001a*/ 	.short	0x0000


	//----- nvinfo : EIATTR_MAXREG_COUNT
	.align		4
        /*001c*/ 	.byte	0x03, 0x1b
        /*001e*/ 	.short	0x00a8


	//----- nvinfo : EIATTR_NUM_BARRIERS
	.align		4
        /*0020*/ 	.byte	0x02, 0x4c
        /*0022*/ 	.byte	0x01
	.zero		1


	//----- nvinfo : EIATTR_MERCURY_ISA_VERSION
	.align		4
        /*0024*/ 	.byte	0x03, 0x5f
        /*0026*/ 	.short	0x0101


	//----- nvinfo : EIATTR_COOP_GROUP_MASK_REGIDS
	.align		4
        /*0028*/ 	.byte	0x04, 0x29
        /*002a*/ 	.short	(.L_2565 - .L_2564)


	//   ....[0]....
.L_2564:
        /*002c*/ 	.word	0xffffffff


	//   ....[1]....
        /*0030*/ 	.word	0xffffffff


	//   ....[2]....
        /*0034*/ 	.word	0xffffffff


	//   ....[3]....
        /*0038*/ 	.word	0xffffffff


	//   ....[4]....
        /*003c*/ 	.word	0xffffffff


	//   ....[5]....
        /*0040*/ 	.word	0xffffffff


	//   ....[6]....
        /*0044*/ 	.word	0xffffffff


	//   ....[7]....
        /*0048*/ 	.word	0xffffffff


	//   ....[8]....
        /*004c*/ 	.word	0xffffffff


	//   ....[9]....
        /*0050*/ 	.word	0xffffffff


	//   ....[10]....
        /*0054*/ 	.word	0xffffffff


	//   ....[11]....
        /*0058*/ 	.word	0xffffffff


	//   ....[12]....
        /*005c*/ 	.word	0xffffffff


	//   ....[13]....
        /*0060*/ 	.word	0xffffffff


	//   ....[14]....
        /*0064*/ 	.word	0xffffffff


	//   ....[15]....
        /*0068*/ 	.word	0xffffffff


	//----- nvinfo : EIATTR_COOP_GROUP_INSTR_OFFSETS
	.align		4
.L_2565:
        /*006c*/ 	.byte	0x04, 0x28
        /*006e*/ 	.short	(.L_2567 - .L_2566)


	//   ....[0]....
.L_2566:
        /*0070*/ 	.word	0x000012e0


	//   ....[1]....
        /*0074*/ 	.word	0x00001860


	//   ....[2]....
        /*0078*/ 	.word	0x00004920


	//   ....[3]....
        /*007c*/ 	.word	0x000053d0


	//   ....[4]....
        /*0080*/ 	.word	0x00005420


	//   ....[5]....
        /*0084*/ 	.word	0x00005460


	//   ....[6]....
        /*0088*/ 	.word	0x00005480


	//   ....[7]....
        /*008c*/ 	.word	0x000054c0


	//   ....[8]....
        /*0090*/ 	.word	0x000054e0


	//   ....[9]....
        /*0094*/ 	.word	0x00005560


	//   ....[10]....
        /*0098*/ 	.word	0x00005570


	//   ....[11]....
        /*009c*/ 	.word	0x000055e0


	//   ....[12]....
        /*00a0*/ 	.word	0x000055f0


	//   ....[13]....
        /*00a4*/ 	.word	0x00005730


	//   ....[14]....
        /*00a8*/ 	.word	0x00005740


	//   ....[15]....
        /*00ac*/ 	.word	0x00005ff0


	//----- nvinfo : EIATTR_VRC_CTA_INIT_COUNT
	.align		4
.L_2567:
        /*00b0*/ 	.byte	0x02, 0x4a
	.zero		1
	.zero		1


	//----- nvinfo : EIATTR_EXIT_INSTR_OFFSETS
	.align		4
        /*00b4*/ 	.byte	0x04, 0x1c
        /*00b6*/ 	.short	(.L_2569 - .L_2568)


	//   ....[0]....
.L_2568:
        /*00b8*/ 	.word	0x00000400


	//   ....[1]....
        /*00bc*/ 	.word	0x000063a0


	//----- nvinfo : EIATTR_MAX_THREADS
	.align		4
.L_2569:
        /*00c0*/ 	.byte	0x04, 0x05
        /*00c2*/ 	.short	(.L_2571 - .L_2570)
.L_2570:
        /*00c4*/ 	.word	0x00000080
        /*00c8*/ 	.word	0x00000001
        /*00cc*/ 	.word	0x00000001


	//----- nvinfo : EIATTR_CRS_STACK_SIZE
	.align		4
.L_2571:
        /*00d0*/ 	.byte	0x04, 0x1e
        /*00d2*/ 	.short	(.L_2573 - .L_2572)
.L_2572:
        /*00d4*/ 	.word	0x00000000


	//----- nvinfo : EIATTR_CBANK_PARAM_SIZE
	.align		4
.L_2573:
        /*00d8*/ 	.byte	0x03, 0x19
        /*00da*/ 	.short	0x0118


	//----- nvinfo : EIATTR_PARAM_CBANK
	.align		4
        /*00dc*/ 	.byte	0x04, 0x0a
        /*00de*/ 	.short	(.L_2575 - .L_2574)
	.align		4
.L_2574:
        /*00e0*/ 	.word	index@(.nv.constant0._Z25selective_scan_fwd_kernelI32Selective_Scan_fwd_kernel_traitsILi128ELi16ELi1ELb0ELb1ELb0ELb0EN3c104HalfEfEEv13SSMParamsBase)
        /*00e4*/ 	.short	0x0380
        /*00e6*/ 	.short	0x0118


	//----- nvinfo : EIATTR_SW_WAR
	.align		4
.L_2575:
        /*00e8*/ 	.byte	0x04, 0x36
        /*00ea*/ 	.short	(.L_2577 - .L_2576)
.L_2576:
        /*00ec*/ 	.word	0x00000008
.L_2577:


//--------------------- .nv.info._Z25selective_scan_fwd_kernelI32Selective_Scan_fwd_kernel_traitsILi128ELi16ELi1ELb0ELb1ELb0ELb1EN3c104HalfEfEEv13SSMParamsBase --------------------------
	.section	.nv.info._Z25selective_scan_fwd_kernelI32Selective_Scan_fwd_kernel_traitsILi128ELi16ELi1ELb0ELb1ELb0ELb1EN3c104HalfEfEEv13SSMParamsBase,"",@"SHT_CUDA_INFO"
	.sectionflags	@""
	.align	4


	//----- nvinfo : EIATTR_CUDA_API_VERSION
	.align		4
        /*0000*/ 	.byte	0x04, 0x37
        /*0002*/ 	.short	(.L_2579 - .L_2578)
.L_2578:
        /*0004*/ 	.word	0x00000082


	//----- nvinfo : EIATTR_KPARAM_INFO
	.align		4
.L_2579:
        /*0008*/ 	.byte	0x04, 0x17
        /*000a*/ 	.short	(.L_2581 - .L_2580)
.L_2580:
        /*000c*/ 	.word	0x00000000
        /*0010*/ 	.short	0x0000
        /*0012*/ 	.short	0x0000
        /*0014*/ 	.byte	0x00, 0xf0, 0x61, 0x04


	//----- nvinfo : EIATTR_SPARSE_MMA_MASK
	.align		4
.L_2581:
        /*0018*/ 	.byte	0x03, 0x50
        /*001a*/ 	.short	0x0000


	//----- nvinfo : EIATTR_MAXREG_COUNT
	.align		4
        /*001c*/ 	.byte	0x03, 0x1b
        /*001e*/ 	.short	0x00a8


	//----- nvinfo : EIATTR_NUM_BARRIERS
	.align		4
        /*0020*/ 	.byte	0x02, 0x4c
        /*0022*/ 	.byte	0x01
	.zero		1


	//----- nvinfo : EIATTR_MERCURY_ISA_VERSION
	.align		4
        /*0024*/ 	.byte	0x03, 0x5f
        /*0026*/ 	.short	0x0101


	//----- nvinfo : EIATTR_COOP_GROUP_MASK_REGIDS
	.align		4
        /*0028*/ 	.byte	0x04, 0x29
        /*002a*/ 	.short	(.L_2583 - .L_2582)


	//   ....[0]....
.L_2582:
        /*002c*/ 	.word	0xffffffff


	//   ....[1]....
        /*0030*/ 	.word	0xffffffff


	//   ....[2]....
        /*0034*/ 	.word	0xffffffff


	//   ....[3]....
        /*0038*/ 	.word	0xffffffff


	//   ....[4]....
        /*003c*/ 	.word	0xffffffff


	//   ....[5]....
        /*0040*/ 	.word	0xffffffff


	//   ....[6]....
        /*0044*/ 	.word	0xffffffff


	//   ....[7]....
        /*0048*/ 	.word	0xffffffff


	//   ....[8]....
        /*004c*/ 	.word	0xffffffff


	//   ....[9]....
        /*0050*/ 	.word	0xffffffff


	//   ....[10]....
        /*0054*/ 	.word	0xffffffff


	//   ....[11]....
        /*0058*/ 	.word	0xffffffff


	//   ....[12]....
        /*005c*/ 	.word	0xffffffff


	//   ....[13]....
        /*0060*/ 	.word	0xffffffff


	//   ....[14]....
        /*0064*/ 	.word	0xffffffff


	//   ....[15]....
        /*0068*/ 	.word	0xffffffff


	//   ....[16]....
        /*006c*/ 	.word	0xffffffff


	//   ....[17]....
        /*0070*/ 	.word	0xffffffff


	//----- nvinfo : EIATTR_COOP_GROUP_INSTR_OFFSETS
	.align		4
.L_2583:
        /*0074*/ 	.byte	0x04, 0x28
        /*0076*/ 	.short	(.L_2585 - .L_2584)


	//   ....[0]....
.L_2584:
        /*0078*/ 	.word	0x00001220


	//   ....[1]....
        /*007c*/ 	.word	0x00001780


	//   ....[2]....
        /*0080*/ 	.word	0x000048a0


	//   ....[3]....
        /*0084*/ 	.word	0x00005350


	//   ....[4]....
        /*0088*/ 	.word	0x000053a0


	//   ....[5]....
        /*008c*/ 	.word	0x000053e0


	//   ....[6]....
        /*0090*/ 	.word	0x00005400


	//   ....[7]....
        /*0094*/ 	.word	0x00005440


	//   ....[8]....
        /*0098*/ 	.word	0x00005460


	//   ....[9]....
        /*009c*/ 	.word	0x000054e0


	//   ....[10]....
        /*00a0*/ 	.word	0x000054f0


	//   ....[11]....
        /*00a4*/ 	.word	0x00005560


	//   ....[12]....
        /*00a8*/ 	.word	0x00005570


	//   ....[13]....
        /*00ac*/ 	.word	0x000056b0


	//   ....[14]....
        /*00b0*/ 	.word	0x000056c0


	//   ....[15]....
        /*00b4*/ 	.word	0x00005fd0


	//   ....[16]....
        /*00b8*/ 	.word	0x00006820


	//   ....[17]....
        /*00bc*/ 	.word	0x00007250


	//----- nvinfo : EIATTR_VRC_CTA_INIT_COUNT
	.align		4
.L_2585:
        /*00c0*/ 	.byte	0x02, 0x4a
	.zero		1
	.zero		1


	//----- nvinfo : EIATTR_EXIT_INSTR_OFFSETS
	.align		4
        /*00c4*/ 	.byte	0x04, 0x1c
        /*00c6*/ 	.short	(.L_2587 - .L_2586)


	//   ....[0]....
.L_2586:
        /*00c8*/ 	.word	0x00000440


	//   ....[1]....
        /*00cc*/ 	.word	0x000076a0


	//----- nvinfo : EIATTR_MAX_THREADS
	.align		4
.L_2587:
        /*00d0*/ 	.byte	0x04, 0x05
        /*00d2*/ 	.short	(.L_2589 - .L_2588)
.L_2588:
        /*00d4*/ 	.word	0x00000080
        /*00d8*/ 	.word	0x00000001
        /*00dc*/ 	.word	0x00000001


	//----- nvinfo : EIATTR_CRS_STACK_SIZE
	.align		4
.L_2589:
        /*00e0*/ 	.byte	0x04, 0x1e
        /*00e2*/ 	.short	(.L_2591 - .L_2590)
.L_2590:
        /*00e4*/ 	.word	0x00000000


	//----- nvinfo : EIATTR_CBANK_PARAM_SIZE
	.align		4
.L_2591:
        /*00e8*/ 	.byte	0x03, 0x19
        /*00ea*/ 	.short	0x0118


	//----- nvinfo : EIATTR_PARAM_CBANK
	.align		4
        /*00ec*/ 	.byte	0x04, 0x0a
        /*00ee*/ 	.short	(.L_2593 - .L_2592)
	.align		4
.L_2592:
        /*00f0*/ 	.word	index@(.nv.constant0._Z25selective_scan_fwd_kernelI32Selective_Scan_fwd_kernel_traitsILi128ELi16ELi1ELb0ELb1ELb0ELb1EN3c104HalfEfEEv13SSMParamsBase)
        /*00f4*/ 	.short	0x0380
        /*00f6*/ 	.short	0x0118


	//----- nvinfo : EIATTR_SW_WAR
	.align		4
.L_2593:
        /*00f8*/ 	.byte	0x04, 0x36
        /*00fa*/ 	.short	(.L_2595 - .L_2594)
.L_2594:
        /*00fc*/ 	.word	0x00000008
.L_2595:


//--------------------- .nv.info._Z25selective_scan_fwd_kernelI32Selective_Scan_fwd_kernel_traitsILi128ELi16ELi1ELb0ELb1ELb1ELb0EN3c104HalfEfEEv13SSMParamsBase --------------------------
	.section	.nv.info._Z25selective_scan_fwd_kernelI32Selective_Scan_fwd_kernel_traitsILi128ELi16ELi1ELb0ELb1ELb1ELb0EN3c104HalfEfEEv13SSMParamsBase,"",@"SHT_CUDA_INFO"
	.sectionflags	@""
	.align	4


	//----- nvinfo : EIATTR_CUDA_API_VERSION
	.align		4
        /*0000*/ 	.byte	0x04, 0x37
        /*0002*/ 	.short	(.L_2597 - .L_2596)
.L_2596:
        /*0004*/ 	.word	0x00000082


	//----- nvinfo : EIATTR_KPARAM_INFO
	.align		4
.L_2597:
        /*0008*/ 	.byte	0x04, 0x17
        /*000a*/ 	.short	(.L_2599 - .L_2598)
.L_2598:
        /*000c*/ 	.word	0x00000000
        /*0010*/ 	.short	0x0000
        /*0012*/ 	.short	0x0000
        /*0014*/ 	.byte	0x00, 0xf0, 0x61, 0x04


	//----- nvinfo : EIATTR_SPARSE_MMA_MASK
	.align		4
.L_2599:
        /*0018*/ 	.byte	0x03, 0x50
        /*001a*/ 	.short	0x0000


	//----- nvinfo : EIATTR_MAXREG_COUNT
	.align		4
        /*001c*/ 	.byte	0x03, 0x1b
        /*001e*/ 	.short	0x00a8


	//----- nvinfo : EIATTR_NUM_BARRIERS
	.align		4
        /*0020*/ 	.byte	0x02, 0x4c
        /*0022*/ 	.byte	0x01
	.zero		1


	//----- nvinfo : EIATTR_MERCURY_ISA_VERSION
	.align		4
        /*0024*/ 	.byte	0x03, 0x5f
        /*0026*/ 	.short	0x0101


	//----- nvinfo : EIATTR_INT_WARP_WIDE_INSTR_OFFSETS
	.align		4
        /*0028*/ 	.byte	0x04, 0x31
        /*002a*/ 	.short	(.L_2601 - .L_2600)


	//   ....[0]....
.L_2600:
        /*002c*/ 	.word	0x00006790


	//----- nvinfo : EIATTR_COOP_GROUP_MASK_REGIDS
	.align		4
.L_2601:
        /*0030*/ 	.byte	0x04, 0x29
        /*0032*/ 	.short	(.L_2603 - .L_2602)


	//   ....[0]....
.L_2602:
        /*0034*/ 	.word	0xffffffff


	//   ....[1]....
        /*0038*/ 	.word	0xffffffff


	//   ....[2]....
        /*003c*/ 	.word	0xffffffff


	//   ....[3]....
        /*0040*/ 	.word	0xffffffff


	//   ....[4]....
        /*0044*/ 	.word	0xffffffff


	//   ....[5]....
        /*0048*/ 	.word	0xffffffff


	//   ....[6]....
        /*004c*/ 	.word	0xffffffff


	//   ....[7]....
        /*0050*/ 	.word	0xffffffff


	//   ....[8]....
        /*0054*/ 	.word	0xffffffff


	//   ....[9]....
        /*0058*/ 	.word	0xffffffff


	//   ....[10]....
        /*005c*/ 	.word	0xffffffff


	//   ....[11]....
        /*0060*/ 	.word	0xffffffff


	//   ....[12]....
        /*0064*/ 	.word	0xffffffff


	//   ....[13]....
        /*0068*/ 	.word	0xffffffff


	//   ....[14]....
        /*006c*/ 	.word	0xffffffff


	//   ....[15]....
        /*0070*/ 	.word	0xffffffff


	//   ....[16]....
        /*0074*/ 	.word	0xffffffff


	//----- nvinfo : EIATTR_COOP_GROUP_INSTR_OFFSETS
	.align		4
.L_2603:
        /*0078*/ 	.byte	0x04, 0x28
        /*007a*/ 	.short	(.L_2605 - .L_2604)


	//   ....[0]....
.L_2604:
        /*007c*/ 	.word	0x00001380


	//   ....[1]....
        /*0080*/ 	.word	0x00001840


	//   ....[2]....
        /*0084*/ 	.word	0x00004a80


	//   ....[3]....
        /*0088*/ 	.word	0x000057b0


	//   ....[4]....
        /*008c*/ 	.word	0x00005830


	//   ....[5]....
        /*0090*/ 	.word	0x00005850


	//   ....[6]....
        /*0094*/ 	.word	0x000058f0


	//   ....[7]....
        /*0098*/ 	.word	0x00005900


	//   ....[8]....
        /*009c*/ 	.word	0x00005920


	//   ....[9]....
        /*00a0*/ 	.word	0x00005a80


	//   ....[10]....
        /*00a4*/ 	.word	0x00005a90


	//   ....[11]....
        /*00a8*/ 	.word	0x00005b00


	//   ....[12]....
        /*00ac*/ 	.word	0x00005b10


	//   ....[13]....
        /*00b0*/ 	.word	0x00005d00


	//   ....[14]....
        /*00b4*/ 	.word	0x00005e90


	//   ....[15]....
        /*00b8*/ 	.word	0x00005ea0


	//   ....[16]....
        /*00bc*/ 	.word	0x000068a0


	//----- nvinfo : EIATTR_VRC_CTA_INIT_COUNT
	.align		4
.L_2605:
        /*00c0*/ 	.byte	0x02, 0x4a
	.zero		1
	.zero		1


	//----- nvinfo : EIATTR_EXIT_INSTR_OFFSETS
	.align		4
        /*00c4*/ 	.byte	0x04, 0x1c
        /*00c6*/ 	.short	(.L_2607 - .L_2606)


	//   ....[0]....
.L_2606:
        /*00c8*/ 	.word	0x00000420


	//   ....[1]....
        /*00cc*/ 	.word	0x00006c50


	//----- nvinfo : EIATTR_MAX_THREADS
	.align		4
.L_2607:
        /*00d0*/ 	.byte	0x04, 0x05
        /*00d2*/ 	.short	(.L_2609 - .L_2608)
.L_2608:
        /*00d4*/ 	.word	0x00000080
        /*00d8*/ 	.word	0x00000001
        /*00dc*/ 	.word	0x00000001


	//----- nvinfo : EIATTR_CRS_STACK_SIZE
	.align		4
.L_2609:
        /*00e0*/ 	.byte	0x04, 0x1e
        /*00e2*/ 	.short	(.L_2611 - .L_2610)
.L_2610:
        /*00e4*/ 	.word	0x00000000


	//----- nvinfo : EIATTR_CBANK_PARAM_SIZE
	.align		4
.L_2611:
        /*00e8*/ 	.byte	0x03, 0x19
        /*00ea*/ 	.short	0x0118


	//----- nvinfo : EIATTR_PARAM_CBANK
	.align		4
        /*00ec*/ 	.byte	0x04, 0x0a
        /*00ee*/ 	.short	(.L_2613 - .L_2612)
	.align		4
.L_2612:
        /*00f0*/ 	.word	index@(.nv.constant0._Z25selective_scan_fwd_kernelI32Selective_Scan_fwd_kernel_traitsILi128ELi16ELi1ELb0ELb1ELb1ELb0EN3c104HalfEfEEv13SSMParamsBase)
        /*00f4*/ 	.short	0x0380
        /*00f6*/ 	.short	0x0118


	//----- nvinfo : EIATTR_SW_WAR
	.align		4
.L_2613:
        /*00f8*/ 	.byte	0x04, 0x36
        /*00fa*/ 	.short	(.L_2615 - .L_2614)
.L_2614:
        /*00fc*/ 	.word	0x00000008
.L_2615:


//--------------------- .nv.info._Z25selective_scan_fwd_kernelI32Selective_Scan_fwd_kernel_traitsILi128ELi16ELi1ELb0ELb1ELb1ELb1EN3c104HalfEfEEv13SSMParamsBase --------------------------
	.section	.nv.info._Z25selective_scan_fwd_kernelI32Selective_Scan_fwd_kernel_traitsILi128ELi16ELi1ELb0ELb1ELb1ELb1EN3c104HalfEfEEv13SSMParamsBase,"",@"SHT_CUDA_INFO"
	.sectionflags	@""
	.align	4


	//----- nvinfo : EIATTR_CUDA_API_VERSION
	.align		4
        /*0000*/ 	.byte	0x04, 0x37
        /*0002*/ 	.short	(.L_2617 - .L_2616)
.L_2616:
        /*0004*/ 	.word	0x00000082


	//----- nvinfo : EIATTR_KPARAM_INFO
	.align		4
.L_2617:
        /*0008*/ 	.byte	0x04, 0x17
        /*000a*/ 	.short	(.L_2619 - .L_2618)
.L_2618:
        /*000c*/ 	.word	0x00000000
        /*0010*/ 	.short	0x0000
        /*0012*/ 	.short	0x0000
        /*0014*/ 	.byte	0x00, 0xf0, 0x61, 0x04


	//----- nvinfo : EIATTR_SPARSE_MMA_MASK
	.align		4
.L_2619:
        /*0018*/ 	.byte	0x03, 0x50
        /*001a*/ 	.short	0x0000


	//----- nvinfo : EIATTR_MAXREG_COUNT
	.align		4
        /*001c*/ 	.byte	0x03, 0x1b
        /*001e*/ 	.short	0x00a8


	//----- nvinfo : EIATTR_NUM_BARRIERS
	.align		4
        /*0020*/ 	.byte	0x02, 0x4c
        /*0022*/ 	.byte	0x01
	.zero		1


	//----- nvinfo : EIATTR_MERCURY_ISA_VERSION
	.align		4
        /*0024*/ 	.byte	0x03, 0x5f
        /*0026*/ 	.short	0x0101


	//----- nvinfo : EIATTR_COOP_GROUP_MASK_REGIDS
	.align		4
        /*0028*/ 	.byte	0x04, 0x29
        /*002a*/ 	.short	(.L_2621 - .L_2620)


	//   ....[0]....
.L_2620:
        /*002c*/ 	.word	0xffffffff


	//   ....[1]....
        /*0030*/ 	.word	0xffffffff


	//   ....[2]....
        /*0034*/ 	.word	0xffffffff


	//   ....[3]....
        /*0038*/ 	.word	0xffffffff


	//   ....[4]....
        /*003c*/ 	.word	0xffffffff


	//   ....[5]....
        /*0040*/ 	.word	0xffffffff


	//   ....[6]....
        /*0044*/ 	.word	0xffffffff


	//   ....[7]....
        /*0048*/ 	.word	0xffffffff


	//   ....[8]....
        /*004c*/ 	.word	0xffffffff


	//   ....[9]....
        /*0050*/ 	.word	0xffffffff


	//   ....[10]....
        /*0054*/ 	.word	0xffffffff


	//   ....[11]....
        /*0058*/ 	.word	0xffffffff


	//   ....[12]....
        /*005c*/ 	.word	0xffffffff


	//   ....[13]....
        /*0060*/ 	.word	0xffffffff


	//   ....[14]....
        /*0064*/ 	.word	0xffffffff


	//   ....[15]....
        /*0068*/ 	.word	0xffffffff


	//   ....[16]....
        /*006c*/ 	.word	0xffffffff


	//   ....[17]....
        /*0070*/ 	.word	0xffffffff


	//   ....[18]....
        /*0074*/ 	.word	0xffffffff


	//----- nvinfo : EIATTR_COOP_GROUP_INSTR_OFFSETS
	.align		4
.L_2621:
        /*0078*/ 	.byte	0x04, 0x28
        /*007a*/ 	.short	(.L_2623 - .L_2622)


	//   ....[0]....
.L_2622:
        /*007c*/ 	.word	0x00001370


	//   ....[1]....
        /*0080*/ 	.word	0x00001830


	//   ....[2]....
        /*0084*/ 	.word	0x00004a70


	//   ....[3]....
        /*0088*/ 	.word	0x000057e0


	//   ....[4]....
        /*008c*/ 	.word	0x00005840


	//   ....[5]....
        /*0090*/ 	.word	0x00005890


	//   ....[6]....
        /*0094*/ 	.word	0x000058b0


	//   ....[7]....
        /*0098*/ 	.word	0x000058f0


	//   ....[8]....
        /*009c*/ 	.word	0x00005910


	//   ....[9]....
        /*00a0*/ 	.word	0x00005970


	//   ....[10]....
        /*00a4*/ 	.word	0x00005a60


	//   ....[11]....
        /*00a8*/ 	.word	0x00005ac0


	//   ....[12]....
        /*00ac*/ 	.word	0x00005ad0


	//   ....[13]....
        /*00b0*/ 	.word	0x00005cc0


	//   ....[14]....
        /*00b4*/ 	.word	0x00005e40


	//   ....[15]....
        /*00b8*/ 	.word	0x00005e50


	//   ....[16]....
        /*00bc*/ 	.word	0x000068b0


	//   ....[17]....
        /*00c0*/ 	.word	0x000070f0


	//   ....[18]....
        /*00c4*/ 	.word	0x00007b10


	//----- nvinfo : EIATTR_VRC_CTA_INIT_COUNT
	.align		4
.L_2623:
        /*00c8*/ 	.byte	0x02, 0x4a
	.zero		1
	.zero		1


	//----- nvinfo : EIATTR_EXIT_INSTR_OFFSETS
	.align		4
        /*00cc*/ 	.byte	0x04, 0x1c
        /*00ce*/ 	.short	(.L_2625 - .L_2624)


	//   ....[0]....
.L_2624:
        /*00d0*/ 	.word	0x000004a0


	//   ....[1]....
        /*00d4*/ 	.word	0x00007f70


	//----- nvinfo : EIATTR_MAX_THREADS
	.align		4
.L_2625:
        /*00d8*/ 	.byte	0x04, 0x05
        /*00da*/ 	.short	(.L_2627 - .L_2626)
.L_2626:
        /*00dc*/ 	.word	0x00000080
        /*00e0*/ 	.word	0x00000001
        /*00e4*/ 	.word	0x00000001


	//----- nvinfo : EIATTR_CRS_STACK_SIZE
	.align		4
.L_2627:
        /*00e8*/ 	.byte	0x04, 0x1e
        /*00ea*/ 	.short	(.L_2629 - .L_2628)
.L_2628:
        /*00ec*/ 	.word	0x00000000


	//----- nvinfo : EIATTR_CBANK_PARAM_SIZE
	.align		4
.L_2629:
        /*00f0*/ 	.byte	0x03, 0x19
        /*00f2*/ 	.short	0x0118


	//----- nvinfo : EIATTR_PARAM_CBANK
	.align		4
        /*00f4*/ 	.byte	0x04, 0x0a
        /*00f6*/ 	.short	(.L_2631 - .L_2630)
	.align		4
.L_2630:
        /*00f8*/ 	.word	index@(.nv.constant0._Z25selective_scan_fwd_kernelI32Selective_Scan_fwd_kernel_traitsILi128ELi16ELi1ELb0ELb1ELb1ELb1EN3c104HalfEfEEv13SSMParamsBase)
        /*00fc*/ 	.short	0x0380
        /*00fe*/ 	.short	0x0118


	//----- nvinfo : EIATTR_SW_WAR
	.align		4
.L_2631:
        /*0100*/ 	.byte	0x04, 0x36
        /*0102*/ 	.short	(.L_2633 - .L_2632)
.L_2632:
        /*0104*/ 	.word	0x00000008
.L_2633:


//--------------------- .nv.info._Z25selective_scan_fwd_kernelI32Selective_Scan_fwd_kernel_traitsILi128ELi16ELi1ELb1ELb0ELb0ELb0EN3c104HalfEfEEv13SSMParamsBase --------------------------
	.section	.nv.info._Z25selective_scan_fwd_kernelI32Selective_Scan_fwd_kernel_traitsILi128ELi16ELi1ELb1ELb0ELb0ELb0EN3c104HalfEfEEv13SSMParamsBase,"",@"SHT_CUDA_INFO"
	.sectionflags	@""
	.align	4


	//----- nvinfo : EIATTR_CUDA_API_VERSION
	.align		4
        /*0000*/ 	.byte	0x04, 0x37
        /*0002*/ 	.short	(.L_2635 - .L_2634)
.L_2634:
        /*0004*/ 	.word	0x00000082


	//----- nvinfo : EIATTR_KPARAM_INFO
	.align		4
.L_2635:
        /*0008*/ 	.byte	0x04, 0x17
        /*000a*/ 	.short	(.L_2637 - .L_2636)
.L_2636:
        /*000c*/ 	.word	0x00000000
        /*0010*/ 	.short	0x0000
        /*0012*/ 	.short	0x0000
        /*0014*/ 	.byte	0x00, 0xf0, 0x61, 0x04


	//----- nvinfo : EIATTR_SPARSE_MMA_MASK
	.align		4
.L_2637:
        /*0018*/ 	.byte	0x03, 0x50
        /*001a*/ 	.short	0x0000


	//----- nvinfo : EIATTR_MAXREG_COUNT
	.align		4
        /*001c*/ 	.byte	0x03, 0x1b
        /*001e*/ 	.short	0x00a8


	//----- nvinfo : EIATTR_NUM_BARRIERS
	.align		4
        /*0020*/ 	.byte	0x02, 0x4c
        /*0022*/ 	.byte	0x01
	.zero		1


	//----- nvinfo : EIATTR_MERCURY_ISA_VERSION
	.align		4
        /*0024*/ 	.byte	0x03, 0x5f
        /*0026*/ 	.short	0x0101


	//----- nvinfo : EIATTR_COOP_GROUP_MASK_REGIDS
	.align		4
        /*0028*/ 	.byte	0x04, 0x29
        /*002a*/ 	.short	(.L_2639 - .L_2638)


	//   ....[0]....
.L_2638:
        /*002c*/ 	.word	0xffffffff


	//   ....[1]....
        /*0030*/ 	.word	0xffffffff


	//   ....[2]....
        /*0034*/ 	.word	0xffffffff


	//   ....[3]....
        /*0038*/ 	.word	0xffffffff


	//   ....[4]....
        /*003c*/ 	.word	0xffffffff


	//   ....[5]....
        /*0040*/ 	.word	0xffffffff


	//   ....[6]....
        /*0044*/ 	.word	0xffffffff


	//   ....[7]....
        /*0048*/ 	.word	0xffffffff


	//   ....[8]....
        /*004c*/ 	.word	0xffffffff


	//   ....[9]....
        /*0050*/ 	.word	0xffffffff


	//   ....[10]....
        /*0054*/ 	.word	0xffffffff


	//   ....[11]....
        /*0058*/ 	.word	0xffffffff


	//   ....[12]....
        /*005c*/ 	.word	0xffffffff


	//   ....[13]....
        /*0060*/ 	.word	0xffffffff


	//   ....[14]....
        /*0064*/ 	.word	0xffffffff


	//----- nvinfo : EIATTR_COOP_GROUP_INSTR_OFFSETS
	.align		4
.L_2639:
        /*0068*/ 	.byte	0x04, 0x28
        /*006a*/ 	.short	(.L_2641 - .L_2640)


	//   ....[0]....
.L_2640:
        /*006c*/ 	.word	0x000006e0


	//   ....[1]....
        /*0070*/ 	.word	0x00000770


	//   ....[2]....
        /*0074*/ 	.word	0x000034d0


	//   ....[3]....
        /*0078*/ 	.word	0x00003550


	//   ....[4]....
        /*007c*/ 	.word	0x000035e0


	//   ....[5]....
        /*0080*/ 	.word	0x00003610


	//   ....[6]....
        /*0084*/ 	.word	0x00003640


	//   ....[7]....
        /*0088*/ 	.word	0x00003670


	//   ....[8]....
        /*008c*/ 	.word	0x000036c0


	//   ....[9]....
        /*0090*/ 	.word	0x000036d0


	//   ....[10]....
        /*0094*/ 	.word	0x00003720


	//   ....[11]....
        /*0098*/ 	.word	0x00003730


	//   ....[12]....
        /*009c*/ 	.word	0x000037c0


	//   ....[13]....
        /*00a0*/ 	.word	0x000037d0


	//   ....[14]....
        /*00a4*/ 	.word	0x00003e70


	//----- nvinfo : EIATTR_VRC_CTA_INIT_COUNT
	.align		4
.L_2641:
        /*00a8*/ 	.byte	0x02, 0x4a
	.zero		1
	.zero		1


	//----- nvinfo : EIATTR_EXIT_INSTR_OFFSETS
	.align		4
        /*00ac*/ 	.byte	0x04, 0x1c
        /*00ae*/ 	.short	(.L_2643 - .L_2642)


	//   ....[0]....
.L_2642:
        /*00b0*/ 	.word	0x00000230


	//   ....[1]....
        /*00b4*/ 	.word	0x00003f20


	//----- nvinfo : EIATTR_MAX_THREADS
	.align		4
.L_2643:
        /*00b8*/ 	.byte	0x04, 0x05
        /*00ba*/ 	.short	(.L_2645 - .L_2644)
.L_2644:
        /*00bc*/ 	.word	0x00000080
        /*00c0*/ 	.word	0x00000001
        /*00c4*/ 	.word	0x00000001


	//----- nvinfo : EIATTR_CRS_STACK_SIZE
	.align		4
.L_2645:
        /*00c8*/ 	.byte	0x04, 0x1e
        /*00ca*/ 	.short	(.L_2647 - .L_2646)
.L_2646:
        /*00cc*/ 	.word	0x00000000


	//----- nvinfo : EIATTR_CBANK_PARAM_SIZE
	.align		4
.L_2647:
        /*00d0*/ 	.byte	0x03, 0x19
        /*00d2*/ 	.short	0x0118


	//----- nvinfo : EIATTR_PARAM_CBANK
	.align		4
        /*00d4*/ 	.byte	0x04, 0x0a
        /*00d6*/ 	.short	(.L_2649 - .L_2648)
	.align		4
.L_2648:
        /*00d8*/ 	.word	index@(.nv.constant0._Z25selective_scan_fwd_kernelI32Selective_Scan_fwd_kernel_traitsILi128ELi16ELi1ELb1ELb0ELb0ELb0EN3c104HalfEfEEv13SSMParamsBase)
        /*00dc*/ 	.short	0x0380
        /*00de*/ 	.short	0x0118


	//----- nvinfo : EIATTR_SW_WAR
	.align		4
.L_2649:
        /*00e0*/ 	.byte	0x04, 0x36
        /*00e2*/ 	.short	(.L_2651 - .L_2650)
.L_2650:
        /*00e4*/ 	.word	0x00000008
.L_2651:


//--------------------- .nv.info._Z25selective_scan_fwd_kernelI32Selective_Scan_fwd_kernel_traitsILi128ELi16ELi1ELb1ELb0ELb0ELb1EN3c104HalfEfEEv13SSMParamsBase --------------------------
	.section	.nv.info._Z25selective_scan_fwd_kernelI32Selective_Scan_fwd_kernel_traitsILi128ELi16ELi1ELb1ELb0ELb0ELb1EN3c104HalfEfEEv13SSMParamsBase,"",@"SHT_CUDA_INFO"
	.sectionflags	@""
	.align	4


	//----- nvinfo : EIATTR_CUDA_API_VERSION
	.align		4
        /*0000*/ 	.byte	0x04, 0x37
        /*0002*/ 	.short	(.L_2653 - .L_2652)
.L_2652:
        /*0004*/ 	.word	0x00000082


	//----- nvinfo : EIATTR_KPARAM_INFO
	.align		4
.L_2653:
        /*0008*/ 	.byte	0x04, 0x17
        /*000a*/ 	.short	(.L_2655 - .L_2654)
.L_2654:
        /*000c*/ 	.word	0x00000000
        /*0010*/ 	.short	0x0000
        /*0012*/ 	.short	0x0000
        /*0014*/ 	.byte	0x00, 0xf0, 0x61, 0x04


	//----- nvinfo : EIATTR_SPARSE_MMA_MASK
	.align		4
.L_2655:
        /*0018*/ 	.byte	0x03, 0x50
        /*001a*/ 	.short	0x0000


	//----- nvinfo : EIATTR_MAXREG_COUNT
	.align		4
        /*001c*/ 	.byte	0x03, 0x1b
        /*001e*/ 	.short	0x00a8


	//----- nvinfo : EIATTR_NUM_BARRIERS
	.align		4
        /*0020*/ 	.byte	0x02, 0x4c
        /*0022*/ 	.byte	0x01
	.zero		1


	//----- nvinfo : EIATTR_MERCURY_ISA_VERSION
	.align		4
        /*0024*/ 	.byte	0x03, 0x5f
        /*0026*/ 	.short	0x0101


	//----- nvinfo : EIATTR_COOP_GROUP_MASK_REGIDS
	.align		4
        /*0028*/ 	.byte	0x04, 0x29
        /*002a*/ 	.short	(.L_2657 - .L_2656)


	//   ....[0]....
.L_2656:
        /*002c*/ 	.word	0xffffffff


	//   ....[1]....
        /*0030*/ 	.word	0xffffffff


	//   ....[2]....
        /*0034*/ 	.word	0xffffffff


	//   ....[3]....
        /*0038*/ 	.word	0xffffffff


	//   ....[4]....
        /*003c*/ 	.word	0xffffffff


	//   ....[5]....
        /*0040*/ 	.word	0xffffffff


	//   ....[6]....
        /*0044*/ 	.word	0xffffffff


	//   ....[7]....
        /*0048*/ 	.word	0xffffffff


	//   ....[8]....
        /*004c*/ 	.word	0xffffffff


	//   ....[9]....
        /*0050*/ 	.word	0xffffffff


	//   ....[10]....
        /*0054*/ 	.word	0xffffffff


	//   ....[11]....
        /*0058*/ 	.word	0xffffffff


	//   ....[12]....
        /*005c*/ 	.word	0xffffffff


	//   ....[13]....
        /*0060*/ 	.word	0xffffffff


	//   ....[14]....
        /*0064*/ 	.word	0xffffffff


	//   ....[15]....
        /*0068*/ 	.word	0xffffffff


	//   ....[16]....
        /*006c*/ 	.word	0xffffffff


	//----- nvinfo : EIATTR_COOP_GROUP_INSTR_OFFSETS
	.align		4
.L_2657:
        /*0070*/ 	.byte	0x04, 0x28
        /*0072*/ 	.short	(.L_2659 - .L_2658)


	//   ....[0]....
.L_2658:
        /*0074*/ 	.word	0x000005f0


	//   ....[1]....
        /*0078*/ 	.word	0x00000690


	//   ....[2]....
        /*007c*/ 	.word	0x00003440


	//   ....[3]....
        /*0080*/ 	.word	0x000034c0


	//   ....[4]....
        /*0084*/ 	.word	0x000034f0


	//   ....[5]....
        /*0088*/ 	.word	0x00003510


	//   ....[6]....
        /*008c*/ 	.word	0x00003550


	//   ....[7]....
        /*0090*/ 	.word	0x00003570


	//   ....[8]....
        /*0094*/ 	.word	0x000035f0


	//   ....[9]....
        /*0098*/ 	.word	0x00003600


	//   ....[10]....
        /*009c*/ 	.word	0x00003650


	//   ....[11]....
        /*00a0*/ 	.word	0x00003660


	//   ....[12]....
        /*00a4*/ 	.word	0x00003720


	//   ....[13]....
        /*00a8*/ 	.word	0x00003730


	//   ....[14]....
        /*00ac*/ 	.word	0x00003df0


	//   ....[15]....
        /*00b0*/ 	.word	0x00003ff0


	//   ....[16]....
        /*00b4*/ 	.word	0x00004800


	//----- nvinfo : EIATTR_VRC_CTA_INIT_COUNT
	.align		4
.L_2659:
        /*00b8*/ 	.byte	0x02, 0x4a
	.zero		1
	.zero		1


	//----- nvinfo : EIATTR_EXIT_INSTR_OFFSETS
	.align		4
        /*00bc*/ 	.byte	0x04, 0x1c
        /*00be*/ 	.short	(.L_2661 - .L_2660)


	//   ....[0]....
.L_2660:
        /*00c0*/ 	.word	0x00000200


	//   ....[1]....
        /*00c4*/ 	.word	0x000048e0


	//----- nvinfo : EIATTR_MAX_THREADS
	.align		4
.L_2661:
        /*00c8*/ 	.byte	0x04, 0x05
        /*00ca*/ 	.short	(.L_2663 - .L_2662)
.L_2662:
        /*00cc*/ 	.word	0x00000080
        /*00d0*/ 	.word	0x00000001
        /*00d4*/ 	.word	0x00000001


	//----- nvinfo : EIATTR_CRS_STACK_SIZE
	.align		4
.L_2663:
        /*00d8*/ 	.byte	0x04, 0x1e
        /*00da*/ 	.short	(.L_2665 - .L_2664)
.L_2664:
        /*00dc*/ 	.word	0x00000000


	//----- nvinfo : EIATTR_CBANK_PARAM_SIZE
	.align		4
.L_2665:
        /*00e0*/ 	.byte	0x03, 0x19
        /*00e2*/ 	.short	0x0118


	//----- nvinfo : EIATTR_PARAM_CBANK
	.align		4
        /*00e4*/ 	.byte	0x04, 0x0a
        /*00e6*/ 	.short	(.L_2667 - .L_2666)
	.align		4
.L_2666:
        /*00e8*/ 	.word	index@(.nv.constant0._Z25selective_scan_fwd_kernelI32Selective_Scan_fwd_kernel_traitsILi128ELi16ELi1ELb1ELb0ELb0ELb1EN3c104HalfEfEEv13SSMParamsBase)
        /*00ec*/ 	.short	0x0380
        /*00ee*/ 	.short	0x0118


	//----- nvinfo : EIATTR_SW_WAR
	.align		4
.L_2667:
        /*00f0*/ 	.byte	0x04, 0x36
        /*00f2*/ 	.short	(.L_2669 - .L_2668)
.L_2668:
        /*00f4*/ 	.word	0x00000008
.L_2669:


//--------------------- .nv.info._Z25selective_scan_fwd_kernelI32Selective_Scan_fwd_kernel_traitsILi128ELi16ELi1ELb1ELb0ELb1ELb0EN3c104HalfEfEEv13SSMParamsBase --------------------------
	.section	.nv.info._Z25selective_scan_fwd_kernelI32Selective_Scan_fwd_kernel_traitsILi128ELi16ELi1ELb1ELb0ELb1ELb0EN3c104HalfEfEEv13SSMParamsBase,"",@"SHT_CUDA_INFO"
	.sectionflags	@""
	.align	4


	//----- nvinfo : EIATTR_CUDA_API_VERSION
	.align		4
        /*0000*/ 	.byte	0x04, 0x37
        /*0002*/ 	.short	(.L_2671 - .L_2670)
.L_2670:
        /*0004*/ 	.word	0x00000082


	//----- nvinfo : EIATTR_KPARAM_INFO
	.align		4
.L_2671:
        /*0008*/ 	.byte	0x04, 0x17
        /*000a*/ 	.short	(.L_2673 - .L_2672)
.L_2672:
        /*000c*/ 	.word	0x00000000
        /*0010*/ 	.short	0x0000
        /*0012*/ 	.short	0x0000
        /*0014*/ 	.byte	0x00, 0xf0, 0x61, 0x04


	//----- nvinfo : EIATTR_SPARSE_MMA_MASK
	.align		4
.L_2673:
        /*0018*/ 	.byte	0x03, 0x50
        /*001a*/ 	.short	0x0000


	//----- nvinfo : EIATTR_MAXREG_COUNT
	.align		4
        /*001c*/ 	.byte	0x03, 0x1b
        /*001e*/ 	.short	0x00a8


	//----- nvinfo : EIATTR_NUM_BARRIERS
	.align		4
        /*0020*/ 	.byte	0x02, 0x4c
        /*0022*/ 	.byte	0x01
	.zero		1


	//----- nvinfo : EIATTR_MERCURY_ISA_VERSION
	.align		4
        /*0024*/ 	.byte	0x03, 0x5f
        /*0026*/ 	.short	0x0101


	//----- nvinfo : EIATTR_COOP_GROUP_MASK_REGIDS
	.align		4
        /*0028*/ 	.byte	0x04, 0x29
        /*002a*/ 	.short	(.L_2675 - .L_2674)


	//   ....[0]....
.L_2674:
        /*002c*/ 	.word	0xffffffff


	//   ....[1]....
        /*0030*/ 	.word	0xffffffff


	//   ....[2]....
        /*0034*/ 	.word	0xffffffff


	//   ....[3]....
        /*0038*/ 	.word	0xffffffff


	//   ....[4]....
        /*003c*/ 	.word	0xffffffff


	//   ....[5]....
        /*0040*/ 	.word	0xffffffff


	//   ....[6]....
        /*0044*/ 	.word	0xffffffff


	//   ....[7]....
        /*0048*/ 	.word	0xffffffff


	//   ....[8]....
        /*004c*/ 	.word	0xffffffff


	//   ....[9]....
        /*0050*/ 	.word	0xffffffff


	//   ....[10]....
        /*0054*/ 	.word	0xffffffff


	//   ....[11]....
        /*0058*/ 	.word	0xffffffff


	//   ....[12]....
        /*005c*/ 	.word	0xffffffff


	//   ....[13]....
        /*0060*/ 	.word	0xffffffff


	//   ....[14]....
        /*0064*/ 	.word	0xffffffff


	//   ....[15]....
        /*0068*/ 	.word	0xffffffff


	//----- nvinfo : EIATTR_COOP_GROUP_INSTR_OFFSETS
	.align		4
.L_2675:
        /*006c*/ 	.byte	0x04, 0x28
        /*006e*/ 	.short	(.L_2677 - .L_2676)


	//   ....[0]....
.L_2676:
        /*0070*/ 	.word	0x00000830


	//   ....[1]....
        /*0074*/ 	.word	0x000008d0


	//   ....[2]....
        /*0078*/ 	.word	0x00003680


	//   ....[3]....
        /*007c*/ 	.word	0x000036d0


	//   ....[4]....
        /*0080*/ 	.word	0x00003700


	//   ....[5]....
        /*0084*/ 	.word	0x00003720


	//   ....[6]....
        /*0088*/ 	.word	0x00003760


	//   ....[7]....
        /*008c*/ 	.word	0x00003790


	//   ....[8]....
        /*0090*/ 	.word	0x000037c0


	//   ....[9]....
        /*0094*/ 	.word	0x00003840


	//   ....[10]....
        /*0098*/ 	.word	0x00003850


	//   ....[11]....
        /*009c*/ 	.word	0x000038a0


	//   ....[12]....
        /*00a0*/ 	.word	0x000038b0


	//   ....[13]....
        /*00a4*/ 	.word	0x00003990


	//   ....[14]....
        /*00a8*/ 	.word	0x000039a0


	//   ....[15]....
        /*00ac*/ 	.word	0x00004280


	//----- nvinfo : EIATTR_VRC_CTA_INIT_COUNT
	.align		4
.L_2677:
        /*00b0*/ 	.byte	0x02, 0x4a
	.zero		1
	.zero		1


	//----- nvinfo : EIATTR_EXIT_INSTR_OFFSETS
	.align		4
        /*00b4*/ 	.byte	0x04, 0x1c
        /*00b6*/ 	.short	(.L_2679 - .L_2678)


	//   ....[0]....
.L_2678:
        /*00b8*/ 	.word	0x00000420


	//   ....[1]....
        /*00bc*/ 	.word	0x00004360


	//----- nvinfo : EIATTR_MAX_THREADS
	.align		4
.L_2679:
        /*00c0*/ 	.byte	0x04, 0x05
        /*00c2*/ 	.short	(.L_2681 - .L_2680)
.L_2680:
        /*00c4*/ 	.word	0x00000080
        /*00c8*/ 	.word	0x00000001
        /*00cc*/ 	.word	0x00000001


	//----- nvinfo : EIATTR_CRS_STACK_SIZE
	.align		4
.L_2681:
        /*00d0*/ 	.byte	0x04, 0x1e
        /*00d2*/ 	.short	(.L_2683 - .L_2682)
.L_2682:
        /*00d4*/ 	.word	0x00000000


	//----- nvinfo : EIATTR_CBANK_PARAM_SIZE
	.align		4
.L_2683:
        /*00d8*/ 	.byte	0x03, 0x19
        /*00da*/ 	.short	0x0118


	//----- nvinfo : EIATTR_PARAM_CBANK
	.align		4
        /*00dc*/ 	.byte	0x04, 0x0a
        /*00de*/ 	.short	(.L_2685 - .L_2684)
	.align		4
.L_2684:
        /*00e0*/ 	.word	index@(.nv.constant0._Z25selective_scan_fwd_kernelI32Selective_Scan_fwd_kernel_traitsILi128ELi16ELi1ELb1ELb0ELb1ELb0EN3c104HalfEfEEv13SSMParamsBase)
        /*00e4*/ 	.short	0x0380
        /*00e6*/ 	.short	0x0118


	//----- nvinfo : EIATTR_SW_WAR
	.align		4
.L_2685:
        /*00e8*/ 	.byte	0x04, 0x36
        /*00ea*/ 	.short	(.L_2687 - .L_2686)
.L_2686:
        /*00ec*/ 	.word	0x00000008
.L_2687:


//--------------------- .nv.info._Z25selective_scan_fwd_kernelI32Selective_Scan_fwd_kernel_traitsILi128ELi16ELi1ELb1ELb0ELb1ELb1EN3c104HalfEfEEv13SSMParamsBase --------------------------
	.section	.nv.info._Z25selective_scan_fwd_kernelI32Selective_Scan_fwd_kernel_traitsILi128ELi16ELi1ELb1ELb0ELb1ELb1EN3c104HalfEfEEv13SSMParamsBase,"",@"SHT_CUDA_INFO"
	.sectionflags	@""
	.align	4


	//----- nvinfo : EIATTR_CUDA_API_VERSION
	.align		4
        /*0000*/ 	.byte	0x04, 0x37
        /*0002*/ 	.short	(.L_2689 - .L_2688)
.L_2688:
        /*0004*/ 	.word	0x00000082


	//----- nvinfo : EIATTR_KPARAM_INFO
	.align		4
.L_2689:
        /*0008*/ 	.byte	0x04, 0x17
        /*000a*/ 	.short	(.L_2691 - .L_2690)
.L_2690:
        /*000c*/ 	.word	0x00000000
        /*0010*/ 	.short	0x0000
        /*0012*/ 	.short	0x0000
        /*0014*/ 	.byte	0x00, 0xf0, 0x61, 0x04


	//----- nvinfo : EIATTR_SPARSE_MMA_MASK
	.align		4
.L_2691:
        /*0018*/ 	.byte	0x03, 0x50
        /*001a*/ 	.short	0x0000


	//----- nvinfo : EIATTR_MAXREG_COUNT
	.align		4
        /*001c*/ 	.byte	0x03, 0x1b
        /*001e*/ 	.short	0x00a8


	//----- nvinfo : EIATTR_NUM_BARRIERS
	.align		4
        /*0020*/ 	.byte	0x02, 0x4c
        /*0022*/ 	.byte	0x01
	.zero		1


	//----- nvinfo : EIATTR_MERCURY_ISA_VERSION
	.align		4
        /*0024*/ 	.byte	0x03, 0x5f
        /*0026*/ 	.short	0x0101


	//----- nvinfo : EIATTR_COOP_GROUP_MASK_REGIDS
	.align		4
        /*0028*/ 	.byte	0x04, 0x29
        /*002a*/ 	.short	(.L_2693 - .L_2692)


	//   ....[0]....
.L_2692:
        /*002c*/ 	.word	0xffffffff


	//   ....[1]....
        /*0030*/ 	.word	0xffffffff


	//   ....[2]....
        /*0034*/ 	.word	0xffffffff


	//   ....[3]....
        /*0038*/ 	.word	0xffffffff


	//   ....[4]....
        /*003c*/ 	.word	0xffffffff


	//   ....[5]....
        /*0040*/ 	.word	0xffffffff


	//   ....[6]....
        /*0044*/ 	.word	0xffffffff


	//   ....[7]....
        /*0048*/ 	.word	0xffffffff


	//   ....[8]....
        /*004c*/ 	.word	0xffffffff


	//   ....[9]....
        /*0050*/ 	.word	0xffffffff


	//   ....[10]....
        /*0054*/ 	.word	0xffffffff


	//   ....[11]....
        /*0058*/ 	.word	0xffffffff


	//   ....[12]....
        /*005c*/ 	.word	0xffffffff


	//   ....[13]....
        /*0060*/ 	.word	0xffffffff


	//   ....[14]....
        /*0064*/ 	.word	0xffffffff


	//   ....[15]....
        /*0068*/ 	.word	0xffffffff


	//   ....[16]....
        /*006c*/ 	.word	0xffffffff


	//   ....[17]....
        /*0070*/ 	.word	0xffffffff


	//----- nvinfo : EIATTR_COOP_GROUP_INSTR_OFFSETS
	.align		4
.L_2693:
        /*0074*/ 	.byte	0x04, 0x28
        /*0076*/ 	.short	(.L_2695 - .L_2694)


	//   ....[0]....
.L_2694:
        /*0078*/ 	.word	0x000007c0


	//   ....[1]....
        /*007c*/ 	.word	0x00000870


	//   ....[2]....
        /*0080*/ 	.word	0x00003620


	//   ....[3]....
        /*0084*/ 	.word	0x00003670


	//   ....[4]....
        /*0088*/ 	.word	0x000036a0


	//   ....[5]....
        /*008c*/ 	.word	0x000036c0


	//   ....[6]....
        /*0090*/ 	.word	0x00003700


	//   ....[7]....
        /*0094*/ 	.word	0x00003730


	//   ....[8]....
        /*0098*/ 	.word	0x00003760


	//   ....[9]....
        /*009c*/ 	.word	0x000037e0


	//   ....[10]....
        /*00a0*/ 	.word	0x000037f0


	//   ....[11]....
        /*00a4*/ 	.word	0x00003840


	//   ....[12]....
        /*00a8*/ 	.word	0x00003850


	//   ....[13]....
        /*00ac*/ 	.word	0x00003930


	//   ....[14]....
        /*00b0*/ 	.word	0x00003940


	//   ....[15]....
        /*00b4*/ 	.word	0x00004200


	//   ....[16]....
        /*00b8*/ 	.word	0x00004440


	//   ....[17]....
        /*00bc*/ 	.word	0x00004c70


	//----- nvinfo : EIATTR_VRC_CTA_INIT_COUNT
	.align		4
.L_2695:
        /*00c0*/ 	.byte	0x02, 0x4a
	.zero		1
	.zero		1


	//----- nvinfo : EIATTR_EXIT_INSTR_OFFSETS
	.align		4
        /*00c4*/ 	.byte	0x04, 0x1c
        /*00c6*/ 	.short	(.L_2697 - .L_2696)


	//   ....[0]....
.L_2696:
        /*00c8*/ 	.word	0x00000400


	//   ....[1]....
        /*00cc*/ 	.word	0x00004d40


	//----- nvinfo : EIATTR_MAX_THREADS
	.align		4
.L_2697:
        /*00d0*/ 	.byte	0x04, 0x05
        /*00d2*/ 	.short	(.L_2699 - .L_2698)
.L_2698:
        /*00d4*/ 	.word	0x00000080
        /*00d8*/ 	.word	0x00000001
        /*00dc*/ 	.word	0x00000001


	//----- nvinfo : EIATTR_CRS_STACK_SIZE
	.align		4
.L_2699:
        /*00e0*/ 	.byte	0x04, 0x1e
        /*00e2*/ 	.short	(.L_2701 - .L_2700)
.L_2700:
        /*00e4*/ 	.word	0x00000000


	//----- nvinfo : EIATTR_CBANK_PARAM_SIZE
	.align		4
.L_2701:
        /*00e8*/ 	.byte	0x03, 0x19
        /*00ea*/ 	.short	0x0118


	//----- nvinfo : EIATTR_PARAM_CBANK
	.align		4
        /*00ec*/ 	.byte	0x04, 0x0a
        /*00ee*/ 	.short	(.L_2703 - .L_2702)
	.align		4
.L_2702:
        /*00f0*/ 	.word	index@(.nv.constant0._Z25selective_scan_fwd_kernelI32Selective_Scan_fwd_kernel_traitsILi128ELi16ELi1ELb1ELb0ELb1ELb1EN3c104HalfEfEEv13SSMParamsBase)
        /*00f4*/ 	.short	0x0380
        /*00f6*/ 	.short	0x0118


	//----- nvinfo : EIATTR_SW_WAR
	.align		4
.L_2703:
        /*00f8*/ 	.byte	0x04, 0x36
        /*00fa*/ 	.short	(.L_2705 - .L_2704)
.L_2704:
        /*00fc*/ 	.word	0x00000008
.L_2705:


//--------------------- .nv.info._Z25selective_scan_fwd_kernelI32Selective_Scan_fwd_kernel_traitsILi128ELi16ELi1ELb1ELb1ELb0ELb0EN3c104HalfEfEEv13SSMParamsBase --------------------------
	.section	.nv.info._Z25selective_scan_fwd_kernelI32Selective_Scan_fwd_kernel_traitsILi128ELi16ELi1ELb1ELb1ELb0ELb0EN3c104HalfEfEEv13SSMParamsBase,"",@"SHT_CUDA_INFO"
	.sectionflags	@""
	.align	4


	//----- nvinfo : EIATTR_CUDA_API_VERSION
	.align		4
        /*0000*/ 	.byte	0x04, 0x37
        /*0002*/ 	.short	(.L_2707 - .L_2706)
.L_2706:
        /*0004*/ 	.word	0x00000082


	//----- nvinfo : EIATTR_KPARAM_INFO
	.align		4
.L_2707:
        /*0008*/ 	.byte	0x04, 0x17
        /*000a*/ 	.short	(.L_2709 - .L_2708)
.L_2708:
        /*000c*/ 	.word	0x00000000
        /*0010*/ 	.short	0x0000
        /*0012*/ 	.short	0x0000
        /*0014*/ 	.byte	0x00, 0xf0, 0x61, 0x04


	//----- nvinfo : EIATTR_SPARSE_MMA_MASK
	.align		4
.L_2709:
        /*0018*/ 	.byte	0x03, 0x50
        /*001a*/ 	.short	0x0000


	//----- nvinfo : EIATTR_MAXREG_COUNT
	.align		4
        /*001c*/ 	.byte	0x03, 0x1b
        /*001e*/ 	.short	0x00a8


	//----- nvinfo : EIATTR_NUM_BARRIERS
	.align		4
        /*0020*/ 	.byte	0x02, 0x4c
        /*0022*/ 	.byte	0x01
	.zero		1


	//----- nvinfo : EIATTR_MERCURY_ISA_VERSION
	.align		4
        /*0024*/ 	.byte	0x03, 0x5f
        /*0026*/ 	.short	0x0101


	//----- nvinfo : EIATTR_COOP_GROUP_MASK_REGIDS
	.align		4
        /*0028*/ 	.byte	0x04, 0x29
        /*002a*/ 	.short	(.L_2711 - .L_2710)


	//   ....[0]....
.L_2710:
        /*002c*/ 	.word	0xffffffff


	//   ....[1]....
        /*0030*/ 	.word	0xffffffff


	//   ....[2]....
        /*0034*/ 	.word	0xffffffff


	//   ....[3]....
        /*0038*/ 	.word	0xffffffff


	//   ....[4]....
        /*003c*/ 	.word	0xffffffff


	//   ....[5]....
        /*0040*/ 	.word	0xffffffff


	//   ....[6]....
        /*0044*/ 	.word	0xffffffff


	//   ....[7]....
        /*0048*/ 	.word	0xffffffff


	//   ....[8]....
        /*004c*/ 	.word	0xffffffff


	//   ....[9]....
        /*0050*/ 	.word	0xffffffff


	//   ....[10]....
        /*0054*/ 	.word	0xffffffff


	//   ....[11]....
        /*0058*/ 	.word	0xffffffff


	//   ....[12]....
        /*005c*/ 	.word	0xffffffff


	//   ....[13]....
        /*0060*/ 	.word	0xffffffff


	//   ....[14]....
        /*0064*/ 	.word	0xffffffff


	//   ....[15]....
        /*0068*/ 	.word	0xffffffff


	//----- nvinfo : EIATTR_COOP_GROUP_INSTR_OFFSETS
	.align		4
.L_2711:
        /*006c*/ 	.byte	0x04, 0x28
        /*006e*/ 	.short	(.L_2713 - .L_2712)


	//   ....[0]....
.L_2712:
        /*0070*/ 	.word	0x00000830


	//   ....[1]....
        /*0074*/ 	.word	0x000008c0


	//   ....[2]....
        /*0078*/ 	.word	0x00003290


	//   ....[3]....
        /*007c*/ 	.word	0x00003870


	//   ....[4]....
        /*0080*/ 	.word	0x000038c0


	//   ....[5]....
        /*0084*/ 	.word	0x00003900


	//   ....[6]....
        /*0088*/ 	.word	0x00003930


	//   ....[7]....
        /*008c*/ 	.word	0x00003a00


	//   ....[8]....
        /*0090*/ 	.word	0x00003a30


	//   ....[9]....
        /*0094*/ 	.word	0x00003a70


	//   ....[10]....
        /*0098*/ 	.word	0x00003a90


	//   ....[11]....
        /*009c*/ 	.word	0x00003ae0


	//   ....[12]....
        /*00a0*/ 	.word	0x00003af0


	//   ....[13]....
        /*00a4*/ 	.word	0x00003b80


	//   ....[14]....
        /*00a8*/ 	.word	0x00003b90


	//   ....[15]....
        /*00ac*/ 	.word	0x00004260


	//----- nvinfo : EIATTR_VRC_CTA_INIT_COUNT
	.align		4
.L_2713:
        /*00b0*/ 	.byte	0x02, 0x4a
	.zero		1
	.zero		1


	//----- nvinfo : EIATTR_EXIT_INSTR_OFFSETS
	.align		4
        /*00b4*/ 	.byte	0x04, 0x1c
        /*00b6*/ 	.short	(.L_2715 - .L_2714)


	//   ....[0]....
.L_2714:
        /*00b8*/ 	.word	0x00000420


	//   ....[1]....
        /*00bc*/ 	.word	0x00004340


	//----- nvinfo : EIATTR_MAX_THREADS
	.align		4
.L_2715:
        /*00c0*/ 	.byte	0x04, 0x05
        /*00c2*/ 	.short	(.L_2717 - .L_2716)
.L_2716:
        /*00c4*/ 	.word	0x00000080
        /*00c8*/ 	.word	0x00000001
        /*00cc*/ 	.word	0x00000001


	//----- nvinfo : EIATTR_CRS_STACK_SIZE
	.align		4
.L_2717:
        /*00d0*/ 	.byte	0x04, 0x1e
        /*00d2*/ 	.short	(.L_2719 - .L_2718)
.L_2718:
        /*00d4*/ 	.word	0x00000000


	//----- nvinfo : EIATTR_CBANK_PARAM_SIZE
	.align		4
.L_2719:
        /*00d8*/ 	.byte	0x03, 0x19
        /*00da*/ 	.short	0x0118


	//----- nvinfo : EIATTR_PARAM_CBANK
	.align		4
        /*00dc*/ 	.byte	0x04, 0x0a
        /*00de*/ 	.short	(.L_2721 - .L_2720)
	.align		4
.L_2720:
        /*00e0*/ 	.word	index@(.nv.constant0._Z25selective_scan_fwd_kernelI32Selective_Scan_fwd_kernel_traitsILi128ELi16ELi1ELb1ELb1ELb0ELb0EN3c104HalfEfEEv13SSMParamsBase)
        /*00e4*/ 	.short	0x0380
        /*00e6*/ 	.short	0x0118


	//----- nvinfo : EIATTR_SW_WAR
	.align		4
.L_2721:
        /*00e8*/ 	.byte	0x04, 0x36
        /*00ea*/ 	.short	(.L_2723 - .L_2722)
.L_2722:
        /*00ec*/ 	.word	0x00000008
.L_2723:


//--------------------- .nv.info._Z25selective_scan_fwd_kernelI32Selective_Scan_fwd_kernel_traitsILi128ELi16ELi1ELb1ELb1ELb0ELb1EN3c104HalfEfEEv13SSMParamsBase --------------------------
	.section	.nv.info._Z25selective_scan_fwd_kernelI32Selective_Scan_fwd_kernel_traitsILi128ELi16ELi1ELb1ELb1ELb0ELb1EN3c104HalfEfEEv13SSMParamsBase,"",@"SHT_CUDA_INFO"
	.sectionflags	@""
	.align	4


	//----- nvinfo : EIATTR_CUDA_API_VERSION
	.align		4
        /*0000*/ 	.byte	0x04, 0x37
        /*0002*/ 	.short	(.L_2725 - .L_2724)
.L_2724:
        /*0004*/ 	.word	0x00000082


	//----- nvinfo : EIATTR_KPARAM_INFO
	.align		4
.L_2725:
        /*0008*/ 	.byte	0x04, 0x17
        /*000a*/ 	.short	(.L_2727 - .L_2726)
.L_2726:
        /*000c*/ 	.word	0x00000000
        /*0010*/ 	.short	0x0000
        /*0012*/ 	.short	0x0000
        /*0014*/ 	.byte	0x00, 0xf0, 0x61, 0x04


	//----- nvinfo : EIATTR_SPARSE_MMA_MASK
	.align		4
.L_2727:
        /*0018*/ 	.byte	0x03, 0x50
        /*001a*/ 	.short	0x0000


	//----- nvinfo : EIATTR_MAXREG_COUNT
	.align		4
        /*001c*/ 	.byte	0x03, 0x1b
        /*001e*/ 	.short	0x00a8


	//----- nvinfo : EIATTR_NUM_BARRIERS
	.align		4
        /*0020*/ 	.byte	0x02, 0x4c
        /*0022*/ 	.byte	0x01
	.zero		1


	//----- nvinfo : EIATTR_MERCURY_ISA_VERSION
	.align		4
        /*0024*/ 	.byte	0x03, 0x5f
        /*0026*/ 	.short	0x0101


	//----- nvinfo : EIATTR_COOP_GROUP_MASK_REGIDS
	.align		4
        /*0028*/ 	.byte	0x04, 0x29
        /*002a*/ 	.short	(.L_2729 - .L_2728)


	//   ....[0]....
.L_2728:
        /*002c*/ 	.word	0xffffffff


	//   ....[1]....
        /*0030*/ 	.word	0xffffffff


	//   ....[2]....
        /*0034*/ 	.word	0xffffffff


	//   ....[3]....
        /*0038*/ 	.word	0xffffffff


	//   ....[4]....
        /*003c*/ 	.word	0xffffffff


	//   ....[5]....
        /*0040*/ 	.word	0xffffffff


	//   ....[6]....
        /*0044*/ 	.word	0xffffffff


	//   ....[7]....
        /*0048*/ 	.word	0xffffffff


	//   ....[8]....
        /*004c*/ 	.word	0xffffffff


	//   ....[9]....
        /*0050*/ 	.word	0xffffffff


	//   ....[10]....
        /*0054*/ 	.word	0xffffffff


	//   ....[11]....
        /*0058*/ 	.word	0xffffffff


	//   ....[12]....
        /*005c*/ 	.word	0xffffffff


	//   ....[13]....
        /*0060*/ 	.word	0xffffffff


	//   ....[14]....
        /*0064*/ 	.word	0xffffffff


	//   ....[15]....
        /*0068*/ 	.word	0xffffffff


	//   ....[16]....
        /*006c*/ 	.word	0xffffffff


	//   ....[17]....
        /*0070*/ 	.word	0xffffffff


	//----- nvinfo : EIATTR_COOP_GROUP_INSTR_OFFSETS
	.align		4
.L_2729:
        /*0074*/ 	.byte	0x04, 0x28
        /*0076*/ 	.short	(.L_2731 - .L_2730)


	//   ....[0]....
.L_2730:
        /*0078*/ 	.word	0x000007d0


	//   ....[1]....
        /*007c*/ 	.word	0x00000860


	//   ....[2]....
        /*0080*/ 	.word	0x00003230


	//   ....[3]....
        /*0084*/ 	.word	0x00003810


	//   ....[4]....
        /*0088*/ 	.word	0x00003860


	//   ....[5]....
        /*008c*/ 	.word	0x000038a0


	//   ....[6]....
        /*0090*/ 	.word	0x000038d0


	//   ....[7]....
        /*0094*/ 	.word	0x000039a0


	//   ....[8]....
        /*0098*/ 	.word	0x000039d0


	//   ....[9]....
        /*009c*/ 	.word	0x00003a10


	//   ....[10]....
        /*00a0*/ 	.word	0x00003a30


	//   ....[11]....
        /*00a4*/ 	.word	0x00003a80


	//   ....[12]....
        /*00a8*/ 	.word	0x00003a90


	//   ....[13]....
        /*00ac*/ 	.word	0x00003b20


	//   ....[14]....
        /*00b0*/ 	.word	0x00003b30


	//   ....[15]....
        /*00b4*/ 	.word	0x000041e0


	//   ....[16]....
        /*00b8*/ 	.word	0x00004420


	//   ....[17]....
        /*00bc*/ 	.word	0x00004c70


	//----- nvinfo : EIATTR_VRC_CTA_INIT_COUNT
	.align		4
.L_2731:
        /*00c0*/ 	.byte	0x02, 0x4a
	.zero		1
	.zero		1


	//----- nvinfo : EIATTR_EXIT_INSTR_OFFSETS
	.align		4
        /*00c4*/ 	.byte	0x04, 0x1c
        /*00c6*/ 	.short	(.L_2733 - .L_2732)


	//   ....[0]....
.L_2732:
        /*00c8*/ 	.word	0x00000400


	//   ....[1]....
        /*00cc*/ 	.word	0x00004d20


	//----- nvinfo : EIATTR_MAX_THREADS
	.align		4
.L_2733:
        /*00d0*/ 	.byte	0x04, 0x05
        /*00d2*/ 	.short	(.L_2735 - .L_2734)
.L_2734:
        /*00d4*/ 	.word	0x00000080
        /*00d8*/ 	.word	0x00000001
        /*00dc*/ 	.word	0x00000001


	//----- nvinfo : EIATTR_CRS_STACK_SIZE
	.align		4
.L_2735:
        /*00e0*/ 	.byte	0x04, 0x1e
        /*00e2*/ 	.short	(.L_2737 - .L_2736)
.L_2736:
        /*00e4*/ 	.word	0x00000000


	//----- nvinfo : EIATTR_CBANK_PARAM_SIZE
	.align		4
.L_2737:
        /*00e8*/ 	.byte	0x03, 0x19
        /*00ea*/ 	.short	0x0118


	//----- nvinfo : EIATTR_PARAM_CBANK
	.align		4
        /*00ec*/ 	.byte	0x04, 0x0a
        /*00ee*/ 	.short	(.L_2739 - .L_2738)
	.align		4
.L_2738:
        /*00f0*/ 	.word	index@(.nv.constant0._Z25selective_scan_fwd_kernelI32Selective_Scan_fwd_kernel_traitsILi128ELi16ELi1ELb1ELb1ELb0ELb1EN3c104HalfEfEEv13SSMParamsBase)
        /*00f4*/ 	.short	0x0380
        /*00f6*/ 	.short	0x0118


	//----- nvinfo : EIATTR_SW_WAR
	.align		4
.L_2739:
        /*00f8*/ 	.byte	0x04, 0x36
        /*00fa*/ 	.short	(.L_2741 - .L_2740)
.L_2740:
        /*00fc*/ 	.word	0x00000008
.L_2741:


//--------------------- .nv.info._Z25selective_scan_fwd_kernelI32Selective_Scan_fwd_kernel_traitsILi128ELi16ELi1ELb1ELb1ELb1ELb0EN3c104HalfEfEEv13SSMParamsBase --------------------------
	.section	.nv.info._Z25selective_scan_fwd_kernelI32Selective_Scan_fwd_kernel_traitsILi128ELi16ELi1ELb1ELb1ELb1ELb0EN3c104HalfEfEEv13SSMParamsBase,"",@"SHT_CUDA_INFO"
	.sectionflags	@""
	.align	4


	//----- nvinfo : EIATTR_CUDA_API_VERSION
	.align		4
        /*0000*/ 	.byte	0x04, 0x37
        /*0002*/ 	.short	(.L_2743 - .L_2742)
.L_2742:
        /*0004*/ 	.word	0x00000082


	//----- nvinfo : EIATTR_KPARAM_INFO
	.align		4
.L_2743:
        /*0008*/ 	.byte	0x04, 0x17
        /*000a*/ 	.short	(.L_2745 - .L_2744)
.L_2744:
        /*000c*/ 	.word	0x00000000
        /*0010*/ 	.short	0x0000
        /*0012*/ 	.short	0x0000
        /*0014*/ 	.byte	0x00, 0xf0, 0x61, 0x04


	//----- nvinfo : EIATTR_SPARSE_MMA_MASK
	.align		4
.L_2745:
        /*0018*/ 	.byte	0x03, 0x50
        /*001a*/ 	.short	0x0000


	//----- nvinfo : EIATTR_MAXREG_COUNT
	.align		4
        /*001c*/ 	.byte	0x03, 0x1b
        /*001e*/ 	.short	0x00a8


	//----- nvinfo : EIATTR_NUM_BARRIERS
	.align		4
        /*0020*/ 	.byte	0x02, 0x4c
        /*0022*/ 	.byte	0x01
	.zero		1


	//----- nvinfo : EIATTR_MERCURY_ISA_VERSION
	.align		4
        /*0024*/ 	.byte	0x03, 0x5f
        /*0026*/ 	.short	0x0101


	//----- nvinfo : EIATTR_COOP_GROUP_MASK_REGIDS
	.align		4
        /*0028*/ 	.byte	0x04, 0x29
        /*002a*/ 	.short	(.L_2747 - .L_2746)


	//   ....[0]....
.L_2746:
        /*002c*/ 	.word	0xffffffff


	//   ....[1]....
        /*0030*/ 	.word	0xffffffff


	//   ....[2]....
        /*0034*/ 	.word	0xffffffff


	//   ....[3]....
        /*0038*/ 	.word	0xffffffff


	//   ....[4]....
        /*003c*/ 	.word	0xffffffff


	//   ....[5]....
        /*0040*/ 	.word	0xffffffff


	//   ....[6]....
        /*0044*/ 	.word	0xffffffff


	//   ....[7]....
        /*0048*/ 	.word	0xffffffff


	//   ....[8]....
        /*004c*/ 	.word	0xffffffff


	//   ....[9]....
        /*0050*/ 	.word	0xffffffff


	//   ....[10]....
        /*0054*/ 	.word	0xffffffff


	//   ....[11]....
        /*0058*/ 	.word	0xffffffff


	//   ....[12]....
        /*005c*/ 	.word	0xffffffff


	//   ....[13]....
        /*0060*/ 	.word	0xffffffff


	//   ....[14]....
        /*0064*/ 	.word	0xffffffff


	//   ....[15]....
        /*0068*/ 	.word	0xffffffff


	//   ....[16]....
        /*006c*/ 	.word	0xffffffff


	//----- nvinfo : EIATTR_COOP_GROUP_INSTR_OFFSETS
	.align		4
.L_2747:
        /*0070*/ 	.byte	0x04, 0x28
        /*0072*/ 	.short	(.L_2749 - .L_2748)


	//   ....[0]....
.L_2748:
        /*0074*/ 	.word	0x00000860


	//   ....[1]....
        /*0078*/ 	.word	0x000008f0


	//   ....[2]....
        /*007c*/ 	.word	0x000032d0


	//   ....[3]....
        /*0080*/ 	.word	0x000038f0


	//   ....[4]....
        /*0084*/ 	.word	0x00003940


	//   ....[5]....
        /*0088*/ 	.word	0x00003970


	//   ....[6]....
        /*008c*/ 	.word	0x00003990


	//   ....[7]....
        /*0090*/ 	.word	0x000039d0


	//   ....[8]....
        /*0094*/ 	.word	0x000039f0


	//   ....[9]....
        /*0098*/ 	.word	0x00003a40


	//   ....[10]....
        /*009c*/ 	.word	0x00003a50


	//   ....[11]....
        /*00a0*/ 	.word	0x00003aa0


	//   ....[12]....
        /*00a4*/ 	.word	0x00003ab0


	//   ....[13]....
        /*00a8*/ 	.word	0x00003b40


	//   ....[14]....
        /*00ac*/ 	.word	0x00003c20


	//   ....[15]....
        /*00b0*/ 	.word	0x00003c30


	//   ....[16]....
        /*00b4*/ 	.word	0x00004440


	//----- nvinfo : EIATTR_VRC_CTA_INIT_COUNT
	.align		4
.L_2749:
        /*00b8*/ 	.byte	0x02, 0x4a
	.zero		1
	.zero		1


	//----- nvinfo : EIATTR_EXIT_INSTR_OFFSETS
	.align		4
        /*00bc*/ 	.byte	0x04, 0x1c
        /*00be*/ 	.short	(.L_2751 - .L_2750)


	//   ....[0]....
.L_2750:
        /*00c0*/ 	.word	0x00000460


	//   ....[1]....
        /*00c4*/ 	.word	0x00004570


	//----- nvinfo : EIATTR_MAX_THREADS
	.align		4
.L_2751:
        /*00c8*/ 	.byte	0x04, 0x05
        /*00ca*/ 	.short	(.L_2753 - .L_2752)
.L_2752:
        /*00cc*/ 	.word	0x00000080
        /*00d0*/ 	.word	0x00000001
        /*00d4*/ 	.word	0x00000001


	//----- nvinfo : EIATTR_CRS_STACK_SIZE
	.align		4
.L_2753:
        /*00d8*/ 	.byte	0x04, 0x1e
        /*00da*/ 	.short	(.L_2755 - .L_2754)
.L_2754:
        /*00dc*/ 	.word	0x00000000


	//----- nvinfo : EIATTR_CBANK_PARAM_SIZE
	.align		4
.L_2755:
        /*00e0*/ 	.byte	0x03, 0x19
        /*00e2*/ 	.short	0x0118


	//----- nvinfo : EIATTR_PARAM_CBANK
	.align		4
        /*00e4*/ 	.byte	0x04, 0x0a
        /*00e6*/ 	.short	(.L_2757 - .L_2756)
	.align		4
.L_2756:
        /*00e8*/ 	.word	index@(.nv.constant0._Z25selective_scan_fwd_kernelI32Selective_Scan_fwd_kernel_traitsILi128ELi16ELi1ELb1ELb1ELb1ELb0EN3c104HalfEfEEv13SSMParamsBase)
        /*00ec*/ 	.short	0x0380
        /*00ee*/ 	.short	0x0118


	//----- nvinfo : EIATTR_SW_WAR
	.align		4
.L_2757:
        /*00f0*/ 	.byte	0x04, 0x36
        /*00f2*/ 	.short	(.L_2759 - .L_2758)
.L_2758:
        /*00f4*/ 	.word	0x00000008
.L_2759:


//--------------------- .nv.info._Z25selective_scan_fwd_kernelI32Selective_Scan_fwd_kernel_traitsILi128ELi16ELi1ELb1ELb1ELb1ELb1EN3c104HalfEfEEv13SSMParamsBase --------------------------
	.section	.nv.info._Z25selective_scan_fwd_kernelI32Selective_Scan_fwd_kernel_traitsILi128ELi16ELi1ELb1ELb1ELb1ELb1EN3c104HalfEfEEv13SSMParamsBase,"",@"SHT_CUDA_INFO"
	.sectionflags	@""
	.align	4


	//----- nvinfo : EIATTR_CUDA_API_VERSION
	.align		4
        /*0000*/ 	.byte	0x04, 0x37
        /*0002*/ 	.short	(.L_2761 - .L_2760)
.L_2760:
        /*0004*/ 	.word	0x00000082


	//----- nvinfo : EIATTR_KPARAM_INFO
	.align		4
.L_2761:
        /*0008*/ 	.byte	0x04, 0x17
        /*000a*/ 	.short	(.L_2763 - .L_2762)
.L_2762:
        /*000c*/ 	.word	0x00000000
        /*0010*/ 	.short	0x0000
        /*0012*/ 	.short	0x0000
        /*0014*/ 	.byte	0x00, 0xf0, 0x61, 0x04


	//----- nvinfo : EIATTR_SPARSE_MMA_MASK
	.align		4
.L_2763:
        /*0018*/ 	.byte	0x03, 0x50
        /*001a*/ 	.short	0x0000


	//----- nvinfo : EIATTR_MAXREG_COUNT
	.align		4
        /*001c*/ 	.byte	0x03, 0x1b
        /*001e*/ 	.short	0x00a8


	//----- nvinfo : EIATTR_NUM_BARRIERS
	.align		4
        /*0020*/ 	.byte	0x02, 0x4c
        /*0022*/ 	.byte	0x01
	.zero		1


	//----- nvinfo : EIATTR_MERCURY_ISA_VERSION
	.align		4
        /*0024*/ 	.byte	0x03, 0x5f
        /*0026*/ 	.short	0x0101


	//----- nvinfo : EIATTR_COOP_GROUP_MASK_REGIDS
	.align		4
        /*0028*/ 	.byte	0x04, 0x29
        /*002a*/ 	.short	(.L_2765 - .L_2764)


	//   ....[0]....
.L_2764:
        /*002c*/ 	.word	0xffffffff


	//   ....[1]....
        /*0030*/ 	.word	0xffffffff


	//   ....[2]....
        /*0034*/ 	.word	0xffffffff


	//   ....[3]....
        /*0038*/ 	.word	0xffffffff


	//   ....[4]....
        /*003c*/ 	.word	0xffffffff


	//   ....[5]....
        /*0040*/ 	.word	0xffffffff


	//   ....[6]....
        /*0044*/ 	.word	0xffffffff


	//   ....[7]....
        /*0048*/ 	.word	0xffffffff


	//   ....[8]....
        /*004c*/ 	.word	0xffffffff


	//   ....[9]....
        /*0050*/ 	.word	0xffffffff


	//   ....[10]....
        /*0054*/ 	.word	0xffffffff


	//   ....[11]....
        /*0058*/ 	.word	0xffffffff


	//   ....[12]....
        /*005c*/ 	.word	0xffffffff


	//   ....[13]....
        /*0060*/ 	.word	0xffffffff


	//   ....[14]....
        /*0064*/ 	.word	0xffffffff


	//   ....[15]....
        /*0068*/ 	.word	0xffffffff


	//   ....[16]....
        /*006c*/ 	.word	0xffffffff


	//   ....[17]....
        /*0070*/ 	.word	0xffffffff


	//   ....[18]....
        /*0074*/ 	.word	0xffffffff


	//----- nvinfo : EIATTR_COOP_GROUP_INSTR_OFFSETS
	.align		4
.L_2765:
        /*0078*/ 	.byte	0x04, 0x28
        /*007a*/ 	.short	(.L_2767 - .L_2766)


	//   ....[0]....
.L_2766:
        /*007c*/ 	.word	0x00000850


	//   ....[1]....
        /*0080*/ 	.word	0x000008e0


	//   ....[2]....
        /*0084*/ 	.word	0x000032c0


	//   ....[3]....
        /*0088*/ 	.word	0x000038e0


	//   ....[4]....
        /*008c*/ 	.word	0x00003930


	//   ....[5]....
        /*0090*/ 	.word	0x00003960


	//   ....[6]....
        /*0094*/ 	.word	0x00003980


	//   ....[7]....
        /*0098*/ 	.word	0x000039c0


	//   ....[8]....
        /*009c*/ 	.word	0x000039e0


	//   ....[9]....
        /*00a0*/ 	.word	0x00003a30


	//   ....[10]....
        /*00a4*/ 	.word	0x00003a40


	//   ....[11]....
        /*00a8*/ 	.word	0x00003a90


	//   ....[12]....
        /*00ac*/ 	.word	0x00003aa0


	//   ....[13]....
        /*00b0*/ 	.word	0x00003b30


	//   ....[14]....
        /*00b4*/ 	.word	0x00003c10


	//   ....[15]....
        /*00b8*/ 	.word	0x00003c20


	//   ....[16]....
        /*00bc*/ 	.word	0x000043e0


	//   ....[17]....
        /*00c0*/ 	.word	0x00004620


	//   ....[18]....
        /*00c4*/ 	.word	0x00004eb0


	//----- nvinfo : EIATTR_VRC_CTA_INIT_COUNT
	.align		4
.L_2767:
        /*00c8*/ 	.byte	0x02, 0x4a
	.zero		1
	.zero		1


	//----- nvinfo : EIATTR_EXIT_INSTR_OFFSETS
	.align		4
        /*00cc*/ 	.byte	0x04, 0x1c
        /*00ce*/ 	.short	(.L_2769 - .L_2768)


	//   ....[0]....
.L_2768:
        /*00d0*/ 	.word	0x00000450


	//   ....[1]....
        /*00d4*/ 	.word	0x00004f10


	//----- nvinfo : EIATTR_MAX_THREADS
	.align		4
.L_2769:
        /*00d8*/ 	.byte	0x04, 0x05
        /*00da*/ 	.short	(.L_2771 - .L_2770)
.L_2770:
        /*00dc*/ 	.word	0x00000080
        /*00e0*/ 	.word	0x00000001
        /*00e4*/ 	.word	0x00000001


	//----- nvinfo : EIATTR_CRS_STACK_SIZE
	.align		4
.L_2771:
        /*00e8*/ 	.byte	0x04, 0x1e
        /*00ea*/ 	.short	(.L_2773 - .L_2772)
.L_2772:
        /*00ec*/ 	.word	0x00000000


	//----- nvinfo : EIATTR_CBANK_PARAM_SIZE
	.align		4
.L_2773:
        /*00f0*/ 	.byte	0x03, 0x19
        /*00f2*/ 	.short	0x0118


	//----- nvinfo : EIATTR_PARAM_CBANK
	.align		4
        /*00f4*/ 	.byte	0x04, 0x0a
        /*00f6*/ 	.short	(.L_2775 - .L_2774)
	.align		4
.L_2774:
        /*00f8*/ 	.word	index@(.nv.constant0._Z25selective_scan_fwd_kernelI32Selective_Scan_fwd_kernel_traitsILi128ELi16ELi1ELb1ELb1ELb1ELb1EN3c104HalfEfEEv13SSMParamsBase)
        /*00fc*/ 	.short	0x0380
        /*00fe*/ 	.short	0x0118


	//----- nvinfo : EIATTR_SW_WAR
	.align		4
.L_2775:
        /*0100*/ 	.byte	0x04, 0x36
        /*0102*/ 	.short	(.L_2777 - .L_2776)
.L_2776:
        /*0104*/ 	.word	0x00000008
.L_2777:


//--------------------- .nv.info._Z25selective_scan_fwd_kernelI32Selective_Scan_fwd_kernel_traitsILi64ELi16ELi1ELb0ELb0ELb0ELb0EN3c104HalfEfEEv13SSMParamsBase --------------------------
	.section	.nv.info._Z25selective_scan_fwd_kernelI32Selective_Scan_fwd_kernel_traitsILi64ELi16ELi1ELb0ELb0ELb0ELb0EN3c104HalfEfEEv13SSMParamsBase,"",@"SHT_CUDA_INFO"
	.sectionflags	@""
	.align	4


	//----- nvinfo : EIATTR_CUDA_API_VERSION
	.align		4
        /*0000*/ 	.byte	0x04, 0x37
        /*0002*/ 	.short	(.L_2779 - .L_2778)
.L_2778:
        /*0004*/ 	.word	0x00000082


	//----- nvinfo : EIATTR_KPARAM_INFO
	.align		4
.L_2779:
        /*0008*/ 	.byte	0x04, 0x17
        /*000a*/ 	.short	(.L_2781 - .L_2780)
.L_2780:
        /*000c*/ 	.word	0x00000000
        /*0010*/ 	.short	0x0000
        /*0012*/ 	.short	0x0000
        /*0014*/ 	.byte	0x00, 0xf0, 0x61, 0x04


	//----- nvinfo : EIATTR_SPARSE_MMA_MASK
	.align		4
.L_2781:
        /*0018*/ 	.byte	0x03, 0x50
        /*001a*/ 	.short	0x0000


	//----- nvinfo : EIATTR_MAXREG_COUNT
	.align		4
        /*001c*/ 	.byte	0x03, 0x1b
        /*001e*/ 	.short	0x00a8


	//----- nvinfo : EIATTR_NUM_BARRIERS
	.align		4
        /*0020*/ 	.byte	0x02, 0x4c
        /*0022*/ 	.byte	0x01
	.zero		1


	//----- nvinfo : EIATTR_MERCURY_ISA_VERSION
	.align		4
        /*0024*/ 	.byte	0x03, 0x5f
        /*0026*/ 	.short	0x0101


	//----- nvinfo : EIATTR_COOP_GROUP_MASK_REGIDS
	.align		4
        /*0028*/ 	.byte	0x04, 0x29
        /*002a*/ 	.short	(.L_2783 - .L_2782)


	//   ....[0]....
.L_2782:
        /*002c*/ 	.word	0xffffffff


	//   ....[1]....
        /*0030*/ 	.word	0xffffffff


	//   ....[2]....
        /*0034*/ 	.word	0xffffffff


	//   ....[3]....
        /*0038*/ 	.word	0xffffffff


	//   ....[4]....
        /*003c*/ 	.word	0xffffffff


	//   ....[5]....
        /*0040*/ 	.word	0xffffffff


	//   ....[6]....
        /*0044*/ 	.word	0xffffffff


	//   ....[7]....
        /*0048*/ 	.word	0xffffffff


	//   ....[8]....
        /*004c*/ 	.word	0xffffffff


	//   ....[9]....
        /*0050*/ 	.word	0xffffffff


	//   ....[10]....
        /*0054*/ 	.word	0xffffffff


	//   ....[11]....
        /*0058*/ 	.word	0xffffffff


	//   ....[12]....
        /*005c*/ 	.word	0xffffffff


	//   ....[13]....
        /*0060*/ 	.word	0xffffffff


	//   ....[14]....
        /*0064*/ 	.word	0xffffffff


	//----- nvinfo : EIATTR_COOP_GROUP_INSTR_OFFSETS
	.align		4
.L_2783:
        /*0068*/ 	.byte	0x04, 0x28
        /*006a*/ 	.short	(.L_2785 - .L_2784)


	//   ....[0]....
.L_2784:
        /*006c*/ 	.word	0x00001210


	//   ....[1]....
        /*0070*/ 	.word	0x000016d0


	//   ....[2]....
        /*0074*/ 	.word	0x00004840


	//   ....[3]....
        /*0078*/ 	.word	0x000048a0


	//   ....[4]....
        /*007c*/ 	.word	0x00004900


	//   ....[5]....
        /*0080*/ 	.word	0x00004920


	//   ....[6]....
        /*0084*/ 	.word	0x00004960


	//   ....[7]....
        /*0088*/ 	.word	0x00004980


	//   ....[8]....
        /*008c*/ 	.word	0x000049d0


	//   ....[9]....
        /*0090*/ 	.word	0x000049e0


	//   ....[10]....
        /*0094*/ 	.word	0x00004a30


	//   ....[11]....
        /*0098*/ 	.word	0x00004a40


	//   ....[12]....
        /*009c*/ 	.word	0x00004b50


	//   ....[13]....
        /*00a0*/ 	.word	0x00004b60


	//   ....[14]....
        /*00a4*/ 	.word	0x00005360


	//----- nvinfo : EIATTR_VRC_CTA_INIT_COUNT
	.align		4
.L_2785:
        /*00a8*/ 	.byte	0x02, 0x4a
	.zero		1
	.zero		1


	//----- nvinfo : EIATTR_EXIT_INSTR_OFFSETS
	.align		4
        /*00ac*/ 	.byte	0x04, 0x1c
        /*00ae*/ 	.short	(.L_2787 - .L_2786)


	//   ....[0]....
.L_2786:
        /*00b0*/ 	.word	0x000001d0


	//   ....[1]....
        /*00b4*/ 	.word	0x00005810


	//----- nvinfo : EIATTR_MAX_THREADS
	.align		4
.L_2787:
        /*00b8*/ 	.byte	0x04, 0x05
        /*00ba*/ 	.short	(.L_2789 - .L_2788)
.L_2788:
        /*00bc*/ 	.word	0x00000040
        /*00c0*/ 	.word	0x00000001
        /*00c4*/ 	.word	0x00000001


	//----- nvinfo : EIATTR_CRS_STACK_SIZE
	.align		4
.L_2789:
        /*00c8*/ 	.byte	0x04, 0x1e
        /*00ca*/ 	.short	(.L_2791 - .L_2790)
.L_2790:
        /*00cc*/ 	.word	0x00000000


	//----- nvinfo : EIATTR_CBANK_PARAM_SIZE
	.align		4
.L_2791:
        /*00d0*/ 	.byte	0x03, 0x19
        /*00d2*/ 	.short	0x0118


	//----- nvinfo : EIATTR_PARAM_CBANK
	.align		4
        /*00d4*/ 	.byte	0x04, 0x0a
        /*00d6*/ 	.short	(.L_2793 - .L_2792)
	.align		4
.L_2792:
        /*00d8*/ 	.word	index@(.nv.constant0._Z25selective_scan_fwd_kernelI32Selective_Scan_fwd_kernel_traitsILi64ELi16ELi1ELb0ELb0ELb0ELb0EN3c104HalfEfEEv13SSMParamsBase)
        /*00dc*/ 	.short	0x0380
        /*00de*/ 	.short	0x0118


	//----- nvinfo : EIATTR_SW_WAR
	.align		4
.L_2793:
        /*00e0*/ 	.byte	0x04, 0x36
        /*00e2*/ 	.short	(.L_2795 - .L_2794)
.L_2794:
        /*00e4*/ 	.word	0x00000008
.L_2795:


//--------------------- .nv.info._Z25selective_scan_fwd_kernelI32Selective_Scan_fwd_kernel_traitsILi64ELi16ELi1ELb0ELb0ELb0ELb1EN3c104HalfEfEEv13SSMParamsBase --------------------------
	.section	.nv.info._Z25selective_scan_fwd_kernelI32Selective_Scan_fwd_kernel_traitsILi64ELi16ELi1ELb0ELb0ELb0ELb1EN3c104HalfEfEEv13SSMParamsBase,"",@"SHT_CUDA_INFO"
	.sectionflags	@""
	.align	4


	//----- nvinfo : EIATTR_CUDA_API_VERSION
	.align		4
        /*0000*/ 	.byte	0x04, 0x37
        /*0002*/ 	.short	(.L_2797 - .L_2796)
.L_2796:
        /*0004*/ 	.word	0x00000082


	//----- nvinfo : EIATTR_KPARAM_INFO
	.align		4
.L_2797:
        /*0008*/ 	.byte	0x04, 0x17
        /*000a*/ 	.short	(.L_2799 - .L_2798)
.L_2798:
        /*000c*/ 	.word	0x00000000
        /*0010*/ 	.short	0x0000
        /*0012*/ 	.short	0x0000
        /*0014*/ 	.byte	0x00, 0xf0, 0x61, 0x04


	//----- nvinfo : EIATTR_SPARSE_MMA_MASK
	.align		4
.L_2799:
        /*0018*/ 	.byte	0x03, 0x50
        /*001a*/ 	.short	0x0000


	//----- nvinfo : EIATTR_MAXREG_COUNT
	.align		4
        /*001c*/ 	.byte	0x03, 0x1b
        /*001e*/ 	.short	0x00a8


	//----- nvinfo : EIATTR_NUM_BARRIERS
	.align		4
        /*0020*/ 	.byte	0x02, 0x4c
        /*0022*/ 	.byte	0x01
	.zero		1


	//----- nvinfo : EIATTR_MERCURY_ISA_VERSION
	.align		4
        /*0024*/ 	.byte	0x03, 0x5f
        /*0026*/ 	.short	0x0101


	//----- nvinfo : EIATTR_COOP_GROUP_MASK_REGIDS
	.align		4
        /*0028*/ 	.byte	0x04, 0x29
        /*002a*/ 	.short	(.L_2801 - .L_2800)


	//   ....[0]....
.L_2800:
        /*002c*/ 	.word	0xffffffff


	//   ....[1]....
        /*0030*/ 	.word	0xffffffff


	//   ....[2]....
        /*0034*/ 	.word	0xffffffff


	//   ....[3]....
        /*0038*/ 	.word	0xffffffff


	//   ....[4]....
        /*003c*/ 	.word	0xffffffff


	//   ....[5]....
        /*0040*/ 	.word	0xffffffff


	//   ....[6]....
        /*0044*/ 	.word	0xffffffff


	//   ....[7]....
        /*0048*/ 	.word	0xffffffff


	//   ....[8]....
        /*004c*/ 	.word	0xffffffff


	//   ....[9]....
        /*0050*/ 	.word	0xffffffff


	//   ....[10]....
        /*0054*/ 	.word	0xffffffff


	//   ....[11]....
        /*0058*/ 	.word	0xffffffff


	//   ....[12]....
        /*005c*/ 	.word	0xffffffff


	//   ....[13]....
        /*0060*/ 	.word	0xffffffff


	//   ....[14]....
        /*0064*/ 	.word	0xffffffff


	//   ....[15]....
        /*0068*/ 	.word	0xffffffff


	//   ....[16]....
        /*006c*/ 	.word	0xffffffff


	//----- nvinfo : EIATTR_COOP_GROUP_INSTR_OFFSETS
	.align		4
.L_2801:
        /*0070*/ 	.byte	0x04, 0x28
        /*0072*/ 	.short	(.L_2803 - .L_2802)


	//   ....[0]....
.L_2802:
        /*0074*/ 	.word	0x00001240


	//   ....[1]....
        /*0078*/ 	.word	0x00001700


	//   ....[2]....
        /*007c*/ 	.word	0x00004910


	//   ....[3]....
        /*0080*/ 	.word	0x00004970


	//   ....[4]....
        /*0084*/ 	.word	0x000049d0


	//   ....[5]....
        /*0088*/ 	.word	0x000049f0


	//   ....[6]....
        /*008c*/ 	.word	0x00004a30


	//   ....[7]....
        /*0090*/ 	.word	0x00004a50


	//   ....[8]....
        /*0094*/ 	.word	0x00004aa0


	//   ....[9]....
        /*0098*/ 	.word	0x00004ab0


	//   ....[10]....
        /*009c*/ 	.word	0x00004b00


	//   ....[11]....
        /*00a0*/ 	.word	0x00004b10


	//   ....[12]....
        /*00a4*/ 	.word	0x00004c30


	//   ....[13]....
        /*00a8*/ 	.word	0x00004c40


	//   ....[14]....
        /*00ac*/ 	.word	0x00005460


	//   ....[15]....
        /*00b0*/ 	.word	0x00005d20


	//   ....[16]....
        /*00b4*/ 	.word	0x00006750


	//----- nvinfo : EIATTR_VRC_CTA_INIT_COUNT
	.align		4
.L_2803:
        /*00b8*/ 	.byte	0x02, 0x4a
	.zero		1
	.zero		1


	//----- nvinfo : EIATTR_EXIT_INSTR_OFFSETS
	.align		4
        /*00bc*/ 	.byte	0x04, 0x1c
        /*00be*/ 	.short	(.L_2805 - .L_2804)


	//   ....[0]....
.L_2804:
        /*00c0*/ 	.word	0x00000200


	//   ....[1]....
        /*00c4*/ 	.word	0x00006b60


	//----- nvinfo : EIATTR_MAX_THREADS
	.align		4
.L_2805:
        /*00c8*/ 	.byte	0x04, 0x05
        /*00ca*/ 	.short	(.L_2807 - .L_2806)
.L_2806:
        /*00cc*/ 	.word	0x00000040
        /*00d0*/ 	.word	0x00000001
        /*00d4*/ 	.word	0x00000001


	//----- nvinfo : EIATTR_CRS_STACK_SIZE
	.align		4
.L_2807:
        /*00d8*/ 	.byte	0x04, 0x1e
        /*00da*/ 	.short	(.L_2809 - .L_2808)
.L_2808:
        /*00dc*/ 	.word	0x00000000


	//----- nvinfo : EIATTR_CBANK_PARAM_SIZE
	.align		4
.L_2809:
        /*00e0*/ 	.byte	0x03, 0x19
        /*00e2*/ 	.short	0x0118


	//----- nvinfo : EIATTR_PARAM_CBANK
	.align		4
        /*00e4*/ 	.byte	0x04, 0x0a
        /*00e6*/ 	.short	(.L_2811 - .L_2810)
	.align		4
.L_2810:
        /*00e8*/ 	.word	index@(.nv.constant0._Z25selective_scan_fwd_kernelI32Selective_Scan_fwd_kernel_traitsILi64ELi16ELi1ELb0ELb0ELb0ELb1EN3c104HalfEfEEv13SSMParamsBase)
        /*00ec*/ 	.short	0x0380
        /*00ee*/ 	.short	0x0118


	//----- nvinfo : EIATTR_SW_WAR
	.align		4
.L_2811:
        /*00f0*/ 	.byte	0x04, 0x36
        /*00f2*/ 	.short	(.L_2813 - .L_2812)
.L_2812:
        /*00f4*/ 	.word	0x00000008
.L_2813:


//--------------------- .nv.info._Z25selective_scan_fwd_kernelI32Selective_Scan_fwd_kernel_traitsILi64ELi16ELi1ELb0ELb0ELb1ELb0EN3c104HalfEfEEv13SSMParamsBase --------------------------
	.section	.nv.info._Z25selective_scan_fwd_kernelI32Selective_Scan_fwd_kernel_traitsILi64ELi16ELi1ELb0ELb0ELb1ELb0EN3c104HalfEfEEv13SSMParamsBase,"",@"SHT_CUDA_INFO"
	.sectionflags	@""
	.align	4


	//----- nvinfo : EIATTR_CUDA_API_VERSION
	.align		4
        /*0000*/ 	.byte	0x04, 0x37
        /*0002*/ 	.short	(.L_2815 - .L_2814)
.L_2814:
        /*0004*/ 	.word	0x00000082


	//----- nvinfo : EIATTR_KPARAM_INFO
	.align		4
.L_2815:
        /*0008*/ 	.byte	0x04, 0x17
        /*000a*/ 	.short	(.L_2817 - .L_2816)
.L_2816:
        /*000c*/ 	.word	0x00000000
        /*0010*/ 	.short	0x0000
        /*0012*/ 	.short	0x0000
        /*0014*/ 	.byte	0x00, 0xf0, 0x61, 0x04


	//----- nvinfo : EIATTR_SPARSE_MMA_MASK
	.align		4
.L_2817:
        /*0018*/ 	.byte	0x03, 0x50
        /*001a*/ 	.short	0x0000


	//----- nvinfo : EIATTR_MAXREG_COUNT
	.align		4
        /*001c*/ 	.byte	0x03, 0x1b
        /*001e*/ 	.short	0x00a8


	//----- nvinfo : EIATTR_NUM_BARRIERS
	.align		4
        /*0020*/ 	.byte	0x02, 0x4c
        /*0022*/ 	.byte	0x01
	.zero		1


	//----- nvinfo : EIATTR_MERCURY_ISA_VERSION
	.align		4
        /*0024*/ 	.byte	0x03, 0x5f
        /*0026*/ 	.short	0x0101


	//----- nvinfo : EIATTR_COOP_GROUP_MASK_REGIDS
	.align		4
        /*0028*/ 	.byte	0x04, 0x29
        /*002a*/ 	.short	(.L_2819 - .L_2818)


	//   ....[0]....
.L_2818:
        /*002c*/ 	.word	0xffffffff


	//   ....[1]....
        /*0030*/ 	.word	0xffffffff


	//   ....[2]....
        /*0034*/ 	.word	0xffffffff


	//   ....[3]....
        /*0038*/ 	.word	0xffffffff


	//   ....[4]....
        /*003c*/ 	.word	0xffffffff


	//   ....[5]....
        /*0040*/ 	.word	0xffffffff


	//   ....[6]....
        /*0044*/ 	.word	0xffffffff


	//   ....[7]....
        /*0048*/ 	.word	0xffffffff


	//   ....[8]....
        /*004c*/ 	.word	0xffffffff


	//   ....[9]....
        /*0050*/ 	.word	0xffffffff


	//   ....[10]....
        /*0054*/ 	.word	0xffffffff


	//   ....[11]....
        /*0058*/ 	.word	0xffffffff


	//   ....[12]....
        /*005c*/ 	.word	0xffffffff


	//   ....[13]....
        /*0060*/ 	.word	0xffffffff


	//   ....[14]....
        /*0064*/ 	.word	0xffffffff


	//   ....[15]....
        /*0068*/ 	.word	0xffffffff


	//----- nvinfo : EIATTR_COOP_GROUP_INSTR_OFFSETS
	.align		4
.L_2819:
        /*006c*/ 	.byte	0x04, 0x28
        /*006e*/ 	.short	(.L_2821 - .L_2820)


	//   ....[0]....
.L_2820:
        /*0070*/ 	.word	0x00001410


	//   ....[1]....
        /*0074*/ 	.word	0x000018a0


	//   ....[2]....
        /*0078*/ 	.word	0x00004d90


	//   ....[3]....
        /*007c*/ 	.word	0x00004df0


	//   ....[4]....
        /*0080*/ 	.word	0x00004f70


	//   ....[5]....
        /*0084*/ 	.word	0x00004fb0


	//   ....[6]....
        /*0088*/ 	.word	0x00005060


	//   ....[7]....
        /*008c*/ 	.word	0x00005080


	//   ....[8]....
        /*0090*/ 	.word	0x00005110


	//   ....[9]....
        /*0094*/ 	.word	0x000051a0


	//   ....[10]....
        /*0098*/ 	.word	0x000051b0


	//   ....[11]....
        /*009c*/ 	.word	0x00005260


	//   ....[12]....
        /*00a0*/ 	.word	0x00005270


	//   ....[13]....
        /*00a4*/ 	.word	0x00005400


	//   ....[14]....
        /*00a8*/ 	.word	0x00005410


	//   ....[15]....
        /*00ac*/ 	.word	0x00005e20


	//----- nvinfo : EIATTR_VRC_CTA_INIT_COUNT
	.align		4
.L_2821:
        /*00b0*/ 	.byte	0x02, 0x4a
	.zero		1
	.zero		1


	//----- nvinfo : EIATTR_EXIT_INSTR_OFFSETS
	.align		4
        /*00b4*/ 	.byte	0x04, 0x1c
        /*00b6*/ 	.short	(.L_2823 - .L_2822)


	//   ....[0]....
.L_2822:
        /*00b8*/ 	.word	0x00000410


	//   ....[1]....
        /*00bc*/ 	.word	0x00006300


	//----- nvinfo : EIATTR_MAX_THREADS
	.align		4
.L_2823:
        /*00c0*/ 	.byte	0x04, 0x05
        /*00c2*/ 	.short	(.L_2825 - .L_2824)
.L_2824:
        /*00c4*/ 	.word	0x00000040
        /*00c8*/ 	.word	0x00000001
        /*00cc*/ 	.word	0x00000001


	//----- nvinfo : EIATTR_CRS_STACK_SIZE
	.align		4
.L_2825:
        /*00d0*/ 	.byte	0x04, 0x1e
        /*00d2*/ 	.short	(.L_2827 - .L_2826)
.L_2826:
        /*00d4*/ 	.word	0x00000000


	//----- nvinfo : EIATTR_CBANK_PARAM_SIZE
	.align		4
.L_2827:
        /*00d8*/ 	.byte	0x03, 0x19
        /*00da*/ 	.short	0x0118


	//----- nvinfo : EIATTR_PARAM_CBANK
	.align		4
        /*00dc*/ 	.byte	0x04, 0x0a
        /*00de*/ 	.short	(.L_2829 - .L_2828)
	.align		4
.L_2828:
        /*00e0*/ 	.word	index@(.nv.constant0._Z25selective_scan_fwd_kernelI32Selective_Scan_fwd_kernel_traitsILi64ELi16ELi1ELb0ELb0ELb1ELb0EN3c104HalfEfEEv13SSMParamsBase)
        /*00e4*/ 	.short	0x0380
        /*00e6*/ 	.short	0x0118


	//----- nvinfo : EIATTR_SW_WAR
	.align		4
.L_2829:
        /*00e8*/ 	.byte	0x04, 0x36
        /*00ea*/ 	.short	(.L_2831 - .L_2830)
.L_2830:
        /*00ec*/ 	.word	0x00000008
.L_2831:


//--------------------- .nv.info._Z25selective_scan_fwd_kernelI32Selective_Scan_fwd_kernel_traitsILi64ELi16ELi1ELb0ELb0ELb1ELb1EN3c104HalfEfEEv13SSMParamsBase --------------------------
	.section	.nv.info._Z25selective_scan_fwd_kernelI32Selective_Scan_fwd_kernel_traitsILi64ELi16ELi1ELb0ELb0ELb1ELb1EN3c104HalfEfEEv13SSMParamsBase,"",@"SHT_CUDA_INFO"
	.sectionflags	@""
	.align	4


	//----- nvinfo : EIATTR_CUDA_API_VERSION
	.align		4
        /*0000*/ 	.byte	0x04, 0x37
        /*0002*/ 	.short	(.L_2833 - .L_2832)
.L_2832:
        /*0004*/ 	.word	0x00000082


	//----- nvinfo : EIATTR_KPARAM_INFO
	.align		4
.L_2833:
        /*0008*/ 	.byte	0x04, 0x17
        /*000a*/ 	.short	(.L_2835 - .L_2834)
.L_2834:
        /*000c*/ 	.word	0x00000000
        /*0010*/ 	.short	0x0000
        /*0012*/ 	.short	0x0000
        /*0014*/ 	.byte	0x00, 0xf0, 0x61, 0x04


	//----- nvinfo : EIATTR_SPARSE_MMA_MASK
	.align		4
.L_2835:
        /*0018*/ 	.byte	0x03, 0x50
        /*001a*/ 	.short	0x0000


	//----- nvinfo : EIATTR_MAXREG_COUNT
	.align		4
        /*001c*/ 	.byte	0x03, 0x1b
        /*001e*/ 	.short	0x00a8


	//----- nvinfo : EIATTR_NUM_BARRIERS
	.align		4
        /*0020*/ 	.byte	0x02, 0x4c
        /*0022*/ 	.byte	0x01
	.zero		1


	//----- nvinfo : EIATTR_MERCURY_ISA_VERSION
	.align		4
        /*0024*/ 	.byte	0x03, 0x5f
        /*0026*/ 	.short	0x0101


	//----- nvinfo : EIATTR_COOP_GROUP_MASK_REGIDS
	.align		4
        /*0028*/ 	.byte	0x04, 0x29
        /*002a*/ 	.short	(.L_2837 - .L_2836)


	//   ....[0]....
.L_2836:
        /*002c*/ 	.word	0xffffffff


	//   ....[1]....
        /*0030*/ 	.word	0xffffffff


	//   ....[2]....
        /*0034*/ 	.word	0xffffffff


	//   ....[3]....
        /*0038*/ 	.word	0xffffffff


	//   ....[4]....
        /*003c*/ 	.word	0xffffffff


	//   ....[5]....
        /*0040*/ 	.word	0xffffffff


	//   ....[6]....
        /*0044*/ 	.word	0xffffffff


	//   ....[7]....
        /*0048*/ 	.word	0xffffffff


	//   ....[8]....
        /*004c*/ 	.word	0xffffffff


	//   ....[9]....
        /*0050*/ 	.word	0xffffffff


	//   ....[10]....
        /*0054*/ 	.word	0xffffffff


	//   ....[11]....
        /*0058*/ 	.word	0xffffffff


	//   ....[12]....
        /*005c*/ 	.word	0xffffffff


	//   ....[13]....
        /*0060*/ 	.word	0xffffffff


	//   ....[14]....
        /*0064*/ 	.word	0xffffffff


	//   ....[15]....
        /*0068*/ 	.word	0xffffffff


	//   ....[16]....
        /*006c*/ 	.word	0xffffffff


	//   ....[17]....
        /*0070*/ 	.word	0xffffffff


	//----- nvinfo : EIATTR_COOP_GROUP_INSTR_OFFSETS
	.align		4
.L_2837:
        /*0074*/ 	.byte	0x04, 0x28
        /*0076*/ 	.short	(.L_2839 - .L_2838)


	//   ....[0]....
.L_2838:
        /*0078*/ 	.word	0x000012a0


	//   ....[1]....
        /*007c*/ 	.word	0x00001740


	//   ....[2]....
        /*0080*/ 	.word	0x00004ce0


	//   ....[3]....
        /*0084*/ 	.word	0x00004d40


	//   ....[4]....
        /*0088*/ 	.word	0x00004e50


	//   ....[5]....
        /*008c*/ 	.word	0x00004ea0


	//   ....[6]....
        /*0090*/ 	.word	0x00004f10


	//   ....[7]....
        /*0094*/ 	.word	0x00004fd0


	//   ....[8]....
        /*0098*/ 	.word	0x00005040


	//   ....[9]....
        /*009c*/ 	.word	0x00005060


	//   ....[10]....
        /*00a0*/ 	.word	0x000050b0


	//   ....[11]....
        /*00a4*/ 	.word	0x00005160


	//   ....[12]....
        /*00a8*/ 	.word	0x00005170


	//   ....[13]....
        /*00ac*/ 	.word	0x00005350


	//   ....[14]....
        /*00b0*/ 	.word	0x00005360


	//   ....[15]....
        /*00b4*/ 	.word	0x00005e00


	//   ....[16]....
        /*00b8*/ 	.word	0x00006740


	//   ....[17]....
        /*00bc*/ 	.word	0x00007180


	//----- nvinfo : EIATTR_VRC_CTA_INIT_COUNT
	.align		4
.L_2839:
        /*00c0*/ 	.byte	0x02, 0x4a
	.zero		1
	.zero		1


	//----- nvinfo : EIATTR_EXIT_INSTR_OFFSETS
	.align		4
        /*00c4*/ 	.byte	0x04, 0x1c
        /*00c6*/ 	.short	(.L_2841 - .L_2840)


	//   ....[0]....
.L_2840:
        /*00c8*/ 	.word	0x000003d0


	//   ....[1]....
        /*00cc*/ 	.word	0x000075c0


	//----- nvinfo : EIATTR_MAX_THREADS
	.align		4
.L_2841:
        /*00d0*/ 	.byte	0x04, 0x05
        /*00d2*/ 	.short	(.L_2843 - .L_2842)
.L_2842:
        /*00d4*/ 	.word	0x00000040
        /*00d8*/ 	.word	0x00000001
        /*00dc*/ 	.word	0x00000001


	//----- nvinfo : EIATTR_CRS_STACK_SIZE
	.align		4
.L_2843:
        /*00e0*/ 	.byte	0x04, 0x1e
        /*00e2*/ 	.short	(.L_2845 - .L_2844)
.L_2844:
        /*00e4*/ 	.word	0x00000000


	//----- nvinfo : EIATTR_CBANK_PARAM_SIZE
	.align		4
.L_2845:
        /*00e8*/ 	.byte	0x03, 0x19
        /*00ea*/ 	.short	0x0118


	//----- nvinfo : EIATTR_PARAM_CBANK
	.align		4
        /*00ec*/ 	.byte	0x04, 0x0a
        /*00ee*/ 	.short	(.L_2847 - .L_2846)
	.align		4
.L_2846:
        /*00f0*/ 	.word	index@(.nv.constant0._Z25selective_scan_fwd_kernelI32Selective_Scan_fwd_kernel_traitsILi64ELi16ELi1ELb0ELb0ELb1ELb1EN3c104HalfEfEEv13SSMParamsBase)
        /*00f4*/ 	.short	0x0380
        /*00f6*/ 	.short	0x0118


	//----- nvinfo : EIATTR_SW_WAR
	.align		4
.L_2847:
        /*00f8*/ 	.byte	0x04, 0x36
        /*00fa*/ 	.short	(.L_2849 - .L_2848)
.L_2848:
        /*00fc*/ 	.word	0x00000008
.L_2849:


//--------------------- .nv.info._Z25selective_scan_fwd_kernelI32Selective_Scan_fwd_kernel_traitsILi64ELi16ELi1ELb0ELb1ELb0ELb0EN3c104HalfEfEEv13SSMParamsBase --------------------------
	.section	.nv.info._Z25selective_scan_fwd_kernelI32Selective_Scan_fwd_kernel_traitsILi64ELi16ELi1ELb0ELb1ELb0ELb0EN3c104HalfEfEEv13SSMParamsBase,"",@"SHT_CUDA_INFO"
	.sectionflags	@""
	.align	4


	//----- nvinfo : EIATTR_CUDA_API_VERSION
	.align		4
        /*0000*/ 	.byte	0x04, 0x37
        /*0002*/ 	.short	(.L_2851 - .L_2850)
.L_2850:
        /*0004*/ 	.word	0x00000082


	//----- nvinfo : EIATTR_KPARAM_INFO
	.align		4
.L_2851:
        /*0008*/ 	.byte	0x04, 0x17
        /*000a*/ 	.short	(.L_2853 - .L_2852)
.L_2852:
        /*000c*/ 	.word	0x00000000
        /*0010*/ 	.short	0x0000
        /*0012*/ 	.short	0x0000
        /*0014*/ 	.byte	0x00, 0xf0, 0x61, 0x04


	//----- nvinfo : EIATTR_SPARSE_MMA_MASK
	.align		4
.L_2853:
        /*0018*/ 	.byte	0x03, 0x50
        /*001a*/ 	.short	0x0000


	//----- nvinfo : EIATTR_MAXREG_COUNT
	.align		4
        /*001c*/ 	.byte	0x03, 0x1b
        /*001e*/ 	.short	0x00a8


	//----- nvinfo : EIATTR_NUM_BARRIERS
	.align		4
        /*0020*/ 	.byte	0x02, 0x4c
        /*0022*/ 	.byte	0x01
	.zero		1


	//----- nvinfo : EIATTR_MERCURY_ISA_VERSION
	.align		4
        /*0024*/ 	.byte	0x03, 0x5f
        /*0026*/ 	.short	0x0101


	//----- nvinfo : EIATTR_COOP_GROUP_MASK_REGIDS
	.align		4
        /*0028*/ 	.byte	0x04, 0x29
        /*002a*/ 	.short	(.L_2855 - .L_2854)


	//   ....[0]....
.L_2854:
        /*002c*/ 	.word	0xffffffff


	//   ....[1]....
        /*0030*/ 	.word	0xffffffff


	//   ....[2]....
        /*0034*/ 	.word	0xffffffff


	//   ....[3]....
        /*0038*/ 	.word	0xffffffff


	//   ....[4]....
        /*003c*/ 	.word	0xffffffff


	//   ....[5]....
        /*0040*/ 	.word	0xffffffff


	//   ....[6]....
        /*0044*/ 	.word	0xffffffff


	//   ....[7]....
        /*0048*/ 	.word	0xffffffff


	//   ....[8]....
        /*004c*/ 	.word	0xffffffff


	//   ....[9]....
        /*0050*/ 	.word	0xffffffff


	//   ....[10]....
        /*0054*/ 	.word	0xffffffff


	//   ....[11]....
        /*0058*/ 	.word	0xffffffff


	//   ....[12]....
        /*005c*/ 	.word	0xffffffff


	//   ....[13]....
        /*0060*/ 	.word	0xffffffff


	//   ....[14]....
        /*0064*/ 	.word	0xffffffff


	//   ....[15]....
        /*0068*/ 	.word	0xffffffff


	//----- nvinfo : EIATTR_COOP_GROUP_INSTR_OFFSETS
	.align		4
.L_2855:
        /*006c*/ 	.byte	0x04, 0x28
        /*006e*/ 	.short	(.L_2857 - .L_2856)


	//   ....[0]....
.L_2856:
        /*0070*/ 	.word	0x000014d0


	//   ....[1]....
        /*0074*/ 	.word	0x00001970


	//   ....[2]....
        /*0078*/ 	.word	0x000048b0


	//   ....[3]....
        /*007c*/ 	.word	0x00005330


	//   ....[4]....
        /*0080*/ 	.word	0x00005380


	//   ....[5]....
        /*0084*/ 	.word	0x000053c0


	//   ....[6]....
        /*0088*/ 	.word	0x000053e0


	//   ....[7]....
        /*008c*/ 	.word	0x00005420


	//   ....[8]....
        /*0090*/ 	.word	0x00005440


	//   ....[9]....
        /*0094*/ 	.word	0x000054c0


	//   ....[10]....
        /*0098*/ 	.word	0x000054d0


	//   ....[11]....
        /*009c*/ 	.word	0x00005520


	//   ....[12]....
        /*00a0*/ 	.word	0x00005530


	//   ....[13]....
        /*00a4*/ 	.word	0x00005660


	//   ....[14]....
        /*00a8*/ 	.word	0x00005670


	//   ....[15]....
        /*00ac*/ 	.word	0x00005ed0


	//----- nvinfo : EIATTR_VRC_CTA_INIT_COUNT
	.align		4
.L_2857:
        /*00b0*/ 	.byte	0x02, 0x4a
	.zero		1
	.zero		1


	//----- nvinfo : EIATTR_EXIT_INSTR_OFFSETS
	.align		4
        /*00b4*/ 	.byte	0x04, 0x1c
        /*00b6*/ 	.short	(.L_2859 - .L_2858)


	//   ....[0]....
.L_2858:
        /*00b8*/ 	.word	0x000004c0


	//   ....[1]....
        /*00bc*/ 	.word	0x00006330


	//----- nvinfo : EIATTR_MAX_THREADS
	.align		4
.L_2859:
        /*00c0*/ 	.byte	0x04, 0x05
        /*00c2*/ 	.short	(.L_2861 - .L_2860)
.L_2860:
        /*00c4*/ 	.word	0x00000040
        /*00c8*/ 	.word	0x00000001
        /*00cc*/ 	.word	0x00000001


	//----- nvinfo : EIATTR_CRS_STACK_SIZE
	.align		4
.L_2861:
        /*00d0*/ 	.byte	0x04, 0x1e
        /*00d2*/ 	.short	(.L_2863 - .L_2862)
.L_2862:
        /*00d4*/ 	.word	0x00000000


	//----- nvinfo : EIATTR_CBANK_PARAM_SIZE
	.align		4
.L_2863:
        /*00d8*/ 	.byte	0x03, 0x19
        /*00da*/ 	.short	0x0118


	//----- nvinfo : EIATTR_PARAM_CBANK
	.align		4
        /*00dc*/ 	.byte	0x04, 0x0a
        /*00de*/ 	.short	(.L_2865 - .L_2864)
	.align		4
.L_2864:
        /*00e0*/ 	.word	index@(.nv.constant0._Z25selective_scan_fwd_kernelI32Selective_Scan_fwd_kernel_traitsILi64ELi16ELi1ELb0ELb1ELb0ELb0EN3c104HalfEfEEv13SSMParamsBase)
        /*00e4*/ 	.short	0x0380
        /*00e6*/ 	.short	0x0118


	//----- nvinfo : EIATTR_SW_WAR
	.align		4
.L_2865:
        /*00e8*/ 	.byte	0x04, 0x36
        /*00ea*/ 	.short	(.L_2867 - .L_2866)
.L_2866:
        /*00ec*/ 	.word	0x00000008
.L_2867:


//--------------------- .nv.info._Z25selective_scan_fwd_kernelI32Selective_Scan_fwd_kernel_traitsILi64ELi16ELi1ELb0ELb1ELb0ELb1EN3c104HalfEfEEv13SSMParamsBase --------------------------
	.section	.nv.info._Z25selective_scan_fwd_kernelI32Selective_Scan_fwd_kernel_traitsILi64ELi16ELi1ELb0ELb1ELb0ELb1EN3c104HalfEfEEv13SSMParamsBase,"",@"SHT_CUDA_INFO"
	.sectionflags	@""
	.align	4


	//----- nvinfo : EIATTR_CUDA_API_VERSION
	.align		4
        /*0000*/ 	.byte	0x04, 0x37
        /*0002*/ 	.short	(.L_2869 - .L_2868)
.L_2868:
        /*0004*/ 	.word	0x00000082


	//----- nvinfo : EIATTR_KPARAM_INFO
	.align		4
.L_2869:
        /*0008*/ 	.byte	0x04, 0x17
        /*000a*/ 	.short	(.L_2871 - .L_2870)
.L_2870:
        /*000c*/ 	.word	0x00000000
        /*0010*/ 	.short	0x0000
        /*0012*/ 	.short	0x0000
        /*0014*/ 	.byte	0x00, 0xf0, 0x61, 0x04


	//----- nvinfo : EIATTR_SPARSE_MMA_MASK
	.align		4
.L_2871:
        /*0018*/ 	.byte	0x03, 0x50
        /*001a*/ 	.short	0x0000


	//----- nvinfo : EIATTR_MAXREG_COUNT
	.align		4
        /*001c*/ 	.byte	0x03, 0x1b
        /*001e*/ 	.short	0x00a8


	//----- nvinfo : EIATTR_NUM_BARRIERS
	.align		4
        /*0020*/ 	.byte	0x02, 0x4c
        /*0022*/ 	.byte	0x01
	.zero		1


	//----- nvinfo : EIATTR_MERCURY_ISA_VERSION
	.align		4
        /*0024*/ 	.byte	0x03, 0x5f
        /*0026*/ 	.short	0x0101


	//----- nvinfo : EIATTR_COOP_GROUP_MASK_REGIDS
	.align		4
        /*0028*/ 	.byte	0x04, 0x29
        /*002a*/ 	.short	(.L_2873 - .L_2872)


	//   ....[0]....
.L_2872:
        /*002c*/ 	.word	0xffffffff


	//   ....[1]....
        /*0030*/ 	.word	0xffffffff


	//   ....[2]....
        /*0034*/ 	.word	0xffffffff


	//   ....[3]....
        /*0038*/ 	.word	0xffffffff


	//   ....[4]....
        /*003c*/ 	.word	0xffffffff


	//   ....[5]....
        /*0040*/ 	.word	0xffffffff


	//   ....[6]....
        /*0044*/ 	.word	0xffffffff


	//   ....[7]....
        /*0048*/ 	.word	0xffffffff


	//   ....[8]....
        /*004c*/ 	.word	0xffffffff


	//   ....[9]....
        /*0050*/ 	.word	0xffffffff


	//   ....[10]....
        /*0054*/ 	.word	0xffffffff


	//   ....[11]....
        /*0058*/ 	.word	0xffffffff


	//   ....[12]....
        /*005c*/ 	.word	0xffffffff


	//   ....[13]....
        /*0060*/ 	.word	0xffffffff


	//   ....[14]....
        /*0064*/ 	.word	0xffffffff


	//   ....[15]....
        /*0068*/ 	.word	0xffffffff


	//   ....[16]....
        /*006c*/ 	.word	0xffffffff


	//   ....[17]....
        /*0070*/ 	.word	0xffffffff


	//----- nvinfo : EIATTR_COOP_GROUP_INSTR_OFFSETS
	.align		4
.L_2873:
        /*0074*/ 	.byte	0x04, 0x28
        /*0076*/ 	.short	(.L_2875 - .L_2874)


	//   ....[0]....
.L_2874:
        /*0078*/ 	.word	0x000013f0


	//   ....[1]....
        /*007c*/ 	.word	0x00001890


	//   ....[2]....
        /*0080*/ 	.word	0x000048b0


	//   ....[3]....
        /*0084*/ 	.word	0x00005300


	//   ....[4]....
        /*0088*/ 	.word	0x00005350


	//   ....[5]....
        /*008c*/ 	.word	0x00005390


	//   ....[6]....
        /*0090*/ 	.word	0x000053b0


	//   ....[7]....
        /*0094*/ 	.word	0x000053f0


	//   ....[8]....
        /*0098*/ 	.word	0x00005410


	//   ....[9]....
        /*009c*/ 	.word	0x00005490


	//   ....[10]....
        /*00a0*/ 	.word	0x000054a0


	//   ....[11]....
        /*00a4*/ 	.word	0x000054f0


	//   ....[12]....
        /*00a8*/ 	.word	0x00005500


	//   ....[13]....
        /*00ac*/ 	.word	0x00005620


	//   ....[14]....
        /*00b0*/ 	.word	0x00005630


	//   ....[15]....
        /*00b4*/ 	.word	0x00005ec0


	//   ....[16]....
        /*00b8*/ 	.word	0x00006800


	//   ....[17]....
        /*00bc*/ 	.word	0x00007230


	//----- nvinfo : EIATTR_VRC_CTA_INIT_COUNT
	.align		4
.L_2875:
        /*00c0*/ 	.byte	0x02, 0x4a
	.zero		1
	.zero		1


	//----- nvinfo : EIATTR_EXIT_INSTR_OFFSETS
	.align		4
        /*00c4*/ 	.byte	0x04, 0x1c
        /*00c6*/ 	.short	(.L_2877 - .L_2876)


	//   ....[0]....
.L_2876:
        /*00c8*/ 	.word	0x00000380


	//   ....[1]....
        /*00cc*/ 	.word	0x00007670


	//----- nvinfo : EIATTR_MAX_THREADS
	.align		4
.L_2877:
        /*00d0*/ 	.byte	0x04, 0x05
        /*00d2*/ 	.short	(.L_2879 - .L_2878)
.L_2878:
        /*00d4*/ 	.word	0x00000040
        /*00d8*/ 	.word	0x00000001
        /*00dc*/ 	.word	0x00000001


	//----- nvinfo : EIATTR_CRS_STACK_SIZE
	.align		4
.L_2879:
        /*00e0*/ 	.byte	0x04, 0x1e
        /*00e2*/ 	.short	(.L_2881 - .L_2880)
.L_2880:
        /*00e4*/ 	.word	0x00000000


	//----- nvinfo : EIATTR_CBANK_PARAM_SIZE
	.align		4
.L_2881:
        /*00e8*/ 	.byte	0x03, 0x19
        /*00ea*/ 	.short	0x0118


	//----- nvinfo : EIATTR_PARAM_CBANK
	.align		4
        /*00ec*/ 	.byte	0x04, 0x0a
        /*00ee*/ 	.short	(.L_2883 - .L_2882)
	.align		4
.L_2882:
        /*00f0*/ 	.word	index@(.nv.constant0._Z25selective_scan_fwd_kernelI32Selective_Scan_fwd_kernel_traitsILi64ELi16ELi1ELb0ELb1ELb0ELb1EN3c104HalfEfEEv13SSMParamsBase)
        /*00f4*/ 	.short	0x0380
        /*00f6*/ 	.short	0x0118


	//----- nvinfo : EIATTR_SW_WAR
	.align		4
.L_2883:
        /*00f8*/ 	.byte	0x04, 0x36
        /*00fa*/ 	.short	(.L_2885 - .L_2884)
.L_2884:
        /*00fc*/ 	.word	0x00000008
.L_2885:


//--------------------- .nv.info._Z25selective_scan_fwd_kernelI32Selective_Scan_fwd_kernel_traitsILi64ELi16ELi1ELb0ELb1ELb1ELb0EN3c104HalfEfEEv13SSMParamsBase --------------------------
	.section	.nv.info._Z25selective_scan_fwd_kernelI32Selective_Scan_fwd_kernel_traitsILi64ELi16ELi1ELb0ELb1ELb1ELb0EN3c104HalfEfEEv13SSMParamsBase,"",@"SHT_CUDA_INFO"
	.sectionflags	@""
	.align	4


	//----- nvinfo : EIATTR_CUDA_API_VERSION
	.align		4
        /*0000*/ 	.byte	0x04, 0x37
        /*0002*/ 	.short	(.L_2887 - .L_2886)
.L_2886:
        /*0004*/ 	.word	0x00000082


	//----- nvinfo : EIATTR_KPARAM_INFO
	.align		4
.L_2887:
        /*0008*/ 	.byte	0x04, 0x17
        /*000a*/ 	.short	(.L_2889 - .L_2888)
.L_2888:
        /*000c*/ 	.word	0x00000000
        /*0010*/ 	.short	0x0000
        /*0012*/ 	.short	0x0000
        /*0014*/ 	.byte	0x00, 0xf0, 0x61, 0x04


	//----- nvinfo : EIATTR_SPARSE_MMA_MASK
	.align		4
.L_2889:
        /*0018*/ 	.byte	0x03, 0x50
        /*001a*/ 	.short	0x0000


	//----- nvinfo : EIATTR_MAXREG_COUNT
	.align		4
        /*001c*/ 	.byte	0x03, 0x1b
        /*001e*/ 	.short	0x00a8


	//----- nvinfo : EIATTR_NUM_BARRIERS
	.align		4
        /*0020*/ 	.byte	0x02, 0x4c
        /*0022*/ 	.byte	0x01
	.zero		1


	//----- nvinfo : EIATTR_MERCURY_ISA_VERSION
	.align		4
        /*0024*/ 	.byte	0x03, 0x5f
        /*0026*/ 	.short	0x0101


	//----- nvinfo : EIATTR_COOP_GROUP_MASK_REGIDS
	.align		4
        /*0028*/ 	.byte	0x04, 0x29
        /*002a*/ 	.short	(.L_2891 - .L_2890)


	//   ....[0]....
.L_2890:
        /*002c*/ 	.word	0xffffffff


	//   ....[1]....
        /*0030*/ 	.word	0xffffffff


	//   ....[2]....
        /*0034*/ 	.word	0xffffffff


	//   ....[3]....
        /*0038*/ 	.word	0xffffffff


	//   ....[4]....
        /*003c*/ 	.word	0xffffffff


	//   ....[5]....
        /*0040*/ 	.word	0xffffffff


	//   ....[6]....
        /*0044*/ 	.word	0xffffffff


	//   ....[7]....
        /*0048*/ 	.word	0xffffffff


	//   ....[8]....
        /*004c*/ 	.word	0xffffffff


	//   ....[9]....
        /*0050*/ 	.word	0xffffffff


	//   ....[10]....
        /*0054*/ 	.word	0xffffffff


	//   ....[11]....
        /*0058*/ 	.word	0xffffffff


	//   ....[12]....
        /*005c*/ 	.word	0xffffffff


	//   ....[13]....
        /*0060*/ 	.word	0xffffffff


	//   ....[14]....
        /*0064*/ 	.word	0xffffffff


	//   ....[15]....
        /*0068*/ 	.word	0xffffffff


	//   ....[16]....
        /*006c*/ 	.word	0xffffffff


	//----- nvinfo : EIATTR_COOP_GROUP_INSTR_OFFSETS
	.align		4
.L_2891:
        /*0070*/ 	.byte	0x04, 0x28
        /*0072*/ 	.short	(.L_2893 - .L_2892)


	//   ....[0]....
.L_2892:
        /*0074*/ 	.word	0x00001450


	//   ....[1]....
        /*0078*/ 	.word	0x00001910


	//   ....[2]....
        /*007c*/ 	.word	0x000049e0


	//   ....[3]....
        /*0080*/ 	.word	0x00005750


	//   ....[4]....
        /*0084*/ 	.word	0x00005770


	//   ....[5]....
        /*0088*/ 	.word	0x000057d0


	//   ....[6]....
        /*008c*/ 	.word	0x000057e0


	//   ....[7]....
        /*0090*/ 	.word	0x00005860


	//   ....[8]....
        /*0094*/ 	.word	0x00005870


	//   ....[9]....
        /*0098*/ 	.word	0x000059a0


	//   ....[10]....
        /*009c*/ 	.word	0x000059c0


	//   ....[11]....
        /*00a0*/ 	.word	0x00005ae0


	//   ....[12]....
        /*00a4*/ 	.word	0x00005af0


	//   ....[13]....
        /*00a8*/ 	.word	0x00005c20


	//   ....[14]....
        /*00ac*/ 	.word	0x00005da0


	//   ....[15]....
        /*00b0*/ 	.word	0x00005db0


	//   ....[16]....
        /*00b4*/ 	.word	0x000066e0


	//----- nvinfo : EIATTR_VRC_CTA_INIT_COUNT
	.align		4
.L_2893:
        /*00b8*/ 	.byte	0x02, 0x4a
	.zero		1
	.zero		1


	//----- nvinfo : EIATTR_EXIT_INSTR_OFFSETS
	.align		4
        /*00bc*/ 	.byte	0x04, 0x1c
        /*00be*/ 	.short	(.L_2895 - .L_2894)


	//   ....[0]....
.L_2894:
        /*00c0*/ 	.word	0x00000480


	//   ....[1]....
        /*00c4*/ 	.word	0x00006bc0


	//----- nvinfo : EIATTR_MAX_THREADS
	.align		4
.L_2895:
        /*00c8*/ 	.byte	0x04, 0x05
        /*00ca*/ 	.short	(.L_2897 - .L_2896)
.L_2896:
        /*00cc*/ 	.word	0x00000040
        /*00d0*/ 	.word	0x00000001
        /*00d4*/ 	.word	0x00000001


	//----- nvinfo : EIATTR_CRS_STACK_SIZE
	.align		4
.L_2897:
        /*00d8*/ 	.byte	0x04, 0x1e
        /*00da*/ 	.short	(.L_2899 - .L_2898)
.L_2898:
        /*00dc*/ 	.word	0x00000000


	//----- nvinfo : EIATTR_CBANK_PARAM_SIZE
	.align		4
.L_2899:
        /*00e0*/ 	.byte	0x03, 0x19
        /*00e2*/ 	.short	0x0118


	//----- nvinfo : EIATTR_PARAM_CBANK
	.align		4
        /*00e4*/ 	.byte	0x04, 0x0a
        /*00e6*/ 	.short	(.L_2901 - .L_2900)
	.align		4
.L_2900:
        /*00e8*/ 	.word	index@(.nv.constant0._Z25selective_scan_fwd_kernelI32Selective_Scan_fwd_kernel_traitsILi64ELi16ELi1ELb0ELb1ELb1ELb0EN3c104HalfEfEEv13SSMParamsBase)
        /*00ec*/ 	.short	0x0380
        /*00ee*/ 	.short	0x0118


	//----- nvinfo : EIATTR_SW_WAR
	.align		4
.L_2901:
        /*00f0*/ 	.byte	0x04, 0x36
        /*00f2*/ 	.short	(.L_2903 - .L_2902)
.L_2902:
        /*00f4*/ 	.word	0x00000008
.L_2903:


//--------------------- .nv.info._Z25selective_scan_fwd_kernelI32Selective_Scan_fwd_kernel_traitsILi64ELi16ELi1ELb0ELb1ELb1ELb1EN3c104HalfEfEEv13SSMParamsBase --------------------------
	.section	.nv.info._Z25selective_scan_fwd_kernelI32Selective_Scan_fwd_kernel_traitsILi64ELi16ELi1ELb0ELb1ELb1ELb1EN3c104HalfEfEEv13SSMParamsBase,"",@"SHT_CUDA_INFO"
	.sectionflags	@""
	.align	4


	//----- nvinfo : EIATTR_CUDA_API_VERSION
	.align		4
        /*0000*/ 	.byte	0x04, 0x37
        /*0002*/ 	.short	(.L_2905 - .L_2904)
.L_2904:
        /*0004*/ 	.word	0x00000082


	//----- nvinfo : EIATTR_KPARAM_INFO
	.align		4
.L_2905:
        /*0008*/ 	.byte	0x04, 0x17
        /*000a*/ 	.short	(.L_2907 - .L_2906)
.L_2906:
        /*000c*/ 	.word	0x00000000
        /*0010*/ 	.short	0x0000
        /*0012*/ 	.short	0x0000
        /*0014*/ 	.byte	0x00, 0xf0, 0x61, 0x04


	//----- nvinfo : EIATTR_SPARSE_MMA_MASK
	.align		4
.L_2907:
        /*0018*/ 	.byte	0x03, 0x50
        /*001a*/ 	.short	0x0000


	//----- nvinfo : EIATTR_MAXREG_COUNT
	.align		4
        /*001c*/ 	.byte	0x03, 0x1b
        /*001e*/ 	.short	0x00a8


	//----- nvinfo : EIATTR_NUM_BARRIERS
	.align		4
        /*0020*/ 	.byte	0x02, 0x4c
        /*0022*/ 	.byte	0x01
	.zero		1


	//----- nvinfo : EIATTR_MERCURY_ISA_VERSION
	.align		4
        /*0024*/ 	.byte	0x03, 0x5f
        /*0026*/ 	.short	0x0101


	//----- nvinfo : EIATTR_COOP_GROUP_MASK_REGIDS
	.align		4
        /*0028*/ 	.byte	0x04, 0x29
        /*002a*/ 	.short	(.L_2909 - .L_2908)


	//   ....[0]....
.L_2908:
        /*002c*/ 	.word	0xffffffff


	//   ....[1]....
        /*0030*/ 	.word	0xffffffff


	//   ....[2]....
        /*0034*/ 	.word	0xffffffff


	//   ....[3]....
        /*0038*/ 	.word	0xffffffff


	//   ....[4]....
        /*003c*/ 	.word	0xffffffff


	//   ....[5]....
        /*0040*/ 	.word	0xffffffff


	//   ....[6]....
        /*0044*/ 	.word	0xffffffff


	//   ....[7]....
        /*0048*/ 	.word	0xffffffff


	//   ....[8]....
        /*004c*/ 	.word	0xffffffff


	//   ....[9]....
        /*0050*/ 	.word	0xffffffff


	//   ....[10]....
        /*0054*/ 	.word	0xffffffff


	//   ....[11]....
        /*0058*/ 	.word	0xffffffff


	//   ....[12]....
        /*005c*/ 	.word	0xffffffff


	//   ....[13]....
        /*0060*/ 	.word	0xffffffff


	//   ....[14]....
        /*0064*/ 	.word	0xffffffff


	//   ....[15]....
        /*0068*/ 	.word	0xffffffff


	//   ....[16]....
        /*006c*/ 	.word	0xffffffff


	//   ....[17]....
        /*0070*/ 	.word	0xffffffff


	//   ....[18]....
        /*0074*/ 	.word	0xffffffff


	//----- nvinfo : EIATTR_COOP_GROUP_INSTR_OFFSETS
	.align		4
.L_2909:
        /*0078*/ 	.byte	0x04, 0x28
        /*007a*/ 	.short	(.L_2911 - .L_2910)


	//   ....[0]....
.L_2910:
        /*007c*/ 	.word	0x00001330


	//   ....[1]....
        /*0080*/ 	.word	0x000017f0


	//   ....[2]....
        /*0084*/ 	.word	0x00004900


	//   ....[3]....
        /*0088*/ 	.word	0x00005480


	//   ....[4]....
        /*008c*/ 	.word	0x000054c0


	//   ....[5]....
        /*0090*/ 	.word	0x00005500


	//   ....[6]....
        /*0094*/ 	.word	0x00005520


	//   ....[7]....
        /*0098*/ 	.word	0x00005570


	//   ....[8]....
        /*009c*/ 	.word	0x00005580


	//   ....[9]....
        /*00a0*/ 	.word	0x000057a0


	//   ....[10]....
        /*00a4*/ 	.word	0x000057b0


	//   ....[11]....
        /*00a8*/ 	.word	0x00005960


	//   ....[12]....
        /*00ac*/ 	.word	0x00005970


	//   ....[13]....
        /*00b0*/ 	.word	0x00005b10


	//   ....[14]....
        /*00b4*/ 	.word	0x00005ca0


	//   ....[15]....
        /*00b8*/ 	.word	0x00005cb0


	//   ....[16]....
        /*00bc*/ 	.word	0x00006640


	//   ....[17]....
        /*00c0*/ 	.word	0x00006f80


	//   ....[18]....
        /*00c4*/ 	.word	0x000079c0


	//----- nvinfo : EIATTR_VRC_CTA_INIT_COUNT
	.align		4
.L_2911:
        /*00c8*/ 	.byte	0x02, 0x4a
	.zero		1
	.zero		1


	//----- nvinfo : EIATTR_EXIT_INSTR_OFFSETS
	.align		4
        /*00cc*/ 	.byte	0x04, 0x1c
        /*00ce*/ 	.short	(.L_2913 - .L_2912)


	//   ....[0]....
.L_2912:
        /*00d0*/ 	.word	0x000004a0


	//   ....[1]....
        /*00d4*/ 	.word	0x00007e20


	//----- nvinfo : EIATTR_MAX_THREADS
	.align		4
.L_2913:
        /*00d8*/ 	.byte	0x04, 0x05
        /*00da*/ 	.short	(.L_2915 - .L_2914)
.L_2914:
        /*00dc*/ 	.word	0x00000040
        /*00e0*/ 	.word	0x00000001
        /*00e4*/ 	.word	0x00000001


	//----- nvinfo : EIATTR_CRS_STACK_SIZE
	.align		4
.L_2915:
        /*00e8*/ 	.byte	0x04, 0x1e
        /*00ea*/ 	.short	(.L_2917 - .L_2916)
.L_2916:
        /*00ec*/ 	.word	0x00000000


	//----- nvinfo : EIATTR_CBANK_PARAM_SIZE
	.align		4
.L_2917:
        /*00f0*/ 	.byte	0x03, 0x19
        /*00f2*/ 	.short	0x0118


	//----- nvinfo : EIATTR_PARAM_CBANK
	.align		4
        /*00f4*/ 	.byte	0x04, 0x0a
        /*00f6*/ 	.short	(.L_2919 - .L_2918)
	.align		4
.L_2918:
        /*00f8*/ 	.word	index@(.nv.constant0._Z25selective_scan_fwd_kernelI32Selective_Scan_fwd_kernel_traitsILi64ELi16ELi1ELb0ELb1ELb1ELb1EN3c104HalfEfEEv13SSMParamsBase)
        /*00fc*/ 	.short	0x0380
        /*00fe*/ 	.short	0x0118


	//----- nvinfo : EIATTR_SW_WAR
	.align		4
.L_2919:
        /*0100*/ 	.byte	0x04, 0x36
        /*0102*/ 	.short	(.L_2921 - .L_2920)
.L_2920:
        /*0104*/ 	.word	0x00000008
.L_2921:


//--------------------- .nv.info._Z25selective_scan_fwd_kernelI32Selective_Scan_fwd_kernel_traitsILi64ELi16ELi1ELb1ELb0ELb0ELb0EN3c104HalfEfEEv13SSMParamsBase --------------------------
	.section	.nv.info._Z25selective_scan_fwd_kernelI32Selective_Scan_fwd_kernel_traitsILi64ELi16ELi1ELb1ELb0ELb0ELb0EN3c104HalfEfEEv13SSMParamsBase,"",@"SHT_CUDA_INFO"
	.sectionflags	@""
	.align	4


	//----- nvinfo : EIATTR_CUDA_API_VERSION
	.align		4
        /*0000*/ 	.byte	0x04, 0x37
        /*0002*/ 	.short	(.L_2923 - .L_2922)
.L_2922:
        /*0004*/ 	.word	0x00000082


	//----- nvinfo : EIATTR_KPARAM_INFO
	.align		4
.L_2923:
        /*0008*/ 	.byte	0x04, 0x17
        /*000a*/ 	.short	(.L_2925 - .L_2924)
.L_2924:
        /*000c*/ 	.word	0x00000000
        /*0010*/ 	.short	0x0000
        /*0012*/ 	.short	0x0000
        /*0014*/ 	.byte	0x00, 0xf0, 0x61, 0x04


	//----- nvinfo : EIATTR_SPARSE_MMA_MASK
	.align		4
.L_2925:
        /*0018*/ 	.byte	0x03, 0x50
        /*001a*/ 	.short	0x0000


	//----- nvinfo : EIATTR_MAXREG_COUNT
	.align		4
        /*001c*/ 	.byte	0x03, 0x1b
        /*001e*/ 	.short	0x00a8


	//----- nvinfo : EIATTR_NUM_BARRIERS
	.align		4
        /*0020*/ 	.byte	0x02, 0x4c
        /*0022*/ 	.byte	0x01
	.zero		1


	//----- nvinfo : EIATTR_MERCURY_ISA_VERSION
	.align		4
        /*0024*/ 	.byte	0x03, 0x5f
        /*0026*/ 	.short	0x0101


	//----- nvinfo : EIATTR_COOP_GROUP_MASK_REGIDS
	.align		4
        /*0028*/ 	.byte	0x04, 0x29
        /*002a*/ 	.short	(.L_2927 - .L_2926)


	//   ....[0]....
.L_2926:
        /*002c*/ 	.word	0xffffffff


	//   ....[1]....
        /*0030*/ 	.word	0xffffffff


	//   ....[2]....
        /*0034*/ 	.word	0xffffffff


	//   ....[3]....
        /*0038*/ 	.word	0xffffffff


	//   ....[4]....
        /*003c*/ 	.word	0xffffffff


	//   ....[5]....
        /*0040*/ 	.word	0xffffffff


	//   ....[6]....
        /*0044*/ 	.word	0xffffffff


	//   ....[7]....
        /*0048*/ 	.word	0xffffffff


	//   ....[8]....
        /*004c*/ 	.word	0xffffffff


	//   ....[9]....
        /*0050*/ 	.word	0xffffffff


	//   ....[10]....
        /*0054*/ 	.word	0xffffffff


	//   ....[11]....
        /*0058*/ 	.word	0xffffffff


	//   ....[12]....
        /*005c*/ 	.word	0xffffffff


	//   ....[13]....
        /*0060*/ 	.word	0xffffffff


	//   ....[14]....
        /*0064*/ 	.word	0xffffffff


	//----- nvinfo : EIATTR_COOP_GROUP_INSTR_OFFSETS
	.align		4
.L_2927:
        /*0068*/ 	.byte	0x04, 0x28
        /*006a*/ 	.short	(.L_2929 - .L_2928)


	//   ....[0]....
.L_2928:
        /*006c*/ 	.word	0x000006e0


	//   ....[1]....
        /*0070*/ 	.word	0x00000770


	//   ....[2]....
        /*0074*/ 	.word	0x000034d0


	//   ....[3]....
        /*0078*/ 	.word	0x00003580


	//   ....[4]....
        /*007c*/ 	.word	0x000035c0


	//   ....[5]....
        /*0080*/ 	.word	0x000035f0


	//   ....[6]....
        /*0084*/ 	.word	0x00003620


	//   ....[7]....
        /*0088*/ 	.word	0x00003650


	//   ....[8]....
        /*008c*/ 	.word	0x000036a0


	//   ....[9]....
        /*0090*/ 	.word	0x000036b0


	//   ....[10]....
        /*0094*/ 	.word	0x00003710


	//   ....[11]....
        /*0098*/ 	.word	0x00003720


	//   ....[12]....
        /*009c*/ 	.word	0x000037c0


	//   ....[13]....
        /*00a0*/ 	.word	0x000037d0


	//   ....[14]....
        /*00a4*/ 	.word	0x00003dc0


	//----- nvinfo : EIATTR_VRC_CTA_INIT_COUNT
	.align		4
.L_2929:
        /*00a8*/ 	.byte	0x02, 0x4a
	.zero		1
	.zero		1


	//----- nvinfo : EIATTR_EXIT_INSTR_OFFSETS
	.align		4
        /*00ac*/ 	.byte	0x04, 0x1c
        /*00ae*/ 	.short	(.L_2931 - .L_2930)


	//   ....[0]....
.L_2930:
        /*00b0*/ 	.word	0x00000230


	//   ....[1]....
        /*00b4*/ 	.word	0x00003e70


	//----- nvinfo : EIATTR_MAX_THREADS
	.align		4
.L_2931:
        /*00b8*/ 	.byte	0x04, 0x05
        /*00ba*/ 	.short	(.L_2933 - .L_2932)
.L_2932:
        /*00bc*/ 	.word	0x00000040
        /*00c0*/ 	.word	0x00000001
        /*00c4*/ 	.word	0x00000001


	//----- nvinfo : EIATTR_CRS_STACK_SIZE
	.align		4
.L_2933:
        /*00c8*/ 	.byte	0x04, 0x1e
        /*00ca*/ 	.short	(.L_2935 - .L_2934)
.L_2934:
        /*00cc*/ 	.word	0x00000000


	//----- nvinfo : EIATTR_CBANK_PARAM_SIZE
	.align		4
.L_2935:
        /*00d0*/ 	.byte	0x03, 0x19
        /*00d2*/ 	.short	0x0118


	//----- nvinfo : EIATTR_PARAM_CBANK
	.align		4
        /*00d4*/ 	.byte	0x04, 0x0a
        /*00d6*/ 	.short	(.L_2937 - .L_2936)
	.align		4
.L_2936:
        /*00d8*/ 	.word	index@(.nv.constant0._Z25selective_scan_fwd_kernelI32Selective_Scan_fwd_kernel_traitsILi64ELi16ELi1ELb1ELb0ELb0ELb0EN3c104HalfEfEEv13SSMParamsBase)
        /*00dc*/ 	.short	0x0380
        /*00de*/ 	.short	0x0118


	//----- nvinfo : EIATTR_SW_WAR
	.align		4
.L_2937:
        /*00e0*/ 	.byte	0x04, 0x36
        /*00e2*/ 	.short	(.L_2939 - .L_2938)
.L_2938:
        /*00e4*/ 	.word	0x00000008
.L_2939:


//--------------------- .nv.info._Z25selective_scan_fwd_kernelI32Selective_Scan_fwd_kernel_traitsILi64ELi16ELi1ELb1ELb0ELb0ELb1EN3c104HalfEfEEv13SSMParamsBase --------------------------
	.section	.nv.info._Z25selective_scan_fwd_kernelI32Selective_Scan_fwd_kernel_traitsILi64ELi16ELi1ELb1ELb0ELb0ELb1EN3c104HalfEfEEv13SSMParamsBase,"",@"SHT_CUDA_INFO"
	.sectionflags	@""
	.align	4


	//----- nvinfo : EIATTR_CUDA_API_VERSION
	.align		4
        /*0000*/ 	.byte	0x04, 0x37
        /*0002*/ 	.short	(.L_2941 - .L_2940)
.L_2940:
        /*0004*/ 	.word	0x00000082


	//----- nvinfo : EIATTR_KPARAM_INFO
	.align		4
.L_2941:
        /*0008*/ 	.byte	0x04, 0x17
        /*000a*/ 	.short	(.L_2943 - .L_2942)
.L_2942:
        /*000c*/ 	.word	0x00000000
        /*0010*/ 	.short	0x0000
        /*0012*/ 	.short	0x0000
        /*0014*/ 	.byte	0x00, 0xf0, 0x61, 0x04


	//----- nvinfo : EIATTR_SPARSE_MMA_MASK
	.align		4
.L_2943:
        /*0018*/ 	.byte	0x03, 0x50
        /*001a*/ 	.short	0x0000


	//----- nvinfo : EIATTR_MAXREG_COUNT
	.align		4
        /*001c*/ 	.byte	0x03, 0x1b
        /*001e*/ 	.short	0x00a8


	//----- nvinfo : EIATTR_NUM_BARRIERS
	.align		4
        /*0020*/ 	.byte	0x02, 0x4c
        /*0022*/ 	.byte	0x01
	.zero		1


	//----- nvinfo : EIATTR_MERCURY_ISA_VERSION
	.align		4
        /*0024*/ 	.byte	0x03, 0x5f
        /*0026*/ 	.short	0x0101


	//----- nvinfo : EIATTR_COOP_GROUP_MASK_REGIDS
	.align		4
        /*0028*/ 	.byte	0x04, 0x29
        /*002a*/ 	.short	(.L_2945 - .L_2944)


	//   ....[0]....
.L_2944:
        /*002c*/ 	.word	0xffffffff


	//   ....[1]....
        /*0030*/ 	.word	0xffffffff


	//   ....[2]....
        /*0034*/ 	.word	0xffffffff


	//   ....[3]....
        /*0038*/ 	.word	0xffffffff


	//   ....[4]....
        /*003c*/ 	.word	0xffffffff


	//   ....[5]....
        /*0040*/ 	.word	0xffffffff


	//   ....[6]....
        /*0044*/ 	.word	0xffffffff


	//   ....[7]....
        /*0048*/ 	.word	0xffffffff


	//   ....[8]....
        /*004c*/ 	.word	0xffffffff


	//   ....[9]....
        /*0050*/ 	.word	0xffffffff


	//   ....[10]....
        /*0054*/ 	.word	0xffffffff


	//   ....[11]....
        /*0058*/ 	.word	0xffffffff


	//   ....[12]....
        /*005c*/ 	.word	0xffffffff


	//   ....[13]....
        /*0060*/ 	.word	0xffffffff


	//   ....[14]....
        /*0064*/ 	.word	0xffffffff


	//   ....[15]....
        /*0068*/ 	.word	0xffffffff


	//   ....[16]....
        /*006c*/ 	.word	0xffffffff


	//----- nvinfo : EIATTR_COOP_GROUP_INSTR_OFFSETS
	.align		4
.L_2945:
        /*0070*/ 	.byte	0x04, 0x28
        /*0072*/ 	.short	(.L_2947 - .L_2946)


	//   ....[0]....
.L_2946:
        /*0074*/ 	.word	0x000005f0


	//   ....[1]....
        /*0078*/ 	.word	0x00000690


	//   ....[2]....
        /*007c*/ 	.word	0x00003420


	//   ....[3]....
        /*0080*/ 	.word	0x000034a0


	//   ....[4]....
        /*0084*/ 	.word	0x000034d0


	//   ....[5]....
        /*0088*/ 	.word	0x000034f0


	//   ....[6]....
        /*008c*/ 	.word	0x00003530


	//   ....[7]....
        /*0090*/ 	.word	0x00003550


	//   ....[8]....
        /*0094*/ 	.word	0x000035d0


	//   ....[9]....
        /*0098*/ 	.word	0x000035e0


	//   ....[10]....
        /*009c*/ 	.word	0x00003630


	//   ....[11]....
        /*00a0*/ 	.word	0x00003640


	//   ....[12]....
        /*00a4*/ 	.word	0x00003700


	//   ....[13]....
        /*00a8*/ 	.word	0x00003710


	//   ....[14]....
        /*00ac*/ 	.word	0x00003d40


	//   ....[15]....
        /*00b0*/ 	.word	0x00003f40


	//   ....[16]....
        /*00b4*/ 	.word	0x00004750


	//----- nvinfo : EIATTR_VRC_CTA_INIT_COUNT
	.align		4
.L_2947:
        /*00b8*/ 	.byte	0x02, 0x4a
	.zero		1
	.zero		1


	//----- nvinfo : EIATTR_EXIT_INSTR_OFFSETS
	.align		4
        /*00bc*/ 	.byte	0x04, 0x1c
        /*00be*/ 	.short	(.L_2949 - .L_2948)


	//   ....[0]....
.L_2948:
        /*00c0*/ 	.word	0x00000200


	//   ....[1]....
        /*00c4*/ 	.word	0x00004830


	//----- nvinfo : EIATTR_MAX_THREADS
	.align		4
.L_2949:
        /*00c8*/ 	.byte	0x04, 0x05
        /*00ca*/ 	.short	(.L_2951 - .L_2950)
.L_2950:
        /*00cc*/ 	.word	0x00000040
        /*00d0*/ 	.word	0x00000001
        /*00d4*/ 	.word	0x00000001


	//----- nvinfo : EIATTR_CRS_STACK_SIZE
	.align		4
.L_2951:
        /*00d8*/ 	.byte	0x04, 0x1e
        /*00da*/ 	.short	(.L_2953 - .L_2952)
.L_2952:
        /*00dc*/ 	.word	0x00000000


	//----- nvinfo : EIATTR_CBANK_PARAM_SIZE
	.align		4
.L_2953:
        /*00e0*/ 	.byte	0x03, 0x19
        /*00e2*/ 	.short	0x0118


	//----- nvinfo : EIATTR_PARAM_CBANK
	.align		4
        /*00e4*/ 	.byte	0x04, 0x0a
        /*00e6*/ 	.short	(.L_2955 - .L_2954)
	.align		4
.L_2954:
        /*00e8*/ 	.word	index@(.nv.constant0._Z25selective_scan_fwd_kernelI32Selective_Scan_fwd_kernel_traitsILi64ELi16ELi1ELb1ELb0ELb0ELb1EN3c104HalfEfEEv13SSMParamsBase)
        /*00ec*/ 	.short	0x0380
        /*00ee*/ 	.short	0x0118


	//----- nvinfo : EIATTR_SW_WAR
	.align		4
.L_2955:
        /*00f0*/ 	.byte	0x04, 0x36
        /*00f2*/ 	.short	(.L_2957 - .L_2956)
.L_2956:
        /*00f4*/ 	.word	0x00000008
.L_2957:


//--------------------- .nv.info._Z25selective_scan_fwd_kernelI32Selective_Scan_fwd_kernel_traitsILi64ELi16ELi1ELb1ELb0ELb1ELb0EN3c104HalfEfEEv13SSMParamsBase --------------------------
	.section	.nv.info._Z25selective_scan_fwd_kernelI32Selective_Scan_fwd_kernel_traitsILi64ELi16ELi1ELb1ELb0ELb1ELb0EN3c104HalfEfEEv13SSMParamsBase,"",@"SHT_CUDA_INFO"
	.sectionflags	@""
	.align	4


	//----- nvinfo : EIATTR_CUDA_API_VERSION
	.align		4
        /*0000*/ 	.byte	0x04, 0x37
        /*0002*/ 	.short	(.L_2959 - .L_2958)
.L_2958:
        /*0004*/ 	.word	0x00000082


	//----- nvinfo : EIATTR_KPARAM_INFO
	.align		4
.L_2959:
        /*0008*/ 	.byte	0x04, 0x17
        /*000a*/ 	.short	(.L_2961 - .L_2960)
.L_2960:
        /*000c*/ 	.word	0x00000000
        /*0010*/ 	.short	0x0000
        /*0012*/ 	.short	0x0000
        /*0014*/ 	.byte	0x00, 0xf0, 0x61, 0x04


	//----- nvinfo : EIATTR_SPARSE_MMA_MASK
	.align		4
.L_2961:
        /*0018*/ 	.byte	0x03, 0x50
        /*001a*/ 	.short	0x0000


	//----- nvinfo : EIATTR_MAXREG_COUNT
	.align		4
        /*001c*/ 	.byte	0x03, 0x1b
        /*001e*/ 	.short	0x00a8


	//----- nvinfo : EIATTR_NUM_BARRIERS
	.align		4
        /*0020*/ 	.byte	0x02, 0x4c
        /*0022*/ 	.byte	0x01
	.zero		1


	//----- nvinfo : EIATTR_MERCURY_ISA_VERSION
	.align		4
        /*0024*/ 	.byte	0x03, 0x5f
        /*0026*/ 	.short	0x0101


	//----- nvinfo : EIATTR_COOP_GROUP_MASK_REGIDS
	.align		4
        /*0028*/ 	.byte	0x04, 0x29
        /*002a*/ 	.short	(.L_2963 - .L_2962)


	//   ....[0]....
.L_2962:
        /*002c*/ 	.word	0xffffffff


	//   ....[1]....
        /*0030*/ 	.word	0xffffffff


	//   ....[2]....
        /*0034*/ 	.word	0xffffffff


	//   ....[3]....
        /*0038*/ 	.word	0xffffffff


	//   ....[4]....
        /*003c*/ 	.word	0xffffffff


	//   ....[5]....
        /*0040*/ 	.word	0xffffffff


	//   ....[6]....
        /*0044*/ 	.word	0xffffffff


	//   ....[7]....
        /*0048*/ 	.word	0xffffffff


	//   ....[8]....
        /*004c*/ 	.word	0xffffffff


	//   ....[9]....
        /*0050*/ 	.word	0xffffffff


	//   ....[10]....
        /*0054*/ 	.word	0xffffffff


	//   ....[11]....
        /*0058*/ 	.word	0xffffffff


	//   ....[12]....
        /*005c*/ 	.word	0xffffffff


	//   ....[13]....
        /*0060*/ 	.word	0xffffffff


	//   ....[14]....
        /*0064*/ 	.word	0xffffffff


	//   ....[15]....
        /*0068*/ 	.word	0xffffffff


	//----- nvinfo : EIATTR_COOP_GROUP_INSTR_OFFSETS
	.align		4
.L_2963:
        /*006c*/ 	.byte	0x04, 0x28
        /*006e*/ 	.short	(.L_2965 - .L_2964)


	//   ....[0]....
.L_2964:
        /*0070*/ 	.word	0x00000820


	//   ....[1]....
        /*0074*/ 	.word	0x000008d0


	//   ....[2]....
        /*0078*/ 	.word	0x00003670


	//   ....[3]....
        /*007c*/ 	.word	0x000036c0


	//   ....[4]....
        /*0080*/ 	.word	0x000036f0


	//   ....[5]....
        /*0084*/ 	.word	0x00003710


	//   ....[6]....
        /*0088*/ 	.word	0x00003760


	//   ....[7]....
        /*008c*/ 	.word	0x00003780


	//   ....[8]....
        /*0090*/ 	.word	0x000037d0


	//   ....[9]....
        /*0094*/ 	.word	0x00003850


	//   ....[10]....
        /*0098*/ 	.word	0x00003860


	//   ....[11]....
        /*009c*/ 	.word	0x000038b0


	//   ....[12]....
        /*00a0*/ 	.word	0x000038c0


	//   ....[13]....
        /*00a4*/ 	.word	0x00003970


	//   ....[14]....
        /*00a8*/ 	.word	0x00003980


	//   ....[15]....
        /*00ac*/ 	.word	0x000041d0


	//----- nvinfo : EIATTR_VRC_CTA_INIT_COUNT
	.align		4
.L_2965:
        /*00b0*/ 	.byte	0x02, 0x4a
	.zero		1
	.zero		1


	//----- nvinfo : EIATTR_EXIT_INSTR_OFFSETS
	.align		4
        /*00b4*/ 	.byte	0x04, 0x1c
        /*00b6*/ 	.short	(.L_2967 - .L_2966)


	//   ....[0]....
.L_2966:
        /*00b8*/ 	.word	0x00000420


	//   ....[1]....
        /*00bc*/ 	.word	0x000042b0


	//----- nvinfo : EIATTR_MAX_THREADS
	.align		4
.L_2967:
        /*00c0*/ 	.byte	0x04, 0x05
        /*00c2*/ 	.short	(.L_2969 - .L_2968)
.L_2968:
        /*00c4*/ 	.word	0x00000040
        /*00c8*/ 	.word	0x00000001
        /*00cc*/ 	.word	0x00000001


	//----- nvinfo : EIATTR_CRS_STACK_SIZE
	.align		4
.L_2969:
        /*00d0*/ 	.byte	0x04, 0x1e
        /*00d2*/ 	.short	(.L_2971 - .L_2970)
.L_2970:
        /*00d4*/ 	.word	0x00000000


	//----- nvinfo : EIATTR_CBANK_PARAM_SIZE
	.align		4
.L_2971:
        /*00d8*/ 	.byte	0x03, 0x19
        /*00da*/ 	.short	0x0118


	//----- nvinfo : EIATTR_PARAM_CBANK
	.align		4
        /*00dc*/ 	.byte	0x04, 0x0a
        /*00de*/ 	.short	(.L_2973 - .L_2972)
	.align		4
.L_2972:
        /*00e0*/ 	.word	index@(.nv.constant0._Z25selective_scan_fwd_kernelI32Selective_Scan_fwd_kernel_traitsILi64ELi16ELi1ELb1ELb0ELb1ELb0EN3c104HalfEfEEv13SSMParamsBase)
        /*00e4*/ 	.short	0x0380
        /*00e6*/ 	.short	0x0118


	//----- nvinfo : EIATTR_SW_WAR
	.align		4
.L_2973:
        /*00e8*/ 	.byte	0x04, 0x36
        /*00ea*/ 	.short	(.L_2975 - .L_2974)
.L_2974:
        /*00ec*/ 	.word	0x00000008
.L_2975:


//--------------------- .nv.info._Z25selective_scan_fwd_kernelI32Selective_Scan_fwd_kernel_traitsILi64ELi16ELi1ELb1ELb0ELb1ELb1EN3c104HalfEfEEv13SSMParamsBase --------------------------
	.section	.nv.info._Z25selective_scan_fwd_kernelI32Selective_Scan_fwd_kernel_traitsILi64ELi16ELi1ELb1ELb0ELb1ELb1EN3c104HalfEfEEv13SSMParamsBase,"",@"SHT_CUDA_INFO"
	.sectionflags	@""
	.align	4


	//----- nvinfo : EIATTR_CUDA_API_VERSION
	.align		4
        /*0000*/ 	.byte	0x04, 0x37
        /*0002*/ 	.short	(.L_2977 - .L_2976)
.L_2976:
        /*0004*/ 	.word	0x00000082


	//----- nvinfo : EIATTR_KPARAM_INFO
	.align		4
.L_2977:
        /*0008*/ 	.byte	0x04, 0x17
        /*000a*/ 	.short	(.L_2979 - .L_2978)
.L_2978:
        /*000c*/ 	.word	0x00000000
        /*0010*/ 	.short	0x0000
        /*0012*/ 	.short	0x0000
        /*0014*/ 	.byte	0x00, 0xf0, 0x61, 0x04


	//----- nvinfo : EIATTR_SPARSE_MMA_MASK
	.align		4
.L_2979:
        /*0018*/ 	.byte	0x03, 0x50
        /*001a*/ 	.short	0x0000


	//----- nvinfo : EIATTR_MAXREG_COUNT
	.align		4
        /*001c*/ 	.byte	0x03, 0x1b
        /*001e*/ 	.short	0x00a8


	//----- nvinfo : EIATTR_NUM_BARRIERS
	.align		4
        /*0020*/ 	.byte	0x02, 0x4c
        /*0022*/ 	.byte	0x01
	.zero		1


	//----- nvinfo : EIATTR_MERCURY_ISA_VERSION
	.align		4
        /*0024*/ 	.byte	0x03, 0x5f
        /*0026*/ 	.short	0x0101


	//----- nvinfo : EIATTR_COOP_GROUP_MASK_REGIDS
	.align		4
        /*0028*/ 	.byte	0x04, 0x29
        /*002a*/ 	.short	(.L_2981 - .L_2980)


	//   ....[0]....
.L_2980:
        /*002c*/ 	.word	0xffffffff


	//   ....[1]....
        /*0030*/ 	.word	0xffffffff


	//   ....[2]....
        /*0034*/ 	.word	0xffffffff


	//   ....[3]....
        /*0038*/ 	.word	0xffffffff


	//   ....[4]....
        /*003c*/ 	.word	0xffffffff


	//   ....[5]....
        /*0040*/ 	.word	0xffffffff


	//   ....[6]....
        /*0044*/ 	.word	0xffffffff


	//   ....[7]....
        /*0048*/ 	.word	0xffffffff


	//   ....[8]....
        /*004c*/ 	.word	0xffffffff


	//   ....[9]....
        /*0050*/ 	.word	0xffffffff


	//   ....[10]....
        /*0054*/ 	.word	0xffffffff


	//   ....[11]....
        /*0058*/ 	.word	0xffffffff


	//   ....[12]....
        /*005c*/ 	.word	0xffffffff


	//   ....[13]....
        /*0060*/ 	.word	0xffffffff


	//   ....[14]....
        /*0064*/ 	.word	0xffffffff


	//   ....[15]....
        /*0068*/ 	.word	0xffffffff


	//   ....[16]....
        /*006c*/ 	.word	0xffffffff


	//   ....[17]....
        /*0070*/ 	.word	0xffffffff


	//----- nvinfo : EIATTR_COOP_GROUP_INSTR_OFFSETS
	.align		4
.L_2981:
        /*0074*/ 	.byte	0x04, 0x28
        /*0076*/ 	.short	(.L_2983 - .L_2982)


	//   ....[0]....
.L_2982:
        /*0078*/ 	.word	0x000007d0


	//   ....[1]....
        /*007c*/ 	.word	0x00000870


	//   ....[2]....
        /*0080*/ 	.word	0x00003610


	//   ....[3]....
        /*0084*/ 	.word	0x00003660


	//   ....[4]....
        /*0088*/ 	.word	0x00003690


	//   ....[5]....
        /*008c*/ 	.word	0x000036b0


	//   ....[6]....
        /*0090*/ 	.word	0x00003700


	//   ....[7]....
        /*0094*/ 	.word	0x00003720


	//   ....[8]....
        /*0098*/ 	.word	0x00003770


	//   ....[9]....
        /*009c*/ 	.word	0x000037f0


	//   ....[10]....
        /*00a0*/ 	.word	0x00003800


	//   ....[11]....
        /*00a4*/ 	.word	0x00003850


	//   ....[12]....
        /*00a8*/ 	.word	0x00003860


	//   ....[13]....
        /*00ac*/ 	.word	0x00003910


	//   ....[14]....
        /*00b0*/ 	.word	0x00003920


	//   ....[15]....
        /*00b4*/ 	.word	0x00004150


	//   ....[16]....
        /*00b8*/ 	.word	0x00004390


	//   ....[17]....
        /*00bc*/ 	.word	0x00004bc0


	//----- nvinfo : EIATTR_VRC_CTA_INIT_COUNT
	.align		4
.L_2983:
        /*00c0*/ 	.byte	0x02, 0x4a
	.zero		1
	.zero		1


	//----- nvinfo : EIATTR_EXIT_INSTR_OFFSETS
	.align		4
        /*00c4*/ 	.byte	0x04, 0x1c
        /*00c6*/ 	.short	(.L_2985 - .L_2984)


	//   ....[0]....
.L_2984:
        /*00c8*/ 	.word	0x00000400


	//   ....[1]....
        /*00cc*/ 	.word	0x00004c90


	//----- nvinfo : EIATTR_MAX_THREADS
	.align		4
.L_2985:
        /*00d0*/ 	.byte	0x04, 0x05
        /*00d2*/ 	.short	(.L_2987 - .L_2986)
.L_2986:
        /*00d4*/ 	.word	0x00000040
        /*00d8*/ 	.word	0x00000001
        /*00dc*/ 	.word	0x00000001


	//----- nvinfo : EIATTR_CRS_STACK_SIZE
	.align		4
.L_2987:
        /*00e0*/ 	.byte	0x04, 0x1e
        /*00e2*/ 	.short	(.L_2989 - .L_2988)
.L_2988:
        /*00e4*/ 	.word	0x00000000


	//----- nvinfo : EIATTR_CBANK_PARAM_SIZE
	.align		4
.L_2989:
        /*00e8*/ 	.byte	0x03, 0x19
        /*00ea*/ 	.short	0x0118


	//----- nvinfo : EIATTR_PARAM_CBANK
	.align		4
        /*00ec*/ 	.byte	0x04, 0x0a
        /*00ee*/ 	.short	(.L_2991 - .L_2990)
	.align		4
.L_2990:
        /*00f0*/ 	.word	index@(.nv.constant0._Z25selective_scan_fwd_kernelI32Selective_Scan_fwd_kernel_traitsILi64ELi16ELi1ELb1ELb0ELb1ELb1EN3c104HalfEfEEv13SSMParamsBase)
        /*00f4*/ 	.short	0x0380
        /*00f6*/ 	.short	0x0118


	//----- nvinfo : EIATTR_SW_WAR
	.align		4
.L_2991:
        /*00f8*/ 	.byte	0x04, 0x36
        /*00fa*/ 	.short	(.L_2993 - .L_2992)
.L_2992:
        /*00fc*/ 	.word	0x00000008
.L_2993:


//--------------------- .nv.info._Z25selective_scan_fwd_kernelI32Selective_Scan_fwd_kernel_traitsILi64ELi16ELi1ELb1ELb1ELb0ELb0EN3c104HalfEfEEv13SSMParamsBase --------------------------
	.section	.nv.info._Z25selective_scan_fwd_kernelI32Selective_Scan_fwd_kernel_traitsILi64ELi16ELi1ELb1ELb1ELb0ELb0EN3c104HalfEfEEv13SSMParamsBase,"",@"SHT_CUDA_INFO"
	.sectionflags	@""
	.align	4


	//----- nvinfo : EIATTR_CUDA_API_VERSION
	.align		4
        /*0000*/ 	.byte	0x04, 0x37
        /*0002*/ 	.short	(.L_2995 - .L_2994)
.L_2994:
        /*0004*/ 	.word	0x00000082


	//----- nvinfo : EIATTR_KPARAM_INFO
	.align		4
.L_2995:
        /*0008*/ 	.byte	0x04, 0x17
        /*000a*/ 	.short	(.L_2997 - .L_2996)
.L_2996:
        /*000c*/ 	.word	0x00000000
        /*0010*/ 	.short	0x0000
        /*0012*/ 	.short	0x0000
        /*0014*/ 	.byte	0x00, 0xf0, 0x61, 0x04


	//----- nvinfo : EIATTR_SPARSE_MMA_MASK
	.align		4
.L_2997:
        /*0018*/ 	.byte	0x03, 0x50
        /*001a*/ 	.short	0x0000


	//----- nvinfo : EIATTR_MAXREG_COUNT
	.align		4
        /*001c*/ 	.byte	0x03, 0x1b
        /*001e*/ 	.short	0x00a8


	//----- nvinfo : EIATTR_NUM_BARRIERS
	.align		4
        /*0020*/ 	.byte	0x02, 0x4c
        /*0022*/ 	.byte	0x01
	.zero		1


	//----- nvinfo : EIATTR_MERCURY_ISA_VERSION
	.align		4
        /*0024*/ 	.byte	0x03, 0x5f
        /*0026*/ 	.short	0x0101


	//----- nvinfo : EIATTR_COOP_GROUP_MASK_REGIDS
	.align		4
        /*0028*/ 	.byte	0x04, 0x29
        /*002a*/ 	.short	(.L_2999 - .L_2998)


	//   ....[0]....
.L_2998:
        /*002c*/ 	.word	0xffffffff


	//   ....[1]....
        /*0030*/ 	.word	0xffffffff


	//   ....[2]....
        /*0034*/ 	.word	0xffffffff


	//   ....[3]....
        /*0038*/ 	.word	0xffffffff


	//   ....[4]....
        /*003c*/ 	.word	0xffffffff


	//   ....[5]....
        /*0040*/ 	.word	0xffffffff


	//   ....[6]....
        /*0044*/ 	.word	0xffffffff


	//   ....[7]....
        /*0048*/ 	.word	0xffffffff


	//   ....[8]....
        /*004c*/ 	.word	0xffffffff


	//   ....[9]....
        /*0050*/ 	.word	0xffffffff


	//   ....[10]....
        /*0054*/ 	.word	0xffffffff


	//   ....[11]....
        /*0058*/ 	.word	0xffffffff


	//   ....[12]....
        /*005c*/ 	.word	0xffffffff


	//   ....[13]....
        /*0060*/ 	.word	0xffffffff


	//   ....[14]....
        /*0064*/ 	.word	0xffffffff


	//   ....[15]....
        /*0068*/ 	.word	0xffffffff


	//----- nvinfo : EIATTR_COOP_GROUP_INSTR_OFFSETS
	.align		4
.L_2999:
        /*006c*/ 	.byte	0x04, 0x28
        /*006e*/ 	.short	(.L_3001 - .L_3000)


	//   ....[0]....
.L_3000:
        /*0070*/ 	.word	0x00000830


	//   ....[1]....
        /*0074*/ 	.word	0x000008c0


	//   ....[2]....
        /*0078*/ 	.word	0x00003290


	//   ....[3]....
        /*007c*/ 	.word	0x00003880


	//   ....[4]....
        /*0080*/ 	.word	0x000038d0


	//   ....[5]....
        /*0084*/ 	.word	0x00003910


	//   ....[6]....
        /*0088*/ 	.word	0x00003980


	//   ....[7]....
        /*008c*/ 	.word	0x000039f0


	//   ....[8]....
        /*0090*/ 	.word	0x00003a30


	//   ....[9]....
        /*0094*/ 	.word	0x00003a80


	//   ....[10]....
        /*0098*/ 	.word	0x00003a90


	//   ....[11]....
        /*009c*/ 	.word	0x00003ae0


	//   ....[12]....
        /*00a0*/ 	.word	0x00003af0


	//   ....[13]....
        /*00a4*/ 	.word	0x00003b80


	//   ....[14]....
        /*00a8*/ 	.word	0x00003b90


	//   ....[15]....
        /*00ac*/ 	.word	0x000041b0


	//----- nvinfo : EIATTR_VRC_CTA_INIT_COUNT
	.align		4
.L_3001:
        /*00b0*/ 	.byte	0x02, 0x4a
	.zero		1
	.zero		1


	//----- nvinfo : EIATTR_EXIT_INSTR_OFFSETS
	.align		4
        /*00b4*/ 	.byte	0x04, 0x1c
        /*00b6*/ 	.short	(.L_3003 - .L_3002)


	//   ....[0]....
.L_3002:
        /*00b8*/ 	.word	0x00000420


	//   ....[1]....
        /*00bc*/ 	.word	0x00004290


	//----- nvinfo : EIATTR_MAX_THREADS
	.align		4
.L_3003:
        /*00c0*/ 	.byte	0x04, 0x05
        /*00c2*/ 	.short	(.L_3005 - .L_3004)
.L_3004:
        /*00c4*/ 	.word	0x00000040
        /*00c8*/ 	.word	0x00000001
        /*00cc*/ 	.word	0x00000001


	//----- nvinfo : EIATTR_CRS_STACK_SIZE
	.align		4
.L_3005:
        /*00d0*/ 	.byte	0x04, 0x1e
        /*00d2*/ 	.short	(.L_3007 - .L_3006)
.L_3006:
        /*00d4*/ 	.word	0x00000000


	//----- nvinfo : EIATTR_CBANK_PARAM_SIZE
	.align		4
.L_3007:
        /*00d8*/ 	.byte	0x03, 0x19
        /*00da*/ 	.short	0x0118


	//----- nvinfo : EIATTR_PARAM_CBANK
	.align		4
        /*00dc*/ 	.byte	0x04, 0x0a
        /*00de*/ 	.short	(.L_3009 - .L_3008)
	.align		4
.L_3008:
        /*00e0*/ 	.word	index@(.nv.constant0._Z25selective_scan_fwd_kernelI32Selective_Scan_fwd_kernel_traitsILi64ELi16ELi1ELb1ELb1ELb0ELb0EN3c104HalfEfEEv13SSMParamsBase)
        /*00e4*/ 	.short	0x0380
        /*00e6*/ 	.short	0x0118


	//----- nvinfo : EIATTR_SW_WAR
	.align		4
.L_3009:
        /*00e8*/ 	.byte	0x04, 0x36
        /*00ea*/ 	.short	(.L_3011 - .L_3010)
.L_3010:
        /*00ec*/ 	.word	0x00000008
.L_3011:


//--------------------- .nv.info._Z25selective_scan_fwd_kernelI32Selective_Scan_fwd_kernel_traitsILi64ELi16ELi1ELb1ELb1ELb0ELb1EN3c104HalfEfEEv13SSMParamsBase --------------------------
	.section	.nv.info._Z25selective_scan_fwd_kernelI32Selective_Scan_fwd_kernel_traitsILi64ELi16ELi1ELb1ELb1ELb0ELb1EN3c104HalfEfEEv13SSMParamsBase,"",@"SHT_CUDA_INFO"
	.sectionflags	@""
	.align	4


	//----- nvinfo : EIATTR_CUDA_API_VERSION
	.align		4
        /*0000*/ 	.byte	0x04, 0x37
        /*0002*/ 	.short	(.L_3013 - .L_3012)
.L_3012:
        /*0004*/ 	.word	0x00000082


	//----- nvinfo : EIATTR_KPARAM_INFO
	.align		4
.L_3013:
        /*0008*/ 	.byte	0x04, 0x17
        /*000a*/ 	.short	(.L_3015 - .L_3014)
.L_3014:
        /*000c*/ 	.word	0x00000000
        /*0010*/ 	.short	0x0000
        /*0012*/ 	.short	0x0000
        /*0014*/ 	.byte	0x00, 0xf0, 0x61, 0x04


	//----- nvinfo : EIATTR_SPARSE_MMA_MASK
	.align		4
.L_3015:
        /*0018*/ 	.byte	0x03, 0x50
        /*001a*/ 	.short	0x0000


	//----- nvinfo : EIATTR_MAXREG_COUNT
	.align		4
        /*001c*/ 	.byte	0x03, 0x1b
        /*001e*/ 	.short	0x00a8


	//----- nvinfo : EIATTR_NUM_BARRIERS
	.align		4
        /*0020*/ 	.byte	0x02, 0x4c
        /*0022*/ 	.byte	0x01
	.zero		1


	//----- nvinfo : EIATTR_MERCURY_ISA_VERSION
	.align		4
        /*0024*/ 	.byte	0x03, 0x5f
        /*0026*/ 	.short	0x0101


	//----- nvinfo : EIATTR_COOP_GROUP_MASK_REGIDS
	.align		4
        /*0028*/ 	.byte	0x04, 0x29
        /*002a*/ 	.short	(.L_3017 - .L_3016)


	//   ....[0]....
.L_3016:
        /*002c*/ 	.word	0xffffffff


	//   ....[1]....
        /*0030*/ 	.word	0xffffffff


	//   ....[2]....
        /*0034*/ 	.word	0xffffffff


	//   ....[3]....
        /*0038*/ 	.word	0xffffffff


	//   ....[4]....
        /*003c*/ 	.word	0xffffffff


	//   ....[5]....
        /*0040*/ 	.word	0xffffffff


	//   ....[6]....
        /*0044*/ 	.word	0xffffffff


	//   ....[7]....
        /*0048*/ 	.word	0xffffffff


	//   ....[8]....
        /*004c*/ 	.word	0xffffffff


	//   ....[9]....
        /*0050*/ 	.word	0xffffffff


	//   ....[10]....
        /*0054*/ 	.word	0xffffffff


	//   ....[11]....
        /*0058*/ 	.word	0xffffffff


	//   ....[12]....
        /*005c*/ 	.word	0xffffffff


	//   ....[13]....
        /*0060*/ 	.word	0xffffffff


	//   ....[14]....
        /*0064*/ 	.word	0xffffffff


	//   ....[15]....
        /*0068*/ 	.word	0xffffffff


	//   ....[16]....
        /*006c*/ 	.word	0xffffffff


	//   ....[17]....
        /*0070*/ 	.word	0xffffffff


	//----- nvinfo : EIATTR_COOP_GROUP_INSTR_OFFSETS
	.align		4
.L_3017:
        /*0074*/ 	.byte	0x04, 0x28
        /*0076*/ 	.short	(.L_3019 - .L_3018)


	//   ....[0]....
.L_3018:
        /*0078*/ 	.word	0x000007d0


	//   ....[1]....
        /*007c*/ 	.word	0x00000860


	//   ....[2]....
        /*0080*/ 	.word	0x00003230


	//   ....[3]....
        /*0084*/ 	.word	0x00003820


	//   ....[4]....
        /*0088*/ 	.word	0x00003870


	//   ....[5]....
        /*008c*/ 	.word	0x000038b0


	//   ....[6]....
        /*0090*/ 	.word	0x00003920


	//   ....[7]....
        /*0094*/ 	.word	0x00003990


	//   ....[8]....
        /*0098*/ 	.word	0x000039d0


	//   ....[9]....
        /*009c*/ 	.word	0x00003a20


	//   ....[10]....
        /*00a0*/ 	.word	0x00003a30


	//   ....[11]....
        /*00a4*/ 	.word	0x00003a80


	//   ....[12]....
        /*00a8*/ 	.word	0x00003a90


	//   ....[13]....
        /*00ac*/ 	.word	0x00003b20


	//   ....[14]....
        /*00b0*/ 	.word	0x00003b30


	//   ....[15]....
        /*00b4*/ 	.word	0x00004130


	//   ....[16]....
        /*00b8*/ 	.word	0x00004370


	//   ....[17]....
        /*00bc*/ 	.word	0x00004ba0


	//----- nvinfo : EIATTR_VRC_CTA_INIT_COUNT
	.align		4
.L_3019:
        /*00c0*/ 	.byte	0x02, 0x4a
	.zero		1
	.zero		1


	//----- nvinfo : EIATTR_EXIT_INSTR_OFFSETS
	.align		4
        /*00c4*/ 	.byte	0x04, 0x1c
        /*00c6*/ 	.short	(.L_3021 - .L_3020)


	//   ....[0]....
.L_3020:
        /*00c8*/ 	.word	0x00000400


	//   ....[1]....
        /*00cc*/ 	.word	0x00004c70


	//----- nvinfo : EIATTR_MAX_THREADS
	.align		4
.L_3021:
        /*00d0*/ 	.byte	0x04, 0x05
        /*00d2*/ 	.short	(.L_3023 - .L_3022)
.L_3022:
        /*00d4*/ 	.word	0x00000040
        /*00d8*/ 	.word	0x00000001
        /*00dc*/ 	.word	0x00000001


	//----- nvinfo : EIATTR_CRS_STACK_SIZE
	.align		4
.L_3023:
        /*00e0*/ 	.byte	0x04, 0x1e
        /*00e2*/ 	.short	(.L_3025 - .L_3024)
.L_3024:
        /*00e4*/ 	.word	0x00000000


	//----- nvinfo : EIATTR_CBANK_PARAM_SIZE
	.align		4
.L_3025:
        /*00e8*/ 	.byte	0x03, 0x19
        /*00ea*/ 	.short	0x0118


	//----- nvinfo : EIATTR_PARAM_CBANK
	.align		4
        /*00ec*/ 	.byte	0x04, 0x0a
        /*00ee*/ 	.short	(.L_3027 - .L_3026)
	.align		4
.L_3026:
        /*00f0*/ 	.word	index@(.nv.constant0._Z25selective_scan_fwd_kernelI32Selective_Scan_fwd_kernel_traitsILi64ELi16ELi1ELb1ELb1ELb0ELb1EN3c104HalfEfEEv13SSMParamsBase)
        /*00f4*/ 	.short	0x0380
        /*00f6*/ 	.short	0x0118


	//----- nvinfo : EIATTR_SW_WAR
	.align		4
.L_3027:
        /*00f8*/ 	.byte	0x04, 0x36
        /*00fa*/ 	.short	(.L_3029 - .L_3028)
.L_3028:
        /*00fc*/ 	.word	0x00000008
.L_3029:


//--------------------- .nv.info._Z25selective_scan_fwd_kernelI32Selective_Scan_fwd_kernel_traitsILi64ELi16ELi1ELb1ELb1ELb1ELb0EN3c104HalfEfEEv13SSMParamsBase --------------------------
	.section	.nv.info._Z25selective_scan_fwd_kernelI32Selective_Scan_fwd_kernel_traitsILi64ELi16ELi1ELb1ELb1ELb1ELb0EN3c104HalfEfEEv13SSMParamsBase,"",@"SHT_CUDA_INFO"
	.sectionflags	@""
	.align	4


	//----- nvinfo : EIATTR_CUDA_API_VERSION
	.align		4
        /*0000*/ 	.byte	0x04, 0x37
        /*0002*/ 	.short	(.L_3031 - .L_3030)
.L_3030:
        /*0004*/ 	.word	0x00000082


	//----- nvinfo : EIATTR_KPARAM_INFO
	.align		4
.L_3031:
        /*0008*/ 	.byte	0x04, 0x17
        /*000a*/ 	.short	(.L_3033 - .L_3032)
.L_3032:
        /*000c*/ 	.word	0x00000000
        /*0010*/ 	.short	0x0000
        /*0012*/ 	.short	0x0000
        /*0014*/ 	.byte	0x00, 0xf0, 0x61, 0x04


	//----- nvinfo : EIATTR_SPARSE_MMA_MASK
	.align		4
.L_3033:
        /*0018*/ 	.byte	0x03, 0x50
        /*001a*/ 	.short	0x0000


	//----- nvinfo : EIATTR_MAXREG_COUNT
	.align		4
        /*001c*/ 	.byte	0x03, 0x1b
        /*001e*/ 	.short	0x00a8


	//----- nvinfo : EIATTR_NUM_BARRIERS
	.align		4
        /*0020*/ 	.byte	0x02, 0x4c
        /*0022*/ 	.byte	0x01
	.zero		1


	//----- nvinfo : EIATTR_MERCURY_ISA_VERSION
	.align		4
        /*0024*/ 	.byte	0x03, 0x5f
        /*0026*/ 	.short	0x0101


	//----- nvinfo : EIATTR_COOP_GROUP_MASK_REGIDS
	.align		4
        /*0028*/ 	.byte	0x04, 0x29
        /*002a*/ 	.short	(.L_3035 - .L_3034)


	//   ....[0]....
.L_3034:
        /*002c*/ 	.word	0xffffffff


	//   ....[1]....
        /*0030*/ 	.word	0xffffffff


	//   ....[2]....
        /*0034*/ 	.word	0xffffffff


	//   ....[3]....
        /*0038*/ 	.word	0xffffffff


	//   ....[4]....
        /*003c*/ 	.word	0xffffffff


	//   ....[5]....
        /*0040*/ 	.word	0xffffffff


	//   ....[6]....
        /*0044*/ 	.word	0xffffffff


	//   ....[7]....
        /*0048*/ 	.word	0xffffffff


	//   ....[8]....
        /*004c*/ 	.word	0xffffffff


	//   ....[9]....
        /*0050*/ 	.word	0xffffffff


	//   ....[10]....
        /*0054*/ 	.word	0xffffffff


	//   ....[11]....
        /*0058*/ 	.word	0xffffffff


	//   ....[12]....
        /*005c*/ 	.word	0xffffffff


	//   ....[13]....
        /*0060*/ 	.word	0xffffffff


	//   ....[14]....
        /*0064*/ 	.word	0xffffffff


	//   ....[15]....
        /*0068*/ 	.word	0xffffffff


	//   ....[16]....
        /*006c*/ 	.word	0xffffffff


	//----- nvinfo : EIATTR_COOP_GROUP_INSTR_OFFSETS
	.align		4
.L_3035:
        /*0070*/ 	.byte	0x04, 0x28
        /*0072*/ 	.short	(.L_3037 - .L_3036)


	//   ....[0]....
.L_3036:
        /*0074*/ 	.word	0x00000830


	//   ....[1]....
        /*0078*/ 	.word	0x000008c0


	//   ....[2]....
        /*007c*/ 	.word	0x00003280


	//   ....[3]....
        /*0080*/ 	.word	0x000038a0


	//   ....[4]....
        /*0084*/ 	.word	0x000038f0


	//   ....[5]....
        /*0088*/ 	.word	0x00003920


	//   ....[6]....
        /*008c*/ 	.word	0x00003940


	//   ....[7]....
        /*0090*/ 	.word	0x00003980


	//   ....[8]....
        /*0094*/ 	.word	0x000039a0


	//   ....[9]....
        /*0098*/ 	.word	0x000039f0


	//   ....[10]....
        /*009c*/ 	.word	0x00003a00


	//   ....[11]....
        /*00a0*/ 	.word	0x00003a50


	//   ....[12]....
        /*00a4*/ 	.word	0x00003a60


	//   ....[13]....
        /*00a8*/ 	.word	0x00003af0


	//   ....[14]....
        /*00ac*/ 	.word	0x00003bb0


	//   ....[15]....
        /*00b0*/ 	.word	0x00003bc0


	//   ....[16]....
        /*00b4*/ 	.word	0x00004340


	//----- nvinfo : EIATTR_VRC_CTA_INIT_COUNT
	.align		4
.L_3037:
        /*00b8*/ 	.byte	0x02, 0x4a
	.zero		1
	.zero		1


	//----- nvinfo : EIATTR_EXIT_INSTR_OFFSETS
	.align		4
        /*00bc*/ 	.byte	0x04, 0x1c
        /*00be*/ 	.short	(.L_3039 - .L_3038)


	//   ....[0]....
.L_3038:
        /*00c0*/ 	.word	0x00000460


	//   ....[1]....
        /*00c4*/ 	.word	0x00004470


	//----- nvinfo : EIATTR_MAX_THREADS
	.align		4
.L_3039:
        /*00c8*/ 	.byte	0x04, 0x05
        /*00ca*/ 	.short	(.L_3041 - .L_3040)
.L_3040:
        /*00cc*/ 	.word	0x00000040
        /*00d0*/ 	.word	0x00000001
        /*00d4*/ 	.word	0x00000001


	//----- nvinfo : EIATTR_CRS_STACK_SIZE
	.align		4
.L_3041:
        /*00d8*/ 	.byte	0x04, 0x1e
        /*00da*/ 	.short	(.L_3043 - .L_3042)
.L_3042:
        /*00dc*/ 	.word	0x00000000


	//----- nvinfo : EIATTR_CBANK_PARAM_SIZE
	.align		4
.L_3043:
        /*00e0*/ 	.byte	0x03, 0x19
        /*00e2*/ 	.short	0x0118


	//----- nvinfo : EIATTR_PARAM_CBANK
	.align		4
        /*00e4*/ 	.byte	0x04, 0x0a
        /*00e6*/ 	.short	(.L_3045 - .L_3044)
	.align		4
.L_3044:
        /*00e8*/ 	.word	index@(.nv.constant0._Z25selective_scan_fwd_kernelI32Selective_Scan_fwd_kernel_traitsILi64ELi16ELi1ELb1ELb1ELb1ELb0EN3c104HalfEfEEv13SSMParamsBase)
        /*00ec*/ 	.short	0x0380
        /*00ee*/ 	.short	0x0118


	//----- nvinfo : EIATTR_SW_WAR
	.align		4
.L_3045:
        /*00f0*/ 	.byte	0x04, 0x36
        /*00f2*/ 	.short	(.L_3047 - .L_3046)
.L_3046:
        /*00f4*/ 	.word	0x00000008
.L_3047:


//--------------------- .nv.info._Z25selective_scan_fwd_kernelI32Selective_Scan_fwd_kernel_traitsILi64ELi16ELi1ELb1ELb1ELb1ELb1EN3c104HalfEfEEv13SSMParamsBase --------------------------
	.section	.nv.info._Z25selective_scan_fwd_kernelI32Selective_Scan_fwd_kernel_traitsILi64ELi16ELi1ELb1ELb1ELb1ELb1EN3c104HalfEfEEv13SSMParamsBase,"",@"SHT_CUDA_INFO"
	.sectionflags	@""
	.align	4


	//----- nvinfo : EIATTR_CUDA_API_VERSION
	.align		4
        /*0000*/ 	.byte	0x04, 0x37
        /*0002*/ 	.short	(.L_3049 - .L_3048)
.L_3048:
        /*0004*/ 	.word	0x00000082


	//----- nvinfo : EIATTR_KPARAM_INFO
	.align		4
.L_3049:
        /*0008*/ 	.byte	0x04, 0x17
        /*000a*/ 	.short	(.L_3051 - .L_3050)
.L_3050:
        /*000c*/ 	.word	0x00000000
        /*0010*/ 	.short	0x0000
        /*0012*/ 	.short	0x0000
        /*0014*/ 	.byte	0x00, 0xf0, 0x61, 0x04


	//----- nvinfo : EIATTR_SPARSE_MMA_MASK
	.align		4
.L_3051:
        /*0018*/ 	.byte	0x03, 0x50
        /*001a*/ 	.short	0x0000


	//----- nvinfo : EIATTR_MAXREG_COUNT
	.align		4
        /*001c*/ 	.byte	0x03, 0x1b
        /*001e*/ 	.short	0x00a8


	//----- nvinfo : EIATTR_NUM_BARRIERS
	.align		4
        /*0020*/ 	.byte	0x02, 0x4c
        /*0022*/ 	.byte	0x01
	.zero		1


	//----- nvinfo : EIATTR_MERCURY_ISA_VERSION
	.align		4
        /*0024*/ 	.byte	0x03, 0x5f
        /*0026*/ 	.short	0x0101


	//----- nvinfo : EIATTR_COOP_GROUP_MASK_REGIDS
	.align		4
        /*0028*/ 	.byte	0x04, 0x29
        /*002a*/ 	.short	(.L_3053 - .L_3052)


	//   ....[0]....
.L_3052:
        /*002c*/ 	.word	0xffffffff


	//   ....[1]....
        /*0030*/ 	.word	0xffffffff


	//   ....[2]....
        /*0034*/ 	.word	0xffffffff


	//   ....[3]....
        /*0038*/ 	.word	0xffffffff


	//   ....[4]....
        /*003c*/ 	.word	0xffffffff


	//   ....[5]....
        /*0040*/ 	.word	0xffffffff


	//   ....[6]....
        /*0044*/ 	.word	0xffffffff


	//   ....[7]....
        /*0048*/ 	.word	0xffffffff


	//   ....[8]....
        /*004c*/ 	.word	0xffffffff


	//   ....[9]....
        /*0050*/ 	.word	0xffffffff


	//   ....[10]....
        /*0054*/ 	.word	0xffffffff


	//   ....[11]....
        /*0058*/ 	.word	0xffffffff


	//   ....[12]....
        /*005c*/ 	.word	0xffffffff


	//   ....[13]....
        /*0060*/ 	.word	0xffffffff


	//   ....[14]....
        /*0064*/ 	.word	0xffffffff


	//   ....[15]....
        /*0068*/ 	.word	0xffffffff


	//   ....[16]....
        /*006c*/ 	.word	0xffffffff


	//   ....[17]....
        /*0070*/ 	.word	0xffffffff


	//   ....[18]....
        /*0074*/ 	.word	0xffffffff


	//----- nvinfo : EIATTR_COOP_GROUP_INSTR_OFFSETS
	.align		4
.L_3053:
        /*0078*/ 	.byte	0x04, 0x28
        /*007a*/ 	.short	(.L_3055 - .L_3054)


	//   ....[0]....
.L_3054:
        /*007c*/ 	.word	0x00000830


	//   ....[1]....
        /*0080*/ 	.word	0x000008c0


	//   ....[2]....
        /*0084*/ 	.word	0x00003280


	//   ....[3]....
        /*0088*/ 	.word	0x000038a0


	//   ....[4]....
        /*008c*/ 	.word	0x000038f0


	//   ....[5]....
        /*0090*/ 	.word	0x00003920


	//   ....[6]....
        /*0094*/ 	.word	0x00003940


	//   ....[7]....
        /*0098*/ 	.word	0x00003980


	//   ....[8]....
        /*009c*/ 	.word	0x000039a0


	//   ....[9]....
        /*00a0*/ 	.word	0x000039f0


	//   ....[10]....
        /*00a4*/ 	.word	0x00003a00


	//   ....[11]....
        /*00a8*/ 	.word	0x00003a50


	//   ....[12]....
        /*00ac*/ 	.word	0x00003a60


	//   ....[13]....
        /*00b0*/ 	.word	0x00003af0


	//   ....[14]....
        /*00b4*/ 	.word	0x00003bb0


	//   ....[15]....
        /*00b8*/ 	.word	0x00003bc0


	//   ....[16]....
        /*00bc*/ 	.word	0x000042f0


	//   ....[17]....
        /*00c0*/ 	.word	0x00004550


	//   ....[18]....
        /*00c4*/ 	.word	0x00004d80


	//----- nvinfo : EIATTR_VRC_CTA_INIT_COUNT
	.align		4
.L_3055:
        /*00c8*/ 	.byte	0x02, 0x4a
	.zero		1
	.zero		1


	//----- nvinfo : EIATTR_EXIT_INSTR_OFFSETS
	.align		4
        /*00cc*/ 	.byte	0x04, 0x1c
        /*00ce*/ 	.short	(.L_3057 - .L_3056)


	//   ....[0]....
.L_3056:
        /*00d0*/ 	.word	0x00000460


	//   ....[1]....
        /*00d4*/ 	.word	0x00004e50


	//----- nvinfo : EIATTR_MAX_THREADS
	.align		4
.L_3057:
        /*00d8*/ 	.byte	0x04, 0x05
        /*00da*/ 	.short	(.L_3059 - .L_3058)
.L_3058:
        /*00dc*/ 	.word	0x00000040
        /*00e0*/ 	.word	0x00000001
        /*00e4*/ 	.word	0x00000001


	//----- nvinfo : EIATTR_CRS_STACK_SIZE
	.align		4
.L_3059:
        /*00e8*/ 	.byte	0x04, 0x1e
        /*00ea*/ 	.short	(.L_3061 - .L_3060)
.L_3060:
        /*00ec*/ 	.word	0x00000000


	//----- nvinfo : EIATTR_CBANK_PARAM_SIZE
	.align		4
.L_3061:
        /*00f0*/ 	.byte	0x03, 0x19
        /*00f2*/ 	.short	0x0118


	//----- nvinfo : EIATTR_PARAM_CBANK
	.align		4
        /*00f4*/ 	.byte	0x04, 0x0a
        /*00f6*/ 	.short	(.L_3063 - .L_3062)
	.align		4
.L_3062:
        /*00f8*/ 	.word	index@(.nv.constant0._Z25selective_scan_fwd_kernelI32Selective_Scan_fwd_kernel_traitsILi64ELi16ELi1ELb1ELb1ELb1ELb1EN3c104HalfEfEEv13SSMParamsBase)
        /*00fc*/ 	.short	0x0380
        /*00fe*/ 	.short	0x0118


	//----- nvinfo : EIATTR_SW_WAR
	.align		4
.L_3063:
        /*0100*/ 	.byte	0x04, 0x36
        /*0102*/ 	.short	(.L_3065 - .L_3064)
.L_3064:
        /*0104*/ 	.word	0x00000008
.L_3065:


//--------------------- .nv.info._Z25selective_scan_fwd_kernelI32Selective_Scan_fwd_kernel_traitsILi32ELi16ELi1ELb0ELb0ELb0ELb0EN3c104HalfEfEEv13SSMParamsBase --------------------------
	.section	.nv.info._Z25selective_scan_fwd_kernelI32Selective_Scan_fwd_kernel_traitsILi32ELi16ELi1ELb0ELb0ELb0ELb0EN3c104HalfEfEEv13SSMParamsBase,"",@"SHT_CUDA_INFO"
	.sectionflags	@""
	.align	4


	//----- nvinfo : EIATTR_CUDA_API_VERSION
	.align		4
        /*0000*/ 	.byte	0x04, 0x37
        /*0002*/ 	.short	(.L_3067 - .L_3066)
.L_3066:
        /*0004*/ 	.word	0x00000082


	//----- nvinfo : EIATTR_KPARAM_INFO
	.align		4
.L_3067:
        /*0008*/ 	.byte	0x04, 0x17
        /*000a*/ 	.short	(.L_3069 - .L_3068)
.L_3068:
        /*000c*/ 	.word	0x00000000
        /*0010*/ 	.short	0x0000
        /*0012*/ 	.short	0x0000
        /*0014*/ 	.byte	0x00, 0xf0, 0x61, 0x04


	//----- nvinfo : EIATTR_SPARSE_MMA_MASK
	.align		4
.L_3069:
        /*0018*/ 	.byte	0x03, 0x50
        /*001a*/ 	.short	0x0000


	//----- nvinfo : EIATTR_MAXREG_COUNT
	.align		4
        /*001c*/ 	.byte	0x03, 0x1b
        /*001e*/ 	.short	0x00ff


	//----- nvinfo : EIATTR_NUM_BARRIERS
	.align		4
        /*0020*/ 	.byte	0x02, 0x4c
        /*0022*/ 	.byte	0x01
	.zero		1


	//----- nvinfo : EIATTR_MERCURY_ISA_VERSION
	.align		4
        /*0024*/ 	.byte	0x03, 0x5f
        /*0026*/ 	.short	0x0101


	//----- nvinfo : EIATTR_COOP_GROUP_MASK_REGIDS
	.align		4
        /*0028*/ 	.byte	0x04, 0x29
        /*002a*/ 	.short	(.L_3071 - .L_3070)


	//   ....[0]....
.L_3070:
        /*002c*/ 	.word	0xffffffff


	//   ....[1]....
        /*0030*/ 	.word	0xffffffff


	//   ....[2]....
        /*0034*/ 	.word	0xffffffff


	//   ....[3]....
        /*0038*/ 	.word	0xffffffff


	//   ....[4]....
        /*003c*/ 	.word	0xffffffff


	//   ....[5]....
        /*0040*/ 	.word	0xffffffff


	//   ....[6]....
        /*0044*/ 	.word	0xffffffff


	//   ....[7]....
        /*0048*/ 	.word	0xffffffff


	//   ....[8]....
        /*004c*/ 	.word	0xffffffff


	//   ....[9]....
        /*0050*/ 	.word	0xffffffff


	//   ....[10]....
        /*0054*/ 	.word	0xffffffff


	//   ....[11]....
        /*0058*/ 	.word	0xffffffff


	//   ....[12]....
        /*005c*/ 	.word	0xffffffff


	//   ....[13]....
        /*0060*/ 	.word	0xffffffff


	//   ....[14]....
        /*0064*/ 	.word	0xffffffff


	//----- nvinfo : EIATTR_COOP_GROUP_INSTR_OFFSETS
	.align		4
.L_3071:
        /*0068*/ 	.byte	0x04, 0x28
        /*006a*/ 	.short	(.L_3073 - .L_3072)


	//   ....[0]....
.L_3072:
        /*006c*/ 	.word	0x00001010


	//   ....[1]....
        /*0070*/ 	.word	0x00001460


	//   ....[2]....
        /*0074*/ 	.word	0x00004580


	//   ....[3]....
        /*0078*/ 	.word	0x000045d0


	//   ....[4]....
        /*007c*/ 	.word	0x00004610


	//   ....[5]....
        /*0080*/ 	.word	0x00004630


	//   ....[6]....
        /*0084*/ 	.word	0x00004670


	//   ....[7]....
        /*0088*/ 	.word	0x00004690


	//   ....[8]....
        /*008c*/ 	.word	0x000046e0


	//   ....[9]....
        /*0090*/ 	.word	0x000046f0


	//   ....[10]....
        /*0094*/ 	.word	0x00004760


	//   ....[11]....
        /*0098*/ 	.word	0x00004770


	//   ....[12]....
        /*009c*/ 	.word	0x00004890


	//   ....[13]....
        /*00a0*/ 	.word	0x000048b0


	//   ....[14]....
        /*00a4*/ 	.word	0x00004ed0


	//----- nvinfo : EIATTR_VRC_CTA_INIT_COUNT
	.align		4
.L_3073:
        /*00a8*/ 	.byte	0x02, 0x4a
	.zero		1
	.zero		1


	//----- nvinfo : EIATTR_EXIT_INSTR_OFFSETS
	.align		4
        /*00ac*/ 	.byte	0x04, 0x1c
        /*00ae*/ 	.short	(.L_3075 - .L_3074)


	//   ....[0]....
.L_3074:
        /*00b0*/ 	.word	0x00000210


	//   ....[1]....
        /*00b4*/ 	.word	0x000052d0


	//----- nvinfo : EIATTR_MAX_THREADS
	.align		4
.L_3075:
        /*00b8*/ 	.byte	0x04, 0x05
        /*00ba*/ 	.short	(.L_3077 - .L_3076)
.L_3076:
        /*00bc*/ 	.word	0x00000020
        /*00c0*/ 	.word	0x00000001
        /*00c4*/ 	.word	0x00000001


	//----- nvinfo : EIATTR_CRS_STACK_SIZE
	.align		4
.L_3077:
        /*00c8*/ 	.byte	0x04, 0x1e
        /*00ca*/ 	.short	(.L_3079 - .L_3078)
.L_3078:
        /*00cc*/ 	.word	0x00000000


	//----- nvinfo : EIATTR_CBANK_PARAM_SIZE
	.align		4
.L_3079:
        /*00d0*/ 	.byte	0x03, 0x19
        /*00d2*/ 	.short	0x0118


	//----- nvinfo : EIATTR_PARAM_CBANK
	.align		4
        /*00d4*/ 	.byte	0x04, 0x0a
        /*00d6*/ 	.short	(.L_3081 - .L_3080)
	.align		4
.L_3080:
        /*00d8*/ 	.word	index@(.nv.constant0._Z25selective_scan_fwd_kernelI32Selective_Scan_fwd_kernel_traitsILi32ELi16ELi1ELb0ELb0ELb0ELb0EN3c104HalfEfEEv13SSMParamsBase)
        /*00dc*/ 	.short	0x0380
        /*00de*/ 	.short	0x0118


	//----- nvinfo : EIATTR_SW_WAR
	.align		4
.L_3081:
        /*00e0*/ 	.byte	0x04, 0x36
        /*00e2*/ 	.short	(.L_3083 - .L_3082)
.L_3082:
        /*00e4*/ 	.word	0x00000008
.L_3083:


//--------------------- .nv.info._Z25selective_scan_fwd_kernelI32Selective_Scan_fwd_kernel_traitsILi32ELi16ELi1ELb0ELb0ELb0ELb1EN3c104HalfEfEEv13SSMParamsBase --------------------------
	.section	.nv.info._Z25selective_scan_fwd_kernelI32Selective_Scan_fwd_kernel_traitsILi32ELi16ELi1ELb0ELb0ELb0ELb1EN3c104HalfEfEEv13SSMParamsBase,"",@"SHT_CUDA_INFO"
	.sectionflags	@""
	.align	4


	//----- nvinfo : EIATTR_CUDA_API_VERSION
	.align		4
        /*0000*/ 	.byte	0x04, 0x37
        /*0002*/ 	.short	(.L_3085 - .L_3084)
.L_3084:
        /*0004*/ 	.word	0x00000082


	//----- nvinfo : EIATTR_KPARAM_INFO
	.align		4
.L_3085:
        /*0008*/ 	.byte	0x04, 0x17
        /*000a*/ 	.short	(.L_3087 - .L_3086)
.L_3086:
        /*000c*/ 	.word	0x00000000
        /*0010*/ 	.short	0x0000
        /*0012*/ 	.short	0x0000
        /*0014*/ 	.byte	0x00, 0xf0, 0x61, 0x04


	//----- nvinfo : EIATTR_SPARSE_MMA_MASK
	.align		4
.L_3087:
        /*0018*/ 	.byte	0x03, 0x50
        /*001a*/ 	.short	0x0000


	//----- nvinfo : EIATTR_MAXREG_COUNT
	.align		4
        /*001c*/ 	.byte	0x03, 0x1b
        /*001e*/ 	.short	0x00ff


	//----- nvinfo : EIATTR_NUM_BARRIERS
	.align		4
        /*0020*/ 	.byte	0x02, 0x4c
        /*0022*/ 	.byte	0x01
	.zero		1


	//----- nvinfo : EIATTR_MERCURY_ISA_VERSION
	.align		4
        /*0024*/ 	.byte	0x03, 0x5f
        /*0026*/ 	.short	0x0101


	//----- nvinfo : EIATTR_COOP_GROUP_MASK_REGIDS
	.align		4
        /*0028*/ 	.byte	0x04, 0x29
        /*002a*/ 	.short	(.L_3089 - .L_3088)


	//   ....[0]....
.L_3088:
        /*002c*/ 	.word	0xffffffff


	//   ....[1]....
        /*0030*/ 	.word	0xffffffff


	//   ....[2]....
        /*0034*/ 	.word	0xffffffff


	//   ....[3]....
        /*0038*/ 	.word	0xffffffff


	//   ....[4]....
        /*003c*/ 	.word	0xffffffff


	//   ....[5]....
        /*0040*/ 	.word	0xffffffff


	//   ....[6]....
        /*0044*/ 	.word	0xffffffff


	//   ....[7]....
        /*0048*/ 	.word	0xffffffff


	//   ....[8]....
        /*004c*/ 	.word	0xffffffff


	//   ....[9]....
        /*0050*/ 	.word	0xffffffff


	//   ....[10]....
        /*0054*/ 	.word	0xffffffff


	//   ....[11]....
        /*0058*/ 	.word	0xffffffff


	//   ....[12]....
        /*005c*/ 	.word	0xffffffff


	//   ....[13]....
        /*0060*/ 	.word	0xffffffff


	//   ....[14]....
        /*0064*/ 	.word	0xffffffff


	//   ....[15]....
        /*0068*/ 	.word	0xffffffff


	//   ....[16]....
        /*006c*/ 	.word	0xffffffff


	//----- nvinfo : EIATTR_COOP_GROUP_INSTR_OFFSETS
	.align		4
.L_3089:
        /*0070*/ 	.byte	0x04, 0x28
        /*0072*/ 	.short	(.L_3091 - .L_3090)


	//   ....[0]....
.L_3090:
        /*0074*/ 	.word	0x000010e0


	//   ....[1]....
        /*0078*/ 	.word	0x00001550


	//   ....[2]....
        /*007c*/ 	.word	0x00004680


	//   ....[3]....
        /*0080*/ 	.word	0x000046d0


	//   ....[4]....
        /*0084*/ 	.word	0x00004710


	//   ....[5]....
        /*0088*/ 	.word	0x00004730


	//   ....[6]....
        /*008c*/ 	.word	0x00004770


	//   ....[7]....
        /*0090*/ 	.word	0x00004790


	//   ....[8]....
        /*0094*/ 	.word	0x000047e0


	//   ....[9]....
        /*0098*/ 	.word	0x000047f0


	//   ....[10]....
        /*009c*/ 	.word	0x00004860


	//   ....[11]....
        /*00a0*/ 	.word	0x00004870


	//   ....[12]....
        /*00a4*/ 	.word	0x00004990


	//   ....[13]....
        /*00a8*/ 	.word	0x000049b0


	//   ....[14]....
        /*00ac*/ 	.word	0x00005060


	//   ....[15]....
        /*00b0*/ 	.word	0x00005800


	//   ....[16]....
        /*00b4*/ 	.word	0x00006220


	//----- nvinfo : EIATTR_VRC_CTA_INIT_COUNT
	.align		4
.L_3091:
        /*00b8*/ 	.byte	0x02, 0x4a
	.zero		1
	.zero		1


	//----- nvinfo : EIATTR_EXIT_INSTR_OFFSETS
	.align		4
        /*00bc*/ 	.byte	0x04, 0x1c
        /*00be*/ 	.short	(.L_3093 - .L_3092)


	//   ....[0]....
.L_3092:
        /*00c0*/ 	.word	0x00000230


	//   ....[1]....
        /*00c4*/ 	.word	0x00006630


	//----- nvinfo : EIATTR_MAX_THREADS
	.align		4
.L_3093:
        /*00c8*/ 	.byte	0x04, 0x05
        /*00ca*/ 	.short	(.L_3095 - .L_3094)
.L_3094:
        /*00cc*/ 	.word	0x00000020
        /*00d0*/ 	.word	0x00000001
        /*00d4*/ 	.word	0x00000001


	//----- nvinfo : EIATTR_CRS_STACK_SIZE
	.align		4
.L_3095:
        /*00d8*/ 	.byte	0x04, 0x1e
        /*00da*/ 	.short	(.L_3097 - .L_3096)
.L_3096:
        /*00dc*/ 	.word	0x00000000


	//----- nvinfo : EIATTR_CBANK_PARAM_SIZE
	.align		4
.L_3097:
        /*00e0*/ 	.byte	0x03, 0x19
        /*00e2*/ 	.short	0x0118


	//----- nvinfo : EIATTR_PARAM_CBANK
	.align		4
        /*00e4*/ 	.byte	0x04, 0x0a
        /*00e6*/ 	.short	(.L_3099 - .L_3098)
	.align		4
.L_3098:
        /*00e8*/ 	.word	index@(.nv.constant0._Z25selective_scan_fwd_kernelI32Selective_Scan_fwd_kernel_traitsILi32ELi16ELi1ELb0ELb0ELb0ELb1EN3c104HalfEfEEv13SSMParamsBase)
        /*00ec*/ 	.short	0x0380
        /*00ee*/ 	.short	0x0118


	//----- nvinfo : EIATTR_SW_WAR
	.align		4
.L_3099:
        /*00f0*/ 	.byte	0x04, 0x36
        /*00f2*/ 	.short	(.L_3101 - .L_3100)
.L_3100:
        /*00f4*/ 	.word	0x00000008
.L_3101:


//--------------------- .nv.info._Z25selective_scan_fwd_kernelI32Selective_Scan_fwd_kernel_traitsILi32ELi16ELi1ELb0ELb0ELb1ELb0EN3c104HalfEfEEv13SSMParamsBase --------------------------
	.section	.nv.info._Z25selective_scan_fwd_kernelI32Selective_Scan_fwd_kernel_traitsILi32ELi16ELi1ELb0ELb0ELb1ELb0EN3c104HalfEfEEv13SSMParamsBase,"",@"SHT_CUDA_INFO"
	.sectionflags	@""
	.align	4


	//----- nvinfo : EIATTR_CUDA_API_VERSION
	.align		4
        /*0000*/ 	.byte	0x04, 0x37
        /*0002*/ 	.short	(.L_3103 - .L_3102)
.L_3102:
        /*0004*/ 	.word	0x00000082


	//----- nvinfo : EIATTR_KPARAM_INFO
	.align		4
.L_3103:
        /*0008*/ 	.byte	0x04, 0x17
        /*000a*/ 	.short	(.L_3105 - .L_3104)
.L_3104:
        /*000c*/ 	.word	0x00000000
        /*0010*/ 	.short	0x0000
        /*0012*/ 	.short	0x0000
        /*0014*/ 	.byte	0x00, 0xf0, 0x61, 0x04


	//----- nvinfo : EIATTR_SPARSE_MMA_MASK
	.align		4
.L_3105:
        /*0018*/ 	.byte	0x03, 0x50
        /*001a*/ 	.short	0x0000


	//----- nvinfo : EIATTR_MAXREG_COUNT
	.align		4
        /*001c*/ 	.byte	0x03, 0x1b
        /*001e*/ 	.short	0x00ff


	//----- nvinfo : EIATTR_NUM_BARRIERS
	.align		4
        /*0020*/ 	.byte	0x02, 0x4c
        /*0022*/ 	.byte	0x01
	.zero		1


	//----- nvinfo : EIATTR_MERCURY_ISA_VERSION
	.align		4
        /*0024*/ 	.byte	0x03, 0x5f
        /*0026*/ 	.short	0x0101


	//----- nvinfo : EIATTR_COOP_GROUP_MASK_REGIDS
	.align		4
        /*0028*/ 	.byte	0x04, 0x29
        /*002a*/ 	.short	(.L_3107 - .L_3106)


	//   ....[0]....
.L_3106:
        /*002c*/ 	.word	0xffffffff


	//   ....[1]....
        /*0030*/ 	.word	0xffffffff


	//   ....[2]....
        /*0034*/ 	.word	0xffffffff


	//   ....[3]....
        /*0038*/ 	.word	0xffffffff


	//   ....[4]....
        /*003c*/ 	.word	0xffffffff


	//   ....[5]....
        /*0040*/ 	.word	0xffffffff


	//   ....[6]....
        /*0044*/ 	.word	0xffffffff


	//   ....[7]....
        /*0048*/ 	.word	0xffffffff


	//   ....[8]....
        /*004c*/ 	.word	0xffffffff


	//   ....[9]....
        /*0050*/ 	.word	0xffffffff


	//   ....[10]....
        /*0054*/ 	.word	0xffffffff


	//   ....[11]....
        /*0058*/ 	.word	0xffffffff


	//   ....[12]....
        /*005c*/ 	.word	0xffffffff


	//   ....[13]....
        /*0060*/ 	.word	0xffffffff


	//   ....[14]....
        /*0064*/ 	.word	0xffffffff


	//   ....[15]....
        /*0068*/ 	.word	0xffffffff


	//----- nvinfo : EIATTR_COOP_GROUP_INSTR_OFFSETS
	.align		4
.L_3107:
        /*006c*/ 	.byte	0x04, 0x28
        /*006e*/ 	.short	(.L_3109 - .L_3108)


	//   ....[0]....
.L_3108:
        /*0070*/ 	.word	0x000011e0


	//   ....[1]....
        /*0074*/ 	.word	0x00001670


	//   ....[2]....
        /*0078*/ 	.word	0x000045f0


	//   ....[3]....
        /*007c*/ 	.word	0x00004d60


	//   ....[4]....
        /*0080*/ 	.word	0x00004dc0


	//   ....[5]....
        /*0084*/ 	.word	0x00004e00


	//   ....[6]....
        /*0088*/ 	.word	0x00004e20


	//   ....[7]....
        /*008c*/ 	.word	0x00004e60


	//   ....[8]....
        /*0090*/ 	.word	0x00004e80


	//   ....[9]....
        /*0094*/ 	.word	0x00004ed0


	//   ....[10]....
        /*0098*/ 	.word	0x00004ee0


	//   ....[11]....
        /*009c*/ 	.word	0x00004f80


	//   ....[12]....
        /*00a0*/ 	.word	0x00004f90


	//   ....[13]....
        /*00a4*/ 	.word	0x00005090


	//   ....[14]....
        /*00a8*/ 	.word	0x000050b0


	//   ....[15]....
        /*00ac*/ 	.word	0x000058c0


	//----- nvinfo : EIATTR_VRC_CTA_INIT_COUNT
	.align		4
.L_3109:
        /*00b0*/ 	.byte	0x02, 0x4a
	.zero		1
	.zero		1


	//----- nvinfo : EIATTR_EXIT_INSTR_OFFSETS
	.align		4
        /*00b4*/ 	.byte	0x04, 0x1c
        /*00b6*/ 	.short	(.L_3111 - .L_3110)


	//   ....[0]....
.L_3110:
        /*00b8*/ 	.word	0x00000380


	//   ....[1]....
        /*00bc*/ 	.word	0x00005ce0


	//----- nvinfo : EIATTR_MAX_THREADS
	.align		4
.L_3111:
        /*00c0*/ 	.byte	0x04, 0x05
        /*00c2*/ 	.short	(.L_3113 - .L_3112)
.L_3112:
        /*00c4*/ 	.word	0x00000020
        /*00c8*/ 	.word	0x00000001
        /*00cc*/ 	.word	0x00000001


	//----- nvinfo : EIATTR_CRS_STACK_SIZE
	.align		4
.L_3113:
        /*00d0*/ 	.byte	0x04, 0x1e
        /*00d2*/ 	.short	(.L_3115 - .L_3114)
.L_3114:
        /*00d4*/ 	.word	0x00000000


	//----- nvinfo : EIATTR_CBANK_PARAM_SIZE
	.align		4
.L_3115:
        /*00d8*/ 	.byte	0x03, 0x19
        /*00da*/ 	.short	0x0118


	//----- nvinfo : EIATTR_PARAM_CBANK
	.align		4
        /*00dc*/ 	.byte	0x04, 0x0a
        /*00de*/ 	.short	(.L_3117 - .L_3116)
	.align		4
.L_3116:
        /*00e0*/ 	.word	index@(.nv.constant0._Z25selective_scan_fwd_kernelI32Selective_Scan_fwd_kernel_traitsILi32ELi16ELi1ELb0ELb0ELb1ELb0EN3c104HalfEfEEv13SSMParamsBase)
        /*00e4*/ 	.short	0x0380
        /*00e6*/ 	.short	0x0118


	//----- nvinfo : EIATTR_SW_WAR
	.align		4
.L_3117:
        /*00e8*/ 	.byte	0x04, 0x36
        /*00ea*/ 	.short	(.L_3119 - .L_3118)
.L_3118:
        /*00ec*/ 	.word	0x00000008
.L_3119:


//--------------------- .nv.info._Z25selective_scan_fwd_kernelI32Selective_Scan_fwd_kernel_traitsILi32ELi16ELi1ELb0ELb0ELb1ELb1EN3c104HalfEfEEv13SSMParamsBase --------------------------
	.section	.nv.info._Z25selective_scan_fwd_kernelI32Selective_Scan_fwd_kernel_traitsILi32ELi16ELi1ELb0ELb0ELb1ELb1EN3c104HalfEfEEv13SSMParamsBase,"",@"SHT_CUDA_INFO"
	.sectionflags	@""
	.align	4


	//----- nvinfo : EIATTR_CUDA_API_VERSION
	.align		4
        /*0000*/ 	.byte	0x04, 0x37
        /*0002*/ 	.short	(.L_3121 - .L_3120)
.L_3120:
        /*0004*/ 	.word	0x00000082


	//----- nvinfo : EIATTR_KPARAM_INFO
	.align		4
.L_3121:
        /*0008*/ 	.byte	0x04, 0x17
        /*000a*/ 	.short	(.L_3123 - .L_3122)
.L_3122:
        /*000c*/ 	.word	0x00000000
        /*0010*/ 	.short	0x0000
        /*0012*/ 	.short	0x0000
        /*0014*/ 	.byte	0x00, 0xf0, 0x61, 0x04


	//----- nvinfo : EIATTR_SPARSE_MMA_MASK
	.align		4
.L_3123:
        /*0018*/ 	.byte	0x03, 0x50
        /*001a*/ 	.short	0x0000


	//----- nvinfo : EIATTR_MAXREG_COUNT
	.align		4
        /*001c*/ 	.byte	0x03, 0x1b
        /*001e*/ 	.short	0x00ff


	//----- nvinfo : EIATTR_NUM_BARRIERS
	.align		4
        /*0020*/ 	.byte	0x02, 0x4c
        /*0022*/ 	.byte	0x01
	.zero		1


	//----- nvinfo : EIATTR_MERCURY_ISA_VERSION
	.align		4
        /*0024*/ 	.byte	0x03, 0x5f
        /*0026*/ 	.short	0x0101


	//----- nvinfo : EIATTR_COOP_GROUP_MASK_REGIDS
	.align		4
        /*0028*/ 	.byte	0x04, 0x29
        /*002a*/ 	.short	(.L_3125 - .L_3124)


	//   ....[0]....
.L_3124:
        /*002c*/ 	.word	0xffffffff


	//   ....[1]....
        /*0030*/ 	.word	0xffffffff


	//   ....[2]....
        /*0034*/ 	.word	0xffffffff


	//   ....[3]....
        /*0038*/ 	.word	0xffffffff


	//   ....[4]....
        /*003c*/ 	.word	0xffffffff


	//   ....[5]....
        /*0040*/ 	.word	0xffffffff


	//   ....[6]....
        /*0044*/ 	.word	0xffffffff


	//   ....[7]....
        /*0048*/ 	.word	0xffffffff


	//   ....[8]....
        /*004c*/ 	.word	0xffffffff


	//   ....[9]....
        /*0050*/ 	.word	0xffffffff


	//   ....[10]....
        /*0054*/ 	.word	0xffffffff


	//   ....[11]....
        /*0058*/ 	.word	0xffffffff


	//   ....[12]....
        /*005c*/ 	.word	0xffffffff


	//   ....[13]....
        /*0060*/ 	.word	0xffffffff


	//   ....[14]....
        /*0064*/ 	.word	0xffffffff


	//   ....[15]....
        /*0068*/ 	.word	0xffffffff


	//   ....[16]....
        /*006c*/ 	.word	0xffffffff


	//   ....[17]....
        /*0070*/ 	.word	0xffffffff


	//----- nvinfo : EIATTR_COOP_GROUP_INSTR_OFFSETS
	.align		4
.L_3125:
        /*0074*/ 	.byte	0x04, 0x28
        /*0076*/ 	.short	(.L_3127 - .L_3126)


	//   ....[0]....
.L_3126:
        /*0078*/ 	.word	0x000010c0


	//   ....[1]....
        /*007c*/ 	.word	0x00001550


	//   ....[2]....
        /*0080*/ 	.word	0x00004560


	//   ....[3]....
        /*0084*/ 	.word	0x00004cc0


	//   ....[4]....
        /*0088*/ 	.word	0x00004d30


	//   ....[5]....
        /*008c*/ 	.word	0x00004d70


	//   ....[6]....
        /*0090*/ 	.word	0x00004d90


	//   ....[7]....
        /*0094*/ 	.word	0x00004dd0


	//   ....[8]....
        /*0098*/ 	.word	0x00004df0


	//   ....[9]....
        /*009c*/ 	.word	0x00004e40


	//   ....[10]....
        /*00a0*/ 	.word	0x00004e50


	//   ....[11]....
        /*00a4*/ 	.word	0x00004ef0


	//   ....[12]....
        /*00a8*/ 	.word	0x00004f00


	//   ....[13]....
        /*00ac*/ 	.word	0x00005000


	//   ....[14]....
        /*00b0*/ 	.word	0x00005020


	//   ....[15]....
        /*00b4*/ 	.word	0x000058a0


	//   ....[16]....
        /*00b8*/ 	.word	0x00006100


	//   ....[17]....
        /*00bc*/ 	.word	0x00006b50


	//----- nvinfo : EIATTR_VRC_CTA_INIT_COUNT
	.align		4
.L_3127:
        /*00c0*/ 	.byte	0x02, 0x4a
	.zero		1
	.zero		1


	//----- nvinfo : EIATTR_EXIT_INSTR_OFFSETS
	.align		4
        /*00c4*/ 	.byte	0x04, 0x1c
        /*00c6*/ 	.short	(.L_3129 - .L_3128)


	//   ....[0]....
.L_3128:
        /*00c8*/ 	.word	0x000003b0


	//   ....[1]....
        /*00cc*/ 	.word	0x00006fc0


	//----- nvinfo : EIATTR_MAX_THREADS
	.align		4
.L_3129:
        /*00d0*/ 	.byte	0x04, 0x05
        /*00d2*/ 	.short	(.L_3131 - .L_3130)
.L_3130:
        /*00d4*/ 	.word	0x00000020
        /*00d8*/ 	.word	0x00000001
        /*00dc*/ 	.word	0x00000001


	//----- nvinfo : EIATTR_CRS_STACK_SIZE
	.align		4
.L_3131:
        /*00e0*/ 	.byte	0x04, 0x1e
        /*00e2*/ 	.short	(.L_3133 - .L_3132)
.L_3132:
        /*00e4*/ 	.word	0x00000000


	//----- nvinfo : EIATTR_CBANK_PARAM_SIZE
	.align		4
.L_3133:
        /*00e8*/ 	.byte	0x03, 0x19
        /*00ea*/ 	.short	0x0118


	//----- nvinfo : EIATTR_PARAM_CBANK
	.align		4
        /*00ec*/ 	.byte	0x04, 0x0a
        /*00ee*/ 	.short	(.L_3135 - .L_3134)
	.align		4
.L_3134:
        /*00f0*/ 	.word	index@(.nv.constant0._Z25selective_scan_fwd_kernelI32Selective_Scan_fwd_kernel_traitsILi32ELi16ELi1ELb0ELb0ELb1ELb1EN3c104HalfEfEEv13SSMParamsBase)
        /*00f4*/ 	.short	0x0380
        /*00f6*/ 	.short	0x0118


	//----- nvinfo : EIATTR_SW_WAR
	.align		4
.L_3135:
        /*00f8*/ 	.byte	0x04, 0x36
        /*00fa*/ 	.short	(.L_3137 - .L_3136)
.L_3136:
        /*00fc*/ 	.word	0x00000008
.L_3137:


//--------------------- .nv.info._Z25selective_scan_fwd_kernelI32Selective_Scan_fwd_kernel_traitsILi32ELi16ELi1ELb0ELb1ELb0ELb0EN3c104HalfEfEEv13SSMParamsBase --------------------------
	.section	.nv.info._Z25selective_scan_fwd_kernelI32Selective_Scan_fwd_kernel_traitsILi32ELi16ELi1ELb0ELb1ELb0ELb0EN3c104HalfEfEEv13SSMParamsBase,"",@"SHT_CUDA_INFO"
	.sectionflags	@""
	.align	4


	//----- nvinfo : EIATTR_CUDA_API_VERSION
	.align		4
        /*0000*/ 	.byte	0x04, 0x37
        /*0002*/ 	.short	(.L_3139 - .L_3138)
.L_3138:
        /*0004*/ 	.word	0x00000082


	//----- nvinfo : EIATTR_KPARAM_INFO
	.align		4
.L_3139:
        /*0008*/ 	.byte	0x04, 0x17
        /*000a*/ 	.short	(.L_3141 - .L_3140)
.L_3140:
        /*000c*/ 	.word	0x00000000
        /*0010*/ 	.short	0x0000
        /*0012*/ 	.short	0x0000
        /*0014*/ 	.byte	0x00, 0xf0, 0x61, 0x04


	//----- nvinfo : EIATTR_SPARSE_MMA_MASK
	.align		4
.L_3141:
        /*0018*/ 	.byte	0x03, 0x50
        /*001a*/ 	.short	0x0000


	//----- nvinfo : EIATTR_MAXREG_COUNT
	.align		4
        /*001c*/ 	.byte	0x03, 0x1b
        /*001e*/ 	.short	0x00ff


	//----- nvinfo : EIATTR_NUM_BARRIERS
	.align		4
        /*0020*/ 	.byte	0x02, 0x4c
        /*0022*/ 	.byte	0x01
	.zero		1


	//----- nvinfo : EIATTR_MERCURY_ISA_VERSION
	.align		4
        /*0024*/ 	.byte	0x03, 0x5f
        /*0026*/ 	.short	0x0101


	//----- nvinfo : EIATTR_COOP_GROUP_MASK_REGIDS
	.align		4
        /*0028*/ 	.byte	0x04, 0x29
        /*002a*/ 	.short	(.L_3143 - .L_3142)


	//   ....[0]....
.L_3142:
        /*002c*/ 	.word	0xffffffff


	//   ....[1]....
        /*0030*/ 	.word	0xffffffff


	//   ....[2]....
        /*0034*/ 	.word	0xffffffff


	//   ....[3]....
        /*0038*/ 	.word	0xffffffff


	//   ....[4]....
        /*003c*/ 	.word	0xffffffff


	//   ....[5]....
        /*0040*/ 	.word	0xffffffff


	//   ....[6]....
        /*0044*/ 	.word	0xffffffff


	//   ....[7]....
        /*0048*/ 	.word	0xffffffff


	//   ....[8]....
        /*004c*/ 	.word	0xffffffff


	//   ....[9]....
        /*0050*/ 	.word	0xffffffff


	//   ....[10]....
        /*0054*/ 	.word	0xffffffff


	//   ....[11]....
        /*0058*/ 	.word	0xffffffff


	//   ....[12]....
        /*005c*/ 	.word	0xffffffff


	//   ....[13]....
        /*0060*/ 	.word	0xffffffff


	//   ....[14]....
        /*0064*/ 	.word	0xffffffff


	//   ....[15]....
        /*0068*/ 	.word	0xffffffff


	//----- nvinfo : EIATTR_COOP_GROUP_INSTR_OFFSETS
	.align		4
.L_3143:
        /*006c*/ 	.byte	0x04, 0x28
        /*006e*/ 	.short	(.L_3145 - .L_3144)


	//   ....[0]....
.L_3144:
        /*0070*/ 	.word	0x000011e0


	//   ....[1]....
        /*0074*/ 	.word	0x00001670


	//   ....[2]....
        /*0078*/ 	.word	0x00004580


	//   ....[3]....
        /*007c*/ 	.word	0x00004f60


	//   ....[4]....
        /*0080*/ 	.word	0x00004fb0


	//   ....[5]....
        /*0084*/ 	.word	0x00004ff0


	//   ....[6]....
        /*0088*/ 	.word	0x00005010


	//   ....[7]....
        /*008c*/ 	.word	0x00005050


	//   ....[8]....
        /*0090*/ 	.word	0x00005070


	//   ....[9]....
        /*0094*/ 	.word	0x000050c0


	//   ....[10]....
        /*0098*/ 	.word	0x000050d0


	//   ....[11]....
        /*009c*/ 	.word	0x00005150


	//   ....[12]....
        /*00a0*/ 	.word	0x00005160


	//   ....[13]....
        /*00a4*/ 	.word	0x00005290


	//   ....[14]....
        /*00a8*/ 	.word	0x000052b0


	//   ....[15]....
        /*00ac*/ 	.word	0x000058c0


	//----- nvinfo : EIATTR_VRC_CTA_INIT_COUNT
	.align		4
.L_3145:
        /*00b0*/ 	.byte	0x02, 0x4a
	.zero		1
	.zero		1


	//----- nvinfo : EIATTR_EXIT_INSTR_OFFSETS
	.align		4
        /*00b4*/ 	.byte	0x04, 0x1c
        /*00b6*/ 	.short	(.L_3147 - .L_3146)


	//   ....[0]....
.L_3146:
        /*00b8*/ 	.word	0x00000380


	//   ....[1]....
        /*00bc*/ 	.word	0x00005ce0


	//----- nvinfo : EIATTR_MAX_THREADS
	.align		4
.L_3147:
        /*00c0*/ 	.byte	0x04, 0x05
        /*00c2*/ 	.short	(.L_3149 - .L_3148)
.L_3148:
        /*00c4*/ 	.word	0x00000020
        /*00c8*/ 	.word	0x00000001
        /*00cc*/ 	.word	0x00000001


	//----- nvinfo : EIATTR_CRS_STACK_SIZE
	.align		4
.L_3149:
        /*00d0*/ 	.byte	0x04, 0x1e
        /*00d2*/ 	.short	(.L_3151 - .L_3150)
.L_3150:
        /*00d4*/ 	.word	0x00000000


	//----- nvinfo : EIATTR_CBANK_PARAM_SIZE
	.align		4
.L_3151:
        /*00d8*/ 	.byte	0x03, 0x19
        /*00da*/ 	.short	0x0118


	//----- nvinfo : EIATTR_PARAM_CBANK
	.align		4
        /*00dc*/ 	.byte	0x04, 0x0a
        /*00de*/ 	.short	(.L_3153 - .L_3152)
	.align		4
.L_3152:
        /*00e0*/ 	.word	index@(.nv.constant0._Z25selective_scan_fwd_kernelI32Selective_Scan_fwd_kernel_traitsILi32ELi16ELi1ELb0ELb1ELb0ELb0EN3c104HalfEfEEv13SSMParamsBase)
        /*00e4*/ 	.short	0x0380
        /*00e6*/ 	.short	0x0118


	//----- nvinfo : EIATTR_SW_WAR
	.align		4
.L_3153:
        /*00e8*/ 	.byte	0x04, 0x36
        /*00ea*/ 	.short	(.L_3155 - .L_3154)
.L_3154:
        /*00ec*/ 	.word	0x00000008
.L_3155:


//--------------------- .nv.info._Z25selective_scan_fwd_kernelI32Selective_Scan_fwd_kernel_traitsILi32ELi16ELi1ELb0ELb1ELb0ELb1EN3c104HalfEfEEv13SSMParamsBase --------------------------
	.section	.nv.info._Z25selective_scan_fwd_kernelI32Selective_Scan_fwd_kernel_traitsILi32ELi16ELi1ELb0ELb1ELb0ELb1EN3c104HalfEfEEv13SSMParamsBase,"",@"SHT_CUDA_INFO"
	.sectionflags	@""
	.align	4


	//----- nvinfo : EIATTR_CUDA_API_VERSION
	.align		4
        /*0000*/ 	.byte	0x04, 0x37
        /*0002*/ 	.short	(.L_3157 - .L_3156)
.L_3156:
        /*0004*/ 	.word	0x00000082


	//----- nvinfo : EIATTR_KPARAM_INFO
	.align		4
.L_3157:
        /*0008*/ 	.byte	0x04, 0x17
        /*000a*/ 	.short	(.L_3159 - .L_3158)
.L_3158:
        /*000c*/ 	.word	0x00000000
        /*0010*/ 	.short	0x0000
        /*0012*/ 	.short	0x0000
        /*0014*/ 	.byte	0x00, 0xf0, 0x61, 0x04


	//----- nvinfo : EIATTR_SPARSE_MMA_MASK
	.align		4
.L_3159:
        /*0018*/ 	.byte	0x03, 0x50
        /*001a*/ 	.short	0x0000


	//----- nvinfo : EIATTR_MAXREG_COUNT
	.align		4
        /*001c*/ 	.byte	0x03, 0x1b
        /*001e*/ 	.short	0x00ff


	//----- nvinfo : EIATTR_NUM_BARRIERS
	.align		4
        /*0020*/ 	.byte	0x02, 0x4c
        /*0022*/ 	.byte	0x01
	.zero		1


	//----- nvinfo : EIATTR_MERCURY_ISA_VERSION
	.align		4
        /*0024*/ 	.byte	0x03, 0x5f
        /*0026*/ 	.short	0x0101


	//----- nvinfo : EIATTR_COOP_GROUP_MASK_REGIDS
	.align		4
        /*0028*/ 	.byte	0x04, 0x29
        /*002a*/ 	.short	(.L_3161 - .L_3160)


	//   ....[0]....
.L_3160:
        /*002c*/ 	.word	0xffffffff


	//   ....[1]....
        /*0030*/ 	.word	0xffffffff


	//   ....[2]....
        /*0034*/ 	.word	0xffffffff


	//   ....[3]....
        /*0038*/ 	.word	0xffffffff


	//   ....[4]....
        /*003c*/ 	.word	0xffffffff


	//   ....[5]....
        /*0040*/ 	.word	0xffffffff


	//   ....[6]....
        /*0044*/ 	.word	0xffffffff


	//   ....[7]....
        /*0048*/ 	.word	0xffffffff


	//   ....[8]....
        /*004c*/ 	.word	0xffffffff


	//   ....[9]....
        /*0050*/ 	.word	0xffffffff


	//   ....[10]....
        /*0054*/ 	.word	0xffffffff


	//   ....[11]....
        /*0058*/ 	.word	0xffffffff


	//   ....[12]....
        /*005c*/ 	.word	0xffffffff


	//   ....[13]....
        /*0060*/ 	.word	0xffffffff


	//   ....[14]....
        /*0064*/ 	.word	0xffffffff


	//   ....[15]....
        /*0068*/ 	.word	0xffffffff


	//   ....[16]....
        /*006c*/ 	.word	0xffffffff


	//   ....[17]....
        /*0070*/ 	.word	0xffffffff


	//----- nvinfo : EIATTR_COOP_GROUP_INSTR_OFFSETS
	.align		4
.L_3161:
        /*0074*/ 	.byte	0x04, 0x28
        /*0076*/ 	.short	(.L_3163 - .L_3162)


	//   ....[0]....
.L_3162:
        /*0078*/ 	.word	0x000010c0


	//   ....[1]....
        /*007c*/ 	.word	0x00001550


	//   ....[2]....
        /*0080*/ 	.word	0x00004500


	//   ....[3]....
        /*0084*/ 	.word	0x00004ee0


	//   ....[4]....
        /*0088*/ 	.word	0x00004f30


	//   ....[5]....
        /*008c*/ 	.word	0x00004f70


	//   ....[6]....
        /*0090*/ 	.word	0x00004f90


	//   ....[7]....
        /*0094*/ 	.word	0x00004fd0


	//   ....[8]....
        /*0098*/ 	.word	0x00004ff0


	//   ....[9]....
        /*009c*/ 	.word	0x00005040


	//   ....[10]....
        /*00a0*/ 	.word	0x00005050


	//   ....[11]....
        /*00a4*/ 	.word	0x000050d0


	//   ....[12]....
        /*00a8*/ 	.word	0x000050e0


	//   ....[13]....
        /*00ac*/ 	.word	0x00005210


	//   ....[14]....
        /*00b0*/ 	.word	0x00005230


	//   ....[15]....
        /*00b4*/ 	.word	0x000058b0


	//   ....[16]....
        /*00b8*/ 	.word	0x00006110


	//   ....[17]....
        /*00bc*/ 	.word	0x00006b60


	//----- nvinfo : EIATTR_VRC_CTA_INIT_COUNT
	.align		4
.L_3163:
        /*00c0*/ 	.byte	0x02, 0x4a
	.zero		1
	.zero		1


	//----- nvinfo : EIATTR_EXIT_INSTR_OFFSETS
	.align		4
        /*00c4*/ 	.byte	0x04, 0x1c
        /*00c6*/ 	.short	(.L_3165 - .L_3164)


	//   ....[0]....
.L_3164:
        /*00c8*/ 	.word	0x000003b0


	//   ....[1]....
        /*00cc*/ 	.word	0x00006fd0


	//----- nvinfo : EIATTR_MAX_THREADS
	.align		4
.L_3165:
        /*00d0*/ 	.byte	0x04, 0x05
        /*00d2*/ 	.short	(.L_3167 - .L_3166)
.L_3166:
        /*00d4*/ 	.word	0x00000020
        /*00d8*/ 	.word	0x00000001
        /*00dc*/ 	.word	0x00000001


	//----- nvinfo : EIATTR_CRS_STACK_SIZE
	.align		4
.L_3167:
        /*00e0*/ 	.byte	0x04, 0x1e
        /*00e2*/ 	.short	(.L_3169 - .L_3168)
.L_3168:
        /*00e4*/ 	.word	0x00000000


	//----- nvinfo : EIATTR_CBANK_PARAM_SIZE
	.align		4
.L_3169:
        /*00e8*/ 	.byte	0x03, 0x19
        /*00ea*/ 	.short	0x0118


	//----- nvinfo : EIATTR_PARAM_CBANK
	.align		4
        /*00ec*/ 	.byte	0x04, 0x0a
        /*00ee*/ 	.short	(.L_3171 - .L_3170)
	.align		4
.L_3170:
        /*00f0*/ 	.word	index@(.nv.constant0._Z25selective_scan_fwd_kernelI32Selective_Scan_fwd_kernel_traitsILi32ELi16ELi1ELb0ELb1ELb0ELb1EN3c104HalfEfEEv13SSMParamsBase)
        /*00f4*/ 	.short	0x0380
        /*00f6*/ 	.short	0x0118


	//----- nvinfo : EIATTR_SW_WAR
	.align		4
.L_3171:
        /*00f8*/ 	.byte	0x04, 0x36
        /*00fa*/ 	.short	(.L_3173 - .L_3172)
.L_3172:
        /*00fc*/ 	.word	0x00000008
.L_3173:


//--------------------- .nv.info._Z25selective_scan_fwd_kernelI32Selective_Scan_fwd_kernel_traitsILi32ELi16ELi1ELb0ELb1ELb1ELb0EN3c104HalfEfEEv13SSMParamsBase --------------------------
	.section	.nv.info._Z25selective_scan_fwd_kernelI32Selective_Scan_fwd_kernel_traitsILi32ELi16ELi1ELb0ELb1ELb1ELb0EN3c104HalfEfEEv13SSMParamsBase,"",@"SHT_CUDA_INFO"
	.sectionflags	@""
	.align	4


	//----- nvinfo : EIATTR_CUDA_API_VERSION
	.align		4
        /*0000*/ 	.byte	0x04, 0x37
        /*0002*/ 	.short	(.L_3175 - .L_3174)
.L_3174:
        /*0004*/ 	.word	0x00000082


	//----- nvinfo : EIATTR_KPARAM_INFO
	.align		4
.L_3175:
        /*0008*/ 	.byte	0x04, 0x17
        /*000a*/ 	.short	(.L_3177 - .L_3176)
.L_3176:
        /*000c*/ 	.word	0x00000000
        /*0010*/ 	.short	0x0000
        /*0012*/ 	.short	0x0000
        /*0014*/ 	.byte	0x00, 0xf0, 0x61, 0x04


	//----- nvinfo : EIATTR_SPARSE_MMA_MASK
	.align		4
.L_3177:
        /*0018*/ 	.byte	0x03, 0x50
        /*001a*/ 	.short	0x0000


	//----- nvinfo : EIATTR_MAXREG_COUNT
	.align		4
        /*001c*/ 	.byte	0x03, 0x1b
        /*001e*/ 	.short	0x00ff


	//----- nvinfo : EIATTR_NUM_BARRIERS
	.align		4
        /*0020*/ 	.byte	0x02, 0x4c
        /*0022*/ 	.byte	0x01
	.zero		1


	//----- nvinfo : EIATTR_MERCURY_ISA_VERSION
	.align		4
        /*0024*/ 	.byte	0x03, 0x5f
        /*0026*/ 	.short	0x0101


	//----- nvinfo : EIATTR_COOP_GROUP_MASK_REGIDS
	.align		4
        /*0028*/ 	.byte	0x04, 0x29
        /*002a*/ 	.short	(.L_3179 - .L_3178)


	//   ....[0]....
.L_3178:
        /*002c*/ 	.word	0xffffffff


	//   ....[1]....
        /*0030*/ 	.word	0xffffffff


	//   ....[2]....
        /*0034*/ 	.word	0xffffffff


	//   ....[3]....
        /*0038*/ 	.word	0xffffffff


	//   ....[4]....
        /*003c*/ 	.word	0xffffffff


	//   ....[5]....
        /*0040*/ 	.word	0xffffffff


	//   ....[6]....
        /*0044*/ 	.word	0xffffffff


	//   ....[7]....
        /*0048*/ 	.word	0xffffffff


	//   ....[8]....
        /*004c*/ 	.word	0xffffffff


	//   ....[9]....
        /*0050*/ 	.word	0xffffffff


	//   ....[10]....
        /*0054*/ 	.word	0xffffffff


	//   ....[11]....
        /*0058*/ 	.word	0xffffffff


	//   ....[12]....
        /*005c*/ 	.word	0xffffffff


	//   ....[13]....
        /*0060*/ 	.word	0xffffffff


	//   ....[14]....
        /*0064*/ 	.word	0xffffffff


	//   ....[15]....
        /*0068*/ 	.word	0xffffffff


	//   ....[16]....
        /*006c*/ 	.word	0xffffffff


	//----- nvinfo : EIATTR_COOP_GROUP_INSTR_OFFSETS
	.align		4
.L_3179:
        /*0070*/ 	.byte	0x04, 0x28
        /*0072*/ 	.short	(.L_3181 - .L_3180)


	//   ....[0]....
.L_3180:
        /*0074*/ 	.word	0x00001270


	//   ....[1]....
        /*0078*/ 	.word	0x00001710


	//   ....[2]....
        /*007c*/ 	.word	0x00004730


	//   ....[3]....
        /*0080*/ 	.word	0x000053a0


	//   ....[4]....
        /*0084*/ 	.word	0x00005430


	//   ....[5]....
        /*0088*/ 	.word	0x00005440


	//   ....[6]....
        /*008c*/ 	.word	0x00005460


	//   ....[7]....
        /*0090*/ 	.word	0x000054c0


	//   ....[8]....
        /*0094*/ 	.word	0x000055c0


	//   ....[9]....
        /*0098*/ 	.word	0x00005630


	//   ....[10]....
        /*009c*/ 	.word	0x00005650


	//   ....[11]....
        /*00a0*/ 	.word	0x000057f0


	//   ....[12]....
        /*00a4*/ 	.word	0x00005800


	//   ....[13]....
        /*00a8*/ 	.word	0x00005810


	//   ....[14]....
        /*00ac*/ 	.word	0x00005a00


	//   ....[15]....
        /*00b0*/ 	.word	0x00005a20


	//   ....[16]....
        /*00b4*/ 	.word	0x00006130


	//----- nvinfo : EIATTR_VRC_CTA_INIT_COUNT
	.align		4
.L_3181:
        /*00b8*/ 	.byte	0x02, 0x4a
	.zero		1
	.zero		1


	//----- nvinfo : EIATTR_EXIT_INSTR_OFFSETS
	.align		4
        /*00bc*/ 	.byte	0x04, 0x1c
        /*00be*/ 	.short	(.L_3183 - .L_3182)


	//   ....[0]....
.L_3182:
        /*00c0*/ 	.word	0x00000400


	//   ....[1]....
        /*00c4*/ 	.word	0x00006570


	//----- nvinfo : EIATTR_MAX_THREADS
	.align		4
.L_3183:
        /*00c8*/ 	.byte	0x04, 0x05
        /*00ca*/ 	.short	(.L_3185 - .L_3184)
.L_3184:
        /*00cc*/ 	.word	0x00000020
        /*00d0*/ 	.word	0x00000001
        /*00d4*/ 	.word	0x00000001


	//----- nvinfo : EIATTR_CRS_STACK_SIZE
	.align		4
.L_3185:
        /*00d8*/ 	.byte	0x04, 0x1e
        /*00da*/ 	.short	(.L_3187 - .L_3186)
.L_3186:
        /*00dc*/ 	.word	0x00000000


	//----- nvinfo : EIATTR_CBANK_PARAM_SIZE
	.align		4
.L_3187:
        /*00e0*/ 	.byte	0x03, 0x19
        /*00e2*/ 	.short	0x0118


	//----- nvinfo : EIATTR_PARAM_CBANK
	.align		4
        /*00e4*/ 	.byte	0x04, 0x0a
        /*00e6*/ 	.short	(.L_3189 - .L_3188)
	.align		4
.L_3188:
        /*00e8*/ 	.word	index@(.nv.constant0._Z25selective_scan_fwd_kernelI32Selective_Scan_fwd_kernel_traitsILi32ELi16ELi1ELb0ELb1ELb1ELb0EN3c104HalfEfEEv13SSMParamsBase)
        /*00ec*/ 	.short	0x0380
        /*00ee*/ 	.short	0x0118


	//----- nvinfo : EIATTR_SW_WAR
	.align		4
.L_3189:
        /*00f0*/ 	.byte	0x04, 0x36
        /*00f2*/ 	.short	(.L_3191 - .L_3190)
.L_3190:
        /*00f4*/ 	.word	0x00000008
.L_3191:


//--------------------- .nv.info._Z25selective_scan_fwd_kernelI32Selective_Scan_fwd_kernel_traitsILi32ELi16ELi1ELb0ELb1ELb1ELb1EN3c104HalfEfEEv13SSMParamsBase --------------------------
	.section	.nv.info._Z25selective_scan_fwd_kernelI32Selective_Scan_fwd_kernel_traitsILi32ELi16ELi1ELb0ELb1ELb1ELb1EN3c104HalfEfEEv13SSMParamsBase,"",@"SHT_CUDA_INFO"
	.sectionflags	@""
	.align	4


	//----- nvinfo : EIATTR_CUDA_API_VERSION
	.align		4
        /*0000*/ 	.byte	0x04, 0x37
        /*0002*/ 	.short	(.L_3193 - .L_3192)
.L_3192:
        /*0004*/ 	.word	0x00000082


	//----- nvinfo : EIATTR_KPARAM_INFO
	.align		4
.L_3193:
        /*0008*/ 	.byte	0x04, 0x17
        /*000a*/ 	.short	(.L_3195 - .L_3194)
.L_3194:
        /*000c*/ 	.word	0x00000000
        /*0010*/ 	.short	0x0000
        /*0012*/ 	.short	0x0000
        /*0014*/ 	.byte	0x00, 0xf0, 0x61, 0x04


	//----- nvinfo : EIATTR_SPARSE_MMA_MASK
	.align		4
.L_3195:
        /*0018*/ 	.byte	0x03, 0x50
        /*001a*/ 	.short	0x0000


	//----- nvinfo : EIATTR_MAXREG_COUNT
	.align		4
        /*001c*/ 	.byte	0x03, 0x1b
        /*001e*/ 	.short	0x00ff


	//----- nvinfo : EIATTR_NUM_BARRIERS
	.align		4
        /*0020*/ 	.byte	0x02, 0x4c
        /*0022*/ 	.byte	0x01
	.zero		1


	//----- nvinfo : EIATTR_MERCURY_ISA_VERSION
	.align		4
        /*0024*/ 	.byte	0x03, 0x5f
        /*0026*/ 	.short	0x0101


	//----- nvinfo : EIATTR_COOP_GROUP_MASK_REGIDS
	.align		4
        /*0028*/ 	.byte	0x04, 0x29
        /*002a*/ 	.short	(.L_3197 - .L_3196)


	//   ....[0]....
.L_3196:
        /*002c*/ 	.word	0xffffffff


	//   ....[1]....
        /*0030*/ 	.word	0xffffffff


	//   ....[2]....
        /*0034*/ 	.word	0xffffffff


	//   ....[3]....
        /*0038*/ 	.word	0xffffffff


	//   ....[4]....
        /*003c*/ 	.word	0xffffffff


	//   ....[5]....
        /*0040*/ 	.word	0xffffffff


	//   ....[6]....
        /*0044*/ 	.word	0xffffffff


	//   ....[7]....
        /*0048*/ 	.word	0xffffffff


	//   ....[8]....
        /*004c*/ 	.word	0xffffffff


	//   ....[9]....
        /*0050*/ 	.word	0xffffffff


	//   ....[10]....
        /*0054*/ 	.word	0xffffffff


	//   ....[11]....
        /*0058*/ 	.word	0xffffffff


	//   ....[12]....
        /*005c*/ 	.word	0xffffffff


	//   ....[13]....
        /*0060*/ 	.word	0xffffffff


	//   ....[14]....
        /*0064*/ 	.word	0xffffffff


	//   ....[15]....
        /*0068*/ 	.word	0xffffffff


	//   ....[16]....
        /*006c*/ 	.word	0xffffffff


	//   ....[17]....
        /*0070*/ 	.word	0xffffffff


	//   ....[18]....
        /*0074*/ 	.word	0xffffffff


	//----- nvinfo : EIATTR_COOP_GROUP_INSTR_OFFSETS
	.align		4
.L_3197:
        /*0078*/ 	.byte	0x04, 0x28
        /*007a*/ 	.short	(.L_3199 - .L_3198)


	//   ....[0]....
.L_3198:
        /*007c*/ 	.word	0x00001130


	//   ....[1]....
        /*0080*/ 	.word	0x000015b0


	//   ....[2]....
        /*0084*/ 	.word	0x000046b0


	//   ....[3]....
        /*0088*/ 	.word	0x00005300


	//   ....[4]....
        /*008c*/ 	.word	0x00005390


	//   ....[5]....
        /*0090*/ 	.word	0x000053a0


	//   ....[6]....
        /*0094*/ 	.word	0x000053c0


	//   ....[7]....
        /*0098*/ 	.word	0x00005470


	//   ....[8]....
        /*009c*/ 	.word	0x00005490


	//   ....[9]....
        /*00a0*/ 	.word	0x00005550


	//   ....[10]....
        /*00a4*/ 	.word	0x000055a0


	//   ....[11]....
        /*00a8*/ 	.word	0x00005710


	//   ....[12]....
        /*00ac*/ 	.word	0x00005720


	//   ....[13]....
        /*00b0*/ 	.word	0x00005780


	//   ....[14]....
        /*00b4*/ 	.word	0x00005970


	//   ....[15]....
        /*00b8*/ 	.word	0x00005990


	//   ....[16]....
        /*00bc*/ 	.word	0x00006100


	//   ....[17]....
        /*00c0*/ 	.word	0x00006970


	//   ....[18]....
        /*00c4*/ 	.word	0x000073c0


	//----- nvinfo : EIATTR_VRC_CTA_INIT_COUNT
	.align		4
.L_3199:
        /*00c8*/ 	.byte	0x02, 0x4a
	.zero		1
	.zero		1


	//----- nvinfo : EIATTR_EXIT_INSTR_OFFSETS
	.align		4
        /*00cc*/ 	.byte	0x04, 0x1c
        /*00ce*/ 	.short	(.L_3201 - .L_3200)


	//   ....[0]....
.L_3200:
        /*00d0*/ 	.word	0x00000440


	//   ....[1]....
        /*00d4*/ 	.word	0x00007850


	//----- nvinfo : EIATTR_MAX_THREADS
	.align		4
.L_3201:
        /*00d8*/ 	.byte	0x04, 0x05
        /*00da*/ 	.short	(.L_3203 - .L_3202)
.L_3202:
        /*00dc*/ 	.word	0x00000020
        /*00e0*/ 	.word	0x00000001
        /*00e4*/ 	.word	0x00000001


	//----- nvinfo : EIATTR_CRS_STACK_SIZE
	.align		4
.L_3203:
        /*00e8*/ 	.byte	0x04, 0x1e
        /*00ea*/ 	.short	(.L_3205 - .L_3204)
.L_3204:
        /*00ec*/ 	.word	0x00000000


	//----- nvinfo : EIATTR_CBANK_PARAM_SIZE
	.align		4
.L_3205:
        /*00f0*/ 	.byte	0x03, 0x19
        /*00f2*/ 	.short	0x0118


	//----- nvinfo : EIATTR_PARAM_CBANK
	.align		4
        /*00f4*/ 	.byte	0x04, 0x0a
        /*00f6*/ 	.short	(.L_3207 - .L_3206)
	.align		4
.L_3206:
        /*00f8*/ 	.word	index@(.nv.constant0._Z25selective_scan_fwd_kernelI32Selective_Scan_fwd_kernel_traitsILi32ELi16ELi1ELb0ELb1ELb1ELb1EN3c104HalfEfEEv13SSMParamsBase)
        /*00fc*/ 	.short	0x0380
        /*00fe*/ 	.short	0x0118


	//----- nvinfo : EIATTR_SW_WAR
	.align		4
.L_3207:
        /*0100*/ 	.byte	0x04, 0x36
        /*0102*/ 	.short	(.L_3209 - .L_3208)
.L_3208:
        /*0104*/ 	.word	0x00000008
.L_3209:


//--------------------- .nv.info._Z25selective_scan_fwd_kernelI32Selective_Scan_fwd_kernel_traitsILi32ELi16ELi1ELb1ELb0ELb0ELb0EN3c104HalfEfEEv13SSMParamsBase --------------------------
	.section	.nv.info._Z25selective_scan_fwd_kernelI32Selective_Scan_fwd_kernel_traitsILi32ELi16ELi1ELb1ELb0ELb0ELb0EN3c104HalfEfEEv13SSMParamsBase,"",@"SHT_CUDA_INFO"
	.sectionflags	@""
	.align	4


	//----- nvinfo : EIATTR_CUDA_API_VERSION
	.align		4
        /*0000*/ 	.byte	0x04, 0x37
        /*0002*/ 	.short	(.L_3211 - .L_3210)
.L_3210:
        /*0004*/ 	.word	0x00000082


	//----- nvinfo : EIATTR_KPARAM_INFO
	.align		4
.L_3211:
        /*0008*/ 	.byte	0x04, 0x17
        /*000a*/ 	.short	(.L_3213 - .L_3212)
.L_3212:
        /*000c*/ 	.word	0x00000000
        /*0010*/ 	.short	0x0000
        /*0012*/ 	.short	0x0000
        /*0014*/ 	.byte	0x00, 0xf0, 0x61, 0x04


	//----- nvinfo : EIATTR_SPARSE_MMA_MASK
	.align		4
.L_3213:
        /*0018*/ 	.byte	0x03, 0x50
        /*001a*/ 	.short	0x0000


	//----- nvinfo : EIATTR_MAXREG_COUNT
	.align		4
        /*001c*/ 	.byte	0x03, 0x1b
        /*001e*/ 	.short	0x00ff


	//----- nvinfo : EIATTR_NUM_BARRIERS
	.align		4
        /*0020*/ 	.byte	0x02, 0x4c
        /*0022*/ 	.byte	0x01
	.zero		1


	//----- nvinfo : EIATTR_MERCURY_ISA_VERSION
	.align		4
        /*0024*/ 	.byte	0x03, 0x5f
        /*0026*/ 	.short	0x0101


	//----- nvinfo : EIATTR_COOP_GROUP_MASK_REGIDS
	.align		4
        /*0028*/ 	.byte	0x04, 0x29
        /*002a*/ 	.short	(.L_3215 - .L_3214)


	//   ....[0]....
.L_3214:
        /*002c*/ 	.word	0xffffffff


	//   ....[1]....
        /*0030*/ 	.word	0xffffffff


	//   ....[2]....
        /*0034*/ 	.word	0xffffffff


	//   ....[3]....
        /*0038*/ 	.word	0xffffffff


	//   ....[4]....
        /*003c*/ 	.word	0xffffffff


	//   ....[5]....
        /*0040*/ 	.word	0xffffffff


	//   ....[6]....
        /*0044*/ 	.word	0xffffffff


	//   ....[7]....
        /*0048*/ 	.word	0xffffffff


	//   ....[8]....
        /*004c*/ 	.word	0xffffffff


	//   ....[9]....
        /*0050*/ 	.word	0xffffffff


	//   ....[10]....
        /*0054*/ 	.word	0xffffffff


	//   ....[11]....
        /*0058*/ 	.word	0xffffffff


	//   ....[12]....
        /*005c*/ 	.word	0xffffffff


	//   ....[13]....
        /*0060*/ 	.word	0xffffffff


	//   ....[14]....
        /*0064*/ 	.word	0xffffffff


	//----- nvinfo : EIATTR_COOP_GROUP_INSTR_OFFSETS
	.align		4
.L_3215:
        /*0068*/ 	.byte	0x04, 0x28
        /*006a*/ 	.short	(.L_3217 - .L_3216)


	//   ....[0]....
.L_3216:
        /*006c*/ 	.word	0x00000650


	//   ....[1]....
        /*0070*/ 	.word	0x000006f0


	//   ....[2]....
        /*0074*/ 	.word	0x00003470


	//   ....[3]....
        /*0078*/ 	.word	0x000034c0


	//   ....[4]....
        /*007c*/ 	.word	0x000034f0


	//   ....[5]....
        /*0080*/ 	.word	0x00003510


	//   ....[6]....
        /*0084*/ 	.word	0x00003550


	//   ....[7]....
        /*0088*/ 	.word	0x00003570


	//   ....[8]....
        /*008c*/ 	.word	0x000035c0


	//   ....[9]....
        /*0090*/ 	.word	0x000035d0


	//   ....[10]....
        /*0094*/ 	.word	0x00003630


	//   ....[11]....
        /*0098*/ 	.word	0x00003640


	//   ....[12]....
        /*009c*/ 	.word	0x00003740


	//   ....[13]....
        /*00a0*/ 	.word	0x00003760


	//   ....[14]....
        /*00a4*/ 	.word	0x00003c50


	//----- nvinfo : EIATTR_VRC_CTA_INIT_COUNT
	.align		4
.L_3217:
        /*00a8*/ 	.byte	0x02, 0x4a
	.zero		1
	.zero		1


	//----- nvinfo : EIATTR_EXIT_INSTR_OFFSETS
	.align		4
        /*00ac*/ 	.byte	0x04, 0x1c
        /*00ae*/ 	.short	(.L_3219 - .L_3218)


	//   ....[0]....
.L_3218:
        /*00b0*/ 	.word	0x00000210


	//   ....[1]....
        /*00b4*/ 	.word	0x00003d00


	//----- nvinfo : EIATTR_MAX_THREADS
	.align		4
.L_3219:
        /*00b8*/ 	.byte	0x04, 0x05
        /*00ba*/ 	.short	(.L_3221 - .L_3220)
.L_3220:
        /*00bc*/ 	.word	0x00000020
        /*00c0*/ 	.word	0x00000001
        /*00c4*/ 	.word	0x00000001


	//----- nvinfo : EIATTR_CRS_STACK_SIZE
	.align		4
.L_3221:
        /*00c8*/ 	.byte	0x04, 0x1e
        /*00ca*/ 	.short	(.L_3223 - .L_3222)
.L_3222:
        /*00cc*/ 	.word	0x00000000


	//----- nvinfo : EIATTR_CBANK_PARAM_SIZE
	.align		4
.L_3223:
        /*00d0*/ 	.byte	0x03, 0x19
        /*00d2*/ 	.short	0x0118


	//----- nvinfo : EIATTR_PARAM_CBANK
	.align		4
        /*00d4*/ 	.byte	0x04, 0x0a
        /*00d6*/ 	.short	(.L_3225 - .L_3224)
	.align		4
.L_3224:
        /*00d8*/ 	.word	index@(.nv.constant0._Z25selective_scan_fwd_kernelI32Selective_Scan_fwd_kernel_traitsILi32ELi16ELi1ELb1ELb0ELb0ELb0EN3c104HalfEfEEv13SSMParamsBase)
        /*00dc*/ 	.short	0x0380
        /*00de*/ 	.short	0x0118


	//----- nvinfo : EIATTR_SW_WAR
	.align		4
.L_3225:
        /*00e0*/ 	.byte	0x04, 0x36
        /*00e2*/ 	.short	(.L_3227 - .L_3226)
.L_3226:
        /*00e4*/ 	.word	0x00000008
.L_3227:


//--------------------- .nv.info._Z25selective_scan_fwd_kernelI32Selective_Scan_fwd_kernel_traitsILi32ELi16ELi1ELb1ELb0ELb0ELb1EN3c104HalfEfEEv13SSMParamsBase --------------------------
	.section	.nv.info._Z25selective_scan_fwd_kernelI32Selective_Scan_fwd_kernel_traitsILi32ELi16ELi1ELb1ELb0ELb0ELb1EN3c104HalfEfEEv13SSMParamsBase,"",@"SHT_CUDA_INFO"
	.sectionflags	@""
	.align	4


	//----- nvinfo : EIATTR_CUDA_API_VERSION
	.align		4
        /*0000*/ 	.byte	0x04, 0x37
        /*0002*/ 	.short	(.L_3229 - .L_3228)
.L_3228:
        /*0004*/ 	.word	0x00000082


	//----- nvinfo : EIATTR_KPARAM_INFO
	.align		4
.L_3229:
        /*0008*/ 	.byte	0x04, 0x17
        /*000a*/ 	.short	(.L_3231 - .L_3230)
.L_3230:
        /*000c*/ 	.word	0x00000000
        /*0010*/ 	.short	0x0000
        /*0012*/ 	.short	0x0000
        /*0014*/ 	.byte	0x00, 0xf0, 0x61, 0x04


	//----- nvinfo : EIATTR_SPARSE_MMA_MASK
	.align		4
.L_3231:
        /*0018*/ 	.byte	0x03, 0x50
        /*001a*/ 	.short	0x0000


	//----- nvinfo : EIATTR_MAXREG_COUNT
	.align		4
        /*001c*/ 	.byte	0x03, 0x1b
        /*001e*/ 	.short	0x00ff


	//----- nvinfo : EIATTR_NUM_BARRIERS
	.align		4
        /*0020*/ 	.byte	0x02, 0x4c
        /*0022*/ 	.byte	0x01
	.zero		1


	//----- nvinfo : EIATTR_MERCURY_ISA_VERSION
	.align		4
        /*0024*/ 	.byte	0x03, 0x5f
        /*0026*/ 	.short	0x0101


	//----- nvinfo : EIATTR_COOP_GROUP_MASK_REGIDS
	.align		4
        /*0028*/ 	.byte	0x04, 0x29
        /*002a*/ 	.short	(.L_3233 - .L_3232)


	//   ....[0]....
.L_3232:
        /*002c*/ 	.word	0xffffffff


	//   ....[1]....
        /*0030*/ 	.word	0xffffffff


	//   ....[2]....
        /*0034*/ 	.word	0xffffffff


	//   ....[3]....
        /*0038*/ 	.word	0xffffffff


	//   ....[4]....
        /*003c*/ 	.word	0xffffffff


	//   ....[5]....
        /*0040*/ 	.word	0xffffffff


	//   ....[6]....
        /*0044*/ 	.word	0xffffffff


	//   ....[7]....
        /*0048*/ 	.word	0xffffffff


	//   ....[8]....
        /*004c*/ 	.word	0xffffffff


	//   ....[9]....
        /*0050*/ 	.word	0xffffffff


	//   ....[10]....
        /*0054*/ 	.word	0xffffffff


	//   ....[11]....
        /*0058*/ 	.word	0xffffffff


	//   ....[12]....
        /*005c*/ 	.word	0xffffffff


	//   ....[13]....
        /*0060*/ 	.word	0xffffffff


	//   ....[14]....
        /*0064*/ 	.word	0xffffffff


	//   ....[15]....
        /*0068*/ 	.word	0xffffffff


	//   ....[16]....
        /*006c*/ 	.word	0xffffffff


	//----- nvinfo : EIATTR_COOP_GROUP_INSTR_OFFSETS
	.align		4
.L_3233:
        /*0070*/ 	.byte	0x04, 0x28
        /*0072*/ 	.short	(.L_3235 - .L_3234)


	//   ....[0]....
.L_3234:
        /*0074*/ 	.word	0x00000560


	//   ....[1]....
        /*0078*/ 	.word	0x00000600


	//   ....[2]....
        /*007c*/ 	.word	0x000033e0


	//   ....[3]....
        /*0080*/ 	.word	0x00003430


	//   ....[4]....
        /*0084*/ 	.word	0x00003460


	//   ....[5]....
        /*0088*/ 	.word	0x00003480


	//   ....[6]....
        /*008c*/ 	.word	0x000034c0


	//   ....[7]....
        /*0090*/ 	.word	0x000034e0


	//   ....[8]....
        /*0094*/ 	.word	0x00003530


	//   ....[9]....
        /*0098*/ 	.word	0x00003540


	//   ....[10]....
        /*009c*/ 	.word	0x000035a0


	//   ....[11]....
        /*00a0*/ 	.word	0x000035b0


	//   ....[12]....
        /*00a4*/ 	.word	0x000036b0


	//   ....[13]....
        /*00a8*/ 	.word	0x000036d0


	//   ....[14]....
        /*00ac*/ 	.word	0x00003bb0


	//   ....[15]....
        /*00b0*/ 	.word	0x00003db0


	//   ....[16]....
        /*00b4*/ 	.word	0x000045e0


	//----- nvinfo : EIATTR_VRC_CTA_INIT_COUNT
	.align		4
.L_3235:
        /*00b8*/ 	.byte	0x02, 0x4a
	.zero		1
	.zero		1


	//----- nvinfo : EIATTR_EXIT_INSTR_OFFSETS
	.align		4
        /*00bc*/ 	.byte	0x04, 0x1c
        /*00be*/ 	.short	(.L_3237 - .L_3236)


	//   ....[0]....
.L_3236:
        /*00c0*/ 	.word	0x000001c0


	//   ....[1]....
        /*00c4*/ 	.word	0x000046a0


	//----- nvinfo : EIATTR_MAX_THREADS
	.align		4
.L_3237:
        /*00c8*/ 	.byte	0x04, 0x05
        /*00ca*/ 	.short	(.L_3239 - .L_3238)
.L_3238:
        /*00cc*/ 	.word	0x00000020
        /*00d0*/ 	.word	0x00000001
        /*00d4*/ 	.word	0x00000001


	//----- nvinfo : EIATTR_CRS_STACK_SIZE
	.align		4
.L_3239:
        /*00d8*/ 	.byte	0x04, 0x1e
        /*00da*/ 	.short	(.L_3241 - .L_3240)
.L_3240:
        /*00dc*/ 	.word	0x00000000


	//----- nvinfo : EIATTR_CBANK_PARAM_SIZE
	.align		4
.L_3241:
        /*00e0*/ 	.byte	0x03, 0x19
        /*00e2*/ 	.short	0x0118


	//----- nvinfo : EIATTR_PARAM_CBANK
	.align		4
        /*00e4*/ 	.byte	0x04, 0x0a
        /*00e6*/ 	.short	(.L_3243 - .L_3242)
	.align		4
.L_3242:
        /*00e8*/ 	.word	index@(.nv.constant0._Z25selective_scan_fwd_kernelI32Selective_Scan_fwd_kernel_traitsILi32ELi16ELi1ELb1ELb0ELb0ELb1EN3c104HalfEfEEv13SSMParamsBase)
        /*00ec*/ 	.short	0x0380
        /*00ee*/ 	.short	0x0118


	//----- nvinfo : EIATTR_SW_WAR
	.align		4
.L_3243:
        /*00f0*/ 	.byte	0x04, 0x36
        /*00f2*/ 	.short	(.L_3245 - .L_3244)
.L_3244:
        /*00f4*/ 	.word	0x00000008
.L_3245:


//--------------------- .nv.info._Z25selective_scan_fwd_kernelI32Selective_Scan_fwd_kernel_traitsILi32ELi16ELi1ELb1ELb0ELb1ELb0EN3c104HalfEfEEv13SSMParamsBase --------------------------
	.section	.nv.info._Z25selective_scan_fwd_kernelI32Selective_Scan_fwd_kernel_traitsILi32ELi16ELi1ELb1ELb0ELb1ELb0EN3c104HalfEfEEv13SSMParamsBase,"",@"SHT_CUDA_INFO"
	.sectionflags	@""
	.align	4


	//----- nvinfo : EIATTR_CUDA_API_VERSION
	.align		4
        /*0000*/ 	.byte	0x04, 0x37
        /*0002*/ 	.short	(.L_3247 - .L_3246)
.L_3246:
        /*0004*/ 	.word	0x00000082


	//----- nvinfo : EIATTR_KPARAM_INFO
	.align		4
.L_3247:
        /*0008*/ 	.byte	0x04, 0x17
        /*000a*/ 	.short	(.L_3249 - .L_3248)
.L_3248:
        /*000c*/ 	.word	0x00000000
        /*0010*/ 	.short	0x0000
        /*0012*/ 	.short	0x0000
        /*0014*/ 	.byte	0x00, 0xf0, 0x61, 0x04


	//----- nvinfo : EIATTR_SPARSE_MMA_MASK
	.align		4
.L_3249:
        /*0018*/ 	.byte	0x03, 0x50
        /*001a*/ 	.short	0x0000


	//----- nvinfo : EIATTR_MAXREG_COUNT
	.align		4
        /*001c*/ 	.byte	0x03, 0x1b
        /*001e*/ 	.short	0x00ff


	//----- nvinfo : EIATTR_NUM_BARRIERS
	.align		4
        /*0020*/ 	.byte	0x02, 0x4c
        /*0022*/ 	.byte	0x01
	.zero		1


	//----- nvinfo : EIATTR_MERCURY_ISA_VERSION
	.align		4
        /*0024*/ 	.byte	0x03, 0x5f
        /*0026*/ 	.short	0x0101


	//----- nvinfo : EIATTR_COOP_GROUP_MASK_REGIDS
	.align		4
        /*0028*/ 	.byte	0x04, 0x29
        /*002a*/ 	.short	(.L_3251 - .L_3250)


	//   ....[0]....
.L_3250:
        /*002c*/ 	.word	0xffffffff


	//   ....[1]....
        /*0030*/ 	.word	0xffffffff


	//   ....[2]....
        /*0034*/ 	.word	0xffffffff


	//   ....[3]....
        /*0038*/ 	.word	0xffffffff


	//   ....[4]....
        /*003c*/ 	.word	0xffffffff


	//   ....[5]....
        /*0040*/ 	.word	0xffffffff


	//   ....[6]....
        /*0044*/ 	.word	0xffffffff


	//   ....[7]....
        /*0048*/ 	.word	0xffffffff


	//   ....[8]....
        /*004c*/ 	.word	0xffffffff


	//   ....[9]....
        /*0050*/ 	.word	0xffffffff


	//   ....[10]....
        /*0054*/ 	.word	0xffffffff


	//   ....[11]....
        /*0058*/ 	.word	0xffffffff


	//   ....[12]....
        /*005c*/ 	.word	0xffffffff


	//   ....[13]....
        /*0060*/ 	.word	0xffffffff


	//   ....[14]....
        /*0064*/ 	.word	0xffffffff


	//   ....[15]....
        /*0068*/ 	.word	0xffffffff


	//----- nvinfo : EIATTR_COOP_GROUP_INSTR_OFFSETS
	.align		4
.L_3251:
        /*006c*/ 	.byte	0x04, 0x28
        /*006e*/ 	.short	(.L_3253 - .L_3252)


	//   ....[0]....
.L_3252:
        /*0070*/ 	.word	0x000007d0


	//   ....[1]....
        /*0074*/ 	.word	0x00000880


	//   ....[2]....
        /*0078*/ 	.word	0x00003460


	//   ....[3]....
        /*007c*/ 	.word	0x000036f0


	//   ....[4]....
        /*0080*/ 	.word	0x00003750


	//   ....[5]....
        /*0084*/ 	.word	0x00003780


	//   ....[6]....
        /*0088*/ 	.word	0x000037b0


	//   ....[7]....
        /*008c*/ 	.word	0x000037e0


	//   ....[8]....
        /*0090*/ 	.word	0x00003810


	//   ....[9]....
        /*0094*/ 	.word	0x00003840


	//   ....[10]....
        /*0098*/ 	.word	0x00003870


	//   ....[11]....
        /*009c*/ 	.word	0x000038d0


	//   ....[12]....
        /*00a0*/ 	.word	0x000038e0


	//   ....[13]....
        /*00a4*/ 	.word	0x000039c0


	//   ....[14]....
        /*00a8*/ 	.word	0x00003a00


	//   ....[15]....
        /*00ac*/ 	.word	0x000040a0


	//----- nvinfo : EIATTR_VRC_CTA_INIT_COUNT
	.align		4
.L_3253:
        /*00b0*/ 	.byte	0x02, 0x4a
	.zero		1
	.zero		1


	//----- nvinfo : EIATTR_EXIT_INSTR_OFFSETS
	.align		4
        /*00b4*/ 	.byte	0x04, 0x1c
        /*00b6*/ 	.short	(.L_3255 - .L_3254)


	//   ....[0]....
.L_3254:
        /*00b8*/ 	.word	0x000003d0


	//   ....[1]....
        /*00bc*/ 	.word	0x00004180


	//----- nvinfo : EIATTR_MAX_THREADS
	.align		4
.L_3255:
        /*00c0*/ 	.byte	0x04, 0x05
        /*00c2*/ 	.short	(.L_3257 - .L_3256)
.L_3256:
        /*00c4*/ 	.word	0x00000020
        /*00c8*/ 	.word	0x00000001
        /*00cc*/ 	.word	0x00000001


	//----- nvinfo : EIATTR_CRS_STACK_SIZE
	.align		4
.L_3257:
        /*00d0*/ 	.byte	0x04, 0x1e
        /*00d2*/ 	.short	(.L_3259 - .L_3258)
.L_3258:
        /*00d4*/ 	.word	0x00000000


	//----- nvinfo : EIATTR_CBANK_PARAM_SIZE
	.align		4
.L_3259:
        /*00d8*/ 	.byte	0x03, 0x19
        /*00da*/ 	.short	0x0118


	//----- nvinfo : EIATTR_PARAM_CBANK
	.align		4
        /*00dc*/ 	.byte	0x04, 0x0a
        /*00de*/ 	.short	(.L_3261 - .L_3260)
	.align		4
.L_3260:
        /*00e0*/ 	.word	index@(.nv.constant0._Z25selective_scan_fwd_kernelI32Selective_Scan_fwd_kernel_traitsILi32ELi16ELi1ELb1ELb0ELb1ELb0EN3c104HalfEfEEv13SSMParamsBase)
        /*00e4*/ 	.short	0x0380
        /*00e6*/ 	.short	0x0118


	//----- nvinfo : EIATTR_SW_WAR
	.align		4
.L_3261:
        /*00e8*/ 	.byte	0x04, 0x36
        /*00ea*/ 	.short	(.L_3263 - .L_3262)
.L_3262:
        /*00ec*/ 	.word	0x00000008
.L_3263:


//--------------------- .nv.info._Z25selective_scan_fwd_kernelI32Selective_Scan_fwd_kernel_traitsILi32ELi16ELi1ELb1ELb0ELb1ELb1EN3c104HalfEfEEv13SSMParamsBase --------------------------
	.section	.nv.info._Z25selective_scan_fwd_kernelI32Selective_Scan_fwd_kernel_traitsILi32ELi16ELi1ELb1ELb0ELb1ELb1EN3c104HalfEfEEv13SSMParamsBase,"",@"SHT_CUDA_INFO"
	.sectionflags	@""
	.align	4


	//----- nvinfo : EIATTR_CUDA_API_VERSION
	.align		4
        /*0000*/ 	.byte	0x04, 0x37
        /*0002*/ 	.short	(.L_3265 - .L_3264)
.L_3264:
        /*0004*/ 	.word	0x00000082


	//----- nvinfo : EIATTR_KPARAM_INFO
	.align		4
.L_3265:
        /*0008*/ 	.byte	0x04, 0x17
        /*000a*/ 	.short	(.L_3267 - .L_3266)
.L_3266:
        /*000c*/ 	.word	0x00000000
        /*0010*/ 	.short	0x0000
        /*0012*/ 	.short	0x0000
        /*0014*/ 	.byte	0x00, 0xf0, 0x61, 0x04


	//----- nvinfo : EIATTR_SPARSE_MMA_MASK
	.align		4
.L_3267:
        /*0018*/ 	.byte	0x03, 0x50
        /*001a*/ 	.short	0x0000


	//----- nvinfo : EIATTR_MAXREG_COUNT
	.align		4
        /*001c*/ 	.byte	0x03, 0x1b
        /*001e*/ 	.short	0x00ff


	//----- nvinfo : EIATTR_NUM_BARRIERS
	.align		4
        /*0020*/ 	.byte	0x02, 0x4c
        /*0022*/ 	.byte	0x01
	.zero		1


	//----- nvinfo : EIATTR_MERCURY_ISA_VERSION
	.align		4
        /*0024*/ 	.byte	0x03, 0x5f
        /*0026*/ 	.short	0x0101


	//----- nvinfo : EIATTR_COOP_GROUP_MASK_REGIDS
	.align		4
        /*0028*/ 	.byte	0x04, 0x29
        /*002a*/ 	.short	(.L_3269 - .L_3268)


	//   ....[0]....
.L_3268:
        /*002c*/ 	.word	0xffffffff


	//   ....[1]....
        /*0030*/ 	.word	0xffffffff


	//   ....[2]....
        /*0034*/ 	.word	0xffffffff


	//   ....[3]....
        /*0038*/ 	.word	0xffffffff


	//   ....[4]....
        /*003c*/ 	.word	0xffffffff


	//   ....[5]....
        /*0040*/ 	.word	0xffffffff


	//   ....[6]....
        /*0044*/ 	.word	0xffffffff


	//   ....[7]....
        /*0048*/ 	.word	0xffffffff


	//   ....[8]....
        /*004c*/ 	.word	0xffffffff


	//   ....[9]....
        /*0050*/ 	.word	0xffffffff


	//   ....[10]....
        /*0054*/ 	.word	0xffffffff


	//   ....[11]....
        /*0058*/ 	.word	0xffffffff


	//   ....[12]....
        /*005c*/ 	.word	0xffffffff


	//   ....[13]....
        /*0060*/ 	.word	0xffffffff


	//   ....[14]....
        /*0064*/ 	.word	0xffffffff


	//   ....[15]....
        /*0068*/ 	.word	0xffffffff


	//   ....[16]....
        /*006c*/ 	.word	0xffffffff


	//   ....[17]....
        /*0070*/ 	.word	0xffffffff


	//----- nvinfo : EIATTR_COOP_GROUP_INSTR_OFFSETS
	.align		4
.L_3269:
        /*0074*/ 	.byte	0x04, 0x28
        /*0076*/ 	.short	(.L_3271 - .L_3270)


	//   ....[0]....
.L_3270:
        /*0078*/ 	.word	0x000007d0


	//   ....[1]....
        /*007c*/ 	.word	0x00000870


	//   ....[2]....
        /*0080*/ 	.word	0x00003460


	//   ....[3]....
        /*0084*/ 	.word	0x000036f0


	//   ....[4]....
        /*0088*/ 	.word	0x00003740


	//   ....[5]....
        /*008c*/ 	.word	0x00003770


	//   ....[6]....
        /*0090*/ 	.word	0x000037a0


	//   ....[7]....
        /*0094*/ 	.word	0x000037d0


	//   ....[8]....
        /*0098*/ 	.word	0x00003800


	//   ....[9]....
        /*009c*/ 	.word	0x00003840


	//   ....[10]....
        /*00a0*/ 	.word	0x00003860


	//   ....[11]....
        /*00a4*/ 	.word	0x000038c0


	//   ....[12]....
        /*00a8*/ 	.word	0x000038d0


	//   ....[13]....
        /*00ac*/ 	.word	0x00003970


	//   ....[14]....
        /*00b0*/ 	.word	0x000039a0


	//   ....[15]....
        /*00b4*/ 	.word	0x00004070


	//   ....[16]....
        /*00b8*/ 	.word	0x000042b0


	//   ....[17]....
        /*00bc*/ 	.word	0x00004ae0


	//----- nvinfo : EIATTR_VRC_CTA_INIT_COUNT
	.align		4
.L_3271:
        /*00c0*/ 	.byte	0x02, 0x4a
	.zero		1
	.zero		1


	//----- nvinfo : EIATTR_EXIT_INSTR_OFFSETS
	.align		4
        /*00c4*/ 	.byte	0x04, 0x1c
        /*00c6*/ 	.short	(.L_3273 - .L_3272)


	//   ....[0]....
.L_3272:
        /*00c8*/ 	.word	0x000003c0


	//   ....[1]....
        /*00cc*/ 	.word	0x00004bb0


	//----- nvinfo : EIATTR_MAX_THREADS
	.align		4
.L_3273:
        /*00d0*/ 	.byte	0x04, 0x05
        /*00d2*/ 	.short	(.L_3275 - .L_3274)
.L_3274:
        /*00d4*/ 	.word	0x00000020
        /*00d8*/ 	.word	0x00000001
        /*00dc*/ 	.word	0x00000001


	//----- nvinfo : EIATTR_CRS_STACK_SIZE
	.align		4
.L_3275:
        /*00e0*/ 	.byte	0x04, 0x1e
        /*00e2*/ 	.short	(.L_3277 - .L_3276)
.L_3276:
        /*00e4*/ 	.word	0x00000000


	//----- nvinfo : EIATTR_CBANK_PARAM_SIZE
	.align		4
.L_3277:
        /*00e8*/ 	.byte	0x03, 0x19
        /*00ea*/ 	.short	0x0118


	//----- nvinfo : EIATTR_PARAM_CBANK
	.align		4
        /*00ec*/ 	.byte	0x04, 0x0a
        /*00ee*/ 	.short	(.L_3279 - .L_3278)
	.align		4
.L_3278:
        /*00f0*/ 	.word	index@(.nv.constant0._Z25selective_scan_fwd_kernelI32Selective_Scan_fwd_kernel_traitsILi32ELi16ELi1ELb1ELb0ELb1ELb1EN3c104HalfEfEEv13SSMParamsBase)
        /*00f4*/ 	.short	0x0380
        /*00f6*/ 	.short	0x0118


	//----- nvinfo : EIATTR_SW_WAR
	.align		4
.L_3279:
        /*00f8*/ 	.byte	0x04, 0x36
        /*00fa*/ 	.short	(.L_3281 - .L_3280)
.L_3280:
        /*00fc*/ 	.word	0x00000008
.L_3281:


//--------------------- .nv.info._Z25selective_scan_fwd_kernelI32Selective_Scan_fwd_kernel_traitsILi32ELi16ELi1ELb1ELb1ELb0ELb0EN3c104HalfEfEEv13SSMParamsBase --------------------------
	.section	.nv.info._Z25selective_scan_fwd_kernelI32Selective_Scan_fwd_kernel_traitsILi32ELi16ELi1ELb1ELb1ELb0ELb0EN3c104HalfEfEEv13SSMParamsBase,"",@"SHT_CUDA_INFO"
	.sectionflags	@""
	.align	4


	//----- nvinfo : EIATTR_CUDA_API_VERSION
	.align		4
        /*0000*/ 	.byte	0x04, 0x37
        /*0002*/ 	.short	(.L_3283 - .L_3282)
.L_3282:
        /*0004*/ 	.word	0x00000082


	//----- nvinfo : EIATTR_KPARAM_INFO
	.align		4
.L_3283:
        /*0008*/ 	.byte	0x04, 0x17
        /*000a*/ 	.short	(.L_3285 - .L_3284)
.L_3284:
        /*000c*/ 	.word	0x00000000
        /*0010*/ 	.short	0x0000
        /*0012*/ 	.short	0x0000
        /*0014*/ 	.byte	0x00, 0xf0, 0x61, 0x04


	//----- nvinfo : EIATTR_SPARSE_MMA_MASK
	.align		4
.L_3285:
        /*0018*/ 	.byte	0x03, 0x50
        /*001a*/ 	.short	0x0000


	//----- nvinfo : EIATTR_MAXREG_COUNT
	.align		4
        /*001c*/ 	.byte	0x03, 0x1b
        /*001e*/ 	.short	0x00ff


	//----- nvinfo : EIATTR_NUM_BARRIERS
	.align		4
        /*0020*/ 	.byte	0x02, 0x4c
        /*0022*/ 	.byte	0x01
	.zero		1


	//----- nvinfo : EIATTR_MERCURY_ISA_VERSION
	.align		4
        /*0024*/ 	.byte	0x03, 0x5f
        /*0026*/ 	.short	0x0101


	//----- nvinfo : EIATTR_COOP_GROUP_MASK_REGIDS
	.align		4
        /*0028*/ 	.byte	0x04, 0x29
        /*002a*/ 	.short	(.L_3287 - .L_3286)


	//   ....[0]....
.L_3286:
        /*002c*/ 	.word	0xffffffff


	//   ....[1]....
        /*0030*/ 	.word	0xffffffff


	//   ....[2]....
        /*0034*/ 	.word	0xffffffff


	//   ....[3]....
        /*0038*/ 	.word	0xffffffff


	//   ....[4]....
        /*003c*/ 	.word	0xffffffff


	//   ....[5]....
        /*0040*/ 	.word	0xffffffff


	//   ....[6]....
        /*0044*/ 	.word	0xffffffff


	//   ....[7]....
        /*0048*/ 	.word	0xffffffff


	//   ....[8]....
        /*004c*/ 	.word	0xffffffff


	//   ....[9]....
        /*0050*/ 	.word	0xffffffff


	//   ....[10]....
        /*0054*/ 	.word	0xffffffff


	//   ....[11]....
        /*0058*/ 	.word	0xffffffff


	//   ....[12]....
        /*005c*/ 	.word	0xffffffff


	//   ....[13]....
        /*0060*/ 	.word	0xffffffff


	//   ....[14]....
        /*0064*/ 	.word	0xffffffff


	//   ....[15]....
        /*0068*/ 	.word	0xffffffff


	//----- nvinfo : EIATTR_COOP_GROUP_INSTR_OFFSETS
	.align		4
.L_3287:
        /*006c*/ 	.byte	0x04, 0x28
        /*006e*/ 	.short	(.L_3289 - .L_3288)


	//   ....[0]....
.L_3288:
        /*0070*/ 	.word	0x000007d0


	//   ....[1]....
        /*0074*/ 	.word	0x00000870


	//   ....[2]....
        /*0078*/ 	.word	0x00003260


	//   ....[3]....
        /*007c*/ 	.word	0x00003870


	//   ....[4]....
        /*0080*/ 	.word	0x000038c0


	//   ....[5]....
        /*0084*/ 	.word	0x000038f0


	//   ....[6]....
        /*0088*/ 	.word	0x00003910


	//   ....[7]....
        /*008c*/ 	.word	0x00003950


	//   ....[8]....
        /*0090*/ 	.word	0x00003970


	//   ....[9]....
        /*0094*/ 	.word	0x000039c0


	//   ....[10]....
        /*0098*/ 	.word	0x000039d0


	//   ....[11]....
        /*009c*/ 	.word	0x00003a30


	//   ....[12]....
        /*00a0*/ 	.word	0x00003a40


	//   ....[13]....
        /*00a4*/ 	.word	0x00003b50


	//   ....[14]....
        /*00a8*/ 	.word	0x00003b70


	//   ....[15]....
        /*00ac*/ 	.word	0x00004060


	//----- nvinfo : EIATTR_VRC_CTA_INIT_COUNT
	.align		4
.L_3289:
        /*00b0*/ 	.byte	0x02, 0x4a
	.zero		1
	.zero		1


	//----- nvinfo : EIATTR_EXIT_INSTR_OFFSETS
	.align		4
        /*00b4*/ 	.byte	0x04, 0x1c
        /*00b6*/ 	.short	(.L_3291 - .L_3290)


	//   ....[0]....
.L_3290:
        /*00b8*/ 	.word	0x000003d0


	//   ....[1]....
        /*00bc*/ 	.word	0x00004140


	//----- nvinfo : EIATTR_MAX_THREADS
	.align		4
.L_3291:
        /*00c0*/ 	.byte	0x04, 0x05
        /*00c2*/ 	.short	(.L_3293 - .L_3292)
.L_3292:
        /*00c4*/ 	.word	0x00000020
        /*00c8*/ 	.word	0x00000001
        /*00cc*/ 	.word	0x00000001


	//----- nvinfo : EIATTR_CRS_STACK_SIZE
	.align		4
.L_3293:
        /*00d0*/ 	.byte	0x04, 0x1e
        /*00d2*/ 	.short	(.L_3295 - .L_3294)
.L_3294:
        /*00d4*/ 	.word	0x00000000


	//----- nvinfo : EIATTR_CBANK_PARAM_SIZE
	.align		4
.L_3295:
        /*00d8*/ 	.byte	0x03, 0x19
        /*00da*/ 	.short	0x0118


	//----- nvinfo : EIATTR_PARAM_CBANK
	.align		4
        /*00dc*/ 	.byte	0x04, 0x0a
        /*00de*/ 	.short	(.L_3297 - .L_3296)
	.align		4
.L_3296:
        /*00e0*/ 	.word	index@(.nv.constant0._Z25selective_scan_fwd_kernelI32Selective_Scan_fwd_kernel_traitsILi32ELi16ELi1ELb1ELb1ELb0ELb0EN3c104HalfEfEEv13SSMParamsBase)
        /*00e4*/ 	.short	0x0380
        /*00e6*/ 	.short	0x0118


	//----- nvinfo : EIATTR_SW_WAR
	.align		4
.L_3297:
        /*00e8*/ 	.byte	0x04, 0x36
        /*00ea*/ 	.short	(.L_3299 - .L_3298)
.L_3298:
        /*00ec*/ 	.word	0x00000008
.L_3299:


//--------------------- .nv.info._Z25selective_scan_fwd_kernelI32Selective_Scan_fwd_kernel_traitsILi32ELi16ELi1ELb1ELb1ELb0ELb1EN3c104HalfEfEEv13SSMParamsBase --------------------------
	.section	.nv.info._Z25selective_scan_fwd_kernelI32Selective_Scan_fwd_kernel_traitsILi32ELi16ELi1ELb1ELb1ELb0ELb1EN3c104HalfEfEEv13SSMParamsBase,"",@"SHT_CUDA_INFO"
	.sectionflags	@""
	.align	4


	//----- nvinfo : EIATTR_CUDA_API_VERSION
	.align		4
        /*0000*/ 	.byte	0x04, 0x37
        /*0002*/ 	.short	(.L_3301 - .L_3300)
.L_3300:
        /*0004*/ 	.word	0x00000082


	//----- nvinfo : EIATTR_KPARAM_INFO
	.align		4
.L_3301:
        /*0008*/ 	.byte	0x04, 0x17
        /*000a*/ 	.short	(.L_3303 - .L_3302)
.L_3302:
        /*000c*/ 	.word	0x00000000
        /*0010*/ 	.short	0x0000
        /*0012*/ 	.short	0x0000
        /*0014*/ 	.byte	0x00, 0xf0, 0x61, 0x04


	//----- nvinfo : EIATTR_SPARSE_MMA_MASK
	.align		4
.L_3303:
        /*0018*/ 	.byte	0x03, 0x50
        /*001a*/ 	.short	0x0000


	//----- nvinfo : EIATTR_MAXREG_COUNT
	.align		4
        /*001c*/ 	.byte	0x03, 0x1b
        /*001e*/ 	.short	0x00ff


	//----- nvinfo : EIATTR_NUM_BARRIERS
	.align		4
        /*0020*/ 	.byte	0x02, 0x4c
        /*0022*/ 	.byte	0x01
	.zero		1


	//----- nvinfo : EIATTR_MERCURY_ISA_VERSION
	.align		4
        /*0024*/ 	.byte	0x03, 0x5f
        /*0026*/ 	.short	0x0101


	//----- nvinfo : EIATTR_COOP_GROUP_MASK_REGIDS
	.align		4
        /*0028*/ 	.byte	0x04, 0x29
        /*002a*/ 	.short	(.L_3305 - .L_3304)


	//   ....[0]....
.L_3304:
        /*002c*/ 	.word	0xffffffff


	//   ....[1]....
        /*0030*/ 	.word	0xffffffff


	//   ....[2]....
        /*0034*/ 	.word	0xffffffff


	//   ....[3]....
        /*0038*/ 	.word	0xffffffff


	//   ....[4]....
        /*003c*/ 	.word	0xffffffff


	//   ....[5]....
        /*0040*/ 	.word	0xffffffff


	//   ....[6]....
        /*0044*/ 	.word	0xffffffff


	//   ....[7]....
        /*0048*/ 	.word	0xffffffff


	//   ....[8]....
        /*004c*/ 	.word	0xffffffff


	//   ....[9]....
        /*0050*/ 	.word	0xffffffff


	//   ....[10]....
        /*0054*/ 	.word	0xffffffff


	//   ....[11]....
        /*0058*/ 	.word	0xffffffff


	//   ....[12]....
        /*005c*/ 	.word	0xffffffff


	//   ....[13]....
        /*0060*/ 	.word	0xffffffff


	//   ....[14]....
        /*0064*/ 	.word	0xffffffff


	//   ....[15]....
        /*0068*/ 	.word	0xffffffff


	//   ....[16]....
        /*006c*/ 	.word	0xffffffff


	//   ....[17]....
        /*0070*/ 	.word	0xffffffff


	//----- nvinfo : EIATTR_COOP_GROUP_INSTR_OFFSETS
	.align		4
.L_3305:
        /*0074*/ 	.byte	0x04, 0x28
        /*0076*/ 	.short	(.L_3307 - .L_3306)


	//   ....[0]....
.L_3306:
        /*0078*/ 	.word	0x00000780


	//   ....[1]....
        /*007c*/ 	.word	0x00000820


	//   ....[2]....
        /*0080*/ 	.word	0x00003210


	//   ....[3]....
        /*0084*/ 	.word	0x00003820


	//   ....[4]....
        /*0088*/ 	.word	0x00003870


	//   ....[5]....
        /*008c*/ 	.word	0x000038a0


	//   ....[6]....
        /*0090*/ 	.word	0x000038c0


	//   ....[7]....
        /*0094*/ 	.word	0x00003900


	//   ....[8]....
        /*0098*/ 	.word	0x00003920


	//   ....[9]....
        /*009c*/ 	.word	0x00003970


	//   ....[10]....
        /*00a0*/ 	.word	0x00003980


	//   ....[11]....
        /*00a4*/ 	.word	0x000039e0


	//   ....[12]....
        /*00a8*/ 	.word	0x000039f0


	//   ....[13]....
        /*00ac*/ 	.word	0x00003b00


	//   ....[14]....
        /*00b0*/ 	.word	0x00003b20


	//   ....[15]....
        /*00b4*/ 	.word	0x00003ff0


	//   ....[16]....
        /*00b8*/ 	.word	0x00004230


	//   ....[17]....
        /*00bc*/ 	.word	0x00004ad0


	//----- nvinfo : EIATTR_VRC_CTA_INIT_COUNT
	.align		4
.L_3307:
        /*00c0*/ 	.byte	0x02, 0x4a
	.zero		1
	.zero		1


	//----- nvinfo : EIATTR_EXIT_INSTR_OFFSETS
	.align		4
        /*00c4*/ 	.byte	0x04, 0x1c
        /*00c6*/ 	.short	(.L_3309 - .L_3308)


	//   ....[0]....
.L_3308:
        /*00c8*/ 	.word	0x000003c0


	//   ....[1]....
        /*00cc*/ 	.word	0x00004b30


	//----- nvinfo : EIATTR_MAX_THREADS
	.align		4
.L_3309:
        /*00d0*/ 	.byte	0x04, 0x05
        /*00d2*/ 	.short	(.L_3311 - .L_3310)
.L_3310:
        /*00d4*/ 	.word	0x00000020
        /*00d8*/ 	.word	0x00000001
        /*00dc*/ 	.word	0x00000001


	//----- nvinfo : EIATTR_CRS_STACK_SIZE
	.align		4
.L_3311:
        /*00e0*/ 	.byte	0x04, 0x1e
        /*00e2*/ 	.short	(.L_3313 - .L_3312)
.L_3312:
        /*00e4*/ 	.word	0x00000000


	//----- nvinfo : EIATTR_CBANK_PARAM_SIZE
	.align		4
.L_3313:
        /*00e8*/ 	.byte	0x03, 0x19
        /*00ea*/ 	.short	0x0118


	//----- nvinfo : EIATTR_PARAM_CBANK
	.align		4
        /*00ec*/ 	.byte	0x04, 0x0a
        /*00ee*/ 	.short	(.L_3315 - .L_3314)
	.align		4
.L_3314:
        /*00f0*/ 	.word	index@(.nv.constant0._Z25selective_scan_fwd_kernelI32Selective_Scan_fwd_kernel_traitsILi32ELi16ELi1ELb1ELb1ELb0ELb1EN3c104HalfEfEEv13SSMParamsBase)
        /*00f4*/ 	.short	0x0380
        /*00f6*/ 	.short	0x0118


	//----- nvinfo : EIATTR_SW_WAR
	.align		4
.L_3315:
        /*00f8*/ 	.byte	0x04, 0x36
        /*00fa*/ 	.short	(.L_3317 - .L_3316)
.L_3316:
        /*00fc*/ 	.word	0x00000008
.L_3317:


//--------------------- .nv.info._Z25selective_scan_fwd_kernelI32Selective_Scan_fwd_kernel_traitsILi32ELi16ELi1ELb1ELb1ELb1ELb0EN3c104HalfEfEEv13SSMParamsBase --------------------------
	.section	.nv.info._Z25selective_scan_fwd_kernelI32Selective_Scan_fwd_kernel_traitsILi32ELi16ELi1ELb1ELb1ELb1ELb0EN3c104HalfEfEEv13SSMParamsBase,"",@"SHT_CUDA_INFO"
	.sectionflags	@""
	.align	4


	//----- nvinfo : EIATTR_CUDA_API_VERSION
	.align		4
        /*0000*/ 	.byte	0x04, 0x37
        /*0002*/ 	.short	(.L_3319 - .L_3318)
.L_3318:
        /*0004*/ 	.word	0x00000082


	//----- nvinfo : EIATTR_KPARAM_INFO
	.align		4
.L_3319:
        /*0008*/ 	.byte	0x04, 0x17
        /*000a*/ 	.short	(.L_3321 - .L_3320)
.L_3320:
        /*000c*/ 	.word	0x00000000
        /*0010*/ 	.short	0x0000
        /*0012*/ 	.short	0x0000
        /*0014*/ 	.byte	0x00, 0xf0, 0x61, 0x04


	//----- nvinfo : EIATTR_SPARSE_MMA_MASK
	.align		4
.L_3321:
        /*0018*/ 	.byte	0x03, 0x50
        /*001a*/ 	.short	0x0000


	//----- nvinfo : EIATTR_MAXREG_COUNT
	.align		4
        /*001c*/ 	.byte	0x03, 0x1b
        /*001e*/ 	.short	0x00ff


	//----- nvinfo : EIATTR_NUM_BARRIERS
	.align		4
        /*0020*/ 	.byte	0x02, 0x4c
        /*0022*/ 	.byte	0x01
	.zero		1


	//----- nvinfo : EIATTR_MERCURY_ISA_VERSION
	.align		4
        /*0024*/ 	.byte	0x03, 0x5f
        /*0026*/ 	.short	0x0101


	//----- nvinfo : EIATTR_COOP_GROUP_MASK_REGIDS
	.align		4
        /*0028*/ 	.byte	0x04, 0x29
        /*002a*/ 	.short	(.L_3323 - .L_3322)


	//   ....[0]....
.L_3322:
        /*002c*/ 	.word	0xffffffff


	//   ....[1]....
        /*0030*/ 	.word	0xffffffff


	//   ....[2]....
        /*0034*/ 	.word	0xffffffff


	//   ....[3]....
        /*0038*/ 	.word	0xffffffff


	//   ....[4]....
        /*003c*/ 	.word	0xffffffff


	//   ....[5]....
        /*0040*/ 	.word	0xffffffff


	//   ....[6]....
        /*0044*/ 	.word	0xffffffff


	//   ....[7]....
        /*0048*/ 	.word	0xffffffff


	//   ....[8]....
        /*004c*/ 	.word	0xffffffff


	//   ....[9]....
        /*0050*/ 	.word	0xffffffff


	//   ....[10]....
        /*0054*/ 	.word	0xffffffff


	//   ....[11]....
        /*0058*/ 	.word	0xffffffff


	//   ....[12]....
        /*005c*/ 	.word	0xffffffff


	//   ....[13]....
        /*0060*/ 	.word	0xffffffff


	//   ....[14]....
        /*0064*/ 	.word	0xffffffff


	//   ....[15]....
        /*0068*/ 	.word	0xffffffff


	//   ....[16]....
        /*006c*/ 	.word	0xffffffff


	//----- nvinfo : EIATTR_COOP_GROUP_INSTR_OFFSETS
	.align		4
.L_3323:
        /*0070*/ 	.byte	0x04, 0x28
        /*0072*/ 	.short	(.L_3325 - .L_3324)


	//   ....[0]....
.L_3324:
        /*0074*/ 	.word	0x000007e0


	//   ....[1]....
        /*0078*/ 	.word	0x00000870


	//   ....[2]....
        /*007c*/ 	.word	0x00003270


	//   ....[3]....
        /*0080*/ 	.word	0x00003890


	//   ....[4]....
        /*0084*/ 	.word	0x000038e0


	//   ....[5]....
        /*0088*/ 	.word	0x00003910


	//   ....[6]....
        /*008c*/ 	.word	0x00003930


	//   ....[7]....
        /*0090*/ 	.word	0x00003970


	//   ....[8]....
        /*0094*/ 	.word	0x00003990


	//   ....[9]....
        /*0098*/ 	.word	0x000039e0


	//   ....[10]....
        /*009c*/ 	.word	0x000039f0


	//   ....[11]....
        /*00a0*/ 	.word	0x00003a50


	//   ....[12]....
        /*00a4*/ 	.word	0x00003a60


	//   ....[13]....
        /*00a8*/ 	.word	0x00003ae0


	//   ....[14]....
        /*00ac*/ 	.word	0x00003bd0


	//   ....[15]....
        /*00b0*/ 	.word	0x00003bf0


	//   ....[16]....
        /*00b4*/ 	.word	0x00004210


	//----- nvinfo : EIATTR_VRC_CTA_INIT_COUNT
	.align		4
.L_3325:
        /*00b8*/ 	.byte	0x02, 0x4a
	.zero		1
	.zero		1


	//----- nvinfo : EIATTR_EXIT_INSTR_OFFSETS
	.align		4
        /*00bc*/ 	.byte	0x04, 0x1c
        /*00be*/ 	.short	(.L_3327 - .L_3326)


	//   ....[0]....
.L_3326:
        /*00c0*/ 	.word	0x00000400


	//   ....[1]....
        /*00c4*/ 	.word	0x00004340


	//----- nvinfo : EIATTR_MAX_THREADS
	.align		4
.L_3327:
        /*00c8*/ 	.byte	0x04, 0x05
        /*00ca*/ 	.short	(.L_3329 - .L_3328)
.L_3328:
        /*00cc*/ 	.word	0x00000020
        /*00d0*/ 	.word	0x00000001
        /*00d4*/ 	.word	0x00000001


	//----- nvinfo : EIATTR_CRS_STACK_SIZE
	.align		4
.L_3329:
        /*00d8*/ 	.byte	0x04, 0x1e
        /*00da*/ 	.short	(.L_3331 - .L_3330)
.L_3330:
        /*00dc*/ 	.word	0x00000000


	//----- nvinfo : EIATTR_CBANK_PARAM_SIZE
	.align		4
.L_3331:
        /*00e0*/ 	.byte	0x03, 0x19
        /*00e2*/ 	.short	0x0118


	//----- nvinfo : EIATTR_PARAM_CBANK
	.align		4
        /*00e4*/ 	.byte	0x04, 0x0a
        /*00e6*/ 	.short	(.L_3333 - .L_3332)
	.align		4
.L_3332:
        /*00e8*/ 	.word	index@(.nv.constant0._Z25selective_scan_fwd_kernelI32Selective_Scan_fwd_kernel_traitsILi32ELi16ELi1ELb1ELb1ELb1ELb0EN3c104HalfEfEEv13SSMParamsBase)
        /*00ec*/ 	.short	0x0380
        /*00ee*/ 	.short	0x0118


	//----- nvinfo : EIATTR_SW_WAR
	.align		4
.L_3333:
        /*00f0*/ 	.byte	0x04, 0x36
        /*00f2*/ 	.short	(.L_3335 - .L_3334)
.L_3334:
        /*00f4*/ 	.word	0x00000008
.L_3335:


//--------------------- .nv.info._Z25selective_scan_fwd_kernelI32Selective_Scan_fwd_kernel_traitsILi32ELi16ELi1ELb1ELb1ELb1ELb1EN3c104HalfEfEEv13SSMParamsBase --------------------------
	.section	.nv.info._Z25selective_scan_fwd_kernelI32Selective_Scan_fwd_kernel_traitsILi32ELi16ELi1ELb1ELb1ELb1ELb1EN3c104HalfEfEEv13SSMParamsBase,"",@"SHT_CUDA_INFO"
	.sectionflags	@""
	.align	4


	//----- nvinfo : EIATTR_CUDA_API_VERSION
	.align		4
        /*0000*/ 	.byte	0x04, 0x37
        /*0002*/ 	.short	(.L_3337 - .L_3336)
.L_3336:
        /*0004*/ 	.word	0x00000082


	//----- nvinfo : EIATTR_KPARAM_INFO
	.align		4
.L_3337:
        /*0008*/ 	.byte	0x04, 0x17
        /*000a*/ 	.short	(.L_3339 - .L_3338)
.L_3338:
        /*000c*/ 	.word	0x00000000
        /*0010*/ 	.short	0x0000
        /*0012*/ 	.short	0x0000
        /*0014*/ 	.byte	0x00, 0xf0, 0x61, 0x04


	//----- nvinfo : EIATTR_SPARSE_MMA_MASK
	.align		4
.L_3339:
        /*0018*/ 	.byte	0x03, 0x50
        /*001a*/ 	.short	0x0000


	//----- nvinfo : EIATTR_MAXREG_COUNT
	.align		4
        /*001c*/ 	.byte	0x03, 0x1b
        /*001e*/ 	.short	0x00ff


	//----- nvinfo : EIATTR_NUM_BARRIERS
	.align		4
        /*0020*/ 	.byte	0x02, 0x4c
        /*0022*/ 	.byte	0x01
	.zero		1


	//----- nvinfo : EIATTR_MERCURY_ISA_VERSION
	.align		4
        /*0024*/ 	.byte	0x03, 0x5f
        /*0026*/ 	.short	0x0101


	//----- nvinfo : EIATTR_COOP_GROUP_MASK_REGIDS
	.align		4
        /*0028*/ 	.byte	0x04, 0x29
        /*002a*/ 	.short	(.L_3341 - .L_3340)


	//   ....[0]....
.L_3340:
        /*002c*/ 	.word	0xffffffff


	//   ....[1]....
        /*0030*/ 	.word	0xffffffff


	//   ....[2]....
        /*0034*/ 	.word	0xffffffff


	//   ....[3]....
        /*0038*/ 	.word	0xffffffff


	//   ....[4]....
        /*003c*/ 	.word	0xffffffff


	//   ....[5]....
        /*0040*/ 	.word	0xffffffff


	//   ....[6]....
        /*0044*/ 	.word	0xffffffff


	//   ....[7]....
        /*0048*/ 	.word	0xffffffff


	//   ....[8]....
        /*004c*/ 	.word	0xffffffff


	//   ....[9]....
        /*0050*/ 	.word	0xffffffff


	//   ....[10]....
        /*0054*/ 	.word	0xffffffff


	//   ....[11]....
        /*0058*/ 	.word	0xffffffff


	//   ....[12]....
        /*005c*/ 	.word	0xffffffff


	//   ....[13]....
        /*0060*/ 	.word	0xffffffff


	//   ....[14]....
        /*0064*/ 	.word	0xffffffff


	//   ....[15]....
        /*0068*/ 	.word	0xffffffff


	//   ....[16]....
        /*006c*/ 	.word	0xffffffff


	//   ....[17]....
        /*0070*/ 	.word	0xffffffff


	//   ....[18]....
        /*0074*/ 	.word	0xffffffff


	//----- nvinfo : EIATTR_COOP_GROUP_INSTR_OFFSETS
	.align		4
.L_3341:
        /*0078*/ 	.byte	0x04, 0x28
        /*007a*/ 	.short	(.L_3343 - .L_3342)


	//   ....[0]....
.L_3342:
        /*007c*/ 	.word	0x000007f0


	//   ....[1]....
        /*0080*/ 	.word	0x00000880


	//   ....[2]....
        /*0084*/ 	.word	0x00003280


	//   ....[3]....
        /*0088*/ 	.word	0x000038a0


	//   ....[4]....
        /*008c*/ 	.word	0x000038f0


	//   ....[5]....
        /*0090*/ 	.word	0x00003920


	//   ....[6]....
        /*0094*/ 	.word	0x00003940


	//   ....[7]....
        /*0098*/ 	.word	0x00003980


	//   ....[8]....
        /*009c*/ 	.word	0x000039a0


	//   ....[9]....
        /*00a0*/ 	.word	0x000039f0


	//   ....[10]....
        /*00a4*/ 	.word	0x00003a00


	//   ....[11]....
        /*00a8*/ 	.word	0x00003a60


	//   ....[12]....
        /*00ac*/ 	.word	0x00003a70


	//   ....[13]....
        /*00b0*/ 	.word	0x00003af0


	//   ....[14]....
        /*00b4*/ 	.word	0x00003be0


	//   ....[15]....
        /*00b8*/ 	.word	0x00003c00


	//   ....[16]....
        /*00bc*/ 	.word	0x000041d0


	//   ....[17]....
        /*00c0*/ 	.word	0x00004430


	//   ....[18]....
        /*00c4*/ 	.word	0x00004cd0


	//----- nvinfo : EIATTR_VRC_CTA_INIT_COUNT
	.align		4
.L_3343:
        /*00c8*/ 	.byte	0x02, 0x4a
	.zero		1
	.zero		1


	//----- nvinfo : EIATTR_EXIT_INSTR_OFFSETS
	.align		4
        /*00cc*/ 	.byte	0x04, 0x1c
        /*00ce*/ 	.short	(.L_3345 - .L_3344)


	//   ....[0]....
.L_3344:
        /*00d0*/ 	.word	0x00000410


	//   ....[1]....
        /*00d4*/ 	.word	0x00004d30


	//----- nvinfo : EIATTR_MAX_THREADS
	.align		4
.L_3345:
        /*00d8*/ 	.byte	0x04, 0x05
        /*00da*/ 	.short	(.L_3347 - .L_3346)
.L_3346:
        /*00dc*/ 	.word	0x00000020
        /*00e0*/ 	.word	0x00000001
        /*00e4*/ 	.word	0x00000001


	//----- nvinfo : EIATTR_CRS_STACK_SIZE
	.align		4
.L_3347:
        /*00e8*/ 	.byte	0x04, 0x1e
        /*00ea*/ 	.short	(.L_3349 - .L_3348)
.L_3348:
        /*00ec*/ 	.word	0x00000000


	//----- nvinfo : EIATTR_CBANK_PARAM_SIZE
	.align		4
.L_3349:
        /*00f0*/ 	.byte	0x03, 0x19
        /*00f2*/ 	.short	0x0118


	//----- nvinfo : EIATTR_PARAM_CBANK
	.align		4
        /*00f4*/ 	.byte	0x04, 0x0a
        /*00f6*/ 	.short	(.L_3351 - .L_3350)
	.align		4
.L_3350:
        /*00f8*/ 	.word	index@(.nv.constant0._Z25selective_scan_fwd_kernelI32Selective_Scan_fwd_kernel_traitsILi32ELi16ELi1ELb1ELb1ELb1ELb1EN3c104HalfEfEEv13SSMParamsBase)
        /*00fc*/ 	.short	0x0380
        /*00fe*/ 	.short	0x0118


	//----- nvinfo : EIATTR_SW_WAR
	.align		4
.L_3351:
        /*0100*/ 	.byte	0x04, 0x36
        /*0102*/ 	.short	(.L_3353 - .L_3352)
.L_3352:
        /*0104*/ 	.word	0x00000008
.L_3353:


//--------------------- .nv.info._Z25selective_scan_fwd_kernelI32Selective_Scan_fwd_kernel_traitsILi32ELi8ELi1ELb0ELb0ELb0ELb0EN3c104HalfEfEEv13SSMParamsBase --------------------------
	.section	.nv.info._Z25selective_scan_fwd_kernelI32Selective_Scan_fwd_kernel_traitsILi32ELi8ELi1ELb0ELb0ELb0ELb0EN3c104HalfEfEEv13SSMParamsBase,"",@"SHT_CUDA_INFO"
	.sectionflags	@""
	.align	4


	//----- nvinfo : EIATTR_CUDA_API_VERSION
	.align		4
        /*0000*/ 	.byte	0x04, 0x37
        /*0002*/ 	.short	(.L_3355 - .L_3354)
.L_3354:
        /*0004*/ 	.word	0x00000082


	//----- nvinfo : EIATTR_KPARAM_INFO
	.align		4
.L_3355:
        /*0008*/ 	.byte	0x04, 0x17
        /*000a*/ 	.short	(.L_3357 - .L_3356)
.L_3356:
        /*000c*/ 	.word	0x00000000
        /*0010*/ 	.short	0x0000
        /*0012*/ 	.short	0x0000
        /*0014*/ 	.byte	0x00, 0xf0, 0x61, 0x04


	//----- nvinfo : EIATTR_SPARSE_MMA_MASK
	.align		4
.L_3357:
        /*0018*/ 	.byte	0x03, 0x50
        /*001a*/ 	.short	0x0000


	//----- nvinfo : EIATTR_MAXREG_COUNT
	.align		4
        /*001c*/ 	.byte	0x03, 0x1b
        /*001e*/ 	.short	0x00ff


	//----- nvinfo : EIATTR_NUM_BARRIERS
	.align		4
        /*0020*/ 	.byte	0x02, 0x4c
        /*0022*/ 	.byte	0x01
	.zero		1


	//----- nvinfo : EIATTR_MERCURY_ISA_VERSION
	.align		4
        /*0024*/ 	.byte	0x03, 0x5f
        /*0026*/ 	.short	0x0101


	//----- nvinfo : EIATTR_COOP_GROUP_MASK_REGIDS
	.align		4
        /*0028*/ 	.byte	0x04, 0x29
        /*002a*/ 	.short	(.L_3359 - .L_3358)


	//   ....[0]....
.L_3358:
        /*002c*/ 	.word	0xffffffff


	//   ....[1]....
        /*0030*/ 	.word	0xffffffff


	//   ....[2]....
        /*0034*/ 	.word	0xffffffff


	//   ....[3]....
        /*0038*/ 	.word	0xffffffff


	//   ....[4]....
        /*003c*/ 	.word	0xffffffff


	//   ....[5]....
        /*0040*/ 	.word	0xffffffff


	//   ....[6]....
        /*0044*/ 	.word	0xffffffff


	//   ....[7]....
        /*0048*/ 	.word	0xffffffff


	//   ....[8]....
        /*004c*/ 	.word	0xffffffff


	//   ....[9]....
        /*0050*/ 	.word	0xffffffff


	//   ....[10]....
        /*0054*/ 	.word	0xffffffff


	//   ....[11]....
        /*0058*/ 	.word	0xffffffff


	//   ....[12]....
        /*005c*/ 	.word	0xffffffff


	//   ....[13]....
        /*0060*/ 	.word	0xffffffff


	//   ....[14]....
        /*0064*/ 	.word	0xffffffff


	//----- nvinfo : EIATTR_COOP_GROUP_INSTR_OFFSETS
	.align		4
.L_3359:
        /*0068*/ 	.byte	0x04, 0x28
        /*006a*/ 	.short	(.L_3361 - .L_3360)


	//   ....[0]....
.L_3360:
        /*006c*/ 	.word	0x00000b20


	//   ....[1]....
        /*0070*/ 	.word	0x00000d30


	//   ....[2]....
        /*0074*/ 	.word	0x000026a0


	//   ....[3]....
        /*0078*/ 	.word	0x000026f0


	//   ....[4]....
        /*007c*/ 	.word	0x00002730


	//   ....[5]....
        /*0080*/ 	.word	0x00002750


	//   ....[6]....
        /*0084*/ 	.word	0x00002790


	//   ....[7]....
        /*0088*/ 	.word	0x000027b0


	//   ....[8]....
        /*008c*/ 	.word	0x00002800


	//   ....[9]....
        /*0090*/ 	.word	0x00002810


	//   ....[10]....
        /*0094*/ 	.word	0x00002860


	//   ....[11]....
        /*0098*/ 	.word	0x00002870


	//   ....[12]....
        /*009c*/ 	.word	0x000029d0


	//   ....[13]....
        /*00a0*/ 	.word	0x000029f0


	//   ....[14]....
        /*00a4*/ 	.word	0x00002e30


	//----- nvinfo : EIATTR_VRC_CTA_INIT_COUNT
	.align		4
.L_3361:
        /*00a8*/ 	.byte	0x02, 0x4a
	.zero		1
	.zero		1


	//----- nvinfo : EIATTR_EXIT_INSTR_OFFSETS
	.align		4
        /*00ac*/ 	.byte	0x04, 0x1c
        /*00ae*/ 	.short	(.L_3363 - .L_3362)


	//   ....[0]....
.L_3362:
        /*00b0*/ 	.word	0x00000210


	//   ....[1]....
        /*00b4*/ 	.word	0x000030b0


	//----- nvinfo : EIATTR_MAX_THREADS
	.align		4
.L_3363:
        /*00b8*/ 	.byte	0x04, 0x05
        /*00ba*/ 	.short	(.L_3365 - .L_3364)
.L_3364:
        /*00bc*/ 	.word	0x00000020
        /*00c0*/ 	.word	0x00000001
        /*00c4*/ 	.word	0x00000001


	//----- nvinfo : EIATTR_CRS_STACK_SIZE
	.align		4
.L_3365:
        /*00c8*/ 	.byte	0x04, 0x1e
        /*00ca*/ 	.short	(.L_3367 - .L_3366)
.L_3366:
        /*00cc*/ 	.word	0x00000000


	//----- nvinfo : EIATTR_CBANK_PARAM_SIZE
	.align		4
.L_3367:
        /*00d0*/ 	.byte	0x03, 0x19
        /*00d2*/ 	.short	0x0118


	//----- nvinfo : EIATTR_PARAM_CBANK
	.align		4
        /*00d4*/ 	.byte	0x04, 0x0a
        /*00d6*/ 	.short	(.L_3369 - .L_3368)
	.align		4
.L_3368:
        /*00d8*/ 	.word	index@(.nv.constant0._Z25selective_scan_fwd_kernelI32Selective_Scan_fwd_kernel_traitsILi32ELi8ELi1ELb0ELb0ELb0ELb0EN3c104HalfEfEEv13SSMParamsBase)
        /*00dc*/ 	.short	0x0380
        /*00de*/ 	.short	0x0118


	//----- nvinfo : EIATTR_SW_WAR
	.align		4
.L_3369:
        /*00e0*/ 	.byte	0x04, 0x36
        /*00e2*/ 	.short	(.L_3371 - .L_3370)
.L_3370:
        /*00e4*/ 	.word	0x00000008
.L_3371:


//--------------------- .nv.info._Z25selective_scan_fwd_kernelI32Selective_Scan_fwd_kernel_traitsILi32ELi8ELi1ELb0ELb0ELb0ELb1EN3c104HalfEfEEv13SSMParamsBase --------------------------
	.section	.nv.info._Z25selective_scan_fwd_kernelI32Selective_Scan_fwd_kernel_traitsILi32ELi8ELi1ELb0ELb0ELb0ELb1EN3c104HalfEfEEv13SSMParamsBase,"",@"SHT_CUDA_INFO"
	.sectionflags	@""
	.align	4


	//----- nvinfo : EIATTR_CUDA_API_VERSION
	.align		4
        /*0000*/ 	.byte	0x04, 0x37
        /*0002*/ 	.short	(.L_3373 - .L_3372)
.L_3372:
        /*0004*/ 	.word	0x00000082


	//----- nvinfo : EIATTR_KPARAM_INFO
	.align		4
.L_3373:
        /*0008*/ 	.byte	0x04, 0x17
        /*000a*/ 	.short	(.L_3375 - .L_3374)
.L_3374:
        /*000c*/ 	.word	0x00000000
        /*0010*/ 	.short	0x0000
        /*0012*/ 	.short	0x0000
        /*0014*/ 	.byte	0x00, 0xf0, 0x61, 0x04


	//----- nvinfo : EIATTR_SPARSE_MMA_MASK
	.align		4
.L_3375:
        /*0018*/ 	.byte	0x03, 0x50
        /*001a*/ 	.short	0x0000


	//----- nvinfo : EIATTR_MAXREG_COUNT
	.align		4
        /*001c*/ 	.byte	0x03, 0x1b
        /*001e*/ 	.short	0x00ff


	//----- nvinfo : EIATTR_NUM_BARRIERS
	.align		4
        /*0020*/ 	.byte	0x02, 0x4c
        /*0022*/ 	.byte	0x01
	.zero		1


	//----- nvinfo : EIATTR_MERCURY_ISA_VERSION
	.align		4
        /*0024*/ 	.byte	0x03, 0x5f
        /*0026*/ 	.short	0x0101


	//----- nvinfo : EIATTR_COOP_GROUP_MASK_REGIDS
	.align		4
        /*0028*/ 	.byte	0x04, 0x29
        /*002a*/ 	.short	(.L_3377 - .L_3376)


	//   ....[0]....
.L_3376:
        /*002c*/ 	.word	0xffffffff


	//   ....[1]....
        /*0030*/ 	.word	0xffffffff


	//   ....[2]....
        /*0034*/ 	.word	0xffffffff


	//   ....[3]....
        /*0038*/ 	.word	0xffffffff


	//   ....[4]....
        /*003c*/ 	.word	0xffffffff


	//   ....[5]....
        /*0040*/ 	.word	0xffffffff


	//   ....[6]....
        /*0044*/ 	.word	0xffffffff


	//   ....[7]....
        /*0048*/ 	.word	0xffffffff


	//   ....[8]....
        /*004c*/ 	.word	0xffffffff


	//   ....[9]....
        /*0050*/ 	.word	0xffffffff


	//   ....[10]....
        /*0054*/ 	.word	0xffffffff


	//   ....[11]....
        /*0058*/ 	.word	0xffffffff


	//   ....[12]....
        /*005c*/ 	.word	0xffffffff


	//   ....[13]....
        /*0060*/ 	.word	0xffffffff


	//   ....[14]....
        /*0064*/ 	.word	0xffffffff


	//   ....[15]....
        /*0068*/ 	.word	0xffffffff


	//   ....[16]....
        /*006c*/ 	.word	0xffffffff


	//----- nvinfo : EIATTR_COOP_GROUP_INSTR_OFFSETS
	.align		4
.L_3377:
        /*0070*/ 	.byte	0x04, 0x28
        /*0072*/ 	.short	(.L_3379 - .L_3378)


	//   ....[0]....
.L_3378:
        /*0074*/ 	.word	0x00000bf0


	//   ....[1]....
        /*0078*/ 	.word	0x00000e10


	//   ....[2]....
        /*007c*/ 	.word	0x00002790


	//   ....[3]....
        /*0080*/ 	.word	0x000027e0


	//   ....[4]....
        /*0084*/ 	.word	0x00002820


	//   ....[5]....
        /*0088*/ 	.word	0x00002840


	//   ....[6]....
        /*008c*/ 	.word	0x00002880


	//   ....[7]....
        /*0090*/ 	.word	0x000028a0


	//   ....[8]....
        /*0094*/ 	.word	0x000028f0


	//   ....[9]....
        /*0098*/ 	.word	0x00002900


	//   ....[10]....
        /*009c*/ 	.word	0x00002950


	//   ....[11]....
        /*00a0*/ 	.word	0x00002960


	//   ....[12]....
        /*00a4*/ 	.word	0x00002ac0


	//   ....[13]....
        /*00a8*/ 	.word	0x00002ae0


	//   ....[14]....
        /*00ac*/ 	.word	0x00002f60


	//   ....[15]....
        /*00b0*/ 	.word	0x00003390


	//   ....[16]....
        /*00b4*/ 	.word	0x000038b0


	//----- nvinfo : EIATTR_VRC_CTA_INIT_COUNT
	.align		4
.L_3379:
        /*00b8*/ 	.byte	0x02, 0x4a
	.zero		1
	.zero		1


	//----- nvinfo : EIATTR_EXIT_INSTR_OFFSETS
	.align		4
        /*00bc*/ 	.byte	0x04, 0x1c
        /*00be*/ 	.short	(.L_3381 - .L_3380)


	//   ....[0]....
.L_3380:
        /*00c0*/ 	.word	0x00000220


	//   ....[1]....
        /*00c4*/ 	.word	0x00003b30


	//----- nvinfo : EIATTR_MAX_THREADS
	.align		4
.L_3381:
        /*00c8*/ 	.byte	0x04, 0x05
        /*00ca*/ 	.short	(.L_3383 - .L_3382)
.L_3382:
        /*00cc*/ 	.word	0x00000020
        /*00d0*/ 	.word	0x00000001
        /*00d4*/ 	.word	0x00000001


	//----- nvinfo : EIATTR_CRS_STACK_SIZE
	.align		4
.L_3383:
        /*00d8*/ 	.byte	0x04, 0x1e
        /*00da*/ 	.short	(.L_3385 - .L_3384)
.L_3384:
        /*00dc*/ 	.word	0x00000000


	//----- nvinfo : EIATTR_CBANK_PARAM_SIZE
	.align		4
.L_3385:
        /*00e0*/ 	.byte	0x03, 0x19
        /*00e2*/ 	.short	0x0118


	//----- nvinfo : EIATTR_PARAM_CBANK
	.align		4
        /*00e4*/ 	.byte	0x04, 0x0a
        /*00e6*/ 	.short	(.L_3387 - .L_3386)
	.align		4
.L_3386:
        /*00e8*/ 	.word	index@(.nv.constant0._Z25selective_scan_fwd_kernelI32Selective_Scan_fwd_kernel_traitsILi32ELi8ELi1ELb0ELb0ELb0ELb1EN3c104HalfEfEEv13SSMParamsBase)
        /*00ec*/ 	.short	0x0380
        /*00ee*/ 	.short	0x0118


	//----- nvinfo : EIATTR_SW_WAR
	.align		4
.L_3387:
        /*00f0*/ 	.byte	0x04, 0x36
        /*00f2*/ 	.short	(.L_3389 - .L_3388)
.L_3388:
        /*00f4*/ 	.word	0x00000008
.L_3389:


//--------------------- .nv.info._Z25selective_scan_fwd_kernelI32Selective_Scan_fwd_kernel_traitsILi32ELi8ELi1ELb0ELb0ELb1ELb0EN3c104HalfEfEEv13SSMParamsBase --------------------------
	.section	.nv.info._Z25selective_scan_fwd_kernelI32Selective_Scan_fwd_kernel_traitsILi32ELi8ELi1ELb0ELb0ELb1ELb0EN3c104HalfEfEEv13SSMParamsBase,"",@"SHT_CUDA_INFO"
	.sectionflags	@""
	.align	4


	//----- nvinfo : EIATTR_CUDA_API_VERSION
	.align		4
        /*0000*/ 	.byte	0x04, 0x37
        /*0002*/ 	.short	(.L_3391 - .L_3390)
.L_3390:
        /*0004*/ 	.word	0x00000082


	//----- nvinfo : EIATTR_KPARAM_INFO
	.align		4
.L_3391:
        /*0008*/ 	.byte	0x04, 0x17
        /*000a*/ 	.short	(.L_3393 - .L_3392)
.L_3392:
        /*000c*/ 	.word	0x00000000
        /*0010*/ 	.short	0x0000
        /*0012*/ 	.short	0x0000
        /*0014*/ 	.byte	0x00, 0xf0, 0x61, 0x04


	//----- nvinfo : EIATTR_SPARSE_MMA_MASK
	.align		4
.L_3393:
        /*0018*/ 	.byte	0x03, 0x50
        /*001a*/ 	.short	0x0000


	//----- nvinfo : EIATTR_MAXREG_COUNT
	.align		4
        /*001c*/ 	.byte	0x03, 0x1b
        /*001e*/ 	.short	0x00ff


	//----- nvinfo : EIATTR_NUM_BARRIERS
	.align		4
        /*0020*/ 	.byte	0x02, 0x4c
        /*0022*/ 	.byte	0x01
	.zero		1


	//----- nvinfo : EIATTR_MERCURY_ISA_VERSION
	.align		4
        /*0024*/ 	.byte	0x03, 0x5f
        /*0026*/ 	.short	0x0101


	//----- nvinfo : EIATTR_COOP_GROUP_MASK_REGIDS
	.align		4
        /*0028*/ 	.byte	0x04, 0x29
        /*002a*/ 	.short	(.L_3395 - .L_3394)


	//   ....[0]....
.L_3394:
        /*002c*/ 	.word	0xffffffff


	//   ....[1]....
        /*0030*/ 	.word	0xffffffff


	//   ....[2]....
        /*0034*/ 	.word	0xffffffff


	//   ....[3]....
        /*0038*/ 	.word	0xffffffff


	//   ....[4]....
        /*003c*/ 	.word	0xffffffff


	//   ....[5]....
        /*0040*/ 	.word	0xffffffff


	//   ....[6]....
        /*0044*/ 	.word	0xffffffff


	//   ....[7]....
        /*0048*/ 	.word	0xffffffff


	//   ....[8]....
        /*004c*/ 	.word	0xffffffff


	//   ....[9]....
        /*0050*/ 	.word	0xffffffff


	//   ....[10]....
        /*0054*/ 	.word	0xffffffff


	//   ....[11]....
        /*0058*/ 	.word	0xffffffff


	//   ....[12]....
        /*005c*/ 	.word	0xffffffff


	//   ....[13]....
        /*0060*/ 	.word	0xffffffff


	//   ....[14]....
        /*0064*/ 	.word	0xffffffff


	//   ....[15]....
        /*0068*/ 	.word	0xffffffff


	//----- nvinfo : EIATTR_COOP_GROUP_INSTR_OFFSETS
	.align		4
.L_3395:
        /*006c*/ 	.byte	0x04, 0x28
        /*006e*/ 	.short	(.L_3397 - .L_3396)


	//   ....[0]....
.L_3396:
        /*0070*/ 	.word	0x00000d00


	//   ....[1]....
        /*0074*/ 	.word	0x00000f10


	//   ....[2]....
        /*0078*/ 	.word	0x00002820


	//   ....[3]....
        /*007c*/ 	.word	0x00002b30


	//   ....[4]....
        /*0080*/ 	.word	0x00002b80


	//   ....[5]....
        /*0084*/ 	.word	0x00002bc0


	//   ....[6]....
        /*0088*/ 	.word	0x00002be0


	//   ....[7]....
        /*008c*/ 	.word	0x00002c20


	//   ....[8]....
        /*0090*/ 	.word	0x00002c40


	//   ....[9]....
        /*0094*/ 	.word	0x00002c90


	//   ....[10]....
        /*0098*/ 	.word	0x00002ca0


	//   ....[11]....
        /*009c*/ 	.word	0x00002d40


	//   ....[12]....
        /*00a0*/ 	.word	0x00002d50


	//   ....[13]....
        /*00a4*/ 	.word	0x00002e40


	//   ....[14]....
        /*00a8*/ 	.word	0x00002e60


	//   ....[15]....
        /*00ac*/ 	.word	0x00003370


	//----- nvinfo : EIATTR_VRC_CTA_INIT_COUNT
	.align		4
.L_3397:
        /*00b0*/ 	.byte	0x02, 0x4a
	.zero		1
	.zero		1


	//----- nvinfo : EIATTR_EXIT_INSTR_OFFSETS
	.align		4
        /*00b4*/ 	.byte	0x04, 0x1c
        /*00b6*/ 	.short	(.L_3399 - .L_3398)


	//   ....[0]....
.L_3398:
        /*00b8*/ 	.word	0x00000370


	//   ....[1]....
        /*00bc*/ 	.word	0x00003610


	//----- nvinfo : EIATTR_MAX_THREADS
	.align		4
.L_3399:
        /*00c0*/ 	.byte	0x04, 0x05
        /*00c2*/ 	.short	(.L_3401 - .L_3400)
.L_3400:
        /*00c4*/ 	.word	0x00000020
        /*00c8*/ 	.word	0x00000001
        /*00cc*/ 	.word	0x00000001


	//----- nvinfo : EIATTR_CRS_STACK_SIZE
	.align		4
.L_3401:
        /*00d0*/ 	.byte	0x04, 0x1e
        /*00d2*/ 	.short	(.L_3403 - .L_3402)
.L_3402:
        /*00d4*/ 	.word	0x00000000


	//----- nvinfo : EIATTR_CBANK_PARAM_SIZE
	.align		4
.L_3403:
        /*00d8*/ 	.byte	0x03, 0x19
        /*00da*/ 	.short	0x0118


	//----- nvinfo : EIATTR_PARAM_CBANK
	.align		4
        /*00dc*/ 	.byte	0x04, 0x0a
        /*00de*/ 	.short	(.L_3405 - .L_3404)
	.align		4
.L_3404:
        /*00e0*/ 	.word	index@(.nv.constant0._Z25selective_scan_fwd_kernelI32Selective_Scan_fwd_kernel_traitsILi32ELi8ELi1ELb0ELb0ELb1ELb0EN3c104HalfEfEEv13SSMParamsBase)
        /*00e4*/ 	.short	0x0380
        /*00e6*/ 	.short	0x0118


	//----- nvinfo : EIATTR_SW_WAR
	.align		4
.L_3405:
        /*00e8*/ 	.byte	0x04, 0x36
        /*00ea*/ 	.short	(.L_3407 - .L_3406)
.L_3406:
        /*00ec*/ 	.word	0x00000008
.L_3407:


//--------------------- .nv.info._Z25selective_scan_fwd_kernelI32Selective_Scan_fwd_kernel_traitsILi32ELi8ELi1ELb0ELb0ELb1ELb1EN3c104HalfEfEEv13SSMParamsBase --------------------------
	.section	.nv.info._Z25selective_scan_fwd_kernelI32Selective_Scan_fwd_kernel_traitsILi32ELi8ELi1ELb0ELb0ELb1ELb1EN3c104HalfEfEEv13SSMParamsBase,"",@"SHT_CUDA_INFO"
	.sectionflags	@""
	.align	4


	//----- nvinfo : EIATTR_CUDA_API_VERSION
	.align		4
        /*0000*/ 	.byte	0x04, 0x37
        /*0002*/ 	.short	(.L_3409 - .L_3408)
.L_3408:
        /*0004*/ 	.word	0x00000082


	//----- nvinfo : EIATTR_KPARAM_INFO
	.align		4
.L_3409:
        /*0008*/ 	.byte	0x04, 0x17
        /*000a*/ 	.short	(.L_3411 - .L_3410)
.L_3410:
        /*000c*/ 	.word	0x00000000
        /*0010*/ 	.short	0x0000
        /*0012*/ 	.short	0x0000
        /*0014*/ 	.byte	0x00, 0xf0, 0x61, 0x04


	//----- nvinfo : EIATTR_SPARSE_MMA_MASK
	.align		4
.L_3411:
        /*0018*/ 	.byte	0x03, 0x50
        /*001a*/ 	.short	0x0000


	//----- nvinfo : EIATTR_MAXREG_COUNT
	.align		4
        /*001c*/ 	.byte	0x03, 0x1b
        /*001e*/ 	.short	0x00ff


	//----- nvinfo : EIATTR_NUM_BARRIERS
	.align		4
        /*0020*/ 	.byte	0x02, 0x4c
        /*0022*/ 	.byte	0x01
	.zero		1


	//----- nvinfo : EIATTR_MERCURY_ISA_VERSION
	.align		4
        /*0024*/ 	.byte	0x03, 0x5f
        /*0026*/ 	.short	0x0101


	//----- nvinfo : EIATTR_COOP_GROUP_MASK_REGIDS
	.align		4
        /*0028*/ 	.byte	0x04, 0x29
        /*002a*/ 	.short	(.L_3413 - .L_3412)


	//   ....[0]....
.L_3412:
        /*002c*/ 	.word	0xffffffff


	//   ....[1]....
        /*0030*/ 	.word	0xffffffff


	//   ....[2]....
        /*0034*/ 	.word	0xffffffff


	//   ....[3]....
        /*0038*/ 	.word	0xffffffff


	//   ....[4]....
        /*003c*/ 	.word	0xffffffff


	//   ....[5]....
        /*0040*/ 	.word	0xffffffff


	//   ....[6]....
        /*0044*/ 	.word	0xffffffff


	//   ....[7]....
        /*0048*/ 	.word	0xffffffff


	//   ....[8]....
        /*004c*/ 	.word	0xffffffff


	//   ....[9]....
        /*0050*/ 	.word	0xffffffff


	//   ....[10]....
        /*0054*/ 	.word	0xffffffff


	//   ....[11]....
        /*0058*/ 	.word	0xffffffff


	//   ....[12]....
        /*005c*/ 	.word	0xffffffff


	//   ....[13]....
        /*0060*/ 	.word	0xffffffff


	//   ....[14]....
        /*0064*/ 	.word	0xffffffff


	//   ....[15]....
        /*0068*/ 	.word	0xffffffff


	//   ....[16]....
        /*006c*/ 	.word	0xffffffff


	//   ....[17]....
        /*0070*/ 	.word	0xffffffff


	//----- nvinfo : EIATTR_COOP_GROUP_INSTR_OFFSETS
	.align		4
.L_3413:
        /*0074*/ 	.byte	0x04, 0x28
        /*0076*/ 	.short	(.L_3415 - .L_3414)


	//   ....[0]....
.L_3414:
        /*0078*/ 	.word	0x00000c30


	//   ....[1]....
        /*007c*/ 	.word	0x00000e40


	//   ....[2]....
        /*0080*/ 	.word	0x000027d0


	//   ....[3]....
        /*0084*/ 	.word	0x00002ae0


	//   ....[4]....
        /*0088*/ 	.word	0x00002b30


	//   ....[5]....
        /*008c*/ 	.word	0x00002b70


	//   ....[6]....
        /*0090*/ 	.word	0x00002b90


	//   ....[7]....
        /*0094*/ 	.word	0x00002bd0


	//   ....[8]....
        /*0098*/ 	.word	0x00002bf0


	//   ....[9]....
        /*009c*/ 	.word	0x00002c40


	//   ....[10]....
        /*00a0*/ 	.word	0x00002c50


	//   ....[11]....
        /*00a4*/ 	.word	0x00002cf0


	//   ....[12]....
        /*00a8*/ 	.word	0x00002d00


	//   ....[13]....
        /*00ac*/ 	.word	0x00002df0


	//   ....[14]....
        /*00b0*/ 	.word	0x00002e10


	//   ....[15]....
        /*00b4*/ 	.word	0x00003340


	//   ....[16]....
        /*00b8*/ 	.word	0x00003840


	//   ....[17]....
        /*00bc*/ 	.word	0x00003d80


	//----- nvinfo : EIATTR_VRC_CTA_INIT_COUNT
	.align		4
.L_3415:
        /*00c0*/ 	.byte	0x02, 0x4a
	.zero		1
	.zero		1


	//----- nvinfo : EIATTR_EXIT_INSTR_OFFSETS
	.align		4
        /*00c4*/ 	.byte	0x04, 0x1c
        /*00c6*/ 	.short	(.L_3417 - .L_3416)


	//   ....[0]....
.L_3416:
        /*00c8*/ 	.word	0x000003c0


	//   ....[1]....
        /*00cc*/ 	.word	0x00004070


	//----- nvinfo : EIATTR_MAX_THREADS
	.align		4
.L_3417:
        /*00d0*/ 	.byte	0x04, 0x05
        /*00d2*/ 	.short	(.L_3419 - .L_3418)
.L_3418:
        /*00d4*/ 	.word	0x00000020
        /*00d8*/ 	.word	0x00000001
        /*00dc*/ 	.word	0x00000001


	//----- nvinfo : EIATTR_CRS_STACK_SIZE
	.align		4
.L_3419:
        /*00e0*/ 	.byte	0x04, 0x1e
        /*00e2*/ 	.short	(.L_3421 - .L_3420)
.L_3420:
        /*00e4*/ 	.word	0x00000000


	//----- nvinfo : EIATTR_CBANK_PARAM_SIZE
	.align		4
.L_3421:
        /*00e8*/ 	.byte	0x03, 0x19
        /*00ea*/ 	.short	0x0118


	//----- nvinfo : EIATTR_PARAM_CBANK
	.align		4
        /*00ec*/ 	.byte	0x04, 0x0a
        /*00ee*/ 	.short	(.L_3423 - .L_3422)
	.align		4
.L_3422:
        /*00f0*/ 	.word	index@(.nv.constant0._Z25selective_scan_fwd_kernelI32Selective_Scan_fwd_kernel_traitsILi32ELi8ELi1ELb0ELb0ELb1ELb1EN3c104HalfEfEEv13SSMParamsBase)
        /*00f4*/ 	.short	0x0380
        /*00f6*/ 	.short	0x0118


	//----- nvinfo : EIATTR_SW_WAR
	.align		4
.L_3423:
        /*00f8*/ 	.byte	0x04, 0x36
        /*00fa*/ 	.short	(.L_3425 - .L_3424)
.L_3424:
        /*00fc*/ 	.word	0x00000008
.L_3425:


//--------------------- .nv.info._Z25selective_scan_fwd_kernelI32Selective_Scan_fwd_kernel_traitsILi32ELi8ELi1ELb0ELb1ELb0ELb0EN3c104HalfEfEEv13SSMParamsBase --------------------------
	.section	.nv.info._Z25selective_scan_fwd_kernelI32Selective_Scan_fwd_kernel_traitsILi32ELi8ELi1ELb0ELb1ELb0ELb0EN3c104HalfEfEEv13SSMParamsBase,"",@"SHT_CUDA_INFO"
	.sectionflags	@""
	.align	4


	//----- nvinfo : EIATTR_CUDA_API_VERSION
	.align		4
        /*0000*/ 	.byte	0x04, 0x37
        /*0002*/ 	.short	(.L_3427 - .L_3426)
.L_3426:
        /*0004*/ 	.word	0x00000082


	//----- nvinfo : EIATTR_KPARAM_INFO
	.align		4
.L_3427:
        /*0008*/ 	.byte	0x04, 0x17
        /*000a*/ 	.short	(.L_3429 - .L_3428)
.L_3428:
        /*000c*/ 	.word	0x00000000
        /*0010*/ 	.short	0x0000
        /*0012*/ 	.short	0x0000
        /*0014*/ 	.byte	0x00, 0xf0, 0x61, 0x04


	//----- nvinfo : EIATTR_SPARSE_MMA_MASK
	.align		4
.L_3429:
        /*0018*/ 	.byte	0x03, 0x50
        /*001a*/ 	.short	0x0000


	//----- nvinfo : EIATTR_MAXREG_COUNT
	.align		4
        /*001c*/ 	.byte	0x03, 0x1b
        /*001e*/ 	.short	0x00ff


	//----- nvinfo : EIATTR_NUM_BARRIERS
	.align		4
        /*0020*/ 	.byte	0x02, 0x4c
        /*0022*/ 	.byte	0x01
	.zero		1


	//----- nvinfo : EIATTR_MERCURY_ISA_VERSION
	.align		4
        /*0024*/ 	.byte	0x03, 0x5f
        /*0026*/ 	.short	0x0101


	//----- nvinfo : EIATTR_COOP_GROUP_MASK_REGIDS
	.align		4
        /*0028*/ 	.byte	0x04, 0x29
        /*002a*/ 	.short	(.L_3431 - .L_3430)


	//   ....[0]....
.L_3430:
        /*002c*/ 	.word	0xffffffff


	//   ....[1]....
        /*0030*/ 	.word	0xffffffff


	//   ....[2]....
        /*0034*/ 	.word	0xffffffff


	//   ....[3]....
        /*0038*/ 	.word	0xffffffff


	//   ....[4]....
        /*003c*/ 	.word	0xffffffff


	//   ....[5]....
        /*0040*/ 	.word	0xffffffff


	//   ....[6]....
        /*0044*/ 	.word	0xffffffff


	//   ....[7]....
        /*0048*/ 	.word	0xffffffff


	//   ....[8]....
        /*004c*/ 	.word	0xffffffff


	//   ....[9]....
        /*0050*/ 	.word	0xffffffff


	//   ....[10]....
        /*0054*/ 	.word	0xffffffff


	//   ....[11]....
        /*0058*/ 	.word	0xffffffff


	//   ....[12]....
        /*005c*/ 	.word	0xffffffff


	//   ....[13]....
        /*0060*/ 	.word	0xffffffff


	//   ....[14]....
        /*0064*/ 	.word	0xffffffff


	//   ....[15]....
        /*0068*/ 	.word	0xffffffff


	//----- nvinfo : EIATTR_COOP_GROUP_INSTR_OFFSETS
	.align		4
.L_3431:
        /*006c*/ 	.byte	0x04, 0x28
        /*006e*/ 	.short	(.L_3433 - .L_3432)


	//   ....[0]....
.L_3432:
        /*0070*/ 	.word	0x00000d00


	//   ....[1]....
        /*0074*/ 	.word	0x00000f20


	//   ....[2]....
        /*0078*/ 	.word	0x00002790


	//   ....[3]....
        /*007c*/ 	.word	0x00002c30


	//   ....[4]....
        /*0080*/ 	.word	0x00002c80


	//   ....[5]....
        /*0084*/ 	.word	0x00002cc0


	//   ....[6]....
        /*0088*/ 	.word	0x00002ce0


	//   ....[7]....
        /*008c*/ 	.word	0x00002d20


	//   ....[8]....
        /*0090*/ 	.word	0x00002d40


	//   ....[9]....
        /*0094*/ 	.word	0x00002d90


	//   ....[10]....
        /*0098*/ 	.word	0x00002da0


	//   ....[11]....
        /*009c*/ 	.word	0x00002e10


	//   ....[12]....
        /*00a0*/ 	.word	0x00002e20


	//   ....[13]....
        /*00a4*/ 	.word	0x00002f50


	//   ....[14]....
        /*00a8*/ 	.word	0x00002f70


	//   ....[15]....
        /*00ac*/ 	.word	0x00003380


	//----- nvinfo : EIATTR_VRC_CTA_INIT_COUNT
	.align		4
.L_3433:
        /*00b0*/ 	.byte	0x02, 0x4a
	.zero		1
	.zero		1


	//----- nvinfo : EIATTR_EXIT_INSTR_OFFSETS
	.align		4
        /*00b4*/ 	.byte	0x04, 0x1c
        /*00b6*/ 	.short	(.L_3435 - .L_3434)


	//   ....[0]....
.L_3434:
        /*00b8*/ 	.word	0x00000380


	//   ....[1]....
        /*00bc*/ 	.word	0x00003620


	//----- nvinfo : EIATTR_MAX_THREADS
	.align		4
.L_3435:
        /*00c0*/ 	.byte	0x04, 0x05
        /*00c2*/ 	.short	(.L_3437 - .L_3436)
.L_3436:
        /*00c4*/ 	.word	0x00000020
        /*00c8*/ 	.word	0x00000001
        /*00cc*/ 	.word	0x00000001


	//----- nvinfo : EIATTR_CRS_STACK_SIZE
	.align		4
.L_3437:
        /*00d0*/ 	.byte	0x04, 0x1e
        /*00d2*/ 	.short	(.L_3439 - .L_3438)
.L_3438:
        /*00d4*/ 	.word	0x00000000


	//----- nvinfo : EIATTR_CBANK_PARAM_SIZE
	.align		4
.L_3439:
        /*00d8*/ 	.byte	0x03, 0x19
        /*00da*/ 	.short	0x0118


	//----- nvinfo : EIATTR_PARAM_CBANK
	.align		4
        /*00dc*/ 	.byte	0x04, 0x0a
        /*00de*/ 	.short	(.L_3441 - .L_3440)
	.align		4
.L_3440:
        /*00e0*/ 	.word	index@(.nv.constant0._Z25selective_scan_fwd_kernelI32Selective_Scan_fwd_kernel_traitsILi32ELi8ELi1ELb0ELb1ELb0ELb0EN3c104HalfEfEEv13SSMParamsBase)
        /*00e4*/ 	.short	0x0380
        /*00e6*/ 	.short	0x0118


	//----- nvinfo : EIATTR_SW_WAR
	.align		4
.L_3441:
        /*00e8*/ 	.byte	0x04, 0x36
        /*00ea*/ 	.short	(.L_3443 - .L_3442)
.L_3442:
        /*00ec*/ 	.word	0x00000008
.L_3443:


//--------------------- .nv.info._Z25selective_scan_fwd_kernelI32Selective_Scan_fwd_kernel_traitsILi32ELi8ELi1ELb0ELb1ELb0ELb1EN3c104HalfEfEEv13SSMParamsBase --------------------------
	.section	.nv.info._Z25selective_scan_fwd_kernelI32Selective_Scan_fwd_kernel_traitsILi32ELi8ELi1ELb0ELb1ELb0ELb1EN3c104HalfEfEEv13SSMParamsBase,"",@"SHT_CUDA_INFO"
	.sectionflags	@""
	.align	4


	//----- nvinfo : EIATTR_CUDA_API_VERSION
	.align		4
        /*0000*/ 	.byte	0x04, 0x37
        /*0002*/ 	.short	(.L_3445 - .L_3444)
.L_3444:
        /*0004*/ 	.word	0x00000082


	//----- nvinfo : EIATTR_KPARAM_INFO
	.align		4
.L_3445:
        /*0008*/ 	.byte	0x04, 0x17
        /*000a*/ 	.short	(.L_3447 - .L_3446)
.L_3446:
        /*000c*/ 	.word	0x00000000
        /*0010*/ 	.short	0x0000
        /*0012*/ 	.short	0x0000
        /*0014*/ 	.byte	0x00, 0xf0, 0x61, 0x04


	//----- nvinfo : EIATTR_SPARSE_MMA_MASK
	.align		4
.L_3447:
        /*0018*/ 	.byte	0x03, 0x50
        /*001a*/ 	.short	0x0000


	//----- nvinfo : EIATTR_MAXREG_COUNT
	.align		4
        /*001c*/ 	.byte	0x03, 0x1b
        /*001e*/ 	.short	0x00ff


	//----- nvinfo : EIATTR_NUM_BARRIERS
	.align		4
        /*0020*/ 	.byte	0x02, 0x4c
        /*0022*/ 	.byte	0x01
	.zero		1


	//----- nvinfo : EIATTR_MERCURY_ISA_VERSION
	.align		4
        /*0024*/ 	.byte	0x03, 0x5f
        /*0026*/ 	.short	0x0101


	//----- nvinfo : EIATTR_COOP_GROUP_MASK_REGIDS
	.align		4
        /*0028*/ 	.byte	0x04, 0x29
        /*002a*/ 	.short	(.L_3449 - .L_3448)


	//   ....[0]....
.L_3448:
        /*002c*/ 	.word	0xffffffff


	//   ....[1]....
        /*0030*/ 	.word	0xffffffff


	//   ....[2]....
        /*0034*/ 	.word	0xffffffff


	//   ....[3]....
        /*0038*/ 	.word	0xffffffff


	//   ....[4]....
        /*003c*/ 	.word	0xffffffff


	//   ....[5]....
        /*0040*/ 	.word	0xffffffff


	//   ....[6]....
        /*0044*/ 	.word	0xffffffff


	//   ....[7]....
        /*0048*/ 	.word	0xffffffff


	//   ....[8]....
        /*004c*/ 	.word	0xffffffff


	//   ....[9]....
        /*0050*/ 	.word	0xffffffff


	//   ....[10]....
        /*0054*/ 	.word	0xffffffff


	//   ....[11]....
        /*0058*/ 	.word	0xffffffff


	//   ....[12]....
        /*005c*/ 	.word	0xffffffff


	//   ....[13]....
        /*0060*/ 	.word	0xffffffff


	//   ....[14]....
        /*0064*/ 	.word	0xffffffff


	//   ....[15]....
        /*0068*/ 	.word	0xffffffff


	//   ....[16]....
        /*006c*/ 	.word	0xffffffff


	//   ....[17]....
        /*0070*/ 	.word	0xffffffff


	//----- nvinfo : EIATTR_COOP_GROUP_INSTR_OFFSETS
	.align		4
.L_3449:
        /*0074*/ 	.byte	0x04, 0x28
        /*0076*/ 	.short	(.L_3451 - .L_3450)


	//   ....[0]....
.L_3450:
        /*0078*/ 	.word	0x00000c30


	//   ....[1]....
        /*007c*/ 	.word	0x00000e40


	//   ....[2]....
        /*0080*/ 	.word	0x00002720


	//   ....[3]....
        /*0084*/ 	.word	0x00002be0


	//   ....[4]....
        /*0088*/ 	.word	0x00002c30


	//   ....[5]....
        /*008c*/ 	.word	0x00002c70


	//   ....[6]....
        /*0090*/ 	.word	0x00002c90


	//   ....[7]....
        /*0094*/ 	.word	0x00002cd0


	//   ....[8]....
        /*0098*/ 	.word	0x00002cf0


	//   ....[9]....
        /*009c*/ 	.word	0x00002d40


	//   ....[10]....
        /*00a0*/ 	.word	0x00002d50


	//   ....[11]....
        /*00a4*/ 	.word	0x00002dc0


	//   ....[12]....
        /*00a8*/ 	.word	0x00002dd0


	//   ....[13]....
        /*00ac*/ 	.word	0x00002f00


	//   ....[14]....
        /*00b0*/ 	.word	0x00002f20


	//   ....[15]....
        /*00b4*/ 	.word	0x00003360


	//   ....[16]....
        /*00b8*/ 	.word	0x00003860


	//   ....[17]....
        /*00bc*/ 	.word	0x00003db0


	//----- nvinfo : EIATTR_VRC_CTA_INIT_COUNT
	.align		4
.L_3451:
        /*00c0*/ 	.byte	0x02, 0x4a
	.zero		1
	.zero		1


	//----- nvinfo : EIATTR_EXIT_INSTR_OFFSETS
	.align		4
        /*00c4*/ 	.byte	0x04, 0x1c
        /*00c6*/ 	.short	(.L_3453 - .L_3452)


	//   ....[0]....
.L_3452:
        /*00c8*/ 	.word	0x000003c0


	//   ....[1]....
        /*00cc*/ 	.word	0x00004080


	//----- nvinfo : EIATTR_MAX_THREADS
	.align		4
.L_3453:
        /*00d0*/ 	.byte	0x04, 0x05
        /*00d2*/ 	.short	(.L_3455 - .L_3454)
.L_3454:
        /*00d4*/ 	.word	0x00000020
        /*00d8*/ 	.word	0x00000001
        /*00dc*/ 	.word	0x00000001


	//----- nvinfo : EIATTR_CRS_STACK_SIZE
	.align		4
.L_3455:
        /*00e0*/ 	.byte	0x04, 0x1e
        /*00e2*/ 	.short	(.L_3457 - .L_3456)
.L_3456:
        /*00e4*/ 	.word	0x00000000


	//----- nvinfo : EIATTR_CBANK_PARAM_SIZE
	.align		4
.L_3457:
        /*00e8*/ 	.byte	0x03, 0x19
        /*00ea*/ 	.short	0x0118


	//----- nvinfo : EIATTR_PARAM_CBANK
	.align		4
        /*00ec*/ 	.byte	0x04, 0x0a
        /*00ee*/ 	.short	(.L_3459 - .L_3458)
	.align		4
.L_3458:
        /*00f0*/ 	.word	index@(.nv.constant0._Z25selective_scan_fwd_kernelI32Selective_Scan_fwd_kernel_traitsILi32ELi8ELi1ELb0ELb1ELb0ELb1EN3c104HalfEfEEv13SSMParamsBase)
        /*00f4*/ 	.short	0x0380
        /*00f6*/ 	.short	0x0118


	//----- nvinfo : EIATTR_SW_WAR
	.align		4
.L_3459:
        /*00f8*/ 	.byte	0x04, 0x36
        /*00fa*/ 	.short	(.L_3461 - .L_3460)
.L_3460:
        /*00fc*/ 	.word	0x00000008
.L_3461:


//--------------------- .nv.info._Z25selective_scan_fwd_kernelI32Selective_Scan_fwd_kernel_traitsILi32ELi8ELi1ELb0ELb1ELb1ELb0EN3c104HalfEfEEv13SSMParamsBase --------------------------
	.section	.nv.info._Z25selective_scan_fwd_kernelI32Selective_Scan_fwd_kernel_traitsILi32ELi8ELi1ELb0ELb1ELb1ELb0EN3c104HalfEfEEv13SSMParamsBase,"",@"SHT_CUDA_INFO"
	.sectionflags	@""
	.align	4


	//----- nvinfo : EIATTR_CUDA_API_VERSION
	.align		4
        /*0000*/ 	.byte	0x04, 0x37
        /*0002*/ 	.short	(.L_3463 - .L_3462)
.L_3462:
        /*0004*/ 	.word	0x00000082


	//----- nvinfo : EIATTR_KPARAM_INFO
	.align		4
.L_3463:
        /*0008*/ 	.byte	0x04, 0x17
        /*000a*/ 	.short	(.L_3465 - .L_3464)
.L_3464:
        /*000c*/ 	.word	0x00000000
        /*0010*/ 	.short	0x0000
        /*0012*/ 	.short	0x0000
        /*0014*/ 	.byte	0x00, 0xf0, 0x61, 0x04


	//----- nvinfo : EIATTR_SPARSE_MMA_MASK
	.align		4
.L_3465:
        /*0018*/ 	.byte	0x03, 0x50
        /*001a*/ 	.short	0x0000


	//----- nvinfo : EIATTR_MAXREG_COUNT
	.align		4
        /*001c*/ 	.byte	0x03, 0x1b
        /*001e*/ 	.short	0x00ff


	//----- nvinfo : EIATTR_NUM_BARRIERS
	.align		4
        /*0020*/ 	.byte	0x02, 0x4c
        /*0022*/ 	.byte	0x01
	.zero		1


	//----- nvinfo : EIATTR_MERCURY_ISA_VERSION
	.align		4
        /*0024*/ 	.byte	0x03, 0x5f
        /*0026*/ 	.short	0x0101


	//----- nvinfo : EIATTR_COOP_GROUP_MASK_REGIDS
	.align		4
        /*0028*/ 	.byte	0x04, 0x29
        /*002a*/ 	.short	(.L_3467 - .L_3466)


	//   ....[0]....
.L_3466:
        /*002c*/ 	.word	0xffffffff


	//   ....[1]....
        /*0030*/ 	.word	0xffffffff


	//   ....[2]....
        /*0034*/ 	.word	0xffffffff


	//   ....[3]....
        /*0038*/ 	.word	0xffffffff


	//   ....[4]....
        /*003c*/ 	.word	0xffffffff


	//   ....[5]....
        /*0040*/ 	.word	0xffffffff


	//   ....[6]....
        /*0044*/ 	.word	0xffffffff


	//   ....[7]....
        /*0048*/ 	.word	0xffffffff


	//   ....[8]....
        /*004c*/ 	.word	0xffffffff


	//   ....[9]....
        /*0050*/ 	.word	0xffffffff


	//   ....[10]....
        /*0054*/ 	.word	0xffffffff


	//   ....[11]....
        /*0058*/ 	.word	0xffffffff


	//   ....[12]....
        /*005c*/ 	.word	0xffffffff


	//   ....[13]....
        /*0060*/ 	.word	0xffffffff


	//   ....[14]....
        /*0064*/ 	.word	0xffffffff


	//   ....[15]....
        /*0068*/ 	.word	0xffffffff


	//   ....[16]....
        /*006c*/ 	.word	0xffffffff


	//----- nvinfo : EIATTR_COOP_GROUP_INSTR_OFFSETS
	.align		4
.L_3467:
        /*0070*/ 	.byte	0x04, 0x28
        /*0072*/ 	.short	(.L_3469 - .L_3468)


	//   ....[0]....
.L_3468:
        /*0074*/ 	.word	0x00000d80


	//   ....[1]....
        /*0078*/ 	.word	0x00000f90


	//   ....[2]....
        /*007c*/ 	.word	0x00002800


	//   ....[3]....
        /*0080*/ 	.word	0x00002d80


	//   ....[4]....
        /*0084*/ 	.word	0x00002dd0


	//   ....[5]....
        /*0088*/ 	.word	0x00002e00


	//   ....[6]....
        /*008c*/ 	.word	0x00002e60


	//   ....[7]....
        /*0090*/ 	.word	0x00002e70


	//   ....[8]....
        /*0094*/ 	.word	0x00002ea0


	//   ....[9]....
        /*0098*/ 	.word	0x00002f80


	//   ....[10]....
        /*009c*/ 	.word	0x00002fa0


	//   ....[11]....
        /*00a0*/ 	.word	0x00003090


	//   ....[12]....
        /*00a4*/ 	.word	0x000030a0


	//   ....[13]....
        /*00a8*/ 	.word	0x00003120


	//   ....[14]....
        /*00ac*/ 	.word	0x00003290


	//   ....[15]....
        /*00b0*/ 	.word	0x000032b0


	//   ....[16]....
        /*00b4*/ 	.word	0x00003740


	//----- nvinfo : EIATTR_VRC_CTA_INIT_COUNT
	.align		4
.L_3469:
        /*00b8*/ 	.byte	0x02, 0x4a
	.zero		1
	.zero		1


	//----- nvinfo : EIATTR_EXIT_INSTR_OFFSETS
	.align		4
        /*00bc*/ 	.byte	0x04, 0x1c
        /*00be*/ 	.short	(.L_3471 - .L_3470)


	//   ....[0]....
.L_3470:
        /*00c0*/ 	.word	0x000003f0


	//   ....[1]....
        /*00c4*/ 	.word	0x00003a00


	//----- nvinfo : EIATTR_MAX_THREADS
	.align		4
.L_3471:
        /*00c8*/ 	.byte	0x04, 0x05
        /*00ca*/ 	.short	(.L_3473 - .L_3472)
.L_3472:
        /*00cc*/ 	.word	0x00000020
        /*00d0*/ 	.word	0x00000001
        /*00d4*/ 	.word	0x00000001


	//----- nvinfo : EIATTR_CRS_STACK_SIZE
	.align		4
.L_3473:
        /*00d8*/ 	.byte	0x04, 0x1e
        /*00da*/ 	.short	(.L_3475 - .L_3474)
.L_3474:
        /*00dc*/ 	.word	0x00000000


	//----- nvinfo : EIATTR_CBANK_PARAM_SIZE
	.align		4
.L_3475:
        /*00e0*/ 	.byte	0x03, 0x19
        /*00e2*/ 	.short	0x0118


	//----- nvinfo : EIATTR_PARAM_CBANK
	.align		4
        /*00e4*/ 	.byte	0x04, 0x0a
        /*00e6*/ 	.short	(.L_3477 - .L_3476)
	.align		4
.L_3476:
        /*00e8*/ 	.word	index@(.nv.constant0._Z25selective_scan_fwd_kernelI32Selective_Scan_fwd_kernel_traitsILi32ELi8ELi1ELb0ELb1ELb1ELb0EN3c104HalfEfEEv13SSMParamsBase)
        /*00ec*/ 	.short	0x0380
        /*00ee*/ 	.short	0x0118


	//----- nvinfo : EIATTR_SW_WAR
	.align		4
.L_3477:
        /*00f0*/ 	.byte	0x04, 0x36
        /*00f2*/ 	.short	(.L_3479 - .L_3478)
.L_3478:
        /*00f4*/ 	.word	0x00000008
.L_3479:


//--------------------- .nv.info._Z25selective_scan_fwd_kernelI32Selective_Scan_fwd_kernel_traitsILi32ELi8ELi1ELb0ELb1ELb1ELb1EN3c104HalfEfEEv13SSMParamsBase --------------------------
	.section	.nv.info._Z25selective_scan_fwd_kernelI32Selective_Scan_fwd_kernel_traitsILi32ELi8ELi1ELb0ELb1ELb1ELb1EN3c104HalfEfEEv13SSMParamsBase,"",@"SHT_CUDA_INFO"
	.sectionflags	@""
	.align	4


	//----- nvinfo : EIATTR_CUDA_API_VERSION
	.align		4
        /*0000*/ 	.byte	0x04, 0x37
        /*0002*/ 	.short	(.L_3481 - .L_3480)
.L_3480:
        /*0004*/ 	.word	0x00000082


	//----- nvinfo : EIATTR_KPARAM_INFO
	.align		4
.L_3481:
        /*0008*/ 	.byte	0x04, 0x17
        /*000a*/ 	.short	(.L_3483 - .L_3482)
.L_3482:
        /*000c*/ 	.word	0x00000000
        /*0010*/ 	.short	0x0000
        /*0012*/ 	.short	0x0000
        /*0014*/ 	.byte	0x00, 0xf0, 0x61, 0x04


	//----- nvinfo : EIATTR_SPARSE_MMA_MASK
	.align		4
.L_3483:
        /*0018*/ 	.byte	0x03, 0x50
        /*001a*/ 	.short	0x0000


	//----- nvinfo : EIATTR_MAXREG_COUNT
	.align		4
        /*001c*/ 	.byte	0x03, 0x1b
        /*001e*/ 	.short	0x00ff


	//----- nvinfo : EIATTR_NUM_BARRIERS
	.align		4
        /*0020*/ 	.byte	0x02, 0x4c
        /*0022*/ 	.byte	0x01
	.zero		1


	//----- nvinfo : EIATTR_MERCURY_ISA_VERSION
	.align		4
        /*0024*/ 	.byte	0x03, 0x5f
        /*0026*/ 	.short	0x0101


	//----- nvinfo : EIATTR_COOP_GROUP_MASK_REGIDS
	.align		4
        /*0028*/ 	.byte	0x04, 0x29
        /*002a*/ 	.short	(.L_3485 - .L_3484)


	//   ....[0]....
.L_3484:
        /*002c*/ 	.word	0xffffffff


	//   ....[1]....
        /*0030*/ 	.word	0xffffffff


	//   ....[2]....
        /*0034*/ 	.word	0xffffffff


	//   ....[3]....
        /*0038*/ 	.word	0xffffffff


	//   ....[4]....
        /*003c*/ 	.word	0xffffffff


	//   ....[5]....
        /*0040*/ 	.word	0xffffffff


	//   ....[6]....
        /*0044*/ 	.word	0xffffffff


	//   ....[7]....
        /*0048*/ 	.word	0xffffffff


	//   ....[8]....
        /*004c*/ 	.word	0xffffffff


	//   ....[9]....
        /*0050*/ 	.word	0xffffffff


	//   ....[10]....
        /*0054*/ 	.word	0xffffffff


	//   ....[11]....
        /*0058*/ 	.word	0xffffffff


	//   ....[12]....
        /*005c*/ 	.word	0xffffffff


	//   ....[13]....
        /*0060*/ 	.word	0xffffffff


	//   ....[14]....
        /*0064*/ 	.word	0xffffffff


	//   ....[15]....
        /*0068*/ 	.word	0xffffffff


	//   ....[16]....
        /*006c*/ 	.word	0xffffffff


	//   ....[17]....
        /*0070*/ 	.word	0xffffffff


	//   ....[18]....
        /*0074*/ 	.word	0xffffffff


	//----- nvinfo : EIATTR_COOP_GROUP_INSTR_OFFSETS
	.align		4
.L_3485:
        /*0078*/ 	.byte	0x04, 0x28
        /*007a*/ 	.short	(.L_3487 - .L_3486)


	//   ....[0]....
.L_3486:
        /*007c*/ 	.word	0x00000c70


	//   ....[1]....
        /*0080*/ 	.word	0x00000e90


	//   ....[2]....
        /*0084*/ 	.word	0x000027a0


	//   ....[3]....
        /*0088*/ 	.word	0x00002d00


	//   ....[4]....
        /*008c*/ 	.word	0x00002d60


	//   ....[5]....
        /*0090*/ 	.word	0x00002da0


	//   ....[6]....
        /*0094*/ 	.word	0x00002e00


	//   ....[7]....
        /*0098*/ 	.word	0x00002e10


	//   ....[8]....
        /*009c*/ 	.word	0x00002e30


	//   ....[9]....
        /*00a0*/ 	.word	0x00002f20


	//   ....[10]....
        /*00a4*/ 	.word	0x00002f40


	//   ....[11]....
        /*00a8*/ 	.word	0x00003030


	//   ....[12]....
        /*00ac*/ 	.word	0x00003040


	//   ....[13]....
        /*00b0*/ 	.word	0x000030c0


	//   ....[14]....
        /*00b4*/ 	.word	0x00003230


	//   ....[15]....
        /*00b8*/ 	.word	0x00003250


	//   ....[16]....
        /*00bc*/ 	.word	0x00003710


	//   ....[17]....
        /*00c0*/ 	.word	0x00003c10


	//   ....[18]....
        /*00c4*/ 	.word	0x00004150


	//----- nvinfo : EIATTR_VRC_CTA_INIT_COUNT
	.align		4
.L_3487:
        /*00c8*/ 	.byte	0x02, 0x4a
	.zero		1
	.zero		1


	//----- nvinfo : EIATTR_EXIT_INSTR_OFFSETS
	.align		4
        /*00cc*/ 	.byte	0x04, 0x1c
        /*00ce*/ 	.short	(.L_3489 - .L_3488)


	//   ....[0]....
.L_3488:
        /*00d0*/ 	.word	0x00000440


	//   ....[1]....
        /*00d4*/ 	.word	0x00004460


	//----- nvinfo : EIATTR_MAX_THREADS
	.align		4
.L_3489:
        /*00d8*/ 	.byte	0x04, 0x05
        /*00da*/ 	.short	(.L_3491 - .L_3490)
.L_3490:
        /*00dc*/ 	.word	0x00000020
        /*00e0*/ 	.word	0x00000001
        /*00e4*/ 	.word	0x00000001


	//----- nvinfo : EIATTR_CRS_STACK_SIZE
	.align		4
.L_3491:
        /*00e8*/ 	.byte	0x04, 0x1e
        /*00ea*/ 	.short	(.L_3493 - .L_3492)
.L_3492:
        /*00ec*/ 	.word	0x00000000


	//----- nvinfo : EIATTR_CBANK_PARAM_SIZE
	.align		4
.L_3493:
        /*00f0*/ 	.byte	0x03, 0x19
        /*00f2*/ 	.short	0x0118


	//----- nvinfo : EIATTR_PARAM_CBANK
	.align		4
        /*00f4*/ 	.byte	0x04, 0x0a
        /*00f6*/ 	.short	(.L_3495 - .L_3494)
	.align		4
.L_3494:
        /*00f8*/ 	.word	index@(.nv.constant0._Z25selective_scan_fwd_kernelI32Selective_Scan_fwd_kernel_traitsILi32ELi8ELi1ELb0ELb1ELb1ELb1EN3c104HalfEfEEv13SSMParamsBase)
        /*00fc*/ 	.short	0x0380
        /*00fe*/ 	.short	0x0118


	//----- nvinfo : EIATTR_SW_WAR
	.align		4
.L_3495:
        /*0100*/ 	.byte	0x04, 0x36
        /*0102*/ 	.short	(.L_3497 - .L_3496)
.L_3496:
        /*0104*/ 	.word	0x00000008
.L_3497:


//--------------------- .nv.info._Z25selective_scan_fwd_kernelI32Selective_Scan_fwd_kernel_traitsILi32ELi8ELi1ELb1ELb0ELb0ELb0EN3c104HalfEfEEv13SSMParamsBase --------------------------
	.section	.nv.info._Z25selective_scan_fwd_kernelI32Selective_Scan_fwd_kernel_traitsILi32ELi8ELi1ELb1ELb0ELb0ELb0EN3c104HalfEfEEv13SSMParamsBase,"",@"SHT_CUDA_INFO"
	.sectionflags	@""
	.align	4


	//----- nvinfo : EIATTR_CUDA_API_VERSION
	.align		4
        /*0000*/ 	.byte	0x04, 0x37
        /*0002*/ 	.short	(.L_3499 - .L_3498)
.L_3498:
        /*0004*/ 	.word	0x00000082


	//----- nvinfo : EIATTR_KPARAM_INFO
	.align		4
.L_3499:
        /*0008*/ 	.byte	0x04, 0x17
        /*000a*/ 	.short	(.L_3501 - .L_3500)
.L_3500:
        /*000c*/ 	.word	0x00000000
        /*0010*/ 	.short	0x0000
        /*0012*/ 	.short	0x0000
        /*0014*/ 	.byte	0x00, 0xf0, 0x61, 0x04


	//----- nvinfo : EIATTR_SPARSE_MMA_MASK
	.align		4
.L_3501:
        /*0018*/ 	.byte	0x03, 0x50
        /*001a*/ 	.short	0x0000


	//----- nvinfo : EIATTR_MAXREG_COUNT
	.align		4
        /*001c*/ 	.byte	0x03, 0x1b
        /*001e*/ 	.short	0x00ff


	//----- nvinfo : EIATTR_NUM_BARRIERS
	.align		4
        /*0020*/ 	.byte	0x02, 0x4c
        /*0022*/ 	.byte	0x01
	.zero		1


	//----- nvinfo : EIATTR_MERCURY_ISA_VERSION
	.align		4
        /*0024*/ 	.byte	0x03, 0x5f
        /*0026*/ 	.short	0x0101


	//----- nvinfo : EIATTR_COOP_GROUP_MASK_REGIDS
	.align		4
        /*0028*/ 	.byte	0x04, 0x29
        /*002a*/ 	.short	(.L_3503 - .L_3502)


	//   ....[0]....
.L_3502:
        /*002c*/ 	.word	0xffffffff


	//   ....[1]....
        /*0030*/ 	.word	0xffffffff


	//   ....[2]....
        /*0034*/ 	.word	0xffffffff


	//   ....[3]....
        /*0038*/ 	.word	0xffffffff


	//   ....[4]....
        /*003c*/ 	.word	0xffffffff


	//   ....[5]....
        /*0040*/ 	.word	0xffffffff


	//   ....[6]....
        /*0044*/ 	.word	0xffffffff


	//   ....[7]....
        /*0048*/ 	.word	0xffffffff


	//   ....[8]....
        /*004c*/ 	.word	0xffffffff


	//   ....[9]....
        /*0050*/ 	.word	0xffffffff


	//   ....[10]....
        /*0054*/ 	.word	0xffffffff


	//   ....[11]....
        /*0058*/ 	.word	0xffffffff


	//----- nvinfo : EIATTR_COOP_GROUP_INSTR_OFFSETS
	.align		4
.L_3503:
        /*005c*/ 	.byte	0x04, 0x28
        /*005e*/ 	.short	(.L_3505 - .L_3504)


	//   ....[0]....
.L_3504:
        /*0060*/ 	.word	0x00001fa0


	//   ....[1]....
        /*0064*/ 	.word	0x00001ff0


	//   ....[2]....
        /*0068*/ 	.word	0x00002020


	//   ....[3]....
        /*006c*/ 	.word	0x00002040


	//   ....[4]....
        /*0070*/ 	.word	0x00002080


	//   ....[5]....
        /*0074*/ 	.word	0x000020a0


	//   ....[6]....
        /*0078*/ 	.word	0x000020f0


	//   ....[7]....
        /*007c*/ 	.word	0x00002100


	//   ....[8]....
        /*0080*/ 	.word	0x00002160


	//   ....[9]....
        /*0084*/ 	.word	0x00002170


	//   ....[10]....
        /*0088*/ 	.word	0x00002250


	//   ....[11]....
        /*008c*/ 	.word	0x00002270


	//----- nvinfo : EIATTR_VRC_CTA_INIT_COUNT
	.align		4
.L_3505:
        /*0090*/ 	.byte	0x02, 0x4a
	.zero		1
	.zero		1


	//----- nvinfo : EIATTR_EXIT_INSTR_OFFSETS
	.align		4
        /*0094*/ 	.byte	0x04, 0x1c
        /*0096*/ 	.short	(.L_3507 - .L_3506)


	//   ....[0]....
.L_3506:
        /*0098*/ 	.word	0x00000200


	//   ....[1]....
        /*009c*/ 	.word	0x00002660


	//----- nvinfo : EIATTR_MAX_THREADS
	.align		4
.L_3507:
        /*00a0*/ 	.byte	0x04, 0x05
        /*00a2*/ 	.short	(.L_3509 - .L_3508)
.L_3508:
        /*00a4*/ 	.word	0x00000020
        /*00a8*/ 	.word	0x00000001
        /*00ac*/ 	.word	0x00000001


	//----- nvinfo : EIATTR_CRS_STACK_SIZE
	.align		4
.L_3509:
        /*00b0*/ 	.byte	0x04, 0x1e
        /*00b2*/ 	.short	(.L_3511 - .L_3510)
.L_3510:
        /*00b4*/ 	.word	0x00000000


	//----- nvinfo : EIATTR_CBANK_PARAM_SIZE
	.align		4
.L_3511:
        /*00b8*/ 	.byte	0x03, 0x19
        /*00ba*/ 	.short	0x0118


	//----- nvinfo : EIATTR_PARAM_CBANK
	.align		4
        /*00bc*/ 	.byte	0x04, 0x0a
        /*00be*/ 	.short	(.L_3513 - .L_3512)
	.align		4
.L_3512:
        /*00c0*/ 	.word	index@(.nv.constant0._Z25selective_scan_fwd_kernelI32Selective_Scan_fwd_kernel_traitsILi32ELi8ELi1ELb1ELb0ELb0ELb0EN3c104HalfEfEEv13SSMParamsBase)
        /*00c4*/ 	.short	0x0380
        /*00c6*/ 	.short	0x0118


	//----- nvinfo : EIATTR_SW_WAR
	.align		4
.L_3513:
        /*00c8*/ 	.byte	0x04, 0x36
        /*00ca*/ 	.short	(.L_3515 - .L_3514)
.L_3514:
        /*00cc*/ 	.word	0x00000008
.L_3515:


//--------------------- .nv.info._Z25selective_scan_fwd_kernelI32Selective_Scan_fwd_kernel_traitsILi32ELi8ELi1ELb1ELb0ELb0ELb1EN3c104HalfEfEEv13SSMParamsBase --------------------------
	.section	.nv.info._Z25selective_scan_fwd_kernelI32Selective_Scan_fwd_kernel_traitsILi32ELi8ELi1ELb1ELb0ELb0ELb1EN3c104HalfEfEEv13SSMParamsBase,"",@"SHT_CUDA_INFO"
	.sectionflags	@""
	.align	4


	//----- nvinfo : EIATTR_CUDA_API_VERSION
	.align		4
        /*0000*/ 	.byte	0x04, 0x37
        /*0002*/ 	.short	(.L_3517 - .L_3516)
.L_3516:
        /*0004*/ 	.word	0x00000082


	//----- nvinfo : EIATTR_KPARAM_INFO
	.align		4
.L_3517:
        /*0008*/ 	.byte	0x04, 0x17
        /*000a*/ 	.short	(.L_3519 - .L_3518)
.L_3518:
        /*000c*/ 	.word	0x00000000
        /*0010*/ 	.short	0x0000
        /*0012*/ 	.short	0x0000
        /*0014*/ 	.byte	0x00, 0xf0, 0x61, 0x04


	//----- nvinfo : EIATTR_SPARSE_MMA_MASK
	.align		4
.L_3519:
        /*0018*/ 	.byte	0x03, 0x50
        /*001a*/ 	.short	0x0000


	//----- nvinfo : EIATTR_MAXREG_COUNT
	.align		4
        /*001c*/ 	.byte	0x03, 0x1b
        /*001e*/ 	.short	0x00ff


	//----- nvinfo : EIATTR_NUM_BARRIERS
	.align		4
        /*0020*/ 	.byte	0x02, 0x4c
        /*0022*/ 	.byte	0x01
	.zero		1


	//----- nvinfo : EIATTR_MERCURY_ISA_VERSION
	.align		4
        /*0024*/ 	.byte	0x03, 0x5f
        /*0026*/ 	.short	0x0101


	//----- nvinfo : EIATTR_COOP_GROUP_MASK_REGIDS
	.align		4
        /*0028*/ 	.byte	0x04, 0x29
        /*002a*/ 	.short	(.L_3521 - .L_3520)


	//   ....[0]....
.L_3520:
        /*002c*/ 	.word	0xffffffff


	//   ....[1]....
        /*0030*/ 	.word	0xffffffff


	//   ....[2]....
        /*0034*/ 	.word	0xffffffff


	//   ....[3]....
        /*0038*/ 	.word	0xffffffff


	//   ....[4]....
        /*003c*/ 	.word	0xffffffff


	//   ....[5]....
        /*0040*/ 	.word	0xffffffff


	//   ....[6]....
        /*0044*/ 	.word	0xffffffff


	//   ....[7]....
        /*0048*/ 	.word	0xffffffff


	//   ....[8]....
        /*004c*/ 	.word	0xffffffff


	//   ....[9]....
        /*0050*/ 	.word	0xffffffff


	//   ....[10]....
        /*0054*/ 	.word	0xffffffff


	//   ....[11]....
        /*0058*/ 	.word	0xffffffff


	//----- nvinfo : EIATTR_COOP_GROUP_INSTR_OFFSETS
	.align		4
.L_3521:
        /*005c*/ 	.byte	0x04, 0x28
        /*005e*/ 	.short	(.L_3523 - .L_3522)


	//   ....[0]....
.L_3522:
        /*0060*/ 	.word	0x000020a0


	//   ....[1]....
        /*0064*/ 	.word	0x000020f0


	//   ....[2]....
        /*0068*/ 	.word	0x00002120


	//   ....[3]....
        /*006c*/ 	.word	0x00002140


	//   ....[4]....
        /*0070*/ 	.word	0x00002180


	//   ....[5]....
        /*0074*/ 	.word	0x000021a0


	//   ....[6]....
        /*0078*/ 	.word	0x000021f0


	//   ....[7]....
        /*007c*/ 	.word	0x00002200


	//   ....[8]....
        /*0080*/ 	.word	0x00002260


	//   ....[9]....
        /*0084*/ 	.word	0x00002270


	//   ....[10]....
        /*0088*/ 	.word	0x00002350


	//   ....[11]....
        /*008c*/ 	.word	0x00002370


	//----- nvinfo : EIATTR_VRC_CTA_INIT_COUNT
	.align		4
.L_3523:
        /*0090*/ 	.byte	0x02, 0x4a
	.zero		1
	.zero		1


	//----- nvinfo : EIATTR_EXIT_INSTR_OFFSETS
	.align		4
        /*0094*/ 	.byte	0x04, 0x1c
        /*0096*/ 	.short	(.L_3525 - .L_3524)


	//   ....[0]....
.L_3524:
        /*0098*/ 	.word	0x00000200


	//   ....[1]....
        /*009c*/ 	.word	0x00002bf0


	//----- nvinfo : EIATTR_MAX_THREADS
	.align		4
.L_3525:
        /*00a0*/ 	.byte	0x04, 0x05
        /*00a2*/ 	.short	(.L_3527 - .L_3526)
.L_3526:
        /*00a4*/ 	.word	0x00000020
        /*00a8*/ 	.word	0x00000001
        /*00ac*/ 	.word	0x00000001


	//----- nvinfo : EIATTR_CRS_STACK_SIZE
	.align		4
.L_3527:
        /*00b0*/ 	.byte	0x04, 0x1e
        /*00b2*/ 	.short	(.L_3529 - .L_3528)
.L_3528:
        /*00b4*/ 	.word	0x00000000


	//----- nvinfo : EIATTR_CBANK_PARAM_SIZE
	.align		4
.L_3529:
        /*00b8*/ 	.byte	0x03, 0x19
        /*00ba*/ 	.short	0x0118


	//----- nvinfo : EIATTR_PARAM_CBANK
	.align		4
        /*00bc*/ 	.byte	0x04, 0x0a
        /*00be*/ 	.short	(.L_3531 - .L_3530)
	.align		4
.L_3530:
        /*00c0*/ 	.word	index@(.nv.constant0._Z25selective_scan_fwd_kernelI32Selective_Scan_fwd_kernel_traitsILi32ELi8ELi1ELb1ELb0ELb0ELb1EN3c104HalfEfEEv13SSMParamsBase)
        /*00c4*/ 	.short	0x0380
        /*00c6*/ 	.short	0x0118


	//----- nvinfo : EIATTR_SW_WAR
	.align		4
.L_3531:
        /*00c8*/ 	.byte	0x04, 0x36
        /*00ca*/ 	.short	(.L_3533 - .L_3532)
.L_3532:
        /*00cc*/ 	.word	0x00000008
.L_3533:


//--------------------- .nv.info._Z25selective_scan_fwd_kernelI32Selective_Scan_fwd_kernel_traitsILi32ELi8ELi1ELb1ELb0ELb1ELb0EN3c104HalfEfEEv13SSMParamsBase --------------------------
	.section	.nv.info._Z25selective_scan_fwd_kernelI32Selective_Scan_fwd_kernel_traitsILi32ELi8ELi1ELb1ELb0ELb1ELb0EN3c104HalfEfEEv13SSMParamsBase,"",@"SHT_CUDA_INFO"
	.sectionflags	@""
	.align	4


	//----- nvinfo : EIATTR_CUDA_API_VERSION
	.align		4
        /*0000*/ 	.byte	0x04, 0x37
        /*0002*/ 	.short	(.L_3535 - .L_3534)
.L_3534:
        /*0004*/ 	.word	0x00000082


	//----- nvinfo : EIATTR_KPARAM_INFO
	.align		4
.L_3535:
        /*0008*/ 	.byte	0x04, 0x17
        /*000a*/ 	.short	(.L_3537 - .L_3536)
.L_3536:
        /*000c*/ 	.word	0x00000000
        /*0010*/ 	.short	0x0000
        /*0012*/ 	.short	0x0000
        /*0014*/ 	.byte	0x00, 0xf0, 0x61, 0x04


	//----- nvinfo : EIATTR_SPARSE_MMA_MASK
	.align		4
.L_3537:
        /*0018*/ 	.byte	0x03, 0x50
        /*001a*/ 	.short	0x0000


	//----- nvinfo : EIATTR_MAXREG_COUNT
	.align		4
        /*001c*/ 	.byte	0x03, 0x1b
        /*001e*/ 	.short	0x00ff


	//----- nvinfo : EIATTR_NUM_BARRIERS
	.align		4
        /*0020*/ 	.byte	0x02, 0x4c
        /*0022*/ 	.byte	0x01
	.zero		1


	//----- nvinfo : EIATTR_MERCURY_ISA_VERSION
	.align		4
        /*0024*/ 	.byte	0x03, 0x5f
        /*0026*/ 	.short	0x0101


	//----- nvinfo : EIATTR_COOP_GROUP_MASK_REGIDS
	.align		4
        /*0028*/ 	.byte	0x04, 0x29
        /*002a*/ 	.short	(.L_3539 - .L_3538)


	//   ....[0]....
.L_3538:
        /*002c*/ 	.word	0xffffffff


	//   ....[1]....
        /*0030*/ 	.word	0xffffffff


	//   ....[2]....
        /*0034*/ 	.word	0xffffffff


	//   ....[3]....
        /*0038*/ 	.word	0xffffffff


	//   ....[4]....
        /*003c*/ 	.word	0xffffffff


	//   ....[5]....
        /*0040*/ 	.word	0xffffffff


	//   ....[6]....
        /*0044*/ 	.word	0xffffffff


	//   ....[7]....
        /*0048*/ 	.word	0xffffffff


	//   ....[8]....
        /*004c*/ 	.word	0xffffffff


	//   ....[9]....
        /*0050*/ 	.word	0xffffffff


	//   ....[10]....
        /*0054*/ 	.word	0xffffffff


	//   ....[11]....
        /*0058*/ 	.word	0xffffffff


	//----- nvinfo : EIATTR_COOP_GROUP_INSTR_OFFSETS
	.align		4
.L_3539:
        /*005c*/ 	.byte	0x04, 0x28
        /*005e*/ 	.short	(.L_3541 - .L_3540)


	//   ....[0]....
.L_3540:
        /*0060*/ 	.word	0x00002220


	//   ....[1]....
        /*0064*/ 	.word	0x00002270


	//   ....[2]....
        /*0068*/ 	.word	0x000022a0


	//   ....[3]....
        /*006c*/ 	.word	0x000022d0


	//   ....[4]....
        /*0070*/ 	.word	0x00002300


	//   ....[5]....
        /*0074*/ 	.word	0x00002330


	//   ....[6]....
        /*0078*/ 	.word	0x00002390


	//   ....[7]....
        /*007c*/ 	.word	0x000023b0


	//   ....[8]....
        /*0080*/ 	.word	0x00002410


	//   ....[9]....
        /*0084*/ 	.word	0x00002420


	//   ....[10]....
        /*0088*/ 	.word	0x000024c0


	//   ....[11]....
        /*008c*/ 	.word	0x000024d0


	//----- nvinfo : EIATTR_VRC_CTA_INIT_COUNT
	.align		4
.L_3541:
        /*0090*/ 	.byte	0x02, 0x4a
	.zero		1
	.zero		1


	//----- nvinfo : EIATTR_EXIT_INSTR_OFFSETS
	.align		4
        /*0094*/ 	.byte	0x04, 0x1c
        /*0096*/ 	.short	(.L_3543 - .L_3542)


	//   ....[0]....
.L_3542:
        /*0098*/ 	.word	0x00000380


	//   ....[1]....
        /*009c*/ 	.word	0x00002970


	//----- nvinfo : EIATTR_MAX_THREADS
	.align		4
.L_3543:
        /*00a0*/ 	.byte	0x04, 0x05
        /*00a2*/ 	.short	(.L_3545 - .L_3544)
.L_3544:
        /*00a4*/ 	.word	0x00000020
        /*00a8*/ 	.word	0x00000001
        /*00ac*/ 	.word	0x00000001


	//----- nvinfo : EIATTR_CRS_STACK_SIZE
	.align		4
.L_3545:
        /*00b0*/ 	.byte	0x04, 0x1e
        /*00b2*/ 	.short	(.L_3547 - .L_3546)
.L_3546:
        /*00b4*/ 	.word	0x00000000


	//----- nvinfo : EIATTR_CBANK_PARAM_SIZE
	.align		4
.L_3547:
        /*00b8*/ 	.byte	0x03, 0x19
        /*00ba*/ 	.short	0x0118


	//----- nvinfo : EIATTR_PARAM_CBANK
	.align		4
        /*00bc*/ 	.byte	0x04, 0x0a
        /*00be*/ 	.short	(.L_3549 - .L_3548)
	.align		4
.L_3548:
        /*00c0*/ 	.word	index@(.nv.constant0._Z25selective_scan_fwd_kernelI32Selective_Scan_fwd_kernel_traitsILi32ELi8ELi1ELb1ELb0ELb1ELb0EN3c104HalfEfEEv13SSMParamsBase)
        /*00c4*/ 	.short	0x0380
        /*00c6*/ 	.short	0x0118


	//----- nvinfo : EIATTR_SW_WAR
	.align		4
.L_3549:
        /*00c8*/ 	.byte	0x04, 0x36
        /*00ca*/ 	.short	(.L_3551 - .L_3550)
.L_3550:
        /*00cc*/ 	.word	0x00000008
.L_3551:


//--------------------- .nv.info._Z25selective_scan_fwd_kernelI32Selective_Scan_fwd_kernel_traitsILi32ELi8ELi1ELb1ELb0ELb1ELb1EN3c104HalfEfEEv13SSMParamsBase --------------------------
	.section	.nv.info._Z25selective_scan_fwd_kernelI32Selective_Scan_fwd_kernel_traitsILi32ELi8ELi1ELb1ELb0ELb1ELb1EN3c104HalfEfEEv13SSMParamsBase,"",@"SHT_CUDA_INFO"
	.sectionflags	@""
	.align	4


	//----- nvinfo : EIATTR_CUDA_API_VERSION
	.align		4
        /*0000*/ 	.byte	0x04, 0x37
        /*0002*/ 	.short	(.L_3553 - .L_3552)
.L_3552:
        /*0004*/ 	.word	0x00000082


	//----- nvinfo : EIATTR_KPARAM_INFO
	.align		4
.L_3553:
        /*0008*/ 	.byte	0x04, 0x17
        /*000a*/ 	.short	(.L_3555 - .L_3554)
.L_3554:
        /*000c*/ 	.word	0x00000000
        /*0010*/ 	.short	0x0000
        /*0012*/ 	.short	0x0000
        /*0014*/ 	.byte	0x00, 0xf0, 0x61, 0x04


	//----- nvinfo : EIATTR_SPARSE_MMA_MASK
	.align		4
.L_3555:
        /*0018*/ 	.byte	0x03, 0x50
        /*001a*/ 	.short	0x0000


	//----- nvinfo : EIATTR_MAXREG_COUNT
	.align		4
        /*001c*/ 	.byte	0x03, 0x1b
        /*001e*/ 	.short	0x00ff


	//----- nvinfo : EIATTR_NUM_BARRIERS
	.align		4
        /*0020*/ 	.byte	0x02, 0x4c
        /*0022*/ 	.byte	0x01
	.zero		1


	//----- nvinfo : EIATTR_MERCURY_ISA_VERSION
	.align		4
        /*0024*/ 	.byte	0x03, 0x5f
        /*0026*/ 	.short	0x0101


	//----- nvinfo : EIATTR_COOP_GROUP_MASK_REGIDS
	.align		4
        /*0028*/ 	.byte	0x04, 0x29
        /*002a*/ 	.short	(.L_3557 - .L_3556)


	//   ....[0]....
.L_3556:
        /*002c*/ 	.word	0xffffffff


	//   ....[1]....
        /*0030*/ 	.word	0xffffffff


	//   ....[2]....
        /*0034*/ 	.word	0xffffffff


	//   ....[3]....
        /*0038*/ 	.word	0xffffffff


	//   ....[4]....
        /*003c*/ 	.word	0xffffffff


	//   ....[5]....
        /*0040*/ 	.word	0xffffffff


	//   ....[6]....
        /*0044*/ 	.word	0xffffffff


	//   ....[7]....
        /*0048*/ 	.word	0xffffffff


	//   ....[8]....
        /*004c*/ 	.word	0xffffffff


	//   ....[9]....
        /*0050*/ 	.word	0xffffffff


	//   ....[10]....
        /*0054*/ 	.word	0xffffffff


	//   ....[11]....
        /*0058*/ 	.word	0xffffffff


	//----- nvinfo : EIATTR_COOP_GROUP_INSTR_OFFSETS
	.align		4
.L_3557:
        /*005c*/ 	.byte	0x04, 0x28
        /*005e*/ 	.short	(.L_3559 - .L_3558)


	//   ....[0]....
.L_3558:
        /*0060*/ 	.word	0x000022d0


	//   ....[1]....
        /*0064*/ 	.word	0x00002320


	//   ....[2]....
        /*0068*/ 	.word	0x00002350


	//   ....[3]....
        /*006c*/ 	.word	0x00002380


	//   ....[4]....
        /*0070*/ 	.word	0x000023b0


	//   ....[5]....
        /*0074*/ 	.word	0x000023e0


	//   ....[6]....
        /*0078*/ 	.word	0x00002440


	//   ....[7]....
        /*007c*/ 	.word	0x00002460


	//   ....[8]....
        /*0080*/ 	.word	0x000024c0


	//   ....[9]....
        /*0084*/ 	.word	0x000024d0


	//   ....[10]....
        /*0088*/ 	.word	0x00002570


	//   ....[11]....
        /*008c*/ 	.word	0x00002590


	//----- nvinfo : EIATTR_VRC_CTA_INIT_COUNT
	.align		4
.L_3559:
        /*0090*/ 	.byte	0x02, 0x4a
	.zero		1
	.zero		1


	//----- nvinfo : EIATTR_EXIT_INSTR_OFFSETS
	.align		4
        /*0094*/ 	.byte	0x04, 0x1c
        /*0096*/ 	.short	(.L_3561 - .L_3560)


	//   ....[0]....
.L_3560:
        /*0098*/ 	.word	0x00000440


	//   ....[1]....
        /*009c*/ 	.word	0x00002f20


	//----- nvinfo : EIATTR_MAX_THREADS
	.align		4
.L_3561:
        /*00a0*/ 	.byte	0x04, 0x05
        /*00a2*/ 	.short	(.L_3563 - .L_3562)
.L_3562:
        /*00a4*/ 	.word	0x00000020
        /*00a8*/ 	.word	0x00000001
        /*00ac*/ 	.word	0x00000001


	//----- nvinfo : EIATTR_CRS_STACK_SIZE
	.align		4
.L_3563:
        /*00b0*/ 	.byte	0x04, 0x1e
        /*00b2*/ 	.short	(.L_3565 - .L_3564)
.L_3564:
        /*00b4*/ 	.word	0x00000000


	//----- nvinfo : EIATTR_CBANK_PARAM_SIZE
	.align		4
.L_3565:
        /*00b8*/ 	.byte	0x03, 0x19
        /*00ba*/ 	.short	0x0118


	//----- nvinfo : EIATTR_PARAM_CBANK
	.align		4
        /*00bc*/ 	.byte	0x04, 0x0a
        /*00be*/ 	.short	(.L_3567 - .L_3566)
	.align		4
.L_3566:
        /*00c0*/ 	.word	index@(.nv.constant0._Z25selective_scan_fwd_kernelI32Selective_Scan_fwd_kernel_traitsILi32ELi8ELi1ELb1ELb0ELb1ELb1EN3c104HalfEfEEv13SSMParamsBase)
        /*00c4*/ 	.short	0x0380
        /*00c6*/ 	.short	0x0118


	//----- nvinfo : EIATTR_SW_WAR
	.align		4
.L_3567:
        /*00c8*/ 	.byte	0x04, 0x36
        /*00ca*/ 	.short	(.L_3569 - .L_3568)
.L_3568:
        /*00cc*/ 	.word	0x00000008
.L_3569:


//--------------------- .nv.info._Z25selective_scan_fwd_kernelI32Selective_Scan_fwd_kernel_traitsILi32ELi8ELi1ELb1ELb1ELb0ELb0EN3c104HalfEfEEv13SSMParamsBase --------------------------
	.section	.nv.info._Z25selective_scan_fwd_kernelI32Selective_Scan_fwd_kernel_traitsILi32ELi8ELi1ELb1ELb1ELb0ELb0EN3c104HalfEfEEv13SSMParamsBase,"",@"SHT_CUDA_INFO"
	.sectionflags	@""
	.align	4


	//----- nvinfo : EIATTR_CUDA_API_VERSION
	.align		4
        /*0000*/ 	.byte	0x04, 0x37
        /*0002*/ 	.short	(.L_3571 - .L_3570)
.L_3570:
        /*0004*/ 	.word	0x00000082


	//----- nvinfo : EIATTR_KPARAM_INFO
	.align		4
.L_3571:
        /*0008*/ 	.byte	0x04, 0x17
        /*000a*/ 	.short	(.L_3573 - .L_3572)
.L_3572:
        /*000c*/ 	.word	0x00000000
        /*0010*/ 	.short	0x0000
        /*0012*/ 	.short	0x0000
        /*0014*/ 	.byte	0x00, 0xf0, 0x61, 0x04


	//----- nvinfo : EIATTR_SPARSE_MMA_MASK
	.align		4
.L_3573:
        /*0018*/ 	.byte	0x03, 0x50
        /*001a*/ 	.short	0x0000


	//----- nvinfo : EIATTR_MAXREG_COUNT
	.align		4
        /*001c*/ 	.byte	0x03, 0x1b
        /*001e*/ 	.short	0x00ff


	//----- nvinfo : EIATTR_NUM_BARRIERS
	.align		4
        /*0020*/ 	.byte	0x02, 0x4c
        /*0022*/ 	.byte	0x01
	.zero		1


	//----- nvinfo : EIATTR_MERCURY_ISA_VERSION
	.align		4
        /*0024*/ 	.byte	0x03, 0x5f
        /*0026*/ 	.short	0x0101


	//----- nvinfo : EIATTR_COOP_GROUP_MASK_REGIDS
	.align		4
        /*0028*/ 	.byte	0x04, 0x29
        /*002a*/ 	.short	(.L_3575 - .L_3574)


	//   ....[0]....
.L_3574:
        /*002c*/ 	.word	0xffffffff


	//   ....[1]....
        /*0030*/ 	.word	0xffffffff


	//   ....[2]....
        /*0034*/ 	.word	0xffffffff


	//   ....[3]....
        /*0038*/ 	.word	0xffffffff


	//   ....[4]....
        /*003c*/ 	.word	0xffffffff


	//   ....[5]....
        /*0040*/ 	.word	0xffffffff


	//   ....[6]....
        /*0044*/ 	.word	0xffffffff


	//   ....[7]....
        /*0048*/ 	.word	0xffffffff


	//   ....[8]....
        /*004c*/ 	.word	0xffffffff


	//   ....[9]....
        /*0050*/ 	.word	0xffffffff


	//   ....[10]....
        /*0054*/ 	.word	0xffffffff


	//   ....[11]....
        /*0058*/ 	.word	0xffffffff


	//----- nvinfo : EIATTR_COOP_GROUP_INSTR_OFFSETS
	.align		4
.L_3575:
        /*005c*/ 	.byte	0x04, 0x28
        /*005e*/ 	.short	(.L_3577 - .L_3576)


	//   ....[0]....
.L_3576:
        /*0060*/ 	.word	0x000022b0


	//   ....[1]....
        /*0064*/ 	.word	0x00002300


	//   ....[2]....
        /*0068*/ 	.word	0x00002330


	//   ....[3]....
        /*006c*/ 	.word	0x00002360


	//   ....[4]....
        /*0070*/ 	.word	0x00002390


	//   ....[5]....
        /*0074*/ 	.word	0x000023c0


	//   ....[6]....
        /*0078*/ 	.word	0x00002420


	//   ....[7]....
        /*007c*/ 	.word	0x00002440


	//   ....[8]....
        /*0080*/ 	.word	0x000024a0


	//   ....[9]....
        /*0084*/ 	.word	0x000024b0


	//   ....[10]....
        /*0088*/ 	.word	0x00002540


	//   ....[11]....
        /*008c*/ 	.word	0x00002550


	//----- nvinfo : EIATTR_VRC_CTA_INIT_COUNT
	.align		4
.L_3577:
        /*0090*/ 	.byte	0x02, 0x4a
	.zero		1
	.zero		1


	//----- nvinfo : EIATTR_EXIT_INSTR_OFFSETS
	.align		4
        /*0094*/ 	.byte	0x04, 0x1c
        /*0096*/ 	.short	(.L_3579 - .L_3578)


	//   ....[0]....
.L_3578:
        /*0098*/ 	.word	0x00000380


	//   ....[1]....
        /*009c*/ 	.word	0x00002970


	//----- nvinfo : EIATTR_MAX_THREADS
	.align		4
.L_3579:
        /*00a0*/ 	.byte	0x04, 0x05
        /*00a2*/ 	.short	(.L_3581 - .L_3580)
.L_3580:
        /*00a4*/ 	.word	0x00000020
        /*00a8*/ 	.word	0x00000001
        /*00ac*/ 	.word	0x00000001


	//----- nvinfo : EIATTR_CRS_STACK_SIZE
	.align		4
.L_3581:
        /*00b0*/ 	.byte	0x04, 0x1e
        /*00b2*/ 	.short	(.L_3583 - .L_3582)
.L_3582:
        /*00b4*/ 	.word	0x00000000


	//----- nvinfo : EIATTR_CBANK_PARAM_SIZE
	.align		4
.L_3583:
        /*00b8*/ 	.byte	0x03, 0x19
        /*00ba*/ 	.short	0x0118


	//----- nvinfo : EIATTR_PARAM_CBANK
	.align		4
        /*00bc*/ 	.byte	0x04, 0x0a
        /*00be*/ 	.short	(.L_3585 - .L_3584)
	.align		4
.L_3584:
        /*00c0*/ 	.word	index@(.nv.constant0._Z25selective_scan_fwd_kernelI32Selective_Scan_fwd_kernel_traitsILi32ELi8ELi1ELb1ELb1ELb0ELb0EN3c104HalfEfEEv13SSMParamsBase)
        /*00c4*/ 	.short	0x0380
        /*00c6*/ 	.short	0x0118


	//----- nvinfo : EIATTR_SW_WAR
	.align		4
.L_3585:
        /*00c8*/ 	.byte	0x04, 0x36
        /*00ca*/ 	.short	(.L_3587 - .L_3586)
.L_3586:
        /*00cc*/ 	.word	0x00000008
.L_3587:


//--------------------- .nv.info._Z25selective_scan_fwd_kernelI32Selective_Scan_fwd_kernel_traitsILi32ELi8ELi1ELb1ELb1ELb0ELb1EN3c104HalfEfEEv13SSMParamsBase --------------------------
	.section	.nv.info._Z25selective_scan_fwd_kernelI32Selective_Scan_fwd_kernel_traitsILi32ELi8ELi1ELb1ELb1ELb0ELb1EN3c104HalfEfEEv13SSMParamsBase,"",@"SHT_CUDA_INFO"
	.sectionflags	@""
	.align	4


	//----- nvinfo : EIATTR_CUDA_API_VERSION
	.align		4
        /*0000*/ 	.byte	0x04, 0x37
        /*0002*/ 	.short	(.L_3589 - .L_3588)
.L_3588:
        /*0004*/ 	.word	0x00000082


	//----- nvinfo : EIATTR_KPARAM_INFO
	.align		4
.L_3589:
        /*0008*/ 	.byte	0x04, 0x17
        /*000a*/ 	.short	(.L_3591 - .L_3590)
.L_3590:
        /*000c*/ 	.word	0x00000000
        /*0010*/ 	.short	0x0000
        /*0012*/ 	.short	0x0000
        /*0014*/ 	.byte	0x00, 0xf0, 0x61, 0x04


	//----- nvinfo : EIATTR_SPARSE_MMA_MASK
	.align		4
.L_3591:
        /*0018*/ 	.byte	0x03, 0x50
        /*001a*/ 	.short	0x0000


	//----- nvinfo : EIATTR_MAXREG_COUNT
	.align		4
        /*001c*/ 	.byte	0x03, 0x1b
        /*001e*/ 	.short	0x00ff


	//----- nvinfo : EIATTR_NUM_BARRIERS
	.align		4
        /*0020*/ 	.byte	0x02, 0x4c
        /*0022*/ 	.byte	0x01
	.zero		1


	//----- nvinfo : EIATTR_MERCURY_ISA_VERSION
	.align		4
        /*0024*/ 	.byte	0x03, 0x5f
        /*0026*/ 	.short	0x0101


	//----- nvinfo : EIATTR_COOP_GROUP_MASK_REGIDS
	.align		4
        /*0028*/ 	.byte	0x04, 0x29
        /*002a*/ 	.short	(.L_3593 - .L_3592)


	//   ....[0]....
.L_3592:
        /*002c*/ 	.word	0xffffffff


	//   ....[1]....
        /*0030*/ 	.word	0xffffffff


	//   ....[2]....
        /*0034*/ 	.word	0xffffffff


	//   ....[3]....
        /*0038*/ 	.word	0xffffffff


	//   ....[4]....
        /*003c*/ 	.word	0xffffffff


	//   ....[5]....
        /*0040*/ 	.word	0xffffffff


	//   ....[6]....
        /*0044*/ 	.word	0xffffffff


	//   ....[7]....
        /*0048*/ 	.word	0xffffffff


	//   ....[8]....
        /*004c*/ 	.word	0xffffffff


	//   ....[9]....
        /*0050*/ 	.word	0xffffffff


	//   ....[10]....
        /*0054*/ 	.word	0xffffffff


	//   ....[11]....
        /*0058*/ 	.word	0xffffffff


	//----- nvinfo : EIATTR_COOP_GROUP_INSTR_OFFSETS
	.align		4
.L_3593:
        /*005c*/ 	.byte	0x04, 0x28
        /*005e*/ 	.short	(.L_3595 - .L_3594)


	//   ....[0]....
.L_3594:
        /*0060*/ 	.word	0x00002360


	//   ....[1]....
        /*0064*/ 	.word	0x000023b0


	//   ....[2]....
        /*0068*/ 	.word	0x000023e0


	//   ....[3]....
        /*006c*/ 	.word	0x00002410


	//   ....[4]....
        /*0070*/ 	.word	0x00002440


	//   ....[5]....
        /*0074*/ 	.word	0x00002470


	//   ....[6]....
        /*0078*/ 	.word	0x000024d0


	//   ....[7]....
        /*007c*/ 	.word	0x000024f0


	//   ....[8]....
        /*0080*/ 	.word	0x00002550


	//   ....[9]....
        /*0084*/ 	.word	0x00002560


	//   ....[10]....
        /*0088*/ 	.word	0x000025f0


	//   ....[11]....
        /*008c*/ 	.word	0x00002600


	//----- nvinfo : EIATTR_VRC_CTA_INIT_COUNT
	.align		4
.L_3595:
        /*0090*/ 	.byte	0x02, 0x4a
	.zero		1
	.zero		1


	//----- nvinfo : EIATTR_EXIT_INSTR_OFFSETS
	.align		4
        /*0094*/ 	.byte	0x04, 0x1c
        /*0096*/ 	.short	(.L_3597 - .L_3596)


	//   ....[0]....
.L_3596:
        /*0098*/ 	.word	0x00000450


	//   ....[1]....
        /*009c*/ 	.word	0x00002eb0


	//----- nvinfo : EIATTR_MAX_THREADS
	.align		4
.L_3597:
        /*00a0*/ 	.byte	0x04, 0x05
        /*00a2*/ 	.short	(.L_3599 - .L_3598)
.L_3598:
        /*00a4*/ 	.word	0x00000020
        /*00a8*/ 	.word	0x00000001
        /*00ac*/ 	.word	0x00000001


	//----- nvinfo : EIATTR_CRS_STACK_SIZE
	.align		4
.L_3599:
        /*00b0*/ 	.byte	0x04, 0x1e
        /*00b2*/ 	.short	(.L_3601 - .L_3600)
.L_3600:
        /*00b4*/ 	.word	0x00000000


	//----- nvinfo : EIATTR_CBANK_PARAM_SIZE
	.align		4
.L_3601:
        /*00b8*/ 	.byte	0x03, 0x19
        /*00ba*/ 	.short	0x0118


	//----- nvinfo : EIATTR_PARAM_CBANK
	.align		4
        /*00bc*/ 	.byte	0x04, 0x0a
        /*00be*/ 	.short	(.L_3603 - .L_3602)
	.align		4
.L_3602:
        /*00c0*/ 	.word	index@(.nv.constant0._Z25selective_scan_fwd_kernelI32Selective_Scan_fwd_kernel_traitsILi32ELi8ELi1ELb1ELb1ELb0ELb1EN3c104HalfEfEEv13SSMParamsBase)
        /*00c4*/ 	.short	0x0380
        /*00c6*/ 	.short	0x0118


	//----- nvinfo : EIATTR_SW_WAR
	.align		4
.L_3603:
        /*00c8*/ 	.byte	0x04, 0x36
        /*00ca*/ 	.short	(.L_3605 - .L_3604)
.L_3604:
        /*00cc*/ 	.word	0x00000008
.L_3605:


//--------------------- .nv.info._Z25selective_scan_fwd_kernelI32Selective_Scan_fwd_kernel_traitsILi32ELi8ELi1ELb1ELb1ELb1ELb0EN3c104HalfEfEEv13SSMParamsBase --------------------------
	.section	.nv.info._Z25selective_scan_fwd_kernelI32Selective_Scan_fwd_kernel_traitsILi32ELi8ELi1ELb1ELb1ELb1ELb0EN3c104HalfEfEEv13SSMParamsBase,"",@"SHT_CUDA_INFO"
	.sectionflags	@""
	.align	4


	//----- nvinfo : EIATTR_CUDA_API_VERSION
	.align		4
        /*0000*/ 	.byte	0x04, 0x37
        /*0002*/ 	.short	(.L_3607 - .L_3606)
.L_3606:
        /*0004*/ 	.word	0x00000082


	//----- nvinfo : EIATTR_KPARAM_INFO
	.align		4
.L_3607:
        /*0008*/ 	.byte	0x04, 0x17
        /*000a*/ 	.short	(.L_3609 - .L_3608)
.L_3608:
        /*000c*/ 	.word	0x00000000
        /*0010*/ 	.short	0x0000
        /*0012*/ 	.short	0x0000
        /*0014*/ 	.byte	0x00, 0xf0, 0x61, 0x04


	//----- nvinfo : EIATTR_SPARSE_MMA_MASK
	.align		4
.L_3609:
        /*0018*/ 	.byte	0x03, 0x50
        /*001a*/ 	.short	0x0000


	//----- nvinfo : EIATTR_MAXREG_COUNT
	.align		4
        /*001c*/ 	.byte	0x03, 0x1b
        /*001e*/ 	.short	0x00ff


	//----- nvinfo : EIATTR_NUM_BARRIERS
	.align		4
        /*0020*/ 	.byte	0x02, 0x4c
        /*0022*/ 	.byte	0x01
	.zero		1


	//----- nvinfo : EIATTR_MERCURY_ISA_VERSION
	.align		4
        /*0024*/ 	.byte	0x03, 0x5f
        /*0026*/ 	.short	0x0101


	//----- nvinfo : EIATTR_COOP_GROUP_MASK_REGIDS
	.align		4
        /*0028*/ 	.byte	0x04, 0x29
        /*002a*/ 	.short	(.L_3611 - .L_3610)


	//   ....[0]....
.L_3610:
        /*002c*/ 	.word	0xffffffff


	//   ....[1]....
        /*0030*/ 	.word	0xffffffff


	//   ....[2]....
        /*0034*/ 	.word	0xffffffff


	//   ....[3]....
        /*0038*/ 	.word	0xffffffff


	//   ....[4]....
        /*003c*/ 	.word	0xffffffff


	//   ....[5]....
        /*0040*/ 	.word	0xffffffff


	//   ....[6]....
        /*0044*/ 	.word	0xffffffff


	//   ....[7]....
        /*0048*/ 	.word	0xffffffff


	//   ....[8]....
        /*004c*/ 	.word	0xffffffff


	//   ....[9]....
        /*0050*/ 	.word	0xffffffff


	//   ....[10]....
        /*0054*/ 	.word	0xffffffff


	//   ....[11]....
        /*0058*/ 	.word	0xffffffff


	//----- nvinfo : EIATTR_COOP_GROUP_INSTR_OFFSETS
	.align		4
.L_3611:
        /*005c*/ 	.byte	0x04, 0x28
        /*005e*/ 	.short	(.L_3613 - .L_3612)


	//   ....[0]....
.L_3612:
        /*0060*/ 	.word	0x00002330


	//   ....[1]....
        /*0064*/ 	.word	0x00002380


	//   ....[2]....
        /*0068*/ 	.word	0x000023b0


	//   ....[3]....
        /*006c*/ 	.word	0x000023e0


	//   ....[4]....
        /*0070*/ 	.word	0x00002410


	//   ....[5]....
        /*0074*/ 	.word	0x00002440


	//   ....[6]....
        /*0078*/ 	.word	0x000024a0


	//   ....[7]....
        /*007c*/ 	.word	0x000024c0


	//   ....[8]....
        /*0080*/ 	.word	0x00002520


	//   ....[9]....
        /*0084*/ 	.word	0x00002530


	//   ....[10]....
        /*0088*/ 	.word	0x000025c0


	//   ....[11]....
        /*008c*/ 	.word	0x000025d0


	//----- nvinfo : EIATTR_VRC_CTA_INIT_COUNT
	.align		4
.L_3613:
        /*0090*/ 	.byte	0x02, 0x4a
	.zero		1
	.zero		1


	//----- nvinfo : EIATTR_EXIT_INSTR_OFFSETS
	.align		4
        /*0094*/ 	.byte	0x04, 0x1c
        /*0096*/ 	.short	(.L_3615 - .L_3614)


	//   ....[0]....
.L_3614:
        /*0098*/ 	.word	0x000003f0


	//   ....[1]....
        /*009c*/ 	.word	0x00002a90


	//----- nvinfo : EIATTR_MAX_THREADS
	.align		4
.L_3615:
        /*00a0*/ 	.byte	0x04, 0x05
        /*00a2*/ 	.short	(.L_3617 - .L_3616)
.L_3616:
        /*00a4*/ 	.word	0x00000020
        /*00a8*/ 	.word	0x00000001
        /*00ac*/ 	.word	0x00000001


	//----- nvinfo : EIATTR_CRS_STACK_SIZE
	.align		4
.L_3617:
        /*00b0*/ 	.byte	0x04, 0x1e
        /*00b2*/ 	.short	(.L_3619 - .L_3618)
.L_3618:
        /*00b4*/ 	.word	0x00000000


	//----- nvinfo : EIATTR_CBANK_PARAM_SIZE
	.align		4
.L_3619:
        /*00b8*/ 	.byte	0x03, 0x19
        /*00ba*/ 	.short	0x0118


	//----- nvinfo : EIATTR_PARAM_CBANK
	.align		4
        /*00bc*/ 	.byte	0x04, 0x0a
        /*00be*/ 	.short	(.L_3621 - .L_3620)
	.align		4
.L_3620:
        /*00c0*/ 	.word	index@(.nv.constant0._Z25selective_scan_fwd_kernelI32Selective_Scan_fwd_kernel_traitsILi32ELi8ELi1ELb1ELb1ELb1ELb0EN3c104HalfEfEEv13SSMParamsBase)
        /*00c4*/ 	.short	0x0380
        /*00c6*/ 	.short	0x0118


	//----- nvinfo : EIATTR_SW_WAR
	.align		4
.L_3621:
        /*00c8*/ 	.byte	0x04, 0x36
        /*00ca*/ 	.short	(.L_3623 - .L_3622)
.L_3622:
        /*00cc*/ 	.word	0x00000008
.L_3623:


//--------------------- .nv.info._Z25selective_scan_fwd_kernelI32Selective_Scan_fwd_kernel_traitsILi32ELi8ELi1ELb1ELb1ELb1ELb1EN3c104HalfEfEEv13SSMParamsBase --------------------------
	.section	.nv.info._Z25selective_scan_fwd_kernelI32Selective_Scan_fwd_kernel_traitsILi32ELi8ELi1ELb1ELb1ELb1ELb1EN3c104HalfEfEEv13SSMParamsBase,"",@"SHT_CUDA_INFO"
	.sectionflags	@""
	.align	4


	//----- nvinfo : EIATTR_CUDA_API_VERSION
	.align		4
        /*0000*/ 	.byte	0x04, 0x37
        /*0002*/ 	.short	(.L_3625 - .L_3624)
.L_3624:
        /*0004*/ 	.word	0x00000082


	//----- nvinfo : EIATTR_KPARAM_INFO
	.align		4
.L_3625:
        /*0008*/ 	.byte	0x04, 0x17
        /*000a*/ 	.short	(.L_3627 - .L_3626)
.L_3626:
        /*000c*/ 	.word	0x00000000
        /*0010*/ 	.short	0x0000
        /*0012*/ 	.short	0x0000
        /*0014*/ 	.byte	0x00, 0xf0, 0x61, 0x04


	//----- nvinfo : EIATTR_SPARSE_MMA_MASK
	.align		4
.L_3627:
        /*0018*/ 	.byte	0x03, 0x50
        /*001a*/ 	.short	0x0000


	//----- nvinfo : EIATTR_MAXREG_COUNT
	.align		4
        /*001c*/ 	.byte	0x03, 0x1b
        /*001e*/ 	.short	0x00ff


	//----- nvinfo : EIATTR_NUM_BARRIERS
	.align		4
        /*0020*/ 	.byte	0x02, 0x4c
        /*0022*/ 	.byte	0x01
	.zero		1


	//----- nvinfo : EIATTR_MERCURY_ISA_VERSION
	.align		4
        /*0024*/ 	.byte	0x03, 0x5f
        /*0026*/ 	.short	0x0101


	//----- nvinfo : EIATTR_COOP_GROUP_MASK_REGIDS
	.align		4
        /*0028*/ 	.byte	0x04, 0x29
        /*002a*/ 	.short	(.L_3629 - .L_3628)


	//   ....[0]....
.L_3628:
        /*002c*/ 	.word	0xffffffff


	//   ....[1]....
        /*0030*/ 	.word	0xffffffff


	//   ....[2]....
        /*0034*/ 	.word	0xffffffff


	//   ....[3]....
        /*0038*/ 	.word	0xffffffff


	//   ....[4]....
        /*003c*/ 	.word	0xffffffff


	//   ....[5]....
        /*0040*/ 	.word	0xffffffff


	//   ....[6]....
        /*0044*/ 	.word	0xffffffff


	//   ....[7]....
        /*0048*/ 	.word	0xffffffff


	//   ....[8]....
        /*004c*/ 	.word	0xffffffff


	//   ....[9]....
        /*0050*/ 	.word	0xffffffff


	//   ....[10]....
        /*0054*/ 	.word	0xffffffff


	//   ....[11]....
        /*0058*/ 	.word	0xffffffff


	//----- nvinfo : EIATTR_COOP_GROUP_INSTR_OFFSETS
	.align		4
.L_3629:
        /*005c*/ 	.byte	0x04, 0x28
        /*005e*/ 	.short	(.L_3631 - .L_3630)


	//   ....[0]....
.L_3630:
        /*0060*/ 	.word	0x00002430


	//   ....[1]....
        /*0064*/ 	.word	0x00002480


	//   ....[2]....
        /*0068*/ 	.word	0x000024b0


	//   ....[3]....
        /*006c*/ 	.word	0x000024e0


	//   ....[4]....
        /*0070*/ 	.word	0x00002510


	//   ....[5]....
        /*0074*/ 	.word	0x00002540


	//   ....[6]....
        /*0078*/ 	.word	0x000025a0


	//   ....[7]....
        /*007c*/ 	.word	0x000025c0


	//   ....[8]....
        /*0080*/ 	.word	0x00002620


	//   ....[9]....
        /*0084*/ 	.word	0x00002630


	//   ....[10]....
        /*0088*/ 	.word	0x000026e0


	//   ....[11]....
        /*008c*/ 	.word	0x000026f0


	//----- nvinfo : EIATTR_VRC_CTA_INIT_COUNT
	.align		4
.L_3631:
        /*0090*/ 	.byte	0x02, 0x4a
	.zero		1
	.zero		1


	//----- nvinfo : EIATTR_EXIT_INSTR_OFFSETS
	.align		4
        /*0094*/ 	.byte	0x04, 0x1c
        /*0096*/ 	.short	(.L_3633 - .L_3632)


	//   ....[0]....
.L_3632:
        /*0098*/ 	.word	0x000004c0


	//   ....[1]....
        /*009c*/ 	.word	0x00003020


	//----- nvinfo : EIATTR_MAX_THREADS
	.align		4
.L_3633:
        /*00a0*/ 	.byte	0x04, 0x05
        /*00a2*/ 	.short	(.L_3635 - .L_3634)
.L_3634:
        /*00a4*/ 	.word	0x00000020
        /*00a8*/ 	.word	0x00000001
        /*00ac*/ 	.word	0x00000001


	//----- nvinfo : EIATTR_CRS_STACK_SIZE
	.align		4
.L_3635:
        /*00b0*/ 	.byte	0x04, 0x1e
        /*00b2*/ 	.short	(.L_3637 - .L_3636)
.L_3636:
        /*00b4*/ 	.word	0x00000000


	//----- nvinfo : EIATTR_CBANK_PARAM_SIZE
	.align		4
.L_3637:
        /*00b8*/ 	.byte	0x03, 0x19
        /*00ba*/ 	.short	0x0118


	//----- nvinfo : EIATTR_PARAM_CBANK
	.align		4
        /*00bc*/ 	.byte	0x04, 0x0a
        /*00be*/ 	.short	(.L_3639 - .L_3638)
	.align		4
.L_3638:
        /*00c0*/ 	.word	index@(.nv.constant0._Z25selective_scan_fwd_kernelI32Selective_Scan_fwd_kernel_traitsILi32ELi8ELi1ELb1ELb1ELb1ELb1EN3c104HalfEfEEv13SSMParamsBase)
        /*00c4*/ 	.short	0x0380
        /*00c6*/ 	.short	0x0118


	//----- nvinfo : EIATTR_SW_WAR
	.align		4
.L_3639:
        /*00c8*/ 	.byte	0x04, 0x36
        /*00ca*/ 	.short	(.L_3641 - .L_3640)
.L_3640:
        /*00cc*/ 	.word	0x00000008
.L_3641:


//--------------------- .nv.info._Z25selective_scan_fwd_kernelI32Selective_Scan_fwd_kernel_traitsILi32ELi4ELi1ELb0ELb0ELb0ELb0EN3c104HalfEfEEv13SSMParamsBase --------------------------
	.section	.nv.info._Z25selective_scan_fwd_kernelI32Selective_Scan_fwd_kernel_traitsILi32ELi4ELi1ELb0ELb0ELb0ELb0EN3c104HalfEfEEv13SSMParamsBase,"",@"SHT_CUDA_INFO"
	.sectionflags	@""
	.align	4


	//----- nvinfo : EIATTR_CUDA_API_VERSION
	.align		4
        /*0000*/ 	.byte	0x04, 0x37
        /*0002*/ 	.short	(.L_3643 - .L_3642)
.L_3642:
        /*0004*/ 	.word	0x00000082


	//----- nvinfo : EIATTR_KPARAM_INFO
	.align		4
.L_3643:
        /*0008*/ 	.byte	0x04, 0x17
        /*000a*/ 	.short	(.L_3645 - .L_3644)
.L_3644:
        /*000c*/ 	.word	0x00000000
        /*0010*/ 	.short	0x0000
        /*0012*/ 	.short	0x0000
        /*0014*/ 	.byte	0x00, 0xf0, 0x61, 0x04


	//----- nvinfo : EIATTR_SPARSE_MMA_MASK
	.align		4
.L_3645:
        /*0018*/ 	.byte	0x03, 0x50
        /*001a*/ 	.short	0x0000


	//----- nvinfo : EIATTR_MAXREG_COUNT
	.align		4
        /*001c*/ 	.byte	0x03, 0x1b
        /*001e*/ 	.short	0x00ff


	//----- nvinfo : EIATTR_NUM_BARRIERS
	.align		4
        /*0020*/ 	.byte	0x02, 0x4c
        /*0022*/ 	.byte	0x01
	.zero		1


	//----- nvinfo : EIATTR_MERCURY_ISA_VERSION
	.align		4
        /*0024*/ 	.byte	0x03, 0x5f
        /*0026*/ 	.short	0x0101


	//----- nvinfo : EIATTR_COOP_GROUP_MASK_REGIDS
	.align		4
        /*0028*/ 	.byte	0x04, 0x29
        /*002a*/ 	.short	(.L_3647 - .L_3646)


	//   ....[0]....
.L_3646:
        /*002c*/ 	.word	0xffffffff


	//   ....[1]....
        /*0030*/ 	.word	0xffffffff


	//   ....[2]....
        /*0034*/ 	.word	0xffffffff


	//   ....[3]....
        /*0038*/ 	.word	0xffffffff


	//   ....[4]....
        /*003c*/ 	.word	0xffffffff


	//   ....[5]....
        /*0040*/ 	.word	0xffffffff


	//   ....[6]....
        /*0044*/ 	.word	0xffffffff


	//   ....[7]....
        /*0048*/ 	.word	0xffffffff


	//   ....[8]....
        /*004c*/ 	.word	0xffffffff


	//   ....[9]....
        /*0050*/ 	.word	0xffffffff


	//   ....[10]....
        /*0054*/ 	.word	0xffffffff


	//   ....[11]....
        /*0058*/ 	.word	0xffffffff


	//   ....[12]....
        /*005c*/ 	.word	0xffffffff


	//   ....[13]....
        /*0060*/ 	.word	0xffffffff


	//   ....[14]....
        /*0064*/ 	.word	0xffffffff


	//----- nvinfo : EIATTR_COOP_GROUP_INSTR_OFFSETS
	.align		4
.L_3647:
        /*0068*/ 	.byte	0x04, 0x28
        /*006a*/ 	.short	(.L_3649 - .L_3648)


	//   ....[0]....
.L_3648:
        /*006c*/ 	.word	0x00000810


	//   ....[1]....
        /*0070*/ 	.word	0x000008e0


	//   ....[2]....
        /*0074*/ 	.word	0x00001640


	//   ....[3]....
        /*0078*/ 	.word	0x00001680


	//   ....[4]....
        /*007c*/ 	.word	0x000016b0


	//   ....[5]....
        /*0080*/ 	.word	0x000016d0


	//   ....[6]....
        /*0084*/ 	.word	0x00001710


	//   ....[7]....
        /*0088*/ 	.word	0x00001730


	//   ....[8]....
        /*008c*/ 	.word	0x00001780


	//   ....[9]....
        /*0090*/ 	.word	0x00001790


	//   ....[10]....
        /*0094*/ 	.word	0x000017e0


	//   ....[11]....
        /*0098*/ 	.word	0x000017f0


	//   ....[12]....
        /*009c*/ 	.word	0x000018f0


	//   ....[13]....
        /*00a0*/ 	.word	0x00001900


	//   ....[14]....
        /*00a4*/ 	.word	0x00001bd0


	//----- nvinfo : EIATTR_VRC_CTA_INIT_COUNT
	.align		4
.L_3649:
        /*00a8*/ 	.byte	0x02, 0x4a
	.zero		1
	.zero		1


	//----- nvinfo : EIATTR_EXIT_INSTR_OFFSETS
	.align		4
        /*00ac*/ 	.byte	0x04, 0x1c
        /*00ae*/ 	.short	(.L_3651 - .L_3650)


	//   ....[0]....
.L_3650:
        /*00b0*/ 	.word	0x00000200


	//   ....[1]....
        /*00b4*/ 	.word	0x00001da0


	//----- nvinfo : EIATTR_MAX_THREADS
	.align		4
.L_3651:
        /*00b8*/ 	.byte	0x04, 0x05
        /*00ba*/ 	.short	(.L_3653 - .L_3652)
.L_3652:
        /*00bc*/ 	.word	0x00000020
        /*00c0*/ 	.word	0x00000001
        /*00c4*/ 	.word	0x00000001


	//----- nvinfo : EIATTR_CRS_STACK_SIZE
	.align		4
.L_3653:
        /*00c8*/ 	.byte	0x04, 0x1e
        /*00ca*/ 	.short	(.L_3655 - .L_3654)
.L_3654:
        /*00cc*/ 	.word	0x00000000


	//----- nvinfo : EIATTR_CBANK_PARAM_SIZE
	.align		4
.L_3655:
        /*00d0*/ 	.byte	0x03, 0x19
        /*00d2*/ 	.short	0x0118


	//----- nvinfo : EIATTR_PARAM_CBANK
	.align		4
        /*00d4*/ 	.byte	0x04, 0x0a
        /*00d6*/ 	.short	(.L_3657 - .L_3656)
	.align		4
.L_3656:
        /*00d8*/ 	.word	index@(.nv.constant0._Z25selective_scan_fwd_kernelI32Selective_Scan_fwd_kernel_traitsILi32ELi4ELi1ELb0ELb0ELb0ELb0EN3c104HalfEfEEv13SSMParamsBase)
        /*00dc*/ 	.short	0x0380
        /*00de*/ 	.short	0x0118


	//----- nvinfo : EIATTR_SW_WAR
	.align		4
.L_3657:
        /*00e0*/ 	.byte	0x04, 0x36
        /*00e2*/ 	.short	(.L_3659 - .L_3658)
.L_3658:
        /*00e4*/ 	.word	0x00000008
.L_3659:


//--------------------- .nv.info._Z25selective_scan_fwd_kernelI32Selective_Scan_fwd_kernel_traitsILi32ELi4ELi1ELb0ELb0ELb0ELb1EN3c104HalfEfEEv13SSMParamsBase --------------------------
	.section	.nv.info._Z25selective_scan_fwd_kernelI32Selective_Scan_fwd_kernel_traitsILi32ELi4ELi1ELb0ELb0ELb0ELb1EN3c104HalfEfEEv13SSMParamsBase,"",@"SHT_CUDA_INFO"
	.sectionflags	@""
	.align	4


	//----- nvinfo : EIATTR_CUDA_API_VERSION
	.align		4
        /*0000*/ 	.byte	0x04, 0x37
        /*0002*/ 	.short	(.L_3661 - .L_3660)
.L_3660:
        /*0004*/ 	.word	0x00000082


	//----- nvinfo : EIATTR_KPARAM_INFO
	.align		4
.L_3661:
        /*0008*/ 	.byte	0x04, 0x17
        /*000a*/ 	.short	(.L_3663 - .L_3662)
.L_3662:
        /*000c*/ 	.word	0x00000000
        /*0010*/ 	.short	0x0000
        /*0012*/ 	.short	0x0000
        /*0014*/ 	.byte	0x00, 0xf0, 0x61, 0x04


	//----- nvinfo : EIATTR_SPARSE_MMA_MASK
	.align		4
.L_3663:
        /*0018*/ 	.byte	0x03, 0x50
        /*001a*/ 	.short	0x0000


	//----- nvinfo : EIATTR_MAXREG_COUNT
	.align		4
        /*001c*/ 	.byte	0x03, 0x1b
        /*001e*/ 	.short	0x00ff


	//----- nvinfo : EIATTR_NUM_BARRIERS
	.align		4
        /*0020*/ 	.byte	0x02, 0x4c
        /*0022*/ 	.byte	0x01
	.zero		1


	//----- nvinfo : EIATTR_MERCURY_ISA_VERSION
	.align		4
        /*0024*/ 	.byte	0x03, 0x5f
        /*0026*/ 	.short	0x0101


	//----- nvinfo : EIATTR_COOP_GROUP_MASK_REGIDS
	.align		4
        /*0028*/ 	.byte	0x04, 0x29
        /*002a*/ 	.short	(.L_3665 - .L_3664)


	//   ....[0]....
.L_3664:
        /*002c*/ 	.word	0xffffffff


	//   ....[1]....
        /*0030*/ 	.word	0xffffffff


	//   ....[2]....
        /*0034*/ 	.word	0xffffffff


	//   ....[3]....
        /*0038*/ 	.word	0xffffffff


	//   ....[4]....
        /*003c*/ 	.word	0xffffffff


	//   ....[5]....
        /*0040*/ 	.word	0xffffffff


	//   ....[6]....
        /*0044*/ 	.word	0xffffffff


	//   ....[7]....
        /*0048*/ 	.word	0xffffffff


	//   ....[8]....
        /*004c*/ 	.word	0xffffffff


	//   ....[9]....
        /*0050*/ 	.word	0xffffffff


	//   ....[10]....
        /*0054*/ 	.word	0xffffffff


	//   ....[11]....
        /*0058*/ 	.word	0xffffffff


	//   ....[12]....
        /*005c*/ 	.word	0xffffffff


	//   ....[13]....
        /*0060*/ 	.word	0xffffffff


	//   ....[14]....
        /*0064*/ 	.word	0xffffffff


	//   ....[15]....
        /*0068*/ 	.word	0xffffffff


	//   ....[16]....
        /*006c*/ 	.word	0xffffffff


	//----- nvinfo : EIATTR_COOP_GROUP_INSTR_OFFSETS
	.align		4
.L_3665:
        /*0070*/ 	.byte	0x04, 0x28
        /*0072*/ 	.short	(.L_3667 - .L_3666)


	//   ....[0]....
.L_3666:
        /*0074*/ 	.word	0x00000900


	//   ....[1]....
        /*0078*/ 	.word	0x000009d0


	//   ....[2]....
        /*007c*/ 	.word	0x00001740


	//   ....[3]....
        /*0080*/ 	.word	0x00001780


	//   ....[4]....
        /*0084*/ 	.word	0x000017b0


	//   ....[5]....
        /*0088*/ 	.word	0x000017d0


	//   ....[6]....
        /*008c*/ 	.word	0x00001810


	//   ....[7]....
        /*0090*/ 	.word	0x00001830


	//   ....[8]....
        /*0094*/ 	.word	0x00001880


	//   ....[9]....
        /*0098*/ 	.word	0x00001890


	//   ....[10]....
        /*009c*/ 	.word	0x000018e0


	//   ....[11]....
        /*00a0*/ 	.word	0x000018f0


	//   ....[12]....
        /*00a4*/ 	.word	0x000019f0


	//   ....[13]....
        /*00a8*/ 	.word	0x00001a00


	//   ....[14]....
        /*00ac*/ 	.word	0x00001ce0


	//   ....[15]....
        /*00b0*/ 	.word	0x00001f90


	//   ....[16]....
        /*00b4*/ 	.word	0x000021c0


	//----- nvinfo : EIATTR_VRC_CTA_INIT_COUNT
	.align		4
.L_3667:
        /*00b8*/ 	.byte	0x02, 0x4a
	.zero		1
	.zero		1


	//----- nvinfo : EIATTR_EXIT_INSTR_OFFSETS
	.align		4
        /*00bc*/ 	.byte	0x04, 0x1c
        /*00be*/ 	.short	(.L_3669 - .L_3668)


	//   ....[0]....
.L_3668:
        /*00c0*/ 	.word	0x00000230


	//   ....[1]....
        /*00c4*/ 	.word	0x00002360


	//----- nvinfo : EIATTR_MAX_THREADS
	.align		4
.L_3669:
        /*00c8*/ 	.byte	0x04, 0x05
        /*00ca*/ 	.short	(.L_3671 - .L_3670)
.L_3670:
        /*00cc*/ 	.word	0x00000020
        /*00d0*/ 	.word	0x00000001
        /*00d4*/ 	.word	0x00000001


	//----- nvinfo : EIATTR_CRS_STACK_SIZE
	.align		4
.L_3671:
        /*00d8*/ 	.byte	0x04, 0x1e
        /*00da*/ 	.short	(.L_3673 - .L_3672)
.L_3672:
        /*00dc*/ 	.word	0x00000000


	//----- nvinfo : EIATTR_CBANK_PARAM_SIZE
	.align		4
.L_3673:
        /*00e0*/ 	.byte	0x03, 0x19
        /*00e2*/ 	.short	0x0118


	//----- nvinfo : EIATTR_PARAM_CBANK
	.align		4
        /*00e4*/ 	.byte	0x04, 0x0a
        /*00e6*/ 	.short	(.L_3675 - .L_3674)
	.align		4
.L_3674:
        /*00e8*/ 	.word	index@(.nv.constant0._Z25selective_scan_fwd_kernelI32Selective_Scan_fwd_kernel_traitsILi32ELi4ELi1ELb0ELb0ELb0ELb1EN3c104HalfEfEEv13SSMParamsBase)
        /*00ec*/ 	.short	0x0380
        /*00ee*/ 	.short	0x0118


	//----- nvinfo : EIATTR_SW_WAR
	.align		4
.L_3675:
        /*00f0*/ 	.byte	0x04, 0x36
        /*00f2*/ 	.short	(.L_3677 - .L_3676)
.L_3676:
        /*00f4*/ 	.word	0x00000008
.L_3677:


//--------------------- .nv.info._Z25selective_scan_fwd_kernelI32Selective_Scan_fwd_kernel_traitsILi32ELi4ELi1ELb0ELb0ELb1ELb0EN3c104HalfEfEEv13SSMParamsBase --------------------------
	.section	.nv.info._Z25selective_scan_fwd_kernelI32Selective_Scan_fwd_kernel_traitsILi32ELi4ELi1ELb0ELb0ELb1ELb0EN3c104HalfEfEEv13SSMParamsBase,"",@"SHT_CUDA_INFO"
	.sectionflags	@""
	.align	4


	//----- nvinfo : EIATTR_CUDA_API_VERSION
	.align		4
        /*0000*/ 	.byte	0x04, 0x37
        /*0002*/ 	.short	(.L_3679 - .L_3678)
.L_3678:
        /*0004*/ 	.word	0x00000082


	//----- nvinfo : EIATTR_KPARAM_INFO
	.align		4
.L_3679:
        /*0008*/ 	.byte	0x04, 0x17
        /*000a*/ 	.short	(.L_3681 - .L_3680)
.L_3680:
        /*000c*/ 	.word	0x00000000
        /*0010*/ 	.short	0x0000
        /*0012*/ 	.short	0x0000
        /*0014*/ 	.byte	0x00, 0xf0, 0x61, 0x04


	//----- nvinfo : EIATTR_SPARSE_MMA_MASK
	.align		4
.L_3681:
        /*0018*/ 	.byte	0x03, 0x50
        /*001a*/ 	.short	0x0000


	//----- nvinfo : EIATTR_MAXREG_COUNT
	.align		4
        /*001c*/ 	.byte	0x03, 0x1b
        /*001e*/ 	.short	0x00ff


	//----- nvinfo : EIATTR_NUM_BARRIERS
	.align		4
        /*0020*/ 	.byte	0x02, 0x4c
        /*0022*/ 	.byte	0x01
	.zero		1


	//----- nvinfo : EIATTR_MERCURY_ISA_VERSION
	.align		4
        /*0024*/ 	.byte	0x03, 0x5f
        /*0026*/ 	.short	0x0101


	//----- nvinfo : EIATTR_COOP_GROUP_MASK_REGIDS
	.align		4
        /*0028*/ 	.byte	0x04, 0x29
        /*002a*/ 	.short	(.L_3683 - .L_3682)


	//   ....[0]....
.L_3682:
        /*002c*/ 	.word	0xffffffff


	//   ....[1]....
        /*0030*/ 	.word	0xffffffff


	//   ....[2]....
        /*0034*/ 	.word	0xffffffff


	//   ....[3]....
        /*0038*/ 	.word	0xffffffff


	//   ....[4]....
        /*003c*/ 	.word	0xffffffff


	//   ....[5]....
        /*0040*/ 	.word	0xffffffff


	//   ....[6]....
        /*0044*/ 	.word	0xffffffff


	//   ....[7]....
        /*0048*/ 	.word	0xffffffff


	//   ....[8]....
        /*004c*/ 	.word	0xffffffff


	//   ....[9]....
        /*0050*/ 	.word	0xffffffff


	//   ....[10]....
        /*0054*/ 	.word	0xffffffff


	//   ....[11]....
        /*0058*/ 	.word	0xffffffff


	//   ....[12]....
        /*005c*/ 	.word	0xffffffff


	//   ....[13]....
        /*0060*/ 	.word	0xffffffff


	//   ....[14]....
        /*0064*/ 	.word	0xffffffff


	//   ....[15]....
        /*0068*/ 	.word	0xffffffff


	//----- nvinfo : EIATTR_COOP_GROUP_INSTR_OFFSETS
	.align		4
.L_3683:
        /*006c*/ 	.byte	0x04, 0x28
        /*006e*/ 	.short	(.L_3685 - .L_3684)


	//   ....[0]....
.L_3684:
        /*0070*/ 	.word	0x00000a20


	//   ....[1]....
        /*0074*/ 	.word	0x00000ae0


	//   ....[2]....
        /*0078*/ 	.word	0x00001920


	//   ....[3]....
        /*007c*/ 	.word	0x00001940


	//   ....[4]....
        /*0080*/ 	.word	0x00001960


	//   ....[5]....
        /*0084*/ 	.word	0x000019b0


	//   ....[6]....
        /*0088*/ 	.word	0x000019c0


	//   ....[7]....
        /*008c*/ 	.word	0x00001a10


	//   ....[8]....
        /*0090*/ 	.word	0x00001a20


	//   ....[9]....
        /*0094*/ 	.word	0x00001a70


	//   ....[10]....
        /*0098*/ 	.word	0x00001a80


	//   ....[11]....
        /*009c*/ 	.word	0x00001ad0


	//   ....[12]....
        /*00a0*/ 	.word	0x00001ae0


	//   ....[13]....
        /*00a4*/ 	.word	0x00001bc0


	//   ....[14]....
        /*00a8*/ 	.word	0x00001bd0


	//   ....[15]....
        /*00ac*/ 	.word	0x00001f50


	//----- nvinfo : EIATTR_VRC_CTA_INIT_COUNT
	.align		4
.L_3685:
        /*00b0*/ 	.byte	0x02, 0x4a
	.zero		1
	.zero		1


	//----- nvinfo : EIATTR_EXIT_INSTR_OFFSETS
	.align		4
        /*00b4*/ 	.byte	0x04, 0x1c
        /*00b6*/ 	.short	(.L_3687 - .L_3686)


	//   ....[0]....
.L_3686:
        /*00b8*/ 	.word	0x00000370


	//   ....[1]....
        /*00bc*/ 	.word	0x00002140


	//----- nvinfo : EIATTR_MAX_THREADS
	.align		4
.L_3687:
        /*00c0*/ 	.byte	0x04, 0x05
        /*00c2*/ 	.short	(.L_3689 - .L_3688)
.L_3688:
        /*00c4*/ 	.word	0x00000020
        /*00c8*/ 	.word	0x00000001
        /*00cc*/ 	.word	0x00000001


	//----- nvinfo : EIATTR_CRS_STACK_SIZE
	.align		4
.L_3689:
        /*00d0*/ 	.byte	0x04, 0x1e
        /*00d2*/ 	.short	(.L_3691 - .L_3690)
.L_3690:
        /*00d4*/ 	.word	0x00000000


	//----- nvinfo : EIATTR_CBANK_PARAM_SIZE
	.align		4
.L_3691:
        /*00d8*/ 	.byte	0x03, 0x19
        /*00da*/ 	.short	0x0118


	//----- nvinfo : EIATTR_PARAM_CBANK
	.align		4
        /*00dc*/ 	.byte	0x04, 0x0a
        /*00de*/ 	.short	(.L_3693 - .L_3692)
	.align		4
.L_3692:
        /*00e0*/ 	.word	index@(.nv.constant0._Z25selective_scan_fwd_kernelI32Selective_Scan_fwd_kernel_traitsILi32ELi4ELi1ELb0ELb0ELb1ELb0EN3c104HalfEfEEv13SSMParamsBase)
        /*00e4*/ 	.short	0x0380
        /*00e6*/ 	.short	0x0118


	//----- nvinfo : EIATTR_SW_WAR
	.align		4
.L_3693:
        /*00e8*/ 	.byte	0x04, 0x36
        /*00ea*/ 	.short	(.L_3695 - .L_3694)
.L_3694:
        /*00ec*/ 	.word	0x00000008
.L_3695:


//--------------------- .nv.info._Z25selective_scan_fwd_kernelI32Selective_Scan_fwd_kernel_traitsILi32ELi4ELi1ELb0ELb0ELb1ELb1EN3c104HalfEfEEv13SSMParamsBase --------------------------
	.section	.nv.info._Z25selective_scan_fwd_kernelI32Selective_Scan_fwd_kernel_traitsILi32ELi4ELi1ELb0ELb0ELb1ELb1EN3c104HalfEfEEv13SSMParamsBase,"",@"SHT_CUDA_INFO"
	.sectionflags	@""
	.align	4


	//----- nvinfo : EIATTR_CUDA_API_VERSION
	.align		4
        /*0000*/ 	.byte	0x04, 0x37
        /*0002*/ 	.short	(.L_3697 - .L_3696)
.L_3696:
        /*0004*/ 	.word	0x00000082


	//----- nvinfo : EIATTR_KPARAM_INFO
	.align		4
.L_3697:
        /*0008*/ 	.byte	0x04, 0x17
        /*000a*/ 	.short	(.L_3699 - .L_3698)
.L_3698:
        /*000c*/ 	.word	0x00000000
        /*0010*/ 	.short	0x0000
        /*0012*/ 	.short	0x0000
        /*0014*/ 	.byte	0x00, 0xf0, 0x61, 0x04


	//----- nvinfo : EIATTR_SPARSE_MMA_MASK
	.align		4
.L_3699:
        /*0018*/ 	.byte	0x03, 0x50
        /*001a*/ 	.short	0x0000


	//----- nvinfo : EIATTR_MAXREG_COUNT
	.align		4
        /*001c*/ 	.byte	0x03, 0x1b
        /*001e*/ 	.short	0x00ff


	//----- nvinfo : EIATTR_NUM_BARRIERS
	.align		4
        /*0020*/ 	.byte	0x02, 0x4c
        /*0022*/ 	.byte	0x01
	.zero		1


	//----- nvinfo : EIATTR_MERCURY_ISA_VERSION
	.align		4
        /*0024*/ 	.byte	0x03, 0x5f
        /*0026*/ 	.short	0x0101


	//----- nvinfo : EIATTR_COOP_GROUP_MASK_REGIDS
	.align		4
        /*0028*/ 	.byte	0x04, 0x29
        /*002a*/ 	.short	(.L_3701 - .L_3700)


	//   ....[0]....
.L_3700:
        /*002c*/ 	.word	0xffffffff


	//   ....[1]....
        /*0030*/ 	.word	0xffffffff


	//   ....[2]....
        /*0034*/ 	.word	0xffffffff


	//   ....[3]....
        /*0038*/ 	.word	0xffffffff


	//   ....[4]....
        /*003c*/ 	.word	0xffffffff


	//   ....[5]....
        /*0040*/ 	.word	0xffffffff


	//   ....[6]....
        /*0044*/ 	.word	0xffffffff


	//   ....[7]....
        /*0048*/ 	.word	0xffffffff


	//   ....[8]....
        /*004c*/ 	.word	0xffffffff


	//   ....[9]....
        /*0050*/ 	.word	0xffffffff


	//   ....[10]....
        /*0054*/ 	.word	0xffffffff


	//   ....[11]....
        /*0058*/ 	.word	0xffffffff


	//   ....[12]....
        /*005c*/ 	.word	0xffffffff


	//   ....[13]....
        /*0060*/ 	.word	0xffffffff


	//   ....[14]....
        /*0064*/ 	.word	0xffffffff


	//   ....[15]....
        /*0068*/ 	.word	0xffffffff


	//   ....[16]....
        /*006c*/ 	.word	0xffffffff


	//   ....[17]....
        /*0070*/ 	.word	0xffffffff


	//----- nvinfo : EIATTR_COOP_GROUP_INSTR_OFFSETS
	.align		4
.L_3701:
        /*0074*/ 	.byte	0x04, 0x28
        /*0076*/ 	.short	(.L_3703 - .L_3702)


	//   ....[0]....
.L_3702:
        /*0078*/ 	.word	0x00000950


	//   ....[1]....
        /*007c*/ 	.word	0x00000a20


	//   ....[2]....
        /*0080*/ 	.word	0x00001870


	//   ....[3]....
        /*0084*/ 	.word	0x00001980


	//   ....[4]....
        /*0088*/ 	.word	0x00001990


	//   ....[5]....
        /*008c*/ 	.word	0x000019e0


	//   ....[6]....
        /*0090*/ 	.word	0x000019f0


	//   ....[7]....
        /*0094*/ 	.word	0x00001a30


	//   ....[8]....
        /*0098*/ 	.word	0x00001a50


	//   ....[9]....
        /*009c*/ 	.word	0x00001a90


	//   ....[10]....
        /*00a0*/ 	.word	0x00001ac0


	//   ....[11]....
        /*00a4*/ 	.word	0x00001b00


	//   ....[12]....
        /*00a8*/ 	.word	0x00001b30


	//   ....[13]....
        /*00ac*/ 	.word	0x00001bb0


	//   ....[14]....
        /*00b0*/ 	.word	0x00001bc0


	//   ....[15]....
        /*00b4*/ 	.word	0x00001fb0


	//   ....[16]....
        /*00b8*/ 	.word	0x000022d0


	//   ....[17]....
        /*00bc*/ 	.word	0x00002500


	//----- nvinfo : EIATTR_VRC_CTA_INIT_COUNT
	.align		4
.L_3703:
        /*00c0*/ 	.byte	0x02, 0x4a
	.zero		1
	.zero		1


	//----- nvinfo : EIATTR_EXIT_INSTR_OFFSETS
	.align		4
        /*00c4*/ 	.byte	0x04, 0x1c
        /*00c6*/ 	.short	(.L_3705 - .L_3704)


	//   ....[0]....
.L_3704:
        /*00c8*/ 	.word	0x00000400


	//   ....[1]....
        /*00cc*/ 	.word	0x00002720


	//----- nvinfo : EIATTR_MAX_THREADS
	.align		4
.L_3705:
        /*00d0*/ 	.byte	0x04, 0x05
        /*00d2*/ 	.short	(.L_3707 - .L_3706)
.L_3706:
        /*00d4*/ 	.word	0x00000020
        /*00d8*/ 	.word	0x00000001
        /*00dc*/ 	.word	0x00000001


	//----- nvinfo : EIATTR_CRS_STACK_SIZE
	.align		4
.L_3707:
        /*00e0*/ 	.byte	0x04, 0x1e
        /*00e2*/ 	.short	(.L_3709 - .L_3708)
.L_3708:
        /*00e4*/ 	.word	0x00000000


	//----- nvinfo : EIATTR_CBANK_PARAM_SIZE
	.align		4
.L_3709:
        /*00e8*/ 	.byte	0x03, 0x19
        /*00ea*/ 	.short	0x0118


	//----- nvinfo : EIATTR_PARAM_CBANK
	.align		4
        /*00ec*/ 	.byte	0x04, 0x0a
        /*00ee*/ 	.short	(.L_3711 - .L_3710)
	.align		4
.L_3710:
        /*00f0*/ 	.word	index@(.nv.constant0._Z25selective_scan_fwd_kernelI32Selective_Scan_fwd_kernel_traitsILi32ELi4ELi1ELb0ELb0ELb1ELb1EN3c104HalfEfEEv13SSMParamsBase)
        /*00f4*/ 	.short	0x0380
        /*00f6*/ 	.short	0x0118


	//----- nvinfo : EIATTR_SW_WAR
	.align		4
.L_3711:
        /*00f8*/ 	.byte	0x04, 0x36
        /*00fa*/ 	.short	(.L_3713 - .L_3712)
.L_3712:
        /*00fc*/ 	.word	0x00000008
.L_3713:


//--------------------- .nv.info._Z25selective_scan_fwd_kernelI32Selective_Scan_fwd_kernel_traitsILi32ELi4ELi1ELb0ELb1ELb0ELb0EN3c104HalfEfEEv13SSMParamsBase --------------------------
	.section	.nv.info._Z25selective_scan_fwd_kernelI32Selective_Scan_fwd_kernel_traitsILi32ELi4ELi1ELb0ELb1ELb0ELb0EN3c104HalfEfEEv13SSMParamsBase,"",@"SHT_CUDA_INFO"
	.sectionflags	@""
	.align	4


	//----- nvinfo : EIATTR_CUDA_API_VERSION
	.align		4
        /*0000*/ 	.byte	0x04, 0x37
        /*0002*/ 	.short	(.L_3715 - .L_3714)
.L_3714:
        /*0004*/ 	.word	0x00000082


	//----- nvinfo : EIATTR_KPARAM_INFO
	.align		4
.L_3715:
        /*0008*/ 	.byte	0x04, 0x17
        /*000a*/ 	.short	(.L_3717 - .L_3716)
.L_3716:
        /*000c*/ 	.word	0x00000000
        /*0010*/ 	.short	0x0000
        /*0012*/ 	.short	0x0000
        /*0014*/ 	.byte	0x00, 0xf0, 0x61, 0x04


	//----- nvinfo : EIATTR_SPARSE_MMA_MASK
	.align		4
.L_3717:
        /*0018*/ 	.byte	0x03, 0x50
        /*001a*/ 	.short	0x0000


	//----- nvinfo : EIATTR_MAXREG_COUNT
	.align		4
        /*001c*/ 	.byte	0x03, 0x1b
        /*001e*/ 	.short	0x00ff


	//----- nvinfo : EIATTR_NUM_BARRIERS
	.align		4
        /*0020*/ 	.byte	0x02, 0x4c
        /*0022*/ 	.byte	0x01
	.zero		1


	//----- nvinfo : EIATTR_MERCURY_ISA_VERSION
	.align		4
        /*0024*/ 	.byte	0x03, 0x5f
        /*0026*/ 	.short	0x0101


	//----- nvinfo : EIATTR_COOP_GROUP_MASK_REGIDS
	.align		4
        /*0028*/ 	.byte	0x04, 0x29
        /*002a*/ 	.short	(.L_3719 - .L_3718)


	//   ....[0]....
.L_3718:
        /*002c*/ 	.word	0xffffffff


	//   ....[1]....
        /*0030*/ 	.word	0xffffffff


	//   ....[2]....
        /*0034*/ 	.word	0xffffffff


	//   ....[3]....
        /*0038*/ 	.word	0xffffffff


	//   ....[4]....
        /*003c*/ 	.word	0xffffffff


	//   ....[5]....
        /*0040*/ 	.word	0xffffffff


	//   ....[6]....
        /*0044*/ 	.word	0xffffffff


	//   ....[7]....
        /*0048*/ 	.word	0xffffffff


	//   ....[8]....
        /*004c*/ 	.word	0xffffffff


	//   ....[9]....
        /*0050*/ 	.word	0xffffffff


	//   ....[10]....
        /*0054*/ 	.word	0xffffffff


	//   ....[11]....
        /*0058*/ 	.word	0xffffffff


	//   ....[12]....
        /*005c*/ 	.word	0xffffffff


	//   ....[13]....
        /*0060*/ 	.word	0xffffffff


	//   ....[14]....
        /*0064*/ 	.word	0xffffffff


	//   ....[15]....
        /*0068*/ 	.word	0xffffffff


	//----- nvinfo : EIATTR_COOP_GROUP_INSTR_OFFSETS
	.align		4
.L_3719:
        /*006c*/ 	.byte	0x04, 0x28
        /*006e*/ 	.short	(.L_3721 - .L_3720)


	//   ....[0]....
.L_3720:
        /*0070*/ 	.word	0x00000a00


	//   ....[1]....
        /*0074*/ 	.word	0x00000ad0


	//   ....[2]....
        /*0078*/ 	.word	0x00001790


	//   ....[3]....
        /*007c*/ 	.word	0x000019d0


	//   ....[4]....
        /*0080*/ 	.word	0x00001a10


	//   ....[5]....
        /*0084*/ 	.word	0x00001a50


	//   ....[6]....
        /*0088*/ 	.word	0x00001a70


	//   ....[7]....
        /*008c*/ 	.word	0x00001ab0


	//   ....[8]....
        /*0090*/ 	.word	0x00001ad0


	//   ....[9]....
        /*0094*/ 	.word	0x00001b20


	//   ....[10]....
        /*0098*/ 	.word	0x00001b30


	//   ....[11]....
        /*009c*/ 	.word	0x00001b90


	//   ....[12]....
        /*00a0*/ 	.word	0x00001ba0


	//   ....[13]....
        /*00a4*/ 	.word	0x00001ca0


	//   ....[14]....
        /*00a8*/ 	.word	0x00001cc0


	//   ....[15]....
        /*00ac*/ 	.word	0x00001f70


	//----- nvinfo : EIATTR_VRC_CTA_INIT_COUNT
	.align		4
.L_3721:
        /*00b0*/ 	.byte	0x02, 0x4a
	.zero		1
	.zero		1


	//----- nvinfo : EIATTR_EXIT_INSTR_OFFSETS
	.align		4
        /*00b4*/ 	.byte	0x04, 0x1c
        /*00b6*/ 	.short	(.L_3723 - .L_3722)


	//   ....[0]....
.L_3722:
        /*00b8*/ 	.word	0x00000380


	//   ....[1]....
        /*00bc*/ 	.word	0x00002160


	//----- nvinfo : EIATTR_MAX_THREADS
	.align		4
.L_3723:
        /*00c0*/ 	.byte	0x04, 0x05
        /*00c2*/ 	.short	(.L_3725 - .L_3724)
.L_3724:
        /*00c4*/ 	.word	0x00000020
        /*00c8*/ 	.word	0x00000001
        /*00cc*/ 	.word	0x00000001


	//----- nvinfo : EIATTR_CRS_STACK_SIZE
	.align		4
.L_3725:
        /*00d0*/ 	.byte	0x04, 0x1e
        /*00d2*/ 	.short	(.L_3727 - .L_3726)
.L_3726:
        /*00d4*/ 	.word	0x00000000


	//----- nvinfo : EIATTR_CBANK_PARAM_SIZE
	.align		4
.L_3727:
        /*00d8*/ 	.byte	0x03, 0x19
        /*00da*/ 	.short	0x0118


	//----- nvinfo : EIATTR_PARAM_CBANK
	.align		4
        /*00dc*/ 	.byte	0x04, 0x0a
        /*00de*/ 	.short	(.L_3729 - .L_3728)
	.align		4
.L_3728:
        /*00e0*/ 	.word	index@(.nv.constant0._Z25selective_scan_fwd_kernelI32Selective_Scan_fwd_kernel_traitsILi32ELi4ELi1ELb0ELb1ELb0ELb0EN3c104HalfEfEEv13SSMParamsBase)
        /*00e4*/ 	.short	0x0380
        /*00e6*/ 	.short	0x0118


	//----- nvinfo : EIATTR_SW_WAR
	.align		4
.L_3729:
        /*00e8*/ 	.byte	0x04, 0x36
        /*00ea*/ 	.short	(.L_3731 - .L_3730)
.L_3730:
        /*00ec*/ 	.word	0x00000008
.L_3731:


//--------------------- .nv.info._Z25selective_scan_fwd_kernelI32Selective_Scan_fwd_kernel_traitsILi32ELi4ELi1ELb0ELb1ELb0ELb1EN3c104HalfEfEEv13SSMParamsBase --------------------------
	.section	.nv.info._Z25selective_scan_fwd_kernelI32Selective_Scan_fwd_kernel_traitsILi32ELi4ELi1ELb0ELb1ELb0ELb1EN3c104HalfEfEEv13SSMParamsBase,"",@"SHT_CUDA_INFO"
	.sectionflags	@""
	.align	4


	//----- nvinfo : EIATTR_CUDA_API_VERSION
	.align		4
        /*0000*/ 	.byte	0x04, 0x37
        /*0002*/ 	.short	(.L_3733 - .L_3732)
.L_3732:
        /*0004*/ 	.word	0x00000082


	//----- nvinfo : EIATTR_KPARAM_INFO
	.align		4
.L_3733:
        /*0008*/ 	.byte	0x04, 0x17
        /*000a*/ 	.short	(.L_3735 - .L_3734)
.L_3734:
        /*000c*/ 	.word	0x00000000
        /*0010*/ 	.short	0x0000
        /*0012*/ 	.short	0x0000
        /*0014*/ 	.byte	0x00, 0xf0, 0x61, 0x04


	//----- nvinfo : EIATTR_SPARSE_MMA_MASK
	.align		4
.L_3735:
        /*0018*/ 	.byte	0x03, 0x50
        /*001a*/ 	.short	0x0000


	//----- nvinfo : EIATTR_MAXREG_COUNT
	.align		4
        /*001c*/ 	.byte	0x03, 0x1b
        /*001e*/ 	.short	0x00ff


	//----- nvinfo : EIATTR_NUM_BARRIERS
	.align		4
        /*0020*/ 	.byte	0x02, 0x4c
        /*0022*/ 	.byte	0x01
	.zero		1


	//----- nvinfo : EIATTR_MERCURY_ISA_VERSION
	.align		4
        /*0024*/ 	.byte	0x03, 0x5f
        /*0026*/ 	.short	0x0101


	//----- nvinfo : EIATTR_COOP_GROUP_MASK_REGIDS
	.align		4
        /*0028*/ 	.byte	0x04, 0x29
        /*002a*/ 	.short	(.L_3737 - .L_3736)


	//   ....[0]....
.L_3736:
        /*002c*/ 	.word	0xffffffff


	//   ....[1]....
        /*0030*/ 	.word	0xffffffff


	//   ....[2]....
        /*0034*/ 	.word	0xffffffff


	//   ....[3]....
        /*0038*/ 	.word	0xffffffff


	//   ....[4]....
        /*003c*/ 	.word	0xffffffff


	//   ....[5]....
        /*0040*/ 	.word	0xffffffff


	//   ....[6]....
        /*0044*/ 	.word	0xffffffff


	//   ....[7]....
        /*0048*/ 	.word	0xffffffff


	//   ....[8]....
        /*004c*/ 	.word	0xffffffff


	//   ....[9]....
        /*0050*/ 	.word	0xffffffff


	//   ....[10]....
        /*0054*/ 	.word	0xffffffff


	//   ....[11]....
        /*0058*/ 	.word	0xffffffff


	//   ....[12]....
        /*005c*/ 	.word	0xffffffff


	//   ....[13]....
        /*0060*/ 	.word	0xffffffff


	//   ....[14]....
        /*0064*/ 	.word	0xffffffff


	//   ....[15]....
        /*0068*/ 	.word	0xffffffff


	//   ....[16]....
        /*006c*/ 	.word	0xffffffff


	//   ....[17]....
        /*0070*/ 	.word	0xffffffff


	//----- nvinfo : EIATTR_COOP_GROUP_INSTR_OFFSETS
	.align		4
.L_3737:
        /*0074*/ 	.byte	0x04, 0x28
        /*0076*/ 	.short	(.L_3739 - .L_3738)


	//   ....[0]....
.L_3738:
        /*0078*/ 	.word	0x00000930


	//   ....[1]....
        /*007c*/ 	.word	0x000009f0


	//   ....[2]....
        /*0080*/ 	.word	0x00001740


	//   ....[3]....
        /*0084*/ 	.word	0x00001980


	//   ....[4]....
        /*0088*/ 	.word	0x000019c0


	//   ....[5]....
        /*008c*/ 	.word	0x00001a00


	//   ....[6]....
        /*0090*/ 	.word	0x00001a20


	//   ....[7]....
        /*0094*/ 	.word	0x00001a60


	//   ....[8]....
        /*0098*/ 	.word	0x00001a80


	//   ....[9]....
        /*009c*/ 	.word	0x00001ad0


	//   ....[10]....
        /*00a0*/ 	.word	0x00001ae0


	//   ....[11]....
        /*00a4*/ 	.word	0x00001b40


	//   ....[12]....
        /*00a8*/ 	.word	0x00001b50


	//   ....[13]....
        /*00ac*/ 	.word	0x00001c50


	//   ....[14]....
        /*00b0*/ 	.word	0x00001c70


	//   ....[15]....
        /*00b4*/ 	.word	0x00001f70


	//   ....[16]....
        /*00b8*/ 	.word	0x00002290


	//   ....[17]....
        /*00bc*/ 	.word	0x000024c0


	//----- nvinfo : EIATTR_VRC_CTA_INIT_COUNT
	.align		4
.L_3739:
        /*00c0*/ 	.byte	0x02, 0x4a
	.zero		1
	.zero		1


	//----- nvinfo : EIATTR_EXIT_INSTR_OFFSETS
	.align		4
        /*00c4*/ 	.byte	0x04, 0x1c
        /*00c6*/ 	.short	(.L_3741 - .L_3740)


	//   ....[0]....
.L_3740:
        /*00c8*/ 	.word	0x00000400


	//   ....[1]....
        /*00cc*/ 	.word	0x000026e0


	//----- nvinfo : EIATTR_MAX_THREADS
	.align		4
.L_3741:
        /*00d0*/ 	.byte	0x04, 0x05
        /*00d2*/ 	.short	(.L_3743 - .L_3742)
.L_3742:
        /*00d4*/ 	.word	0x00000020
        /*00d8*/ 	.word	0x00000001
        /*00dc*/ 	.word	0x00000001


	//----- nvinfo : EIATTR_CRS_STACK_SIZE
	.align		4
.L_3743:
        /*00e0*/ 	.byte	0x04, 0x1e
        /*00e2*/ 	.short	(.L_3745 - .L_3744)
.L_3744:
        /*00e4*/ 	.word	0x00000000


	//----- nvinfo : EIATTR_CBANK_PARAM_SIZE
	.align		4
.L_3745:
        /*00e8*/ 	.byte	0x03, 0x19
        /*00ea*/ 	.short	0x0118


	//----- nvinfo : EIATTR_PARAM_CBANK
	.align		4
        /*00ec*/ 	.byte	0x04, 0x0a
        /*00ee*/ 	.short	(.L_3747 - .L_3746)
	.align		4
.L_3746:
        /*00f0*/ 	.word	index@(.nv.constant0._Z25selective_scan_fwd_kernelI32Selective_Scan_fwd_kernel_traitsILi32ELi4ELi1ELb0ELb1ELb0ELb1EN3c104HalfEfEEv13SSMParamsBase)
        /*00f4*/ 	.short	0x0380
        /*00f6*/ 	.short	0x0118


	//----- nvinfo : EIATTR_SW_WAR
	.align		4
.L_3747:
        /*00f8*/ 	.byte	0x04, 0x36
        /*00fa*/ 	.short	(.L_3749 - .L_3748)
.L_3748:
        /*00fc*/ 	.word	0x00000008
.L_3749:


//--------------------- .nv.info._Z25selective_scan_fwd_kernelI32Selective_Scan_fwd_kernel_traitsILi32ELi4ELi1ELb0ELb1ELb1ELb0EN3c104HalfEfEEv13SSMParamsBase --------------------------
	.section	.nv.info._Z25selective_scan_fwd_kernelI32Selective_Scan_fwd_kernel_traitsILi32ELi4ELi1ELb0ELb1ELb1ELb0EN3c104HalfEfEEv13SSMParamsBase,"",@"SHT_CUDA_INFO"
	.sectionflags	@""
	.align	4


	//----- nvinfo : EIATTR_CUDA_API_VERSION
	.align		4
        /*0000*/ 	.byte	0x04, 0x37
        /*0002*/ 	.short	(.L_3751 - .L_3750)
.L_3750:
        /*0004*/ 	.word	0x00000082


	//----- nvinfo : EIATTR_KPARAM_INFO
	.align		4
.L_3751:
        /*0008*/ 	.byte	0x04, 0x17
        /*000a*/ 	.short	(.L_3753 - .L_3752)
.L_3752:
        /*000c*/ 	.word	0x00000000
        /*0010*/ 	.short	0x0000
        /*0012*/ 	.short	0x0000
        /*0014*/ 	.byte	0x00, 0xf0, 0x61, 0x04


	//----- nvinfo : EIATTR_SPARSE_MMA_MASK
	.align		4
.L_3753:
        /*0018*/ 	.byte	0x03, 0x50
        /*001a*/ 	.short	0x0000


	//----- nvinfo : EIATTR_MAXREG_COUNT
	.align		4
        /*001c*/ 	.byte	0x03, 0x1b
        /*001e*/ 	.short	0x00ff


	//----- nvinfo : EIATTR_NUM_BARRIERS
	.align		4
        /*0020*/ 	.byte	0x02, 0x4c
        /*0022*/ 	.byte	0x01
	.zero		1


	//----- nvinfo : EIATTR_MERCURY_ISA_VERSION
	.align		4
        /*0024*/ 	.byte	0x03, 0x5f
        /*0026*/ 	.short	0x0101


	//----- nvinfo : EIATTR_COOP_GROUP_MASK_REGIDS
	.align		4
        /*0028*/ 	.byte	0x04, 0x29
        /*002a*/ 	.short	(.L_3755 - .L_3754)


	//   ....[0]....
.L_3754:
        /*002c*/ 	.word	0xffffffff


	//   ....[1]....
        /*0030*/ 	.word	0xffffffff


	//   ....[2]....
        /*0034*/ 	.word	0xffffffff


	//   ....[3]....
        /*0038*/ 	.word	0xffffffff


	//   ....[4]....
        /*003c*/ 	.word	0xffffffff


	//   ....[5]....
        /*0040*/ 	.word	0xffffffff


	//   ....[6]....
        /*0044*/ 	.word	0xffffffff


	//   ....[7]....
        /*0048*/ 	.word	0xffffffff


	//   ....[8]....
        /*004c*/ 	.word	0xffffffff


	//   ....[9]....
        /*0050*/ 	.word	0xffffffff


	//   ....[10]....
        /*0054*/ 	.word	0xffffffff


	//   ....[11]....
        /*0058*/ 	.word	0xffffffff


	//   ....[12]....
        /*005c*/ 	.word	0xffffffff


	//   ....[13]....
        /*0060*/ 	.word	0xffffffff


	//   ....[14]....
        /*0064*/ 	.word	0xffffffff


	//   ....[15]....
        /*0068*/ 	.word	0xffffffff


	//   ....[16]....
        /*006c*/ 	.word	0xffffffff


	//----- nvinfo : EIATTR_COOP_GROUP_INSTR_OFFSETS
	.align		4
.L_3755:
        /*0070*/ 	.byte	0x04, 0x28
        /*0072*/ 	.short	(.L_3757 - .L_3756)


	//   ....[0]....
.L_3756:
        /*0074*/ 	.word	0x00000a80


	//   ....[1]....
        /*0078*/ 	.word	0x00000b50


	//   ....[2]....
        /*007c*/ 	.word	0x000017f0


	//   ....[3]....
        /*0080*/ 	.word	0x00001a70


	//   ....[4]....
        /*0084*/ 	.word	0x00001a80


	//   ....[5]....
        /*0088*/ 	.word	0x00001ad0


	//   ....[6]....
        /*008c*/ 	.word	0x00001ae0


	//   ....[7]....
        /*0090*/ 	.word	0x00001b30


	//   ....[8]....
        /*0094*/ 	.word	0x00001b40


	//   ....[9]....
        /*0098*/ 	.word	0x00001b90


	//   ....[10]....
        /*009c*/ 	.word	0x00001ba0


	//   ....[11]....
        /*00a0*/ 	.word	0x00001c90


	//   ....[12]....
        /*00a4*/ 	.word	0x00001cb0


	//   ....[13]....
        /*00a8*/ 	.word	0x00001d20


	//   ....[14]....
        /*00ac*/ 	.word	0x00001e20


	//   ....[15]....
        /*00b0*/ 	.word	0x00001e40


	//   ....[16]....
        /*00b4*/ 	.word	0x00002130


	//----- nvinfo : EIATTR_VRC_CTA_INIT_COUNT
	.align		4
.L_3757:
        /*00b8*/ 	.byte	0x02, 0x4a
	.zero		1
	.zero		1


	//----- nvinfo : EIATTR_EXIT_INSTR_OFFSETS
	.align		4
        /*00bc*/ 	.byte	0x04, 0x1c
        /*00be*/ 	.short	(.L_3759 - .L_3758)


	//   ....[0]....
.L_3758:
        /*00c0*/ 	.word	0x00000400


	//   ....[1]....
        /*00c4*/ 	.word	0x00002340


	//----- nvinfo : EIATTR_MAX_THREADS
	.align		4
.L_3759:
        /*00c8*/ 	.byte	0x04, 0x05
        /*00ca*/ 	.short	(.L_3761 - .L_3760)
.L_3760:
        /*00cc*/ 	.word	0x00000020
        /*00d0*/ 	.word	0x00000001
        /*00d4*/ 	.word	0x00000001


	//----- nvinfo : EIATTR_CRS_STACK_SIZE
	.align		4
.L_3761:
        /*00d8*/ 	.byte	0x04, 0x1e
        /*00da*/ 	.short	(.L_3763 - .L_3762)
.L_3762:
        /*00dc*/ 	.word	0x00000000


	//----- nvinfo : EIATTR_CBANK_PARAM_SIZE
	.align		4
.L_3763:
        /*00e0*/ 	.byte	0x03, 0x19
        /*00e2*/ 	.short	0x0118


	//----- nvinfo : EIATTR_PARAM_CBANK
	.align		4
        /*00e4*/ 	.byte	0x04, 0x0a
        /*00e6*/ 	.short	(.L_3765 - .L_3764)
	.align		4
.L_3764:
        /*00e8*/ 	.word	index@(.nv.constant0._Z25selective_scan_fwd_kernelI32Selective_Scan_fwd_kernel_traitsILi32ELi4ELi1ELb0ELb1ELb1ELb0EN3c104HalfEfEEv13SSMParamsBase)
        /*00ec*/ 	.short	0x0380
        /*00ee*/ 	.short	0x0118


	//----- nvinfo : EIATTR_SW_WAR
	.align		4
.L_3765:
        /*00f0*/ 	.byte	0x04, 0x36
        /*00f2*/ 	.short	(.L_3767 - .L_3766)
.L_3766:
        /*00f4*/ 	.word	0x00000008
.L_3767:


//--------------------- .nv.info._Z25selective_scan_fwd_kernelI32Selective_Scan_fwd_kernel_traitsILi32ELi4ELi1ELb0ELb1ELb1ELb1EN3c104HalfEfEEv13SSMParamsBase --------------------------
	.section	.nv.info._Z25selective_scan_fwd_kernelI32Selective_Scan_fwd_kernel_traitsILi32ELi4ELi1ELb0ELb1ELb1ELb1EN3c104HalfEfEEv13SSMParamsBase,"",@"SHT_CUDA_INFO"
	.sectionflags	@""
	.align	4


	//----- nvinfo : EIATTR_CUDA_API_VERSION
	.align		4
        /*0000*/ 	.byte	0x04, 0x37
        /*0002*/ 	.short	(.L_3769 - .L_3768)
.L_3768:
        /*0004*/ 	.word	0x00000082


	//----- nvinfo : EIATTR_KPARAM_INFO
	.align		4
.L_3769:
        /*0008*/ 	.byte	0x04, 0x17
        /*000a*/ 	.short	(.L_3771 - .L_3770)
.L_3770:
        /*000c*/ 	.word	0x00000000
        /*0010*/ 	.short	0x0000
        /*0012*/ 	.short	0x0000
        /*0014*/ 	.byte	0x00, 0xf0, 0x61, 0x04


	//----- nvinfo : EIATTR_SPARSE_MMA_MASK
	.align		4
.L_3771:
        /*0018*/ 	.byte	0x03, 0x50
        /*001a*/ 	.short	0x0000


	//----- nvinfo : EIATTR_MAXREG_COUNT
	.align		4
        /*001c*/ 	.byte	0x03, 0x1b
        /*001e*/ 	.short	0x00ff


	//----- nvinfo : EIATTR_NUM_BARRIERS
	.align		4
        /*0020*/ 	.byte	0x02, 0x4c
        /*0022*/ 	.byte	0x01
	.zero		1


	//----- nvinfo : EIATTR_MERCURY_ISA_VERSION
	.align		4
        /*0024*/ 	.byte	0x03, 0x5f
        /*0026*/ 	.short	0x0101


	//----- nvinfo : EIATTR_COOP_GROUP_MASK_REGIDS
	.align		4
        /*0028*/ 	.byte	0x04, 0x29
        /*002a*/ 	.short	(.L_3773 - .L_3772)


	//   ....[0]....
.L_3772:
        /*002c*/ 	.word	0xffffffff


	//   ....[1]....
        /*0030*/ 	.word	0xffffffff


	//   ....[2]....
        /*0034*/ 	.word	0xffffffff


	//   ....[3]....
        /*0038*/ 	.word	0xffffffff


	//   ....[4]....
        /*003c*/ 	.word	0xffffffff


	//   ....[5]....
        /*0040*/ 	.word	0xffffffff


	//   ....[6]....
        /*0044*/ 	.word	0xffffffff


	//   ....[7]....
        /*0048*/ 	.word	0xffffffff


	//   ....[8]....
        /*004c*/ 	.word	0xffffffff


	//   ....[9]....
        /*0050*/ 	.word	0xffffffff


	//   ....[10]....
        /*0054*/ 	.word	0xffffffff


	//   ....[11]....
        /*0058*/ 	.word	0xffffffff


	//   ....[12]....
        /*005c*/ 	.word	0xffffffff


	//   ....[13]....
        /*0060*/ 	.word	0xffffffff


	//   ....[14]....
        /*0064*/ 	.word	0xffffffff


	//   ....[15]....
        /*0068*/ 	.word	0xffffffff


	//   ....[16]....
        /*006c*/ 	.word	0xffffffff


	//   ....[17]....
        /*0070*/ 	.word	0xffffffff


	//   ....[18]....
        /*0074*/ 	.word	0xffffffff


	//----- nvinfo : EIATTR_COOP_GROUP_INSTR_OFFSETS
	.align		4
.L_3773:
        /*0078*/ 	.byte	0x04, 0x28
        /*007a*/ 	.short	(.L_3775 - .L_3774)


	//   ....[0]....
.L_3774:
        /*007c*/ 	.word	0x00000970


	//   ....[1]....
        /*0080*/ 	.word	0x00000a40


	//   ....[2]....
        /*0084*/ 	.word	0x00001770


	//   ....[3]....
        /*0088*/ 	.word	0x000019f0


	//   ....[4]....
        /*008c*/ 	.word	0x00001a00


	//   ....[5]....
        /*0090*/ 	.word	0x00001a50


	//   ....[6]....
        /*0094*/ 	.word	0x00001a60


	//   ....[7]....
        /*0098*/ 	.word	0x00001ab0


	//   ....[8]....
        /*009c*/ 	.word	0x00001ac0


	//   ....[9]....
        /*00a0*/ 	.word	0x00001b10


	//   ....[10]....
        /*00a4*/ 	.word	0x00001b20


	//   ....[11]....
        /*00a8*/ 	.word	0x00001be0


	//   ....[12]....
        /*00ac*/ 	.word	0x00001c00


	//   ....[13]....
        /*00b0*/ 	.word	0x00001c90


	//   ....[14]....
        /*00b4*/ 	.word	0x00001d90


	//   ....[15]....
        /*00b8*/ 	.word	0x00001db0


	//   ....[16]....
        /*00bc*/ 	.word	0x000020f0


	//   ....[17]....
        /*00c0*/ 	.word	0x00002420


	//   ....[18]....
        /*00c4*/ 	.word	0x00002650


	//----- nvinfo : EIATTR_VRC_CTA_INIT_COUNT
	.align		4
.L_3775:
        /*00c8*/ 	.byte	0x02, 0x4a
	.zero		1
	.zero		1


	//----- nvinfo : EIATTR_EXIT_INSTR_OFFSETS
	.align		4
        /*00cc*/ 	.byte	0x04, 0x1c
        /*00ce*/ 	.short	(.L_3777 - .L_3776)


	//   ....[0]....
.L_3776:
        /*00d0*/ 	.word	0x00000450


	//   ....[1]....
        /*00d4*/ 	.word	0x00002890


	//----- nvinfo : EIATTR_MAX_THREADS
	.align		4
.L_3777:
        /*00d8*/ 	.byte	0x04, 0x05
        /*00da*/ 	.short	(.L_3779 - .L_3778)
.L_3778:
        /*00dc*/ 	.word	0x00000020
        /*00e0*/ 	.word	0x00000001
        /*00e4*/ 	.word	0x00000001


	//----- nvinfo : EIATTR_CRS_STACK_SIZE
	.align		4
.L_3779:
        /*00e8*/ 	.byte	0x04, 0x1e
        /*00ea*/ 	.short	(.L_3781 - .L_3780)
.L_3780:
        /*00ec*/ 	.word	0x00000000


	//----- nvinfo : EIATTR_CBANK_PARAM_SIZE
	.align		4
.L_3781:
        /*00f0*/ 	.byte	0x03, 0x19
        /*00f2*/ 	.short	0x0118


	//----- nvinfo : EIATTR_PARAM_CBANK
	.align		4
        /*00f4*/ 	.byte	0x04, 0x0a
        /*00f6*/ 	.short	(.L_3783 - .L_3782)
	.align		4
.L_3782:
        /*00f8*/ 	.word	index@(.nv.constant0._Z25selective_scan_fwd_kernelI32Selective_Scan_fwd_kernel_traitsILi32ELi4ELi1ELb0ELb1ELb1ELb1EN3c104HalfEfEEv13SSMParamsBase)
        /*00fc*/ 	.short	0x0380
        /*00fe*/ 	.short	0x0118


	//----- nvinfo : EIATTR_SW_WAR
	.align		4
.L_3783:
        /*0100*/ 	.byte	0x04, 0x36
        /*0102*/ 	.short	(.L_3785 - .L_3784)
.L_3784:
        /*0104*/ 	.word	0x00000008
.L_3785:


//--------------------- .nv.info._Z25selective_scan_fwd_kernelI32Selective_Scan_fwd_kernel_traitsILi32ELi4ELi1ELb1ELb0ELb0ELb0EN3c104HalfEfEEv13SSMParamsBase --------------------------
	.section	.nv.info._Z25selective_scan_fwd_kernelI32Selective_Scan_fwd_kernel_traitsILi32ELi4ELi1ELb1ELb0ELb0ELb0EN3c104HalfEfEEv13SSMParamsBase,"",@"SHT_CUDA_INFO"
	.sectionflags	@""
	.align	4


	//----- nvinfo : EIATTR_CUDA_API_VERSION
	.align		4
        /*0000*/ 	.byte	0x04, 0x37
        /*0002*/ 	.short	(.L_3787 - .L_3786)
.L_3786:
        /*0004*/ 	.word	0x00000082


	//----- nvinfo : EIATTR_KPARAM_INFO
	.align		4
.L_3787:
        /*0008*/ 	.byte	0x04, 0x17
        /*000a*/ 	.short	(.L_3789 - .L_3788)
.L_3788:
        /*000c*/ 	.word	0x00000000
        /*0010*/ 	.short	0x0000
        /*0012*/ 	.short	0x0000
        /*0014*/ 	.byte	0x00, 0xf0, 0x61, 0x04


	//----- nvinfo : EIATTR_SPARSE_MMA_MASK
	.align		4
.L_3789:
        /*0018*/ 	.byte	0x03, 0x50
        /*001a*/ 	.short	0x0000


	//----- nvinfo : EIATTR_MAXREG_COUNT
	.align		4
        /*001c*/ 	.byte	0x03, 0x1b
        /*001e*/ 	.short	0x00ff


	//----- nvinfo : EIATTR_NUM_BARRIERS
	.align		4
        /*0020*/ 	.byte	0x02, 0x4c
        /*0022*/ 	.byte	0x01
	.zero		1


	//----- nvinfo : EIATTR_MERCURY_ISA_VERSION
	.align		4
        /*0024*/ 	.byte	0x03, 0x5f
        /*0026*/ 	.short	0x0101


	//----- nvinfo : EIATTR_COOP_GROUP_MASK_REGIDS
	.align		4
        /*0028*/ 	.byte	0x04, 0x29
        /*002a*/ 	.short	(.L_3791 - .L_3790)


	//   ....[0]....
.L_3790:
        /*002c*/ 	.word	0xffffffff


	//   ....[1]....
        /*0030*/ 	.word	0xffffffff


	//   ....[2]....
        /*0034*/ 	.word	0xffffffff


	//   ....[3]....
        /*0038*/ 	.word	0xffffffff


	//   ....[4]....
        /*003c*/ 	.word	0xffffffff


	//   ....[5]....
        /*0040*/ 	.word	0xffffffff


	//   ....[6]....
        /*0044*/ 	.word	0xffffffff


	//   ....[7]....
        /*0048*/ 	.word	0xffffffff


	//   ....[8]....
        /*004c*/ 	.word	0xffffffff


	//   ....[9]....
        /*0050*/ 	.word	0xffffffff


	//   ....[10]....
        /*0054*/ 	.word	0xffffffff


	//   ....[11]....
        /*0058*/ 	.word	0xffffffff


	//----- nvinfo : EIATTR_COOP_GROUP_INSTR_OFFSETS
	.align		4
.L_3791:
        /*005c*/ 	.byte	0x04, 0x28
        /*005e*/ 	.short	(.L_3793 - .L_3792)


	//   ....[0]....
.L_3792:
        /*0060*/ 	.word	0x00001400


	//   ....[1]....
        /*0064*/ 	.word	0x00001440


	//   ....[2]....
        /*0068*/ 	.word	0x00001470


	//   ....[3]....
        /*006c*/ 	.word	0x00001490


	//   ....[4]....
        /*0070*/ 	.word	0x000014d0


	//   ....[5]....
        /*0074*/ 	.word	0x000014f0


	//   ....[6]....
        /*0078*/ 	.word	0x00001540


	//   ....[7]....
        /*007c*/ 	.word	0x00001550


	//   ....[8]....
        /*0080*/ 	.word	0x000015b0


	//   ....[9]....
        /*0084*/ 	.word	0x000015c0


	//   ....[10]....
        /*0088*/ 	.word	0x000016a0


	//   ....[11]....
        /*008c*/ 	.word	0x000016c0


	//----- nvinfo : EIATTR_VRC_CTA_INIT_COUNT
	.align		4
.L_3793:
        /*0090*/ 	.byte	0x02, 0x4a
	.zero		1
	.zero		1


	//----- nvinfo : EIATTR_EXIT_INSTR_OFFSETS
	.align		4
        /*0094*/ 	.byte	0x04, 0x1c
        /*0096*/ 	.short	(.L_3795 - .L_3794)


	//   ....[0]....
.L_3794:
        /*0098*/ 	.word	0x00000230


	//   ....[1]....
        /*009c*/ 	.word	0x00001a70


	//----- nvinfo : EIATTR_MAX_THREADS
	.align		4
.L_3795:
        /*00a0*/ 	.byte	0x04, 0x05
        /*00a2*/ 	.short	(.L_3797 - .L_3796)
.L_3796:
        /*00a4*/ 	.word	0x00000020
        /*00a8*/ 	.word	0x00000001
        /*00ac*/ 	.word	0x00000001


	//----- nvinfo : EIATTR_CRS_STACK_SIZE
	.align		4
.L_3797:
        /*00b0*/ 	.byte	0x04, 0x1e
        /*00b2*/ 	.short	(.L_3799 - .L_3798)
.L_3798:
        /*00b4*/ 	.word	0x00000000


	//----- nvinfo : EIATTR_CBANK_PARAM_SIZE
	.align		4
.L_3799:
        /*00b8*/ 	.byte	0x03, 0x19
        /*00ba*/ 	.short	0x0118


	//----- nvinfo : EIATTR_PARAM_CBANK
	.align		4
        /*00bc*/ 	.byte	0x04, 0x0a
        /*00be*/ 	.short	(.L_3801 - .L_3800)
	.align		4
.L_3800:
        /*00c0*/ 	.word	index@(.nv.constant0._Z25selective_scan_fwd_kernelI32Selective_Scan_fwd_kernel_traitsILi32ELi4ELi1ELb1ELb0ELb0ELb0EN3c104HalfEfEEv13SSMParamsBase)
        /*00c4*/ 	.short	0x0380
        /*00c6*/ 	.short	0x0118


	//----- nvinfo : EIATTR_SW_WAR
	.align		4
.L_3801:
        /*00c8*/ 	.byte	0x04, 0x36
        /*00ca*/ 	.short	(.L_3803 - .L_3802)
.L_3802:
        /*00cc*/ 	.word	0x00000008
.L_3803:


//--------------------- .nv.info._Z25selective_scan_fwd_kernelI32Selective_Scan_fwd_kernel_traitsILi32ELi4ELi1ELb1ELb0ELb0ELb1EN3c104HalfEfEEv13SSMParamsBase --------------------------
	.section	.nv.info._Z25selective_scan_fwd_kernelI32Selective_Scan_fwd_kernel_traitsILi32ELi4ELi1ELb1ELb0ELb0ELb1EN3c104HalfEfEEv13SSMParamsBase,"",@"SHT_CUDA_INFO"
	.sectionflags	@""
	.align	4


	//----- nvinfo : EIATTR_CUDA_API_VERSION
	.align		4
        /*0000*/ 	.byte	0x04, 0x37
        /*0002*/ 	.short	(.L_3805 - .L_3804)
.L_3804:
        /*0004*/ 	.word	0x00000082


	//----- nvinfo : EIATTR_KPARAM_INFO
	.align		4
.L_3805:
        /*0008*/ 	.byte	0x04, 0x17
        /*000a*/ 	.short	(.L_3807 - .L_3806)
.L_3806:
        /*000c*/ 	.word	0x00000000
        /*0010*/ 	.short	0x0000
        /*0012*/ 	.short	0x0000
        /*0014*/ 	.byte	0x00, 0xf0, 0x61, 0x04


	//----- nvinfo : EIATTR_SPARSE_MMA_MASK
	.align		4
.L_3807:
        /*0018*/ 	.byte	0x03, 0x50
        /*001a*/ 	.short	0x0000


	//----- nvinfo : EIATTR_MAXREG_COUNT
	.align		4
        /*001c*/ 	.byte	0x03, 0x1b
        /*001e*/ 	.short	0x00ff


	//----- nvinfo : EIATTR_NUM_BARRIERS
	.align		4
        /*0020*/ 	.byte	0x02, 0x4c
        /*0022*/ 	.byte	0x01
	.zero		1


	//----- nvinfo : EIATTR_MERCURY_ISA_VERSION
	.align		4
        /*0024*/ 	.byte	0x03, 0x5f
        /*0026*/ 	.short	0x0101


	//----- nvinfo : EIATTR_COOP_GROUP_MASK_REGIDS
	.align		4
        /*0028*/ 	.byte	0x04, 0x29
        /*002a*/ 	.short	(.L_3809 - .L_3808)


	//   ....[0]....
.L_3808:
        /*002c*/ 	.word	0xffffffff


	//   ....[1]....
        /*0030*/ 	.word	0xffffffff


	//   ....[2]....
        /*0034*/ 	.word	0xffffffff


	//   ....[3]....
        /*0038*/ 	.word	0xffffffff


	//   ....[4]....
        /*003c*/ 	.word	0xffffffff


	//   ....[5]....
        /*0040*/ 	.word	0xffffffff


	//   ....[6]....
        /*0044*/ 	.word	0xffffffff


	//   ....[7]....
        /*0048*/ 	.word	0xffffffff


	//   ....[8]....
        /*004c*/ 	.word	0xffffffff


	//   ....[9]....
        /*0050*/ 	.word	0xffffffff


	//   ....[10]....
        /*0054*/ 	.word	0xffffffff


	//   ....[11]....
        /*0058*/ 	.word	0xffffffff


	//----- nvinfo : EIATTR_COOP_GROUP_INSTR_OFFSETS
	.align		4
.L_3809:
        /*005c*/ 	.byte	0x04, 0x28
        /*005e*/ 	.short	(.L_3811 - .L_3810)


	//   ....[0]....
.L_3810:
        /*0060*/ 	.word	0x000014e0


	//   ....[1]....
        /*0064*/ 	.word	0x00001520


	//   ....[2]....
        /*0068*/ 	.word	0x00001550


	//   ....[3]....
        /*006c*/ 	.word	0x00001570


	//   ....[4]....
        /*0070*/ 	.word	0x000015b0


	//   ....[5]....
        /*0074*/ 	.word	0x000015d0


	//   ....[6]....
        /*0078*/ 	.word	0x00001620


	//   ....[7]....
        /*007c*/ 	.word	0x00001630


	//   ....[8]....
        /*0080*/ 	.word	0x00001690


	//   ....[9]....
        /*0084*/ 	.word	0x000016a0


	//   ....[10]....
        /*0088*/ 	.word	0x00001780


	//   ....[11]....
        /*008c*/ 	.word	0x000017a0


	//----- nvinfo : EIATTR_VRC_CTA_INIT_COUNT
	.align		4
.L_3811:
        /*0090*/ 	.byte	0x02, 0x4a
	.zero		1
	.zero		1


	//----- nvinfo : EIATTR_EXIT_INSTR_OFFSETS
	.align		4
        /*0094*/ 	.byte	0x04, 0x1c
        /*0096*/ 	.short	(.L_3813 - .L_3812)


	//   ....[0]....
.L_3812:
        /*0098*/ 	.word	0x00000200


	//   ....[1]....
        /*009c*/ 	.word	0x00001e80


	//----- nvinfo : EIATTR_MAX_THREADS
	.align		4
.L_3813:
        /*00a0*/ 	.byte	0x04, 0x05
        /*00a2*/ 	.short	(.L_3815 - .L_3814)
.L_3814:
        /*00a4*/ 	.word	0x00000020
        /*00a8*/ 	.word	0x00000001
        /*00ac*/ 	.word	0x00000001


	//----- nvinfo : EIATTR_CRS_STACK_SIZE
	.align		4
.L_3815:
        /*00b0*/ 	.byte	0x04, 0x1e
        /*00b2*/ 	.short	(.L_3817 - .L_3816)
.L_3816:
        /*00b4*/ 	.word	0x00000000


	//----- nvinfo : EIATTR_CBANK_PARAM_SIZE
	.align		4
.L_3817:
        /*00b8*/ 	.byte	0x03, 0x19
        /*00ba*/ 	.short	0x0118


	//----- nvinfo : EIATTR_PARAM_CBANK
	.align		4
        /*00bc*/ 	.byte	0x04, 0x0a
        /*00be*/ 	.short	(.L_3819 - .L_3818)
	.align		4
.L_3818:
        /*00c0*/ 	.word	index@(.nv.constant0._Z25selective_scan_fwd_kernelI32Selective_Scan_fwd_kernel_traitsILi32ELi4ELi1ELb1ELb0ELb0ELb1EN3c104HalfEfEEv13SSMParamsBase)
        /*00c4*/ 	.short	0x0380
        /*00c6*/ 	.short	0x0118


	//----- nvinfo : EIATTR_SW_WAR
	.align		4
.L_3819:
        /*00c8*/ 	.byte	0x04, 0x36
        /*00ca*/ 	.short	(.L_3821 - .L_3820)
.L_3820:
        /*00cc*/ 	.word	0x00000008
.L_3821:


//--------------------- .nv.info._Z25selective_scan_fwd_kernelI32Selective_Scan_fwd_kernel_traitsILi32ELi4ELi1ELb1ELb0ELb1ELb0EN3c104HalfEfEEv13SSMParamsBase --------------------------
	.section	.nv.info._Z25selective_scan_fwd_kernelI32Selective_Scan_fwd_kernel_traitsILi32ELi4ELi1ELb1ELb0ELb1ELb0EN3c104HalfEfEEv13SSMParamsBase,"",@"SHT_CUDA_INFO"
	.sectionflags	@""
	.align	4


	//----- nvinfo : EIATTR_CUDA_API_VERSION
	.align		4
        /*0000*/ 	.byte	0x04, 0x37
        /*0002*/ 	.short	(.L_3823 - .L_3822)
.L_3822:
        /*0004*/ 	.word	0x00000082


	//----- nvinfo : EIATTR_KPARAM_INFO
	.align		4
.L_3823:
        /*0008*/ 	.byte	0x04, 0x17
        /*000a*/ 	.short	(.L_3825 - .L_3824)
.L_3824:
        /*000c*/ 	.word	0x00000000
        /*0010*/ 	.short	0x0000
        /*0012*/ 	.short	0x0000
        /*0014*/ 	.byte	0x00, 0xf0, 0x61, 0x04


	//----- nvinfo : EIATTR_SPARSE_MMA_MASK
	.align		4
.L_3825:
        /*0018*/ 	.byte	0x03, 0x50
        /*001a*/ 	.short	0x0000


	//----- nvinfo : EIATTR_MAXREG_COUNT
	.align		4
        /*001c*/ 	.byte	0x03, 0x1b
        /*001e*/ 	.short	0x00ff


	//----- nvinfo : EIATTR_NUM_BARRIERS
	.align		4
        /*0020*/ 	.byte	0x02, 0x4c
        /*0022*/ 	.byte	0x01
	.zero		1


	//----- nvinfo : EIATTR_MERCURY_ISA_VERSION
	.align		4
        /*0024*/ 	.byte	0x03, 0x5f
        /*0026*/ 	.short	0x0101


	//----- nvinfo : EIATTR_COOP_GROUP_MASK_REGIDS
	.align		4
        /*0028*/ 	.byte	0x04, 0x29
        /*002a*/ 	.short	(.L_3827 - .L_3826)


	//   ....[0]....
.L_3826:
        /*002c*/ 	.word	0xffffffff


	//   ....[1]....
        /*0030*/ 	.word	0xffffffff


	//   ....[2]....
        /*0034*/ 	.word	0xffffffff


	//   ....[3]....
        /*0038*/ 	.word	0xffffffff


	//   ....[4]....
        /*003c*/ 	.word	0xffffffff


	//   ....[5]....
        /*0040*/ 	.word	0xffffffff


	//   ....[6]....
        /*0044*/ 	.word	0xffffffff


	//   ....[7]....
        /*0048*/ 	.word	0xffffffff


	//   ....[8]....
        /*004c*/ 	.word	0xffffffff


	//   ....[9]....
        /*0050*/ 	.word	0xffffffff


	//   ....[10]....
        /*0054*/ 	.word	0xffffffff


	//   ....[11]....
        /*0058*/ 	.word	0xffffffff


	//----- nvinfo : EIATTR_COOP_GROUP_INSTR_OFFSETS
	.align		4
.L_3827:
        /*005c*/ 	.byte	0x04, 0x28
        /*005e*/ 	.short	(.L_3829 - .L_3828)


	//   ....[0]....
.L_3828:
        /*0060*/ 	.word	0x00001640


	//   ....[1]....
        /*0064*/ 	.word	0x00001670


	//   ....[2]....
        /*0068*/ 	.word	0x000016a0


	//   ....[3]....
        /*006c*/ 	.word	0x000016d0


	//   ....[4]....
        /*0070*/ 	.word	0x00001720


	//   ....[5]....
        /*0074*/ 	.word	0x00001730


	//   ....[6]....
        /*0078*/ 	.word	0x00001790


	//   ....[7]....
        /*007c*/ 	.word	0x000017b0


	//   ....[8]....
        /*0080*/ 	.word	0x00001800


	//   ....[9]....
        /*0084*/ 	.word	0x00001820


	//   ....[10]....
        /*0088*/ 	.word	0x000018c0


	//   ....[11]....
        /*008c*/ 	.word	0x000018e0


	//----- nvinfo : EIATTR_VRC_CTA_INIT_COUNT
	.align		4
.L_3829:
        /*0090*/ 	.byte	0x02, 0x4a
	.zero		1
	.zero		1


	//----- nvinfo : EIATTR_EXIT_INSTR_OFFSETS
	.align		4
        /*0094*/ 	.byte	0x04, 0x1c
        /*0096*/ 	.short	(.L_3831 - .L_3830)


	//   ....[0]....
.L_3830:
        /*0098*/ 	.word	0x00000380


	//   ....[1]....
        /*009c*/ 	.word	0x00001d00


	//----- nvinfo : EIATTR_MAX_THREADS
	.align		4
.L_3831:
        /*00a0*/ 	.byte	0x04, 0x05
        /*00a2*/ 	.short	(.L_3833 - .L_3832)
.L_3832:
        /*00a4*/ 	.word	0x00000020
        /*00a8*/ 	.word	0x00000001
        /*00ac*/ 	.word	0x00000001


	//----- nvinfo : EIATTR_CRS_STACK_SIZE
	.align		4
.L_3833:
        /*00b0*/ 	.byte	0x04, 0x1e
        /*00b2*/ 	.short	(.L_3835 - .L_3834)
.L_3834:
        /*00b4*/ 	.word	0x00000000


	//----- nvinfo : EIATTR_CBANK_PARAM_SIZE
	.align		4
.L_3835:
        /*00b8*/ 	.byte	0x03, 0x19
        /*00ba*/ 	.short	0x0118


	//----- nvinfo : EIATTR_PARAM_CBANK
	.align		4
        /*00bc*/ 	.byte	0x04, 0x0a
        /*00be*/ 	.short	(.L_3837 - .L_3836)
	.align		4
.L_3836:
        /*00c0*/ 	.word	index@(.nv.constant0._Z25selective_scan_fwd_kernelI32Selective_Scan_fwd_kernel_traitsILi32ELi4ELi1ELb1ELb0ELb1ELb0EN3c104HalfEfEEv13SSMParamsBase)
        /*00c4*/ 	.short	0x0380
        /*00c6*/ 	.short	0x0118


	//----- nvinfo : EIATTR_SW_WAR
	.align		4
.L_3837:
        /*00c8*/ 	.byte	0x04, 0x36
        /*00ca*/ 	.short	(.L_3839 - .L_3838)
.L_3838:
        /*00cc*/ 	.word	0x00000008
.L_3839:


//--------------------- .nv.info._Z25selective_scan_fwd_kernelI32Selective_Scan_fwd_kernel_traitsILi32ELi4ELi1ELb1ELb0ELb1ELb1EN3c104HalfEfEEv13SSMParamsBase --------------------------
	.section	.nv.info._Z25selective_scan_fwd_kernelI32Selective_Scan_fwd_kernel_traitsILi32ELi4ELi1ELb1ELb0ELb1ELb1EN3c104HalfEfEEv13SSMParamsBase,"",@"SHT_CUDA_INFO"
	.sectionflags	@""
	.align	4


	//----- nvinfo : EIATTR_CUDA_API_VERSION
	.align		4
        /*0000*/ 	.byte	0x04, 0x37
        /*0002*/ 	.short	(.L_3841 - .L_3840)
.L_3840:
        /*0004*/ 	.word	0x00000082


	//----- nvinfo : EIATTR_KPARAM_INFO
	.align		4
.L_3841:
        /*0008*/ 	.byte	0x04, 0x17
        /*000a*/ 	.short	(.L_3843 - .L_3842)
.L_3842:
        /*000c*/ 	.word	0x00000000
        /*0010*/ 	.short	0x0000
        /*0012*/ 	.short	0x0000
        /*0014*/ 	.byte	0x00, 0xf0, 0x61, 0x04


	//----- nvinfo : EIATTR_SPARSE_MMA_MASK
	.align		4
.L_3843:
        /*0018*/ 	.byte	0x03, 0x50
        /*001a*/ 	.short	0x0000


	//----- nvinfo : EIATTR_MAXREG_COUNT
	.align		4
        /*001c*/ 	.byte	0x03, 0x1b
        /*001e*/ 	.short	0x00ff


	//----- nvinfo : EIATTR_NUM_BARRIERS
	.align		4
        /*0020*/ 	.byte	0x02, 0x4c
        /*0022*/ 	.byte	0x01
	.zero		1


	//----- nvinfo : EIATTR_MERCURY_ISA_VERSION
	.align		4
        /*0024*/ 	.byte	0x03, 0x5f
        /*0026*/ 	.short	0x0101


	//----- nvinfo : EIATTR_COOP_GROUP_MASK_REGIDS
	.align		4
        /*0028*/ 	.byte	0x04, 0x29
        /*002a*/ 	.short	(.L_3845 - .L_3844)


	//   ....[0]....
.L_3844:
        /*002c*/ 	.word	0xffffffff


	//   ....[1]....
        /*0030*/ 	.word	0xffffffff


	//   ....[2]....
        /*0034*/ 	.word	0xffffffff


	//   ....[3]....
        /*0038*/ 	.word	0xffffffff


	//   ....[4]....
        /*003c*/ 	.word	0xffffffff


	//   ....[5]....
        /*0040*/ 	.word	0xffffffff


	//   ....[6]....
        /*0044*/ 	.word	0xffffffff


	//   ....[7]....
        /*0048*/ 	.word	0xffffffff


	//   ....[8]....
        /*004c*/ 	.word	0xffffffff


	//   ....[9]....
        /*0050*/ 	.word	0xffffffff


	//   ....[10]....
        /*0054*/ 	.word	0xffffffff


	//   ....[11]....
        /*0058*/ 	.word	0xffffffff


	//----- nvinfo : EIATTR_COOP_GROUP_INSTR_OFFSETS
	.align		4
.L_3845:
        /*005c*/ 	.byte	0x04, 0x28
        /*005e*/ 	.short	(.L_3847 - .L_3846)


	//   ....[0]....
.L_3846:
        /*0060*/ 	.word	0x00001750


	//   ....[1]....
        /*0064*/ 	.word	0x00001780


	//   ....[2]....
        /*0068*/ 	.word	0x000017b0


	//   ....[3]....
        /*006c*/ 	.word	0x000017e0


	//   ....[4]....
        /*0070*/ 	.word	0x00001830


	//   ....[5]....
        /*0074*/ 	.word	0x00001840


	//   ....[6]....
        /*0078*/ 	.word	0x000018a0


	//   ....[7]....
        /*007c*/ 	.word	0x000018c0


	//   ....[8]....
        /*0080*/ 	.word	0x00001910


	//   ....[9]....
        /*0084*/ 	.word	0x00001930


	//   ....[10]....
        /*0088*/ 	.word	0x000019d0


	//   ....[11]....
        /*008c*/ 	.word	0x000019f0


	//----- nvinfo : EIATTR_VRC_CTA_INIT_COUNT
	.align		4
.L_3847:
        /*0090*/ 	.byte	0x02, 0x4a
	.zero		1
	.zero		1


	//----- nvinfo : EIATTR_EXIT_INSTR_OFFSETS
	.align		4
        /*0094*/ 	.byte	0x04, 0x1c
        /*0096*/ 	.short	(.L_3849 - .L_3848)


	//   ....[0]....
.L_3848:
        /*0098*/ 	.word	0x00000460


	//   ....[1]....
        /*009c*/ 	.word	0x00002160


	//----- nvinfo : EIATTR_MAX_THREADS
	.align		4
.L_3849:
        /*00a0*/ 	.byte	0x04, 0x05
        /*00a2*/ 	.short	(.L_3851 - .L_3850)
.L_3850:
        /*00a4*/ 	.word	0x00000020
        /*00a8*/ 	.word	0x00000001
        /*00ac*/ 	.word	0x00000001


	//----- nvinfo : EIATTR_CRS_STACK_SIZE
	.align		4
.L_3851:
        /*00b0*/ 	.byte	0x04, 0x1e
        /*00b2*/ 	.short	(.L_3853 - .L_3852)
.L_3852:
        /*00b4*/ 	.word	0x00000000


	//----- nvinfo : EIATTR_CBANK_PARAM_SIZE
	.align		4
.L_3853:
        /*00b8*/ 	.byte	0x03, 0x19
        /*00ba*/ 	.short	0x0118


	//----- nvinfo : EIATTR_PARAM_CBANK
	.align		4
        /*00bc*/ 	.byte	0x04, 0x0a
        /*00be*/ 	.short	(.L_3855 - .L_3854)
	.align		4
.L_3854:
        /*00c0*/ 	.word	index@(.nv.constant0._Z25selective_scan_fwd_kernelI32Selective_Scan_fwd_kernel_traitsILi32ELi4ELi1ELb1ELb0ELb1ELb1EN3c104HalfEfEEv13SSMParamsBase)
        /*00c4*/ 	.short	0x0380
        /*00c6*/ 	.short	0x0118


	//----- nvinfo : EIATTR_SW_WAR
	.align		4
.L_3855:
        /*00c8*/ 	.byte	0x04, 0x36
        /*00ca*/ 	.short	(.L_3857 - .L_3856)
.L_3856:
        /*00cc*/ 	.word	0x00000008
.L_3857:


//--------------------- .nv.info._Z25selective_scan_fwd_kernelI32Selective_Scan_fwd_kernel_traitsILi32ELi4ELi1ELb1ELb1ELb0ELb0EN3c104HalfEfEEv13SSMParamsBase --------------------------
	.section	.nv.info._Z25selective_scan_fwd_kernelI32Selective_Scan_fwd_kernel_traitsILi32ELi4ELi1ELb1ELb1ELb0ELb0EN3c104HalfEfEEv13SSMParamsBase,"",@"SHT_CUDA_INFO"
	.sectionflags	@""
	.align	4


	//----- nvinfo : EIATTR_CUDA_API_VERSION
	.align		4
        /*0000*/ 	.byte	0x04, 0x37
        /*0002*/ 	.short	(.L_3859 - .L_3858)
.L_3858:
        /*0004*/ 	.word	0x00000082


	//----- nvinfo : EIATTR_KPARAM_INFO
	.align		4
.L_3859:
        /*0008*/ 	.byte	0x04, 0x17
        /*000a*/ 	.short	(.L_3861 - .L_3860)
.L_3860:
        /*000c*/ 	.word	0x00000000
        /*0010*/ 	.short	0x0000
        /*0012*/ 	.short	0x0000
        /*0014*/ 	.byte	0x00, 0xf0, 0x61, 0x04


	//----- nvinfo : EIATTR_SPARSE_MMA_MASK
	.align		4
.L_3861:
        /*0018*/ 	.byte	0x03, 0x50
        /*001a*/ 	.short	0x0000


	//----- nvinfo : EIATTR_MAXREG_COUNT
	.align		4
        /*001c*/ 	.byte	0x03, 0x1b
        /*001e*/ 	.short	0x00ff


	//----- nvinfo : EIATTR_NUM_BARRIERS
	.align		4
        /*0020*/ 	.byte	0x02, 0x4c
        /*0022*/ 	.byte	0x01
	.zero		1


	//----- nvinfo : EIATTR_MERCURY_ISA_VERSION
	.align		4
        /*0024*/ 	.byte	0x03, 0x5f
        /*0026*/ 	.short	0x0101


	//----- nvinfo : EIATTR_COOP_GROUP_MASK_REGIDS
	.align		4
        /*0028*/ 	.byte	0x04, 0x29
        /*002a*/ 	.short	(.L_3863 - .L_3862)


	//   ....[0]....
.L_3862:
        /*002c*/ 	.word	0xffffffff


	//   ....[1]....
        /*0030*/ 	.word	0xffffffff


	//   ....[2]....
        /*0034*/ 	.word	0xffffffff


	//   ....[3]....
        /*0038*/ 	.word	0xffffffff


	//   ....[4]....
        /*003c*/ 	.word	0xffffffff


	//   ....[5]....
        /*0040*/ 	.word	0xffffffff


	//   ....[6]....
        /*0044*/ 	.word	0xffffffff


	//   ....[7]....
        /*0048*/ 	.word	0xffffffff


	//   ....[8]....
        /*004c*/ 	.word	0xffffffff


	//   ....[9]....
        /*0050*/ 	.word	0xffffffff


	//   ....[10]....
        /*0054*/ 	.word	0xffffffff


	//   ....[11]....
        /*0058*/ 	.word	0xffffffff


	//----- nvinfo : EIATTR_COOP_GROUP_INSTR_OFFSETS
	.align		4
.L_3863:
        /*005c*/ 	.byte	0x04, 0x28
        /*005e*/ 	.short	(.L_3865 - .L_3864)


	//   ....[0]....
.L_3864:
        /*0060*/ 	.word	0x00001690


	//   ....[1]....
        /*0064*/ 	.word	0x000016d0


	//   ....[2]....
        /*0068*/ 	.word	0x00001700


	//   ....[3]....
        /*006c*/ 	.word	0x00001730


	//   ....[4]....
        /*0070*/ 	.word	0x00001770


	//   ....[5]....
        /*0074*/ 	.word	0x00001790


	//   ....[6]....
        /*0078*/ 	.word	0x000017f0


	//   ....[7]....
        /*007c*/ 	.word	0x00001810


	//   ....[8]....
        /*0080*/ 	.word	0x00001860


	//   ....[9]....
        /*0084*/ 	.word	0x00001880


	//   ....[10]....
        /*0088*/ 	.word	0x00001910


	//   ....[11]....
        /*008c*/ 	.word	0x00001920


	//----- nvinfo : EIATTR_VRC_CTA_INIT_COUNT
	.align		4
.L_3865:
        /*0090*/ 	.byte	0x02, 0x4a
	.zero		1
	.zero		1


	//----- nvinfo : EIATTR_EXIT_INSTR_OFFSETS
	.align		4
        /*0094*/ 	.byte	0x04, 0x1c
        /*0096*/ 	.short	(.L_3867 - .L_3866)


	//   ....[0]....
.L_3866:
        /*0098*/ 	.word	0x00000380


	//   ....[1]....
        /*009c*/ 	.word	0x00001d00


	//----- nvinfo : EIATTR_MAX_THREADS
	.align		4
.L_3867:
        /*00a0*/ 	.byte	0x04, 0x05
        /*00a2*/ 	.short	(.L_3869 - .L_3868)
.L_3868:
        /*00a4*/ 	.word	0x00000020
        /*00a8*/ 	.word	0x00000001
        /*00ac*/ 	.word	0x00000001


	//----- nvinfo : EIATTR_CRS_STACK_SIZE
	.align		4
.L_3869:
        /*00b0*/ 	.byte	0x04, 0x1e
        /*00b2*/ 	.short	(.L_3871 - .L_3870)
.L_3870:
        /*00b4*/ 	.word	0x00000000


	//----- nvinfo : EIATTR_CBANK_PARAM_SIZE
	.align		4
.L_3871:
        /*00b8*/ 	.byte	0x03, 0x19
        /*00ba*/ 	.short	0x0118


	//----- nvinfo : EIATTR_PARAM_CBANK
	.align		4
        /*00bc*/ 	.byte	0x04, 0x0a
        /*00be*/ 	.short	(.L_3873 - .L_3872)
	.align		4
.L_3872:
        /*00c0*/ 	.word	index@(.nv.constant0._Z25selective_scan_fwd_kernelI32Selective_Scan_fwd_kernel_traitsILi32ELi4ELi1ELb1ELb1ELb0ELb0EN3c104HalfEfEEv13SSMParamsBase)
        /*00c4*/ 	.short	0x0380
        /*00c6*/ 	.short	0x0118


	//----- nvinfo : EIATTR_SW_WAR
	.align		4
.L_3873:
        /*00c8*/ 	.byte	0x04, 0x36
        /*00ca*/ 	.short	(.L_3875 - .L_3874)
.L_3874:
        /*00cc*/ 	.word	0x00000008
.L_3875:


//--------------------- .nv.info._Z25selective_scan_fwd_kernelI32Selective_Scan_fwd_kernel_traitsILi32ELi4ELi1ELb1ELb1ELb0ELb1EN3c104HalfEfEEv13SSMParamsBase --------------------------
	.section	.nv.info._Z25selective_scan_fwd_kernelI32Selective_Scan_fwd_kernel_traitsILi32ELi4ELi1ELb1ELb1ELb0ELb1EN3c104HalfEfEEv13SSMParamsBase,"",@"SHT_CUDA_INFO"
	.sectionflags	@""
	.align	4


	//----- nvinfo : EIATTR_CUDA_API_VERSION
	.align		4
        /*0000*/ 	.byte	0x04, 0x37
        /*0002*/ 	.short	(.L_3877 - .L_3876)
.L_3876:
        /*0004*/ 	.word	0x00000082


	//----- nvinfo : EIATTR_KPARAM_INFO
	.align		4
.L_3877:
        /*0008*/ 	.byte	0x04, 0x17
        /*000a*/ 	.short	(.L_3879 - .L_3878)
.L_3878:
        /*000c*/ 	.word	0x00000000
        /*0010*/ 	.short	0x0000
        /*0012*/ 	.short	0x0000
        /*0014*/ 	.byte	0x00, 0xf0, 0x61, 0x04


	//----- nvinfo : EIATTR_SPARSE_MMA_MASK
	.align		4
.L_3879:
        /*0018*/ 	.byte	0x03, 0x50
        /*001a*/ 	.short	0x0000


	//----- nvinfo : EIATTR_MAXREG_COUNT
	.align		4
        /*001c*/ 	.byte	0x03, 0x1b
        /*001e*/ 	.short	0x00ff


	//----- nvinfo : EIATTR_NUM_BARRIERS
	.align		4
        /*0020*/ 	.byte	0x02, 0x4c
        /*0022*/ 	.byte	0x01
	.zero		1


	//----- nvinfo : EIATTR_MERCURY_ISA_VERSION
	.align		4
        /*0024*/ 	.byte	0x03, 0x5f
        /*0026*/ 	.short	0x0101


	//----- nvinfo : EIATTR_COOP_GROUP_MASK_REGIDS
	.align		4
        /*0028*/ 	.byte	0x04, 0x29
        /*002a*/ 	.short	(.L_3881 - .L_3880)


	//   ....[0]....
.L_3880:
        /*002c*/ 	.word	0xffffffff


	//   ....[1]....
        /*0030*/ 	.word	0xffffffff


	//   ....[2]....
        /*0034*/ 	.word	0xffffffff


	//   ....[3]....
        /*0038*/ 	.word	0xffffffff


	//   ....[4]....
        /*003c*/ 	.word	0xffffffff


	//   ....[5]....
        /*0040*/ 	.word	0xffffffff


	//   ....[6]....
        /*0044*/ 	.word	0xffffffff


	//   ....[7]....
        /*0048*/ 	.word	0xffffffff


	//   ....[8]....
        /*004c*/ 	.word	0xffffffff


	//   ....[9]....
        /*0050*/ 	.word	0xffffffff


	//   ....[10]....
        /*0054*/ 	.word	0xffffffff


	//   ....[11]....
        /*0058*/ 	.word	0xffffffff


	//----- nvinfo : EIATTR_COOP_GROUP_INSTR_OFFSETS
	.align		4
.L_3881:
        /*005c*/ 	.byte	0x04, 0x28
        /*005e*/ 	.short	(.L_3883 - .L_3882)


	//   ....[0]....
.L_3882:
        /*0060*/ 	.word	0x000017d0


	//   ....[1]....
        /*0064*/ 	.word	0x00001810


	//   ....[2]....
        /*0068*/ 	.word	0x00001840


	//   ....[3]....
        /*006c*/ 	.word	0x00001870


	//   ....[4]....
        /*0070*/ 	.word	0x000018b0


	//   ....[5]....
        /*0074*/ 	.word	0x000018d0


	//   ....[6]....
        /*0078*/ 	.word	0x00001930


	//   ....[7]....
        /*007c*/ 	.word	0x00001950


	//   ....[8]....
        /*0080*/ 	.word	0x000019a0


	//   ....[9]....
        /*0084*/ 	.word	0x000019c0


	//   ....[10]....
        /*0088*/ 	.word	0x00001a50


	//   ....[11]....
        /*008c*/ 	.word	0x00001a60


	//----- nvinfo : EIATTR_VRC_CTA_INIT_COUNT
	.align		4
.L_3883:
        /*0090*/ 	.byte	0x02, 0x4a
	.zero		1
	.zero		1


	//----- nvinfo : EIATTR_EXIT_INSTR_OFFSETS
	.align		4
        /*0094*/ 	.byte	0x04, 0x1c
        /*0096*/ 	.short	(.L_3885 - .L_3884)


	//   ....[0]....
.L_3884:
        /*0098*/ 	.word	0x00000460


	//   ....[1]....
        /*009c*/ 	.word	0x00002170


	//----- nvinfo : EIATTR_MAX_THREADS
	.align		4
.L_3885:
        /*00a0*/ 	.byte	0x04, 0x05
        /*00a2*/ 	.short	(.L_3887 - .L_3886)
.L_3886:
        /*00a4*/ 	.word	0x00000020
        /*00a8*/ 	.word	0x00000001
        /*00ac*/ 	.word	0x00000001


	//----- nvinfo : EIATTR_CRS_STACK_SIZE
	.align		4
.L_3887:
        /*00b0*/ 	.byte	0x04, 0x1e
        /*00b2*/ 	.short	(.L_3889 - .L_3888)
.L_3888:
        /*00b4*/ 	.word	0x00000000


	//----- nvinfo : EIATTR_CBANK_PARAM_SIZE
	.align		4
.L_3889:
        /*00b8*/ 	.byte	0x03, 0x19
        /*00ba*/ 	.short	0x0118


	//----- nvinfo : EIATTR_PARAM_CBANK
	.align		4
        /*00bc*/ 	.byte	0x04, 0x0a
        /*00be*/ 	.short	(.L_3891 - .L_3890)
	.align		4
.L_3890:
        /*00c0*/ 	.word	index@(.nv.constant0._Z25selective_scan_fwd_kernelI32Selective_Scan_fwd_kernel_traitsILi32ELi4ELi1ELb1ELb1ELb0ELb1EN3c104HalfEfEEv13SSMParamsBase)
        /*00c4*/ 	.short	0x0380
        /*00c6*/ 	.short	0x0118


	//----- nvinfo : EIATTR_SW_WAR
	.align		4
.L_3891:
        /*00c8*/ 	.byte	0x04, 0x36
        /*00ca*/ 	.short	(.L_3893 - .L_3892)
.L_3892:
        /*00cc*/ 	.word	0x00000008
.L_3893:


//--------------------- .nv.info._Z25selective_scan_fwd_kernelI32Selective_Scan_fwd_kernel_traitsILi32ELi4ELi1ELb1ELb1ELb1ELb0EN3c104HalfEfEEv13SSMParamsBase --------------------------
	.section	.nv.info._Z25selective_scan_fwd_kernelI32Selective_Scan_fwd_kernel_traitsILi32ELi4ELi1ELb1ELb1ELb1ELb0EN3c104HalfEfEEv13SSMParamsBase,"",@"SHT_CUDA_INFO"
	.sectionflags	@""
	.align	4


	//----- nvinfo : EIATTR_CUDA_API_VERSION
	.align		4
        /*0000*/ 	.byte	0x04, 0x37
        /*0002*/ 	.short	(.L_3895 - .L_3894)
.L_3894:
        /*0004*/ 	.word	0x00000082


	//----- nvinfo : EIATTR_KPARAM_INFO
	.align		4
.L_3895:
        /*0008*/ 	.byte	0x04, 0x17
        /*000a*/ 	.short	(.L_3897 - .L_3896)
.L_3896:
        /*000c*/ 	.word	0x00000000
        /*0010*/ 	.short	0x0000
        /*0012*/ 	.short	0x0000
        /*0014*/ 	.byte	0x00, 0xf0, 0x61, 0x04


	//----- nvinfo : EIATTR_SPARSE_MMA_MASK
	.align		4
.L_3897:
        /*0018*/ 	.byte	0x03, 0x50
        /*001a*/ 	.short	0x0000


	//----- nvinfo : EIATTR_MAXREG_COUNT
	.align		4
        /*001c*/ 	.byte	0x03, 0x1b
        /*001e*/ 	.short	0x00ff


	//----- nvinfo : EIATTR_NUM_BARRIERS
	.align		4
        /*0020*/ 	.byte	0x02, 0x4c
        /*0022*/ 	.byte	0x01
	.zero		1


	//----- nvinfo : EIATTR_MERCURY_ISA_VERSION
	.align		4
        /*0024*/ 	.byte	0x03, 0x5f
        /*0026*/ 	.short	0x0101


	//----- nvinfo : EIATTR_COOP_GROUP_MASK_REGIDS
	.align		4
        /*0028*/ 	.byte	0x04, 0x29
        /*002a*/ 	.short	(.L_3899 - .L_3898)


	//   ....[0]....
.L_3898:
        /*002c*/ 	.word	0xffffffff


	//   ....[1]....
        /*0030*/ 	.word	0xffffffff


	//   ....[2]....
        /*0034*/ 	.word	0xffffffff


	//   ....[3]....
        /*0038*/ 	.word	0xffffffff


	//   ....[4]....
        /*003c*/ 	.word	0xffffffff


	//   ....[5]....
        /*0040*/ 	.word	0xffffffff


	//   ....[6]....
        /*0044*/ 	.word	0xffffffff


	//   ....[7]....
        /*0048*/ 	.word	0xffffffff


	//   ....[8]....
        /*004c*/ 	.word	0xffffffff


	//   ....[9]....
        /*0050*/ 	.word	0xffffffff


	//   ....[10]....
        /*0054*/ 	.word	0xffffffff


	//   ....[11]....
        /*0058*/ 	.word	0xffffffff


	//----- nvinfo : EIATTR_COOP_GROUP_INSTR_OFFSETS
	.align		4
.L_3899:
        /*005c*/ 	.byte	0x04, 0x28
        /*005e*/ 	.short	(.L_3901 - .L_3900)


	//   ....[0]....
.L_3900:
        /*0060*/ 	.word	0x00001730


	//   ....[1]....
        /*0064*/ 	.word	0x00001770


	//   ....[2]....
        /*0068*/ 	.word	0x000017a0


	//   ....[3]....
        /*006c*/ 	.word	0x000017d0


	//   ....[4]....
        /*0070*/ 	.word	0x00001810


	//   ....[5]....
        /*0074*/ 	.word	0x00001830


	//   ....[6]....
        /*0078*/ 	.word	0x00001890


	//   ....[7]....
        /*007c*/ 	.word	0x000018b0


	//   ....[8]....
        /*0080*/ 	.word	0x00001900


	//   ....[9]....
        /*0084*/ 	.word	0x00001920


	//   ....[10]....
        /*0088*/ 	.word	0x000019b0


	//   ....[11]....
        /*008c*/ 	.word	0x000019c0


	//----- nvinfo : EIATTR_VRC_CTA_INIT_COUNT
	.align		4
.L_3901:
        /*0090*/ 	.byte	0x02, 0x4a
	.zero		1
	.zero		1


	//----- nvinfo : EIATTR_EXIT_INSTR_OFFSETS
	.align		4
        /*0094*/ 	.byte	0x04, 0x1c
        /*0096*/ 	.short	(.L_3903 - .L_3902)


	//   ....[0]....
.L_3902:
        /*0098*/ 	.word	0x000003f0


	//   ....[1]....
        /*009c*/ 	.word	0x00001e00


	//----- nvinfo : EIATTR_MAX_THREADS
	.align		4
.L_3903:
        /*00a0*/ 	.byte	0x04, 0x05
        /*00a2*/ 	.short	(.L_3905 - .L_3904)
.L_3904:
        /*00a4*/ 	.word	0x00000020
        /*00a8*/ 	.word	0x00000001
        /*00ac*/ 	.word	0x00000001


	//----- nvinfo : EIATTR_CRS_STACK_SIZE
	.align		4
.L_3905:
        /*00b0*/ 	.byte	0x04, 0x1e
        /*00b2*/ 	.short	(.L_3907 - .L_3906)
.L_3906:
        /*00b4*/ 	.word	0x00000000


	//----- nvinfo : EIATTR_CBANK_PARAM_SIZE
	.align		4
.L_3907:
        /*00b8*/ 	.byte	0x03, 0x19
        /*00ba*/ 	.short	0x0118


	//----- nvinfo : EIATTR_PARAM_CBANK
	.align		4
        /*00bc*/ 	.byte	0x04, 0x0a
        /*00be*/ 	.short	(.L_3909 - .L_3908)
	.align		4
.L_3908:
        /*00c0*/ 	.word	index@(.nv.constant0._Z25selective_scan_fwd_kernelI32Selective_Scan_fwd_kernel_traitsILi32ELi4ELi1ELb1ELb1ELb1ELb0EN3c104HalfEfEEv13SSMParamsBase)
        /*00c4*/ 	.short	0x0380
        /*00c6*/ 	.short	0x0118


	//----- nvinfo : EIATTR_SW_WAR
	.align		4
.L_3909:
        /*00c8*/ 	.byte	0x04, 0x36
        /*00ca*/ 	.short	(.L_3911 - .L_3910)
.L_3910:
        /*00cc*/ 	.word	0x00000008
.L_3911:


//--------------------- .nv.info._Z25selective_scan_fwd_kernelI32Selective_Scan_fwd_kernel_traitsILi32ELi4ELi1ELb1ELb1ELb1ELb1EN3c104HalfEfEEv13SSMParamsBase --------------------------
	.section	.nv.info._Z25selective_scan_fwd_kernelI32Selective_Scan_fwd_kernel_traitsILi32ELi4ELi1ELb1ELb1ELb1ELb1EN3c104HalfEfEEv13SSMParamsBase,"",@"SHT_CUDA_INFO"
	.sectionflags	@""
	.align	4


	//----- nvinfo : EIATTR_CUDA_API_VERSION
	.align		4
        /*0000*/ 	.byte	0x04, 0x37
        /*0002*/ 	.short	(.L_3913 - .L_3912)
.L_3912:
        /*0004*/ 	.word	0x00000082


	//----- nvinfo : EIATTR_KPARAM_INFO
	.align		4
.L_3913:
        /*0008*/ 	.byte	0x04, 0x17
        /*000a*/ 	.short	(.L_3915 - .L_3914)
.L_3914:
        /*000c*/ 	.word	0x00000000
        /*0010*/ 	.short	0x0000
        /*0012*/ 	.short	0x0000
        /*0014*/ 	.byte	0x00, 0xf0, 0x61, 0x04


	//----- nvinfo : EIATTR_SPARSE_MMA_MASK
	.align		4
.L_3915:
        /*0018*/ 	.byte	0x03, 0x50
        /*001a*/ 	.short	0x0000


	//----- nvinfo : EIATTR_MAXREG_COUNT
	.align		4
        /*001c*/ 	.byte	0x03, 0x1b
        /*001e*/ 	.short	0x00ff


	//----- nvinfo : EIATTR_NUM_BARRIERS
	.align		4
        /*0020*/ 	.byte	0x02, 0x4c
        /*0022*/ 	.byte	0x01
	.zero		1


	//----- nvinfo : EIATTR_MERCURY_ISA_VERSION
	.align		4
        /*0024*/ 	.byte	0x03, 0x5f
        /*0026*/ 	.short	0x0101


	//----- nvinfo : EIATTR_COOP_GROUP_MASK_REGIDS
	.align		4
        /*0028*/ 	.byte	0x04, 0x29
        /*002a*/ 	.short	(.L_3917 - .L_3916)


	//   ....[0]....
.L_3916:
        /*002c*/ 	.word	0xffffffff


	//   ....[1]....
        /*0030*/ 	.word	0xffffffff


	//   ....[2]....
        /*0034*/ 	.word	0xffffffff


	//   ....[3]....
        /*0038*/ 	.word	0xffffffff


	//   ....[4]....
        /*003c*/ 	.word	0xffffffff


	//   ....[5]....
        /*0040*/ 	.word	0xffffffff


	//   ....[6]....
        /*0044*/ 	.word	0xffffffff


	//   ....[7]....
        /*0048*/ 	.word	0xffffffff


	//   ....[8]....
        /*004c*/ 	.word	0xffffffff


	//   ....[9]....
        /*0050*/ 	.word	0xffffffff


	//   ....[10]....
        /*0054*/ 	.word	0xffffffff


	//   ....[11]....
        /*0058*/ 	.word	0xffffffff


	//----- nvinfo : EIATTR_COOP_GROUP_INSTR_OFFSETS
	.align		4
.L_3917:
        /*005c*/ 	.byte	0x04, 0x28
        /*005e*/ 	.short	(.L_3919 - .L_3918)


	//   ....[0]....
.L_3918:
        /*0060*/ 	.word	0x000017a0


	//   ....[1]....
        /*0064*/ 	.word	0x000017e0


	//   ....[2]....
        /*0068*/ 	.word	0x00001820


	//   ....[3]....
        /*006c*/ 	.word	0x00001850


	//   ....[4]....
        /*0070*/ 	.word	0x00001890


	//   ....[5]....
        /*0074*/ 	.word	0x000018b0


	//   ....[6]....
        /*0078*/ 	.word	0x00001910


	//   ....[7]....
        /*007c*/ 	.word	0x00001920


	//   ....[8]....
        /*0080*/ 	.word	0x00001970


	//   ....[9]....
        /*0084*/ 	.word	0x00001990


	//   ....[10]....
        /*0088*/ 	.word	0x00001a20


	//   ....[11]....
        /*008c*/ 	.word	0x00001a30


	//----- nvinfo : EIATTR_VRC_CTA_INIT_COUNT
	.align		4
.L_3919:
        /*0090*/ 	.byte	0x02, 0x4a
	.zero		1
	.zero		1


	//----- nvinfo : EIATTR_EXIT_INSTR_OFFSETS
	.align		4
        /*0094*/ 	.byte	0x04, 0x1c
        /*0096*/ 	.short	(.L_3921 - .L_3920)


	//   ....[0]....
.L_3920:
        /*0098*/ 	.word	0x000004c0


	//   ....[1]....
        /*009c*/ 	.word	0x000021a0


	//----- nvinfo : EIATTR_MAX_THREADS
	.align		4
.L_3921:
        /*00a0*/ 	.byte	0x04, 0x05
        /*00a2*/ 	.short	(.L_3923 - .L_3922)
.L_3922:
        /*00a4*/ 	.word	0x00000020
        /*00a8*/ 	.word	0x00000001
        /*00ac*/ 	.word	0x00000001


	//----- nvinfo : EIATTR_CRS_STACK_SIZE
	.align		4
.L_3923:
        /*00b0*/ 	.byte	0x04, 0x1e
        /*00b2*/ 	.short	(.L_3925 - .L_3924)
.L_3924:
        /*00b4*/ 	.word	0x00000000


	//----- nvinfo : EIATTR_CBANK_PARAM_SIZE
	.align		4
.L_3925:
        /*00b8*/ 	.byte	0x03, 0x19
        /*00ba*/ 	.short	0x0118


	//----- nvinfo : EIATTR_PARAM_CBANK
	.align		4
        /*00bc*/ 	.byte	0x04, 0x0a
        /*00be*/ 	.short	(.L_3927 - .L_3926)
	.align		4
.L_3926:
        /*00c0*/ 	.word	index@(.nv.constant0._Z25selective_scan_fwd_kernelI32Selective_Scan_fwd_kernel_traitsILi32ELi4ELi1ELb1ELb1ELb1ELb1EN3c104HalfEfEEv13SSMParamsBase)
        /*00c4*/ 	.short	0x0380
        /*00c6*/ 	.short	0x0118


	//----- nvinfo : EIATTR_SW_WAR
	.align		4
.L_3927:
        /*00c8*/ 	.byte	0x04, 0x36
        /*00ca*/ 	.short	(.L_3929 - .L_3928)
.L_3928:
        /*00cc*/ 	.word	0x00000008
.L_3929:


//--------------------- .nv.callgraph             --------------------------
	.section	.nv.callgraph,"",@"SHT_CUDA_CALLGRAPH"
	.align	4
	.sectionentsize	8
	.align		4
        /*0000*/ 	.word	0x00000000
	.align		4
        /*0004*/ 	.word	0xffffffff
	.align		4
        /*0008*/ 	.word	0x00000000
	.align		4
        /*000c*/ 	.word	0xfffffffe
	.align		4
        /*0010*/ 	.word	0x00000000
	.align		4
        /*0014*/ 	.word	0xfffffffd
	.align		4
        /*0018*/ 	.word	0x00000000
	.align		4
        /*001c*/ 	.word	0xfffffffc


//--------------------- .nv.constant4             --------------------------
	.section	.nv.constant4,"a",@progbits
	.align	8
	.align		8
.nv.constant4:
        /*0000*/ 	.dword	_ZN62_INTERNAL_2155c4e5_26_selective_scan_fwd_fp16_cu_80d2ef76_35544cuda3std3__45__cpo5beginE
	.align		8
        /*0008*/ 	.dword	_ZN62_INTERNAL_2155c4e5_26_selective_scan_fwd_fp16_cu_80d2ef76_35544cuda3std3__45__cpo3endE
	.align		8
        /*0010*/ 	.dword	_ZN62_INTERNAL_2155c4e5_26_selective_scan_fwd_fp16_cu_80d2ef76_35544cuda3std3__45__cpo6cbeginE
	.align		8
        /*0018*/ 	.dword	_ZN62_INTERNAL_2155c4e5_26_selective_scan_fwd_fp16_cu_80d2ef76_35544cuda3std3__45__cpo4cendE
	.align		8
        /*0020*/ 	.dword	_ZN62_INTERNAL_2155c4e5_26_selective_scan_fwd_fp16_cu_80d2ef76_35544cuda3std3__45__cpo6rbeginE
	.align		8
        /*0028*/ 	.dword	_ZN62_INTERNAL_2155c4e5_26_selective_scan_fwd_fp16_cu_80d2ef76_35544cuda3std3__45__cpo4rendE
	.align		8
        /*0030*/ 	.dword	_ZN62_INTERNAL_2155c4e5_26_selective_scan_fwd_fp16_cu_80d2ef76_35544cuda3std3__45__cpo7crbeginE
	.align		8
        /*0038*/ 	.dword	_ZN62_INTERNAL_2155c4e5_26_selective_scan_fwd_fp16_cu_80d2ef76_35544cuda3std3__45__cpo5crendE
	.align		8
        /*0040*/ 	.dword	_ZN62_INTERNAL_2155c4e5_26_selective_scan_fwd_fp16_cu_80d2ef76_35544cuda3std3__464_GLOBAL__N__2155c4e5_26_selective_scan_fwd_fp16_cu_80d2ef76_35546ignoreE
	.align		8
        /*0048*/ 	.dword	_ZN62_INTERNAL_2155c4e5_26_selective_scan_fwd_fp16_cu_80d2ef76_35544cuda3std3__419piecewise_constructE
	.align		8
        /*0050*/ 	.dword	_ZN62_INTERNAL_2155c4e5_26_selective_scan_fwd_fp16_cu_80d2ef76_35544cuda3std3__48in_placeE
	.align		8
        /*0058*/ 	.dword	_ZN62_INTERNAL_2155c4e5_26_selective_scan_fwd_fp16_cu_80d2ef76_35544cuda3std3__420unreachable_sentinelE
	.align		8
        /*0060*/ 	.dword	_ZN62_INTERNAL_2155c4e5_26_selective_scan_fwd_fp16_cu_80d2ef76_35544cuda3std6ranges3__45__cpo4swapE
	.align		8
        /*0068*/ 	.dword	_ZN62_INTERNAL_2155c4e5_26_selective_scan_fwd_fp16_cu_80d2ef76_35544cuda3std6ranges3__45__cpo9iter_moveE
	.align		8
        /*0070*/ 	.dword	_ZN62_INTERNAL_2155c4e5_26_selective_scan_fwd_fp16_cu_80d2ef76_35544cuda3std6ranges3__45__cpo5beginE
	.align		8
        /*0078*/ 	.dword	_ZN62_INTERNAL_2155c4e5_26_selective_scan_fwd_fp16_cu_80d2ef76_35544cuda3std6ranges3__45__cpo3endE
	.align		8
        /*0080*/ 	.dword	_ZN62_INTERNAL_2155c4e5_26_selective_scan_fwd_fp16_cu_80d2ef76_35544cuda3std6ranges3__45__cpo6cbeginE
	.align		8
        /*0088*/ 	.dword	_ZN62_INTERNAL_2155c4e5_26_selective_scan_fwd_fp16_cu_80d2ef76_35544cuda3std6ranges3__45__cpo4cendE
	.align		8
        /*0090*/ 	.dword	_ZN62_INTERNAL_2155c4e5_26_selective_scan_fwd_fp16_cu_80d2ef76_35544cuda3std6ranges3__45__cpo7advanceE
	.align		8
        /*0098*/ 	.dword	_ZN62_INTERNAL_2155c4e5_26_selective_scan_fwd_fp16_cu_80d2ef76_35544cuda3std6ranges3__45__cpo9iter_swapE
	.align		8
        /*00a0*/ 	.dword	_ZN62_INTERNAL_2155c4e5_26_selective_scan_fwd_fp16_cu_80d2ef76_35544cuda3std6ranges3__45__cpo4nextE
	.align		8
        /*00a8*/ 	.dword	_ZN62_INTERNAL_2155c4e5_26_selective_scan_fwd_fp16_cu_80d2ef76_35544cuda3std6ranges3__45__cpo4prevE
	.align		8
        /*00b0*/ 	.dword	_ZN62_INTERNAL_2155c4e5_26_selective_scan_fwd_fp16_cu_80d2ef76_35544cuda3std6ranges3__45__cpo4dataE
	.align		8
        /*00b8*/ 	.dword	_ZN62_INTERNAL_2155c4e5_26_selective_scan_fwd_fp16_cu_80d2ef76_35544cuda3std6ranges3__45__cpo5cdataE
	.align		8
        /*00c0*/ 	.dword	_ZN62_INTERNAL_2155c4e5_26_selective_scan_fwd_fp16_cu_80d2ef76_35544cuda3std6ranges3__45__cpo4sizeE
	.align		8
        /*00c8*/ 	.dword	_ZN62_INTERNAL_2155c4e5_26_selective_scan_fwd_fp16_cu_80d2ef76_35544cuda3std6ranges3__45__cpo5ssizeE
	.align		8
        /*00d0*/ 	.dword	_ZN62_INTERNAL_2155c4e5_26_selective_scan_fwd_fp16_cu_80d2ef76_35544cuda3std6ranges3__45__cpo8distanceE
	.align		8
        /*00d8*/ 	.dword	_ZN62_INTERNAL_2155c4e5_26_selective_scan_fwd_fp16_cu_80d2ef76_35546thrust24THRUST_300001_SM_1030_NS6system6detail10sequential3seqE


//--------------------- .text._Z25selective_scan_fwd_kernelI32Selective_Scan_fwd_kernel_traitsILi128ELi16ELi1ELb0ELb0ELb0ELb0EN3c104HalfENS1_7complexIfEEEEv13SSMParamsBase --------------------------
	.section	.text._Z25selective_scan_fwd_kernelI32Selective_Scan_fwd_kernel_traitsILi128ELi16ELi1ELb0ELb0ELb0ELb0EN3c104HalfENS1_7complexIfEEEEv13SSMParamsBase,"ax",@progbits
	.align	128
        .global         _Z25selective_scan_fwd_kernelI32Selective_Scan_fwd_kernel_traitsILi128ELi16ELi1ELb0ELb0ELb0ELb0EN3c104HalfENS1_7complexIfEEEEv13SSMParamsBase
        .type           _Z25selective_scan_fwd_kernelI32Selective_Scan_fwd_kernel_traitsILi128ELi16ELi1ELb0ELb0ELb0ELb0EN3c104HalfENS1_7complexIfEEEEv13SSMParamsBase,@function
        .size           _Z25selective_scan_fwd_kernelI32Selective_Scan_fwd_kernel_traitsILi128ELi16ELi1ELb0ELb0ELb0ELb0EN3c104HalfENS1_7complexIfEEEEv13SSMParamsBase,(.L_x_4998 - _Z25selective_scan_fwd_kernelI32Selective_Scan_fwd_kernel_traitsILi128ELi16ELi1ELb0ELb0ELb0ELb0EN3c104HalfENS1_7complexIfEEEEv13SSMParamsBase)
        .other          _Z25selective_scan_fwd_kernelI32Selective_Scan_fwd_kernel_traitsILi128ELi16ELi1ELb0ELb0ELb0ELb0EN3c104HalfENS1_7complexIfEEEEv13SSMParamsBase,@"STO_CUDA_ENTRY STV_DEFAULT"
_Z25selective_scan_fwd_kernelI32Selective_Scan_fwd_kernel_traitsILi128ELi16ELi1ELb0ELb0ELb0ELb0EN3c104HalfENS1_7complexIfEEEEv13SSMParamsBase:
.text._Z25selective_scan_fwd_kernelI32Selective_Scan_fwd_kernel_traitsILi128ELi16ELi1ELb0ELb0ELb0ELb0EN3c104HalfENS1_7complexIfEEEEv13SSMParamsBase:
[----:B------:R-:W-:Y:S01]  /*0000*/  LDC R1, c[0x0][0x37c] ;  /* 0x0000df00ff017b82 */ /* 0x000fe20000000800 */
[----:B------:R-:W0:Y:S07]  /*0010*/  LDCU.64 UR4, c[0x0][0x458] ;  /* 0x00008b00ff0477ac */ /* 0x000e2e0008000a00 */
[----:B------:R-:W1:Y:S01]  /*0020*/  S2UR UR30, SR_CTAID.Y ;  /* 0x00000000001e79c3 */ /* 0x000e620000002600 */
[----:B------:R-:W2:Y:S01]  /*0030*/  LDCU.64 UR6, c[0x0][0x470] ;  /* 0x00008e00ff0677ac */ /* 0x000ea20008000a00 */
[----:B------:R-:W3:Y:S01]  /*0040*/  LDCU.64 UR28, c[0x0][0x358] ;  /* 0x00006b00ff1c77ac */ /* 0x000ee20008000a00 */
[----:B------:R-:W4:Y:S05]  /*0050*/  LDCU UR21, c[0x0][0x394] ;  /* 0x00007280ff1577ac */ /* 0x000f2a0008000800 */
[----:B------:R-:W4:Y:S01]  /*0060*/  S2UR UR32, SR_CTAID.X ;  /* 0x00000000002079c3 */ /* 0x000f220000002500 */
[----:B------:R-:W4:Y:S01]  /*0070*/  LDCU.128 UR12, c[0x0][0x3f0] ;  /* 0x00007e00ff0c77ac */ /* 0x000f220008000c00 */
[----:B0-----:R-:W-:-:S02]  /*0080*/  UISETP.NE.U32.AND UP0, UPT, UR4, URZ, UPT ;  /* 0x000000ff0400728c */ /* 0x001fc4000bf05070 */
[----:B--2---:R-:W-:Y:S02]  /*0090*/  UISETP.NE.U32.AND UP1, UPT, UR6, URZ, UPT ;  /* 0x000000ff0600728c */ /* 0x004fe4000bf25070 */
[----:B------:R-:W-:Y:S02]  /*00a0*/  UISETP.NE.AND.EX UP0, UPT, UR5, URZ, UPT, UP0 ;  /* 0x000000ff0500728c */ /* 0x000fe4000bf05300 */
[----:B------:R-:W-:Y:S01]  /*00b0*/  UISETP.NE.AND.EX UP1, UPT, UR7, URZ, UPT, UP1 ;  /* 0x000000ff0700728c */ /* 0x000fe2000bf25310 */
[----:B------:R-:W0:Y:S03]  /*00c0*/  LDCU.128 UR16, c[0x0][0x400] ;  /* 0x00008000ff1077ac */ /* 0x000e260008000c00 */
[----:B------:R-:W-:Y:S02]  /*00d0*/  PLOP3.LUT P0, PT, PT, PT, UP0, 0x80, 0x8 ;  /* 0x000000000008781c */ /* 0x000fe40003f0f008 */
[----:B------:R-:W-:Y:S01]  /*00e0*/  PLOP3.LUT P1, PT, PT, PT, UP1, 0x80, 0x8 ;  /* 0x000000000008781c */ /* 0x000fe20003f2f018 */
[----:B------:R-:W2:Y:S02]  /*00f0*/  LDCU UR20, c[0x0][0x384] ;  /* 0x00007080ff1477ac */ /* 0x000ea40008000800 */
[----:B-1----:R-:W-:-:S02]  /*0100*/  @UP0 ULEA UR4, UP2, UR30, UR4, 0x2 ;  /* 0x000000041e040291 */ /* 0x002fc4000f8410ff */
[----:B------:R-:W-:Y:S02]  /*0110*/  @UP1 ULEA UR6, UP3, UR30, UR6, 0x2 ;  /* 0x000000061e061291 */ /* 0x000fe4000f8610ff */
[----:B------:R-:W-:Y:S02]  /*0120*/  @UP0 ULEA.HI.X UR5, UR30, UR5, URZ, 0x2, UP2 ;  /* 0x000000051e050291 */ /* 0x000fe400090f14ff */
[----:B------:R-:W-:Y:S01]  /*0130*/  @UP1 ULEA.HI.X UR7, UR30, UR7, URZ, 0x2, UP3 ;  /* 0x000000071e071291 */ /* 0x000fe200098f14ff */
[----:B------:R-:W-:Y:S02]  /*0140*/  MOV R2, UR4 ;  /* 0x0000000400027c02 */ /* 0x000fe40008000f00 */
[----:B------:R-:W-:Y:S02]  /*0150*/  MOV R4, UR6 ;  /* 0x0000000600047c02 */ /* 0x000fe40008000f00 */
[----:B------:R-:W-:Y:S02]  /*0160*/  MOV R3, UR5 ;  /* 0x0000000500037c02 */ /* 0x000fe40008000f00 */
[----:B------:R-:W-:-:S03]  /*0170*/  MOV R5, UR7 ;  /* 0x0000000700057c02 */ /* 0x000fc60008000f00 */
[----:B---3--:R1:W5:Y:S01]  /*0180*/  @P0 LDG.E R2, desc[UR28][R2.64] ;  /* 0x0000001c02020981 */ /* 0x008362000c1e1900 */
[----:B----4-:R-:W-:Y:S01]  /*0190*/  UISETP.GE.AND UP0, UPT, UR21, 0x1, UPT ;  /* 0x000000011500788c */ /* 0x010fe2000bf06270 */
[----:B------:R-:W3:Y:S02]  /*01a0*/  LDCU.128 UR4, c[0x0][0x460] ;  /* 0x00008c00ff0477ac */ /* 0x000ee40008000c00 */
[----:B------:R1:W5:Y:S03]  /*01b0*/  @P1 LDG.E R4, desc[UR28][R4.64] ;  /* 0x0000001c04041981 */ /* 0x000366000c1e1900 */
[----:B------:R-:W-:Y:S01]  /*01c0*/  PLOP3.LUT P2, PT, PT, PT, UP0, 0x80, 0x8 ;  /* 0x000000000008781c */ /* 0x000fe20003f4f008 */
[----:B------:R-:W-:-:S12]  /*01d0*/  UIMAD.WIDE.U32 UR8, UR32, UR12, URZ ;  /* 0x0000000c200872a5 */ /* 0x000fd8000f8e00ff */
[----:B0123--:R-:W-:Y:S05]  /*01e0*/  @!P2 EXIT ;  /* 0x000000000000a94d */ /* 0x00ffea0003800000 */
[----:B------:R-:W0:Y:S01]  /*01f0*/  S2R R106, SR_TID.X ;  /* 0x00000000006a7919 */ /* 0x000e220000002100 */
[----:B------:R-:W-:Y:S02]  /*0200*/  UIMAD.WIDE.U32 UR10, UR32, UR16, URZ ;  /* 0x00000010200a72a5 */ /* 0x000fe4000f8e00ff */
[----:B------:R-:W-:Y:S02]  /*0210*/  UIMAD UR9, UR32, UR13, UR9 ;  /* 0x0000000d200972a4 */ /* 0x000fe4000f8e0209 */
[----:B------:R-:W-:Y:S02]  /*0220*/  UIMAD UR11, UR32, UR17, UR11 ;  /* 0x00000011200b72a4 */ /* 0x000fe4000f8e020b */
[----:B------:R-:W-:Y:S01]  /*0230*/  UIMAD.WIDE.U32 UR8, UR30, UR14, UR8 ;  /* 0x0000000e1e0872a5 */ /* 0x000fe2000f8e0008 */
[----:B------:R-:W1:Y:S01]  /*0240*/  LDCU UR12, c[0x0][0x38c] ;  /* 0x00007180ff0c77ac */ /* 0x000e620008000800 */
[----:B------:R-:W-:Y:S02]  /*0250*/  UIMAD.WIDE.U32 UR10, UR30, UR18, UR10 ;  /* 0x000000121e0a72a5 */ /* 0x000fe4000f8e000a */
[----:B------:R-:W-:-:S02]  /*0260*/  UIMAD UR18, UR30, UR15, UR9 ;  /* 0x0000000f1e1272a4 */ /* 0x000fc4000f8e0209 */
[----:B------:R-:W-:Y:S02]  /*0270*/  ULEA UR16, UP0, UR8, UR4, 0x1 ;  /* 0x0000000408107291 */ /* 0x000fe4000f8008ff */
[----:B------:R-:W-:Y:S02]  /*0280*/  ULEA UR17, UP1, UR10, UR6, 0x1 ;  /* 0x000000060a117291 */ /* 0x000fe4000f8208ff */
[----:B------:R-:W-:Y:S02]  /*0290*/  ULEA.HI.X UR18, UR8, UR5, UR18, 0x1, UP0 ;  /* 0x0000000508127291 */ /* 0x000fe400080f0c12 */
[----:B------:R-:W-:Y:S01]  /*02a0*/  UIMAD UR6, UR32, UR20, UR30 ;  /* 0x00000014200672a4 */ /* 0x000fe2000f8e021e */
[----:B------:R-:W-:Y:S01]  /*02b0*/  UMOV UR5, URZ ;  /* 0x000000ff00057c82 */ /* 0x000fe20008000000 */
[----:B-----5:R-:W-:Y:S02]  /*02c0*/  @P1 R2UR UR5, R4 ;  /* 0x00000000040512ca */ /* 0x020fe400000e0000 */
[----:B------:R-:W-:-:S02]  /*02d0*/  UIMAD UR6, UR6, UR21, URZ ;  /* 0x00000015060672a4 */ /* 0x000fc4000f8e02ff */
[----:B------:R-:W-:Y:S01]  /*02e0*/  UIMAD UR19, UR30, UR19, UR11 ;  /* 0x000000131e1372a4 */ /* 0x000fe2000f8e020b */
[----:B------:R-:W-:Y:S01]  /*02f0*/  UMOV UR4, URZ ;  /* 0x000000ff00047c82 */ /* 0x000fe20008000000 */
[----:B0-----:R-:W-:Y:S02]  /*0300*/  SHF.L.U32 R105, R106, 0x4, RZ ;  /* 0x000000046a697819 */ /* 0x001fe400000006ff */
[----:B------:R-:W-:Y:S01]  /*0310*/  ULEA.HI.X UR19, UR10, UR7, UR19, 0x1, UP1 ;  /* 0x000000070a137291 */ /* 0x000fe200088f0c13 */
[----:B------:R-:W-:Y:S01]  /*0320*/  @P0 R2UR UR4, R2 ;  /* 0x00000000020402ca */ /* 0x000fe200000e0000 */
[----:B-1----:R-:W-:Y:S01]  /*0330*/  UIMAD UR7, UR6, UR12, URZ ;  /* 0x0000000c060772a4 */ /* 0x002fe2000f8e02ff */
[----:B------:R-:W-:Y:S02]  /*0340*/  SHF.R.U32.HI R104, RZ, 0x5, R106 ;  /* 0x00000005ff687819 */ /* 0x000fe4000001166a */
[----:B------:R-:W-:Y:S01]  /*0350*/  LOP3.LUT R2, R106, 0x1f, RZ, 0xc0, !PT ;  /* 0x0000001f6a027812 */ /* 0x000fe200078ec0ff */
[----:B------:R-:W-:Y:S01]  /*0360*/  UMOV UR6, URZ ;  /* 0x000000ff00067c82 */ /* 0x000fe20008000000 */
[----:B------:R-:W-:-:S09]  /*0370*/  LOP3.LUT R9, R105, 0x3e00, RZ, 0xc0, !PT ;  /* 0x00003e0069097812 */ /* 0x000fd200078ec0ff */
.L_x_39:
[----:B------:R-:W0:Y:S01]  /*0380*/  LDCU UR8, c[0x0][0x388] ;  /* 0x00007100ff0877ac */ /* 0x000e220008000800 */
[----:B--2---:R-:W-:Y:S02]  /*0390*/  MOV R4, UR16 ;  /* 0x0000001000047c02 */ /* 0x004fe40008000f00 */
[----:B------:R-:W-:Y:S01]  /*03a0*/  MOV R5, UR18 ;  /* 0x0000001200057c02 */ /* 0x000fe20008000f00 */
[----:B------:R-:W-:Y:S01]  /*03b0*/  USHF.L.U32 UR9, UR6, 0xb, URZ ;  /* 0x0000000b06097899 */ /* 0x000fe200080006ff */
[----:B------:R-:W-:Y:S02]  /*03c0*/  LOP3.LUT R21, R9, R2, RZ, 0xfc, !PT ;  /* 0x0000000209157212 */ /* 0x000fe400078efcff */
[----:B------:R-:W-:Y:S02]  /*03d0*/  IADD3 R8, PT, PT, R2, R9, RZ ;  /* 0x0000000902087210 */ /* 0x000fe40007ffe0ff */
[----:B------:R-:W-:Y:S01]  /*03e0*/  PRMT R11, RZ, 0x7610, R11 ;  /* 0x00007610ff0b7816 */ /* 0x000fe2000000000b */
[C---:B------:R-:W-:Y:S01]  /*03f0*/  IMAD.WIDE.U32 R6, R21.reuse, 0x2, R4 ;  /* 0x0000000215067825 */ /* 0x040fe200078e0004 */
[----:B------:R-:W-:-:S02]  /*0400*/  LEA R4, P0, R21, UR17, 0x1 ;  /* 0x0000001115047c11 */ /* 0x000fc4000f8008ff */
[C---:B------:R-:W-:Y:S02]  /*0410*/  IADD3 R30, PT, PT, R8.reuse, 0xe0, RZ ;  /* 0x000000e0081e7810 */ /* 0x040fe40007ffe0ff */
[----:B------:R-:W-:Y:S02]  /*0420*/  IADD3.X R5, PT, PT, RZ, UR19, RZ, P0, !PT ;  /* 0x00000013ff057c10 */ /* 0x000fe400087fe4ff */
[----:B------:R-:W-:Y:S01]  /*0430*/  PRMT R14, RZ, 0x7610, R14 ;  /* 0x00007610ff0e7816 */ /* 0x000fe2000000000e */
[----:B0-----:R-:W-:Y:S01]  /*0440*/  UIADD3 UR33, UPT, UPT, -UR9, UR8, URZ ;  /* 0x0000000809217290 */ /* 0x001fe2000fffe1ff */
[C---:B------:R-:W-:Y:S02]  /*0450*/  IADD3 R34, PT, PT, R8.reuse, 0x100, RZ ;  /* 0x0000010008227810 */ /* 0x040fe40007ffe0ff */
[C---:B------:R-:W-:Y:S02]  /*0460*/  IADD3 R38, PT, PT, R8.reuse, 0xc0, RZ ;  /* 0x000000c008267810 */ /* 0x040fe40007ffe0ff */
[----:B------:R-:W-:-:S02]  /*0470*/  IADD3 R28, PT, PT, R8, 0xa0, RZ ;  /* 0x000000a0081c7810 */ /* 0x000fc40007ffe0ff */
[----:B------:R-:W-:Y:S01]  /*0480*/  ISETP.GE.AND P0, PT, R21, UR33, PT ;  /* 0x0000002115007c0c */ /* 0x000fe2000bf06270 */
[----:B------:R-:W-:Y:S01]  /*0490*/  BAR.SYNC.DEFER_BLOCKING 0x0 ;  /* 0x0000000000007b1d */ /* 0x000fe20000010000 */
[C---:B------:R-:W-:Y:S02]  /*04a0*/  IADD3 R36, PT, PT, R8.reuse, 0x80, RZ ;  /* 0x0000008008247810 */ /* 0x040fe40007ffe0ff */
[C---:B------:R-:W-:Y:S02]  /*04b0*/  IADD3 R24, PT, PT, R8.reuse, 0x20, RZ ;  /* 0x0000002008187810 */ /* 0x040fe40007ffe0ff */
[C---:B------:R-:W-:Y:S02]  /*04c0*/  IADD3 R26, PT, PT, R8.reuse, 0x60, RZ ;  /* 0x00000060081a7810 */ /* 0x040fe40007ffe0ff */
[----:B------:R-:W-:Y:S02]  /*04d0*/  IADD3 R42, PT, PT, R8, 0x40, RZ ;  /* 0x00000040082a7810 */ /* 0x000fe40007ffe0ff */
[----:B------:R-:W-:-:S02]  /*04e0*/  ISETP.GE.AND P1, PT, R38, UR33, PT ;  /* 0x0000002126007c0c */ /* 0x000fc4000bf26270 */
[----:B------:R-:W-:Y:S02]  /*04f0*/  ISETP.GE.AND P2, PT, R28, UR33, PT ;  /* 0x000000211c007c0c */ /* 0x000fe4000bf46270 */
[----:B------:R-:W-:Y:S02]  /*0500*/  ISETP.GE.AND P3, PT, R36, UR33, PT ;  /* 0x0000002124007c0c */ /* 0x000fe4000bf66270 */
[----:B------:R-:W-:Y:S02]  /*0510*/  ISETP.GE.AND P6, PT, R24, UR33, PT ;  /* 0x0000002118007c0c */ /* 0x000fe4000bfc6270 */
[----:B------:R-:W-:Y:S02]  /*0520*/  ISETP.GE.AND P4, PT, R26, UR33, PT ;  /* 0x000000211a007c0c */ /* 0x000fe4000bf86270 */
[----:B------:R-:W-:Y:S02]  /*0530*/  ISETP.GE.AND P5, PT, R42, UR33, PT ;  /* 0x000000212a007c0c */ /* 0x000fe4000bfa6270 */
[----:B------:R-:W-:-:S02]  /*0540*/  PRMT R19, RZ, 0x7610, R19 ;  /* 0x00007610ff137816 */ /* 0x000fc40000000013 */
[----:B------:R-:W-:Y:S01]  /*0550*/  PRMT R17, RZ, 0x7610, R17 ;  /* 0x00007610ff117816 */ /* 0x000fe20000000011 */
[----:B------:R-:W2:Y:S01]  /*0560*/  @!P0 LDG.E.U16 R11, desc[UR28][R6.64] ;  /* 0x0000001c060b8981 */ /* 0x000ea2000c1e1500 */
[----:B------:R-:W-:Y:S02]  /*0570*/  ISETP.GE.AND P0, PT, R30, UR33, PT ;  /* 0x000000211e007c0c */ /* 0x000fe4000bf06270 */
[----:B------:R-:W-:Y:S02]  /*0580*/  PRMT R12, RZ, 0x7610, R12 ;  /* 0x00007610ff0c7816 */ /* 0x000fe4000000000c */
[----:B------:R-:W-:Y:S01]  /*0590*/  PRMT R15, RZ, 0x7610, R15 ;  /* 0x00007610ff0f7816 */ /* 0x000fe2000000000f */
[----:B------:R-:W3:Y:S01]  /*05a0*/  @!P1 LDG.E.U16 R17, desc[UR28][R6.64+0x180] ;  /* 0x0001801c06119981 */ /* 0x000ee2000c1e1500 */
[----:B------:R-:W-:Y:S02]  /*05b0*/  IADD3 R22, PT, PT, R8, 0x120, RZ ;  /* 0x0000012008167810 */ /* 0x000fe40007ffe0ff */
[----:B------:R-:W-:Y:S01]  /*05c0*/  PRMT R2, RZ, 0x7610, R2 ;  /* 0x00007610ff027816 */ /* 0x000fe20000000002 */
[----:B------:R-:W4:Y:S01]  /*05d0*/  @!P2 LDG.E.U16 R12, desc[UR28][R6.64+0x140] ;  /* 0x0001401c060ca981 */ /* 0x000f22000c1e1500 */
[----:B------:R-:W-:-:S02]  /*05e0*/  PRMT R10, RZ, 0x7610, R10 ;  /* 0x00007610ff0a7816 */ /* 0x000fc4000000000a */
[----:B------:R-:W-:Y:S01]  /*05f0*/  IADD3 R29, PT, PT, R8, 0x140, RZ ;  /* 0x00000140081d7810 */ /* 0x000fe20007ffe0ff */
[----:B------:R-:W5:Y:S01]  /*0600*/  @!P0 LDG.E.U16 R14, desc[UR28][R6.64+0x1c0] ;  /* 0x0001c01c060e8981 */ /* 0x000f62000c1e1500 */
[----:B------:R-:W-:Y:S02]  /*0610*/  ISETP.GE.AND P0, PT, R34, UR33, PT ;  /* 0x0000002122007c0c */ /* 0x000fe4000bf06270 */
[----:B------:R-:W-:Y:S01]  /*0620*/  PRMT R13, RZ, 0x7610, R13 ;  /* 0x00007610ff0d7816 */ /* 0x000fe2000000000d */
[----:B------:R-:W3:Y:S01]  /*0630*/  @!P3 LDG.E.U16 R15, desc[UR28][R6.64+0x100] ;  /* 0x0001001c060fb981 */ /* 0x000ee2000c1e1500 */
[C---:B------:R-:W-:Y:S02]  /*0640*/  IADD3 R31, PT, PT, R8.reuse, 0x160, RZ ;  /* 0x00000160081f7810 */ /* 0x040fe40007ffe0ff */
[C---:B------:R-:W-:Y:S01]  /*0650*/  IADD3 R33, PT, PT, R8.reuse, 0x180, RZ ;  /* 0x0000018008217810 */ /* 0x040fe20007ffe0ff */
[----:B------:R-:W4:Y:S01]  /*0660*/  @!P6 LDG.E.U16 R2, desc[UR28][R6.64+0x40] ;  /* 0x0000401c0602e981 */ /* 0x000f22000c1e1500 */
[----:B------:R-:W-:-:S02]  /*0670*/  IADD3 R35, PT, PT, R8, 0x1a0, RZ ;  /* 0x000001a008237810 */ /* 0x000fc40007ffe0ff */
[----:B------:R-:W-:Y:S01]  /*0680*/  IADD3 R37, PT, PT, R8, 0x1c0, RZ ;  /* 0x000001c008257810 */ /* 0x000fe20007ffe0ff */
[----:B------:R-:W5:Y:S01]  /*0690*/  @!P4 LDG.E.U16 R10, desc[UR28][R6.64+0xc0] ;  /* 0x0000c01c060ac981 */ /* 0x000f62000c1e1500 */
[----:B------:R-:W-:Y:S02]  /*06a0*/  ISETP.GE.AND P1, PT, R29, UR33, PT ;  /* 0x000000211d007c0c */ /* 0x000fe4000bf26270 */
[----:B------:R-:W-:Y:S01]  /*06b0*/  PRMT R16, RZ, 0x7610, R16 ;  /* 0x00007610ff107816 */ /* 0x000fe20000000010 */
[----:B------:R-:W3:Y:S01]  /*06c0*/  @!P0 LDG.E.U16 R19, desc[UR28][R6.64+0x200] ;  /* 0x0002001c06138981 */ /* 0x000ee2000c1e1500 */
[----:B------:R-:W-:Y:S02]  /*06d0*/  ISETP.GE.AND P0, PT, R22, UR33, PT ;  /* 0x0000002116007c0c */ /* 0x000fe4000bf06270 */
[----:B------:R-:W-:Y:S01]  /*06e0*/  ISETP.GE.AND P2, PT, R31, UR33, PT ;  /* 0x000000211f007c0c */ /* 0x000fe2000bf46270 */
[----:B------:R-:W5:Y:S01]  /*06f0*/  @!P5 LDG.E.U16 R13, desc[UR28][R6.64+0x80] ;  /* 0x0000801c060dd981 */ /* 0x000f62000c1e1500 */
[----:B------:R-:W-:-:S02]  /*0700*/  ISETP.GE.AND P3, PT, R33, UR33, PT ;  /* 0x0000002121007c0c */ /* 0x000fc4000bf66270 */
[----:B------:R-:W-:Y:S02]  /*0710*/  ISETP.GE.AND P4, PT, R35, UR33, PT ;  /* 0x0000002123007c0c */ /* 0x000fe4000bf86270 */
[----:B------:R-:W-:Y:S02]  /*0720*/  ISETP.GE.AND P5, PT, R37, UR33, PT ;  /* 0x0000002125007c0c */ /* 0x000fe4000bfa6270 */
[----:B------:R-:W-:Y:S02]  /*0730*/  PRMT R23, RZ, 0x7610, R23 ;  /* 0x00007610ff177816 */ /* 0x000fe40000000017 */
[----:B------:R-:W-:Y:S01]  /*0740*/  PRMT R18, RZ, 0x7610, R18 ;  /* 0x00007610ff127816 */ /* 0x000fe20000000012 */
[----:B------:R-:W3:Y:S01]  /*0750*/  @!P0 LDG.E.U16 R16, desc[UR28][R6.64+0x240] ;  /* 0x0002401c06108981 */ /* 0x000ee2000c1e1500 */
[----:B------:R-:W-:Y:S02]  /*0760*/  PRMT R25, RZ, 0x7610, R25 ;  /* 0x00007610ff197816 */ /* 0x000fe40000000019 */
[----:B------:R-:W-:Y:S01]  /*0770*/  PRMT R20, RZ, 0x7610, R20 ;  /* 0x00007610ff147816 */ /* 0x000fe20000000014 */
[----:B------:R-:W3:Y:S01]  /*0780*/  @!P1 LDG.E.U16 R23, desc[UR28][R6.64+0x280] ;  /* 0x0002801c06179981 */ /* 0x000ee2000c1e1500 */
[----:B------:R-:W-:-:S02]  /*0790*/  PRMT R27, RZ, 0x7610, R27 ;  /* 0x00007610ff1b7816 */ /* 0x000fc4000000001b */
[----:B------:R-:W-:Y:S01]  /*07a0*/  IADD3 R8, PT, PT, R8, 0x1e0, RZ ;  /* 0x000001e008087810 */ /* 0x000fe20007ffe0ff */
[----:B------:R-:W3:Y:S03]  /*07b0*/  @!P2 LDG.E.U16 R18, desc[UR28][R6.64+0x2c0] ;  /* 0x0002c01c0612a981 */ /* 0x000ee6000c1e1500 */
[----:B------:R-:W-:Y:S01]  /*07c0*/  ISETP.GE.AND P6, PT, R8, UR33, PT ;  /* 0x0000002108007c0c */ /* 0x000fe2000bfc6270 */
[----:B------:R-:W3:Y:S04]  /*07d0*/  @!P3 LDG.E.U16 R25, desc[UR28][R6.64+0x300] ;  /* 0x0003001c0619b981 */ /* 0x000ee8000c1e1500 */
[----:B------:R-:W3:Y:S04]  /*07e0*/  @!P4 LDG.E.U16 R20, desc[UR28][R6.64+0x340] ;  /* 0x0003401c0614c981 */ /* 0x000ee8000c1e1500 */
[----:B------:R-:W3:Y:S01]  /*07f0*/  @!P5 LDG.E.U16 R27, desc[UR28][R6.64+0x380] ;  /* 0x0003801c061bd981 */ /* 0x000ee2000c1e1500 */
[----:B------:R-:W-:-:S06]  /*0800*/  PRMT R22, RZ, 0x7610, R22 ;  /* 0x00007610ff167816 */ /* 0x000fcc0000000016 */
[----:B------:R0:W3:Y:S01]  /*0810*/  @!P6 LDG.E.U16 R22, desc[UR28][R6.64+0x3c0] ;  /* 0x0003c01c0616e981 */ /* 0x0000e2000c1e1500 */
[----:B------:R-:W1:Y:S01]  /*0820*/  S2R R103, SR_LANEID ;  /* 0x0000000000677919 */ /* 0x000e620000000000 */
[----:B------:R-:W0:Y:S01]  /*0830*/  S2UR UR26, SR_CgaCtaId ;  /* 0x00000000001a79c3 */ /* 0x000e220000008800 */
[----:B------:R-:W-:Y:S02]  /*0840*/  UMOV UR8, 0x400 ;  /* 0x0000040000087882 */ /* 0x000fe40000000000 */
[----:B0-----:R-:W-:Y:S01]  /*0850*/  ULEA UR26, UR26, UR8, 0x18 ;  /* 0x000000081a1a7291 */ /* 0x001fe2000f8ec0ff */
[----:B-1----:R-:W-:-:S04]  /*0860*/  IADD3 R8, PT, PT, R9, R103, RZ ;  /* 0x0000006709087210 */ /* 0x002fc80007ffe0ff */
[C---:B------:R-:W-:Y:S02]  /*0870*/  IADD3 R7, PT, PT, R8.reuse, 0x60, RZ ;  /* 0x0000006008077810 */ /* 0x040fe40007ffe0ff */
[CC--:B------:R-:W-:Y:S02]  /*0880*/  LEA.HI.SX32 R102, R8.reuse, R8.reuse, 0x1b ;  /* 0x0000000808667211 */ /* 0x0c0fe400078fdaff */
[----:B------:R-:W-:Y:S02]  /*0890*/  IADD3 R9, PT, PT, R8, 0x20, RZ ;  /* 0x0000002008097810 */ /* 0x000fe40007ffe0ff */
[-C--:B------:R-:W-:Y:S02]  /*08a0*/  LEA.HI.SX32 R7, R7, R8.reuse, 0x1b ;  /* 0x0000000807077211 */ /* 0x080fe400078fdaff */
[----:B------:R-:W-:Y:S02]  /*08b0*/  LEA R102, R102, UR26, 0x1 ;  /* 0x0000001a66667c11 */ /* 0x000fe4000f8e08ff */
[----:B------:R-:W-:-:S02]  /*08c0*/  LEA.HI.SX32 R9, R9, R8, 0x1b ;  /* 0x0000000809097211 */ /* 0x000fc400078fdaff */
[C---:B------:R-:W-:Y:S02]  /*08d0*/  IADD3 R29, PT, PT, R8.reuse, 0x40, RZ ;  /* 0x00000040081d7810 */ /* 0x040fe40007ffe0ff */
[C---:B------:R-:W-:Y:S02]  /*08e0*/  IADD3 R31, PT, PT, R8.reuse, 0x80, RZ ;  /* 0x00000080081f7810 */ /* 0x040fe40007ffe0ff */
[----:B------:R-:W-:Y:S02]  /*08f0*/  LEA R99, R7, UR26, 0x1 ;  /* 0x0000001a07637c11 */ /* 0x000fe4000f8e08ff */
[----:B------:R-:W-:Y:S02]  /*0900*/  LEA R101, R9, UR26, 0x1 ;  /* 0x0000001a09657c11 */ /* 0x000fe4000f8e08ff */
[C---:B------:R-:W-:Y:S02]  /*0910*/  IADD3 R7, PT, PT, R8.reuse, 0xc0, RZ ;  /* 0x000000c008077810 */ /* 0x040fe40007ffe0ff */
[----:B------:R-:W-:-:S02]  /*0920*/  IADD3 R9, PT, PT, R8, 0xe0, RZ ;  /* 0x000000e008097810 */ /* 0x000fc40007ffe0ff */
[-C--:B------:R-:W-:Y:S02]  /*0930*/  LEA.HI.SX32 R29, R29, R8.reuse, 0x1b ;  /* 0x000000081d1d7211 */ /* 0x080fe400078fdaff */
[----:B------:R-:W-:Y:S02]  /*0940*/  IADD3 R33, PT, PT, R8, 0xa0, RZ ;  /* 0x000000a008217810 */ /* 0x000fe40007ffe0ff */
[-C--:B------:R-:W-:Y:S02]  /*0950*/  LEA.HI.SX32 R31, R31, R8.reuse, 0x1b ;  /* 0x000000081f1f7211 */ /* 0x080fe400078fdaff */
[-C--:B------:R-:W-:Y:S02]  /*0960*/  LEA.HI.SX32 R7, R7, R8.reuse, 0x1b ;  /* 0x0000000807077211 */ /* 0x080fe400078fdaff */
[----:B------:R-:W-:Y:S02]  /*0970*/  LEA.HI.SX32 R9, R9, R8, 0x1b ;  /* 0x0000000809097211 */ /* 0x000fe400078fdaff */
[----:B------:R-:W-:-:S02]  /*0980*/  LEA R100, R29, UR26, 0x1 ;  /* 0x0000001a1d647c11 */ /* 0x000fc4000f8e08ff */
[----:B------:R-:W-:Y:S02]  /*0990*/  LEA.HI.SX32 R33, R33, R8, 0x1b ;  /* 0x0000000821217211 */ /* 0x000fe400078fdaff */
[----:B------:R-:W-:Y:S02]  /*09a0*/  LEA R98, R31, UR26, 0x1 ;  /* 0x0000001a1f627c11 */ /* 0x000fe4000f8e08ff */
[C---:B------:R-:W-:Y:S02]  /*09b0*/  IADD3 R29, PT, PT, R8.reuse, 0x120, RZ ;  /* 0x00000120081d7810 */ /* 0x040fe40007ffe0ff */
[----:B------:R-:W-:Y:S02]  /*09c0*/  IADD3 R31, PT, PT, R8, 0x140, RZ ;  /* 0x00000140081f7810 */ /* 0x000fe40007ffe0ff */
[----:B------:R-:W-:Y:S02]  /*09d0*/  LEA R96, R7, UR26, 0x1 ;  /* 0x0000001a07607c11 */ /* 0x000fe4000f8e08ff */
[----:B------:R-:W-:-:S02]  /*09e0*/  LEA R95, R9, UR26, 0x1 ;  /* 0x0000001a095f7c11 */ /* 0x000fc4000f8e08ff */
[C---:B------:R-:W-:Y:S02]  /*09f0*/  IADD3 R7, PT, PT, R8.reuse, 0x160, RZ ;  /* 0x0000016008077810 */ /* 0x040fe40007ffe0ff */
[----:B------:R-:W-:Y:S02]  /*0a00*/  IADD3 R9, PT, PT, R8, 0x180, RZ ;  /* 0x0000018008097810 */ /* 0x000fe40007ffe0ff */
[----:B------:R-:W-:Y:S02]  /*0a10*/  LEA R97, R33, UR26, 0x1 ;  /* 0x0000001a21617c11 */ /* 0x000fe4000f8e08ff */
[-C--:B------:R-:W-:Y:S02]  /*0a20*/  LEA.HI.SX32 R29, R29, R8.reuse, 0x1b ;  /* 0x000000081d1d7211 */ /* 0x080fe400078fdaff */
[-C--:B------:R-:W-:Y:S02]  /*0a30*/  LEA.HI.SX32 R31, R31, R8.reuse, 0x1b ;  /* 0x000000081f1f7211 */ /* 0x080fe400078fdaff */
[----:B------:R-:W-:-:S02]  /*0a40*/  LEA.HI.SX32 R7, R7, R8, 0x1b ;  /* 0x0000000807077211 */ /* 0x000fc400078fdaff */
[----:B------:R-:W-:Y:S02]  /*0a50*/  LEA.HI.SX32 R9, R9, R8, 0x1b ;  /* 0x0000000809097211 */ /* 0x000fe400078fdaff */
[----:B------:R-:W-:Y:S02]  /*0a60*/  LEA R89, R29, UR26, 0x1 ;  /* 0x0000001a1d597c11 */ /* 0x000fe4000f8e08ff */
[----:B------:R-:W-:Y:S02]  /*0a70*/  LEA R88, R31, UR26, 0x1 ;  /* 0x0000001a1f587c11 */ /* 0x000fe4000f8e08ff */
[----:B------:R-:W-:Y:S02]  /*0a80*/  LEA R87, R7, UR26, 0x1 ;  /* 0x0000001a07577c11 */ /* 0x000fe4000f8e08ff */
[----:B------:R-:W-:Y:S02]  /*0a90*/  LEA R86, R9, UR26, 0x1 ;  /* 0x0000001a09567c11 */ /* 0x000fe4000f8e08ff */
[----:B------:R-:W-:-:S02]  /*0aa0*/  P2R R32, PR, RZ, 0x1 ;  /* 0x00000001ff207803 */ /* 0x000fc40000000000 */
[----:B------:R-:W-:Y:S02]  /*0ab0*/  ISETP.GE.AND P0, PT, R21, UR33, PT ;  /* 0x0000002115007c0c */ /* 0x000fe4000bf06270 */
[----:B------:R-:W-:Y:S02]  /*0ac0*/  PRMT R41, RZ, 0x7610, R41 ;  /* 0x00007610ff297816 */ /* 0x000fe40000000029 */
[----:B------:R-:W-:Y:S02]  /*0ad0*/  P2R R40, PR, RZ, 0x2 ;  /* 0x00000002ff287803 */ /* 0x000fe40000000000 */
[----:B------:R-:W-:Y:S02]  /*0ae0*/  ISETP.GE.AND P1, PT, R24, UR33, PT ;  /* 0x0000002118007c0c */ /* 0x000fe4000bf26270 */
[----:B------:R-:W-:Y:S02]  /*0af0*/  PRMT R21, RZ, 0x7610, R21 ;  /* 0x00007610ff157816 */ /* 0x000fe40000000015 */
[----:B------:R-:W-:Y:S01]  /*0b00*/  PRMT R24, RZ, 0x7610, R24 ;  /* 0x00007610ff187816 */ /* 0x000fe20000000018 */
[----:B--2---:R0:W-:Y:S02]  /*0b10*/  STS.U16 [R102], R11 ;  /* 0x0000000b66007388 */ /* 0x0041e40000000400 */
[----:B0-----:R-:W-:-:S04]  /*0b20*/  IADD3 R11, PT, PT, R8, 0x100, RZ ;  /* 0x00000100080b7810 */ /* 0x001fc80007ffe0ff */
[----:B------:R-:W-:-:S04]  /*0b30*/  LEA.HI.SX32 R11, R11, R8, 0x1b ;  /* 0x000000080b0b7211 */ /* 0x000fc800078fdaff */
[----:B------:R-:W-:Y:S02]  /*0b40*/  LEA R94, R11, UR26, 0x1 ;  /* 0x0000001a0b5e7c11 */ /* 0x000fe4000f8e08ff */
[C---:B------:R-:W-:Y:S01]  /*0b50*/  IADD3 R11, PT, PT, R8.reuse, 0x1a0, RZ ;  /* 0x000001a0080b7810 */ /* 0x040fe20007ffe0ff */
[----:B----4-:R-:W-:Y:S03]  /*0b60*/  STS.U16 [R101+0x40], R2 ;  /* 0x0000400265007388 */ /* 0x010fe60000000400 */
[----:B------:R-:W-:Y:S01]  /*0b70*/  LEA.HI.SX32 R11, R11, R8, 0x1b ;  /* 0x000000080b0b7211 */ /* 0x000fe200078fdaff */
[----:B-----5:R0:W-:Y:S04]  /*0b80*/  STS.U16 [R100+0x80], R13 ;  /* 0x0000800d64007388 */ /* 0x0201e80000000400 */
[----:B------:R-:W-:Y:S04]  /*0b90*/  STS.U16 [R99+0xc0], R10 ;  /* 0x0000c00a63007388 */ /* 0x000fe80000000400 */
[----:B---3--:R1:W-:Y:S01]  /*0ba0*/  STS.U16 [R98+0x100], R15 ;  /* 0x0001000f62007388 */ /* 0x0083e20000000400 */
[----:B0-----:R-:W-:-:S03]  /*0bb0*/  IADD3 R13, PT, PT, R8, 0x1c0, RZ ;  /* 0x000001c0080d7810 */ /* 0x001fc60007ffe0ff */
[----:B------:R-:W-:Y:S01]  /*0bc0*/  STS.U16 [R97+0x140], R12 ;  /* 0x0001400c61007388 */ /* 0x000fe20000000400 */
[----:B------:R-:W-:-:S03]  /*0bd0*/  LEA.HI.SX32 R13, R13, R8, 0x1b ;  /* 0x000000080d0d7211 */ /* 0x000fc600078fdaff */
[----:B------:R0:W-:Y:S01]  /*0be0*/  STS.U16 [R96+0x180], R17 ;  /* 0x0001801160007388 */ /* 0x0001e20000000400 */
[----:B-1----:R-:W-:-:S03]  /*0bf0*/  IADD3 R15, PT, PT, R8, 0x1e0, RZ ;  /* 0x000001e0080f7810 */ /* 0x002fc60007ffe0ff */
[----:B------:R-:W-:Y:S01]  /*0c00*/  STS.U16 [R95+0x1c0], R14 ;  /* 0x0001c00e5f007388 */ /* 0x000fe20000000400 */
[----:B------:R-:W-:Y:S02]  /*0c10*/  LEA R85, R11, UR26, 0x1 ;  /* 0x0000001a0b557c11 */ /* 0x000fe4000f8e08ff */
[----:B------:R-:W-:Y:S01]  /*0c20*/  LEA.HI.SX32 R15, R15, R8, 0x1b ;  /* 0x000000080f0f7211 */ /* 0x000fe200078fdaff */
[----:B------:R1:W-:Y:S01]  /*0c30*/  STS.U16 [R94+0x200], R19 ;  /* 0x000200135e007388 */ /* 0x0003e20000000400 */
[----:B------:R-:W-:Y:S01]  /*0c40*/  LEA R84, R13, UR26, 0x1 ;  /* 0x0000001a0d547c11 */ /* 0x000fe2000f8e08ff */
[----:B------:R-:W-:Y:S02]  /*0c50*/  IMAD R8, R103, 0xf, R8 ;  /* 0x0000000f67087824 */ /* 0x000fe400078e0208 */
[----:B------:R-:W-:Y:S04]  /*0c60*/  STS.U16 [R89+0x240], R16 ;  /* 0x0002401059007388 */ /* 0x000fe80000000400 */
[----:B------:R2:W-:Y:S01]  /*0c70*/  STS.U16 [R88+0x280], R23 ;  /* 0x0002801758007388 */ /* 0x0005e20000000400 */
[----:B------:R-:W-:-:S03]  /*0c80*/  IADD3 R35, PT, PT, R8, 0xd, RZ ;  /* 0x0000000d08237810 */ /* 0x000fc60007ffe0ff */
[----:B------:R-:W-:Y:S01]  /*0c90*/  STS.U16 [R87+0x2c0], R18 ;  /* 0x0002c01257007388 */ /* 0x000fe20000000400 */
[----:B------:R-:W-:-:S03]  /*0ca0*/  IADD3 R7, PT, PT, R8, 0x1, RZ ;  /* 0x0000000108077810 */ /* 0x000fc60007ffe0ff */
[----:B------:R3:W-:Y:S01]  /*0cb0*/  STS.U16 [R86+0x300], R25 ;  /* 0x0003001956007388 */ /* 0x0007e20000000400 */
[----:B------:R-:W-:-:S03]  /*0cc0*/  IADD3 R9, PT, PT, R8, 0x2, RZ ;  /* 0x0000000208097810 */ /* 0x000fc60007ffe0ff */
[----:B------:R-:W-:Y:S01]  /*0cd0*/  STS.U16 [R85+0x340], R20 ;  /* 0x0003401455007388 */ /* 0x000fe20000000400 */
[C---:B------:R-:W-:Y:S02]  /*0ce0*/  IADD3 R11, PT, PT, R8.reuse, 0x3, RZ ;  /* 0x00000003080b7810 */ /* 0x040fe40007ffe0ff */
[C---:B------:R-:W-:Y:S01]  /*0cf0*/  IADD3 R13, PT, PT, R8.reuse, 0x4, RZ ;  /* 0x00000004080d7810 */ /* 0x040fe20007ffe0ff */
[----:B------:R4:W-:Y:S01]  /*0d00*/  STS.U16 [R84+0x380], R27 ;  /* 0x0003801b54007388 */ /* 0x0009e20000000400 */
[C---:B0-----:R-:W-:Y:S02]  /*0d10*/  IADD3 R17, PT, PT, R8.reuse, 0x5, RZ ;  /* 0x0000000508117810 */ /* 0x041fe40007ffe0ff */
[C---:B-1----:R-:W-:Y:S02]  /*0d20*/  IADD3 R19, PT, PT, R8.reuse, 0x6, RZ ;  /* 0x0000000608137810 */ /* 0x042fe40007ffe0ff */
[C---:B--2---:R-:W-:Y:S02]  /*0d30*/  IADD3 R23, PT, PT, R8.reuse, 0x7, RZ ;  /* 0x0000000708177810 */ /* 0x044fe40007ffe0ff */
[----:B------:R-:W-:-:S02]  /*0d40*/  IADD3 R29, PT, PT, R8, 0x8, RZ ;  /* 0x00000008081d7810 */ /* 0x000fc40007ffe0ff */
[C---:B---3--:R-:W-:Y:S02]  /*0d50*/  IADD3 R25, PT, PT, R8.reuse, 0x9, RZ ;  /* 0x0000000908197810 */ /* 0x048fe40007ffe0ff */
[C---:B------:R-:W-:Y:S02]  /*0d60*/  IADD3 R31, PT, PT, R8.reuse, 0xa, RZ ;  /* 0x0000000a081f7810 */ /* 0x040fe40007ffe0ff */
[C---:B----4-:R-:W-:Y:S02]  /*0d70*/  IADD3 R27, PT, PT, R8.reuse, 0xb, RZ ;  /* 0x0000000b081b7810 */ /* 0x050fe40007ffe0ff */
[C---:B------:R-:W-:Y:S02]  /*0d80*/  IADD3 R33, PT, PT, R8.reuse, 0xc, RZ ;  /* 0x0000000c08217810 */ /* 0x040fe40007ffe0ff */
[C---:B------:R-:W-:Y:S02]  /*0d90*/  IADD3 R37, PT, PT, R8.reuse, 0xe, RZ ;  /* 0x0000000e08257810 */ /* 0x040fe40007ffe0ff */
[----:B------:R-:W-:-:S02]  /*0da0*/  IADD3 R39, PT, PT, R8, 0xf, RZ ;  /* 0x0000000f08277810 */ /* 0x000fc40007ffe0ff */
[-C--:B------:R-:W-:Y:S02]  /*0db0*/  LEA.HI.SX32 R35, R35, R8.reuse, 0x1b ;  /* 0x0000000823237211 */ /* 0x080fe400078fdaff */
[-C--:B------:R-:W-:Y:S02]  /*0dc0*/  LEA.HI.SX32 R7, R7, R8.reuse, 0x1b ;  /* 0x0000000807077211 */ /* 0x080fe400078fdaff */
[-C--:B------:R-:W-:Y:S02]  /*0dd0*/  LEA.HI.SX32 R9, R9, R8.reuse, 0x1b ;  /* 0x0000000809097211 */ /* 0x080fe400078fdaff */
[-C--:B------:R-:W-:Y:S02]  /*0de0*/  LEA.HI.SX32 R11, R11, R8.reuse, 0x1b ;  /* 0x000000080b0b7211 */ /* 0x080fe400078fdaff */
[-C--:B------:R-:W-:Y:S02]  /*0df0*/  LEA.HI.SX32 R13, R13, R8.reuse, 0x1b ;  /* 0x000000080d0d7211 */ /* 0x080fe400078fdaff */
[----:B------:R-:W-:-:S02]  /*0e00*/  LEA.HI.SX32 R17, R17, R8, 0x1b ;  /* 0x0000000811117211 */ /* 0x000fc400078fdaff */
        /* <DEDUP_REMOVED lines=9> */
[----:B------:R-:W-:Y:S02]  /*0ea0*/  LEA.HI.SX32 R81, R8, R8, 0x1b ;  /* 0x0000000808517211 */ /* 0x000fe400078fdaff */
[----:B------:R-:W-:Y:S02]  /*0eb0*/  LEA R83, R15, UR26, 0x1 ;  /* 0x0000001a0f537c11 */ /* 0x000fe4000f8e08ff */
[----:B------:R-:W-:-:S02]  /*0ec0*/  LEA R39, R35, UR26, 0x1 ;  /* 0x0000001a23277c11 */ /* 0x000fc4000f8e08ff */
[----:B------:R-:W-:Y:S02]  /*0ed0*/  LEA R81, R81, UR26, 0x1 ;  /* 0x0000001a51517c11 */ /* 0x000fe4000f8e08ff */
[----:B------:R-:W-:Y:S02]  /*0ee0*/  LEA R79, R7, UR26, 0x1 ;  /* 0x0000001a074f7c11 */ /* 0x000fe4000f8e08ff */
[----:B------:R-:W-:Y:S02]  /*0ef0*/  LEA R77, R9, UR26, 0x1 ;  /* 0x0000001a094d7c11 */ /* 0x000fe4000f8e08ff */
[----:B------:R-:W-:Y:S02]  /*0f00*/  LEA R75, R11, UR26, 0x1 ;  /* 0x0000001a0b4b7c11 */ /* 0x000fe4000f8e08ff */
        /* <DEDUP_REMOVED lines=10> */
[----:B------:R-:W-:Y:S01]  /*0fb0*/  LEA R35, R2, UR26, 0x1 ;  /* 0x0000001a02237c11 */ /* 0x000fe2000f8e08ff */
[----:B------:R0:W-:Y:S01]  /*0fc0*/  STS.U16 [R83+0x3c0], R22 ;  /* 0x0003c01653007388 */ /* 0x0001e20000000400 */
[----:B------:R-:W-:-:S03]  /*0fd0*/  NOP ;  /* 0x0000000000007918 */ /* 0x000fc60000000000 */
[----:B------:R-:W-:Y:S04]  /*0fe0*/  LDS.U16 R20, [R81] ;  /* 0x0000000051147984 */ /* 0x000fe80000000400 */
[----:B------:R-:W-:Y:S04]  /*0ff0*/  LDS.U16 R19, [R79+0x2] ;  /* 0x000002004f137984 */ /* 0x000fe80000000400 */
        /* <DEDUP_REMOVED lines=13> */
[----:B------:R-:W-:Y:S01]  /*10d0*/  LDS.U16 R9, [R35+0x1e] ;  /* 0x00001e0023097984 */ /* 0x000fe20000000400 */
[----:B------:R-:W-:Y:S01]  /*10e0*/  BAR.SYNC.DEFER_BLOCKING 0x0 ;  /* 0x0000000000007b1d */ /* 0x000fe20000010000 */
[----:B------:R-:W-:-:S05]  /*10f0*/  PRMT R23, RZ, 0x7610, R23 ;  /* 0x00007610ff177816 */ /* 0x000fca0000000017 */
[----:B------:R-:W2:Y:S01]  /*1100*/  @!P0 LDG.E.U16 R41, desc[UR28][R4.64] ;  /* 0x0000001c04298981 */ /* 0x000ea2000c1e1500 */
[----:B------:R-:W-:-:S03]  /*1110*/  ISETP.GE.AND P0, PT, R42, UR33, PT ;  /* 0x000000212a007c0c */ /* 0x000fc6000bf06270 */
[----:B------:R-:W3:Y:S01]  /*1120*/  @!P1 LDG.E.U16 R24, desc[UR28][R4.64+0x40] ;  /* 0x0000401c04189981 */ /* 0x000ee2000c1e1500 */
[----:B------:R-:W-:-:S09]  /*1130*/  ISETP.GE.AND P1, PT, R26, UR33, PT ;  /* 0x000000211a007c0c */ /* 0x000fd2000bf26270 */
[----:B------:R-:W4:Y:S01]  /*1140*/  @!P0 LDG.E.U16 R21, desc[UR28][R4.64+0x80] ;  /* 0x0000801c04158981 */ /* 0x000f22000c1e1500 */
[----:B------:R-:W-:Y:S02]  /*1150*/  ISETP.GE.AND P0, PT, R36, UR33, PT ;  /* 0x0000002124007c0c */ /* 0x000fe4000bf06270 */
[----:B------:R-:W-:-:S06]  /*1160*/  PRMT R26, RZ, 0x7610, R26 ;  /* 0x00007610ff1a7816 */ /* 0x000fcc000000001a */
[----:B------:R-:W5:Y:S01]  /*1170*/  @!P1 LDG.E.U16 R26, desc[UR28][R4.64+0xc0] ;  /* 0x0000c01c041a9981 */ /* 0x000f62000c1e1500 */
[----:B------:R-:W-:-:S04]  /*1180*/  ISETP.GE.AND P1, PT, R28, UR33, PT ;  /* 0x000000211c007c0c */ /* 0x000fc8000bf26270 */
[----:B------:R-:W5:Y:S01]  /*1190*/  @!P0 LDG.E.U16 R23, desc[UR28][R4.64+0x100] ;  /* 0x0001001c04178981 */ /* 0x000f62000c1e1500 */
[----:B------:R-:W-:Y:S02]  /*11a0*/  ISETP.GE.AND P0, PT, R38, UR33, PT ;  /* 0x0000002126007c0c */ /* 0x000fe4000bf06270 */
[----:B------:R-:W-:Y:S02]  /*11b0*/  PRMT R25, RZ, 0x7610, R25 ;  /* 0x00007610ff197816 */ /* 0x000fe40000000019 */
[----:B------:R-:W-:-:S06]  /*11c0*/  PRMT R28, RZ, 0x7610, R28 ;  /* 0x00007610ff1c7816 */ /* 0x000fcc000000001c */
[----:B------:R-:W5:Y:S01]  /*11d0*/  @!P1 LDG.E.U16 R28, desc[UR28][R4.64+0x140] ;  /* 0x0001401c041c9981 */ /* 0x000f62000c1e1500 */
[----:B------:R-:W-:-:S03]  /*11e0*/  ISETP.GE.AND P1, PT, R30, UR33, PT ;  /* 0x000000211e007c0c */ /* 0x000fc6000bf26270 */
[----:B------:R-:W5:Y:S01]  /*11f0*/  @!P0 LDG.E.U16 R25, desc[UR28][R4.64+0x180] ;  /* 0x0001801c04198981 */ /* 0x000f62000c1e1500 */
[----:B------:R-:W-:Y:S02]  /*1200*/  ISETP.GE.AND P0, PT, R34, UR33, PT ;  /* 0x0000002122007c0c */ /* 0x000fe4000bf06270 */
[----:B------:R-:W-:Y:S02]  /*1210*/  PRMT R27, RZ, 0x7610, R27 ;  /* 0x00007610ff1b7816 */ /* 0x000fe4000000001b */
[----:B------:R-:W-:-:S06]  /*1220*/  PRMT R30, RZ, 0x7610, R30 ;  /* 0x00007610ff1e7816 */ /* 0x000fcc000000001e */
[----:B------:R-:W5:Y:S01]  /*1230*/  @!P1 LDG.E.U16 R30, desc[UR28][R4.64+0x1c0] ;  /* 0x0001c01c041e9981 */ /* 0x000f62000c1e1500 */
[----:B------:R-:W-:-:S03]  /*1240*/  ISETP.NE.AND P1, PT, R40, RZ, PT ;  /* 0x000000ff2800720c */ /* 0x000fc60003f25270 */
[----:B------:R-:W5:Y:S01]  /*1250*/  @!P0 LDG.E.U16 R27, desc[UR28][R4.64+0x200] ;  /* 0x0002001c041b8981 */ /* 0x000f62000c1e1500 */
[----:B------:R-:W-:Y:S02]  /*1260*/  ISETP.NE.AND P0, PT, R32, RZ, PT ;  /* 0x000000ff2000720c */ /* 0x000fe40003f05270 */
[----:B------:R-:W-:Y:S02]  /*1270*/  PRMT R32, RZ, 0x7610, R32 ;  /* 0x00007610ff207816 */ /* 0x000fe40000000020 */
[----:B------:R-:W-:Y:S02]  /*1280*/  PRMT R29, RZ, 0x7610, R29 ;  /* 0x00007610ff1d7816 */ /* 0x000fe4000000001d */
[----:B------:R-:W-:Y:S02]  /*1290*/  PRMT R34, RZ, 0x7610, R34 ;  /* 0x00007610ff227816 */ /* 0x000fe40000000022 */
[----:B------:R-:W-:Y:S02]  /*12a0*/  PRMT R31, RZ, 0x7610, R31 ;  /* 0x00007610ff1f7816 */ /* 0x000fe4000000001f */
[----:B------:R-:W-:Y:S01]  /*12b0*/  PRMT R36, RZ, 0x7610, R36 ;  /* 0x00007610ff247816 */ /* 0x000fe20000000024 */
[----:B------:R-:W5:Y:S01]  /*12c0*/  @!P1 LDG.E.U16 R29, desc[UR28][R4.64+0x280] ;  /* 0x0002801c041d9981 */ /* 0x000f62000c1e1500 */
[----:B------:R-:W-:-:S02]  /*12d0*/  PRMT R33, RZ, 0x7610, R33 ;  /* 0x00007610ff217816 */ /* 0x000fc40000000021 */
[----:B0-----:R-:W-:Y:S01]  /*12e0*/  PRMT R22, RZ, 0x7610, R22 ;  /* 0x00007610ff167816 */ /* 0x001fe20000000016 */
[----:B------:R-:W5:Y:S04]  /*12f0*/  @!P0 LDG.E.U16 R32, desc[UR28][R4.64+0x240] ;  /* 0x0002401c04208981 */ /* 0x000f68000c1e1500 */
[----:B------:R-:W5:Y:S04]  /*1300*/  @!P2 LDG.E.U16 R34, desc[UR28][R4.64+0x2c0] ;  /* 0x0002c01c0422a981 */ /* 0x000f68000c1e1500 */
[----:B------:R-:W5:Y:S04]  /*1310*/  @!P3 LDG.E.U16 R31, desc[UR28][R4.64+0x300] ;  /* 0x0003001c041fb981 */ /* 0x000f68000c1e1500 */
[----:B------:R-:W5:Y:S04]  /*1320*/  @!P4 LDG.E.U16 R36, desc[UR28][R4.64+0x340] ;  /* 0x0003401c0424c981 */ /* 0x000f68000c1e1500 */
[----:B------:R-:W5:Y:S04]  /*1330*/  @!P5 LDG.E.U16 R33, desc[UR28][R4.64+0x380] ;  /* 0x0003801c0421d981 */ /* 0x000f68000c1e1500 */
[----:B------:R-:W5:Y:S01]  /*1340*/  @!P6 LDG.E.U16 R22, desc[UR28][R4.64+0x3c0] ;  /* 0x0003c01c0416e981 */ /* 0x000f62000c1e1500 */
[----:B------:R-:W0:Y:S01]  /*1350*/  LDCU.U8 UR8, c[0x0][0x39e] ;  /* 0x000073c0ff0877ac */ /* 0x000e220008000000 */
[----:B------:R-:W-:Y:S02]  /*1360*/  BSSY.RECONVERGENT B0, `(.L_x_0) ;  /* 0x0000057000007945 */ /* 0x000fe40003800200 */
[----:B--2---:R-:W-:Y:S04]  /*1370*/  STS.U16 [R102], R41 ;  /* 0x0000002966007388 */ /* 0x004fe80000000400 */
[----:B---3--:R-:W-:Y:S04]  /*1380*/  STS.U16 [R101+0x40], R24 ;  /* 0x0000401865007388 */ /* 0x008fe80000000400 */
[----:B----4-:R-:W-:Y:S04]  /*1390*/  STS.U16 [R100+0x80], R21 ;  /* 0x0000801564007388 */ /* 0x010fe80000000400 */
[----:B-----5:R-:W-:Y:S04]  /*13a0*/  STS.U16 [R99+0xc0], R26 ;  /* 0x0000c01a63007388 */ /* 0x020fe80000000400 */
[----:B------:R-:W-:Y:S04]  /*13b0*/  STS.U16 [R98+0x100], R23 ;  /* 0x0001001762007388 */ /* 0x000fe80000000400 */
        /* <DEDUP_REMOVED lines=10> */
[----:B------:R-:W-:Y:S01]  /*1460*/  STS.U16 [R83+0x3c0], R22 ;  /* 0x0003c01653007388 */ /* 0x000fe20000000400 */
[----:B------:R-:W-:-:S03]  /*1470*/  NOP ;  /* 0x0000000000007918 */ /* 0x000fc60000000000 */
[----:B------:R-:W1:Y:S04]  /*1480*/  LDS.U16 R25, [R81] ;  /* 0x0000000051197984 */ /* 0x000e680000000400 */
[----:B------:R-:W2:Y:S04]  /*1490*/  LDS.U16 R26, [R79+0x2] ;  /* 0x000002004f1a7984 */ /* 0x000ea80000000400 */
[----:B------:R-:W3:Y:S04]  /*14a0*/  LDS.U16 R27, [R77+0x4] ;  /* 0x000004004d1b7984 */ /* 0x000ee80000000400 */
[----:B------:R-:W4:Y:S04]  /*14b0*/  LDS.U16 R28, [R75+0x6] ;  /* 0x000006004b1c7984 */ /* 0x000f280000000400 */
[----:B------:R-:W5:Y:S04]  /*14c0*/  LDS.U16 R29, [R73+0x8] ;  /* 0x00000800491d7984 */ /* 0x000f680000000400 */
[----:B------:R-:W5:Y:S04]  /*14d0*/  LDS.U16 R30, [R71+0xa] ;  /* 0x00000a00471e7984 */ /* 0x000f680000000400 */
[----:B------:R-:W5:Y:S04]  /*14e0*/  LDS.U16 R31, [R69+0xc] ;  /* 0x00000c00451f7984 */ /* 0x000f680000000400 */
[----:B------:R0:W0:Y:S04]  /*14f0*/  LDS.U16 R32, [R67+0xe] ;  /* 0x00000e0043207984 */ /* 0x0000280000000400 */
[----:B------:R0:W0:Y:S04]  /*1500*/  LDS.U16 R33, [R65+0x10] ;  /* 0x0000100041217984 */ /* 0x0000280000000400 */
[----:B------:R0:W3:Y:S04]  /*1510*/  LDS.U16 R34, [R63+0x12] ;  /* 0x000012003f227984 */ /* 0x0000e80000000400 */
[----:B------:R0:W5:Y:S04]  /*1520*/  LDS.U16 R24, [R61+0x14] ;  /* 0x000014003d187984 */ /* 0x0001680000000400 */
[----:B------:R0:W5:Y:S04]  /*1530*/  LDS.U16 R23, [R59+0x16] ;  /* 0x000016003b177984 */ /* 0x0001680000000400 */
[----:B------:R0:W5:Y:S04]  /*1540*/  LDS.U16 R22, [R57+0x18] ;  /* 0x0000180039167984 */ /* 0x0001680000000400 */
[----:B------:R0:W5:Y:S04]  /*1550*/  LDS.U16 R21, [R39+0x1a] ;  /* 0x00001a0027157984 */ /* 0x0001680000000400 */
[----:B------:R0:W5:Y:S04]  /*1560*/  LDS.U16 R5, [R37+0x1c] ;  /* 0x00001c0025057984 */ /* 0x0001680000000400 */
[----:B------:R0:W5:Y:S01]  /*1570*/  LDS.U16 R4, [R35+0x1e] ;  /* 0x00001e0023047984 */ /* 0x0001620000000400 */
[----:B-1----:R-:W-:-:S05]  /*1580*/  HADD2.F32 R25, -RZ, R25.H0_H0 ;  /* 0x20000019ff197230 */ /* 0x002fca0000004100 */
[----:B------:R-:W-:-:S05]  /*1590*/  FADD.FTZ R82, R25, UR5 ;  /* 0x0000000519527e21 */ /* 0x000fca0008010000 */
[----:B------:R-:W-:Y:S01]  /*15a0*/  FSETP.GTU.FTZ.AND P0, PT, R82, 20, PT ;  /* 0x41a000005200780b */ /* 0x000fe20003f1c000 */
[----:B--2---:R-:W-:-:S03]  /*15b0*/  HADD2.F32 R26, -RZ, R26.H0_H0 ;  /* 0x2000001aff1a7230 */ /* 0x004fc60000004100 */
[----:B0-----:R-:W-:Y:S01]  /*15c0*/  ISETP.EQ.OR P0, PT, RZ, UR8, P0 ;  /* 0x00000008ff007c0c */ /* 0x001fe20008702670 */
[----:B---3--:R-:W-:Y:S02]  /*15d0*/  HADD2.F32 R27, -RZ, R27.H0_H0 ;  /* 0x2000001bff1b7230 */ /* 0x008fe40000004100 */
[----:B------:R-:W-:Y:S01]  /*15e0*/  FADD.FTZ R80, R26, UR5 ;  /* 0x000000051a507e21 */ /* 0x000fe20008010000 */
[----:B----4-:R-:W-:Y:S02]  /*15f0*/  HADD2.F32 R28, -RZ, R28.H0_H0 ;  /* 0x2000001cff1c7230 */ /* 0x010fe40000004100 */
[----:B-----5:R-:W-:Y:S02]  /*1600*/  HADD2.F32 R29, -RZ, R29.H0_H0 ;  /* 0x2000001dff1d7230 */ /* 0x020fe40000004100 */
[----:B------:R-:W-:Y:S02]  /*1610*/  HADD2.F32 R30, -RZ, R30.H0_H0 ;  /* 0x2000001eff1e7230 */ /* 0x000fe40000004100 */
[----:B------:R-:W-:Y:S01]  /*1620*/  FADD.FTZ R78, R27, UR5 ;  /* 0x000000051b4e7e21 */ /* 0x000fe20008010000 */
[----:B------:R-:W-:Y:S01]  /*1630*/  FADD.FTZ R76, R28, UR5 ;  /* 0x000000051c4c7e21 */ /* 0x000fe20008010000 */
[----:B------:R-:W-:Y:S01]  /*1640*/  FADD.FTZ R74, R29, UR5 ;  /* 0x000000051d4a7e21 */ /* 0x000fe20008010000 */
[----:B------:R-:W-:-:S02]  /*1650*/  HADD2.F32 R31, -RZ, R31.H0_H0 ;  /* 0x2000001fff1f7230 */ /* 0x000fc40000004100 */
[----:B------:R-:W-:Y:S01]  /*1660*/  FADD.FTZ R72, R30, UR5 ;  /* 0x000000051e487e21 */ /* 0x000fe20008010000 */
[----:B------:R-:W-:Y:S02]  /*1670*/  FSETP.GTU.FTZ.AND P1, PT, R80, 20, PT ;  /* 0x41a000005000780b */ /* 0x000fe40003f3c000 */
[----:B------:R-:W-:Y:S01]  /*1680*/  FSETP.GTU.FTZ.AND P5, PT, R78, 20, PT ;  /* 0x41a000004e00780b */ /* 0x000fe20003fbc000 */
[----:B------:R-:W-:Y:S01]  /*1690*/  FADD.FTZ R70, R31, UR5 ;  /* 0x000000051f467e21 */ /* 0x000fe20008010000 */
[----:B------:R-:W-:Y:S02]  /*16a0*/  FSETP.GTU.FTZ.AND P4, PT, R76, 20, PT ;  /* 0x41a000004c00780b */ /* 0x000fe40003f9c000 */
[----:B------:R-:W-:Y:S02]  /*16b0*/  FSETP.GTU.FTZ.AND P2, PT, R74, 20, PT ;  /* 0x41a000004a00780b */ /* 0x000fe40003f5c000 */
[----:B------:R-:W-:Y:S02]  /*16c0*/  FSETP.GTU.FTZ.AND P3, PT, R72, 20, PT ;  /* 0x41a000004800780b */ /* 0x000fe40003f7c000 */
[----:B------:R-:W-:Y:S01]  /*16d0*/  ISETP.EQ.OR P1, PT, RZ, UR8, P1 ;  /* 0x00000008ff007c0c */ /* 0x000fe20008f22670 */
[----:B------:R-:W-:-:S12]  /*16e0*/  @P0 BRA `(.L_x_1) ;  /* 0x0000000000780947 */ /* 0x000fd80003800000 */
[----:B------:R-:W-:Y:S01]  /*16f0*/  FMUL.FTZ R82, R82, 1.4426950216293334961 ;  /* 0x3fb8aa3b52527820 */ /* 0x000fe20000410000 */
[----:B------:R-:W-:Y:S01]  /*1700*/  HFMA2 R28, -RZ, RZ, 1.625, 0 ;  /* 0x3e800000ff1c7431 */ /* 0x000fe200000001ff */
[----:B------:R-:W-:Y:S02]  /*1710*/  MOV R29, 0x3d39bf78 ;  /* 0x3d39bf78001d7802 */ /* 0x000fe40000000f00 */
[----:B------:R-:W0:Y:S02]  /*1720*/  MUFU.EX2 R30, R82 ;  /* 0x00000052001e7308 */ /* 0x000e240000000800 */
[C---:B0-----:R-:W-:Y:S01]  /*1730*/  FADD.FTZ.RZ R25, R30.reuse, 1 ;  /* 0x3f8000001e197421 */ /* 0x041fe2000001c000 */
[----:B------:R-:W-:-:S04]  /*1740*/  ISETP.GE.U32.AND P0, PT, R30, 0x7f800000, PT ;  /* 0x7f8000001e00780c */ /* 0x000fc80003f06070 */
[----:B------:R-:W-:Y:S02]  /*1750*/  IADD3 R25, PT, PT, R25, -0x3f400000, RZ ;  /* 0xc0c0000019197810 */ /* 0x000fe40007ffe0ff */
[----:B------:R-:W-:Y:S02]  /*1760*/  ISETP.GT.AND P6, PT, R30, -0x40800000, P0 ;  /* 0xbf8000001e00780c */ /* 0x000fe400007c4270 */
[----:B------:R-:W-:-:S04]  /*1770*/  LOP3.LUT R25, R25, 0xff800000, RZ, 0xc0, !PT ;  /* 0xff80000019197812 */ /* 0x000fc800078ec0ff */
[----:B------:R-:W-:Y:S02]  /*1780*/  IADD3 R27, PT, PT, -R25, 0x40800000, RZ ;  /* 0x40800000191b7810 */ /* 0x000fe40007ffe1ff */
[-C--:B------:R-:W-:Y:S02]  /*1790*/  IADD3 R26, PT, PT, R30, -R25.reuse, RZ ;  /* 0x800000191e1a7210 */ /* 0x080fe40007ffe0ff */
[----:B------:R-:W-:Y:S01]  /*17a0*/  I2FP.F32.S32 R25, R25 ;  /* 0x0000001900197245 */ /* 0x000fe20000201400 */
[----:B------:R-:W-:-:S04]  /*17b0*/  FFMA.FTZ R27, R27, R28, -1 ;  /* 0xbf8000001b1b7423 */ /* 0x000fc8000001001c */
[----:B------:R-:W-:Y:S01]  /*17c0*/  FADD.FTZ R26, R26, R27 ;  /* 0x0000001b1a1a7221 */ /* 0x000fe20000010000 */
[----:B------:R-:W-:-:S03]  /*17d0*/  FMUL.FTZ R25, R25, 1.1920928955078125e-07 ;  /* 0x3400000019197820 */ /* 0x000fc60000410000 */
[----:B------:R-:W-:-:S04]  /*17e0*/  FFMA.FTZ R27, R26, -R29, 0.10546888411045074463 ;  /* 0x3dd800121a1b7423 */ /* 0x000fc8000001081d */
[----:B------:R-:W-:-:S04]  /*17f0*/  FFMA.FTZ R27, R26, R27, -0.13229703903198242188 ;  /* 0xbe0778e01a1b7423 */ /* 0x000fc8000001001b */
[----:B------:R-:W-:-:S04]  /*1800*/  FFMA.FTZ R27, R26, R27, 0.14491446316242218018 ;  /* 0x3e1464751a1b7423 */ /* 0x000fc8000001001b */
[----:B------:R-:W-:-:S04]  /*1810*/  FFMA.FTZ R27, R26, R27, -0.16641564667224884033 ;  /* 0xbe2a68dd1a1b7423 */ /* 0x000fc8000001001b */
[----:B------:R-:W-:-:S04]  /*1820*/  FFMA.FTZ R27, R26, R27, 0.19988867640495300293 ;  /* 0x3e4caf9e1a1b7423 */ /* 0x000fc8000001001b */
[----:B------:R-:W-:-:S04]  /*1830*/  FFMA.FTZ R27, R26, R27, -0.25000196695327758789 ;  /* 0xbe8000421a1b7423 */ /* 0x000fc8000001001b */
[----:B------:R-:W-:-:S04]  /*1840*/  FFMA.FTZ R27, R26, R27, 0.33333510160446166992 ;  /* 0x3eaaaae61a1b7423 */ /* 0x000fc8000001001b */
[----:B------:R-:W-:-:S04]  /*1850*/  FFMA.FTZ R27, R26, R27, -0.5 ;  /* 0xbf0000001a1b7423 */ /* 0x000fc8000001001b */
[----:B------:R-:W-:-:S04]  /*1860*/  FMUL.FTZ R27, R26, R27 ;  /* 0x0000001b1a1b7220 */ /* 0x000fc80000410000 */
[----:B------:R-:W-:Y:S01]  /*1870*/  FFMA.FTZ R26, R26, R27, R26 ;  /* 0x0000001b1a1a7223 */ /* 0x000fe2000001001a */
[----:B------:R-:W-:-:S03]  /*1880*/  @P0 MOV R27, 0x7f800000 ;  /* 0x7f800000001b0802 */ /* 0x000fc60000000f00 */
[----:B------:R-:W-:Y:S02]  /*1890*/  FFMA.FTZ R82, R25, 0.69314718246459960938, R26 ;  /* 0x3f31721819527823 */ /* 0x000fe4000001001a */
[C---:B------:R-:W-:Y:S01]  /*18a0*/  @P6 FFMA.FTZ R82, R30.reuse, R27, +INF ;  /* 0x7f8000001e526423 */ /* 0x040fe2000001001b */
[----:B------:R-:W-:-:S04]  /*18b0*/  @P0 FSETP.NEU.FTZ.AND P6, PT, R30, RZ, PT ;  /* 0x000000ff1e00020b */ /* 0x000fc80003fdd000 */
[----:B------:R-:W-:-:S09]  /*18c0*/  @P0 FSEL R82, R82, -RZ, P6 ;  /* 0x800000ff52520208 */ /* 0x000fd20003000000 */
.L_x_1:
[----:B------:R-:W-:Y:S05]  /*18d0*/  BSYNC.RECONVERGENT B0 ;  /* 0x0000000000007941 */ /* 0x000fea0003800200 */
.L_x_0:
[----:B------:R-:W-:Y:S01]  /*18e0*/  HADD2.F32 R32, -RZ, R32.H0_H0 ;  /* 0x20000020ff207230 */ /* 0x000fe20000004100 */
[----:B------:R-:W-:Y:S01]  /*18f0*/  BSSY.RECONVERGENT B0, `(.L_x_2) ;  /* 0x0000022000007945 */ /* 0x000fe20003800200 */
[----:B------:R-:W-:-:S03]  /*1900*/  FSETP.GTU.FTZ.AND P0, PT, R70, 20, PT ;  /* 0x41a000004600780b */ /* 0x000fc60003f1c000 */
[----:B------:R-:W-:Y:S01]  /*1910*/  FADD.FTZ R68, R32, UR5 ;  /* 0x0000000520447e21 */ /* 0x000fe20008010000 */
[----:B------:R-:W-:Y:S09]  /*1920*/  @P1 BRA `(.L_x_3) ;  /* 0x0000000000781947 */ /* 0x000ff20003800000 */
        /* <DEDUP_REMOVED lines=30> */
.L_x_3:
[----:B------:R-:W-:Y:S05]  /*1b10*/  BSYNC.RECONVERGENT B0 ;  /* 0x0000000000007941 */ /* 0x000fea0003800200 */
.L_x_2:
[----:B------:R-:W-:Y:S01]  /*1b20*/  ISETP.EQ.OR P6, PT, RZ, UR8, P5 ;  /* 0x00000008ff007c0c */ /* 0x000fe2000afc2670 */
[----:B------:R-:W-:Y:S01]  /*1b30*/  HADD2.F32 R33, -RZ, R33.H0_H0 ;  /* 0x20000021ff217230 */ /* 0x000fe20000004100 */
[----:B------:R-:W-:Y:S01]  /*1b40*/  BSSY.RECONVERGENT B0, `(.L_x_4) ;  /* 0x0000023000007945 */ /* 0x000fe20003800200 */
[----:B------:R-:W-:Y:S02]  /*1b50*/  FSETP.GTU.FTZ.AND P1, PT, R68, 20, PT ;  /* 0x41a000004400780b */ /* 0x000fe40003f3c000 */
[----:B------:R-:W-:Y:S01]  /*1b60*/  ISETP.EQ.OR P5, PT, RZ, UR8, P4 ;  /* 0x00000008ff007c0c */ /* 0x000fe2000a7a2670 */
[----:B------:R-:W-:-:S07]  /*1b70*/  FADD.FTZ R66, R33, UR5 ;  /* 0x0000000521427e21 */ /* 0x000fce0008010000 */
[----:B------:R-:W-:Y:S05]  /*1b80*/  @P6 BRA `(.L_x_5) ;  /* 0x0000000000786947 */ /* 0x000fea0003800000 */
        /* <DEDUP_REMOVED lines=30> */
.L_x_5:
[----:B------:R-:W-:Y:S05]  /*1d70*/  BSYNC.RECONVERGENT B0 ;  /* 0x0000000000007941 */ /* 0x000fea0003800200 */
.L_x_4:
        /* <DEDUP_REMOVED lines=35> */
.L_x_7:
[----:B------:R-:W-:Y:S05]  /*1fb0*/  BSYNC.RECONVERGENT B0 ;  /* 0x0000000000007941 */ /* 0x000fea0003800200 */
.L_x_6:
        /* <DEDUP_REMOVED lines=37> */
.L_x_9:
[----:B------:R-:W-:Y:S05]  /*2210*/  BSYNC.RECONVERGENT B0 ;  /* 0x0000000000007941 */ /* 0x000fea0003800200 */
.L_x_8:
        /* <DEDUP_REMOVED lines=35> */
.L_x_11:
[----:B------:R-:W-:Y:S05]  /*2450*/  BSYNC.RECONVERGENT B0 ;  /* 0x0000000000007941 */ /* 0x000fea0003800200 */
.L_x_10:
        /* <DEDUP_REMOVED lines=37> */
.L_x_13:
[----:B------:R-:W-:Y:S05]  /*26b0*/  BSYNC.RECONVERGENT B0 ;  /* 0x0000000000007941 */ /* 0x000fea0003800200 */
.L_x_12:
        /* <DEDUP_REMOVED lines=35> */
.L_x_15:
[----:B------:R-:W-:Y:S05]  /*28f0*/  BSYNC.RECONVERGENT B0 ;  /* 0x0000000000007941 */ /* 0x000fea0003800200 */
.L_x_14:
[----:B------:R-:W-:Y:S01]  /*2900*/  ISETP.EQ.OR P4, PT, RZ, UR8, P4 ;  /* 0x00000008ff007c0c */ /* 0x000fe2000a782670 */
[----:B------:R-:W-:Y:S01]  /*2910*/  HADD2.F32 R38, -RZ, R5.H0_H0 ;  /* 0x20000005ff267230 */ /* 0x000fe20000004100 */
[----:B------:R-:W-:Y:S01]  /*2920*/  BSSY.RECONVERGENT B0, `(.L_x_16) ;  /* 0x0000025000007945 */ /* 0x000fe20003800200 */
[----:B------:R-:W-:Y:S01]  /*2930*/  FSETP.GTU.FTZ.AND P1, PT, R56, 20, PT ;  /* 0x41a000003800780b */ /* 0x000fe20003f3c000 */
[----:B------:R-:W-:Y:S01]  /*2940*/  HADD2.F32 R5, -RZ, R20.H0_H0 ;  /* 0x20000014ff057230 */ /* 0x000fe20000004100 */
[----:B------:R-:W-:Y:S01]  /*2950*/  ISETP.EQ.OR P5, PT, RZ, UR8, P5 ;  /* 0x00000008ff007c0c */ /* 0x000fe2000afa2670 */
[----:B------:R-:W-:Y:S02]  /*2960*/  HADD2.F32 R41, -RZ, R19.H0_H0 ;  /* 0x20000013ff297230 */ /* 0x000fe40000004100 */
[----:B------:R-:W-:-:S05]  /*2970*/  FADD.FTZ R38, R38, UR5 ;  /* 0x0000000526267e21 */ /* 0x000fca0008010000 */
        /* <DEDUP_REMOVED lines=31> */
.L_x_17:
[----:B------:R-:W-:Y:S05]  /*2b70*/  BSYNC.RECONVERGENT B0 ;  /* 0x0000000000007941 */ /* 0x000fea0003800200 */
.L_x_16:
[----:B------:R-:W-:Y:S01]  /*2b80*/  HADD2.F32 R4, -RZ, R4.H0_H0 ;  /* 0x20000004ff047230 */ /* 0x000fe20000004100 */
[----:B------:R-:W-:Y:S01]  /*2b90*/  BSSY.RECONVERGENT B0, `(.L_x_18) ;  /* 0x0000026000007945 */ /* 0x000fe20003800200 */
[----:B------:R-:W-:Y:S01]  /*2ba0*/  FSETP.GTU.FTZ.AND P4, PT, R38, 20, PT ;  /* 0x41a000002600780b */ /* 0x000fe20003f9c000 */
[----:B------:R-:W-:Y:S02]  /*2bb0*/  HADD2.F32 R43, -RZ, R18.H0_H0 ;  /* 0x20000012ff2b7230 */ /* 0x000fe40000004100 */
[----:B------:R-:W-:Y:S02]  /*2bc0*/  HADD2.F32 R45, -RZ, R17.H0_H0 ;  /* 0x20000011ff2d7230 */ /* 0x000fe40000004100 */
[----:B------:R-:W-:Y:S01]  /*2bd0*/  FADD.FTZ R36, R4, UR5 ;  /* 0x0000000504247e21 */ /* 0x000fe20008010000 */
[----:B------:R-:W-:Y:S02]  /*2be0*/  HADD2.F32 R47, -RZ, R16.H0_H0 ;  /* 0x20000010ff2f7230 */ /* 0x000fe40000004100 */
[----:B------:R-:W-:Y:S01]  /*2bf0*/  HADD2.F32 R49, -RZ, R15.H0_H0 ;  /* 0x2000000fff317230 */ /* 0x000fe20000004100 */
[----:B------:R-:W-:Y:S06]  /*2c00*/  @P5 BRA `(.L_x_19) ;  /* 0x0000000000785947 */ /* 0x000fec0003800000 */
        /* <DEDUP_REMOVED lines=30> */
.L_x_19:
[----:B------:R-:W-:Y:S05]  /*2df0*/  BSYNC.RECONVERGENT B0 ;  /* 0x0000000000007941 */ /* 0x000fea0003800200 */
.L_x_18:
[----:B------:R-:W-:Y:S01]  /*2e00*/  ISETP.EQ.OR P3, PT, RZ, UR8, P3 ;  /* 0x00000008ff007c0c */ /* 0x000fe20009f62670 */
[----:B------:R-:W-:Y:S01]  /*2e10*/  BSSY.RECONVERGENT B0, `(.L_x_20) ;  /* 0x000002c000007945 */ /* 0x000fe20003800200 */
[----:B------:R-:W-:Y:S01]  /*2e20*/  FSETP.GTU.FTZ.AND P5, PT, R36, 20, PT ;  /* 0x41a000002400780b */ /* 0x000fe20003fbc000 */
[----:B------:R-:W-:Y:S01]  /*2e30*/  HADD2.F32 R51, -RZ, R14.H0_H0 ;  /* 0x2000000eff337230 */ /* 0x000fe20000004100 */
[----:B------:R-:W-:Y:S01]  /*2e40*/  ISETP.EQ.OR P2, PT, RZ, UR8, P2 ;  /* 0x00000008ff007c0c */ /* 0x000fe20009742670 */
        /* <DEDUP_REMOVED lines=9> */
[----:B------:R-:W-:Y:S11]  /*2ee0*/  @P3 BRA `(.L_x_21) ;  /* 0x0000000000783947 */ /* 0x000ff60003800000 */
        /* <DEDUP_REMOVED lines=30> */
.L_x_21:
[----:B------:R-:W-:Y:S05]  /*30d0*/  BSYNC.RECONVERGENT B0 ;  /* 0x0000000000007941 */ /* 0x000fea0003800200 */
.L_x_20:
[----:B------:R-:W-:Y:S04]  /*30e0*/  BSSY.RECONVERGENT B0, `(.L_x_22) ;  /* 0x0000020000007945 */ /* 0x000fe80003800200 */
        /* <DEDUP_REMOVED lines=11> */
[CC--:B------:R-:W-:Y:S02]  /*31a0*/  IADD3 R8, PT, PT, R13.reuse, -R4.reuse, RZ ;  /* 0x800000040d087210 */ /* 0x0c0fe40007ffe0ff */
[----:B------:R-:W-:Y:S01]  /*31b0*/  I2FP.F32.S32 R4, R4 ;  /* 0x0000000400047245 */ /* 0x000fe20000201400 */
[----:B------:R-:W-:Y:S01]  /*31c0*/  FFMA.FTZ R11, R10, R11, -1 ;  /* 0xbf8000000a0b7423 */ /* 0x000fe2000001000b */
[----:B------:R-:W-:-:S03]  /*31d0*/  @P2 FSETP.NEU.FTZ.AND P3, PT, R13, RZ, PT ;  /* 0x000000ff0d00220b */ /* 0x000fc60003f7d000 */
        /* <DEDUP_REMOVED lines=14> */
[----:B------:R-:W-:-:S05]  /*32c0*/  @P6 FFMA.FTZ R60, R13, R8, +INF ;  /* 0x7f8000000d3c6423 */ /* 0x000fca0000010008 */
[----:B------:R-:W-:-:S07]  /*32d0*/  @P2 FSEL R60, R60, -RZ, P3 ;  /* 0x800000ff3c3c2208 */ /* 0x000fce0001800000 */
.L_x_23:
[----:B------:R-:W-:Y:S05]  /*32e0*/  BSYNC.RECONVERGENT B0 ;  /* 0x0000000000007941 */ /* 0x000fea0003800200 */
.L_x_22:
        /* <DEDUP_REMOVED lines=32> */
.L_x_25:
[----:B------:R-:W-:Y:S05]  /*34f0*/  BSYNC.RECONVERGENT B0 ;  /* 0x0000000000007941 */ /* 0x000fea0003800200 */
.L_x_24:
        /* <DEDUP_REMOVED lines=32> */
.L_x_27:
[----:B------:R-:W-:Y:S05]  /*3700*/  BSYNC.RECONVERGENT B0 ;  /* 0x0000000000007941 */ /* 0x000fea0003800200 */
.L_x_26:
        /* <DEDUP_REMOVED lines=32> */
.L_x_29:
[----:B------:R-:W-:Y:S05]  /*3910*/  BSYNC.RECONVERGENT B0 ;  /* 0x0000000000007941 */ /* 0x000fea0003800200 */
.L_x_28:
        /* <DEDUP_REMOVED lines=32> */
.L_x_31:
[----:B------:R-:W-:Y:S05]  /*3b20*/  BSYNC.RECONVERGENT B0 ;  /* 0x0000000000007941 */ /* 0x000fea0003800200 */
.L_x_30:
[----:B------:R-:W0:Y:S01]  /*3b30*/  LDCU UR38, c[0x0][0x38c] ;  /* 0x00007180ff2677ac */ /* 0x000e220008000800 */
[----:B------:R-:W-:Y:S02]  /*3b40*/  HADD2.F32 R109, -RZ, R2.H0_H0 ;  /* 0x20000002ff6d7230 */ /* 0x000fe40000004100 */
[----:B------:R-:W-:Y:S01]  /*3b50*/  FMUL.FTZ R34, R5, UR4 ;  /* 0x0000000405227c20 */ /* 0x000fe20008410000 */
[----:B------:R-:W-:Y:S02]  /*3b60*/  HADD2.F32 R111, -RZ, R6.H0_H0 ;  /* 0x20000006ff6f7230 */ /* 0x000fe40000004100 */
[----:B------:R-:W-:Y:S01]  /*3b70*/  FMUL.FTZ R33, R41, UR4 ;  /* 0x0000000429217c20 */ /* 0x000fe20008410000 */
[----:B------:R-:W-:Y:S02]  /*3b80*/  HADD2.F32 R113, -RZ, R7.H0_H0 ;  /* 0x20000007ff717230 */ /* 0x000fe40000004100 */
[----:B------:R-:W-:Y:S01]  /*3b90*/  FMUL.FTZ R32, R43, UR4 ;  /* 0x000000042b207c20 */ /* 0x000fe20008410000 */
[----:B------:R-:W-:-:S02]  /*3ba0*/  HADD2.F32 R115, -RZ, R9.H0_H0 ;  /* 0x20000009ff737230 */ /* 0x000fc40000004100 */
[----:B------:R-:W-:Y:S01]  /*3bb0*/  FMUL.FTZ R31, R45, UR4 ;  /* 0x000000042d1f7c20 */ /* 0x000fe20008410000 */
        /* <DEDUP_REMOVED lines=9> */
[----:B0-----:R-:W-:Y:S01]  /*3c50*/  UISETP.GE.AND UP0, UPT, UR38, 0x1, UPT ;  /* 0x000000012600788c */ /* 0x001fe2000bf06270 */
[----:B------:R-:W-:Y:S01]  /*3c60*/  FMUL.FTZ R21, R111, UR4 ;  /* 0x000000046f157c20 */ /* 0x000fe20008410000 */
[----:B------:R-:W-:Y:S01]  /*3c70*/  FMUL.FTZ R20, R113, UR4 ;  /* 0x0000000471147c20 */ /* 0x000fe20008410000 */
[----:B------:R-:W-:Y:S01]  /*3c80*/  FMUL.FTZ R19, R115, UR4 ;  /* 0x0000000473137c20 */ /* 0x000fe20008410000 */
[----:B------:R-:W-:Y:S06]  /*3c90*/  BAR.SYNC.DEFER_BLOCKING 0x0 ;  /* 0x0000000000007b1d */ /* 0x000fec0000010000 */
[----:B------:R-:W-:Y:S05]  /*3ca0*/  BRA.U !UP0, `(.L_x_32) ;  /* 0x00000031081c7547 */ /* 0x000fea000b800000 */
[----:B------:R-:W0:Y:S01]  /*3cb0*/  LDCU.64 UR22, c[0x0][0x3b8] ;  /* 0x00007700ff1677ac */ /* 0x000e220008000a00 */
[----:B------:R-:W-:Y:S01]  /*3cc0*/  FMUL.FTZ R18, R5, R82 ;  /* 0x0000005205127220 */ /* 0x000fe20000410000 */
[----:B------:R-:W-:Y:S01]  /*3cd0*/  FMUL.FTZ R17, R41, R80 ;  /* 0x0000005029117220 */ /* 0x000fe20000410000 */
[----:B------:R-:W-:Y:S01]  /*3ce0*/  FMUL.FTZ R16, R43, R78 ;  /* 0x0000004e2b107220 */ /* 0x000fe20000410000 */
[----:B------:R-:W1:Y:S01]  /*3cf0*/  LDCU.64 UR34, c[0x0][0x3d8] ;  /* 0x00007b00ff2277ac */ /* 0x000e620008000a00 */
[----:B------:R-:W-:Y:S01]  /*3d00*/  FMUL.FTZ R15, R45, R76 ;  /* 0x0000004c2d0f7220 */ /* 0x000fe20000410000 */
[----:B------:R-:W-:Y:S01]  /*3d10*/  FMUL.FTZ R14, R47, R74 ;  /* 0x0000004a2f0e7220 */ /* 0x000fe20000410000 */
[----:B------:R-:W-:Y:S01]  /*3d20*/  FMUL.FTZ R13, R49, R72 ;  /* 0x00000048310d7220 */ /* 0x000fe20000410000 */
[----:B------:R-:W2:Y:S01]  /*3d30*/  LDCU.128 UR8, c[0x0][0x3a0] ;  /* 0x00007400ff0877ac */ /* 0x000ea20008000c00 */
[----:B------:R-:W-:Y:S01]  /*3d40*/  FMUL.FTZ R12, R51, R70 ;  /* 0x00000046330c7220 */ /* 0x000fe20000410000 */
[----:B------:R-:W-:Y:S01]  /*3d50*/  FMUL.FTZ R11, R53, R68 ;  /* 0x00000044350b7220 */ /* 0x000fe20000410000 */
[----:B------:R-:W-:Y:S01]  /*3d60*/  FMUL.FTZ R10, R55, R66 ;  /* 0x00000042370a7220 */ /* 0x000fe20000410000 */
[----:B------:R-:W3:Y:S01]  /*3d70*/  LDCU.64 UR36, c[0x0][0x450] ;  /* 0x00008a00ff2477ac */ /* 0x000ee20008000a00 */
[----:B------:R-:W-:Y:S01]  /*3d80*/  FMUL.FTZ R9, R91, R64 ;  /* 0x000000405b097220 */ /* 0x000fe20000410000 */
[----:B------:R-:W-:Y:S01]  /*3d90*/  FMUL.FTZ R8, R93, R62 ;  /* 0x0000003e5d087220 */ /* 0x000fe20000410000 */
[----:B------:R-:W-:Y:S01]  /*3da0*/  FMUL.FTZ R7, R107, R60 ;  /* 0x0000003c6b077220 */ /* 0x000fe20000410000 */
[----:B------:R-:W4:Y:S01]  /*3db0*/  LDCU.128 UR12, c[0x0][0x440] ;  /* 0x00008800ff0c77ac */ /* 0x000f220008000c00 */
[----:B------:R-:W-:Y:S01]  /*3dc0*/  FMUL.FTZ R6, R109, R58 ;  /* 0x0000003a6d067220 */ /* 0x000fe20000410000 */
[----:B------:R-:W-:Y:S01]  /*3dd0*/  FMUL.FTZ R5, R111, R56 ;  /* 0x000000386f057220 */ /* 0x000fe20000410000 */
[----:B------:R-:W-:Y:S01]  /*3de0*/  FMUL.FTZ R4, R113, R38 ;  /* 0x0000002671047220 */ /* 0x000fe20000410000 */
[----:B0-----:R-:W-:Y:S01]  /*3df0*/  UIMAD.WIDE.U32 UR20, UR30, UR22, URZ ;  /* 0x000000161e1472a5 */ /* 0x001fe2000f8e00ff */
[----:B------:R-:W-:Y:S01]  /*3e00*/  FMUL.FTZ R2, R115, R36 ;  /* 0x0000002473027220 */ /* 0x000fe20000410000 */
[----:B-1----:R-:W-:-:S02]  /*3e10*/  UIMAD.WIDE.U32 UR24, UR30, UR34, URZ ;  /* 0x000000221e1872a5 */ /* 0x002fc4000f8e00ff */
[----:B------:R-:W-:Y:S02]  /*3e20*/  UIMAD UR31, UR30, UR23, UR21 ;  /* 0x000000171e1f72a4 */ /* 0x000fe4000f8e0215 */
[----:B--2---:R-:W-:Y:S02]  /*3e30*/  UIMAD.WIDE.U32 UR22, UR30, UR8, URZ ;  /* 0x000000081e1672a5 */ /* 0x004fe4000f8e00ff */
[----:B------:R-:W-:Y:S02]  /*3e40*/  UIMAD UR8, UR30, UR35, UR25 ;  /* 0x000000231e0872a4 */ /* 0x000fe4000f8e0219 */
[----:B---3--:R-:W-:Y:S01]  /*3e50*/  ULEA UR21, UP2, UR24, UR36, 0x3 ;  /* 0x0000002418157291 */ /* 0x008fe2000f8418ff */
[----:B------:R-:W0:Y:S03]  /*3e60*/  LDCU.64 UR40, c[0x0][0x3e0] ;  /* 0x00007c00ff2877ac */ /* 0x000e260008000a00 */
[----:B------:R-:W-:Y:S01]  /*3e70*/  ULEA.HI.X UR24, UR24, UR37, UR8, 0x3, UP2 ;  /* 0x0000002518187291 */ /* 0x000fe200090f1c08 */
[----:B------:R-:W1:Y:S01]  /*3e80*/  LDCU.64 UR36, c[0x0][0x3c0] ;  /* 0x00007800ff2477ac */ /* 0x000e620008000a00 */
[----:B----4-:R-:W-:-:S02]  /*3e90*/  ULEA UR27, UP0, UR20, UR14, 0x3 ;  /* 0x0000000e141b7291 */ /* 0x010fc4000f8018ff */
[----:B------:R-:W-:Y:S02]  /*3ea0*/  ULEA UR25, UP1, UR22, UR12, 0x3 ;  /* 0x0000000c16197291 */ /* 0x000fe4000f8218ff */
[----:B------:R-:W-:Y:S02]  /*3eb0*/  ULEA.HI.X UR15, UR20, UR15, UR31, 0x3, UP0 ;  /* 0x0000000f140f7291 */ /* 0x000fe400080f1c1f */
[----:B------:R-:W-:Y:S02]  /*3ec0*/  UISETP.LT.AND UP0, UPT, UR38, 0x1, UPT ;  /* 0x000000012600788c */ /* 0x000fe4000bf01270 */
[----:B------:R-:W-:Y:S02]  /*3ed0*/  UIMAD UR9, UR30, UR9, UR23 ;  /* 0x000000091e0972a4 */ /* 0x000fe4000f8e0217 */
[----:B------:R-:W-:Y:S02]  /*3ee0*/  USEL UR8, UR38, 0x1, !UP0 ;  /* 0x0000000126087887 */ /* 0x000fe4000c000000 */
[----:B------:R-:W-:-:S02]  /*3ef0*/  ULEA.HI.X UR22, UR22, UR13, UR9, 0x3, UP1 ;  /* 0x0000000d16167291 */ /* 0x000fc400088f1c09 */
[----:B------:R-:W-:Y:S02]  /*3f00*/  UIMAD UR20, UR6, UR38, URZ ;  /* 0x00000026061472a4 */ /* 0x000fe4000f8e02ff */
[----:B------:R-:W-:Y:S01]  /*3f10*/  UIADD3 UR9, UPT, UPT, UR26, 0x10f0, URZ ;  /* 0x000010f01a097890 */ /* 0x000fe2000fffe0ff */
[----:B------:R-:W2:Y:S01]  /*3f20*/  LDCU.64 UR34, c[0x0][0x480] ;  /* 0x00009000ff2277ac */ /* 0x000ea20008000a00 */
[----:B------:R-:W-:Y:S02]  /*3f30*/  USHF.L.U64.HI UR12, UR10, 0x3, UR11 ;  /* 0x000000030a0c7899 */ /* 0x000fe4000801020b */
[----:B0-----:R-:W-:Y:S02]  /*3f40*/  USHF.L.U64.HI UR14, UR40, 0x3, UR41 ;  /* 0x00000003280e7899 */ /* 0x001fe40008010229 */
[----:B-1----:R-:W-:Y:S02]  /*3f50*/  USHF.L.U64.HI UR13, UR36, 0x3, UR37 ;  /* 0x00000003240d7899 */ /* 0x002fe40008010225 */
[----:B------:R-:W-:-:S12]  /*3f60*/  UIADD3 UR8, UPT, UPT, -UR8, URZ, URZ ;  /* 0x000000ff08087290 */ /* 0x000fd8000fffe1ff */
.L_x_38:
[----:B------:R-:W-:Y:S02]  /*3f70*/  MOV R40, UR25 ;  /* 0x0000001900287c02 */ /* 0x000fe40008000f00 */
[----:B------:R-:W-:-:S06]  /*3f80*/  MOV R41, UR22 ;  /* 0x0000001600297c02 */ /* 0x000fcc0008000f00 */
[----:B------:R-:W3:Y:S01]  /*3f90*/  LDG.E.64 R40, desc[UR28][R40.64] ;  /* 0x0000001c28287981 */ /* 0x000ee2000c1e1b00 */
[----:B------:R-:W-:-:S04]  /*3fa0*/  IADD3 R118, PT, PT, R105, 0x3, RZ ;  /* 0x0000000369767810 */ /* 0x000fc80007ffe0ff */
[----:B------:R-:W-:Y:S01]  /*3fb0*/  ISETP.GE.U32.AND P4, PT, R118, UR33, PT ;  /* 0x0000002176007c0c */ /* 0x000fe2000bf86070 */
[C---:B---3--:R-:W-:Y:S01]  /*3fc0*/  FMUL.FTZ R42, R41.reuse, R82 ;  /* 0x00000052292a7220 */ /* 0x048fe20000410000 */
[----:B------:R-:W-:Y:S01]  /*3fd0*/  FMUL.FTZ R45, R40, 1.4426950216293334961 ;  /* 0x3fb8aa3b282d7820 */ /* 0x000fe20000410000 */
[C---:B------:R-:W-:Y:S01]  /*3fe0*/  FMUL.FTZ R40, R41.reuse, R78 ;  /* 0x0000004e29287220 */ /* 0x040fe20000410000 */
[C---:B------:R-:W-:Y:S01]  /*3ff0*/  FMUL.FTZ R118, R41.reuse, R60 ;  /* 0x0000003c29767220 */ /* 0x040fe20000410000 */
[----:B------:R-:W-:Y:S01]  /*4000*/  FMUL.RZ R43, R42, 0.15915493667125701904 ;  /* 0x3e22f9832a2b7820 */ /* 0x000fe2000040c000 */
[----:B------:R-:W-:Y:S01]  /*4010*/  FMUL.FTZ R42, R41, R80 ;  /* 0x00000050292a7220 */ /* 0x000fe20000410000 */
[----:B------:R-:W-:Y:S01]  /*4020*/  FMUL.RZ R46, R40, 0.15915493667125701904 ;  /* 0x3e22f983282e7820 */ /* 0x000fe2000040c000 */
[----:B------:R-:W-:Y:S01]  /*4030*/  FMUL.FTZ R40, R45, R78 ;  /* 0x0000004e2d287220 */ /* 0x000fe20000410000 */
[----:B------:R-:W-:Y:S01]  /*4040*/  MUFU.SIN R92, R43 ;  /* 0x0000002b005c7308 */ /* 0x000fe20000000400 */
[----:B------:R-:W-:Y:S01]  /*4050*/  FMUL.RZ R44, R42, 0.15915493667125701904 ;  /* 0x3e22f9832a2c7820 */ /* 0x000fe2000040c000 */
[----:B------:R-:W-:Y:S01]  /*4060*/  FMUL.FTZ R42, R41, R76 ;  /* 0x0000004c292a7220 */ /* 0x000fe20000410000 */
[C---:B------:R-:W-:Y:S01]  /*4070*/  FMUL.FTZ R116, R45.reuse, R80 ;  /* 0x000000502d747220 */ /* 0x040fe20000410000 */
[C---:B------:R-:W-:Y:S01]  /*4080*/  FMUL.FTZ R113, R45.reuse, R82 ;  /* 0x000000522d717220 */ /* 0x040fe20000410000 */
[C---:B------:R-:W-:Y:S01]  /*4090*/  FMUL.FTZ R112, R45.reuse, R74 ;  /* 0x0000004a2d707220 */ /* 0x040fe20000410000 */
[----:B------:R-:W-:Y:S01]  /*40a0*/  FMUL.RZ R47, R42, 0.15915493667125701904 ;  /* 0x3e22f9832a2f7820 */ /* 0x000fe2000040c000 */
[C---:B------:R-:W-:Y:S01]  /*40b0*/  FMUL.FTZ R42, R45.reuse, R76 ;  /* 0x0000004c2d2a7220 */ /* 0x040fe20000410000 */
[----:B------:R0:W1:Y:S01]  /*40c0*/  MUFU.EX2 R119, R40 ;  /* 0x0000002800777308 */ /* 0x0000620000000800 */
[C---:B------:R-:W-:Y:S01]  /*40d0*/  FMUL.FTZ R110, R45.reuse, R72 ;  /* 0x000000482d6e7220 */ /* 0x040fe20000410000 */
[C---:B------:R-:W-:Y:S01]  /*40e0*/  FMUL.FTZ R54, R45.reuse, R68 ;  /* 0x000000442d367220 */ /* 0x040fe20000410000 */
[C---:B------:R-:W-:Y:S01]  /*40f0*/  FMUL.FTZ R91, R45.reuse, R70 ;  /* 0x000000462d5b7220 */ /* 0x040fe20000410000 */
[----:B------:R-:W-:Y:S01]  /*4100*/  MUFU.SIN R93, R44 ;  /* 0x0000002c005d7308 */ /* 0x000fe20000000400 */
[----:B------:R-:W-:Y:S01]  /*4110*/  FMUL.RZ R118, R118, 0.15915493667125701904 ;  /* 0x3e22f98376767820 */ /* 0x000fe2000040c000 */
[C---:B------:R-:W-:Y:S01]  /*4120*/  FMUL.FTZ R51, R45.reuse, R64 ;  /* 0x000000402d337220 */ /* 0x040fe20000410000 */
[----:B------:R-:W-:Y:S01]  /*4130*/  FMUL.FTZ R136, R45, R58 ;  /* 0x0000003a2d887220 */ /* 0x000fe20000410000 */
[----:B0-----:R-:W-:-:S04]  /*4140*/  FMUL.FTZ R40, R41, R72 ;  /* 0x0000004829287220 */ /* 0x001fc80000410000 */
[----:B------:R0:W-:Y:S08]  /*4150*/  MUFU.COS R115, R44 ;  /* 0x0000002c00737308 */ /* 0x0001f00000000000 */
[----:B------:R3:W-:Y:S01]  /*4160*/  MUFU.EX2 R124, R42 ;  /* 0x0000002a007c7308 */ /* 0x0007e20000000800 */
[----:B0-----:R-:W-:Y:S01]  /*4170*/  FMUL.RZ R44, R40, 0.15915493667125701904 ;  /* 0x3e22f983282c7820 */ /* 0x001fe2000040c000 */
[----:B------:R-:W-:-:S02]  /*4180*/  FMUL.FTZ R40, R41, R70 ;  /* 0x0000004629287220 */ /* 0x000fc40000410000 */
[----:B------:R-:W1:Y:S02]  /*4190*/  MUFU.SIN R120, R46 ;  /* 0x0000002e00787308 */ /* 0x000e640000000400 */
[----:B---3--:R-:W-:Y:S01]  /*41a0*/  FMUL.RZ R42, R40, 0.15915493667125701904 ;  /* 0x3e22f983282a7820 */ /* 0x008fe2000040c000 */
[----:B------:R-:W-:-:S05]  /*41b0*/  FMUL.FTZ R40, R41, R68 ;  /* 0x0000004429287220 */ /* 0x000fca0000410000 */
[----:B------:R0:W3:Y:S08]  /*41c0*/  MUFU.COS R122, R46 ;  /* 0x0000002e007a7308 */ /* 0x0000f00000000000 */
[----:B------:R4:W-:Y:S01]  /*41d0*/  MUFU.COS R114, R43 ;  /* 0x0000002b00727308 */ /* 0x0009e20000000000 */
[----:B0-----:R-:W-:Y:S01]  /*41e0*/  FMUL.RZ R46, R40, 0.15915493667125701904 ;  /* 0x3e22f983282e7820 */ /* 0x001fe2000040c000 */
[----:B------:R-:W-:Y:S01]  /*41f0*/  FMUL.FTZ R40, R41, R66 ;  /* 0x0000004229287220 */ /* 0x000fe20000410000 */
[----:B-1----:R-:W-:-:S03]  /*4200*/  FMUL.FTZ R120, R119, R120 ;  /* 0x0000007877787220 */ /* 0x002fc60000410000 */
[----:B------:R-:W-:Y:S01]  /*4210*/  FMUL.RZ R49, R40, 0.15915493667125701904 ;  /* 0x3e22f98328317820 */ /* 0x000fe2000040c000 */
[C---:B------:R-:W-:Y:S01]  /*4220*/  FMUL.FTZ R40, R41.reuse, R64 ;  /* 0x0000004029287220 */ /* 0x040fe20000410000 */
[----:B------:R-:W0:Y:S01]  /*4230*/  MUFU.EX2 R116, R116 ;  /* 0x0000007400747308 */ /* 0x000e220000000800 */
[----:B----4-:R-:W-:Y:S01]  /*4240*/  FMUL.FTZ R43, R41, R74 ;  /* 0x0000004a292b7220 */ /* 0x010fe20000410000 */
[----:B---3--:R-:W-:Y:S01]  /*4250*/  FMUL.FTZ R122, R119, R122 ;  /* 0x0000007a777a7220 */ /* 0x008fe20000410000 */
[----:B------:R-:W-:Y:S01]  /*4260*/  FMUL.RZ R123, R40, 0.15915493667125701904 ;  /* 0x3e22f983287b7820 */ /* 0x000fe2000040c000 */
[----:B------:R-:W-:Y:S01]  /*4270*/  IADD3 R40, PT, PT, R105, 0x2, RZ ;  /* 0x0000000269287810 */ /* 0x000fe20007ffe0ff */
[----:B------:R-:W-:Y:S01]  /*4280*/  FMUL.RZ R43, R43, 0.15915493667125701904 ;  /* 0x3e22f9832b2b7820 */ /* 0x000fe2000040c000 */
[----:B------:R-:W1:Y:S02]  /*4290*/  MUFU.COS R121, R47 ;  /* 0x0000002f00797308 */ /* 0x000e640000000000 */
[----:B------:R-:W-:-:S02]  /*42a0*/  ISETP.GE.U32.AND P1, PT, R40, UR33, PT ;  /* 0x0000002128007c0c */ /* 0x000fc4000bf26070 */
[C---:B------:R-:W-:Y:S02]  /*42b0*/  IADD3 R40, PT, PT, R105.reuse, 0x6, RZ ;  /* 0x0000000669287810 */ /* 0x040fe40007ffe0ff */
[----:B------:R-:W-:Y:S02]  /*42c0*/  FSEL R133, R120, RZ, !P1 ;  /* 0x000000ff78857208 */ /* 0x000fe40004800000 */
[----:B------:R-:W-:Y:S01]  /*42d0*/  MUFU.SIN R108, R43 ;  /* 0x0000002b006c7308 */ /* 0x000fe20000000400 */
[----:B------:R-:W-:Y:S01]  /*42e0*/  ISETP.GE.U32.AND P5, PT, R40, UR33, PT ;  /* 0x0000002128007c0c */ /* 0x000fe2000bfa6070 */
[C---:B0-----:R-:W-:Y:S01]  /*42f0*/  FMUL.FTZ R115, R116.reuse, R115 ;  /* 0x0000007374737220 */ /* 0x041fe20000410000 */
[----:B------:R-:W-:Y:S01]  /*4300*/  IADD3 R40, PT, PT, R105, 0x7, RZ ;  /* 0x0000000769287810 */ /* 0x000fe20007ffe0ff */
[----:B------:R-:W-:Y:S01]  /*4310*/  FMUL.FTZ R93, R116, R93 ;  /* 0x0000005d745d7220 */ /* 0x000fe20000410000 */
[----:B------:R-:W-:Y:S01]  /*4320*/  FSEL R131, R122, 1, !P1 ;  /* 0x3f8000007a837808 */ /* 0x000fe20004800000 */
[----:B------:R-:W-:Y:S01]  /*4330*/  FMUL.FTZ R116, R45, R60 ;  /* 0x0000003c2d747220 */ /* 0x000fe20000410000 */
[----:B------:R-:W-:Y:S01]  /*4340*/  ISETP.GE.U32.AND P2, PT, R40, UR33, PT ;  /* 0x0000002128007c0c */ /* 0x000fe2000bf46070 */
[----:B------:R0:W3:Y:S01]  /*4350*/  MUFU.COS R111, R43 ;  /* 0x0000002b006f7308 */ /* 0x0000e20000000000 */
[----:B------:R-:W-:Y:S01]  /*4360*/  IADD3 R40, PT, PT, R105, 0x8, RZ ;  /* 0x0000000869287810 */ /* 0x000fe20007ffe0ff */
[----:B-1----:R-:W-:Y:S01]  /*4370*/  FMUL.FTZ R121, R124, R121 ;  /* 0x000000797c797220 */ /* 0x002fe20000410000 */
[----:B------:R-:W-:-:S02]  /*4380*/  FSEL R129, R16, RZ, !P1 ;  /* 0x000000ff10817208 */ /* 0x000fc40004800000 */
[----:B------:R-:W-:Y:S02]  /*4390*/  ISETP.GE.U32.AND P1, PT, R40, UR33, PT ;  /* 0x0000002128007c0c */ /* 0x000fe4000bf26070 */
[----:B------:R-:W-:Y:S01]  /*43a0*/  FSEL R122, R15, RZ, !P4 ;  /* 0x000000ff0f7a7208 */ /* 0x000fe20006000000 */
[----:B------:R-:W-:Y:S01]  /*43b0*/  MUFU.SIN R107, R44 ;  /* 0x0000002c006b7308 */ /* 0x000fe20000000400 */
[----:B0-----:R-:W-:-:S07]  /*43c0*/  FMUL.FTZ R43, R45, R66 ;  /* 0x000000422d2b7220 */ /* 0x001fce0000410000 */
[----:B------:R-:W0:Y:S04]  /*43d0*/  MUFU.EX2 R113, R113 ;  /* 0x0000007100717308 */ /* 0x000e280000000800 */
[----:B------:R-:W3:Y:S04]  /*43e0*/  MUFU.EX2 R112, R112 ;  /* 0x0000007000707308 */ /* 0x000ee80000000800 */
[----:B------:R-:W1:Y:S01]  /*43f0*/  MUFU.COS R109, R44 ;  /* 0x0000002c006d7308 */ /* 0x000e620000000000 */
[C---:B0-----:R-:W-:Y:S01]  /*4400*/  FMUL.FTZ R127, R113.reuse, R92 ;  /* 0x0000005c717f7220 */ /* 0x041fe20000410000 */
[----:B------:R-:W-:-:S06]  /*4410*/  FMUL.FTZ R114, R113, R114 ;  /* 0x0000007271727220 */ /* 0x000fcc0000410000 */
[----:B------:R-:W1:Y:S01]  /*4420*/  MUFU.EX2 R110, R110 ;  /* 0x0000006e006e7308 */ /* 0x000e620000000800 */
[----:B------:R-:W-:Y:S01]  /*4430*/  IADD3 R113, PT, PT, R105, 0x9, RZ ;  /* 0x0000000969717810 */ /* 0x000fe20007ffe0ff */
[C---:B---3--:R-:W-:Y:S01]  /*4440*/  FMUL.FTZ R111, R112.reuse, R111 ;  /* 0x0000006f706f7220 */ /* 0x048fe20000410000 */
[----:B------:R-:W-:Y:S01]  /*4450*/  FMUL.FTZ R108, R112, R108 ;  /* 0x0000006c706c7220 */ /* 0x000fe20000410000 */
[----:B------:R-:W-:Y:S01]  /*4460*/  MUFU.SIN R52, R46 ;  /* 0x0000002e00347308 */ /* 0x000fe20000000400 */
[----:B------:R-:W-:-:S07]  /*4470*/  FMUL.FTZ R112, R41, R56 ;  /* 0x0000003829707220 */ /* 0x000fce0000410000 */
[----:B------:R-:W-:Y:S01]  /*4480*/  MUFU.COS R53, R46 ;  /* 0x0000002e00357308 */ /* 0x000fe20000000000 */
[----:B-1----:R-:W-:-:S07]  /*4490*/  FMUL.FTZ R109, R110, R109 ;  /* 0x0000006d6e6d7220 */ /* 0x002fce0000410000 */
[----:B------:R-:W-:Y:S08]  /*44a0*/  MUFU.SIN R50, R49 ;  /* 0x0000003100327308 */ /* 0x000ff00000000400 */
[----:B------:R0:W-:Y:S08]  /*44b0*/  MUFU.COS R48, R49 ;  /* 0x0000003100307308 */ /* 0x0001f00000000000 */
[----:B------:R1:W3:Y:S01]  /*44c0*/  MUFU.SIN R117, R47 ;  /* 0x0000002f00757308 */ /* 0x0002e20000000400 */
[----:B0-----:R-:W-:-:S04]  /*44d0*/  IADD3 R49, PT, PT, R105, 0x4, RZ ;  /* 0x0000000469317810 */ /* 0x001fc80007ffe0ff */
[----:B------:R-:W-:-:S03]  /*44e0*/  ISETP.GE.U32.AND P3, PT, R49, UR33, PT ;  /* 0x0000002131007c0c */ /* 0x000fc6000bf66070 */
[----:B------:R-:W-:Y:S01]  /*44f0*/  MUFU.SIN R55, R42 ;  /* 0x0000002a00377308 */ /* 0x000fe20000000400 */
[----:B-1----:R-:W-:Y:S01]  /*4500*/  FMUL.FTZ R47, R41, R62 ;  /* 0x0000003e292f7220 */ /* 0x002fe20000410000 */
[----:B------:R-:W-:Y:S02]  /*4510*/  FSEL R120, R111, 1, !P3 ;  /* 0x3f8000006f787808 */ /* 0x000fe40005800000 */
[----:B------:R-:W-:Y:S01]  /*4520*/  FSEL R119, R14, RZ, !P3 ;  /* 0x000000ff0e777208 */ /* 0x000fe20005800000 */
[----:B------:R-:W-:-:S03]  /*4530*/  FMUL.RZ R125, R47, 0.15915493667125701904 ;  /* 0x3e22f9832f7d7820 */ /* 0x000fc6000040c000 */
[----:B------:R0:W1:Y:S01]  /*4540*/  MUFU.COS R90, R42 ;  /* 0x0000002a005a7308 */ /* 0x0000620000000000 */
[----:B---3--:R-:W-:-:S05]  /*4550*/  FMUL.FTZ R124, R124, R117 ;  /* 0x000000757c7c7220 */ /* 0x008fca0000410000 */
[----:B------:R-:W-:Y:S02]  /*4560*/  FSEL R124, R124, RZ, !P4 ;  /* 0x000000ff7c7c7208 */ /* 0x000fe40006000000 */
[----:B------:R-:W3:Y:S01]  /*4570*/  MUFU.EX2 R54, R54 ;  /* 0x0000003600367308 */ /* 0x000ee20000000800 */
[----:B0-----:R-:W-:-:S03]  /*4580*/  IADD3 R42, PT, PT, R105, 0x1, RZ ;  /* 0x00000001692a7810 */ /* 0x001fc60007ffe0ff */
[----:B------:R-:W0:Y:S01]  /*4590*/  MUFU.EX2 R43, R43 ;  /* 0x0000002b002b7308 */ /* 0x000e220000000800 */
[----:B------:R-:W-:Y:S02]  /*45a0*/  ISETP.GE.U32.AND P0, PT, R42, UR33, PT ;  /* 0x000000212a007c0c */ /* 0x000fe4000bf06070 */
[----:B------:R-:W-:Y:S01]  /*45b0*/  IADD3 R42, PT, PT, R105, 0x5, RZ ;  /* 0x00000005692a7810 */ /* 0x000fe20007ffe0ff */
[----:B------:R-:W1:Y:S01]  /*45c0*/  MUFU.EX2 R91, R91 ;  /* 0x0000005b005b7308 */ /* 0x000e620000000800 */
[----:B------:R-:W-:Y:S01]  /*45d0*/  FSEL R130, R115, 1, !P0 ;  /* 0x3f80000073827808 */ /* 0x000fe20004000000 */
[----:B------:R-:W-:Y:S01]  /*45e0*/  FMUL.FTZ R115, R41, R58 ;  /* 0x0000003a29737220 */ /* 0x000fe20000410000 */
[----:B------:R-:W-:Y:S01]  /*45f0*/  ISETP.GE.U32.AND P6, PT, R42, UR33, PT ;  /* 0x000000212a007c0c */ /* 0x000fe2000bfc6070 */
[----:B------:R-:W4:Y:S01]  /*4600*/  MUFU.SIN R40, R118 ;  /* 0x0000007600287308 */ /* 0x000f220000000400 */
[----:B------:R-:W-:Y:S01]  /*4610*/  FSEL R132, R93, RZ, !P0 ;  /* 0x000000ff5d847208 */ /* 0x000fe20004000000 */
[----:B------:R-:W-:Y:S01]  /*4620*/  FMUL.RZ R115, R115, 0.15915493667125701904 ;  /* 0x3e22f98373737820 */ /* 0x000fe2000040c000 */
[----:B---3--:R-:W-:Y:S01]  /*4630*/  FMUL.FTZ R53, R54, R53 ;  /* 0x0000003536357220 */ /* 0x008fe20000410000 */
[----:B------:R-:W-:Y:S01]  /*4640*/  FSEL R128, R17, RZ, !P0 ;  /* 0x000000ff11807208 */ /* 0x000fe20004000000 */
[----:B------:R-:W-:Y:S01]  /*4650*/  FMUL.FTZ R42, R45, R62 ;  /* 0x0000003e2d2a7220 */ /* 0x000fe20000410000 */
[C---:B0-----:R-:W-:Y:S01]  /*4660*/  FMUL.FTZ R48, R43.reuse, R48 ;  /* 0x000000302b307220 */ /* 0x041fe20000410000 */
[----:B------:R-:W-:Y:S01]  /*4670*/  FMUL.FTZ R50, R43, R50 ;  /* 0x000000322b327220 */ /* 0x000fe20000410000 */
[----:B------:R0:W-:Y:S01]  /*4680*/  MUFU.COS R92, R118 ;  /* 0x00000076005c7308 */ /* 0x0001e20000000000 */
[----:B------:R-:W-:-:S02]  /*4690*/  ISETP.GE.U32.AND P0, PT, R105, UR33, PT ;  /* 0x0000002169007c0c */ /* 0x000fc4000bf06070 */
[----:B------:R-:W-:Y:S02]  /*46a0*/  IADD3 R43, PT, PT, R105, 0xe, RZ ;  /* 0x0000000e692b7810 */ /* 0x000fe40007ffe0ff */
[----:B------:R-:W-:Y:S02]  /*46b0*/  FSEL R117, R109, 1, !P6 ;  /* 0x3f8000006d757808 */ /* 0x000fe40007000000 */
[----:B------:R-:W-:Y:S01]  /*46c0*/  FSEL R111, R53, 1, !P2 ;  /* 0x3f800000356f7808 */ /* 0x000fe20005000000 */
[----:B------:R-:W-:Y:S01]  /*46d0*/  MUFU.SIN R44, R123 ;  /* 0x0000007b002c7308 */ /* 0x000fe20000000400 */
[----:B0-----:R-:W-:Y:S01]  /*46e0*/  FMUL.FTZ R118, R110, R107 ;  /* 0x0000006b6e767220 */ /* 0x001fe20000410000 */
[----:B------:R-:W-:Y:S01]  /*46f0*/  IADD3 R107, PT, PT, R105, 0xb, RZ ;  /* 0x0000000b696b7810 */ /* 0x000fe20007ffe0ff */
[----:B------:R-:W-:Y:S01]  /*4700*/  FMUL.RZ R110, R112, 0.15915493667125701904 ;  /* 0x3e22f983706e7820 */ /* 0x000fe2000040c000 */
[----:B------:R-:W-:Y:S01]  /*4710*/  FMUL.FTZ R112, R54, R52 ;  /* 0x0000003436707220 */ /* 0x000fe20000410000 */
[----:B------:R-:W-:Y:S01]  /*4720*/  FSEL R127, R127, RZ, !P0 ;  /* 0x000000ff7f7f7208 */ /* 0x000fe20004000000 */
[----:B------:R-:W-:Y:S01]  /*4730*/  FMUL.FTZ R54, R41, R38 ;  /* 0x0000002629367220 */ /* 0x000fe20000410000 */
[----:B------:R-:W-:Y:S01]  /*4740*/  FSEL R118, R118, RZ, !P6 ;  /* 0x000000ff76767208 */ /* 0x000fe20007000000 */
[----:B------:R0:W-:Y:S01]  /*4750*/  MUFU.COS R46, R123 ;  /* 0x0000007b002e7308 */ /* 0x0001e20000000000 */
[----:B------:R-:W-:Y:S01]  /*4760*/  FSEL R112, R112, RZ, !P2 ;  /* 0x000000ff70707208 */ /* 0x000fe20005000000 */
[----:B------:R-:W-:Y:S01]  /*4770*/  FMUL.RZ R139, R54, 0.15915493667125701904 ;  /* 0x3e22f983368b7820 */ /* 0x000fe2000040c000 */
[----:B------:R-:W-:Y:S01]  /*4780*/  FSEL R126, R114, 1, !P0 ;  /* 0x3f800000727e7808 */ /* 0x000fe20004000000 */
[----:B-1----:R-:W-:Y:S01]  /*4790*/  FMUL.FTZ R114, R91, R90 ;  /* 0x0000005a5b727220 */ /* 0x002fe20000410000 */
[----:B------:R-:W-:Y:S01]  /*47a0*/  IADD3 R90, PT, PT, R105, 0xd, RZ ;  /* 0x0000000d695a7810 */ /* 0x000fe20007ffe0ff */
[----:B------:R-:W-:Y:S01]  /*47b0*/  FMUL.FTZ R41, R41, R36 ;  /* 0x0000002429297220 */ /* 0x000fe20000410000 */
[----:B------:R-:W-:Y:S01]  /*47c0*/  FSEL R109, R50, RZ, !P1 ;  /* 0x000000ff326d7208 */ /* 0x000fe20004800000 */
[----:B------:R1:W4:Y:S01]  /*47d0*/  MUFU.EX2 R93, R116 ;  /* 0x00000074005d7308 */ /* 0x0003220000000800 */
[----:B0-----:R-:W-:Y:S01]  /*47e0*/  FSEL R123, R121, 1, !P4 ;  /* 0x3f800000797b7808 */ /* 0x001fe20006000000 */
[----:B------:R-:W-:Y:S01]  /*47f0*/  FMUL.RZ R41, R41, 0.15915493667125701904 ;  /* 0x3e22f98329297820 */ /* 0x000fe2000040c000 */
[----:B------:R-:W-:Y:S01]  /*4800*/  FSEL R121, R108, RZ, !P3 ;  /* 0x000000ff6c797208 */ /* 0x000fe20005800000 */
[----:B------:R-:W-:Y:S01]  /*4810*/  MUFU.SIN R134, R115 ;  /* 0x0000007300867308 */ /* 0x000fe20000000400 */
[----:B------:R-:W-:-:S02]  /*4820*/  ISETP.GE.U32.AND P3, PT, R107, UR33, PT ;  /* 0x000000216b007c0c */ /* 0x000fc4000bf66070 */
[----:B------:R-:W-:Y:S02]  /*4830*/  IADD3 R107, PT, PT, R105, 0xc, RZ ;  /* 0x0000000c696b7810 */ /* 0x000fe40007ffe0ff */
[----:B-1----:R-:W-:Y:S02]  /*4840*/  FSEL R116, R13, RZ, !P6 ;  /* 0x000000ff0d747208 */ /* 0x002fe40007000000 */
[----:B------:R-:W-:Y:S01]  /*4850*/  ISETP.GE.U32.AND P6, PT, R107, UR33, PT ;  /* 0x000000216b007c0c */ /* 0x000fe2000bfc6070 */
[----:B------:R0:W-:Y:S01]  /*4860*/  MUFU.COS R135, R115 ;  /* 0x0000007300877308 */ /* 0x0001e20000000000 */
[----:B------:R-:W-:Y:S01]  /*4870*/  FMUL.FTZ R107, R45, R38 ;  /* 0x000000262d6b7220 */ /* 0x000fe20000410000 */
[----:B------:R-:W-:Y:S01]  /*4880*/  FSEL R108, R48, 1, !P1 ;  /* 0x3f800000306c7808 */ /* 0x000fe20004800000 */
[----:B----4-:R-:W-:Y:S01]  /*4890*/  FMUL.FTZ R40, R93, R40 ;  /* 0x000000285d287220 */ /* 0x010fe20000410000 */
[----:B------:R-:W-:-:S04]  /*48a0*/  FSEL R114, R114, 1, !P5 ;  /* 0x3f80000072727808 */ /* 0x000fc80006800000 */
[----:B------:R-:W-:Y:S01]  /*48b0*/  MUFU.SIN R137, R110 ;  /* 0x0000006e00897308 */ /* 0x000fe20000000400 */
[----:B0-----:R-:W-:Y:S01]  /*48c0*/  FMUL.FTZ R115, R91, R55 ;  /* 0x000000375b737220 */ /* 0x001fe20000410000 */
[C---:B------:R-:W-:Y:S01]  /*48d0*/  FMUL.FTZ R91, R45.reuse, R56 ;  /* 0x000000382d5b7220 */ /* 0x040fe20000410000 */
[----:B------:R-:W-:-:S03]  /*48e0*/  FMUL.FTZ R45, R45, R36 ;  /* 0x000000242d2d7220 */ /* 0x000fc60000410000 */
[----:B------:R-:W-:Y:S02]  /*48f0*/  FSEL R115, R115, RZ, !P5 ;  /* 0x000000ff73737208 */ /* 0x000fe40006800000 */
[----:B------:R0:W-:Y:S08]  /*4900*/  MUFU.COS R55, R110 ;  /* 0x0000006e00377308 */ /* 0x0001f00000000000 */
[----:B------:R-:W-:Y:S01]  /*4910*/  MUFU.SIN R47, R125 ;  /* 0x0000007d002f7308 */ /* 0x000fe20000000400 */
[----:B0-----:R-:W-:-:S02]  /*4920*/  FSEL R110, R11, RZ, !P2 ;  /* 0x000000ff0b6e7208 */ /* 0x001fc40005000000 */
[----:B------:R-:W-:Y:S02]  /*4930*/  ISETP.GE.U32.AND P2, PT, R43, UR33, PT ;  /* 0x000000212b007c0c */ /* 0x000fe4000bf46070 */
[----:B------:R-:W-:-:S03]  /*4940*/  IADD3 R43, PT, PT, R105, 0xf, RZ ;  /* 0x0000000f692b7810 */ /* 0x000fc60007ffe0ff */
[----:B------:R0:W1:Y:S08]  /*4950*/  MUFU.COS R49, R125 ;  /* 0x0000007d00317308 */ /* 0x0000700000000000 */
[----:B------:R3:W-:Y:S01]  /*4960*/  MUFU.EX2 R52, R107 ;  /* 0x0000006b00347308 */ /* 0x0007e20000000800 */
[----:B0-----:R-:W-:Y:S02]  /*4970*/  FSEL R125, R18, RZ, !P0 ;  /* 0x000000ff127d7208 */ /* 0x001fe40004000000 */
[----:B------:R-:W-:Y:S01]  /*4980*/  ISETP.GE.U32.AND P0, PT, R113, UR33, PT ;  /* 0x0000002171007c0c */ /* 0x000fe2000bf06070 */
[----:B------:R-:W1:Y:S01]  /*4990*/  MUFU.EX2 R42, R42 ;  /* 0x0000002a002a7308 */ /* 0x000e620000000800 */
[----:B------:R-:W-:-:S03]  /*49a0*/  IADD3 R113, PT, PT, R105, 0xa, RZ ;  /* 0x0000000a69717810 */ /* 0x000fc60007ffe0ff */
[----:B------:R-:W-:Y:S01]  /*49b0*/  MUFU.SIN R48, R41 ;  /* 0x0000002900307308 */ /* 0x000fe20000000400 */
[----:B---3--:R-:W-:Y:S02]  /*49c0*/  FSEL R107, R10, RZ, !P1 ;  /* 0x000000ff0a6b7208 */ /* 0x008fe40004800000 */
[----:B------:R-:W-:Y:S01]  /*49d0*/  ISETP.GE.U32.AND P1, PT, R43, UR33, PT ;  /* 0x000000212b007c0c */ /* 0x000fe2000bf26070 */
[----:B------:R-:W-:Y:S01]  /*49e0*/  FMUL.FTZ R43, R132, R125 ;  /* 0x0000007d842b7220 */ /* 0x000fe20000410000 */
[----:B------:R-:W-:Y:S02]  /*49f0*/  ISETP.GE.U32.AND P4, PT, R113, UR33, PT ;  /* 0x0000002171007c0c */ /* 0x000fe4000bf86070 */
[----:B------:R-:W-:Y:S01]  /*4a00*/  FSEL R113, R12, RZ, !P5 ;  /* 0x000000ff0c717208 */ /* 0x000fe20006800000 */
[----:B------:R-:W-:Y:S01]  /*4a10*/  FFMA.FTZ R43, RZ, R130, R43 ;  /* 0x00000082ff2b7223 */ /* 0x000fe2000001002b */
[----:B------:R-:W-:Y:S01]  /*4a20*/  ISETP.GE.U32.AND P5, PT, R90, UR33, PT ;  /* 0x000000215a007c0c */ /* 0x000fe2000bfa6070 */
[C---:B-1----:R-:W-:Y:S01]  /*4a30*/  FMUL.FTZ R49, R42.reuse, R49 ;  /* 0x000000312a317220 */ /* 0x042fe20000410000 */
[----:B------:R0:W1:Y:S01]  /*4a40*/  MUFU.EX2 R90, R91 ;  /* 0x0000005b005a7308 */ /* 0x0000620000000800 */
[----:B------:R-:W-:Y:S01]  /*4a50*/  FADD.FTZ R54, RZ, R43 ;  /* 0x0000002bff367221 */ /* 0x000fe20000010000 */
[----:B------:R-:W-:-:S02]  /*4a60*/  FMUL.FTZ R47, R42, R47 ;  /* 0x0000002f2a2f7220 */ /* 0x000fc40000410000 */
[----:B------:R1:W3:Y:S01]  /*4a70*/  MUFU.COS R148, R41 ;  /* 0x0000002900947308 */ /* 0x0002e20000000000 */
[----:B------:R-:W-:Y:S01]  /*4a80*/  FMUL.FTZ R138, R133, R54 ;  /* 0x00000036858a7220 */ /* 0x000fe20000410000 */
[----:B0-----:R-:W-:-:S06]  /*4a90*/  FMUL.FTZ R91, RZ, R132 ;  /* 0x00000084ff5b7220 */ /* 0x001fcc0000410000 */
[----:B------:R-:W3:Y:S01]  /*4aa0*/  MUFU.EX2 R45, R45 ;  /* 0x0000002d002d7308 */ /* 0x000ee20000000800 */
[----:B------:R-:W-:Y:S01]  /*4ab0*/  FFMA.FTZ R91, R130, R125, -R91 ;  /* 0x0000007d825b7223 */ /* 0x000fe2000001085b */
[----:B-1----:R-:W-:Y:S02]  /*4ac0*/  FMUL.FTZ R41, R90, R137 ;  /* 0x000000895a297220 */ /* 0x002fe40000410000 */
[----:B------:R-:W0:Y:S01]  /*4ad0*/  MUFU.EX2 R51, R51 ;  /* 0x0000003300337308 */ /* 0x000e220000000800 */
[----:B------:R-:W-:-:S03]  /*4ae0*/  FADD.FTZ R50, R91, R128 ;  /* 0x000000805b327221 */ /* 0x000fc60000010000 */
[----:B------:R-:W1:Y:S01]  /*4af0*/  MUFU.SIN R53, R139 ;  /* 0x0000008b00357308 */ /* 0x000e620000000400 */
[-C--:B------:R-:W-:Y:S01]  /*4b00*/  FFMA.FTZ R42, R131, R50.reuse, -R138 ;  /* 0x00000032832a7223 */ /* 0x080fe2000001088a */
[----:B------:R-:W-:Y:S01]  /*4b10*/  FMUL.FTZ R50, R133, R50 ;  /* 0x0000003285327220 */ /* 0x000fe20000410000 */
[----:B------:R-:W-:-:S05]  /*4b20*/  FMUL.FTZ R138, R93, R92 ;  /* 0x0000005c5d8a7220 */ /* 0x000fca0000410000 */
[----:B------:R-:W4:Y:S01]  /*4b30*/  MUFU.COS R145, R139 ;  /* 0x0000008b00917308 */ /* 0x000f220000000000 */
[----:B------:R-:W-:Y:S01]  /*4b40*/  FFMA.FTZ R50, R131, R54, R50 ;  /* 0x0000003683327223 */ /* 0x000fe20000010032 */
[----:B------:R-:W-:Y:S01]  /*4b50*/  FADD.FTZ R42, R42, R129 ;  /* 0x000000812a2a7221 */ /* 0x000fe20000010000 */
[C---:B---3--:R-:W-:Y:S01]  /*4b60*/  FMUL.FTZ R148, R45.reuse, R148 ;  /* 0x000000942d947220 */ /* 0x048fe20000410000 */
[----:B------:R-:W-:Y:S01]  /*4b70*/  FMUL.FTZ R147, R45, R48 ;  /* 0x000000302d937220 */ /* 0x000fe20000410000 */
[----:B------:R-:W-:Y:S01]  /*4b80*/  FADD.FTZ R50, RZ, R50 ;  /* 0x00000032ff327221 */ /* 0x000fe20000010000 */
[C---:B------:R-:W-:Y:S01]  /*4b90*/  FMUL.FTZ R54, R124.reuse, R42 ;  /* 0x0000002a7c367220 */ /* 0x040fe20000410000 */
[C---:B0-----:R-:W-:Y:S01]  /*4ba0*/  FMUL.FTZ R46, R51.reuse, R46 ;  /* 0x0000002e332e7220 */ /* 0x041fe20000410000 */
[----:B------:R-:W-:Y:S01]  /*4bb0*/  FMUL.FTZ R44, R51, R44 ;  /* 0x0000002c332c7220 */ /* 0x000fe20000410000 */
[-C--:B------:R-:W-:Y:S01]  /*4bc0*/  FMUL.FTZ R43, R124, R50.reuse ;  /* 0x000000327c2b7220 */ /* 0x080fe20000410000 */
[C---:B------:R-:W-:Y:S01]  /*4bd0*/  FFMA.FTZ R54, R123.reuse, R50, R54 ;  /* 0x000000327b367223 */ /* 0x040fe20000010036 */
[----:B-1----:R-:W-:Y:S01]  /*4be0*/  FMUL.FTZ R53, R52, R53 ;  /* 0x0000003534357220 */ /* 0x002fe20000410000 */
[----:B------:R-:W-:Y:S01]  /*4bf0*/  FSEL R142, R46, 1, !P0 ;  /* 0x3f8000002e8e7808 */ /* 0x000fe20004000000 */
[----:B------:R-:W-:Y:S01]  /*4c00*/  FFMA.FTZ R43, R123, R42, -R43 ;  /* 0x0000002a7b2b7223 */ /* 0x000fe2000001082b */
[----:B------:R-:W-:Y:S01]  /*4c10*/  FADD.FTZ R54, RZ, R54 ;  /* 0x00000036ff367221 */ /* 0x000fe20000010000 */
[----:B------:R-:W-:Y:S01]  /*4c20*/  FMUL.FTZ R42, R126, R132 ;  /* 0x000000847e2a7220 */ /* 0x000fe20000410000 */
[----:B------:R-:W-:Y:S01]  /*4c30*/  FSEL R143, R44, RZ, !P0 ;  /* 0x000000ff2c8f7208 */ /* 0x000fe20004000000 */
[----:B------:R-:W-:Y:S01]  /*4c40*/  FADD.FTZ R45, R43, R122 ;  /* 0x0000007a2b2d7221 */ /* 0x000fe20000010000 */
[----:B------:R-:W-:Y:S01]  /*4c50*/  FMUL.FTZ R51, R121, R54 ;  /* 0x0000003679337220 */ /* 0x000fe20000410000 */
[C---:B------:R-:W-:Y:S01]  /*4c60*/  FMUL.FTZ R43, R127.reuse, R132 ;  /* 0x000000847f2b7220 */ /* 0x040fe20000410000 */
[-C--:B------:R-:W-:Y:S01]  /*4c70*/  FFMA.FTZ R48, R127, R130.reuse, R42 ;  /* 0x000000827f307223 */ /* 0x080fe2000001002a */
[-C--:B------:R-:W-:Y:S01]  /*4c80*/  FMUL.FTZ R91, R121, R45.reuse ;  /* 0x0000002d795b7220 */ /* 0x080fe20000410000 */
[----:B------:R-:W-:Y:S01]  /*4c90*/  FFMA.FTZ R50, R120, R45, -R51 ;  /* 0x0000002d78327223 */ /* 0x000fe20000010833 */
[----:B------:R-:W-:Y:S01]  /*4ca0*/  FFMA.FTZ R42, R126, R130, -R43 ;  /* 0x000000827e2a7223 */ /* 0x000fe2000001082b */
[----:B----4-:R-:W-:Y:S01]  /*4cb0*/  FMUL.FTZ R145, R52, R145 ;  /* 0x0000009134917220 */ /* 0x010fe20000410000 */
[----:B------:R-:W-:Y:S01]  /*4cc0*/  FFMA.FTZ R91, R120, R54, R91 ;  /* 0x00000036785b7223 */ /* 0x000fe2000001005b */
[----:B------:R-:W-:Y:S01]  /*4cd0*/  FADD.FTZ R51, R50, R119 ;  /* 0x0000007732337221 */ /* 0x000fe20000010000 */
[C---:B------:R-:W-:Y:S01]  /*4ce0*/  FMUL.FTZ R50, R133.reuse, R48 ;  /* 0x0000003085327220 */ /* 0x040fe20000410000 */
[-C--:B------:R-:W-:Y:S01]  /*4cf0*/  FMUL.FTZ R43, R133, R42.reuse ;  /* 0x0000002a852b7220 */ /* 0x080fe20000410000 */
[----:B------:R-:W-:Y:S01]  /*4d00*/  FADD.FTZ R91, RZ, R91 ;  /* 0x0000005bff5b7221 */ /* 0x000fe20000010000 */
[C---:B------:R-:W-:Y:S01]  /*4d10*/  FMUL.FTZ R52, R118.reuse, R51 ;  /* 0x0000003376347220 */ /* 0x040fe20000410000 */
[C---:B------:R-:W-:Y:S01]  /*4d20*/  FFMA.FTZ R50, R131.reuse, R42, -R50 ;  /* 0x0000002a83327223 */ /* 0x040fe20000010832 */
[----:B------:R-:W-:Y:S01]  /*4d30*/  FFMA.FTZ R43, R131, R48, R43 ;  /* 0x00000030832b7223 */ /* 0x000fe2000001002b */
[-C--:B------:R-:W-:Y:S01]  /*4d40*/  FMUL.FTZ R48, R118, R91.reuse ;  /* 0x0000005b76307220 */ /* 0x080fe20000410000 */
[C---:B------:R-:W-:Y:S01]  /*4d50*/  FFMA.FTZ R52, R117.reuse, R91, R52 ;  /* 0x0000005b75347223 */ /* 0x040fe20000010034 */
[CC--:B------:R-:W-:Y:S01]  /*4d60*/  FMUL.FTZ R42, R124.reuse, R50.reuse ;  /* 0x000000327c2a7220 */ /* 0x0c0fe20000410000 */
[----:B------:R-:W-:Y:S01]  /*4d70*/  FMUL.FTZ R45, R124, R43 ;  /* 0x0000002b7c2d7220 */ /* 0x000fe20000410000 */
[----:B------:R-:W-:Y:S01]  /*4d80*/  FFMA.FTZ R51, R117, R51, -R48 ;  /* 0x0000003375337223 */ /* 0x000fe20000010830 */
[----:B------:R-:W-:Y:S01]  /*4d90*/  FADD.FTZ R52, RZ, R52 ;  /* 0x00000034ff347221 */ /* 0x000fe20000010000 */
[C---:B------:R-:W-:Y:S01]  /*4da0*/  FFMA.FTZ R42, R123.reuse, R43, R42 ;  /* 0x0000002b7b2a7223 */ /* 0x040fe2000001002a */
[----:B------:R-:W-:Y:S01]  /*4db0*/  FFMA.FTZ R45, R123, R50, -R45 ;  /* 0x000000327b2d7223 */ /* 0x000fe2000001082d */
[----:B------:R-:W-:Y:S01]  /*4dc0*/  FADD.FTZ R48, R51, R116 ;  /* 0x0000007433307221 */ /* 0x000fe20000010000 */
[----:B------:R-:W-:Y:S01]  /*4dd0*/  FMUL.FTZ R91, R115, R52 ;  /* 0x00000034735b7220 */ /* 0x000fe20000410000 */
[C---:B------:R-:W-:Y:S01]  /*4de0*/  FMUL.FTZ R43, R121.reuse, R42 ;  /* 0x0000002a792b7220 */ /* 0x040fe20000410000 */
[-C--:B------:R-:W-:Y:S01]  /*4df0*/  FMUL.FTZ R51, R121, R45.reuse ;  /* 0x0000002d79337220 */ /* 0x080fe20000410000 */
[-C--:B------:R-:W-:Y:S01]  /*4e00*/  FMUL.FTZ R93, R115, R48.reuse ;  /* 0x00000030735d7220 */ /* 0x080fe20000410000 */
[----:B------:R-:W-:Y:S01]  /*4e10*/  FFMA.FTZ R48, R114, R48, -R91 ;  /* 0x0000003072307223 */ /* 0x000fe2000001085b */
[C---:B------:R-:W-:Y:S01]  /*4e20*/  FFMA.FTZ R43, R120.reuse, R45, -R43 ;  /* 0x0000002d782b7223 */ /* 0x040fe2000001082b */
[----:B------:R-:W-:Y:S01]  /*4e30*/  FFMA.FTZ R51, R120, R42, R51 ;  /* 0x0000002a78337223 */ /* 0x000fe20000010033 */
[----:B------:R-:W-:Y:S01]  /*4e40*/  FFMA.FTZ R93, R114, R52, R93 ;  /* 0x00000034725d7223 */ /* 0x000fe2000001005d */
[----:B------:R-:W-:Y:S01]  /*4e50*/  FADD.FTZ R50, R48, R113 ;  /* 0x0000007130327221 */ /* 0x000fe20000010000 */
[C---:B------:R-:W-:Y:S01]  /*4e60*/  FMUL.FTZ R48, R118.reuse, R43 ;  /* 0x0000002b76307220 */ /* 0x040fe20000410000 */
[-C--:B------:R-:W-:Y:S01]  /*4e70*/  FMUL.FTZ R42, R118, R51.reuse ;  /* 0x00000033762a7220 */ /* 0x080fe20000410000 */
[----:B------:R-:W-:Y:S01]  /*4e80*/  FADD.FTZ R93, RZ, R93 ;  /* 0x0000005dff5d7221 */ /* 0x000fe20000010000 */
[C---:B------:R-:W-:Y:S01]  /*4e90*/  FMUL.FTZ R52, R112.reuse, R50 ;  /* 0x0000003270347220 */ /* 0x040fe20000410000 */
[C---:B------:R-:W-:Y:S01]  /*4ea0*/  FFMA.FTZ R48, R117.reuse, R51, R48 ;  /* 0x0000003375307223 */ /* 0x040fe20000010030 */
[----:B------:R-:W-:Y:S01]  /*4eb0*/  FFMA.FTZ R42, R117, R43, -R42 ;  /* 0x0000002b752a7223 */ /* 0x000fe2000001082a */
[-C--:B------:R-:W-:Y:S01]  /*4ec0*/  FMUL.FTZ R51, R112, R93.reuse ;  /* 0x0000005d70337220 */ /* 0x080fe20000410000 */
[----:B------:R-:W-:Y:S01]  /*4ed0*/  FFMA.FTZ R52, R111, R93, R52 ;  /* 0x0000005d6f347223 */ /* 0x000fe20000010034 */
[C---:B------:R-:W-:Y:S01]  /*4ee0*/  FMUL.FTZ R43, R115.reuse, R48 ;  /* 0x00000030732b7220 */ /* 0x040fe20000410000 */
[----:B------:R-:W-:Y:S01]  /*4ef0*/  FMUL.FTZ R45, R115, R42 ;  /* 0x0000002a732d7220 */ /* 0x000fe20000410000 */
[----:B------:R-:W-:Y:S01]  /*4f00*/  FFMA.FTZ R51, R111, R50, -R51 ;  /* 0x000000326f337223 */ /* 0x000fe20000010833 */
[----:B------:R-:W-:Y:S01]  /*4f10*/  FADD.FTZ R52, RZ, R52 ;  /* 0x00000034ff347221 */ /* 0x000fe20000010000 */
[C---:B------:R-:W-:Y:S01]  /*4f20*/  FFMA.FTZ R43, R114.reuse, R42, -R43 ;  /* 0x0000002a722b7223 */ /* 0x040fe2000001082b */
[----:B------:R-:W-:Y:S01]  /*4f30*/  FFMA.FTZ R45, R114, R48, R45 ;  /* 0x00000030722d7223 */ /* 0x000fe2000001002d */
[----:B------:R-:W-:Y:S01]  /*4f40*/  FADD.FTZ R51, R51, R110 ;  /* 0x0000006e33337221 */ /* 0x000fe20000010000 */
[-C--:B------:R-:W-:Y:S01]  /*4f50*/  FMUL.FTZ R93, R109, R52.reuse ;  /* 0x000000346d5d7220 */ /* 0x080fe20000410000 */
[----:B------:R-:W-:Y:S01]  /*4f60*/  FSEL R156, R9, RZ, !P0 ;  /* 0x000000ff099c7208 */ /* 0x000fe20004000000 */
[----:B------:R-:W0:Y:S01]  /*4f70*/  MUFU.EX2 R136, R136 ;  /* 0x0000008800887308 */ /* 0x000e220000000800 */
[-C--:B------:R-:W-:Y:S01]  /*4f80*/  FMUL.FTZ R137, R109, R51.reuse ;  /* 0x000000336d897220 */ /* 0x080fe20000410000 */
[----:B------:R-:W-:Y:S01]  /*4f90*/  FFMA.FTZ R42, R108, R51, -R93 ;  /* 0x000000336c2a7223 */ /* 0x000fe2000001085d */
[----:B------:R-:W-:Y:S01]  /*4fa0*/  FSEL R141, R47, RZ, !P4 ;  /* 0x000000ff2f8d7208 */ /* 0x000fe20006000000 */
[----:B------:R-:W-:Y:S01]  /*4fb0*/  FMUL.FTZ R55, R90, R55 ;  /* 0x000000375a377220 */ /* 0x000fe20000410000 */
[----:B------:R-:W-:Y:S01]  /*4fc0*/  FFMA.FTZ R137, R108, R52, R137 ;  /* 0x000000346c897223 */ /* 0x000fe20000010089 */
[----:B------:R-:W-:Y:S01]  /*4fd0*/  FADD.FTZ R44, R42, R107 ;  /* 0x0000006b2a2c7221 */ /* 0x000fe20000010000 */
[----:B------:R-:W-:-:S02]  /*4fe0*/  FSEL R140, R49, 1, !P4 ;  /* 0x3f800000318c7808 */ /* 0x000fc40006000000 */
[----:B------:R-:W-:Y:S01]  /*4ff0*/  FADD.FTZ R137, RZ, R137 ;  /* 0x00000089ff897221 */ /* 0x000fe20000010000 */
[CC--:B------:R-:W-:Y:S01]  /*5000*/  FMUL.FTZ R139, R143.reuse, R44.reuse ;  /* 0x0000002c8f8b7220 */ /* 0x0c0fe20000410000 */
[----:B------:R-:W-:Y:S02]  /*5010*/  FSEL R155, R8, RZ, !P4 ;  /* 0x000000ff089b7208 */ /* 0x000fe40006000000 */
[-C--:B------:R-:W-:Y:S01]  /*5020*/  FMUL.FTZ R51, R143, R137.reuse ;  /* 0x000000898f337220 */ /* 0x080fe20000410000 */
[----:B------:R-:W-:Y:S01]  /*5030*/  FFMA.FTZ R139, R142, R137, R139 ;  /* 0x000000898e8b7223 */ /* 0x000fe2000001008b */
[----:B------:R-:W-:Y:S01]  /*5040*/  FMUL.FTZ R42, R112, R45 ;  /* 0x0000002d702a7220 */ /* 0x000fe20000410000 */
[----:B------:R-:W-:Y:S01]  /*5050*/  MOV R90, UR27 ;  /* 0x0000001b005a7c02 */ /* 0x000fe20008000f00 */
[----:B------:R-:W-:Y:S01]  /*5060*/  FFMA.FTZ R51, R142, R44, -R51 ;  /* 0x0000002c8e337223 */ /* 0x000fe20000010833 */
[----:B------:R-:W-:Y:S01]  /*5070*/  FADD.FTZ R139, RZ, R139 ;  /* 0x0000008bff8b7221 */ /* 0x000fe20000010000 */
[-C--:B------:R-:W-:Y:S01]  /*5080*/  FFMA.FTZ R42, R111, R43.reuse, -R42 ;  /* 0x0000002b6f2a7223 */ /* 0x080fe2000001082a */
[----:B------:R-:W-:Y:S01]  /*5090*/  FMUL.FTZ R44, R112, R43 ;  /* 0x0000002b702c7220 */ /* 0x000fe20000410000 */
[----:B------:R-:W-:Y:S01]  /*50a0*/  FADD.FTZ R51, R51, R156 ;  /* 0x0000009c33337221 */ /* 0x000fe20000010000 */
[C---:B------:R-:W-:Y:S01]  /*50b0*/  FMUL.FTZ R43, R141.reuse, R139 ;  /* 0x0000008b8d2b7220 */ /* 0x040fe20000410000 */
[----:B------:R-:W-:Y:S01]  /*50c0*/  MOV R91, UR15 ;  /* 0x0000000f005b7c02 */ /* 0x000fe20008000f00 */
[----:B0-----:R-:W-:Y:S01]  /*50d0*/  FMUL.FTZ R134, R136, R134 ;  /* 0x0000008688867220 */ /* 0x001fe20000410000 */
[-C--:B------:R-:W-:Y:S01]  /*50e0*/  FMUL.FTZ R48, R141, R51.reuse ;  /* 0x000000338d307220 */ /* 0x080fe20000410000 */
[----:B------:R-:W-:Y:S01]  /*50f0*/  FFMA.FTZ R46, R140, R51, -R43 ;  /* 0x000000338c2e7223 */ /* 0x000fe2000001082b */
[----:B------:R-:W-:Y:S01]  /*5100*/  MOV R92, UR21 ;  /* 0x00000015005c7c02 */ /* 0x000fe20008000f00 */
[----:B------:R-:W-:Y:S01]  /*5110*/  FMUL.FTZ R135, R136, R135 ;  /* 0x0000008788877220 */ /* 0x000fe20000410000 */
[----:B------:R-:W-:Y:S01]  /*5120*/  FFMA.FTZ R48, R140, R139, R48 ;  /* 0x0000008b8c307223 */ /* 0x000fe20000010030 */
[----:B------:R-:W-:Y:S01]  /*5130*/  FSEL R139, R40, RZ, !P3 ;  /* 0x000000ff288b7208 */ /* 0x000fe20005800000 */
[----:B------:R-:W-:Y:S01]  /*5140*/  FADD.FTZ R46, R46, R155 ;  /* 0x0000009b2e2e7221 */ /* 0x000fe20000010000 */
[----:B------:R-:W-:Y:S01]  /*5150*/  MOV R93, UR24 ;  /* 0x00000018005d7c02 */ /* 0x000fe20008000f00 */
[----:B------:R-:W-:Y:S01]  /*5160*/  FADD.FTZ R48, RZ, R48 ;  /* 0x00000030ff307221 */ /* 0x000fe20000010000 */
[----:B------:R-:W-:Y:S01]  /*5170*/  FSEL R138, R138, 1, !P3 ;  /* 0x3f8000008a8a7808 */ /* 0x000fe20005800000 */
[----:B------:R-:W-:Y:S01]  /*5180*/  FFMA.FTZ R44, R111, R45, R44 ;  /* 0x0000002d6f2c7223 */ /* 0x000fe2000001002c */
[----:B------:R-:W-:Y:S01]  /*5190*/  FMUL.FTZ R47, R139, R46 ;  /* 0x0000002e8b2f7220 */ /* 0x000fe20000410000 */
[----:B------:R-:W-:Y:S01]  /*51a0*/  FMUL.FTZ R45, R109, R42 ;  /* 0x0000002a6d2d7220 */ /* 0x000fe20000410000 */
[-C--:B------:R-:W-:Y:S01]  /*51b0*/  FMUL.FTZ R49, R139, R48.reuse ;  /* 0x000000308b317220 */ /* 0x080fe20000410000 */
[----:B------:R-:W3:Y:S01]  /*51c0*/  LDG.E.64 R90, desc[UR28][R90.64] ;  /* 0x0000001c5a5a7981 */ /* 0x000ee2000c1e1b00 */
[----:B------:R-:W-:Y:S01]  /*51d0*/  FFMA.FTZ R48, R138, R48, R47 ;  /* 0x000000308a307223 */ /* 0x000fe2000001002f */
[-C--:B------:R-:W-:Y:S01]  /*51e0*/  FMUL.FTZ R43, R109, R44.reuse ;  /* 0x0000002c6d2b7220 */ /* 0x080fe20000410000 */
[----:B------:R-:W-:Y:S01]  /*51f0*/  FFMA.FTZ R45, R108, R44, R45 ;  /* 0x0000002c6c2d7223 */ /* 0x000fe2000001002d */
[----:B------:R-:W3:Y:S01]  /*5200*/  LDG.E.64 R92, desc[UR28][R92.64] ;  /* 0x0000001c5c5c7981 */ /* 0x000ee2000c1e1b00 */
[----:B------:R-:W-:Y:S01]  /*5210*/  FSEL R154, R7, RZ, !P3 ;  /* 0x000000ff079a7208 */ /* 0x000fe20005800000 */
[----:B------:R-:W-:Y:S01]  /*5220*/  FFMA.FTZ R49, R138, R46, -R49 ;  /* 0x0000002e8a317223 */ /* 0x000fe20000010831 */
[----:B------:R-:W-:Y:S01]  /*5230*/  FSEL R137, R134, RZ, !P6 ;  /* 0x000000ff86897208 */ /* 0x000fe20007000000 */
[----:B------:R-:W-:Y:S01]  /*5240*/  FADD.FTZ R48, RZ, R48 ;  /* 0x00000030ff307221 */ /* 0x000fe20000010000 */
[----:B------:R-:W-:Y:S01]  /*5250*/  FFMA.FTZ R43, R108, R42, -R43 ;  /* 0x0000002a6c2b7223 */ /* 0x000fe2000001082b */
[----:B------:R-:W-:Y:S01]  /*5260*/  FMUL.FTZ R47, R143, R45 ;  /* 0x0000002d8f2f7220 */ /* 0x000fe20000410000 */
[----:B------:R-:W-:Y:S01]  /*5270*/  FADD.FTZ R49, R49, R154 ;  /* 0x0000009a31317221 */ /* 0x000fe20000010000 */
[----:B------:R-:W-:Y:S01]  /*5280*/  FSEL R136, R135, 1, !P6 ;  /* 0x3f80000087887808 */ /* 0x000fe20007000000 */
[-C--:B------:R-:W-:Y:S01]  /*5290*/  FMUL.FTZ R51, R137, R48.reuse ;  /* 0x0000003089337220 */ /* 0x080fe20000410000 */
[-C--:B------:R-:W-:Y:S01]  /*52a0*/  FFMA.FTZ R47, R142, R43.reuse, -R47 ;  /* 0x0000002b8e2f7223 */ /* 0x080fe2000001082f */
[----:B------:R-:W-:Y:S01]  /*52b0*/  FMUL.FTZ R43, R143, R43 ;  /* 0x0000002b8f2b7220 */ /* 0x000fe20000410000 */
[-C--:B------:R-:W-:Y:S01]  /*52c0*/  FMUL.FTZ R135, R137, R49.reuse ;  /* 0x0000003189877220 */ /* 0x080fe20000410000 */
[----:B------:R-:W-:Y:S01]  /*52d0*/  FSEL R153, R6, RZ, !P6 ;  /* 0x000000ff06997208 */ /* 0x000fe20007000000 */
[----:B------:R-:W-:Y:S01]  /*52e0*/  FFMA.FTZ R40, R136, R49, -R51 ;  /* 0x0000003188287223 */ /* 0x000fe20000010833 */
[----:B------:R-:W-:Y:S01]  /*52f0*/  FFMA.FTZ R43, R142, R45, R43 ;  /* 0x0000002d8e2b7223 */ /* 0x000fe2000001002b */
[----:B------:R-:W-:Y:S01]  /*5300*/  FFMA.FTZ R48, R136, R48, R135 ;  /* 0x0000003088307223 */ /* 0x000fe20000010087 */
[----:B------:R-:W-:Y:S01]  /*5310*/  FSEL R135, R41, RZ, !P5 ;  /* 0x000000ff29877208 */ /* 0x000fe20006800000 */
[----:B------:R-:W-:Y:S01]  /*5320*/  FADD.FTZ R42, R40, R153 ;  /* 0x00000099282a7221 */ /* 0x000fe20000010000 */
[----:B------:R-:W-:Y:S01]  /*5330*/  FMUL.FTZ R41, R141, R43 ;  /* 0x0000002b8d297220 */ /* 0x000fe20000410000 */
[----:B------:R-:W-:Y:S01]  /*5340*/  FSEL R134, R55, 1, !P5 ;  /* 0x3f80000037867808 */ /* 0x000fe20006800000 */
[----:B------:R-:W-:Y:S01]  /*5350*/  FADD.FTZ R48, RZ, R48 ;  /* 0x00000030ff307221 */ /* 0x000fe20000010000 */
[----:B------:R-:W-:Y:S01]  /*5360*/  FMUL.FTZ R49, R135, R42 ;  /* 0x0000002a87317220 */ /* 0x000fe20000410000 */
[-C--:B------:R-:W-:Y:S01]  /*5370*/  FMUL.FTZ R40, R141, R47.reuse ;  /* 0x0000002f8d287220 */ /* 0x080fe20000410000 */
[----:B------:R-:W-:Y:S01]  /*5380*/  FFMA.FTZ R41, R140, R47, -R41 ;  /* 0x0000002f8c297223 */ /* 0x000fe20000010829 */
[-C--:B------:R-:W-:Y:S01]  /*5390*/  FMUL.FTZ R45, R135, R48.reuse ;  /* 0x00000030872d7220 */ /* 0x080fe20000410000 */
[----:B------:R-:W-:Y:S01]  /*53a0*/  FFMA.FTZ R49, R134, R48, R49 ;  /* 0x0000003086317223 */ /* 0x000fe20000010031 */
[----:B------:R-:W-:Y:S01]  /*53b0*/  FFMA.FTZ R40, R140, R43, R40 ;  /* 0x0000002b8c287223 */ /* 0x000fe20000010028 */
[----:B------:R-:W-:Y:S01]  /*53c0*/  FMUL.FTZ R43, R139, R41 ;  /* 0x000000298b2b7220 */ /* 0x000fe20000410000 */
[----:B------:R-:W-:Y:S01]  /*53d0*/  FSEL R152, R5, RZ, !P5 ;  /* 0x000000ff05987208 */ /* 0x000fe20006800000 */
[----:B------:R-:W-:Y:S01]  /*53e0*/  FFMA.FTZ R45, R134, R42, -R45 ;  /* 0x0000002a862d7223 */ /* 0x000fe2000001082d */
[----:B------:R-:W-:Y:S01]  /*53f0*/  FSEL R144, R53, RZ, !P2 ;  /* 0x000000ff35907208 */ /* 0x000fe20005000000 */
[----:B------:R-:W-:Y:S01]  /*5400*/  FADD.FTZ R49, RZ, R49 ;  /* 0x00000031ff317221 */ /* 0x000fe20000010000 */
[-C--:B------:R-:W-:Y:S01]  /*5410*/  FFMA.FTZ R42, R138, R40.reuse, R43 ;  /* 0x000000288a2a7223 */ /* 0x080fe2000001002b */
[----:B------:R-:W-:Y:S01]  /*5420*/  FADD.FTZ R45, R45, R152 ;  /* 0x000000982d2d7221 */ /* 0x000fe20000010000 */
[----:B------:R-:W-:Y:S01]  /*5430*/  FMUL.FTZ R43, R139, R40 ;  /* 0x000000288b2b7220 */ /* 0x000fe20000410000 */
[----:B------:R-:W-:Y:S01]  /*5440*/  FSEL R145, R145, 1, !P2 ;  /* 0x3f80000091917808 */ /* 0x000fe20005000000 */
[C---:B------:R-:W-:Y:S01]  /*5450*/  FMUL.FTZ R40, R144.reuse, R49 ;  /* 0x0000003190287220 */ /* 0x040fe20000410000 */
[----:B------:R-:W-:Y:S01]  /*5460*/  FMUL.FTZ R44, R144, R45 ;  /* 0x0000002d902c7220 */ /* 0x000fe20000410000 */
[----:B------:R-:W-:Y:S01]  /*5470*/  FSEL R146, R4, RZ, !P2 ;  /* 0x000000ff04927208 */ /* 0x000fe20005000000 */
[----:B------:R-:W-:Y:S01]  /*5480*/  FFMA.FTZ R43, R138, R41, -R43 ;  /* 0x000000298a2b7223 */ /* 0x000fe2000001082b */
[----:B------:R-:W-:Y:S01]  /*5490*/  FFMA.FTZ R45, R145, R45, -R40 ;  /* 0x0000002d912d7223 */ /* 0x000fe20000010828 */
[----:B------:R-:W-:Y:S01]  /*54a0*/  FMUL.FTZ R41, R137, R42 ;  /* 0x0000002a89297220 */ /* 0x000fe20000410000 */
[----:B------:R-:W-:Y:S01]  /*54b0*/  FSEL R147, R147, RZ, !P1 ;  /* 0x000000ff93937208 */ /* 0x000fe20004800000 */
[----:B------:R-:W-:Y:S01]  /*54c0*/  FFMA.FTZ R44, R145, R49, R44 ;  /* 0x00000031912c7223 */ /* 0x000fe2000001002c */
[----:B------:R-:W-:Y:S01]  /*54d0*/  FADD.FTZ R40, R45, R146 ;  /* 0x000000922d287221 */ /* 0x000fe20000010000 */
[-C--:B------:R-:W-:Y:S01]  /*54e0*/  FFMA.FTZ R41, R136, R43.reuse, -R41 ;  /* 0x0000002b88297223 */ /* 0x080fe20000010829 */
[----:B------:R-:W-:Y:S01]  /*54f0*/  FMUL.FTZ R43, R137, R43 ;  /* 0x0000002b892b7220 */ /* 0x000fe20000410000 */
[----:B------:R-:W-:Y:S01]  /*5500*/  FSEL R148, R148, 1, !P1 ;  /* 0x3f80000094947808 */ /* 0x000fe20004800000 */
[----:B------:R-:W-:Y:S01]  /*5510*/  FADD.FTZ R44, RZ, R44 ;  /* 0x0000002cff2c7221 */ /* 0x000fe20000010000 */
[----:B------:R-:W-:Y:S01]  /*5520*/  FMUL.FTZ R49, R147, R40 ;  /* 0x0000002893317220 */ /* 0x000fe20000410000 */
[----:B------:R-:W-:Y:S01]  /*5530*/  FFMA.FTZ R43, R136, R42, R43 ;  /* 0x0000002a882b7223 */ /* 0x000fe2000001002b */
[----:B------:R-:W-:Y:S01]  /*5540*/  FMUL.FTZ R45, R135, R41 ;  /* 0x00000029872d7220 */ /* 0x000fe20000410000 */
[-C--:B------:R-:W-:Y:S01]  /*5550*/  FMUL.FTZ R47, R147, R44.reuse ;  /* 0x0000002c932f7220 */ /* 0x080fe20000410000 */
[----:B------:R-:W-:Y:S01]  /*5560*/  FFMA.FTZ R49, R148, R44, R49 ;  /* 0x0000002c94317223 */ /* 0x000fe20000010031 */
[----:B------:R-:W-:Y:S01]  /*5570*/  FSEL R149, R2, RZ, !P1 ;  /* 0x000000ff02957208 */ /* 0x000fe20004800000 */
[-C--:B------:R-:W-:Y:S01]  /*5580*/  FFMA.FTZ R45, R134, R43.reuse, R45 ;  /* 0x0000002b862d7223 */ /* 0x080fe2000001002d */
[----:B------:R-:W-:Y:S01]  /*5590*/  FMUL.FTZ R43, R135, R43 ;  /* 0x0000002b872b7220 */ /* 0x000fe20000410000 */
[----:B------:R-:W-:Y:S01]  /*55a0*/  FFMA.FTZ R42, R148, R40, -R47 ;  /* 0x00000028942a7223 */ /* 0x000fe2000001082f */
[----:B------:R-:W-:Y:S01]  /*55b0*/  FADD.FTZ R158, RZ, R49 ;  /* 0x00000031ff9e7221 */ /* 0x000fe20000010000 */
[----:B------:R-:W-:Y:S01]  /*55c0*/  FMUL.FTZ R40, R144, R45 ;  /* 0x0000002d90287220 */ /* 0x000fe20000410000 */
[----:B------:R-:W-:Y:S01]  /*55d0*/  FFMA.FTZ R43, R134, R41, -R43 ;  /* 0x00000029862b7223 */ /* 0x000fe2000001082b */
[----:B------:R-:W-:Y:S01]  /*55e0*/  FADD.FTZ R157, R42, R149 ;  /* 0x000000952a9d7221 */ /* 0x000fe20000010000 */
[----:B------:R-:W-:Y:S01]  /*55f0*/  ISETP.GE.AND P0, PT, R103, 0x1, PT ;  /* 0x000000016700780c */ /* 0x000fe20003f06270 */
[----:B------:R-:W0:Y:S01]  /*5600*/  SHFL.UP PT, R44, R158, 0x1, RZ ;  /* 0x042000009e2c7989 */ /* 0x000e2200000e00ff */
[-C--:B------:R-:W-:Y:S01]  /*5610*/  FFMA.FTZ R40, R145, R43.reuse, -R40 ;  /* 0x0000002b91287223 */ /* 0x080fe20000010828 */
[----:B------:R-:W-:Y:S01]  /*5620*/  FMUL.FTZ R42, R144, R43 ;  /* 0x0000002b902a7220 */ /* 0x000fe20000410000 */
[----:B------:R-:W1:Y:S01]  /*5630*/  S2UR UR11, SR_CgaCtaId ;  /* 0x00000000000b79c3 */ /* 0x000e620000008800 */
[----:B------:R-:W4:Y:S01]  /*5640*/  SHFL.UP PT, R43, R157, 0x1, RZ ;  /* 0x042000009d2b7989 */ /* 0x000f2200000e00ff */
[----:B------:R-:W-:Y:S01]  /*5650*/  FMUL.FTZ R41, R147, R40 ;  /* 0x0000002893297220 */ /* 0x000fe20000410000 */
[----:B------:R-:W-:Y:S01]  /*5660*/  FFMA.FTZ R42, R145, R45, R42 ;  /* 0x0000002d912a7223 */ /* 0x000fe2000001002a */
[----:B------:R-:W-:Y:S01]  /*5670*/  ISETP.NE.AND P1, PT, R103, 0x1f, PT ;  /* 0x0000001f6700780c */ /* 0x000fe20003f25270 */
[----:B------:R-:W-:Y:S01]  /*5680*/  UMOV UR26, 0x400 ;  /* 0x00000400001a7882 */ /* 0x000fe20000000000 */
[----:B------:R-:W-:Y:S01]  /*5690*/  BSSY.RECONVERGENT B0, `(.L_x_33) ;  /* 0x00000b7000007945 */ /* 0x000fe20003800200 */
[-C--:B------:R-:W-:Y:S01]  /*56a0*/  FFMA.FTZ R160, R148, R42.reuse, R41 ;  /* 0x0000002a94a07223 */ /* 0x080fe20000010029 */
[----:B------:R-:W-:-:S04]  /*56b0*/  FMUL.FTZ R159, R147, R42 ;  /* 0x0000002a939f7220 */ /* 0x000fc80000410000 */
[----:B------:R-:W-:Y:S01]  /*56c0*/  FFMA.FTZ R159, R148, R40, -R159 ;  /* 0x00000028949f7223 */ /* 0x000fe2000001089f */
[----:B------:R-:W5:Y:S04]  /*56d0*/  SHFL.UP PT, R41, R160, 0x1, RZ ;  /* 0x04200000a0297989 */ /* 0x000f6800000e00ff */
[----:B------:R-:W2:Y:S01]  /*56e0*/  SHFL.UP PT, R40, R159, 0x1, RZ ;  /* 0x042000009f287989 */ /* 0x000ea200000e00ff */
[CC--:B0-----:R-:W-:Y:S01]  /*56f0*/  FMUL.FTZ R45, R159.reuse, R44.reuse ;  /* 0x0000002c9f2d7220 */ /* 0x0c1fe20000410000 */
[C---:B------:R-:W-:Y:S01]  /*5700*/  FMUL.FTZ R44, R160.reuse, R44 ;  /* 0x0000002ca02c7220 */ /* 0x040fe20000410000 */
[----:B-1----:R-:W-:Y:S02]  /*5710*/  ULEA UR26, UR11, UR26, 0x18 ;  /* 0x0000001a0b1a7291 */ /* 0x002fe4000f8ec0ff */
[-C--:B----4-:R-:W-:Y:S01]  /*5720*/  FFMA.FTZ R45, R160, R43.reuse, R45 ;  /* 0x0000002ba02d7223 */ /* 0x090fe2000001002d */
[----:B------:R-:W-:-:S03]  /*5730*/  FFMA.FTZ R44, R159, R43, -R44 ;  /* 0x0000002b9f2c7223 */ /* 0x000fc6000001082c */
[----:B------:R-:W-:Y:S01]  /*5740*/  @P0 FADD.FTZ R158, R158, R45 ;  /* 0x0000002d9e9e0221 */ /* 0x000fe20000010000 */
[----:B------:R-:W-:Y:S01]  /*5750*/  @P0 FADD.FTZ R157, R157, R44 ;  /* 0x0000002c9d9d0221 */ /* 0x000fe20000010000 */
[----:B------:R-:W-:-:S03]  /*5760*/  @!P1 LEA R163, R104, UR26, 0x4 ;  /* 0x0000001a68a39c11 */ /* 0x000fc6000f8e20ff */
[----:B------:R-:W0:Y:S01]  /*5770*/  SHFL.UP PT, R45, R158, 0x2, RZ ;  /* 0x044000009e2d7989 */ /* 0x000e2200000e00ff */
[----:B-----5:R-:W-:-:S03]  /*5780*/  FMUL.FTZ R43, R159, R41 ;  /* 0x000000299f2b7220 */ /* 0x020fc60000410000 */
[----:B------:R-:W1:Y:S01]  /*5790*/  SHFL.UP PT, R44, R157, 0x2, RZ ;  /* 0x044000009d2c7989 */ /* 0x000e6200000e00ff */
[C---:B------:R-:W-:Y:S01]  /*57a0*/  FMUL.FTZ R42, R160.reuse, R41 ;  /* 0x00000029a02a7220 */ /* 0x040fe20000410000 */
[----:B--2---:R-:W-:-:S03]  /*57b0*/  @P0 FFMA.FTZ R160, R160, R40, R43 ;  /* 0x00000028a0a00223 */ /* 0x004fc6000001002b */
[----:B------:R-:W-:Y:S01]  /*57c0*/  @P0 FFMA.FTZ R159, R159, R40, -R42 ;  /* 0x000000289f9f0223 */ /* 0x000fe2000001082a */
[----:B------:R-:W-:Y:S01]  /*57d0*/  ISETP.GE.AND P0, PT, R103, 0x2, PT ;  /* 0x000000026700780c */ /* 0x000fe20003f06270 */
[----:B------:R-:W2:Y:S04]  /*57e0*/  SHFL.UP PT, R41, R160, 0x2, RZ ;  /* 0x04400000a0297989 */ /* 0x000ea800000e00ff */
[----:B------:R-:W4:Y:S01]  /*57f0*/  SHFL.UP PT, R40, R159, 0x2, RZ ;  /* 0x044000009f287989 */ /* 0x000f2200000e00ff */
[-C--:B0-----:R-:W-:Y:S01]  /*5800*/  FMUL.FTZ R43, R159, R45.reuse ;  /* 0x0000002d9f2b7220 */ /* 0x081fe20000410000 */
[----:B------:R-:W-:-:S03]  /*5810*/  FMUL.FTZ R42, R160, R45 ;  /* 0x0000002da02a7220 */ /* 0x000fc60000410000 */
[-C--:B-1----:R-:W-:Y:S01]  /*5820*/  FFMA.FTZ R43, R160, R44.reuse, R43 ;  /* 0x0000002ca02b7223 */ /* 0x082fe2000001002b */
[----:B------:R-:W-:-:S03]  /*5830*/  FFMA.FTZ R42, R159, R44, -R42 ;  /* 0x0000002c9f2a7223 */ /* 0x000fc6000001082a */
[----:B------:R-:W-:Y:S01]  /*5840*/  @P0 FADD.FTZ R158, R158, R43 ;  /* 0x0000002b9e9e0221 */ /* 0x000fe20000010000 */
[----:B------:R-:W-:Y:S01]  /*5850*/  @P0 FADD.FTZ R157, R157, R42 ;  /* 0x0000002a9d9d0221 */ /* 0x000fe20000010000 */
[----:B--2---:R-:W-:-:S03]  /*5860*/  FMUL.FTZ R43, R159, R41 ;  /* 0x000000299f2b7220 */ /* 0x004fc60000410000 */
[----:B------:R-:W0:Y:S01]  /*5870*/  SHFL.UP PT, R45, R158, 0x4, RZ ;  /* 0x048000009e2d7989 */ /* 0x000e2200000e00ff */
[C---:B------:R-:W-:Y:S01]  /*5880*/  FMUL.FTZ R42, R160.reuse, R41 ;  /* 0x00000029a02a7220 */ /* 0x040fe20000410000 */
[-C--:B----4-:R-:W-:Y:S02]  /*5890*/  @P0 FFMA.FTZ R160, R160, R40.reuse, R43 ;  /* 0x00000028a0a00223 */ /* 0x090fe4000001002b */
[----:B------:R-:W1:Y:S01]  /*58a0*/  SHFL.UP PT, R44, R157, 0x4, RZ ;  /* 0x048000009d2c7989 */ /* 0x000e6200000e00ff */
[----:B------:R-:W-:Y:S01]  /*58b0*/  @P0 FFMA.FTZ R159, R159, R40, -R42 ;  /* 0x000000289f9f0223 */ /* 0x000fe2000001082a */
[----:B------:R-:W-:Y:S02]  /*58c0*/  ISETP.GE.AND P0, PT, R103, 0x4, PT ;  /* 0x000000046700780c */ /* 0x000fe40003f06270 */
[----:B------:R-:W2:Y:S04]  /*58d0*/  SHFL.UP PT, R41, R160, 0x4, RZ ;  /* 0x04800000a0297989 */ /* 0x000ea800000e00ff */
[----:B------:R-:W4:Y:S01]  /*58e0*/  SHFL.UP PT, R40, R159, 0x4, RZ ;  /* 0x048000009f287989 */ /* 0x000f2200000e00ff */
[-C--:B0-----:R-:W-:Y:S01]  /*58f0*/  FMUL.FTZ R43, R159, R45.reuse ;  /* 0x0000002d9f2b7220 */ /* 0x081fe20000410000 */
[----:B------:R-:W-:-:S03]  /*5900*/  FMUL.FTZ R42, R160, R45 ;  /* 0x0000002da02a7220 */ /* 0x000fc60000410000 */
[-C--:B-1----:R-:W-:Y:S01]  /*5910*/  FFMA.FTZ R43, R160, R44.reuse, R43 ;  /* 0x0000002ca02b7223 */ /* 0x082fe2000001002b */
[----:B------:R-:W-:-:S03]  /*5920*/  FFMA.FTZ R42, R159, R44, -R42 ;  /* 0x0000002c9f2a7223 */ /* 0x000fc6000001082a */
[----:B------:R-:W-:Y:S01]  /*5930*/  @P0 FADD.FTZ R158, R158, R43 ;  /* 0x0000002b9e9e0221 */ /* 0x000fe20000010000 */
[-C--:B--2---:R-:W-:Y:S01]  /*5940*/  FMUL.FTZ R43, R159, R41.reuse ;  /* 0x000000299f2b7220 */ /* 0x084fe20000410000 */
[----:B------:R-:W-:Y:S01]  /*5950*/  @P0 FADD.FTZ R157, R157, R42 ;  /* 0x0000002a9d9d0221 */ /* 0x000fe20000010000 */
[C---:B------:R-:W-:Y:S02]  /*5960*/  FMUL.FTZ R42, R160.reuse, R41 ;  /* 0x00000029a02a7220 */ /* 0x040fe40000410000 */
[----:B------:R-:W0:Y:S01]  /*5970*/  SHFL.UP PT, R44, R158, 0x8, RZ ;  /* 0x050000009e2c7989 */ /* 0x000e2200000e00ff */
[-C--:B----4-:R-:W-:Y:S01]  /*5980*/  @P0 FFMA.FTZ R160, R160, R40.reuse, R43 ;  /* 0x00000028a0a00223 */ /* 0x090fe2000001002b */
[----:B------:R-:W-:Y:S01]  /*5990*/  @P0 FFMA.FTZ R159, R159, R40, -R42 ;  /* 0x000000289f9f0223 */ /* 0x000fe2000001082a */
[----:B------:R-:W-:Y:S01]  /*59a0*/  ISETP.GE.AND P0, PT, R103, 0x8, PT ;  /* 0x000000086700780c */ /* 0x000fe20003f06270 */
[----:B------:R-:W1:Y:S04]  /*59b0*/  SHFL.UP PT, R43, R157, 0x8, RZ ;  /* 0x050000009d2b7989 */ /* 0x000e6800000e00ff */
[----:B------:R-:W2:Y:S04]  /*59c0*/  SHFL.UP PT, R41, R160, 0x8, RZ ;  /* 0x05000000a0297989 */ /* 0x000ea800000e00ff */
[----:B------:R-:W4:Y:S01]  /*59d0*/  SHFL.UP PT, R40, R159, 0x8, RZ ;  /* 0x050000009f287989 */ /* 0x000f2200000e00ff */
[-C--:B0-----:R-:W-:Y:S01]  /*59e0*/  FMUL.FTZ R45, R159, R44.reuse ;  /* 0x0000002c9f2d7220 */ /* 0x081fe20000410000 */
[----:B------:R-:W-:-:S03]  /*59f0*/  FMUL.FTZ R44, R160, R44 ;  /* 0x0000002ca02c7220 */ /* 0x000fc60000410000 */
[-C--:B-1----:R-:W-:Y:S01]  /*5a00*/  FFMA.FTZ R47, R160, R43.reuse, R45 ;  /* 0x0000002ba02f7223 */ /* 0x082fe2000001002d */
[C---:B------:R-:W-:Y:S01]  /*5a10*/  FFMA.FTZ R44, R159.reuse, R43, -R44 ;  /* 0x0000002b9f2c7223 */ /* 0x040fe2000001082c */
[-C--:B--2---:R-:W-:Y:S02]  /*5a20*/  FMUL.FTZ R45, R159, R41.reuse ;  /* 0x000000299f2d7220 */ /* 0x084fe40000410000 */
[----:B------:R-:W-:Y:S01]  /*5a30*/  @P0 FADD.FTZ R158, R158, R47 ;  /* 0x0000002f9e9e0221 */ /* 0x000fe20000010000 */
[C---:B------:R-:W-:Y:S01]  /*5a40*/  FMUL.FTZ R42, R160.reuse, R41 ;  /* 0x00000029a02a7220 */ /* 0x040fe20000410000 */
[----:B------:R-:W-:Y:S01]  /*5a50*/  @P0 FADD.FTZ R157, R157, R44 ;  /* 0x0000002c9d9d0221 */ /* 0x000fe20000010000 */
[-C--:B----4-:R-:W-:Y:S02]  /*5a60*/  @P0 FFMA.FTZ R160, R160, R40.reuse, R45 ;  /* 0x00000028a0a00223 */ /* 0x090fe4000001002d */
[----:B------:R-:W0:Y:S01]  /*5a70*/  SHFL.UP PT, R43, R158, 0x10, RZ ;  /* 0x060000009e2b7989 */ /* 0x000e2200000e00ff */
[----:B------:R-:W-:Y:S01]  /*5a80*/  @P0 FFMA.FTZ R159, R159, R40, -R42 ;  /* 0x000000289f9f0223 */ /* 0x000fe2000001082a */
[----:B------:R-:W-:-:S02]  /*5a90*/  LOP3.LUT P0, RZ, R106, 0x1f, RZ, 0xc0, !PT ;  /* 0x0000001f6aff7812 */ /* 0x000fc4000780c0ff */
[----:B------:R-:W1:Y:S02]  /*5aa0*/  SHFL.UP PT, R40, R160, 0x10, RZ ;  /* 0x06000000a0287989 */ /* 0x000e6400000e00ff */
[----:B------:R-:W-:Y:S02]  /*5ab0*/  ISETP.EQ.OR P0, PT, RZ, UR6, P0 ;  /* 0x00000006ff007c0c */ /* 0x000fe40008702670 */
[----:B------:R-:W2:Y:S04]  /*5ac0*/  SHFL.UP PT, R41, R157, 0x10, RZ ;  /* 0x060000009d297989 */ /* 0x000ea800000e00ff */
[----:B------:R-:W4:Y:S01]  /*5ad0*/  SHFL.UP PT, R53, R159, 0x10, RZ ;  /* 0x060000009f357989 */ /* 0x000f2200000e00ff */
[CC--:B0-----:R-:W-:Y:S01]  /*5ae0*/  FMUL.FTZ R42, R160.reuse, R43.reuse ;  /* 0x0000002ba02a7220 */ /* 0x0c1fe20000410000 */
[C---:B------:R-:W-:Y:S01]  /*5af0*/  FMUL.FTZ R43, R159.reuse, R43 ;  /* 0x0000002b9f2b7220 */ /* 0x040fe20000410000 */
[CC--:B-1----:R-:W-:Y:S01]  /*5b00*/  FMUL.FTZ R52, R160.reuse, R40.reuse ;  /* 0x00000028a0347220 */ /* 0x0c2fe20000410000 */
[C---:B------:R-:W-:Y:S01]  /*5b10*/  FMUL.FTZ R40, R159.reuse, R40 ;  /* 0x000000289f287220 */ /* 0x040fe20000410000 */
[-C--:B--2---:R-:W-:Y:S01]  /*5b20*/  FFMA.FTZ R54, R159, R41.reuse, -R42 ;  /* 0x000000299f367223 */ /* 0x084fe2000001082a */
[----:B------:R-:W-:Y:S01]  /*5b30*/  FFMA.FTZ R55, R160, R41, R43 ;  /* 0x00000029a0377223 */ /* 0x000fe2000001002b */
[----:B------:R-:W-:-:S02]  /*5b40*/  CS2R R42, SRZ ;  /* 0x00000000002a7805 */ /* 0x000fc4000001ff00 */
[----:B------:R-:W-:Y:S01]  /*5b50*/  MOV R41, RZ ;  /* 0x000000ff00297202 */ /* 0x000fe20000000f00 */
[-C--:B----4-:R-:W-:Y:S01]  /*5b60*/  FFMA.FTZ R52, R159, R53.reuse, -R52 ;  /* 0x000000359f347223 */ /* 0x090fe20000010834 */
[----:B------:R-:W-:Y:S01]  /*5b70*/  FFMA.FTZ R53, R160, R53, R40 ;  /* 0x00000035a0357223 */ /* 0x000fe20000010028 */
[----:B------:R-:W-:Y:S02]  /*5b80*/  HFMA2 R40, -RZ, RZ, 1.875, 0 ;  /* 0x3f800000ff287431 */ /* 0x000fe400000001ff */
[----:B------:R-:W-:Y:S01]  /*5b90*/  FADD.FTZ R54, R157, R54 ;  /* 0x000000369d367221 */ /* 0x000fe20000010000 */
[----:B------:R-:W-:-:S03]  /*5ba0*/  FADD.FTZ R55, R158, R55 ;  /* 0x000000379e377221 */ /* 0x000fc60000010000 */
[----:B------:R-:W-:Y:S01]  /*5bb0*/  @!P0 LDS.128 R40, [UR9] ;  /* 0x00000009ff288984 */ /* 0x000fe20008000c00 */
[----:B------:R-:W-:-:S03]  /*5bc0*/  ISETP.GE.AND P0, PT, R103, 0x10, PT ;  /* 0x000000106700780c */ /* 0x000fc60003f06270 */
[----:B------:R-:W-:Y:S01]  /*5bd0*/  @!P1 STS.128 [R163+0x1090], R52 ;  /* 0x00109034a3009388 */ /* 0x000fe20000000c00 */
[----:B------:R-:W-:Y:S01]  /*5be0*/  BAR.SYNC.DEFER_BLOCKING 0x0 ;  /* 0x0000000000007b1d */ /* 0x000fe20000010000 */
[----:B------:R-:W-:-:S05]  /*5bf0*/  ISETP.GE.U32.AND P1, PT, R106, 0x20, PT ;  /* 0x000000206a00780c */ /* 0x000fca0003f26070 */
[----:B------:R-:W0:Y:S04]  /*5c00*/  LDS.128 R44, [UR26+0x1090] ;  /* 0x0010901aff2c7984 */ /* 0x000e280008000c00 */
[----:B------:R-:W1:Y:S01]  /*5c10*/  LDS.128 R48, [UR26+0x10a0] ;  /* 0x0010a01aff307984 */ /* 0x000e620008000c00 */
[CC--:B---3--:R-:W-:Y:S01]  /*5c20*/  FMUL.FTZ R161, R91.reuse, R93.reuse ;  /* 0x0000005d5ba17220 */ /* 0x0c8fe20000410000 */
[----:B------:R-:W-:Y:S01]  /*5c30*/  FMUL.FTZ R162, R90, R93 ;  /* 0x0000005d5aa27220 */ /* 0x000fe20000410000 */
[----:B------:R-:W-:Y:S02]  /*5c40*/  FSEL R93, R158, R55, !P0 ;  /* 0x000000379e5d7208 */ /* 0x000fe40004000000 */
[-C--:B------:R-:W-:Y:S01]  /*5c50*/  FFMA.FTZ R161, R90, R92.reuse, -R161 ;  /* 0x0000005c5aa17223 */ /* 0x080fe200000108a1 */
[----:B------:R-:W-:Y:S01]  /*5c60*/  FFMA.FTZ R162, R91, R92, R162 ;  /* 0x0000005c5ba27223 */ /* 0x000fe200000100a2 */
[----:B------:R-:W-:-:S02]  /*5c70*/  FSEL R90, R159, R52, !P0 ;  /* 0x000000349f5a7208 */ /* 0x000fc40004000000 */
[----:B------:R-:W-:Y:S01]  /*5c80*/  FSEL R91, R160, R53, !P0 ;  /* 0x00000035a05b7208 */ /* 0x000fe20004000000 */
[----:B------:R-:W-:Y:S01]  /*5c90*/  SHFL.UP PT, R93, R93, 0x1, RZ ;  /* 0x042000005d5d7989 */ /* 0x000fe200000e00ff */
[----:B------:R-:W-:Y:S02]  /*5ca0*/  FSEL R92, R157, R54, !P0 ;  /* 0x000000369d5c7208 */ /* 0x000fe40004000000 */
[----:B------:R-:W-:Y:S01]  /*5cb0*/  ISETP.NE.AND P0, PT, R104, 0x1, PT ;  /* 0x000000016800780c */ /* 0x000fe20003f05270 */
[----:B------:R-:W2:Y:S01]  /*5cc0*/  LDS.128 R52, [UR26+0x10b0] ;  /* 0x0010b01aff347984 */ /* 0x000ea20008000c00 */
[----:B------:R-:W-:Y:S02]  /*5cd0*/  R2UR UR31, R161 ;  /* 0x00000000a11f72ca */ /* 0x000fe400000e0000 */
[----:B------:R-:W-:Y:S01]  /*5ce0*/  R2UR UR37, R162 ;  /* 0x00000000a22572ca */ /* 0x000fe200000e0000 */
[----:B------:R-:W-:Y:S04]  /*5cf0*/  SHFL.UP PT, R90, R90, 0x1, RZ ;  /* 0x042000005a5a7989 */ /* 0x000fe800000e00ff */
[----:B------:R-:W-:Y:S04]  /*5d00*/  SHFL.UP PT, R91, R91, 0x1, RZ ;  /* 0x042000005b5b7989 */ /* 0x000fe800000e00ff */
[----:B------:R-:W-:Y:S01]  /*5d10*/  SHFL.UP PT, R92, R92, 0x1, RZ ;  /* 0x042000005c5c7989 */ /* 0x000fe200000e00ff */
[----:B0-----:R-:W-:-:S02]  /*5d20*/  FSEL R158, R44, R3, !P0 ;  /* 0x000000032c9e7208 */ /* 0x001fc40004000000 */
[C---:B------:R-:W-:Y:S01]  /*5d30*/  FSEL R0, R45.reuse, R0, !P0 ;  /* 0x000000002d007208 */ /* 0x040fe20004000000 */
[CC--:B-1----:R-:W-:Y:S01]  /*5d40*/  FMUL.FTZ R157, R45.reuse, R49.reuse ;  /* 0x000000312d9d7220 */ /* 0x0c2fe20000410000 */
[----:B------:R-:W-:Y:S01]  /*5d50*/  FMUL.FTZ R160, R44, R49 ;  /* 0x000000312ca07220 */ /* 0x000fe20000410000 */
[----:B------:R-:W-:Y:S02]  /*5d60*/  FSEL R151, R46, R151, !P0 ;  /* 0x000000972e977208 */ /* 0x000fe40004000000 */
[-C--:B------:R-:W-:Y:S01]  /*5d70*/  FFMA.FTZ R157, R44, R48.reuse, -R157 ;  /* 0x000000302c9d7223 */ /* 0x080fe2000001089d */
[----:B------:R-:W-:Y:S01]  /*5d80*/  FFMA.FTZ R3, R45, R48, R160 ;  /* 0x000000302d037223 */ /* 0x000fe200000100a0 */
[CC--:B------:R-:W-:Y:S01]  /*5d90*/  FMUL.FTZ R45, R47.reuse, R49.reuse ;  /* 0x000000312f2d7220 */ /* 0x0c0fe20000410000 */
[C---:B------:R-:W-:Y:S01]  /*5da0*/  FMUL.FTZ R44, R46.reuse, R49 ;  /* 0x000000312e2c7220 */ /* 0x040fe20000410000 */
[C---:B------:R-:W-:Y:S02]  /*5db0*/  FSEL R150, R47.reuse, R150, !P0 ;  /* 0x000000962f967208 */ /* 0x040fe40004000000 */
[-C--:B------:R-:W-:Y:S01]  /*5dc0*/  FFMA.FTZ R49, R46, R48.reuse, -R45 ;  /* 0x000000302e317223 */ /* 0x080fe2000001082d */
[----:B------:R-:W-:Y:S01]  /*5dd0*/  FFMA.FTZ R48, R47, R48, R44 ;  /* 0x000000302f307223 */ /* 0x000fe2000001002c */
[----:B------:R-:W-:Y:S01]  /*5de0*/  ISETP.NE.AND P0, PT, R104, 0x2, PT ;  /* 0x000000026800780c */ /* 0x000fe20003f05270 */
[----:B------:R-:W0:Y:S01]  /*5df0*/  LDS.128 R44, [UR26+0x10c0] ;  /* 0x0010c01aff2c7984 */ /* 0x000e220008000c00 */
[----:B------:R-:W-:Y:S01]  /*5e00*/  FADD.FTZ R50, R50, R49 ;  /* 0x0000003132327221 */ /* 0x000fe20000010000 */
[----:B------:R-:W-:Y:S01]  /*5e10*/  FADD.FTZ R51, R51, R48 ;  /* 0x0000003033337221 */ /* 0x000fe20000010000 */
[----:B------:R-:W-:-:S02]  /*5e20*/  FSEL R49, R3, R0, !P0 ;  /* 0x0000000003317208 */ /* 0x000fc40004000000 */
[----:B------:R-:W-:Y:S01]  /*5e30*/  FSEL R158, R157, R158, !P0 ;  /* 0x0000009e9d9e7208 */ /* 0x000fe20004000000 */
[-C--:B--2---:R-:W-:Y:S01]  /*5e40*/  FMUL.FTZ R48, R3, R53.reuse ;  /* 0x0000003503307220 */ /* 0x084fe20000410000 */
[CC--:B------:R-:W-:Y:S01]  /*5e50*/  FMUL.FTZ R160, R157.reuse, R53.reuse ;  /* 0x000000359da07220 */ /* 0x0c0fe20000410000 */
[C---:B------:R-:W-:Y:S01]  /*5e60*/  FMUL.FTZ R0, R50.reuse, R53 ;  /* 0x0000003532007220 */ /* 0x040fe20000410000 */
[C---:B------:R-:W-:Y:S01]  /*5e70*/  FSEL R151, R50.reuse, R151, !P0 ;  /* 0x0000009732977208 */ /* 0x040fe20004000000 */
[-C--:B------:R-:W-:Y:S01]  /*5e80*/  FFMA.FTZ R157, R157, R52.reuse, -R48 ;  /* 0x000000349d9d7223 */ /* 0x080fe20000010830 */
[-C--:B------:R-:W-:Y:S01]  /*5e90*/  FFMA.FTZ R48, R3, R52.reuse, R160 ;  /* 0x0000003403307223 */ /* 0x080fe200000100a0 */
[C---:B------:R-:W-:Y:S01]  /*5ea0*/  FMUL.FTZ R3, R51.reuse, R53 ;  /* 0x0000003533037220 */ /* 0x040fe20000410000 */
[C---:B------:R-:W-:Y:S01]  /*5eb0*/  FFMA.FTZ R0, R51.reuse, R52, R0 ;  /* 0x0000003433007223 */ /* 0x040fe20000010000 */
[----:B------:R-:W-:Y:S02]  /*5ec0*/  FSEL R150, R51, R150, !P0 ;  /* 0x0000009633967208 */ /* 0x000fe40004000000 */
[----:B------:R-:W-:Y:S01]  /*5ed0*/  FFMA.FTZ R3, R50, R52, -R3 ;  /* 0x0000003432037223 */ /* 0x000fe20000010803 */
[----:B------:R-:W-:Y:S01]  /*5ee0*/  FADD.FTZ R55, R55, R0 ;  /* 0x0000000037377221 */ /* 0x000fe20000010000 */
[----:B------:R-:W-:-:S02]  /*5ef0*/  ISETP.NE.AND P0, PT, R104, 0x3, PT ;  /* 0x000000036800780c */ /* 0x000fc40003f05270 */
[----:B------:R-:W-:Y:S02]  /*5f00*/  FADD.FTZ R54, R54, R3 ;  /* 0x0000000336367221 */ /* 0x000fe40000010000 */
[----:B------:R-:W-:Y:S02]  /*5f10*/  FSEL R3, R157, R158, !P0 ;  /* 0x0000009e9d037208 */ /* 0x000fe40004000000 */
[----:B------:R-:W-:Y:S02]  /*5f20*/  FSEL R150, R55, R150, !P0 ;  /* 0x0000009637967208 */ /* 0x000fe40004000000 */
[----:B------:R-:W-:Y:S01]  /*5f30*/  FSEL R151, R54, R151, !P0 ;  /* 0x0000009736977208 */ /* 0x000fe20004000000 */
[-C--:B0-----:R-:W-:Y:S01]  /*5f40*/  FMUL.FTZ R0, R48, R45.reuse ;  /* 0x0000002d30007220 */ /* 0x081fe20000410000 */
[----:B------:R-:W-:-:S03]  /*5f50*/  FMUL.FTZ R51, R157, R45 ;  /* 0x0000002d9d337220 */ /* 0x000fc60000410000 */
[-C--:B------:R-:W-:Y:S01]  /*5f60*/  FFMA.FTZ R157, R157, R44.reuse, -R0 ;  /* 0x0000002c9d9d7223 */ /* 0x080fe20000010800 */
[C---:B------:R-:W-:Y:S01]  /*5f70*/  FSEL R0, R48.reuse, R49, !P0 ;  /* 0x0000003130007208 */ /* 0x040fe20004000000 */
[----:B------:R-:W-:Y:S01]  /*5f80*/  FFMA.FTZ R51, R48, R44, R51 ;  /* 0x0000002c30337223 */ /* 0x000fe20000010033 */
[-C--:B------:R-:W-:Y:S01]  /*5f90*/  FMUL.FTZ R49, R55, R45.reuse ;  /* 0x0000002d37317220 */ /* 0x080fe20000410000 */
[----:B------:R-:W-:-:S03]  /*5fa0*/  FMUL.FTZ R48, R54, R45 ;  /* 0x0000002d36307220 */ /* 0x000fc60000410000 */
[-C--:B------:R-:W-:Y:S01]  /*5fb0*/  FFMA.FTZ R49, R54, R44.reuse, -R49 ;  /* 0x0000002c36317223 */ /* 0x080fe20000010831 */
[----:B------:R-:W-:-:S03]  /*5fc0*/  FFMA.FTZ R48, R55, R44, R48 ;  /* 0x0000002c37307223 */ /* 0x000fc60000010030 */
[----:B------:R-:W-:Y:S01]  /*5fd0*/  FADD.FTZ R46, R46, R49 ;  /* 0x000000312e2e7221 */ /* 0x000fe20000010000 */
[----:B------:R-:W-:Y:S01]  /*5fe0*/  FADD.FTZ R47, R47, R48 ;  /* 0x000000302f2f7221 */ /* 0x000fe20000010000 */
[----:B------:R-:W-:Y:S06]  /*5ff0*/  @!P1 BRA `(.L_x_34) ;  /* 0x0000000000409947 */ /* 0x000fec0003800000 */
[C---:B------:R-:W-:Y:S01]  /*6000*/  FMUL.FTZ R45, R91.reuse, R151 ;  /* 0x000000975b2d7220 */ /* 0x040fe20000410000 */
[C---:B------:R-:W-:Y:S01]  /*6010*/  FMUL.FTZ R46, R91.reuse, R150 ;  /* 0x000000965b2e7220 */ /* 0x040fe20000410000 */
[C---:B------:R-:W-:Y:S01]  /*6020*/  FMUL.FTZ R44, R91.reuse, R0 ;  /* 0x000000005b2c7220 */ /* 0x040fe20000410000 */
[----:B------:R-:W-:Y:S01]  /*6030*/  FMUL.FTZ R91, R91, R3 ;  /* 0x000000035b5b7220 */ /* 0x000fe20000410000 */
[C---:B------:R-:W-:Y:S01]  /*6040*/  FFMA.FTZ R48, R90.reuse, R150, R45 ;  /* 0x000000965a307223 */ /* 0x040fe2000001002d */
[C---:B------:R-:W-:Y:S01]  /*6050*/  FFMA.FTZ R45, R90.reuse, R151, -R46 ;  /* 0x000000975a2d7223 */ /* 0x040fe2000001082e */
[C---:B------:R-:W-:Y:S01]  /*6060*/  FFMA.FTZ R44, R90.reuse, R3, -R44 ;  /* 0x000000035a2c7223 */ /* 0x040fe2000001082c */
[----:B------:R-:W-:Y:S01]  /*6070*/  FFMA.FTZ R91, R90, R0, R91 ;  /* 0x000000005a5b7223 */ /* 0x000fe2000001005b */
[----:B------:R-:W-:Y:S01]  /*6080*/  FADD.FTZ R93, R93, R48 ;  /* 0x000000305d5d7221 */ /* 0x000fe20000010000 */
[----:B------:R-:W-:Y:S01]  /*6090*/  FADD.FTZ R92, R92, R45 ;  /* 0x0000002d5c5c7221 */ /* 0x000fe20000010000 */
[----:B------:R-:W-:-:S04]  /*60a0*/  ISETP.NE.AND P0, PT, R103, RZ, PT ;  /* 0x000000ff6700720c */ /* 0x000fc80003f05270 */
[----:B------:R-:W-:Y:S02]  /*60b0*/  FSEL R90, R3, R44, !P0 ;  /* 0x0000002c035a7208 */ /* 0x000fe40004000000 */
[----:B------:R-:W-:Y:S02]  /*60c0*/  FSEL R91, R0, R91, !P0 ;  /* 0x0000005b005b7208 */ /* 0x000fe40004000000 */
[----:B------:R-:W-:Y:S02]  /*60d0*/  FSEL R92, R151, R92, !P0 ;  /* 0x0000005c975c7208 */ /* 0x000fe40004000000 */
[----:B------:R-:W-:Y:S01]  /*60e0*/  FSEL R93, R150, R93, !P0 ;  /* 0x0000005d965d7208 */ /* 0x000fe20004000000 */
[----:B------:R-:W-:Y:S06]  /*60f0*/  BRA `(.L_x_35) ;  /* 0x0000000000407947 */ /* 0x000fec0003800000 */
.L_x_34:
[----:B------:R-:W-:Y:S01]  /*6100*/  ISETP.NE.AND P0, PT, R103, RZ, PT ;  /* 0x000000ff6700720c */ /* 0x000fe20003f05270 */
[C---:B------:R-:W-:Y:S01]  /*6110*/  FMUL.FTZ R48, R51.reuse, R43 ;  /* 0x0000002b33307220 */ /* 0x040fe20000410000 */
[CC--:B------:R-:W-:Y:S01]  /*6120*/  FMUL.FTZ R50, R51.reuse, R42.reuse ;  /* 0x0000002a33327220 */ /* 0x0c0fe20000410000 */
[----:B------:R-:W-:Y:S02]  /*6130*/  FMUL.FTZ R44, R51, R41 ;  /* 0x00000029332c7220 */ /* 0x000fe40000410000 */
[----:B------:R-:W-:Y:S01]  /*6140*/  FFMA.FTZ R45, R157, R42, -R48 ;  /* 0x0000002a9d2d7223 */ /* 0x000fe20000010830 */
[----:B------:R-:W-:Y:S01]  /*6150*/  FMUL.FTZ R48, R51, R40 ;  /* 0x0000002833307220 */ /* 0x000fe20000410000 */
[----:B------:R-:W-:-:S06]  /*6160*/  FFMA.FTZ R50, R157, R43, R50 ;  /* 0x0000002b9d327223 */ /* 0x000fcc0000010032 */
[----:B------:R0:W-:Y:S01]  /*6170*/  @!P0 STS.128 [UR26+0x10e0], R40 ;  /* 0x0010e028ff008988 */ /* 0x0001e20008000c1a */
[----:B------:R-:W-:Y:S02]  /*6180*/  @!P0 MOV R92, R42 ;  /* 0x0000002a005c8202 */ /* 0x000fe40000000f00 */
[-C--:B------:R-:W-:Y:S02]  /*6190*/  @!P0 MOV R90, R40.reuse ;  /* 0x00000028005a8202 */ /* 0x080fe40000000f00 */
[----:B------:R-:W-:Y:S02]  /*61a0*/  @!P0 MOV R91, R41 ;  /* 0x00000029005b8202 */ /* 0x000fe40000000f00 */
[----:B------:R-:W-:Y:S01]  /*61b0*/  @!P0 MOV R93, R43 ;  /* 0x0000002b005d8202 */ /* 0x000fe20000000f00 */
[C---:B0-----:R-:W-:Y:S01]  /*61c0*/  FFMA.FTZ R40, R157.reuse, R40, -R44 ;  /* 0x000000289d287223 */ /* 0x041fe2000001082c */
[----:B------:R-:W-:Y:S01]  /*61d0*/  FFMA.FTZ R41, R157, R41, R48 ;  /* 0x000000299d297223 */ /* 0x000fe20000010030 */
[----:B------:R-:W-:Y:S01]  /*61e0*/  FADD.FTZ R42, R46, R45 ;  /* 0x0000002d2e2a7221 */ /* 0x000fe20000010000 */
[----:B------:R-:W-:-:S07]  /*61f0*/  FADD.FTZ R43, R47, R50 ;  /* 0x000000322f2b7221 */ /* 0x000fce0000010000 */
.L_x_35:
[----:B------:R-:W-:Y:S05]  /*6200*/  BSYNC.RECONVERGENT B0 ;  /* 0x0000000000007941 */ /* 0x000fea0003800200 */
.L_x_33:
[----:B------:R-:W-:Y:S01]  /*6210*/  BAR.SYNC.DEFER_BLOCKING 0x0 ;  /* 0x0000000000007b1d */ /* 0x000fe20000010000 */
[----:B------:R-:W-:-:S05]  /*6220*/  ISETP.NE.AND P0, PT, R106, RZ, PT ;  /* 0x000000ff6a00720c */ /* 0x000fca0003f05270 */
[----:B------:R-:W-:Y:S08]  /*6230*/  BSSY.RECONVERGENT B0, `(.L_x_36) ;  /* 0x0000072000007945 */ /* 0x000ff00003800200 */
[----:B------:R-:W0:Y:S02]  /*6240*/  @P0 LDS.64 R44, [UR26+0x10e8] ;  /* 0x0010e81aff2c0984 */ /* 0x000e240008000a00 */
[-C--:B0-----:R-:W-:Y:S01]  /*6250*/  @P0 FMUL.FTZ R47, R45, R91.reuse ;  /* 0x0000005b2d2f0220 */ /* 0x081fe20000410000 */
[----:B------:R-:W-:-:S03]  /*6260*/  @P0 FMUL.FTZ R46, R44, R91 ;  /* 0x0000005b2c2e0220 */ /* 0x000fc60000410000 */
[-C--:B------:R-:W-:Y:S01]  /*6270*/  @P0 FFMA.FTZ R47, R44, R90.reuse, -R47 ;  /* 0x0000005a2c2f0223 */ /* 0x080fe2000001082f */
[----:B------:R-:W-:-:S03]  /*6280*/  @P0 FFMA.FTZ R46, R45, R90, R46 ;  /* 0x0000005a2d2e0223 */ /* 0x000fc6000001002e */
[----:B------:R-:W-:Y:S01]  /*6290*/  @P0 FADD.FTZ R92, R92, R47 ;  /* 0x0000002f5c5c0221 */ /* 0x000fe20000010000 */
[----:B------:R-:W-:Y:S01]  /*62a0*/  @P0 FADD.FTZ R93, R93, R46 ;  /* 0x0000002e5d5d0221 */ /* 0x000fe20000010000 */
[----:B------:R-:W-:Y:S02]  /*62b0*/  ISETP.NE.AND P0, PT, R106, RZ, PT ;  /* 0x000000ff6a00720c */ /* 0x000fe40003f05270 */
[C---:B------:R-:W-:Y:S01]  /*62c0*/  FMUL.FTZ R45, R127.reuse, R92 ;  /* 0x0000005c7f2d7220 */ /* 0x040fe20000410000 */
[----:B------:R-:W-:-:S03]  /*62d0*/  FMUL.FTZ R127, R127, R93 ;  /* 0x0000005d7f7f7220 */ /* 0x000fc60000410000 */
[C---:B------:R-:W-:Y:S01]  /*62e0*/  FFMA.FTZ R45, R126.reuse, R93, R45 ;  /* 0x0000005d7e2d7223 */ /* 0x040fe2000001002d */
[----:B------:R-:W-:-:S03]  /*62f0*/  FFMA.FTZ R92, R126, R92, -R127 ;  /* 0x0000005c7e5c7223 */ /* 0x000fc6000001087f */
[----:B------:R-:W-:Y:S01]  /*6300*/  FADD.FTZ R47, RZ, R45 ;  /* 0x0000002dff2f7221 */ /* 0x000fe20000010000 */
[----:B------:R-:W-:-:S03]  /*6310*/  FADD.FTZ R125, R125, R92 ;  /* 0x0000005c7d7d7221 */ /* 0x000fc60000010000 */
[C---:B------:R-:W-:Y:S01]  /*6320*/  FMUL.FTZ R45, R132.reuse, R47 ;  /* 0x0000002f842d7220 */ /* 0x040fe20000410000 */
[----:B------:R-:W-:-:S03]  /*6330*/  FMUL.FTZ R132, R132, R125 ;  /* 0x0000007d84847220 */ /* 0x000fc60000410000 */
[C---:B------:R-:W-:Y:S01]  /*6340*/  FFMA.FTZ R45, R130.reuse, R125, -R45 ;  /* 0x0000007d822d7223 */ /* 0x040fe2000001082d */
[----:B------:R-:W-:-:S03]  /*6350*/  FFMA.FTZ R46, R130, R47, R132 ;  /* 0x0000002f822e7223 */ /* 0x000fc60000010084 */
[----:B------:R-:W-:Y:S01]  /*6360*/  FADD.FTZ R128, R128, R45 ;  /* 0x0000002d80807221 */ /* 0x000fe20000010000 */
[----:B------:R-:W-:-:S03]  /*6370*/  FADD.FTZ R46, RZ, R46 ;  /* 0x0000002eff2e7221 */ /* 0x000fc60000010000 */
        /* <DEDUP_REMOVED lines=83> */
[----:B------:R-:W-:Y:S06]  /*68b0*/  @P0 BRA `(.L_x_37) ;  /* 0x0000000000240947 */ /* 0x000fec0003800000 */
[----:B------:R-:W-:Y:S01]  /*68c0*/  USHF.R.S32.HI UR11, URZ, 0x1f, UR20 ;  /* 0x0000001fff0b7899 */ /* 0x000fe20008011414 */
[----:B------:R0:W-:Y:S01]  /*68d0*/  STS.128 [UR9], R40 ;  /* 0x00000028ff007988 */ /* 0x0001e20008000c09 */
[----:B------:R-:W-:-:S04]  /*68e0*/  UIADD3 UR23, UP0, UPT, UR7, UR20, URZ ;  /* 0x0000001407177290 */ /* 0x000fc8000ff1e0ff */
[----:B------:R-:W-:Y:S02]  /*68f0*/  ULEA.HI.X.SX32 UR11, UR7, UR11, 0x1, UP0 ;  /* 0x0000000b070b7291 */ /* 0x000fe400080f0eff */
[----:B------:R-:W-:-:S04]  /*6900*/  ULEA UR38, UP0, UR23, UR34, 0x4 ;  /* 0x0000002217267291 */ /* 0x000fc8000f8020ff */
[----:B------:R-:W-:Y:S02]  /*6910*/  ULEA.HI.X UR39, UR23, UR35, UR11, 0x4, UP0 ;  /* 0x0000002317277291 */ /* 0x000fe400080f240b */
[----:B------:R-:W-:-:S04]  /*6920*/  MOV R44, UR38 ;  /* 0x00000026002c7c02 */ /* 0x000fc80008000f00 */
[----:B------:R-:W-:-:S05]  /*6930*/  MOV R45, UR39 ;  /* 0x00000027002d7c02 */ /* 0x000fca0008000f00 */
[----:B------:R0:W-:Y:S02]  /*6940*/  STG.E.128 desc[UR28][R44.64], R40 ;  /* 0x000000282c007986 */ /* 0x0001e4000c101d1c */
.L_x_37:
[----:B------:R-:W-:Y:S05]  /*6950*/  BSYNC.RECONVERGENT B0 ;  /* 0x0000000000007941 */ /* 0x000fea0003800200 */
.L_x_36:
[----:B0-----:R-:W-:Y:S01]  /*6960*/  FMUL.FTZ R41, R46, UR37 ;  /* 0x000000252e297c20 */ /* 0x001fe20008410000 */
[----:B------:R-:W-:Y:S01]  /*6970*/  FMUL.FTZ R40, R47, UR37 ;  /* 0x000000252f287c20 */ /* 0x000fe20008410000 */
[----:B------:R-:W-:Y:S01]  /*6980*/  ULEA UR21, UP0, UR40, UR21, 0x3 ;  /* 0x0000001528157291 */ /* 0x000fe2000f8018ff */
[----:B------:R-:W-:Y:S01]  /*6990*/  FMUL.FTZ R48, R48, UR37 ;  /* 0x0000002530307c20 */ /* 0x000fe20008410000 */
[----:B------:R-:W-:Y:S01]  /*69a0*/  FFMA.FTZ R128, R128, UR31, -R41 ;  /* 0x0000001f80807c23 */ /* 0x000fe20008010829 */
[----:B------:R-:W-:Y:S01]  /*69b0*/  FFMA.FTZ R125, R125, UR31, -R40 ;  /* 0x0000001f7d7d7c23 */ /* 0x000fe20008010828 */
[----:B------:R-:W-:Y:S01]  /*69c0*/  FMUL.FTZ R41, R135, UR37 ;  /* 0x0000002587297c20 */ /* 0x000fe20008410000 */
[----:B------:R-:W-:Y:S01]  /*69d0*/  FMUL.FTZ R40, R108, UR37 ;  /* 0x000000256c287c20 */ /* 0x000fe20008410000 */
[----:B------:R-:W-:Y:S01]  /*69e0*/  UIADD3 UR8, UPT, UPT, UR8, 0x1, URZ ;  /* 0x0000000108087890 */ /* 0x000fe2000fffe0ff */
[----:B------:R-:W-:Y:S01]  /*69f0*/  FMUL.FTZ R49, R49, UR37 ;  /* 0x0000002531317c20 */ /* 0x000fe20008410000 */
[----:B------:R-:W-:Y:S01]  /*6a00*/  FFMA.FTZ R152, R152, UR31, -R41 ;  /* 0x0000001f98987c23 */ /* 0x000fe20008010829 */
[----:B------:R-:W-:Y:S01]  /*6a10*/  FFMA.FTZ R41, R93, UR31, -R40 ;  /* 0x0000001f5d297c23 */ /* 0x000fe20008010828 */
[----:B------:R-:W-:Y:S01]  /*6a20*/  FADD.FTZ R40, RZ, R147 ;  /* 0x00000093ff287221 */ /* 0x000fe20000010000 */
[----:B------:R-:W-:Y:S01]  /*6a30*/  UIADD3.X UR24, UPT, UPT, UR24, UR14, URZ, UP0, !UPT ;  /* 0x0000000e18187290 */ /* 0x000fe200087fe4ff */
[----:B------:R-:W-:Y:S01]  /*6a40*/  FMUL.FTZ R50, R50, UR37 ;  /* 0x0000002532327c20 */ /* 0x000fe20008410000 */
[----:B------:R-:W-:Y:S01]  /*6a50*/  UISETP.NE.AND UP0, UPT, UR8, URZ, UPT ;  /* 0x000000ff0800728c */ /* 0x000fe2000bf05270 */
        /* <DEDUP_REMOVED lines=9> */
[----:B------:R-:W-:Y:S01]  /*6af0*/  FFMA.FTZ R129, R129, UR31, -R48 ;  /* 0x0000001f81817c23 */ /* 0x000fe20008010830 */
        /* <DEDUP_REMOVED lines=11> */
[----:B------:R-:W-:Y:S01]  /*6bb0*/  ULEA UR27, UP1, UR36, UR27, 0x3 ;  /* 0x0000001b241b7291 */ /* 0x000fe2000f8218ff */
[----:B------:R-:W-:Y:S01]  /*6bc0*/  FFMA.FTZ R34, R125, 2, R34 ;  /* 0x400000007d227823 */ /* 0x000fe20000010022 */
[----:B------:R-:W-:Y:S01]  /*6bd0*/  ULEA UR25, UP2, UR10, UR25, 0x3 ;  /* 0x000000190a197291 */ /* 0x000fe2000f8418ff */
[----:B------:R-:W-:Y:S01]  /*6be0*/  FFMA.FTZ R33, R128, 2, R33 ;  /* 0x4000000080217823 */ /* 0x000fe20000010021 */
        /* <DEDUP_REMOVED lines=14> */
[----:B------:R-:W-:-:S02]  /*6cd0*/  UIADD3 UR9, UPT, UPT, UR9, 0x10, URZ ;  /* 0x0000001009097890 */ /* 0x000fc4000fffe0ff */
[----:B------:R-:W-:Y:S02]  /*6ce0*/  UIADD3 UR20, UPT, UPT, UR20, 0x1, URZ ;  /* 0x0000000114147890 */ /* 0x000fe4000fffe0ff */
[----:B------:R-:W-:Y:S02]  /*6cf0*/  UIADD3.X UR15, UPT, UPT, UR15, UR13, URZ, UP1, !UPT ;  /* 0x0000000d0f0f7290 */ /* 0x000fe40008ffe4ff */
[----:B------:R-:W-:Y:S01]  /*6d00*/  UIADD3.X UR22, UPT, UPT, UR22, UR12, URZ, UP2, !UPT ;  /* 0x0000000c16167290 */ /* 0x000fe200097fe4ff */
[----:B------:R-:W-:Y:S11]  /*6d10*/  BRA.U UP0, `(.L_x_38) ;  /* 0xffffffd100947547 */ /* 0x000ff6000b83ffff */
.L_x_32:
[----:B------:R-:W-:Y:S01]  /*6d20*/  BAR.SYNC.DEFER_BLOCKING 0x0 ;  /* 0x0000000000007b1d */ /* 0x000fe20000010000 */
[----:B------:R-:W-:Y:S01]  /*6d30*/  F2FP.F16.F32.PACK_AB R33, R33, R34 ;  /* 0x000000222121723e */ /* 0x000fe200000000ff */
[----:B------:R-:W-:Y:S01]  /*6d40*/  USHF.L.U32 UR8, UR6, 0xb, URZ ;  /* 0x0000000b06087899 */ /* 0x000fe200080006ff */
[----:B------:R-:W-:Y:S01]  /*6d50*/  F2FP.F16.F32.PACK_AB R31, R31, R32 ;  /* 0x000000201f1f723e */ /* 0x000fe200000000ff */
[----:B------:R-:W-:Y:S01]  /*6d60*/  UIADD3 UR17, UP0, UPT, UR17, 0x1000, URZ ;  /* 0x0000100011117890 */ /* 0x000fe2000ff1e0ff */
[----:B------:R-:W-:Y:S01]  /*6d70*/  PRMT R2, R33, 0x7632, R2 ;  /* 0x0000763221027816 */ /* 0x000fe20000000002 */
[----:B------:R-:W0:Y:S01]  /*6d80*/  LDCU.128 UR12, c[0x0][0x420] ;  /* 0x00008400ff0c77ac */ /* 0x000e220008000c00 */
[----:B------:R-:W-:Y:S02]  /*6d90*/  F2FP.F16.F32.PACK_AB R29, R29, R30 ;  /* 0x0000001e1d1d723e */ /* 0x000fe400000000ff */
[----:B------:R-:W-:Y:S01]  /*6da0*/  PRMT R4, R31, 0x7632, R4 ;  /* 0x000076321f047816 */ /* 0x000fe20000000004 */
[----:B------:R-:W-:Y:S01]  /*6db0*/  UMOV UR9, URZ ;  /* 0x000000ff00097c82 */ /* 0x000fe20008000000 */
[----:B------:R-:W-:Y:S01]  /*6dc0*/  F2FP.F16.F32.PACK_AB R27, R27, R28 ;  /* 0x0000001c1b1b723e */ /* 0x000fe200000000ff */
[----:B------:R-:W1:Y:S01]  /*6dd0*/  LDCU.64 UR10, c[0x0][0x478] ;  /* 0x00008f00ff0a77ac */ /* 0x000e620008000a00 */
[----:B------:R-:W-:-:S02]  /*6de0*/  PRMT R5, R29, 0x7632, R5 ;  /* 0x000076321d057816 */ /* 0x000fc40000000005 */
[----:B------:R-:W-:Y:S01]  /*6df0*/  F2FP.F16.F32.PACK_AB R25, R25, R26 ;  /* 0x0000001a1919723e */ /* 0x000fe200000000ff */
[----:B------:R-:W-:Y:S01]  /*6e00*/  UIADD3 UR6, UPT, UPT, UR6, 0x1, URZ ;  /* 0x0000000106067890 */ /* 0x000fe2000fffe0ff */
[----:B------:R-:W-:Y:S01]  /*6e10*/  F2FP.F16.F32.PACK_AB R23, R23, R24 ;  /* 0x000000181717723e */ /* 0x000fe200000000ff */
[----:B------:R-:W-:Y:S01]  /*6e20*/  UIADD3.X UR19, UPT, UPT, URZ, UR19, URZ, UP0, !UPT ;  /* 0x00000013ff137290 */ /* 0x000fe200087fe4ff */
[----:B------:R-:W-:Y:S01]  /*6e30*/  PRMT R6, R25, 0x7632, R6 ;  /* 0x0000763219067816 */ /* 0x000fe20000000006 */
[----:B------:R-:W-:Y:S01]  /*6e40*/  UIADD3 UR16, UP1, UPT, UR16, 0x1000, URZ ;  /* 0x0000100010107890 */ /* 0x000fe2000ff3e0ff */
[----:B------:R-:W-:Y:S02]  /*6e50*/  F2FP.F16.F32.PACK_AB R21, R21, R22 ;  /* 0x000000161515723e */ /* 0x000fe400000000ff */
[----:B------:R-:W-:Y:S01]  /*6e60*/  ISETP.NE.AND P0, PT, R106, RZ, PT ;  /* 0x000000ff6a00720c */ /* 0x000fe20003f05270 */
[----:B------:R-:W-:Y:S01]  /*6e70*/  STS.U16 [R81], R33 ;  /* 0x0000002151007388 */ /* 0x000fe20000000400 */
[----:B------:R-:W-:Y:S01]  /*6e80*/  F2FP.F16.F32.PACK_AB R19, R19, R20 ;  /* 0x000000141313723e */ /* 0x000fe200000000ff */
[----:B0-----:R-:W-:Y:S01]  /*6e90*/  UIMAD.WIDE.U32 UR8, UR32, UR12, UR8 ;  /* 0x0000000c200872a5 */ /* 0x001fe2000f8e0008 */
[----:B------:R-:W-:Y:S01]  /*6ea0*/  PRMT R8, R21, 0x7632, R8 ;  /* 0x0000763215087816 */ /* 0x000fe20000000008 */
[----:B------:R0:W-:Y:S01]  /*6eb0*/  STS.U16 [R79+0x2], R2 ;  /* 0x000002024f007388 */ /* 0x0001e20000000400 */
[----:B------:R-:W-:Y:S01]  /*6ec0*/  LOP3.LUT R9, R105, 0x3e00, RZ, 0xc0, !PT ;  /* 0x00003e0069097812 */ /* 0x000fe200078ec0ff */
[----:B------:R-:W-:-:S02]  /*6ed0*/  UIMAD UR9, UR32, UR13, UR9 ;  /* 0x0000000d200972a4 */ /* 0x000fc4000f8e0209 */
[----:B------:R-:W-:Y:S01]  /*6ee0*/  STS.U16 [R77+0x4], R31 ;  /* 0x0000041f4d007388 */ /* 0x000fe20000000400 */
[----:B------:R-:W-:Y:S02]  /*6ef0*/  UIADD3.X UR18, UPT, UPT, URZ, UR18, URZ, UP1, !UPT ;  /* 0x00000012ff127290 */ /* 0x000fe40008ffe4ff */
[----:B------:R-:W-:Y:S01]  /*6f00*/  UIMAD.WIDE.U32 UR8, UR30, UR14, UR8 ;  /* 0x0000000e1e0872a5 */ /* 0x000fe2000f8e0008 */
[----:B------:R2:W-:Y:S01]  /*6f10*/  STS.U16 [R75+0x6], R4 ;  /* 0x000006044b007388 */ /* 0x0005e20000000400 */
[----:B0-----:R-:W-:Y:S02]  /*6f20*/  PRMT R2, R27, 0x7632, R2 ;  /* 0x000076321b027816 */ /* 0x001fe40000000002 */
[----:B------:R-:W-:Y:S01]  /*6f30*/  UIMAD UR9, UR30, UR15, UR9 ;  /* 0x0000000f1e0972a4 */ /* 0x000fe2000f8e0209 */
[----:B------:R-:W-:Y:S04]  /*6f40*/  STS.U16 [R73+0x8], R29 ;  /* 0x0000081d49007388 */ /* 0x000fe80000000400 */
[----:B------:R0:W-:Y:S01]  /*6f50*/  STS.U16 [R71+0xa], R5 ;  /* 0x00000a0547007388 */ /* 0x0001e20000000400 */
[----:B--2---:R-:W-:-:S03]  /*6f60*/  MOV R4, UR33 ;  /* 0x0000002100047c02 */ /* 0x004fc60008000f00 */
[----:B------:R-:W-:Y:S04]  /*6f70*/  STS.U16 [R69+0xc], R27 ;  /* 0x00000c1b45007388 */ /* 0x000fe80000000400 */
[----:B------:R2:W-:Y:S01]  /*6f80*/  STS.U16 [R67+0xe], R2 ;  /* 0x00000e0243007388 */ /* 0x0005e20000000400 */
[----:B0-----:R-:W-:-:S03]  /*6f90*/  PRMT R5, R23, 0x7632, R5 ;  /* 0x0000763217057816 */ /* 0x001fc60000000005 */
[----:B------:R-:W-:Y:S04]  /*6fa0*/  STS.U16 [R65+0x10], R25 ;  /* 0x0000101941007388 */ /* 0x000fe80000000400 */
[----:B------:R-:W-:Y:S01]  /*6fb0*/  STS.U16 [R63+0x12], R6 ;  /* 0x000012063f007388 */ /* 0x000fe20000000400 */
[----:B--2---:R-:W-:-:S03]  /*6fc0*/  PRMT R2, R19, 0x7632, R2 ;  /* 0x0000763213027816 */ /* 0x004fc60000000002 */
[----:B------:R-:W-:Y:S04]  /*6fd0*/  STS.U16 [R61+0x14], R23 ;  /* 0x000014173d007388 */ /* 0x000fe80000000400 */
[----:B------:R-:W-:Y:S04]  /*6fe0*/  STS.U16 [R59+0x16], R5 ;  /* 0x000016053b007388 */ /* 0x000fe80000000400 */
[----:B------:R-:W-:Y:S04]  /*6ff0*/  STS.U16 [R57+0x18], R21 ;  /* 0x0000181539007388 */ /* 0x000fe80000000400 */
[----:B------:R-:W-:Y:S04]  /*7000*/  STS.U16 [R39+0x1a], R8 ;  /* 0x00001a0827007388 */ /* 0x000fe80000000400 */
[----:B------:R-:W-:Y:S04]  /*7010*/  STS.U16 [R37+0x1c], R19 ;  /* 0x00001c1325007388 */ /* 0x000fe80000000400 */
[----:B------:R0:W-:Y:S01]  /*7020*/  STS.U16 [R35+0x1e], R2 ;  /* 0x00001e0223007388 */ /* 0x0001e20000000400 */
[----:B------:R-:W-:-:S03]  /*7030*/  NOP ;  /* 0x0000000000007918 */ /* 0x000fc60000000000 */
[----:B------:R-:W-:Y:S01]  /*7040*/  LDS.U16 R7, [R102] ;  /* 0x0000000066077984 */ /* 0x000fe20000000400 */
[----:B0-----:R-:W-:-:S03]  /*7050*/  LOP3.LUT R2, R106, 0x1f, RZ, 0xc0, !PT ;  /* 0x0000001f6a027812 */ /* 0x001fc600078ec0ff */
[----:B------:R-:W-:Y:S01]  /*7060*/  LDS.U16 R101, [R101+0x40] ;  /* 0x0000400065657984 */ /* 0x000fe20000000400 */
[----:B------:R-:W-:-:S03]  /*7070*/  LOP3.LUT R25, R9, R2, RZ, 0xfc, !PT ;  /* 0x0000000209197212 */ /* 0x000fc600078efcff */
[----:B------:R-:W-:Y:S01]  /*7080*/  LDS.U16 R11, [R100+0x80] ;  /* 0x00008000640b7984 */ /* 0x000fe20000000400 */
[----:B------:R-:W-:-:S03]  /*7090*/  IADD3 R10, PT, PT, R2, R9, RZ ;  /* 0x00000009020a7210 */ /* 0x000fc60007ffe0ff */
[----:B------:R-:W-:Y:S01]  /*70a0*/  LDS.U16 R99, [R99+0xc0] ;  /* 0x0000c00063637984 */ /* 0x000fe20000000400 */
[C---:B------:R-:W-:Y:S02]  /*70b0*/  IADD3 R27, PT, PT, R10.reuse, 0x20, RZ ;  /* 0x000000200a1b7810 */ /* 0x040fe40007ffe0ff */
[C---:B------:R-:W-:Y:S01]  /*70c0*/  IADD3 R29, PT, PT, R10.reuse, 0x40, RZ ;  /* 0x000000400a1d7810 */ /* 0x040fe20007ffe0ff */
[----:B------:R-:W-:Y:S01]  /*70d0*/  LDS.U16 R13, [R98+0x100] ;  /* 0x00010000620d7984 */ /* 0x000fe20000000400 */
[----:B------:R-:W-:-:S03]  /*70e0*/  IADD3 R31, PT, PT, R10, 0xc0, RZ ;  /* 0x000000c00a1f7810 */ /* 0x000fc60007ffe0ff */
        /* <DEDUP_REMOVED lines=11> */
[----:B------:R1:W-:Y:S01]  /*71a0*/  @!P0 STS [UR26+0x1080], R4 ;  /* 0x00108004ff008988 */ /* 0x0003e2000800081a */
[----:B------:R-:W-:Y:S01]  /*71b0*/  BAR.SYNC.DEFER_BLOCKING 0x0 ;  /* 0x0000000000007b1d */ /* 0x000fe20000010000 */
[----:B------:R-:W-:-:S04]  /*71c0*/  IADD3 R5, P0, PT, R25, UR8, RZ ;  /* 0x0000000819057c10 */ /* 0x000fc8000ff1e0ff */
[----:B------:R-:W-:Y:S01]  /*71d0*/  IADD3.X R8, PT, PT, RZ, UR9, RZ, P0, !PT ;  /* 0x00000009ff087c10 */ /* 0x000fe200087fe4ff */
[----:B------:R-:W0:Y:S01]  /*71e0*/  LDCU UR8, c[0x0][0x394] ;  /* 0x00007280ff0877ac */ /* 0x000e220008000800 */
[----:B-1----:R-:W-:-:S04]  /*71f0*/  LEA R4, P0, R5, UR10, 0x1 ;  /* 0x0000000a05047c11 */ /* 0x002fc8000f8008ff */
[----:B------:R-:W-:Y:S01]  /*7200*/  LEA.HI.X R5, R5, UR11, R8, 0x1, P0 ;  /* 0x0000000b05057c11 */ /* 0x000fe200080f0c08 */
[----:B------:R-:W1:Y:S01]  /*7210*/  LDS R6, [UR26+0x1080] ;  /* 0x0010801aff067984 */ /* 0x000e620008000800 */
[----:B0-----:R-:W-:Y:S01]  /*7220*/  UISETP.GE.AND UP0, UPT, UR6, UR8, UPT ;  /* 0x000000080600728c */ /* 0x001fe2000bf06270 */
[-C--:B-1----:R-:W-:Y:S02]  /*7230*/  ISETP.GE.AND P2, PT, R25, R6.reuse, PT ;  /* 0x000000061900720c */ /* 0x082fe40003f46270 */
[-C--:B------:R-:W-:Y:S02]  /*7240*/  ISETP.GE.AND P1, PT, R27, R6.reuse, PT ;  /* 0x000000061b00720c */ /* 0x080fe40003f26270 */
[----:B------:R-:W-:Y:S02]  /*7250*/  ISETP.GE.AND P0, PT, R29, R6, PT ;  /* 0x000000061d00720c */ /* 0x000fe40003f06270 */
[C---:B------:R-:W-:Y:S02]  /*7260*/  IADD3 R25, PT, PT, R10.reuse, 0x60, RZ ;  /* 0x000000600a197810 */ /* 0x040fe40007ffe0ff */
[----:B------:R-:W-:-:S02]  /*7270*/  IADD3 R27, PT, PT, R10, 0x80, RZ ;  /* 0x000000800a1b7810 */ /* 0x000fc40007ffe0ff */
[C---:B------:R-:W-:Y:S02]  /*7280*/  IADD3 R29, PT, PT, R10.reuse, 0xa0, RZ ;  /* 0x000000a00a1d7810 */ /* 0x040fe40007ffe0ff */
[-C--:B------:R-:W-:Y:S01]  /*7290*/  ISETP.GE.AND P4, PT, R25, R6.reuse, PT ;  /* 0x000000061900720c */ /* 0x080fe20003f86270 */
[----:B------:R0:W-:Y:S01]  /*72a0*/  @!P2 STG.E.U16 desc[UR28][R4.64], R7 ;  /* 0x000000070400a986 */ /* 0x0001e2000c10151c */
[-C--:B------:R-:W-:Y:S02]  /*72b0*/  ISETP.GE.AND P6, PT, R27, R6.reuse, PT ;  /* 0x000000061b00720c */ /* 0x080fe40003fc6270 */
[-C--:B------:R-:W-:Y:S01]  /*72c0*/  ISETP.GE.AND P5, PT, R29, R6.reuse, PT ;  /* 0x000000061d00720c */ /* 0x080fe20003fa6270 */
[----:B------:R-:W-:Y:S01]  /*72d0*/  @!P1 STG.E.U16 desc[UR28][R4.64+0x40], R101 ;  /* 0x0000406504009986 */ /* 0x000fe2000c10151c */
[C---:B------:R-:W-:Y:S02]  /*72e0*/  IADD3 R25, PT, PT, R10.reuse, 0xe0, RZ ;  /* 0x000000e00a197810 */ /* 0x040fe40007ffe0ff */
[----:B------:R-:W-:Y:S01]  /*72f0*/  IADD3 R27, PT, PT, R10, 0x100, RZ ;  /* 0x000001000a1b7810 */ /* 0x000fe20007ffe0ff */
[----:B------:R1:W-:Y:S01]  /*7300*/  @!P0 STG.E.U16 desc[UR28][R4.64+0x80], R11 ;  /* 0x0000800b04008986 */ /* 0x0003e2000c10151c */
[----:B------:R-:W-:-:S02]  /*7310*/  ISETP.GE.AND P2, PT, R25, R6, PT ;  /* 0x000000061900720c */ /* 0x000fc40003f46270 */
[-C--:B------:R-:W-:Y:S01]  /*7320*/  ISETP.GE.AND P3, PT, R31, R6.reuse, PT ;  /* 0x000000061f00720c */ /* 0x080fe20003f66270 */
[----:B------:R2:W-:Y:S01]  /*7330*/  @!P4 STG.E.U16 desc[UR28][R4.64+0xc0], R99 ;  /* 0x0000c0630400c986 */ /* 0x0005e2000c10151c */
[C---:B------:R-:W-:Y:S02]  /*7340*/  IADD3 R25, PT, PT, R10.reuse, 0x120, RZ ;  /* 0x000001200a197810 */ /* 0x040fe40007ffe0ff */
[-C--:B------:R-:W-:Y:S01]  /*7350*/  ISETP.GE.AND P1, PT, R27, R6.reuse, PT ;  /* 0x000000061b00720c */ /* 0x080fe20003f26270 */
[----:B------:R2:W-:Y:S01]  /*7360*/  @!P6 STG.E.U16 desc[UR28][R4.64+0x100], R13 ;  /* 0x0001000d0400e986 */ /* 0x0005e2000c10151c */
[----:B------:R-:W-:Y:S02]  /*7370*/  ISETP.GE.AND P0, PT, R25, R6, PT ;  /* 0x000000061900720c */ /* 0x000fe40003f06270 */
[C---:B------:R-:W-:Y:S01]  /*7380*/  IADD3 R25, PT, PT, R10.reuse, 0x160, RZ ;  /* 0x000001600a197810 */ /* 0x040fe20007ffe0ff */
[----:B------:R2:W-:Y:S01]  /*7390*/  @!P5 STG.E.U16 desc[UR28][R4.64+0x140], R97 ;  /* 0x000140610400d986 */ /* 0x0005e2000c10151c */
[----:B0-----:R-:W-:-:S02]  /*73a0*/  IADD3 R7, PT, PT, R10, 0x180, RZ ;  /* 0x000001800a077810 */ /* 0x001fc40007ffe0ff */
[-C--:B------:R-:W-:Y:S01]  /*73b0*/  ISETP.GE.AND P6, PT, R25, R6.reuse, PT ;  /* 0x000000061900720c */ /* 0x080fe20003fc6270 */
[----:B------:R2:W-:Y:S01]  /*73c0*/  @!P3 STG.E.U16 desc[UR28][R4.64+0x180], R15 ;  /* 0x0001800f0400b986 */ /* 0x0005e2000c10151c */
[----:B------:R-:W-:Y:S02]  /*73d0*/  ISETP.GE.AND P5, PT, R7, R6, PT ;  /* 0x000000060700720c */ /* 0x000fe40003fa6270 */
[C---:B------:R-:W-:Y:S01]  /*73e0*/  IADD3 R27, PT, PT, R10.reuse, 0x140, RZ ;  /* 0x000001400a1b7810 */ /* 0x040fe20007ffe0ff */
[----:B------:R2:W-:Y:S01]  /*73f0*/  @!P2 STG.E.U16 desc[UR28][R4.64+0x1c0], R95 ;  /* 0x0001c05f0400a986 */ /* 0x0005e2000c10151c */
[C---:B------:R-:W-:Y:S02]  /*7400*/  IADD3 R25, PT, PT, R10.reuse, 0x1a0, RZ ;  /* 0x000001a00a197810 */ /* 0x040fe40007ffe0ff */
[C---:B------:R-:W-:Y:S01]  /*7410*/  IADD3 R7, PT, PT, R10.reuse, 0x1c0, RZ ;  /* 0x000001c00a077810 */ /* 0x040fe20007ffe0ff */
[----:B------:R2:W-:Y:S01]  /*7420*/  @!P1 STG.E.U16 desc[UR28][R4.64+0x200], R17 ;  /* 0x0002001104009986 */ /* 0x0005e2000c10151c */
[----:B-1----:R-:W-:-:S02]  /*7430*/  IADD3 R11, PT, PT, R10, 0x1e0, RZ ;  /* 0x000001e00a0b7810 */ /* 0x002fc40007ffe0ff */
[-C--:B------:R-:W-:Y:S01]  /*7440*/  ISETP.GE.AND P4, PT, R27, R6.reuse, PT ;  /* 0x000000061b00720c */ /* 0x080fe20003f86270 */
[----:B------:R2:W-:Y:S01]  /*7450*/  @!P0 STG.E.U16 desc[UR28][R4.64+0x240], R89 ;  /* 0x0002405904008986 */ /* 0x0005e2000c10151c */
[-C--:B------:R-:W-:Y:S02]  /*7460*/  ISETP.GE.AND P3, PT, R25, R6.reuse, PT ;  /* 0x000000061900720c */ /* 0x080fe40003f66270 */
[-C--:B------:R-:W-:Y:S01]  /*7470*/  ISETP.GE.AND P2, PT, R7, R6.reuse, PT ;  /* 0x000000060700720c */ /* 0x080fe20003f46270 */
[----:B------:R2:W-:Y:S01]  /*7480*/  @!P6 STG.E.U16 desc[UR28][R4.64+0x2c0], R87 ;  /* 0x0002c0570400e986 */ /* 0x0005e2000c10151c */
[----:B------:R-:W-:-:S03]  /*7490*/  ISETP.GE.AND P1, PT, R11, R6, PT ;  /* 0x000000060b00720c */ /* 0x000fc60003f26270 */
[----:B------:R2:W-:Y:S04]  /*74a0*/  @!P5 STG.E.U16 desc[UR28][R4.64+0x300], R21 ;  /* 0x000300150400d986 */ /* 0x0005e8000c10151c */
[----:B------:R2:W-:Y:S04]  /*74b0*/  @!P4 STG.E.U16 desc[UR28][R4.64+0x280], R19 ;  /* 0x000280130400c986 */ /* 0x0005e8000c10151c */
[----:B------:R2:W-:Y:S04]  /*74c0*/  @!P3 STG.E.U16 desc[UR28][R4.64+0x340], R85 ;  /* 0x000340550400b986 */ /* 0x0005e8000c10151c */
[----:B------:R2:W-:Y:S04]  /*74d0*/  @!P2 STG.E.U16 desc[UR28][R4.64+0x380], R23 ;  /* 0x000380170400a986 */ /* 0x0005e8000c10151c */
[----:B------:R2:W-:Y:S01]  /*74e0*/  @!P1 STG.E.U16 desc[UR28][R4.64+0x3c0], R83 ;  /* 0x0003c05304009986 */ /* 0x0005e2000c10151c */
[----:B------:R-:W-:Y:S05]  /*74f0*/  BRA.U !UP0, `(.L_x_39) ;  /* 0xffffff8d08a07547 */ /* 0x000fea000b83ffff */
[----:B------:R-:W-:Y:S05]  /*7500*/  EXIT ;  /* 0x000000000000794d */ /* 0x000fea0003800000 */
.L_x_40:
[----:B------:R-:W-:-:S00]  /*7510*/  BRA `(.L_x_40) ;  /* 0xfffffffc00fc7947 */ /* 0x000fc0000383ffff */
[----:B------:R-:W-:-:S00]  /*7520*/  NOP ;  /* 0x0000000000007918 */ /* 0x000fc00000000000 */
        /* <DEDUP_REMOVED lines=13> */
.L_x_4998:


//--------------------- .text._Z25selective_scan_fwd_kernelI32Selective_Scan_fwd_kernel_traitsILi128ELi16ELi1ELb0ELb0ELb0ELb1EN3c104HalfENS1_7complexIfEEEEv13SSMParamsBase --------------------------
	.section	.text._Z25selective_scan_fwd_kernelI32Selective_Scan_fwd_kernel_traitsILi128ELi16ELi1ELb0ELb0ELb0ELb1EN3c104HalfENS1_7complexIfEEEEv13SSMParamsBase,"ax",@progbits
	.align	128
        .global         _Z25selective_scan_fwd_kernelI32Selective_Scan_fwd_kernel_traitsILi128ELi16ELi1ELb0ELb0ELb0ELb1EN3c104HalfENS1_7complexIfEEEEv13SSMParamsBase
        .type           _Z25selective_scan_fwd_kernelI32Selective_Scan_fwd_kernel_traitsILi128ELi16ELi1ELb0ELb0ELb0ELb1EN3c104HalfENS1_7complexIfEEEEv13SSMParamsBase,@function
        .size           _Z25selective_scan_fwd_kernelI32Selective_Scan_fwd_kernel_traitsILi128ELi16ELi1ELb0ELb0ELb0ELb1EN3c104HalfENS1_7complexIfEEEEv13SSMParamsBase,(.L_x_4999 - _Z25selective_scan_fwd_kernelI32Selective_Scan_fwd_kernel_traitsILi128ELi16ELi1ELb0ELb0ELb0ELb1EN3c104HalfENS1_7complexIfEEEEv13SSMParamsBase)
        .other          _Z25selective_scan_fwd_kernelI32Selective_Scan_fwd_kernel_traitsILi128ELi16ELi1ELb0ELb0ELb0ELb1EN3c104HalfENS1_7complexIfEEEEv13SSMParamsBase,@"STO_CUDA_ENTRY STV_DEFAULT"
_Z25selective_scan_fwd_kernelI32Selective_Scan_fwd_kernel_traitsILi128ELi16ELi1ELb0ELb0ELb0ELb1EN3c104HalfENS1_7complexIfEEEEv13SSMParamsBase:
.text._Z25selective_scan_fwd_kernelI32Selective_Scan_fwd_kernel_traitsILi128ELi16ELi1ELb0ELb0ELb0ELb1EN3c104HalfENS1_7complexIfEEEEv13SSMParamsBase:
        /* <DEDUP_REMOVED lines=45> */
[----:B------:R-:W-:Y:S01]  /*02d0*/  UIMAD UR6, UR6, UR21, URZ ;  /* 0x00000015060672a4 */ /* 0x000fe2000f8e02ff */
[----:B------:R-:W-:Y:S01]  /*02e0*/  UMOV UR4, URZ ;  /* 0x000000ff00047c82 */ /* 0x000fe20008000000 */
[----:B------:R-:W-:Y:S01]  /*02f0*/  UIMAD UR9, UR30, UR19, UR11 ;  /* 0x000000131e0972a4 */ /* 0x000fe2000f8e020b */
[----:B------:R-:W-:Y:S01]  /*0300*/  @P0 R2UR UR4, R2 ;  /* 0x00000000020402ca */ /* 0x000fe200000e0000 */
[----:B-1----:R-:W-:Y:S01]  /*0310*/  UIMAD UR19, UR6, UR12, URZ ;  /* 0x0000000c061372a4 */ /* 0x002fe2000f8e02ff */
[C---:B0-----:R-:W-:Y:S01]  /*0320*/  SHF.L.U32 R106, R107.reuse, 0x4, RZ ;  /* 0x000000046b6a7819 */ /* 0x041fe200000006ff */
[----:B------:R-:W-:Y:S01]  /*0330*/  ULEA.HI.X UR7, UR10, UR7, UR9, 0x1, UP1 ;  /* 0x000000070a077291 */ /* 0x000fe200088f0c09 */
[----:B------:R-:W-:Y:S01]  /*0340*/  SHF.R.U32.HI R105, RZ, 0x5, R107 ;  /* 0x00000005ff697819 */ /* 0x000fe2000001166b */
[----:B------:R-:W-:Y:S01]  /*0350*/  UMOV UR6, URZ ;  /* 0x000000ff00067c82 */ /* 0x000fe20008000000 */
[----:B------:R-:W-:-:S02]  /*0360*/  LOP3.LUT R2, R107, 0x1f, RZ, 0xc0, !PT ;  /* 0x0000001f6b027812 */ /* 0x000fc400078ec0ff */
[----:B------:R-:W-:-:S07]  /*0370*/  LOP3.LUT R9, R106, 0x3e00, RZ, 0xc0, !PT ;  /* 0x00003e006a097812 */ /* 0x000fce00078ec0ff */
.L_x_80:
[----:B------:R-:W0:Y:S01]  /*0380*/  LDCU UR20, c[0x0][0x388] ;  /* 0x00007100ff1477ac */ /* 0x000e220008000800 */
[----:B------:R-:W-:Y:S02]  /*0390*/  MOV R4, UR18 ;  /* 0x0000001200047c02 */ /* 0x000fe40008000f00 */
        /* <DEDUP_REMOVED lines=37> */
[C---:B------:R-:W-:Y:S01]  /*05f0*/  IADD3 R26, PT, PT, R8.reuse, 0x140, RZ ;  /* 0x00000140081a7810 */ /* 0x040fe20007ffe0ff */
        /* <DEDUP_REMOVED lines=39> */
[CC--:B------:R-:W-:Y:S02]  /*0870*/  LEA.HI.SX32 R103, R9.reuse, R9.reuse, 0x1b ;  /* 0x0000000909677211 */ /* 0x0c0fe400078fdaff */
[C---:B------:R-:W-:Y:S02]  /*0880*/  IADD3 R6, PT, PT, R9.reuse, 0x60, RZ ;  /* 0x0000006009067810 */ /* 0x040fe40007ffe0ff */
[----:B------:R-:W-:Y:S02]  /*0890*/  IADD3 R8, PT, PT, R9, 0x20, RZ ;  /* 0x0000002009087810 */ /* 0x000fe40007ffe0ff */
[----:B------:R-:W-:Y:S02]  /*08a0*/  LEA R103, R103, UR21, 0x1 ;  /* 0x0000001567677c11 */ /* 0x000fe4000f8e08ff */
[-C--:B------:R-:W-:Y:S02]  /*08b0*/  LEA.HI.SX32 R6, R6, R9.reuse, 0x1b ;  /* 0x0000000906067211 */ /* 0x080fe400078fdaff */
[----:B------:R-:W-:-:S02]  /*08c0*/  LEA.HI.SX32 R8, R8, R9, 0x1b ;  /* 0x0000000908087211 */ /* 0x000fc400078fdaff */
[C---:B------:R-:W-:Y:S02]  /*08d0*/  IADD3 R24, PT, PT, R9.reuse, 0x40, RZ ;  /* 0x0000004009187810 */ /* 0x040fe40007ffe0ff */
[C---:B------:R-:W-:Y:S02]  /*08e0*/  IADD3 R26, PT, PT, R9.reuse, 0x80, RZ ;  /* 0x00000080091a7810 */ /* 0x040fe40007ffe0ff */
[----:B------:R-:W-:Y:S02]  /*08f0*/  LEA R100, R6, UR21, 0x1 ;  /* 0x0000001506647c11 */ /* 0x000fe4000f8e08ff */
[----:B------:R-:W-:Y:S02]  /*0900*/  LEA R102, R8, UR21, 0x1 ;  /* 0x0000001508667c11 */ /* 0x000fe4000f8e08ff */
[----:B------:R-:W-:Y:S02]  /*0910*/  IADD3 R6, PT, PT, R9, 0xe0, RZ ;  /* 0x000000e009067810 */ /* 0x000fe40007ffe0ff */
[----:B------:R-:W-:-:S02]  /*0920*/  LEA.HI.SX32 R24, R24, R9, 0x1b ;  /* 0x0000000918187211 */ /* 0x000fc400078fdaff */
[C---:B------:R-:W-:Y:S02]  /*0930*/  IADD3 R8, PT, PT, R9.reuse, 0x100, RZ ;  /* 0x0000010009087810 */ /* 0x040fe40007ffe0ff */
[----:B------:R-:W-:Y:S02]  /*0940*/  IADD3 R28, PT, PT, R9, 0xa0, RZ ;  /* 0x000000a0091c7810 */ /* 0x000fe40007ffe0ff */
[-C--:B------:R-:W-:Y:S02]  /*0950*/  LEA.HI.SX32 R26, R26, R9.reuse, 0x1b ;  /* 0x000000091a1a7211 */ /* 0x080fe400078fdaff */
[-C--:B------:R-:W-:Y:S02]  /*0960*/  LEA.HI.SX32 R6, R6, R9.reuse, 0x1b ;  /* 0x0000000906067211 */ /* 0x080fe400078fdaff */
[----:B------:R-:W-:Y:S02]  /*0970*/  LEA R101, R24, UR21, 0x1 ;  /* 0x0000001518657c11 */ /* 0x000fe4000f8e08ff */
[----:B------:R-:W-:-:S02]  /*0980*/  LEA.HI.SX32 R8, R8, R9, 0x1b ;  /* 0x0000000908087211 */ /* 0x000fc400078fdaff */
[----:B------:R-:W-:Y:S02]  /*0990*/  LEA.HI.SX32 R28, R28, R9, 0x1b ;  /* 0x000000091c1c7211 */ /* 0x000fe400078fdaff */
[----:B------:R-:W-:Y:S02]  /*09a0*/  LEA R99, R26, UR21, 0x1 ;  /* 0x000000151a637c11 */ /* 0x000fe4000f8e08ff */
[C---:B------:R-:W-:Y:S02]  /*09b0*/  IADD3 R24, PT, PT, R9.reuse, 0x120, RZ ;  /* 0x0000012009187810 */ /* 0x040fe40007ffe0ff */
[----:B------:R-:W-:Y:S02]  /*09c0*/  IADD3 R26, PT, PT, R9, 0x140, RZ ;  /* 0x00000140091a7810 */ /* 0x000fe40007ffe0ff */
[----:B------:R-:W-:Y:S02]  /*09d0*/  LEA R96, R6, UR21, 0x1 ;  /* 0x0000001506607c11 */ /* 0x000fe4000f8e08ff */
[----:B------:R-:W-:-:S02]  /*09e0*/  LEA R95, R8, UR21, 0x1 ;  /* 0x00000015085f7c11 */ /* 0x000fc4000f8e08ff */
[C---:B------:R-:W-:Y:S02]  /*09f0*/  IADD3 R6, PT, PT, R9.reuse, 0x180, RZ ;  /* 0x0000018009067810 */ /* 0x040fe40007ffe0ff */
[----:B------:R-:W-:Y:S02]  /*0a00*/  LEA R98, R28, UR21, 0x1 ;  /* 0x000000151c627c11 */ /* 0x000fe4000f8e08ff */
[-C--:B------:R-:W-:Y:S02]  /*0a10*/  LEA.HI.SX32 R24, R24, R9.reuse, 0x1b ;  /* 0x0000000918187211 */ /* 0x080fe400078fdaff */
[----:B------:R-:W-:Y:S02]  /*0a20*/  IADD3 R8, PT, PT, R9, 0x1a0, RZ ;  /* 0x000001a009087810 */ /* 0x000fe40007ffe0ff */
[-C--:B------:R-:W-:Y:S02]  /*0a30*/  LEA.HI.SX32 R26, R26, R9.reuse, 0x1b ;  /* 0x000000091a1a7211 */ /* 0x080fe400078fdaff */
[----:B------:R-:W-:-:S02]  /*0a40*/  LEA.HI.SX32 R6, R6, R9, 0x1b ;  /* 0x0000000906067211 */ /* 0x000fc400078fdaff */
[----:B------:R-:W-:Y:S02]  /*0a50*/  LEA R94, R24, UR21, 0x1 ;  /* 0x00000015185e7c11 */ /* 0x000fe4000f8e08ff */
[----:B------:R-:W-:Y:S02]  /*0a60*/  LEA.HI.SX32 R8, R8, R9, 0x1b ;  /* 0x0000000908087211 */ /* 0x000fe400078fdaff */
        /* <DEDUP_REMOVED lines=8> */
[----:B------:R-:W-:Y:S01]  /*0af0*/  PRMT R21, RZ, 0x7610, R21 ;  /* 0x00007610ff157816 */ /* 0x000fe20000000015 */
[----:B--2---:R0:W-:Y:S02]  /*0b00*/  STS.U16 [R103], R2 ;  /* 0x0000000267007388 */ /* 0x0041e40000000400 */
[----:B0-----:R-:W-:-:S04]  /*0b10*/  IADD3 R2, PT, PT, R9, 0xc0, RZ ;  /* 0x000000c009027810 */ /* 0x001fc80007ffe0ff */
[----:B------:R-:W-:-:S04]  /*0b20*/  LEA.HI.SX32 R2, R2, R9, 0x1b ;  /* 0x0000000902027211 */ /* 0x000fc800078fdaff */
[----:B------:R-:W-:Y:S02]  /*0b30*/  LEA R97, R2, UR21, 0x1 ;  /* 0x0000001502617c11 */ /* 0x000fe4000f8e08ff */
[----:B------:R-:W-:Y:S01]  /*0b40*/  IADD3 R2, PT, PT, R9, 0x160, RZ ;  /* 0x0000016009027810 */ /* 0x000fe20007ffe0ff */
[----:B----4-:R-:W-:Y:S03]  /*0b50*/  STS.U16 [R102+0x40], R11 ;  /* 0x0000400b66007388 */ /* 0x010fe60000000400 */
[----:B------:R-:W-:-:S04]  /*0b60*/  LEA.HI.SX32 R2, R2, R9, 0x1b ;  /* 0x0000000902027211 */ /* 0x000fc800078fdaff */
[----:B------:R-:W-:Y:S01]  /*0b70*/  LEA R88, R2, UR21, 0x1 ;  /* 0x0000001502587c11 */ /* 0x000fe2000f8e08ff */
[----:B-----5:R0:W-:Y:S04]  /*0b80*/  STS.U16 [R101+0x80], R10 ;  /* 0x0000800a65007388 */ /* 0x0201e80000000400 */
[----:B------:R-:W-:Y:S01]  /*0b90*/  STS.U16 [R100+0xc0], R13 ;  /* 0x0000c00d64007388 */ /* 0x000fe20000000400 */
[----:B0-----:R-:W-:-:S03]  /*0ba0*/  IADD3 R10, PT, PT, R9, 0x1c0, RZ ;  /* 0x000001c0090a7810 */ /* 0x001fc60007ffe0ff */
[----:B---3--:R0:W-:Y:S01]  /*0bb0*/  STS.U16 [R99+0x100], R12 ;  /* 0x0001000c63007388 */ /* 0x0081e20000000400 */
[----:B------:R-:W-:-:S03]  /*0bc0*/  LEA.HI.SX32 R10, R10, R9, 0x1b ;  /* 0x000000090a0a7211 */ /* 0x000fc600078fdaff */
[----:B------:R-:W-:Y:S04]  /*0bd0*/  STS.U16 [R98+0x140], R15 ;  /* 0x0001400f62007388 */ /* 0x000fe80000000400 */
[----:B------:R1:W-:Y:S01]  /*0be0*/  STS.U16 [R97+0x180], R14 ;  /* 0x0001800e61007388 */ /* 0x0003e20000000400 */
[----:B0-----:R-:W-:-:S03]  /*0bf0*/  IADD3 R12, PT, PT, R9, 0x1e0, RZ ;  /* 0x000001e0090c7810 */ /* 0x001fc60007ffe0ff */
[----:B------:R-:W-:Y:S01]  /*0c00*/  STS.U16 [R96+0x1c0], R17 ;  /* 0x0001c01160007388 */ /* 0x000fe20000000400 */
[----:B------:R-:W-:Y:S02]  /*0c10*/  LEA R85, R10, UR21, 0x1 ;  /* 0x000000150a557c11 */ /* 0x000fe4000f8e08ff */
[----:B------:R-:W-:Y:S01]  /*0c20*/  LEA.HI.SX32 R12, R12, R9, 0x1b ;  /* 0x000000090c0c7211 */ /* 0x000fe200078fdaff */
[----:B------:R0:W-:Y:S01]  /*0c30*/  STS.U16 [R95+0x200], R16 ;  /* 0x000200105f007388 */ /* 0x0001e20000000400 */
[----:B------:R-:W-:-:S03]  /*0c40*/  IMAD R9, R104, 0xf, R9 ;  /* 0x0000000f68097824 */ /* 0x000fc600078e0209 */
[----:B------:R-:W-:Y:S04]  /*0c50*/  STS.U16 [R94+0x240], R19 ;  /* 0x000240135e007388 */ /* 0x000fe80000000400 */
[----:B------:R2:W-:Y:S04]  /*0c60*/  STS.U16 [R89+0x280], R18 ;  /* 0x0002801259007388 */ /* 0x0005e80000000400 */
        /* <DEDUP_REMOVED lines=8> */
[C---:B-1----:R-:W-:Y:S02]  /*0cf0*/  IADD3 R14, PT, PT, R9.reuse, 0x5, RZ ;  /* 0x00000005090e7810 */ /* 0x042fe40007ffe0ff */
[C---:B0-----:R-:W-:Y:S02]  /*0d00*/  IADD3 R16, PT, PT, R9.reuse, 0x6, RZ ;  /* 0x0000000609107810 */ /* 0x041fe40007ffe0ff */
        /* <DEDUP_REMOVED lines=8> */
[----:B------:R-:W-:Y:S02]  /*0d90*/  IADD3 R34, PT, PT, R9, 0xf, RZ ;  /* 0x0000000f09227810 */ /* 0x000fe40007ffe0ff */
        /* <DEDUP_REMOVED lines=15> */
[----:B------:R-:W-:Y:S02]  /*0e90*/  LEA.HI.SX32 R83, R9, R9, 0x1b ;  /* 0x0000000909537211 */ /* 0x000fe400078fdaff */
        /* <DEDUP_REMOVED lines=56> */
[----:B0-----:R-:W-:-:S06]  /*1220*/  PRMT R27, RZ, 0x7610, R27 ;  /* 0x00007610ff1b7816 */ /* 0x001fcc000000001b */
        /* <DEDUP_REMOVED lines=11> */
[----:B------:R-:W-:Y:S01]  /*12e0*/  PRMT R35, RZ, 0x7610, R35 ;  /* 0x00007610ff237816 */ /* 0x000fe20000000023 */
        /* <DEDUP_REMOVED lines=94> */
.L_x_42:
[----:B------:R-:W-:Y:S05]  /*18d0*/  BSYNC.RECONVERGENT B0 ;  /* 0x0000000000007941 */ /* 0x000fea0003800200 */
.L_x_41:
        /* <DEDUP_REMOVED lines=35> */
.L_x_44:
[----:B------:R-:W-:Y:S05]  /*1b10*/  BSYNC.RECONVERGENT B0 ;  /* 0x0000000000007941 */ /* 0x000fea0003800200 */
.L_x_43:
        /* <DEDUP_REMOVED lines=37> */
.L_x_46:
[----:B------:R-:W-:Y:S05]  /*1d70*/  BSYNC.RECONVERGENT B0 ;  /* 0x0000000000007941 */ /* 0x000fea0003800200 */
.L_x_45:
        /* <DEDUP_REMOVED lines=35> */
.L_x_48:
[----:B------:R-:W-:Y:S05]  /*1fb0*/  BSYNC.RECONVERGENT B0 ;  /* 0x0000000000007941 */ /* 0x000fea0003800200 */
.L_x_47:
        /* <DEDUP_REMOVED lines=37> */
.L_x_50:
[----:B------:R-:W-:Y:S05]  /*2210*/  BSYNC.RECONVERGENT B0 ;  /* 0x0000000000007941 */ /* 0x000fea0003800200 */
.L_x_49:
        /* <DEDUP_REMOVED lines=35> */
.L_x_52:
[----:B------:R-:W-:Y:S05]  /*2450*/  BSYNC.RECONVERGENT B0 ;  /* 0x0000000000007941 */ /* 0x000fea0003800200 */
.L_x_51:
        /* <DEDUP_REMOVED lines=37> */
.L_x_54:
[----:B------:R-:W-:Y:S05]  /*26b0*/  BSYNC.RECONVERGENT B0 ;  /* 0x0000000000007941 */ /* 0x000fea0003800200 */
.L_x_53:
        /* <DEDUP_REMOVED lines=35> */
.L_x_56:
[----:B------:R-:W-:Y:S05]  /*28f0*/  BSYNC.RECONVERGENT B0 ;  /* 0x0000000000007941 */ /* 0x000fea0003800200 */
.L_x_55:
[----:B------:R-:W-:Y:S01]  /*2900*/  ISETP.EQ.OR P4, PT, RZ, UR8, P4 ;  /* 0x00000008ff007c0c */ /* 0x000fe2000a782670 */
[----:B------:R-:W-:Y:S01]  /*2910*/  HADD2.F32 R38, -RZ, R5.H0_H0 ;  /* 0x20000005ff267230 */ /* 0x000fe20000004100 */
[----:B------:R-:W-:Y:S01]  /*2920*/  BSSY.RECONVERGENT B0, `(.L_x_57) ;  /* 0x0000026000007945 */ /* 0x000fe20003800200 */
[----:B------:R-:W-:Y:S01]  /*2930*/  FSETP.GTU.FTZ.AND P1, PT, R56, 20, PT ;  /* 0x41a000003800780b */ /* 0x000fe20003f3c000 */
[----:B------:R-:W-:Y:S01]  /*2940*/  HADD2.F32 R5, -RZ, R20.H0_H0 ;  /* 0x20000014ff057230 */ /* 0x000fe20000004100 */
[----:B------:R-:W-:Y:S01]  /*2950*/  ISETP.EQ.OR P5, PT, RZ, UR8, P5 ;  /* 0x00000008ff007c0c */ /* 0x000fe2000afa2670 */
[----:B------:R-:W-:Y:S01]  /*2960*/  HADD2.F32 R41, -RZ, R19.H0_H0 ;  /* 0x20000013ff297230 */ /* 0x000fe20000004100 */
[----:B------:R-:W-:Y:S01]  /*2970*/  PRMT R35, RZ, 0x7610, R35 ;  /* 0x00007610ff237816 */ /* 0x000fe20000000023 */
        /* <DEDUP_REMOVED lines=32> */
.L_x_58:
[----:B------:R-:W-:Y:S05]  /*2b80*/  BSYNC.RECONVERGENT B0 ;  /* 0x0000000000007941 */ /* 0x000fea0003800200 */
.L_x_57:
        /* <DEDUP_REMOVED lines=39> */
.L_x_60:
[----:B------:R-:W-:Y:S05]  /*2e00*/  BSYNC.RECONVERGENT B0 ;  /* 0x0000000000007941 */ /* 0x000fea0003800200 */
.L_x_59:
        /* <DEDUP_REMOVED lines=45> */
.L_x_62:
[----:B------:R-:W-:Y:S05]  /*30e0*/  BSYNC.RECONVERGENT B0 ;  /* 0x0000000000007941 */ /* 0x000fea0003800200 */
.L_x_61:
        /* <DEDUP_REMOVED lines=32> */
.L_x_64:
[----:B------:R-:W-:Y:S05]  /*32f0*/  BSYNC.RECONVERGENT B0 ;  /* 0x0000000000007941 */ /* 0x000fea0003800200 */
.L_x_63:
        /* <DEDUP_REMOVED lines=32> */
.L_x_66:
[----:B------:R-:W-:Y:S05]  /*3500*/  BSYNC.RECONVERGENT B0 ;  /* 0x0000000000007941 */ /* 0x000fea0003800200 */
.L_x_65:
        /* <DEDUP_REMOVED lines=32> */
.L_x_68:
[----:B------:R-:W-:Y:S05]  /*3710*/  BSYNC.RECONVERGENT B0 ;  /* 0x0000000000007941 */ /* 0x000fea0003800200 */
.L_x_67:
        /* <DEDUP_REMOVED lines=32> */
.L_x_70:
[----:B------:R-:W-:Y:S05]  /*3920*/  BSYNC.RECONVERGENT B0 ;  /* 0x0000000000007941 */ /* 0x000fea0003800200 */
.L_x_69:
        /* <DEDUP_REMOVED lines=32> */
.L_x_72:
[----:B------:R-:W-:Y:S05]  /*3b30*/  BSYNC.RECONVERGENT B0 ;  /* 0x0000000000007941 */ /* 0x000fea0003800200 */
.L_x_71:
        /* <DEDUP_REMOVED lines=28> */
[----:B------:R-:W1:Y:S01]  /*3d00*/  LDCU.128 UR8, c[0x0][0x3a0] ;  /* 0x00007400ff0877ac */ /* 0x000e620008000c00 */
[----:B------:R-:W-:Y:S01]  /*3d10*/  FMUL.FTZ R15, R45, R76 ;  /* 0x0000004c2d0f7220 */ /* 0x000fe20000410000 */
[----:B------:R-:W-:Y:S01]  /*3d20*/  FMUL.FTZ R14, R47, R74 ;  /* 0x0000004a2f0e7220 */ /* 0x000fe20000410000 */
[----:B------:R-:W-:Y:S01]  /*3d30*/  FMUL.FTZ R13, R49, R72 ;  /* 0x00000048310d7220 */ /* 0x000fe20000410000 */
[----:B------:R-:W2:Y:S01]  /*3d40*/  LDCU.64 UR36, c[0x0][0x450] ;  /* 0x00008a00ff2477ac */ /* 0x000ea20008000a00 */
        /* <DEDUP_REMOVED lines=15> */
[----:B--2---:R-:W-:Y:S01]  /*3e40*/  ULEA UR25, UP1, UR24, UR36, 0x3 ;  /* 0x0000002418197291 */ /* 0x004fe2000f8218ff */
[----:B------:R-:W0:Y:S03]  /*3e50*/  LDCU.64 UR40, c[0x0][0x3e0] ;  /* 0x00007c00ff2877ac */ /* 0x000e260008000a00 */
[----:B------:R-:W-:Y:S01]  /*3e60*/  ULEA.HI.X UR24, UR24, UR37, UR8, 0x3, UP1 ;  /* 0x0000002518187291 */ /* 0x000fe200088f1c08 */
[----:B------:R-:W1:Y:S01]  /*3e70*/  LDCU.64 UR36, c[0x0][0x3c0] ;  /* 0x00007800ff2477ac */ /* 0x000e620008000a00 */
[----:B---3--:R-:W-:Y:S02]  /*3e80*/  UIMAD.WIDE.U32 UR22, UR30, UR32, URZ ;  /* 0x000000201e1672a5 */ /* 0x008fe4000f8e00ff */
[----:B------:R-:W-:-:S02]  /*3e90*/  UIMAD UR9, UR30, UR9, UR27 ;  /* 0x000000091e0972a4 */ /* 0x000fc4000f8e021b */
[----:B------:R-:W-:Y:S02]  /*3ea0*/  UIMAD UR33, UR30, UR33, UR23 ;  /* 0x000000211e2172a4 */ /* 0x000fe4000f8e0217 */
[----:B----4-:R-:W-:Y:S02]  /*3eb0*/  ULEA UR32, UP0, UR22, UR14, 0x3 ;  /* 0x0000000e16207291 */ /* 0x010fe4000f8018ff */
[----:B------:R-:W-:Y:S02]  /*3ec0*/  ULEA UR23, UP2, UR26, UR12, 0x3 ;  /* 0x0000000c1a177291 */ /* 0x000fe4000f8418ff */
[----:B------:R-:W-:Y:S02]  /*3ed0*/  ULEA.HI.X UR15, UR22, UR15, UR33, 0x3, UP0 ;  /* 0x0000000f160f7291 */ /* 0x000fe400080f1c21 */
[----:B------:R-:W-:Y:S02]  /*3ee0*/  UISETP.LT.AND UP0, UPT, UR38, 0x1, UPT ;  /* 0x000000012600788c */ /* 0x000fe4000bf01270 */
[----:B------:R-:W-:-:S02]  /*3ef0*/  ULEA.HI.X UR26, UR26, UR13, UR9, 0x3, UP2 ;  /* 0x0000000d1a1a7291 */ /* 0x000fc400090f1c09 */
[----:B------:R-:W-:Y:S02]  /*3f00*/  USEL UR8, UR38, 0x1, !UP0 ;  /* 0x0000000126087887 */ /* 0x000fe4000c000000 */
[----:B------:R-:W-:Y:S02]  /*3f10*/  UIMAD UR22, UR6, UR38, URZ ;  /* 0x00000026061672a4 */ /* 0x000fe4000f8e02ff */
[----:B------:R-:W-:Y:S01]  /*3f20*/  UIADD3 UR9, UPT, UPT, UR21, 0x10f0, URZ ;  /* 0x000010f015097890 */ /* 0x000fe2000fffe0ff */
[----:B------:R-:W2:Y:S01]  /*3f30*/  LDCU.64 UR34, c[0x0][0x480] ;  /* 0x00009000ff2277ac */ /* 0x000ea20008000a00 */
[----:B------:R-:W-:Y:S02]  /*3f40*/  USHF.L.U64.HI UR12, UR10, 0x3, UR11 ;  /* 0x000000030a0c7899 */ /* 0x000fe4000801020b */
[----:B0-----:R-:W-:Y:S02]  /*3f50*/  USHF.L.U64.HI UR14, UR40, 0x3, UR41 ;  /* 0x00000003280e7899 */ /* 0x001fe40008010229 */
[----:B-1----:R-:W-:-:S02]  /*3f60*/  USHF.L.U64.HI UR13, UR36, 0x3, UR37 ;  /* 0x00000003240d7899 */ /* 0x002fc40008010225 */
[----:B------:R-:W-:-:S12]  /*3f70*/  UIADD3 UR8, UPT, UPT, -UR8, URZ, URZ ;  /* 0x000000ff08087290 */ /* 0x000fd8000fffe1ff */
.L_x_79:
[----:B------:R-:W-:Y:S02]  /*3f80*/  MOV R40, UR23 ;  /* 0x0000001700287c02 */ /* 0x000fe40008000f00 */
[----:B------:R-:W-:-:S06]  /*3f90*/  MOV R41, UR26 ;  /* 0x0000001a00297c02 */ /* 0x000fcc0008000f00 */
[----:B------:R-:W3:Y:S02]  /*3fa0*/  LDG.E.64 R40, desc[UR28][R40.64] ;  /* 0x0000001c28287981 */ /* 0x000ee4000c1e1b00 */
[C---:B---3--:R-:W-:Y:S01]  /*3fb0*/  FMUL.FTZ R42, R41.reuse, R82 ;  /* 0x00000052292a7220 */ /* 0x048fe20000410000 */
[----:B------:R-:W-:Y:S01]  /*3fc0*/  FMUL.FTZ R43, R40, 1.4426950216293334961 ;  /* 0x3fb8aa3b282b7820 */ /* 0x000fe20000410000 */
[C---:B------:R-:W-:Y:S02]  /*3fd0*/  FMUL.FTZ R40, R41.reuse, R78 ;  /* 0x0000004e29287220 */ /* 0x040fe40000410000 */
        /* <DEDUP_REMOVED lines=10> */
[C---:B------:R-:W-:Y:S01]  /*4080*/  FMUL.FTZ R111, R43.reuse, R72 ;  /* 0x000000482b6f7220 */ /* 0x040fe20000410000 */
[C---:B------:R-:W-:Y:S01]  /*4090*/  FMUL.FTZ R114, R43.reuse, R82 ;  /* 0x000000522b727220 */ /* 0x040fe20000410000 */
[----:B------:R0:W1:Y:S01]  /*40a0*/  MUFU.EX2 R122, R40 ;  /* 0x00000028007a7308 */ /* 0x0000620000000800 */
[C---:B------:R-:W-:Y:S01]  /*40b0*/  FMUL.FTZ R53, R43.reuse, R68 ;  /* 0x000000442b357220 */ /* 0x040fe20000410000 */
[C---:B------:R-:W-:Y:S01]  /*40c0*/  FMUL.FTZ R51, R43.reuse, R66 ;  /* 0x000000422b337220 */ /* 0x040fe20000410000 */
[C---:B------:R-:W-:Y:S01]  /*40d0*/  FMUL.FTZ R92, R43.reuse, R70 ;  /* 0x000000462b5c7220 */ /* 0x040fe20000410000 */
[----:B------:R3:W-:Y:S01]  /*40e0*/  MUFU.COS R115, R44 ;  /* 0x0000002c00737308 */ /* 0x0007e20000000000 */
[C---:B------:R-:W-:Y:S01]  /*40f0*/  FMUL.FTZ R48, R43.reuse, R64 ;  /* 0x000000402b307220 */ /* 0x040fe20000410000 */
[----:B------:R-:W-:Y:S01]  /*4100*/  FMUL.FTZ R137, R43, R58 ;  /* 0x0000003a2b897220 */ /* 0x000fe20000410000 */
[----:B0-----:R-:W-:-:S05]  /*4110*/  FMUL.FTZ R40, R41, R72 ;  /* 0x0000004829287220 */ /* 0x001fca0000410000 */
[----:B------:R-:W-:Y:S01]  /*4120*/  MUFU.SIN R90, R45 ;  /* 0x0000002d005a7308 */ /* 0x000fe20000000400 */
[----:B---3--:R-:W-:Y:S01]  /*4130*/  FMUL.RZ R44, R42, 0.15915493667125701904 ;  /* 0x3e22f9832a2c7820 */ /* 0x008fe2000040c000 */
[----:B------:R-:W-:-:S04]  /*4140*/  FMUL.FTZ R42, R41, R74 ;  /* 0x0000004a292a7220 */ /* 0x000fc80000410000 */
[----:B------:R-:W-:Y:S02]  /*4150*/  FMUL.RZ R42, R42, 0.15915493667125701904 ;  /* 0x3e22f9832a2a7820 */ /* 0x000fe4000040c000 */
[----:B------:R0:W-:Y:S08]  /*4160*/  MUFU.COS R116, R45 ;  /* 0x0000002d00747308 */ /* 0x0001f00000000000 */
[----:B------:R-:W-:Y:S01]  /*4170*/  MUFU.SIN R118, R44 ;  /* 0x0000002c00767308 */ /* 0x000fe20000000400 */
[----:B0-----:R-:W-:Y:S01]  /*4180*/  FMUL.RZ R45, R40, 0.15915493667125701904 ;  /* 0x3e22f983282d7820 */ /* 0x001fe2000040c000 */
[----:B------:R-:W-:-:S06]  /*4190*/  FMUL.FTZ R40, R41, R70 ;  /* 0x0000004629287220 */ /* 0x000fcc0000410000 */
[----:B------:R0:W-:Y:S08]  /*41a0*/  MUFU.COS R119, R44 ;  /* 0x0000002c00777308 */ /* 0x0001f00000000000 */
[----:B------:R-:W-:Y:S01]  /*41b0*/  MUFU.SIN R109, R42 ;  /* 0x0000002a006d7308 */ /* 0x000fe20000000400 */
[----:B0-----:R-:W-:Y:S01]  /*41c0*/  FMUL.RZ R44, R40, 0.15915493667125701904 ;  /* 0x3e22f983282c7820 */ /* 0x001fe2000040c000 */
[----:B------:R-:W-:-:S06]  /*41d0*/  FMUL.FTZ R40, R41, R68 ;  /* 0x0000004429287220 */ /* 0x000fcc0000410000 */
[----:B------:R0:W-:Y:S08]  /*41e0*/  MUFU.COS R112, R42 ;  /* 0x0000002a00707308 */ /* 0x0001f00000000000 */
[----:B------:R-:W1:Y:S01]  /*41f0*/  MUFU.SIN R123, R46 ;  /* 0x0000002e007b7308 */ /* 0x000e620000000400 */
[----:B0-----:R-:W-:-:S04]  /*4200*/  FMUL.FTZ R42, R41, R64 ;  /* 0x00000040292a7220 */ /* 0x001fc80000410000 */
[----:B------:R-:W-:Y:S01]  /*4210*/  FMUL.RZ R124, R42, 0.15915493667125701904 ;  /* 0x3e22f9832a7c7820 */ /* 0x000fe2000040c000 */
[----:B------:R-:W-:Y:S02]  /*4220*/  IADD3 R42, PT, PT, R106, 0x2, RZ ;  /* 0x000000026a2a7810 */ /* 0x000fe40007ffe0ff */
[----:B------:R0:W3:Y:S02]  /*4230*/  MUFU.COS R125, R46 ;  /* 0x0000002e007d7308 */ /* 0x0000e40000000000 */
[----:B------:R-:W-:Y:S02]  /*4240*/  ISETP.GE.U32.AND P1, PT, R42, UR20, PT ;  /* 0x000000142a007c0c */ /* 0x000fe4000bf26070 */
[----:B------:R-:W-:Y:S02]  /*4250*/  IADD3 R42, PT, PT, R106, 0x6, RZ ;  /* 0x000000066a2a7810 */ /* 0x000fe40007ffe0ff */
[----:B------:R-:W-:Y:S02]  /*4260*/  FSEL R130, R16, RZ, !P1 ;  /* 0x000000ff10827208 */ /* 0x000fe40004800000 */
[----:B------:R-:W4:Y:S01]  /*4270*/  MUFU.EX2 R117, R117 ;  /* 0x0000007500757308 */ /* 0x000f220000000800 */
[----:B0-----:R-:W-:Y:S01]  /*4280*/  FMUL.RZ R46, R40, 0.15915493667125701904 ;  /* 0x3e22f983282e7820 */ /* 0x001fe2000040c000 */
[----:B------:R-:W-:Y:S01]  /*4290*/  FMUL.FTZ R40, R41, R66 ;  /* 0x0000004229287220 */ /* 0x000fe20000410000 */
[----:B------:R-:W-:Y:S01]  /*42a0*/  ISETP.GE.U32.AND P5, PT, R42, UR20, PT ;  /* 0x000000142a007c0c */ /* 0x000fe2000bfa6070 */
[----:B------:R-:W0:Y:S01]  /*42b0*/  MUFU.EX2 R120, R120 ;  /* 0x0000007800787308 */ /* 0x000e220000000800 */
[----:B------:R-:W-:Y:S01]  /*42c0*/  IADD3 R42, PT, PT, R106, 0x7, RZ ;  /* 0x000000076a2a7810 */ /* 0x000fe20007ffe0ff */
[----:B------:R-:W-:Y:S01]  /*42d0*/  FMUL.RZ R121, R40, 0.15915493667125701904 ;  /* 0x3e22f98328797820 */ /* 0x000fe2000040c000 */
[----:B-1----:R-:W-:Y:S01]  /*42e0*/  FMUL.FTZ R123, R122, R123 ;  /* 0x0000007b7a7b7220 */ /* 0x002fe20000410000 */
[----:B------:R-:W-:Y:S01]  /*42f0*/  MUFU.SIN R108, R45 ;  /* 0x0000002d006c7308 */ /* 0x000fe20000000400 */
[----:B------:R-:W-:Y:S01]  /*4300*/  ISETP.GE.U32.AND P2, PT, R42, UR20, PT ;  /* 0x000000142a007c0c */ /* 0x000fe2000bf46070 */
[----:B---3--:R-:W-:Y:S01]  /*4310*/  FMUL.FTZ R125, R122, R125 ;  /* 0x0000007d7a7d7220 */ /* 0x008fe20000410000 */
[----:B------:R-:W-:-:S02]  /*4320*/  IADD3 R42, PT, PT, R106, 0x8, RZ ;  /* 0x000000086a2a7810 */ /* 0x000fc40007ffe0ff */
[----:B------:R-:W-:Y:S01]  /*4330*/  FSEL R134, R123, RZ, !P1 ;  /* 0x000000ff7b867208 */ /* 0x000fe20004800000 */
[C---:B----4-:R-:W-:Y:S01]  /*4340*/  FMUL.FTZ R116, R117.reuse, R116 ;  /* 0x0000007475747220 */ /* 0x050fe20000410000 */
[----:B------:R-:W-:Y:S01]  /*4350*/  FMUL.FTZ R133, R117, R90 ;  /* 0x0000005a75857220 */ /* 0x000fe20000410000 */
[----:B------:R-:W1:Y:S01]  /*4360*/  MUFU.EX2 R113, R113 ;  /* 0x0000007100717308 */ /* 0x000e620000000800 */
[----:B------:R-:W-:Y:S01]  /*4370*/  FSEL R132, R125, 1, !P1 ;  /* 0x3f8000007d847808 */ /* 0x000fe20004800000 */
[----:B0-----:R-:W-:Y:S01]  /*4380*/  FMUL.FTZ R119, R120, R119 ;  /* 0x0000007778777220 */ /* 0x001fe20000410000 */
[----:B------:R-:W-:Y:S01]  /*4390*/  ISETP.GE.U32.AND P1, PT, R42, UR20, PT ;  /* 0x000000142a007c0c */ /* 0x000fe2000bf26070 */
[----:B------:R0:W3:Y:S01]  /*43a0*/  MUFU.COS R110, R45 ;  /* 0x0000002d006e7308 */ /* 0x0000e20000000000 */
[----:B------:R-:W-:-:S07]  /*43b0*/  FMUL.FTZ R118, R120, R118 ;  /* 0x0000007678767220 */ /* 0x000fce0000410000 */
[----:B------:R-:W3:Y:S01]  /*43c0*/  MUFU.EX2 R111, R111 ;  /* 0x0000006f006f7308 */ /* 0x000ee20000000800 */
[----:B0-----:R-:W-:Y:S01]  /*43d0*/  FMUL.FTZ R45, R41, R62 ;  /* 0x0000003e292d7220 */ /* 0x001fe20000410000 */
[C---:B-1----:R-:W-:Y:S01]  /*43e0*/  FMUL.FTZ R112, R113.reuse, R112 ;  /* 0x0000007071707220 */ /* 0x042fe20000410000 */
[----:B------:R-:W-:Y:S01]  /*43f0*/  FMUL.FTZ R109, R113, R109 ;  /* 0x0000006d716d7220 */ /* 0x000fe20000410000 */
[----:B------:R-:W0:Y:S01]  /*4400*/  MUFU.EX2 R114, R114 ;  /* 0x0000007200727308 */ /* 0x000e220000000800 */
[----:B------:R-:W-:Y:S01]  /*4410*/  FMUL.RZ R126, R45, 0.15915493667125701904 ;  /* 0x3e22f9832d7e7820 */ /* 0x000fe2000040c000 */
[----:B------:R-:W-:Y:S01]  /*4420*/  IADD3 R45, PT, PT, R106, 0x5, RZ ;  /* 0x000000056a2d7810 */ /* 0x000fe20007ffe0ff */
[----:B------:R-:W-:Y:S01]  /*4430*/  FMUL.FTZ R113, R41, R56 ;  /* 0x0000003829717220 */ /* 0x000fe20000410000 */
[----:B------:R-:W1:Y:S02]  /*4440*/  MUFU.SIN R54, R46 ;  /* 0x0000002e00367308 */ /* 0x000e640000000400 */
[----:B------:R-:W-:Y:S01]  /*4450*/  ISETP.GE.U32.AND P6, PT, R45, UR20, PT ;  /* 0x000000142d007c0c */ /* 0x000fe2000bfc6070 */
[----:B------:R-:W-:Y:S01]  /*4460*/  FMUL.RZ R113, R113, 0.15915493667125701904 ;  /* 0x3e22f98371717820 */ /* 0x000fe2000040c000 */
[----:B------:R-:W-:Y:S01]  /*4470*/  FMUL.FTZ R45, R43, R62 ;  /* 0x0000003e2b2d7220 */ /* 0x000fe20000410000 */
[----:B---3--:R-:W-:Y:S01]  /*4480*/  FMUL.FTZ R110, R111, R110 ;  /* 0x0000006e6f6e7220 */ /* 0x008fe20000410000 */
[----:B------:R-:W-:-:S02]  /*4490*/  FSEL R117, R13, RZ, !P6 ;  /* 0x000000ff0d757208 */ /* 0x000fc40007000000 */
[----:B------:R3:W-:Y:S01]  /*44a0*/  MUFU.COS R52, R46 ;  /* 0x0000002e00347308 */ /* 0x0007e20000000000 */
[C---:B0-----:R-:W-:Y:S01]  /*44b0*/  FMUL.FTZ R115, R114.reuse, R115 ;  /* 0x0000007372737220 */ /* 0x041fe20000410000 */
[----:B------:R-:W-:Y:S01]  /*44c0*/  FMUL.FTZ R128, R114, R55 ;  /* 0x0000003772807220 */ /* 0x000fe20000410000 */
[----:B------:R-:W-:Y:S01]  /*44d0*/  IADD3 R114, PT, PT, R106, 0x9, RZ ;  /* 0x000000096a727810 */ /* 0x000fe20007ffe0ff */
[----:B------:R-:W-:-:S04]  /*44e0*/  FMUL.FTZ R55, R43, R60 ;  /* 0x0000003c2b377220 */ /* 0x000fc80000410000 */
[----:B------:R-:W-:Y:S01]  /*44f0*/  MUFU.SIN R91, R44 ;  /* 0x0000002c005b7308 */ /* 0x000fe20000000400 */
[----:B---3--:R-:W-:-:S04]  /*4500*/  IADD3 R46, PT, PT, R106, 0x4, RZ ;  /* 0x000000046a2e7810 */ /* 0x008fc80007ffe0ff */
[----:B------:R-:W-:-:S03]  /*4510*/  ISETP.GE.U32.AND P3, PT, R46, UR20, PT ;  /* 0x000000142e007c0c */ /* 0x000fc6000bf66070 */
[----:B------:R0:W-:Y:S01]  /*4520*/  MUFU.COS R93, R44 ;  /* 0x0000002c005d7308 */ /* 0x0001e20000000000 */
[----:B------:R-:W-:Y:S02]  /*4530*/  FSEL R122, R109, RZ, !P3 ;  /* 0x000000ff6d7a7208 */ /* 0x000fe40005800000 */
[----:B------:R-:W-:-:S05]  /*4540*/  FSEL R120, R14, RZ, !P3 ;  /* 0x000000ff0e787208 */ /* 0x000fca0005800000 */
[----:B------:R-:W-:Y:S01]  /*4550*/  MUFU.SIN R50, R121 ;  /* 0x0000007900327308 */ /* 0x000fe20000000400 */
[----:B0-----:R-:W-:-:S04]  /*4560*/  IADD3 R44, PT, PT, R106, 0x1, RZ ;  /* 0x000000016a2c7810 */ /* 0x001fc80007ffe0ff */
[----:B------:R-:W-:-:S03]  /*4570*/  ISETP.GE.U32.AND P0, PT, R44, UR20, PT ;  /* 0x000000142c007c0c */ /* 0x000fc6000bf06070 */
[----:B------:R0:W3:Y:S01]  /*4580*/  MUFU.COS R40, R121 ;  /* 0x0000007900287308 */ /* 0x0000e20000000000 */
[----:B------:R-:W-:Y:S01]  /*4590*/  FSEL R131, R116, 1, !P0 ;  /* 0x3f80000074837808 */ /* 0x000fe20004000000 */
[----:B------:R-:W-:Y:S01]  /*45a0*/  FMUL.FTZ R116, R41, R58 ;  /* 0x0000003a29747220 */ /* 0x000fe20000410000 */
[----:B------:R-:W-:Y:S02]  /*45b0*/  FSEL R133, R133, RZ, !P0 ;  /* 0x000000ff85857208 */ /* 0x000fe40004000000 */
[----:B------:R-:W-:Y:S01]  /*45c0*/  FSEL R129, R17, RZ, !P0 ;  /* 0x000000ff11817208 */ /* 0x000fe20004000000 */
[----:B------:R-:W-:Y:S01]  /*45d0*/  FMUL.RZ R116, R116, 0.15915493667125701904 ;  /* 0x3e22f98374747820 */ /* 0x000fe2000040c000 */
[C---:B------:R-:W-:Y:S01]  /*45e0*/  ISETP.GE.U32.AND P0, PT, R106.reuse, UR20, PT ;  /* 0x000000146a007c0c */ /* 0x040fe2000bf06070 */
[----:B------:R-:W1:Y:S01]  /*45f0*/  MUFU.EX2 R53, R53 ;  /* 0x0000003500357308 */ /* 0x000e620000000800 */
[----:B0-----:R-:W-:Y:S02]  /*4600*/  IADD3 R121, PT, PT, R106, 0x3, RZ ;  /* 0x000000036a797810 */ /* 0x001fe40007ffe0ff */
[----:B------:R-:W-:Y:S01]  /*4610*/  FSEL R128, R128, RZ, !P0 ;  /* 0x000000ff80807208 */ /* 0x000fe20004000000 */
[----:B------:R-:W3:Y:S01]  /*4620*/  MUFU.EX2 R51, R51 ;  /* 0x0000003300337308 */ /* 0x000ee20000000800 */
[----:B------:R-:W-:Y:S01]  /*4630*/  ISETP.GE.U32.AND P4, PT, R121, UR20, PT ;  /* 0x0000001479007c0c */ /* 0x000fe2000bf86070 */
[----:B------:R-:W-:Y:S01]  /*4640*/  FMUL.FTZ R121, R41, R60 ;  /* 0x0000003c29797220 */ /* 0x000fe20000410000 */
[----:B------:R-:W-:Y:S01]  /*4650*/  FSEL R127, R115, 1, !P0 ;  /* 0x3f800000737f7808 */ /* 0x000fe20004000000 */
[----:B------:R-:W0:Y:S01]  /*4660*/  MUFU.EX2 R92, R92 ;  /* 0x0000005c005c7308 */ /* 0x000e220000000800 */
[----:B------:R-:W-:Y:S01]  /*4670*/  FSEL R125, R118, RZ, !P4 ;  /* 0x000000ff767d7208 */ /* 0x000fe20006000000 */
[----:B------:R-:W-:Y:S01]  /*4680*/  FMUL.RZ R121, R121, 0.15915493667125701904 ;  /* 0x3e22f98379797820 */ /* 0x000fe2000040c000 */
[----:B------:R-:W-:Y:S01]  /*4690*/  FSEL R118, R110, 1, !P6 ;  /* 0x3f8000006e767808 */ /* 0x000fe20007000000 */
[----:B------:R-:W-:Y:S01]  /*46a0*/  MUFU.SIN R47, R124 ;  /* 0x0000007c002f7308 */ /* 0x000fe20000000400 */
[----:B------:R-:W-:Y:S01]  /*46b0*/  FSEL R123, R15, RZ, !P4 ;  /* 0x000000ff0f7b7208 */ /* 0x000fe20006000000 */
[----:B-1----:R-:W-:Y:S01]  /*46c0*/  FMUL.FTZ R54, R53, R54 ;  /* 0x0000003635367220 */ /* 0x002fe20000410000 */
[----:B---3--:R-:W-:Y:S01]  /*46d0*/  FMUL.FTZ R109, R51, R40 ;  /* 0x00000028336d7220 */ /* 0x008fe20000410000 */
[----:B------:R-:W-:-:S04]  /*46e0*/  IADD3 R40, PT, PT, R106, 0xe, RZ ;  /* 0x0000000e6a287810 */ /* 0x000fc80007ffe0ff */
[----:B------:R1:W-:Y:S01]  /*46f0*/  MUFU.COS R49, R124 ;  /* 0x0000007c00317308 */ /* 0x0003e20000000000 */
[----:B------:R-:W-:Y:S01]  /*4700*/  FMUL.FTZ R50, R51, R50 ;  /* 0x0000003233327220 */ /* 0x000fe20000410000 */
[----:B0-----:R-:W-:Y:S01]  /*4710*/  FMUL.FTZ R93, R92, R93 ;  /* 0x0000005d5c5d7220 */ /* 0x001fe20000410000 */
[----:B------:R-:W-:-:S03]  /*4720*/  FSEL R109, R109, 1, !P1 ;  /* 0x3f8000006d6d7808 */ /* 0x000fc60004800000 */
[----:B------:R-:W-:Y:S01]  /*4730*/  FSEL R110, R50, RZ, !P1 ;  /* 0x000000ff326e7208 */ /* 0x000fe20004800000 */
[----:B------:R-:W-:Y:S01]  /*4740*/  FMUL.FTZ R50, R41, R36 ;  /* 0x0000002429327220 */ /* 0x000fe20000410000 */
[----:B------:R-:W-:Y:S01]  /*4750*/  MUFU.SIN R42, R121 ;  /* 0x00000079002a7308 */ /* 0x000fe20000000400 */
[----:B-1----:R-:W-:Y:S01]  /*4760*/  FSEL R124, R119, 1, !P4 ;  /* 0x3f800000777c7808 */ /* 0x002fe20006000000 */
[----:B------:R-:W-:Y:S01]  /*4770*/  FMUL.FTZ R119, R111, R108 ;  /* 0x0000006c6f777220 */ /* 0x000fe20000410000 */
[----:B------:R-:W-:Y:S01]  /*4780*/  IADD3 R108, PT, PT, R106, 0xb, RZ ;  /* 0x0000000b6a6c7810 */ /* 0x000fe20007ffe0ff */
[----:B------:R-:W-:Y:S01]  /*4790*/  FMUL.RZ R50, R50, 0.15915493667125701904 ;  /* 0x3e22f98332327820 */ /* 0x000fe2000040c000 */
[----:B------:R-:W-:Y:S02]  /*47a0*/  FSEL R111, R11, RZ, !P2 ;  /* 0x000000ff0b6f7208 */ /* 0x000fe40005000000 */
[----:B------:R-:W-:Y:S01]  /*47b0*/  FSEL R119, R119, RZ, !P6 ;  /* 0x000000ff77777208 */ /* 0x000fe20007000000 */
[----:B------:R0:W-:Y:S01]  /*47c0*/  MUFU.COS R90, R121 ;  /* 0x00000079005a7308 */ /* 0x0001e20000000000 */
[----:B------:R-:W-:Y:S01]  /*47d0*/  FSEL R115, R93, 1, !P5 ;  /* 0x3f8000005d737808 */ /* 0x000fe20006800000 */
[----:B------:R-:W-:-:S06]  /*47e0*/  FMUL.FTZ R93, R43, R38 ;  /* 0x000000262b5d7220 */ /* 0x000fcc0000410000 */
[----:B------:R-:W-:Y:S01]  /*47f0*/  MUFU.SIN R44, R126 ;  /* 0x0000007e002c7308 */ /* 0x000fe20000000400 */
[----:B0-----:R-:W-:Y:S01]  /*4800*/  FSEL R121, R112, 1, !P3 ;  /* 0x3f80000070797808 */ /* 0x001fe20005800000 */
[----:B------:R-:W-:Y:S01]  /*4810*/  FMUL.FTZ R112, R53, R52 ;  /* 0x0000003435707220 */ /* 0x000fe20000410000 */
[----:B------:R-:W-:Y:S01]  /*4820*/  ISETP.GE.U32.AND P3, PT, R108, UR20, PT ;  /* 0x000000146c007c0c */ /* 0x000fe2000bf66070 */
[----:B------:R-:W-:Y:S01]  /*4830*/  FMUL.FTZ R53, R41, R38 ;  /* 0x0000002629357220 */ /* 0x000fe20000410000 */
[----:B------:R-:W-:Y:S02]  /*4840*/  IADD3 R108, PT, PT, R106, 0xc, RZ ;  /* 0x0000000c6a6c7810 */ /* 0x000fe40007ffe0ff */
[----:B------:R-:W-:Y:S01]  /*4850*/  FSEL R112, R112, 1, !P2 ;  /* 0x3f80000070707808 */ /* 0x000fe20005000000 */
[----:B------:R0:W1:Y:S01]  /*4860*/  MUFU.COS R46, R126 ;  /* 0x0000007e002e7308 */ /* 0x0000620000000000 */
[----:B------:R-:W-:Y:S01]  /*4870*/  ISETP.GE.U32.AND P6, PT, R108, UR20, PT ;  /* 0x000000146c007c0c */ /* 0x000fe2000bfc6070 */
[----:B------:R-:W-:Y:S01]  /*4880*/  FMUL.FTZ R108, R43, R56 ;  /* 0x000000382b6c7220 */ /* 0x000fe20000410000 */
[----:B------:R-:W-:Y:S01]  /*4890*/  FMUL.RZ R140, R53, 0.15915493667125701904 ;  /* 0x3e22f983358c7820 */ /* 0x000fe2000040c000 */
[----:B------:R-:W-:-:S04]  /*48a0*/  FMUL.FTZ R43, R43, R36 ;  /* 0x000000242b2b7220 */ /* 0x000fc80000410000 */
[----:B------:R-:W-:Y:S01]  /*48b0*/  MUFU.SIN R135, R116 ;  /* 0x0000007400877308 */ /* 0x000fe20000000400 */
[----:B0-----:R-:W-:Y:S02]  /*48c0*/  FSEL R126, R18, RZ, !P0 ;  /* 0x000000ff127e7208 */ /* 0x001fe40004000000 */
[----:B------:R-:W-:Y:S02]  /*48d0*/  ISETP.GE.U32.AND P0, PT, R114, UR20, PT ;  /* 0x0000001472007c0c */ /* 0x000fe4000bf06070 */
[----:B------:R-:W-:-:S03]  /*48e0*/  IADD3 R114, PT, PT, R106, 0xa, RZ ;  /* 0x0000000a6a727810 */ /* 0x000fc60007ffe0ff */
[----:B------:R0:W-:Y:S01]  /*48f0*/  MUFU.COS R136, R116 ;  /* 0x0000007400887308 */ /* 0x0001e20000000000 */
[----:B------:R-:W-:Y:S02]  /*4900*/  ISETP.GE.U32.AND P4, PT, R114, UR20, PT ;  /* 0x0000001472007c0c */ /* 0x000fe4000bf86070 */
[----:B------:R-:W-:-:S05]  /*4910*/  FSEL R114, R12, RZ, !P5 ;  /* 0x000000ff0c727208 */ /* 0x000fca0006800000 */
[----:B------:R-:W3:Y:S01]  /*4920*/  MUFU.SIN R138, R113 ;  /* 0x00000071008a7308 */ /* 0x000ee20000000400 */
[----:B0-----:R-:W-:Y:S01]  /*4930*/  FMUL.FTZ R116, R92, R91 ;  /* 0x0000005b5c747220 */ /* 0x001fe20000410000 */
[----:B------:R-:W-:-:S04]  /*4940*/  IADD3 R92, PT, PT, R106, 0xd, RZ ;  /* 0x0000000d6a5c7810 */ /* 0x000fc80007ffe0ff */
[----:B------:R-:W-:Y:S02]  /*4950*/  FSEL R116, R116, RZ, !P5 ;  /* 0x000000ff74747208 */ /* 0x000fe40006800000 */
[----:B------:R0:W-:Y:S01]  /*4960*/  MUFU.COS R91, R113 ;  /* 0x00000071005b7308 */ /* 0x0001e20000000000 */
[----:B------:R-:W-:-:S07]  /*4970*/  ISETP.GE.U32.AND P5, PT, R92, UR20, PT ;  /* 0x000000145c007c0c */ /* 0x000fce000bfa6070 */
[----:B------:R4:W-:Y:S01]  /*4980*/  MUFU.EX2 R92, R108 ;  /* 0x0000006c005c7308 */ /* 0x0009e20000000800 */
[----:B0-----:R-:W-:Y:S01]  /*4990*/  FSEL R113, R54, RZ, !P2 ;  /* 0x000000ff36717208 */ /* 0x001fe20005000000 */
[----:B------:R-:W-:Y:S01]  /*49a0*/  FMUL.FTZ R54, RZ, R133 ;  /* 0x00000085ff367220 */ /* 0x000fe20000410000 */
[----:B------:R-:W-:Y:S01]  /*49b0*/  ISETP.GE.U32.AND P2, PT, R40, UR20, PT ;  /* 0x0000001428007c0c */ /* 0x000fe2000bf46070 */
[----:B------:R0:W-:Y:S01]  /*49c0*/  MUFU.EX2 R52, R93 ;  /* 0x0000005d00347308 */ /* 0x0001e20000000800 */
[----:B------:R-:W-:Y:S01]  /*49d0*/  IADD3 R40, PT, PT, R106, 0xf, RZ ;  /* 0x0000000f6a287810 */ /* 0x000fe20007ffe0ff */
[-C--:B------:R-:W-:Y:S02]  /*49e0*/  FFMA.FTZ R54, R131, R126.reuse, -R54 ;  /* 0x0000007e83367223 */ /* 0x080fe40000010836 */
[----:B------:R-:W1:Y:S01]  /*49f0*/  MUFU.EX2 R45, R45 ;  /* 0x0000002d002d7308 */ /* 0x000e620000000800 */
[----:B----4-:R-:W-:Y:S01]  /*4a00*/  FSEL R108, R10, RZ, !P1 ;  /* 0x000000ff0a6c7208 */ /* 0x010fe20004800000 */
[----:B------:R-:W-:Y:S01]  /*4a10*/  FADD.FTZ R53, R54, R129 ;  /* 0x0000008136357221 */ /* 0x000fe20000010000 */
[----:B------:R-:W-:Y:S01]  /*4a20*/  ISETP.GE.U32.AND P1, PT, R40, UR20, PT ;  /* 0x0000001428007c0c */ /* 0x000fe2000bf26070 */
[----:B------:R-:W-:Y:S01]  /*4a30*/  FMUL.FTZ R40, R133, R126 ;  /* 0x0000007e85287220 */ /* 0x000fe20000410000 */
[----:B------:R-:W4:Y:S04]  /*4a40*/  MUFU.EX2 R48, R48 ;  /* 0x0000003000307308 */ /* 0x000f280000000800 */
[----:B------:R-:W-:Y:S01]  /*4a50*/  MUFU.COS R41, R140 ;  /* 0x0000008c00297308 */ /* 0x000fe20000000000 */
[----:B------:R-:W-:-:S07]  /*4a60*/  FFMA.FTZ R40, RZ, R131, R40 ;  /* 0x00000083ff287223 */ /* 0x000fce0000010028 */
[----:B------:R-:W5:Y:S01]  /*4a70*/  MUFU.SIN R51, R140 ;  /* 0x0000008c00337308 */ /* 0x000f620000000400 */
[----:B0-----:R-:W-:Y:S01]  /*4a80*/  FADD.FTZ R93, RZ, R40 ;  /* 0x00000028ff5d7221 */ /* 0x001fe20000010000 */
[C---:B-1----:R-:W-:Y:S01]  /*4a90*/  FMUL.FTZ R46, R45.reuse, R46 ;  /* 0x0000002e2d2e7220 */ /* 0x042fe20000410000 */
[----:B------:R-:W-:Y:S01]  /*4aa0*/  FMUL.FTZ R44, R45, R44 ;  /* 0x0000002c2d2c7220 */ /* 0x000fe20000410000 */
[----:B----4-:R-:W-:Y:S01]  /*4ab0*/  FMUL.FTZ R49, R48, R49 ;  /* 0x0000003130317220 */ /* 0x010fe20000410000 */
[----:B------:R-:W-:Y:S01]  /*4ac0*/  FMUL.FTZ R139, R134, R93 ;  /* 0x0000005d868b7220 */ /* 0x000fe20000410000 */
[----:B------:R-:W-:Y:S02]  /*4ad0*/  FMUL.FTZ R47, R48, R47 ;  /* 0x0000002f302f7220 */ /* 0x000fe40000410000 */
[----:B------:R-:W0:Y:S01]  /*4ae0*/  MUFU.EX2 R137, R137 ;  /* 0x0000008900897308 */ /* 0x000e220000000800 */
[-C--:B------:R-:W-:Y:S01]  /*4af0*/  FFMA.FTZ R139, R132, R53.reuse, -R139 ;  /* 0x00000035848b7223 */ /* 0x080fe2000001088b */
[----:B------:R-:W-:Y:S01]  /*4b00*/  FMUL.FTZ R53, R134, R53 ;  /* 0x0000003586357220 */ /* 0x000fe20000410000 */
[----:B------:R-:W-:Y:S01]  /*4b10*/  FSEL R146, R47, RZ, !P0 ;  /* 0x000000ff2f927208 */ /* 0x000fe20004000000 */
[----:B------:R-:W-:Y:S01]  /*4b20*/  MUFU.SIN R40, R50 ;  /* 0x0000003200287308 */ /* 0x000fe20000000400 */
[----:B------:R-:W-:Y:S01]  /*4b30*/  FADD.FTZ R139, R139, R130 ;  /* 0x000000828b8b7221 */ /* 0x000fe20000010000 */
[----:B------:R-:W-:Y:S01]  /*4b40*/  FFMA.FTZ R53, R132, R93, R53 ;  /* 0x0000005d84357223 */ /* 0x000fe20000010035 */
[----:B------:R-:W-:Y:S01]  /*4b50*/  FSEL R145, R49, 1, !P0 ;  /* 0x3f80000031917808 */ /* 0x000fe20004000000 */
[----:B---3--:R-:W-:Y:S01]  /*4b60*/  FMUL.FTZ R138, R92, R138 ;  /* 0x0000008a5c8a7220 */ /* 0x008fe20000410000 */
[C---:B------:R-:W-:Y:S01]  /*4b70*/  FMUL.FTZ R45, R125.reuse, R139 ;  /* 0x0000008b7d2d7220 */ /* 0x040fe20000410000 */
[----:B------:R-:W-:Y:S01]  /*4b80*/  FADD.FTZ R53, RZ, R53 ;  /* 0x00000035ff357221 */ /* 0x000fe20000010000 */
[----:B-----5:R-:W-:Y:S01]  /*4b90*/  FMUL.FTZ R51, R52, R51 ;  /* 0x0000003334337220 */ /* 0x020fe20000410000 */
[----:B------:R1:W3:Y:S08]  /*4ba0*/  MUFU.COS R148, R50 ;  /* 0x0000003200947308 */ /* 0x0002f00000000000 */
[----:B------:R-:W3:Y:S01]  /*4bb0*/  MUFU.EX2 R43, R43 ;  /* 0x0000002b002b7308 */ /* 0x000ee20000000800 */
[-C--:B------:R-:W-:Y:S01]  /*4bc0*/  FMUL.FTZ R48, R125, R53.reuse ;  /* 0x000000357d307220 */ /* 0x080fe20000410000 */
[C---:B------:R-:W-:Y:S01]  /*4bd0*/  FFMA.FTZ R45, R124.reuse, R53, R45 ;  /* 0x000000357c2d7223 */ /* 0x040fe2000001002d */
[----:B0-----:R-:W-:Y:S01]  /*4be0*/  FMUL.FTZ R140, R137, R135 ;  /* 0x00000087898c7220 */ /* 0x001fe20000410000 */
[----:B------:R-:W0:Y:S01]  /*4bf0*/  MUFU.EX2 R55, R55 ;  /* 0x0000003700377308 */ /* 0x000e220000000800 */
[----:B------:R-:W-:Y:S01]  /*4c00*/  FFMA.FTZ R48, R124, R139, -R48 ;  /* 0x0000008b7c307223 */ /* 0x000fe20000010830 */
[----:B------:R-:W-:Y:S01]  /*4c10*/  FADD.FTZ R45, RZ, R45 ;  /* 0x0000002dff2d7221 */ /* 0x000fe20000010000 */
[----:B------:R-:W-:Y:S01]  /*4c20*/  FMUL.FTZ R135, R52, R41 ;  /* 0x0000002934877220 */ /* 0x000fe20000410000 */
[----:B------:R-:W-:Y:S01]  /*4c30*/  FMUL.FTZ R41, R127, R133 ;  /* 0x000000857f297220 */ /* 0x000fe20000410000 */
[----:B------:R-:W-:Y:S01]  /*4c40*/  FADD.FTZ R48, R48, R123 ;  /* 0x0000007b30307221 */ /* 0x000fe20000010000 */
[C---:B-1----:R-:W-:Y:S01]  /*4c50*/  FMUL.FTZ R50, R122.reuse, R45 ;  /* 0x0000002d7a327220 */ /* 0x042fe20000410000 */
[----:B------:R-:W-:Y:S01]  /*4c60*/  FSEL R157, R9, RZ, !P0 ;  /* 0x000000ff099d7208 */ /* 0x000fe20004000000 */
[----:B------:R-:W-:Y:S01]  /*4c70*/  FMUL.FTZ R136, R137, R136 ;  /* 0x0000008889887220 */ /* 0x000fe20000410000 */
[-C--:B------:R-:W-:Y:S01]  /*4c80*/  FMUL.FTZ R52, R122, R48.reuse ;  /* 0x000000307a347220 */ /* 0x080fe20000410000 */
[----:B------:R-:W-:Y:S01]  /*4c90*/  FFMA.FTZ R53, R121, R48, -R50 ;  /* 0x0000003079357223 */ /* 0x000fe20000010832 */
[C---:B---3--:R-:W-:Y:S01]  /*4ca0*/  FMUL.FTZ R148, R43.reuse, R148 ;  /* 0x000000942b947220 */ /* 0x048fe20000410000 */
[----:B------:R-:W-:Y:S01]  /*4cb0*/  FMUL.FTZ R147, R43, R40 ;  /* 0x000000282b937220 */ /* 0x000fe20000410000 */
[C---:B------:R-:W-:Y:S01]  /*4cc0*/  FMUL.FTZ R40, R128.reuse, R133 ;  /* 0x0000008580287220 */ /* 0x040fe20000410000 */
[----:B------:R-:W-:Y:S01]  /*4cd0*/  FFMA.FTZ R43, R128, R131, R41 ;  /* 0x00000083802b7223 */ /* 0x000fe20000010029 */
[----:B------:R-:W-:Y:S01]  /*4ce0*/  FFMA.FTZ R52, R121, R45, R52 ;  /* 0x0000002d79347223 */ /* 0x000fe20000010034 */
[----:B------:R-:W-:Y:S01]  /*4cf0*/  FADD.FTZ R53, R53, R120 ;  /* 0x0000007835357221 */ /* 0x000fe20000010000 */
[----:B------:R-:W-:Y:S01]  /*4d00*/  FFMA.FTZ R41, R127, R131, -R40 ;  /* 0x000000837f297223 */ /* 0x000fe20000010828 */
[C---:B------:R-:W-:Y:S01]  /*4d10*/  FMUL.FTZ R45, R134.reuse, R43 ;  /* 0x0000002b862d7220 */ /* 0x040fe20000410000 */
[C---:B0-----:R-:W-:Y:S01]  /*4d20*/  FMUL.FTZ R141, R55.reuse, R90 ;  /* 0x0000005a378d7220 */ /* 0x041fe20000410000 */
[----:B------:R-:W-:Y:S01]  /*4d30*/  FMUL.FTZ R42, R55, R42 ;  /* 0x0000002a372a7220 */ /* 0x000fe20000410000 */
[----:B------:R-:W-:Y:S01]  /*4d40*/  FADD.FTZ R52, RZ, R52 ;  /* 0x00000034ff347221 */ /* 0x000fe20000010000 */
[C---:B------:R-:W-:Y:S01]  /*4d50*/  FMUL.FTZ R55, R119.reuse, R53 ;  /* 0x0000003577377220 */ /* 0x040fe20000410000 */
[-C--:B------:R-:W-:Y:S01]  /*4d60*/  FMUL.FTZ R40, R134, R41.reuse ;  /* 0x0000002986287220 */ /* 0x080fe20000410000 */
[----:B------:R-:W-:Y:S01]  /*4d70*/  FFMA.FTZ R45, R132, R41, -R45 ;  /* 0x00000029842d7223 */ /* 0x000fe2000001082d */
[-C--:B------:R-:W-:Y:S01]  /*4d80*/  FMUL.FTZ R50, R119, R52.reuse ;  /* 0x0000003477327220 */ /* 0x080fe20000410000 */
[----:B------:R-:W-:Y:S01]  /*4d90*/  FFMA.FTZ R55, R118, R52, R55 ;  /* 0x0000003476377223 */ /* 0x000fe20000010037 */
[----:B------:R-:W-:Y:S01]  /*4da0*/  FFMA.FTZ R40, R132, R43, R40 ;  /* 0x0000002b84287223 */ /* 0x000fe20000010028 */
[C---:B------:R-:W-:Y:S01]  /*4db0*/  FMUL.FTZ R41, R125.reuse, R45 ;  /* 0x0000002d7d297220 */ /* 0x040fe20000410000 */
[----:B------:R-:W-:Y:S01]  /*4dc0*/  FFMA.FTZ R50, R118, R53, -R50 ;  /* 0x0000003576327223 */ /* 0x000fe20000010832 */
[----:B------:R-:W-:Y:S01]  /*4dd0*/  FADD.FTZ R55, RZ, R55 ;  /* 0x00000037ff377221 */ /* 0x000fe20000010000 */
[-C--:B------:R-:W-:Y:S01]  /*4de0*/  FMUL.FTZ R48, R125, R40.reuse ;  /* 0x000000287d307220 */ /* 0x080fe20000410000 */
[----:B------:R-:W-:Y:S01]  /*4df0*/  FFMA.FTZ R41, R124, R40, R41 ;  /* 0x000000287c297223 */ /* 0x000fe20000010029 */
[----:B------:R-:W-:Y:S01]  /*4e00*/  FADD.FTZ R43, R50, R117 ;  /* 0x00000075322b7221 */ /* 0x000fe20000010000 */
[----:B------:R-:W-:Y:S01]  /*4e10*/  FMUL.FTZ R52, R116, R55 ;  /* 0x0000003774347220 */ /* 0x000fe20000410000 */
[----:B------:R-:W-:Y:S01]  /*4e20*/  FFMA.FTZ R48, R124, R45, -R48 ;  /* 0x0000002d7c307223 */ /* 0x000fe20000010830 */
[----:B------:R-:W-:Y:S01]  /*4e30*/  FMUL.FTZ R40, R122, R41 ;  /* 0x000000297a287220 */ /* 0x000fe20000410000 */
[-C--:B------:R-:W-:Y:S01]  /*4e40*/  FMUL.FTZ R54, R116, R43.reuse ;  /* 0x0000002b74367220 */ /* 0x080fe20000410000 */
[----:B------:R-:W-:Y:S01]  /*4e50*/  FFMA.FTZ R43, R115, R43, -R52 ;  /* 0x0000002b732b7223 */ /* 0x000fe20000010834 */
[-C--:B------:R-:W-:Y:S01]  /*4e60*/  FMUL.FTZ R50, R122, R48.reuse ;  /* 0x000000307a327220 */ /* 0x080fe20000410000 */
[----:B------:R-:W-:Y:S01]  /*4e70*/  FFMA.FTZ R40, R121, R48, -R40 ;  /* 0x0000003079287223 */ /* 0x000fe20000010828 */
[----:B------:R-:W-:Y:S01]  /*4e80*/  FFMA.FTZ R54, R115, R55, R54 ;  /* 0x0000003773367223 */ /* 0x000fe20000010036 */
[----:B------:R-:W-:Y:S01]  /*4e90*/  FADD.FTZ R45, R43, R114 ;  /* 0x000000722b2d7221 */ /* 0x000fe20000010000 */
[----:B------:R-:W-:Y:S01]  /*4ea0*/  FFMA.FTZ R50, R121, R41, R50 ;  /* 0x0000002979327223 */ /* 0x000fe20000010032 */
[----:B------:R-:W-:Y:S01]  /*4eb0*/  FMUL.FTZ R43, R119, R40 ;  /* 0x00000028772b7220 */ /* 0x000fe20000410000 */
[----:B------:R-:W-:Y:S01]  /*4ec0*/  FADD.FTZ R54, RZ, R54 ;  /* 0x00000036ff367221 */ /* 0x000fe20000010000 */
[----:B------:R-:W-:Y:S01]  /*4ed0*/  FMUL.FTZ R53, R113, R45 ;  /* 0x0000002d71357220 */ /* 0x000fe20000410000 */
[-C--:B------:R-:W-:Y:S01]  /*4ee0*/  FMUL.FTZ R41, R119, R50.reuse ;  /* 0x0000003277297220 */ /* 0x080fe20000410000 */
[----:B------:R-:W-:Y:S01]  /*4ef0*/  FFMA.FTZ R43, R118, R50, R43 ;  /* 0x00000032762b7223 */ /* 0x000fe2000001002b */
[-C--:B------:R-:W-:Y:S01]  /*4f00*/  FMUL.FTZ R50, R113, R54.reuse ;  /* 0x0000003671327220 */ /* 0x080fe20000410000 */
[----:B------:R-:W-:Y:S01]  /*4f10*/  FFMA.FTZ R53, R112, R54, R53 ;  /* 0x0000003670357223 */ /* 0x000fe20000010035 */
[----:B------:R-:W-:Y:S01]  /*4f20*/  FFMA.FTZ R41, R118, R40, -R41 ;  /* 0x0000002876297223 */ /* 0x000fe20000010829 */
[----:B------:R-:W-:Y:S01]  /*4f30*/  FMUL.FTZ R40, R116, R43 ;  /* 0x0000002b74287220 */ /* 0x000fe20000410000 */
[----:B------:R-:W-:Y:S01]  /*4f40*/  FFMA.FTZ R50, R112, R45, -R50 ;  /* 0x0000002d70327223 */ /* 0x000fe20000010832 */
[----:B------:R-:W-:Y:S01]  /*4f50*/  FADD.FTZ R53, RZ, R53 ;  /* 0x00000035ff357221 */ /* 0x000fe20000010000 */
[-C--:B------:R-:W-:Y:S01]  /*4f60*/  FMUL.FTZ R48, R116, R41.reuse ;  /* 0x0000002974307220 */ /* 0x080fe20000410000 */
[C---:B------:R-:W-:Y:S01]  /*4f70*/  FFMA.FTZ R40, R115.reuse, R41, -R40 ;  /* 0x0000002973287223 */ /* 0x040fe20000010828 */
[----:B------:R-:W-:Y:S01]  /*4f80*/  FADD.FTZ R50, R50, R111 ;  /* 0x0000006f32327221 */ /* 0x000fe20000010000 */
[----:B------:R-:W-:Y:S01]  /*4f90*/  FMUL.FTZ R52, R110, R53 ;  /* 0x000000356e347220 */ /* 0x000fe20000410000 */
[----:B------:R-:W-:Y:S01]  /*4fa0*/  FFMA.FTZ R48, R115, R43, R48 ;  /* 0x0000002b73307223 */ /* 0x000fe20000010030 */
[----:B------:R-:W-:Y:S01]  /*4fb0*/  FSEL R144, R44, RZ, !P4 ;  /* 0x000000ff2c907208 */ /* 0x000fe20006000000 */
[-C--:B------:R-:W-:Y:S01]  /*4fc0*/  FMUL.FTZ R54, R110, R50.reuse ;  /* 0x000000326e367220 */ /* 0x080fe20000410000 */
[C---:B------:R-:W-:Y:S01]  /*4fd0*/  FFMA.FTZ R41, R109.reuse, R50, -R52 ;  /* 0x000000326d297223 */ /* 0x040fe20000010834 */
[----:B------:R-:W-:Y:S01]  /*4fe0*/  FSEL R143, R46, 1, !P4 ;  /* 0x3f8000002e8f7808 */ /* 0x000fe20006000000 */
[----:B------:R-:W-:Y:S01]  /*4ff0*/  FMUL.FTZ R137, R92, R91 ;  /* 0x0000005b5c897220 */ /* 0x000fe20000410000 */
[----:B------:R-:W-:Y:S01]  /*5000*/  FFMA.FTZ R54, R109, R53, R54 ;  /* 0x000000356d367223 */ /* 0x000fe20000010036 */
[----:B------:R-:W-:Y:S01]  /*5010*/  FADD.FTZ R43, R41, R108 ;  /* 0x0000006c292b7221 */ /* 0x000fe20000010000 */
[----:B------:R-:W-:-:S02]  /*5020*/  FSEL R156, R8, RZ, !P4 ;  /* 0x000000ff089c7208 */ /* 0x000fc40006000000 */
[----:B------:R-:W-:Y:S01]  /*5030*/  FADD.FTZ R54, RZ, R54 ;  /* 0x00000036ff367221 */ /* 0x000fe20000010000 */
[-C--:B------:R-:W-:Y:S01]  /*5040*/  FMUL.FTZ R52, R146, R43.reuse ;  /* 0x0000002b92347220 */ /* 0x080fe20000410000 */
        /* <DEDUP_REMOVED lines=10> */
[----:B------:R-:W-:Y:S01]  /*50f0*/  FMUL.FTZ R40, R144, R52 ;  /* 0x0000003490287220 */ /* 0x000fe20000410000 */
[----:B------:R-:W-:-:S02]  /*5100*/  MOV R91, UR15 ;  /* 0x0000000f005b7c02 */ /* 0x000fc40008000f00 */
[-C--:B------:R-:W-:Y:S01]  /*5110*/  FMUL.FTZ R47, R144, R50.reuse ;  /* 0x00000032902f7220 */ /* 0x080fe20000410000 */
[C---:B------:R-:W-:Y:S01]  /*5120*/  FFMA.FTZ R45, R143.reuse, R50, -R40 ;  /* 0x000000328f2d7223 */ /* 0x040fe20000010828 */
[----:B------:R-:W-:Y:S02]  /*5130*/  MOV R92, UR25 ;  /* 0x00000019005c7c02 */ /* 0x000fe40008000f00 */
[----:B------:R-:W-:Y:S01]  /*5140*/  FFMA.FTZ R47, R143, R52, R47 ;  /* 0x000000348f2f7223 */ /* 0x000fe2000001002f */
[----:B------:R-:W-:Y:S01]  /*5150*/  FADD.FTZ R45, R45, R156 ;  /* 0x0000009c2d2d7221 */ /* 0x000fe20000010000 */
[----:B------:R-:W-:Y:S02]  /*5160*/  MOV R93, UR24 ;  /* 0x00000018005d7c02 */ /* 0x000fe40008000f00 */
[----:B------:R-:W-:Y:S01]  /*5170*/  FSEL R141, R141, 1, !P3 ;  /* 0x3f8000008d8d7808 */ /* 0x000fe20005800000 */
[----:B------:R-:W-:Y:S01]  /*5180*/  FADD.FTZ R47, RZ, R47 ;  /* 0x0000002fff2f7221 */ /* 0x000fe20000010000 */
[----:B------:R-:W-:Y:S01]  /*5190*/  FMUL.FTZ R44, R142, R45 ;  /* 0x0000002d8e2c7220 */ /* 0x000fe20000410000 */
[----:B------:R-:W-:Y:S01]  /*51a0*/  FFMA.FTZ R43, R112, R48, R43 ;  /* 0x00000030702b7223 */ /* 0x000fe2000001002b */
        /* <DEDUP_REMOVED lines=28> */
[-C--:B------:R-:W-:Y:S01]  /*5370*/  FMUL.FTZ R46, R138, R43.reuse ;  /* 0x0000002b8a2e7220 */ /* 0x080fe20000410000 */
[-C--:B------:R-:W-:Y:S01]  /*5380*/  FMUL.FTZ R41, R144, R44.reuse ;  /* 0x0000002c90297220 */ /* 0x080fe20000410000 */
[----:B------:R-:W-:Y:S01]  /*5390*/  FFMA.FTZ R42, R143, R44, -R42 ;  /* 0x0000002c8f2a7223 */ /* 0x000fe2000001082a */
[-C--:B------:R-:W-:Y:S01]  /*53a0*/  FMUL.FTZ R44, R138, R50.reuse ;  /* 0x000000328a2c7220 */ /* 0x080fe20000410000 */
[----:B------:R-:W-:Y:S01]  /*53b0*/  FFMA.FTZ R46, R137, R50, R46 ;  /* 0x00000032892e7223 */ /* 0x000fe2000001002e */
[----:B------:R-:W-:Y:S01]  /*53c0*/  FFMA.FTZ R41, R143, R40, R41 ;  /* 0x000000288f297223 */ /* 0x000fe20000010029 */
[----:B------:R-:W-:Y:S01]  /*53d0*/  FSEL R153, R5, RZ, !P5 ;  /* 0x000000ff05997208 */ /* 0x000fe20006800000 */
[----:B------:R-:W-:Y:S01]  /*53e0*/  FMUL.FTZ R40, R142, R42 ;  /* 0x0000002a8e287220 */ /* 0x000fe20000410000 */
[----:B------:R-:W-:Y:S01]  /*53f0*/  FFMA.FTZ R44, R137, R43, -R44 ;  /* 0x0000002b892c7223 */ /* 0x000fe2000001082c */
[----:B------:R-:W-:Y:S01]  /*5400*/  FSEL R136, R51, RZ, !P2 ;  /* 0x000000ff33887208 */ /* 0x000fe20005000000 */
[----:B------:R-:W-:Y:S01]  /*5410*/  FADD.FTZ R46, RZ, R46 ;  /* 0x0000002eff2e7221 */ /* 0x000fe20000010000 */
[-C--:B------:R-:W-:Y:S01]  /*5420*/  FFMA.FTZ R43, R141, R41.reuse, R40 ;  /* 0x000000298d2b7223 */ /* 0x080fe20000010028 */
[----:B------:R-:W-:Y:S01]  /*5430*/  FADD.FTZ R44, R44, R153 ;  /* 0x000000992c2c7221 */ /* 0x000fe20000010000 */
[----:B------:R-:W-:Y:S01]  /*5440*/  FSEL R135, R135, 1, !P2 ;  /* 0x3f80000087877808 */ /* 0x000fe20005000000 */
[----:B------:R-:W-:Y:S01]  /*5450*/  FMUL.FTZ R40, R142, R41 ;  /* 0x000000298e287220 */ /* 0x000fe20000410000 */
[C---:B------:R-:W-:Y:S01]  /*5460*/  FMUL.FTZ R48, R136.reuse, R46 ;  /* 0x0000002e88307220 */ /* 0x040fe20000410000 */
[----:B------:R-:W-:Y:S01]  /*5470*/  FMUL.FTZ R45, R136, R44 ;  /* 0x0000002c882d7220 */ /* 0x000fe20000410000 */
[----:B------:R-:W-:Y:S01]  /*5480*/  FSEL R152, R4, RZ, !P2 ;  /* 0x000000ff04987208 */ /* 0x000fe20005000000 */
[----:B------:R-:W-:Y:S01]  /*5490*/  FFMA.FTZ R40, R141, R42, -R40 ;  /* 0x0000002a8d287223 */ /* 0x000fe20000010828 */
[C---:B------:R-:W-:Y:S01]  /*54a0*/  FFMA.FTZ R41, R135.reuse, R44, -R48 ;  /* 0x0000002c87297223 */ /* 0x040fe20000010830 */
[C---:B------:R-:W-:Y:S01]  /*54b0*/  FMUL.FTZ R42, R140.reuse, R43 ;  /* 0x0000002b8c2a7220 */ /* 0x040fe20000410000 */
[----:B------:R-:W-:Y:S01]  /*54c0*/  FFMA.FTZ R45, R135, R46, R45 ;  /* 0x0000002e872d7223 */ /* 0x000fe2000001002d */
[----:B------:R-:W-:Y:S01]  /*54d0*/  FSEL R147, R147, RZ, !P1 ;  /* 0x000000ff93937208 */ /* 0x000fe20004800000 */
[----:B------:R-:W-:Y:S01]  /*54e0*/  FADD.FTZ R41, R41, R152 ;  /* 0x0000009829297221 */ /* 0x000fe20000010000 */
[-C--:B------:R-:W-:Y:S01]  /*54f0*/  FFMA.FTZ R42, R139, R40.reuse, -R42 ;  /* 0x000000288b2a7223 */ /* 0x080fe2000001082a */
[----:B------:R-:W-:Y:S01]  /*5500*/  FMUL.FTZ R40, R140, R40 ;  /* 0x000000288c287220 */ /* 0x000fe20000410000 */
[----:B------:R-:W-:Y:S01]  /*5510*/  FADD.FTZ R45, RZ, R45 ;  /* 0x0000002dff2d7221 */ /* 0x000fe20000010000 */
[----:B------:R-:W-:Y:S01]  /*5520*/  FSEL R148, R148, 1, !P1 ;  /* 0x3f80000094947808 */ /* 0x000fe20004800000 */
[----:B------:R-:W-:Y:S01]  /*5530*/  FMUL.FTZ R48, R147, R41 ;  /* 0x0000002993307220 */ /* 0x000fe20000410000 */
[----:B------:R-:W-:Y:S01]  /*5540*/  FFMA.FTZ R40, R139, R43, R40 ;  /* 0x0000002b8b287223 */ /* 0x000fe20000010028 */
[-C--:B------:R-:W-:Y:S01]  /*5550*/  FMUL.FTZ R43, R147, R45.reuse ;  /* 0x0000002d932b7220 */ /* 0x080fe20000410000 */
[----:B------:R-:W-:Y:S01]  /*5560*/  FMUL.FTZ R44, R138, R42 ;  /* 0x0000002a8a2c7220 */ /* 0x000fe20000410000 */
[----:B------:R-:W-:Y:S01]  /*5570*/  FFMA.FTZ R48, R148, R45, R48 ;  /* 0x0000002d94307223 */ /* 0x000fe20000010030 */
[----:B------:R-:W-:Y:S01]  /*5580*/  FSEL R149, R2, RZ, !P1 ;  /* 0x000000ff02957208 */ /* 0x000fe20004800000 */
[----:B------:R-:W-:Y:S01]  /*5590*/  FFMA.FTZ R46, R148, R41, -R43 ;  /* 0x00000029942e7223 */ /* 0x000fe2000001082b */
[CC--:B------:R-:W-:Y:S01]  /*55a0*/  FFMA.FTZ R44, R137.reuse, R40.reuse, R44 ;  /* 0x00000028892c7223 */ /* 0x0c0fe2000001002c */
[----:B------:R-:W-:Y:S01]  /*55b0*/  FMUL.FTZ R40, R138, R40 ;  /* 0x000000288a287220 */ /* 0x000fe20000410000 */
[----:B------:R-:W-:Y:S01]  /*55c0*/  FADD.FTZ R158, RZ, R48 ;  /* 0x00000030ff9e7221 */ /* 0x000fe20000010000 */
[----:B------:R-:W-:Y:S01]  /*55d0*/  FADD.FTZ R159, R46, R149 ;  /* 0x000000952e9f7221 */ /* 0x000fe20000010000 */
[----:B------:R-:W-:Y:S01]  /*55e0*/  ISETP.GE.AND P0, PT, R104, 0x1, PT ;  /* 0x000000016800780c */ /* 0x000fe20003f06270 */
[----:B------:R-:W-:Y:S01]  /*55f0*/  FFMA.FTZ R40, R137, R42, -R40 ;  /* 0x0000002a89287223 */ /* 0x000fe20000010828 */
[C---:B------:R-:W-:Y:S01]  /*5600*/  FMUL.FTZ R42, R136.reuse, R44 ;  /* 0x0000002c882a7220 */ /* 0x040fe20000410000 */
[----:B------:R-:W0:Y:S01]  /*5610*/  SHFL.UP PT, R46, R158, 0x1, RZ ;  /* 0x042000009e2e7989 */ /* 0x000e2200000e00ff */
[----:B------:R-:W1:Y:S01]  /*5620*/  S2UR UR11, SR_CgaCtaId ;  /* 0x00000000000b79c3 */ /* 0x000e620000008800 */
[-C--:B------:R-:W-:Y:S01]  /*5630*/  FMUL.FTZ R41, R136, R40.reuse ;  /* 0x0000002888297220 */ /* 0x080fe20000410000 */
[C---:B------:R-:W-:Y:S01]  /*5640*/  FFMA.FTZ R42, R135.reuse, R40, -R42 ;  /* 0x00000028872a7223 */ /* 0x040fe2000001082a */
[----:B------:R-:W4:Y:S01]  /*5650*/  SHFL.UP PT, R45, R159, 0x1, RZ ;  /* 0x042000009f2d7989 */ /* 0x000f2200000e00ff */
[----:B------:R-:W-:Y:S01]  /*5660*/  ISETP.NE.AND P1, PT, R104, 0x1f, PT ;  /* 0x0000001f6800780c */ /* 0x000fe20003f25270 */
[----:B------:R-:W-:Y:S01]  /*5670*/  FFMA.FTZ R41, R135, R44, R41 ;  /* 0x0000002c87297223 */ /* 0x000fe20000010029 */
[C---:B------:R-:W-:Y:S01]  /*5680*/  FMUL.FTZ R43, R147.reuse, R42 ;  /* 0x0000002a932b7220 */ /* 0x040fe20000410000 */
[----:B------:R-:W-:Y:S01]  /*5690*/  UMOV UR21, 0x400 ;  /* 0x0000040000157882 */ /* 0x000fe20000000000 */
[----:B------:R-:W-:Y:S02]  /*56a0*/  BSSY.RECONVERGENT B0, `(.L_x_74) ;  /* 0x00000b7000007945 */ /* 0x000fe40003800200 */
[-C--:B------:R-:W-:Y:S01]  /*56b0*/  FFMA.FTZ R160, R148, R41.reuse, R43 ;  /* 0x0000002994a07223 */ /* 0x080fe2000001002b */
[----:B------:R-:W-:-:S04]  /*56c0*/  FMUL.FTZ R41, R147, R41 ;  /* 0x0000002993297220 */ /* 0x000fc80000410000 */
[----:B------:R-:W-:Y:S02]  /*56d0*/  FFMA.FTZ R161, R148, R42, -R41 ;  /* 0x0000002a94a17223 */ /* 0x000fe40000010829 */
        /* <DEDUP_REMOVED lines=10> */
[----:B------:R-:W0:Y:S04]  /*5780*/  SHFL.UP PT, R45, R158, 0x2, RZ ;  /* 0x044000009e2d7989 */ /* 0x000e2800000e00ff */
[----:B------:R-:W1:Y:S01]  /*5790*/  SHFL.UP PT, R44, R159, 0x2, RZ ;  /* 0x044000009f2c7989 */ /* 0x000e6200000e00ff */
[-C--:B-----5:R-:W-:Y:S01]  /*57a0*/  FMUL.FTZ R43, R161, R41.reuse ;  /* 0x00000029a12b7220 */ /* 0x0a0fe20000410000 */
[----:B------:R-:W-:-:S03]  /*57b0*/  FMUL.FTZ R42, R160, R41 ;  /* 0x00000029a02a7220 */ /* 0x000fc60000410000 */
[-C--:B--2---:R-:W-:Y:S01]  /*57c0*/  @P0 FFMA.FTZ R160, R160, R40.reuse, R43 ;  /* 0x00000028a0a00223 */ /* 0x084fe2000001002b */
[----:B------:R-:W-:Y:S01]  /*57d0*/  @P0 FFMA.FTZ R161, R161, R40, -R42 ;  /* 0x00000028a1a10223 */ /* 0x000fe2000001082a */
[----:B------:R-:W-:-:S03]  /*57e0*/  ISETP.GE.AND P0, PT, R104, 0x2, PT ;  /* 0x000000026800780c */ /* 0x000fc60003f06270 */
[----:B------:R-:W2:Y:S04]  /*57f0*/  SHFL.UP PT, R41, R160, 0x2, RZ ;  /* 0x04400000a0297989 */ /* 0x000ea800000e00ff */
[----:B------:R-:W4:Y:S01]  /*5800*/  SHFL.UP PT, R40, R161, 0x2, RZ ;  /* 0x04400000a1287989 */ /* 0x000f2200000e00ff */
[-C--:B0-----:R-:W-:Y:S01]  /*5810*/  FMUL.FTZ R43, R161, R45.reuse ;  /* 0x0000002da12b7220 */ /* 0x081fe20000410000 */
[----:B------:R-:W-:-:S03]  /*5820*/  FMUL.FTZ R42, R160, R45 ;  /* 0x0000002da02a7220 */ /* 0x000fc60000410000 */
[-C--:B-1----:R-:W-:Y:S01]  /*5830*/  FFMA.FTZ R43, R160, R44.reuse, R43 ;  /* 0x0000002ca02b7223 */ /* 0x082fe2000001002b */
[----:B------:R-:W-:-:S03]  /*5840*/  FFMA.FTZ R42, R161, R44, -R42 ;  /* 0x0000002ca12a7223 */ /* 0x000fc6000001082a */
[----:B------:R-:W-:Y:S01]  /*5850*/  @P0 FADD.FTZ R158, R158, R43 ;  /* 0x0000002b9e9e0221 */ /* 0x000fe20000010000 */
[----:B------:R-:W-:-:S04]  /*5860*/  @P0 FADD.FTZ R159, R159, R42 ;  /* 0x0000002a9f9f0221 */ /* 0x000fc80000010000 */
[----:B------:R-:W0:Y:S01]  /*5870*/  SHFL.UP PT, R45, R158, 0x4, RZ ;  /* 0x048000009e2d7989 */ /* 0x000e2200000e00ff */
[CC--:B--2---:R-:W-:Y:S01]  /*5880*/  FMUL.FTZ R43, R161.reuse, R41.reuse ;  /* 0x00000029a12b7220 */ /* 0x0c4fe20000410000 */
[C---:B------:R-:W-:Y:S02]  /*5890*/  FMUL.FTZ R42, R160.reuse, R41 ;  /* 0x00000029a02a7220 */ /* 0x040fe40000410000 */
[----:B------:R-:W1:Y:S01]  /*58a0*/  SHFL.UP PT, R44, R159, 0x4, RZ ;  /* 0x048000009f2c7989 */ /* 0x000e6200000e00ff */
[-C--:B----4-:R-:W-:Y:S01]  /*58b0*/  @P0 FFMA.FTZ R160, R160, R40.reuse, R43 ;  /* 0x00000028a0a00223 */ /* 0x090fe2000001002b */
        /* <DEDUP_REMOVED lines=10> */
[CC--:B--2---:R-:W-:Y:S01]  /*5960*/  FMUL.FTZ R43, R161.reuse, R41.reuse ;  /* 0x00000029a12b7220 */ /* 0x0c4fe20000410000 */
        /* <DEDUP_REMOVED lines=28> */
[CC--:B--2---:R-:W-:Y:S01]  /*5b30*/  FFMA.FTZ R42, R161.reuse, R41.reuse, -R42 ;  /* 0x00000029a12a7223 */ /* 0x0c4fe2000001082a */
[C---:B------:R-:W-:Y:S01]  /*5b40*/  FFMA.FTZ R55, R160.reuse, R41, R43 ;  /* 0x00000029a0377223 */ /* 0x040fe2000001002b */
[----:B------:R-:W-:Y:S01]  /*5b50*/  MOV R41, RZ ;  /* 0x000000ff00297202 */ /* 0x000fe20000000f00 */
[-C--:B----4-:R-:W-:Y:S01]  /*5b60*/  FFMA.FTZ R52, R161, R53.reuse, -R52 ;  /* 0x00000035a1347223 */ /* 0x090fe20000010834 */
[----:B------:R-:W-:Y:S01]  /*5b70*/  FFMA.FTZ R53, R160, R53, R40 ;  /* 0x00000035a0357223 */ /* 0x000fe20000010028 */
[----:B------:R-:W-:Y:S01]  /*5b80*/  FADD.FTZ R54, R159, R42 ;  /* 0x0000002a9f367221 */ /* 0x000fe20000010000 */
[----:B------:R-:W-:Y:S01]  /*5b90*/  HFMA2 R40, -RZ, RZ, 1.875, 0 ;  /* 0x3f800000ff287431 */ /* 0x000fe200000001ff */
[----:B------:R-:W-:Y:S01]  /*5ba0*/  CS2R R42, SRZ ;  /* 0x00000000002a7805 */ /* 0x000fe2000001ff00 */
[----:B------:R-:W-:-:S05]  /*5bb0*/  FADD.FTZ R55, R158, R55 ;  /* 0x000000379e377221 */ /* 0x000fca0000010000 */
        /* <DEDUP_REMOVED lines=39> */
[C---:B------:R-:W-:Y:S01]  /*5e30*/  FSEL R159, R158.reuse, R159, !P0 ;  /* 0x0000009f9e9f7208 */ /* 0x040fe20004000000 */
[-C--:B--2---:R-:W-:Y:S01]  /*5e40*/  FMUL.FTZ R49, R3, R53.reuse ;  /* 0x0000003503317220 */ /* 0x084fe20000410000 */
[----:B------:R-:W-:Y:S01]  /*5e50*/  FMUL.FTZ R48, R158, R53 ;  /* 0x000000359e307220 */ /* 0x000fe20000410000 */
[----:B------:R-:W-:-:S02]  /*5e60*/  FSEL R151, R50, R151, !P0 ;  /* 0x0000009732977208 */ /* 0x000fc40004000000 */
[----:B------:R-:W-:Y:S01]  /*5e70*/  FFMA.FTZ R158, R158, R52, -R49 ;  /* 0x000000349e9e7223 */ /* 0x000fe20000010831 */
[C---:B------:R-:W-:Y:S01]  /*5e80*/  FSEL R49, R3.reuse, R0, !P0 ;  /* 0x0000000003317208 */ /* 0x040fe20004000000 */
[----:B------:R-:W-:Y:S01]  /*5e90*/  FFMA.FTZ R48, R3, R52, R48 ;  /* 0x0000003403307223 */ /* 0x000fe20000010030 */
[CC--:B------:R-:W-:Y:S01]  /*5ea0*/  FMUL.FTZ R3, R51.reuse, R53.reuse ;  /* 0x0000003533037220 */ /* 0x0c0fe20000410000 */
[C---:B------:R-:W-:Y:S01]  /*5eb0*/  FMUL.FTZ R0, R50.reuse, R53 ;  /* 0x0000003532007220 */ /* 0x040fe20000410000 */
[C---:B------:R-:W-:Y:S02]  /*5ec0*/  FSEL R150, R51.reuse, R150, !P0 ;  /* 0x0000009633967208 */ /* 0x040fe40004000000 */
[-C--:B------:R-:W-:Y:S01]  /*5ed0*/  FFMA.FTZ R3, R50, R52.reuse, -R3 ;  /* 0x0000003432037223 */ /* 0x080fe20000010803 */
[----:B------:R-:W-:Y:S01]  /*5ee0*/  FFMA.FTZ R0, R51, R52, R0 ;  /* 0x0000003433007223 */ /* 0x000fe20000010000 */
[----:B------:R-:W-:Y:S02]  /*5ef0*/  ISETP.NE.AND P0, PT, R105, 0x3, PT ;  /* 0x000000036900780c */ /* 0x000fe40003f05270 */
[----:B------:R-:W-:Y:S01]  /*5f00*/  FADD.FTZ R54, R54, R3 ;  /* 0x0000000336367221 */ /* 0x000fe20000010000 */
[----:B------:R-:W-:Y:S01]  /*5f10*/  FADD.FTZ R55, R55, R0 ;  /* 0x0000000037377221 */ /* 0x000fe20000010000 */
[----:B------:R-:W-:-:S02]  /*5f20*/  FSEL R0, R48, R49, !P0 ;  /* 0x0000003130007208 */ /* 0x000fc40004000000 */
[----:B------:R-:W-:Y:S02]  /*5f30*/  FSEL R3, R158, R159, !P0 ;  /* 0x0000009f9e037208 */ /* 0x000fe40004000000 */
[----:B------:R-:W-:Y:S02]  /*5f40*/  FSEL R151, R54, R151, !P0 ;  /* 0x0000009736977208 */ /* 0x000fe40004000000 */
[C---:B------:R-:W-:Y:S01]  /*5f50*/  FSEL R150, R55.reuse, R150, !P0 ;  /* 0x0000009637967208 */ /* 0x040fe20004000000 */
[-C--:B0-----:R-:W-:Y:S01]  /*5f60*/  FMUL.FTZ R53, R158, R45.reuse ;  /* 0x0000002d9e357220 */ /* 0x081fe20000410000 */
[CC--:B------:R-:W-:Y:S01]  /*5f70*/  FMUL.FTZ R51, R48.reuse, R45.reuse ;  /* 0x0000002d30337220 */ /* 0x0c0fe20000410000 */
[-C--:B------:R-:W-:Y:S02]  /*5f80*/  FMUL.FTZ R49, R55, R45.reuse ;  /* 0x0000002d37317220 */ /* 0x080fe40000410000 */
[-C--:B------:R-:W-:Y:S01]  /*5f90*/  FFMA.FTZ R53, R48, R44.reuse, R53 ;  /* 0x0000002c30357223 */ /* 0x080fe20000010035 */
[C---:B------:R-:W-:Y:S01]  /*5fa0*/  FMUL.FTZ R48, R54.reuse, R45 ;  /* 0x0000002d36307220 */ /* 0x040fe20000410000 */
[-C--:B------:R-:W-:Y:S01]  /*5fb0*/  FFMA.FTZ R49, R54, R44.reuse, -R49 ;  /* 0x0000002c36317223 */ /* 0x080fe20000010831 */
[----:B------:R-:W-:-:S02]  /*5fc0*/  FFMA.FTZ R158, R158, R44, -R51 ;  /* 0x0000002c9e9e7223 */ /* 0x000fc40000010833 */
[----:B------:R-:W-:Y:S01]  /*5fd0*/  FFMA.FTZ R48, R55, R44, R48 ;  /* 0x0000002c37307223 */ /* 0x000fe20000010030 */
[----:B------:R-:W-:-:S03]  /*5fe0*/  FADD.FTZ R46, R46, R49 ;  /* 0x000000312e2e7221 */ /* 0x000fc60000010000 */
        /* <DEDUP_REMOVED lines=18> */
.L_x_75:
[----:B------:R-:W-:Y:S01]  /*6110*/  ISETP.NE.AND P0, PT, R104, RZ, PT ;  /* 0x000000ff6800720c */ /* 0x000fe20003f05270 */
[C---:B------:R-:W-:Y:S01]  /*6120*/  FMUL.FTZ R49, R53.reuse, R43 ;  /* 0x0000002b35317220 */ /* 0x040fe20000410000 */
[C---:B------:R-:W-:Y:S01]  /*6130*/  FMUL.FTZ R48, R53.reuse, R42 ;  /* 0x0000002a35307220 */ /* 0x040fe20000410000 */
[C---:B------:R-:W-:Y:S01]  /*6140*/  FMUL.FTZ R45, R53.reuse, R41 ;  /* 0x00000029352d7220 */ /* 0x040fe20000410000 */
[----:B------:R-:W-:Y:S01]  /*6150*/  FMUL.FTZ R44, R53, R40 ;  /* 0x00000028352c7220 */ /* 0x000fe20000410000 */
[C---:B------:R-:W-:Y:S01]  /*6160*/  FFMA.FTZ R49, R158.reuse, R42, -R49 ;  /* 0x0000002a9e317223 */ /* 0x040fe20000010831 */
[----:B------:R-:W-:-:S07]  /*6170*/  FFMA.FTZ R48, R158, R43, R48 ;  /* 0x0000002b9e307223 */ /* 0x000fce0000010030 */
        /* <DEDUP_REMOVED lines=9> */
.L_x_76:
[----:B------:R-:W-:Y:S05]  /*6210*/  BSYNC.RECONVERGENT B0 ;  /* 0x0000000000007941 */ /* 0x000fea0003800200 */
.L_x_74:
        /* <DEDUP_REMOVED lines=116> */
.L_x_78:
[----:B------:R-:W-:Y:S05]  /*6960*/  BSYNC.RECONVERGENT B0 ;  /* 0x0000000000007941 */ /* 0x000fea0003800200 */
.L_x_77:
[----:B0-----:R-:W-:Y:S01]  /*6970*/  FMUL.FTZ R40, R47, UR37 ;  /* 0x000000252f287c20 */ /* 0x001fe20008410000 */
[----:B------:R-:W-:Y:S01]  /*6980*/  ULEA UR25, UP0, UR40, UR25, 0x3 ;  /* 0x0000001928197291 */ /* 0x000fe2000f8018ff */
[----:B------:R-:W-:Y:S01]  /*6990*/  FMUL.FTZ R41, R46, UR37 ;  /* 0x000000252e297c20 */ /* 0x000fe20008410000 */
[----:B------:R-:W-:Y:S01]  /*69a0*/  UIADD3 UR8, UPT, UPT, UR8, 0x1, URZ ;  /* 0x0000000108087890 */ /* 0x000fe2000fffe0ff */
[----:B------:R-:W-:Y:S01]  /*69b0*/  FFMA.FTZ R40, R129, UR33, -R40 ;  /* 0x0000002181287c23 */ /* 0x000fe20008010828 */
[----:B------:R-:W-:Y:S01]  /*69c0*/  UIADD3.X UR24, UPT, UPT, UR24, UR14, URZ, UP0, !UPT ;  /* 0x0000000e18187290 */ /* 0x000fe200087fe4ff */
[----:B------:R-:W-:Y:S01]  /*69d0*/  FMUL.FTZ R42, R49, UR37 ;  /* 0x00000025312a7c20 */ /* 0x000fe20008410000 */
[----:B------:R-:W-:Y:S01]  /*69e0*/  UISETP.NE.AND UP0, UPT, UR8, URZ, UPT ;  /* 0x000000ff0800728c */ /* 0x000fe2000bf05270 */
[----:B------:R-:W-:Y:S01]  /*69f0*/  FFMA.FTZ R33, R40, 2, R33 ;  /* 0x4000000028217823 */ /* 0x000fe20000010021 */
[----:B------:R-:W-:Y:S01]  /*6a00*/  FADD.FTZ R40, RZ, R147 ;  /* 0x00000093ff287221 */ /* 0x000fe20000010000 */
        /* <DEDUP_REMOVED lines=50> */
.L_x_73:
[----:B------:R-:W-:Y:S01]  /*6d30*/  BAR.SYNC.DEFER_BLOCKING 0x0 ;  /* 0x0000000000007b1d */ /* 0x000fe20000010000 */
[----:B------:R-:W-:Y:S01]  /*6d40*/  F2FP.F16.F32.PACK_AB R2, R33, R34 ;  /* 0x000000222102723e */ /* 0x000fe200000000ff */
[----:B------:R-:W-:Y:S01]  /*6d50*/  USHF.L.U32 UR8, UR6, 0xb, URZ ;  /* 0x0000000b06087899 */ /* 0x000fe200080006ff */
[----:B------:R-:W-:Y:S02]  /*6d60*/  F2FP.F16.F32.PACK_AB R4, R31, R32 ;  /* 0x000000201f04723e */ /* 0x000fe400000000ff */
[C---:B------:R-:W-:Y:S01]  /*6d70*/  PRMT R5, R2.reuse, 0x7610, R5 ;  /* 0x0000761002057816 */ /* 0x040fe20000000005 */
[----:B------:R-:W0:Y:S01]  /*6d80*/  LDCU.128 UR12, c[0x0][0x420] ;  /* 0x00008400ff0c77ac */ /* 0x000e220008000c00 */
[----:B------:R-:W-:Y:S02]  /*6d90*/  PRMT R6, R2, 0x7632, R6 ;  /* 0x0000763202067816 */ /* 0x000fe40000000006 */
[C---:B------:R-:W-:Y:S01]  /*6da0*/  PRMT R7, R4.reuse, 0x7610, R7 ;  /* 0x0000761004077816 */ /* 0x040fe20000000007 */
[----:B------:R-:W-:Y:S01]  /*6db0*/  UMOV UR9, URZ ;  /* 0x000000ff00097c82 */ /* 0x000fe20008000000 */
[----:B------:R-:W-:Y:S01]  /*6dc0*/  F2FP.F16.F32.PACK_AB R2, R29, R30 ;  /* 0x0000001e1d02723e */ /* 0x000fe200000000ff */
[----:B------:R-:W1:Y:S01]  /*6dd0*/  LDCU.64 UR22, c[0x0][0x478] ;  /* 0x00008f00ff1677ac */ /* 0x000e620008000a00 */
[----:B------:R-:W-:-:S02]  /*6de0*/  PRMT R8, R4, 0x7632, R8 ;  /* 0x0000763204087816 */ /* 0x000fc40000000008 */
[----:B------:R-:W-:Y:S02]  /*6df0*/  F2FP.F16.F32.PACK_AB R4, R27, R28 ;  /* 0x0000001c1b04723e */ /* 0x000fe400000000ff */
[C---:B------:R-:W-:Y:S02]  /*6e00*/  PRMT R9, R2.reuse, 0x7610, R9 ;  /* 0x0000761002097816 */ /* 0x040fe40000000009 */
[----:B------:R-:W-:Y:S02]  /*6e10*/  PRMT R10, R2, 0x7632, R10 ;  /* 0x00007632020a7816 */ /* 0x000fe4000000000a */
[----:B------:R-:W-:Y:S02]  /*6e20*/  F2FP.F16.F32.PACK_AB R2, R25, R26 ;  /* 0x0000001a1902723e */ /* 0x000fe400000000ff */
[----:B------:R-:W-:Y:S01]  /*6e30*/  PRMT R11, R4, 0x7610, R11 ;  /* 0x00007610040b7816 */ /* 0x000fe2000000000b */
[----:B------:R2:W-:Y:S01]  /*6e40*/  STS.U16 [R83], R5 ;  /* 0x0000000553007388 */ /* 0x0005e20000000400 */
[----:B------:R-:W-:Y:S01]  /*6e50*/  ISETP.NE.AND P0, PT, R107, RZ, PT ;  /* 0x000000ff6b00720c */ /* 0x000fe20003f05270 */
[----:B0-----:R-:W-:Y:S01]  /*6e60*/  UIMAD.WIDE.U32 UR10, UR31, UR12, UR8 ;  /* 0x0000000c1f0a72a5 */ /* 0x001fe2000f8e0008 */
[----:B------:R-:W-:Y:S01]  /*6e70*/  PRMT R46, RZ, 0x7610, R46 ;  /* 0x00007610ff2e7816 */ /* 0x000fe2000000002e */
[----:B------:R0:W-:Y:S01]  /*6e80*/  STS.U16 [R81+0x2], R6 ;  /* 0x0000020651007388 */ /* 0x0001e20000000400 */
[----:B------:R-:W-:Y:S01]  /*6e90*/  PRMT R48, RZ, 0x7610, R48 ;  /* 0x00007610ff307816 */ /* 0x000fe20000000030 */
[----:B------:R-:W-:-:S02]  /*6ea0*/  UIMAD UR11, UR31, UR13, UR11 ;  /* 0x0000000d1f0b72a4 */ /* 0x000fc4000f8e020b */
[----:B------:R3:W-:Y:S01]  /*6eb0*/  STS.U16 [R79+0x4], R7 ;  /* 0x000004074f007388 */ /* 0x0007e20000000400 */
[----:B--2---:R-:W-:Y:S01]  /*6ec0*/  PRMT R5, R4, 0x7632, R5 ;  /* 0x0000763204057816 */ /* 0x004fe20000000005 */
[----:B------:R-:W-:Y:S01]  /*6ed0*/  UIMAD.WIDE.U32 UR10, UR30, UR14, UR10 ;  /* 0x0000000e1e0a72a5 */ /* 0x000fe2000f8e000a */
[----:B------:R-:W-:Y:S01]  /*6ee0*/  F2FP.F16.F32.PACK_AB R4, R23, R24 ;  /* 0x000000181704723e */ /* 0x000fe200000000ff */
[----:B------:R2:W-:Y:S01]  /*6ef0*/  STS.U16 [R77+0x6], R8 ;  /* 0x000006084d007388 */ /* 0x0005e20000000400 */
[C---:B0-----:R-:W-:Y:S01]  /*6f00*/  PRMT R6, R2.reuse, 0x7610, R6 ;  /* 0x0000761002067816 */ /* 0x041fe20000000006 */
[----:B------:R-:W-:Y:S02]  /*6f10*/  UIMAD UR11, UR30, UR15, UR11 ;  /* 0x0000000f1e0b72a4 */ /* 0x000fe4000f8e020b */
[----:B------:R0:W-:Y:S01]  /*6f20*/  STS.U16 [R75+0x8], R9 ;  /* 0x000008094b007388 */ /* 0x0001e20000000400 */
[----:B---3--:R-:W-:Y:S01]  /*6f30*/  PRMT R7, R2, 0x7632, R7 ;  /* 0x0000763202077816 */ /* 0x008fe20000000007 */
[----:B------:R-:W3:Y:S01]  /*6f40*/  LDCU.128 UR12, c[0x0][0x410] ;  /* 0x00008200ff0c77ac */ /* 0x000ee20008000c00 */
[----:B------:R-:W-:Y:S01]  /*6f50*/  F2FP.F16.F32.PACK_AB R2, R21, R22 ;  /* 0x000000161502723e */ /* 0x000fe200000000ff */
[----:B------:R4:W-:Y:S01]  /*6f60*/  STS.U16 [R73+0xa], R10 ;  /* 0x00000a0a49007388 */ /* 0x0009e20000000400 */
[----:B--2---:R-:W-:-:S03]  /*6f70*/  PRMT R8, R4, 0x7610, R8 ;  /* 0x0000761004087816 */ /* 0x004fc60000000008 */
[----:B------:R-:W-:Y:S01]  /*6f80*/  STS.U16 [R71+0xc], R11 ;  /* 0x00000c0b47007388 */ /* 0x000fe20000000400 */
[----:B0-----:R-:W-:Y:S02]  /*6f90*/  PRMT R9, R4, 0x7632, R9 ;  /* 0x0000763204097816 */ /* 0x001fe40000000009 */
[----:B------:R-:W-:Y:S01]  /*6fa0*/  F2FP.F16.F32.PACK_AB R4, R19, R20 ;  /* 0x000000141304723e */ /* 0x000fe200000000ff */
[----:B------:R0:W-:Y:S01]  /*6fb0*/  STS.U16 [R69+0xe], R5 ;  /* 0x00000e0545007388 */ /* 0x0001e20000000400 */
[----:B----4-:R-:W-:-:S03]  /*6fc0*/  PRMT R10, R2, 0x7632, R10 ;  /* 0x00007632020a7816 */ /* 0x010fc6000000000a */
[----:B------:R2:W-:Y:S04]  /*6fd0*/  STS.U16 [R67+0x10], R6 ;  /* 0x0000100643007388 */ /* 0x0005e80000000400 */
[----:B------:R-:W-:Y:S01]  /*6fe0*/  STS.U16 [R65+0x12], R7 ;  /* 0x0000120741007388 */ /* 0x000fe20000000400 */
[----:B0-----:R-:W-:-:S03]  /*6ff0*/  PRMT R5, R4, 0x7610, R5 ;  /* 0x0000761004057816 */ /* 0x001fc60000000005 */
[----:B------:R-:W-:Y:S01]  /*7000*/  STS.U16 [R63+0x14], R8 ;  /* 0x000014083f007388 */ /* 0x000fe20000000400 */
[----:B--2---:R-:W-:-:S03]  /*7010*/  PRMT R6, R4, 0x7632, R6 ;  /* 0x0000763204067816 */ /* 0x004fc60000000006 */
[----:B------:R0:W-:Y:S01]  /*7020*/  STS.U16 [R61+0x16], R9 ;  /* 0x000016093d007388 */ /* 0x0001e20000000400 */
[----:B------:R-:W-:-:S03]  /*7030*/  MOV R4, UR20 ;  /* 0x0000001400047c02 */ /* 0x000fc60008000f00 */
[----:B------:R2:W-:Y:S04]  /*7040*/  STS.U16 [R59+0x18], R2 ;  /* 0x000018023b007388 */ /* 0x0005e80000000400 */
[----:B------:R-:W-:Y:S01]  /*7050*/  STS.U16 [R57+0x1a], R10 ;  /* 0x00001a0a39007388 */ /* 0x000fe20000000400 */
[----:B0-----:R-:W-:-:S03]  /*7060*/  LOP3.LUT R9, R106, 0x3e00, RZ, 0xc0, !PT ;  /* 0x00003e006a097812 */ /* 0x001fc600078ec0ff */
[----:B------:R0:W-:Y:S01]  /*7070*/  STS.U16 [R39+0x1c], R5 ;  /* 0x00001c0527007388 */ /* 0x0001e20000000400 */
[----:B--2---:R-:W-:-:S03]  /*7080*/  LOP3.LUT R2, R107, 0x1f, RZ, 0xc0, !PT ;  /* 0x0000001f6b027812 */ /* 0x004fc600078ec0ff */
[----:B------:R2:W-:Y:S01]  /*7090*/  STS.U16 [R37+0x1e], R6 ;  /* 0x00001e0625007388 */ /* 0x0005e20000000400 */
[----:B------:R-:W-:-:S03]  /*70a0*/  NOP ;  /* 0x0000000000007918 */ /* 0x000fc60000000000 */
[----:B------:R-:W-:Y:S01]  /*70b0*/  LDS.U16 R7, [R103] ;  /* 0x0000000067077984 */ /* 0x000fe20000000400 */
[----:B------:R-:W-:Y:S02]  /*70c0*/  LOP3.LUT R13, R9, R2, RZ, 0xfc, !PT ;  /* 0x00000002090d7212 */ /* 0x000fe400078efcff */
[----:B------:R-:W-:Y:S01]  /*70d0*/  IADD3 R38, PT, PT, R2, R9, RZ ;  /* 0x0000000902267210 */ /* 0x000fe20007ffe0ff */
[----:B------:R-:W-:Y:S01]  /*70e0*/  LDS.U16 R41, [R102+0x40] ;  /* 0x0000400066297984 */ /* 0x000fe20000000400 */
[----:B0-----:R-:W-:Y:S02]  /*70f0*/  IADD3 R5, P1, PT, R13, UR10, RZ ;  /* 0x0000000a0d057c10 */ /* 0x001fe4000ff3e0ff */
[C---:B------:R-:W-:Y:S01]  /*7100*/  IADD3 R12, PT, PT, R38.reuse, 0x20, RZ ;  /* 0x00000020260c7810 */ /* 0x040fe20007ffe0ff */
[----:B------:R-:W-:Y:S01]  /*7110*/  LDS.U16 R43, [R101+0x80] ;  /* 0x00008000652b7984 */ /* 0x000fe20000000400 */
[----:B--2---:R-:W-:Y:S01]  /*7120*/  IADD3.X R6, PT, PT, RZ, UR11, RZ, P1, !PT ;  /* 0x0000000bff067c10 */ /* 0x004fe20008ffe4ff */
[----:B---3--:R-:W-:Y:S01]  /*7130*/  UIMAD.WIDE.U32 UR10, UR31, UR12, UR8 ;  /* 0x0000000c1f0a72a5 */ /* 0x008fe2000f8e0008 */
[C---:B------:R-:W-:Y:S01]  /*7140*/  IADD3 R8, PT, PT, R38.reuse, 0x40, RZ ;  /* 0x0000004026087810 */ /* 0x040fe20007ffe0ff */
[----:B------:R-:W-:Y:S01]  /*7150*/  LDS.U16 R45, [R100+0xc0] ;  /* 0x0000c000642d7984 */ /* 0x000fe20000000400 */
[C---:B------:R-:W-:Y:S01]  /*7160*/  IADD3 R11, PT, PT, R38.reuse, 0x60, RZ ;  /* 0x00000060260b7810 */ /* 0x040fe20007ffe0ff */
[----:B------:R-:W-:Y:S01]  /*7170*/  UIMAD UR11, UR31, UR13, UR11 ;  /* 0x0000000d1f0b72a4 */ /* 0x000fe2000f8e020b */
[C---:B------:R-:W-:Y:S01]  /*7180*/  IADD3 R10, PT, PT, R38.reuse, 0x80, RZ ;  /* 0x00000080260a7810 */ /* 0x040fe20007ffe0ff */
[----:B------:R-:W-:Y:S01]  /*7190*/  LDS.U16 R47, [R99+0x100] ;  /* 0x00010000632f7984 */ /* 0x000fe20000000400 */
[C---:B------:R-:W-:Y:S01]  /*71a0*/  IADD3 R36, PT, PT, R38.reuse, 0xa0, RZ ;  /* 0x000000a026247810 */ /* 0x040fe20007ffe0ff */
[----:B------:R-:W0:Y:S01]  /*71b0*/  LDCU.64 UR12, c[0x0][0x488] ;  /* 0x00009100ff0c77ac */ /* 0x000e220008000a00 */
[C---:B------:R-:W-:Y:S01]  /*71c0*/  IADD3 R18, PT, PT, R38.reuse, 0xc0, RZ ;  /* 0x000000c026127810 */ /* 0x040fe20007ffe0ff */
[----:B------:R-:W-:Y:S01]  /*71d0*/  LDS.U16 R49, [R98+0x140] ;  /* 0x0001400062317984 */ /* 0x000fe20000000400 */
[C---:B------:R-:W-:Y:S01]  /*71e0*/  IADD3 R17, PT, PT, R38.reuse, 0xe0, RZ ;  /* 0x000000e026117810 */ /* 0x040fe20007ffe0ff */
[----:B------:R-:W-:Y:S01]  /*71f0*/  UIMAD.WIDE.U32 UR10, UR30, UR14, UR10 ;  /* 0x0000000e1e0a72a5 */ /* 0x000fe2000f8e000a */
[C---:B------:R-:W-:Y:S01]  /*7200*/  IADD3 R16, PT, PT, R38.reuse, 0x100, RZ ;  /* 0x0000010026107810 */ /* 0x040fe20007ffe0ff */
[----:B------:R-:W-:Y:S01]  /*7210*/  LDS.U16 R51, [R97+0x180] ;  /* 0x0001800061337984 */ /* 0x000fe20000000400 */
[C---:B------:R-:W-:Y:S01]  /*7220*/  IADD3 R15, PT, PT, R38.reuse, 0x120, RZ ;  /* 0x00000120260f7810 */ /* 0x040fe20007ffe0ff */
[----:B------:R-:W-:Y:S01]  /*7230*/  UIMAD UR15, UR30, UR15, UR11 ;  /* 0x0000000f1e0f72a4 */ /* 0x000fe2000f8e020b */
[C---:B------:R-:W-:Y:S01]  /*7240*/  IADD3 R14, PT, PT, R38.reuse, 0x140, RZ ;  /* 0x00000140260e7810 */ /* 0x040fe20007ffe0ff */
[----:B------:R-:W-:Y:S01]  /*7250*/  LDS.U16 R53, [R96+0x1c0] ;  /* 0x0001c00060357984 */ /* 0x000fe20000000400 */
[----:B------:R-:W-:-:S02]  /*7260*/  IADD3 R42, PT, PT, R38, 0x180, RZ ;  /* 0x00000180262a7810 */ /* 0x000fc40007ffe0ff */
[----:B------:R-:W-:Y:S01]  /*7270*/  IADD3 R40, PT, PT, R38, 0x1c0, RZ ;  /* 0x000001c026287810 */ /* 0x000fe20007ffe0ff */
        /* <DEDUP_REMOVED lines=10> */
[----:B-1----:R-:W-:-:S04]  /*7320*/  LEA R4, P5, R5, UR22, 0x1 ;  /* 0x0000001605047c11 */ /* 0x002fc8000f8a08ff */
[----:B------:R-:W-:Y:S01]  /*7330*/  LEA.HI.X R5, R5, UR23, R6, 0x1, P5 ;  /* 0x0000001705057c11 */ /* 0x000fe2000a8f0c06 */
[----:B------:R-:W1:Y:S02]  /*7340*/  LDS R119, [UR21+0x1080] ;  /* 0x00108015ff777984 */ /* 0x000e640008000800 */
[-C--:B-1----:R-:W-:Y:S02]  /*7350*/  ISETP.GE.AND P1, PT, R13, R119.reuse, PT ;  /* 0x000000770d00720c */ /* 0x082fe40003f26270 */
[-C--:B------:R-:W-:Y:S02]  /*7360*/  ISETP.GE.AND P2, PT, R12, R119.reuse, PT ;  /* 0x000000770c00720c */ /* 0x080fe40003f46270 */
[-C--:B------:R-:W-:Y:S02]  /*7370*/  ISETP.GE.AND P3, PT, R8, R119.reuse, PT ;  /* 0x000000770800720c */ /* 0x080fe40003f66270 */
[-C--:B------:R-:W-:Y:S02]  /*7380*/  ISETP.GE.AND P4, PT, R11, R119.reuse, PT ;  /* 0x000000770b00720c */ /* 0x080fe40003f86270 */
[----:B------:R-:W-:-:S02]  /*7390*/  ISETP.GE.AND P5, PT, R10, R119, PT ;  /* 0x000000770a00720c */ /* 0x000fc40003fa6270 */
[----:B------:R-:W-:-:S03]  /*73a0*/  ISETP.GE.AND P6, PT, R14, R119, PT ;  /* 0x000000770e00720c */ /* 0x000fc60003fc6270 */
[----:B------:R-:W-:Y:S01]  /*73b0*/  @!P1 STG.E.U16 desc[UR28][R4.64], R7 ;  /* 0x0000000704009986 */ /* 0x000fe2000c10151c */
[----:B------:R-:W-:-:S03]  /*73c0*/  ISETP.GE.AND P1, PT, R17, R119, PT ;  /* 0x000000771100720c */ /* 0x000fc60003f26270 */
[----:B------:R1:W-:Y:S01]  /*73d0*/  @!P2 STG.E.U16 desc[UR28][R4.64+0x40], R41 ;  /* 0x000040290400a986 */ /* 0x0003e2000c10151c */
[----:B------:R-:W-:-:S03]  /*73e0*/  ISETP.GE.AND P2, PT, R18, R119, PT ;  /* 0x000000771200720c */ /* 0x000fc60003f46270 */
[----:B------:R2:W-:Y:S01]  /*73f0*/  @!P3 STG.E.U16 desc[UR28][R4.64+0x80], R43 ;  /* 0x0000802b0400b986 */ /* 0x0005e2000c10151c */
[----:B------:R-:W-:-:S03]  /*7400*/  ISETP.GE.AND P3, PT, R36, R119, PT ;  /* 0x000000772400720c */ /* 0x000fc60003f66270 */
[----:B------:R3:W-:Y:S01]  /*7410*/  @!P4 STG.E.U16 desc[UR28][R4.64+0xc0], R45 ;  /* 0x0000c02d0400c986 */ /* 0x0007e2000c10151c */
[----:B------:R-:W-:-:S03]  /*7420*/  ISETP.GE.AND P4, PT, R16, R119, PT ;  /* 0x000000771000720c */ /* 0x000fc60003f86270 */
[----:B------:R4:W-:Y:S01]  /*7430*/  @!P5 STG.E.U16 desc[UR28][R4.64+0x100], R47 ;  /* 0x0001002f0400d986 */ /* 0x0009e2000c10151c */
[-C--:B------:R-:W-:Y:S02]  /*7440*/  ISETP.GE.AND P5, PT, R15, R119.reuse, PT ;  /* 0x000000770f00720c */ /* 0x080fe40003fa6270 */
[C---:B-1----:R-:W-:Y:S01]  /*7450*/  IADD3 R41, PT, PT, R38.reuse, 0x1a0, RZ ;  /* 0x000001a026297810 */ /* 0x042fe20007ffe0ff */
[----:B------:R-:W-:Y:S01]  /*7460*/  @!P2 STG.E.U16 desc[UR28][R4.64+0x180], R51 ;  /* 0x000180330400a986 */ /* 0x000fe2000c10151c */
[C---:B--2---:R-:W-:Y:S02]  /*7470*/  IADD3 R43, PT, PT, R38.reuse, 0x160, RZ ;  /* 0x00000160262b7810 */ /* 0x044fe40007ffe0ff */
[----:B------:R-:W-:Y:S01]  /*7480*/  IADD3 R38, PT, PT, R38, 0x1e0, RZ ;  /* 0x000001e026267810 */ /* 0x000fe20007ffe0ff */
[----:B------:R1:W-:Y:S01]  /*7490*/  @!P3 STG.E.U16 desc[UR28][R4.64+0x140], R49 ;  /* 0x000140310400b986 */ /* 0x0003e2000c10151c */
[-C--:B------:R-:W-:Y:S02]  /*74a0*/  ISETP.GE.AND P3, PT, R41, R119.reuse, PT ;  /* 0x000000772900720c */ /* 0x080fe40003f66270 */
[-C--:B------:R-:W-:Y:S01]  /*74b0*/  ISETP.GE.AND P2, PT, R40, R119.reuse, PT ;  /* 0x000000772800720c */ /* 0x080fe20003f46270 */
[----:B------:R-:W-:Y:S01]  /*74c0*/  @!P1 STG.E.U16 desc[UR28][R4.64+0x1c0], R53 ;  /* 0x0001c03504009986 */ /* 0x000fe2000c10151c */
[----:B------:R-:W-:-:S02]  /*74d0*/  ISETP.GE.AND P1, PT, R38, R119, PT ;  /* 0x000000772600720c */ /* 0x000fc40003f26270 */
[----:B---3--:R-:W-:Y:S01]  /*74e0*/  PRMT R45, RZ, 0x7610, R45 ;  /* 0x00007610ff2d7816 */ /* 0x008fe2000000002d */
[----:B------:R-:W-:Y:S01]  /*74f0*/  @!P4 STG.E.U16 desc[UR28][R4.64+0x200], R55 ;  /* 0x000200370400c986 */ /* 0x000fe2000c10151c */
[-C--:B------:R-:W-:Y:S02]  /*7500*/  ISETP.GE.AND P4, PT, R42, R119.reuse, PT ;  /* 0x000000772a00720c */ /* 0x080fe40003f86270 */
[----:B----4-:R-:W-:Y:S01]  /*7510*/  PRMT R47, RZ, 0x7610, R47 ;  /* 0x00007610ff2f7816 */ /* 0x010fe2000000002f */
[----:B------:R-:W-:Y:S01]  /*7520*/  @!P5 STG.E.U16 desc[UR28][R4.64+0x240], R91 ;  /* 0x0002405b0400d986 */ /* 0x000fe2000c10151c */
[----:B------:R-:W-:Y:S02]  /*7530*/  ISETP.GE.AND P5, PT, R43, R119, PT ;  /* 0x000000772b00720c */ /* 0x000fe40003fa6270 */
[----:B-1----:R-:W-:Y:S01]  /*7540*/  PRMT R49, RZ, 0x7610, R49 ;  /* 0x00007610ff317816 */ /* 0x002fe20000000031 */
[----:B------:R-:W-:Y:S01]  /*7550*/  @!P6 STG.E.U16 desc[UR28][R4.64+0x280], R93 ;  /* 0x0002805d0400e986 */ /* 0x000fe2000c10151c */
[----:B------:R-:W-:Y:S01]  /*7560*/  IADD3 R7, P6, PT, R13, UR10, RZ ;  /* 0x0000000a0d077c10 */ /* 0x000fe2000ffde0ff */
[----:B------:R-:W1:Y:S02]  /*7570*/  LDCU.64 UR10, c[0x0][0x490] ;  /* 0x00009200ff0a77ac */ /* 0x000e640008000a00 */
[----:B------:R-:W-:Y:S01]  /*7580*/  @!P3 STG.E.U16 desc[UR28][R4.64+0x340], R113 ;  /* 0x000340710400b986 */ /* 0x000fe2000c10151c */
[----:B------:R-:W-:-:S02]  /*7590*/  IADD3.X R44, PT, PT, RZ, UR15, RZ, P6, !PT ;  /* 0x0000000fff2c7c10 */ /* 0x000fc4000b7fe4ff */
[----:B------:R-:W-:Y:S01]  /*75a0*/  ISETP.GE.AND P3, PT, R12, UR20, PT ;  /* 0x000000140c007c0c */ /* 0x000fe2000bf66270 */
[----:B------:R-:W-:Y:S01]  /*75b0*/  @!P4 STG.E.U16 desc[UR28][R4.64+0x300], R111 ;  /* 0x0003006f0400c986 */ /* 0x000fe2000c10151c */
[----:B0-----:R-:W-:Y:S02]  /*75c0*/  LEA R6, P6, R7, UR12, 0x1 ;  /* 0x0000000c07067c11 */ /* 0x001fe4000f8c08ff */
[----:B------:R-:W-:Y:S01]  /*75d0*/  ISETP.GE.AND P4, PT, R8, UR20, PT ;  /* 0x0000001408007c0c */ /* 0x000fe2000bf86270 */
[----:B------:R-:W-:Y:S01]  /*75e0*/  @!P5 STG.E.U16 desc[UR28][R4.64+0x2c0], R109 ;  /* 0x0002c06d0400d986 */ /* 0x000fe2000c10151c */
[----:B------:R-:W-:Y:S02]  /*75f0*/  ISETP.GE.AND P5, PT, R11, UR20, PT ;  /* 0x000000140b007c0c */ /* 0x000fe4000bfa6270 */
[--C-:B------:R-:W-:Y:S01]  /*7600*/  LEA.HI.X R7, R7, UR13, R44.reuse, 0x1, P6 ;  /* 0x0000000d07077c11 */ /* 0x100fe2000b0f0c2c */
[----:B------:R-:W-:Y:S01]  /*7610*/  @!P2 STG.E.U16 desc[UR28][R4.64+0x380], R115 ;  /* 0x000380730400a986 */ /* 0x000fe2000c10151c */
[----:B------:R-:W-:Y:S01]  /*7620*/  ISETP.GE.AND P2, PT, R13, UR20, PT ;  /* 0x000000140d007c0c */ /* 0x000fe2000bf46270 */
[----:B------:R-:W0:Y:S01]  /*7630*/  LDCU.128 UR12, c[0x0][0x430] ;  /* 0x00008600ff0c77ac */ /* 0x000e220008000c00 */
[----:B------:R-:W-:Y:S01]  /*7640*/  PRMT R44, RZ, 0x7610, R44 ;  /* 0x00007610ff2c7816 */ /* 0x000fe2000000002c */
[----:B------:R2:W-:Y:S01]  /*7650*/  @!P1 STG.E.U16 desc[UR28][R4.64+0x3c0], R117 ;  /* 0x0003c07504009986 */ /* 0x0005e2000c10151c */
[----:B------:R-:W-:-:S02]  /*7660*/  ISETP.GE.AND P6, PT, R10, UR20, PT ;  /* 0x000000140a007c0c */ /* 0x000fc4000bfc6270 */
[----:B------:R-:W-:Y:S01]  /*7670*/  ISETP.GE.AND P1, PT, R36, UR20, PT ;  /* 0x0000001424007c0c */ /* 0x000fe2000bf26270 */
[----:B------:R-:W-:Y:S01]  /*7680*/  BAR.SYNC.DEFER_BLOCKING 0x0 ;  /* 0x0000000000007b1d */ /* 0x000fe20000010000 */
[----:B------:R-:W-:Y:S02]  /*7690*/  PRMT R50, RZ, 0x7610, R50 ;  /* 0x00007610ff327816 */ /* 0x000fe40000000032 */
[----:B------:R-:W-:Y:S02]  /*76a0*/  PRMT R51, RZ, 0x7610, R51 ;  /* 0x00007610ff337816 */ /* 0x000fe40000000033 */
[----:B--2---:R-:W-:Y:S02]  /*76b0*/  PRMT R4, RZ, 0x7610, R4 ;  /* 0x00007610ff047816 */ /* 0x004fe40000000004 */
[----:B------:R-:W-:Y:S01]  /*76c0*/  PRMT R5, RZ, 0x7610, R5 ;  /* 0x00007610ff057816 */ /* 0x000fe20000000005 */
[----:B------:R-:W2:Y:S01]  /*76d0*/  @!P2 LDG.E.U16 R44, desc[UR28][R6.64] ;  /* 0x0000001c062ca981 */ /* 0x000ea2000c1e1500 */
[----:B------:R-:W-:-:S03]  /*76e0*/  ISETP.GE.AND P2, PT, R18, UR20, PT ;  /* 0x0000001412007c0c */ /* 0x000fc6000bf46270 */
[----:B------:R-:W3:Y:S01]  /*76f0*/  @!P3 LDG.E.U16 R45, desc[UR28][R6.64+0x40] ;  /* 0x0000401c062db981 */ /* 0x000ee2000c1e1500 */
[----:B------:R-:W-:-:S03]  /*7700*/  ISETP.GE.AND P3, PT, R17, UR20, PT ;  /* 0x0000001411007c0c */ /* 0x000fc6000bf66270 */
[----:B------:R-:W4:Y:S01]  /*7710*/  @!P4 LDG.E.U16 R46, desc[UR28][R6.64+0x80] ;  /* 0x0000801c062ec981 */ /* 0x000f22000c1e1500 */
[----:B------:R-:W-:-:S03]  /*7720*/  ISETP.GE.AND P4, PT, R16, UR20, PT ;  /* 0x0000001410007c0c */ /* 0x000fc6000bf86270 */
[----:B------:R-:W5:Y:S01]  /*7730*/  @!P5 LDG.E.U16 R47, desc[UR28][R6.64+0xc0] ;  /* 0x0000c01c062fd981 */ /* 0x000f62000c1e1500 */
        /* <DEDUP_REMOVED lines=12> */
[----:B------:R-:W-:Y:S02]  /*7800*/  ISETP.GE.AND P5, PT, R38, UR20, PT ;  /* 0x0000001426007c0c */ /* 0x000fe4000bfa6270 */
[----:B------:R-:W-:Y:S02]  /*7810*/  PRMT R52, RZ, 0x7610, R52 ;  /* 0x00007610ff347816 */ /* 0x000fe40000000034 */
[----:B------:R-:W-:Y:S02]  /*7820*/  PRMT R53, RZ, 0x7610, R53 ;  /* 0x00007610ff357816 */ /* 0x000fe40000000035 */
[----:B------:R-:W-:Y:S02]  /*7830*/  PRMT R54, RZ, 0x7610, R54 ;  /* 0x00007610ff367816 */ /* 0x000fe40000000036 */
[----:B------:R-:W-:Y:S01]  /*7840*/  PRMT R55, RZ, 0x7610, R55 ;  /* 0x00007610ff377816 */ /* 0x000fe20000000037 */
[----:B------:R-:W5:Y:S01]  /*7850*/  @!P6 LDG.E.U16 R52, desc[UR28][R6.64+0x280] ;  /* 0x0002801c0634e981 */ /* 0x000f62000c1e1500 */
[----:B------:R-:W-:-:S03]  /*7860*/  PRMT R56, RZ, 0x7610, R56 ;  /* 0x00007610ff387816 */ /* 0x000fc60000000038 */
[----:B------:R-:W5:Y:S04]  /*7870*/  @!P1 LDG.E.U16 R53, desc[UR28][R6.64+0x2c0] ;  /* 0x0002c01c06359981 */ /* 0x000f68000c1e1500 */
[----:B------:R-:W5:Y:S04]  /*7880*/  @!P2 LDG.E.U16 R54, desc[UR28][R6.64+0x300] ;  /* 0x0003001c0636a981 */ /* 0x000f68000c1e1500 */
[----:B------:R-:W5:Y:S04]  /*7890*/  @!P3 LDG.E.U16 R55, desc[UR28][R6.64+0x340] ;  /* 0x0003401c0637b981 */ /* 0x000f68000c1e1500 */
[----:B------:R-:W5:Y:S04]  /*78a0*/  @!P4 LDG.E.U16 R56, desc[UR28][R6.64+0x380] ;  /* 0x0003801c0638c981 */ /* 0x000f68000c1e1500 */
[----:B------:R-:W5:Y:S01]  /*78b0*/  @!P5 LDG.E.U16 R35, desc[UR28][R6.64+0x3c0] ;  /* 0x0003c01c0623d981 */ /* 0x000f62000c1e1500 */
[----:B0-----:R-:W-:-:S03]  /*78c0*/  UIMAD.WIDE.U32 UR8, UR31, UR12, UR8 ;  /* 0x0000000c1f0872a5 */ /* 0x001fc6000f8e0008 */
        /* <DEDUP_REMOVED lines=17> */
[----:B------:R-:W0:Y:S04]  /*79e0*/  LDS.U16 R4, [R83] ;  /* 0x0000000053047984 */ /* 0x000e280000000400 */
[----:B------:R-:W2:Y:S04]  /*79f0*/  LDS.U16 R5, [R81+0x2] ;  /* 0x0000020051057984 */ /* 0x000ea80000000400 */
[----:B------:R-:W3:Y:S04]  /*7a00*/  LDS.U16 R49, [R77+0x6] ;  /* 0x000006004d317984 */ /* 0x000ee80000000400 */
[----:B------:R-:W4:Y:S04]  /*7a10*/  LDS.U16 R52, [R75+0x8] ;  /* 0x000008004b347984 */ /* 0x000f280000000400 */
[----:B------:R-:W5:Y:S04]  /*7a20*/  LDS.U16 R6, [R73+0xa] ;  /* 0x00000a0049067984 */ /* 0x000f680000000400 */
[----:B------:R-:W1:Y:S04]  /*7a30*/  LDS.U16 R51, [R67+0x10] ;  /* 0x0000100043337984 */ /* 0x000e680000000400 */
[----:B------:R-:W1:Y:S04]  /*7a40*/  LDS.U16 R46, [R79+0x4] ;  /* 0x000004004f2e7984 */ /* 0x000e680000000400 */
[----:B------:R-:W1:Y:S04]  /*7a50*/  LDS.U16 R45, [R71+0xc] ;  /* 0x00000c00472d7984 */ /* 0x000e680000000400 */
[----:B------:R-:W-:Y:S04]  /*7a60*/  LDS.U16 R53, [R37+0x1e] ;  /* 0x00001e0025357984 */ /* 0x000fe80000000400 */
[----:B------:R-:W-:Y:S01]  /*7a70*/  LDS.U16 R48, [R69+0xe] ;  /* 0x00000e0045307984 */ /* 0x000fe20000000400 */
[----:B0-----:R-:W-:-:S03]  /*7a80*/  HADD2.F32 R54, -RZ, R4.H0_H0 ;  /* 0x20000004ff367230 */ /* 0x001fc60000004100 */
[----:B------:R-:W-:Y:S04]  /*7a90*/  LDS.U16 R7, [R65+0x12] ;  /* 0x0000120041077984 */ /* 0x000fe80000000400 */
[----:B------:R-:W0:Y:S01]  /*7aa0*/  LDS.U16 R4, [R57+0x1a] ;  /* 0x00001a0039047984 */ /* 0x000e220000000400 */
[----:B--2---:R-:W-:-:S03]  /*7ab0*/  HADD2.F32 R56, -RZ, R5.H0_H0 ;  /* 0x20000005ff387230 */ /* 0x004fc60000004100 */
[----:B------:R-:W2:Y:S04]  /*7ac0*/  LDS.U16 R47, [R61+0x16] ;  /* 0x000016003d2f7984 */ /* 0x000ea80000000400 */
[----:B------:R-:W2:Y:S04]  /*7ad0*/  LDS.U16 R5, [R39+0x1c] ;  /* 0x00001c0027057984 */ /* 0x000ea80000000400 */
[----:B------:R-:W2:Y:S04]  /*7ae0*/  LDS.U16 R44, [R63+0x14] ;  /* 0x000014003f2c7984 */ /* 0x000ea80000000400 */
[----:B------:R-:W2:Y:S01]  /*7af0*/  LDS.U16 R50, [R59+0x18] ;  /* 0x000018003b327984 */ /* 0x000ea20000000400 */
[----:B---3--:R-:W-:-:S02]  /*7b00*/  HADD2.F32 R49, -RZ, R49.H0_H0 ;  /* 0x20000031ff317230 */ /* 0x008fc40000004100 */
[----:B------:R-:W-:Y:S01]  /*7b10*/  FMUL.FTZ R55, R54, -1.4426950216293334961 ;  /* 0xbfb8aa3b36377820 */ /* 0x000fe20000410000 */
[----:B----4-:R-:W-:Y:S02]  /*7b20*/  HADD2.F32 R52, -RZ, R52.H0_H0 ;  /* 0x20000034ff347230 */ /* 0x010fe40000004100 */
[----:B------:R-:W-:-:S03]  /*7b30*/  FMUL.FTZ R62, R49, -1.4426950216293334961 ;  /* 0xbfb8aa3b313e7820 */ /* 0x000fc60000410000 */
[----:B------:R-:W3:Y:S01]  /*7b40*/  MUFU.EX2 R55, R55 ;  /* 0x0000003700377308 */ /* 0x000ee20000000800 */
[----:B-----5:R-:W-:Y:S02]  /*7b50*/  HADD2.F32 R35, -RZ, R6.H0_H0 ;  /* 0x20000006ff237230 */ /* 0x020fe40000004100 */
[----:B------:R-:W-:Y:S01]  /*7b60*/  FMUL.FTZ R6, R52, -1.4426950216293334961 ;  /* 0xbfb8aa3b34067820 */ /* 0x000fe20000410000 */
[----:B------:R-:W4:Y:S01]  /*7b70*/  MUFU.EX2 R62, R62 ;  /* 0x0000003e003e7308 */ /* 0x000f220000000800 */
[----:B-1----:R-:W-:Y:S02]  /*7b80*/  HADD2.F32 R51, -RZ, R51.H0_H0 ;  /* 0x20000033ff337230 */ /* 0x002fe40000004100 */
[----:B------:R-:W-:Y:S01]  /*7b90*/  FMUL.FTZ R58, R56, -1.4426950216293334961 ;  /* 0xbfb8aa3b383a7820 */ /* 0x000fe20000410000 */
[----:B------:R0:W-:Y:S01]  /*7ba0*/  MUFU.EX2 R64, R6 ;  /* 0x0000000600407308 */ /* 0x0001e20000000800 */
[----:B------:R-:W-:Y:S02]  /*7bb0*/  HADD2.F32 R46, -RZ, R46.H0_H0 ;  /* 0x2000002eff2e7230 */ /* 0x000fe40000004100 */
[----:B------:R-:W-:-:S02]  /*7bc0*/  HADD2.F32 R45, -RZ, R45.H0_H0 ;  /* 0x2000002dff2d7230 */ /* 0x000fc40000004100 */
[----:B------:R-:W-:Y:S01]  /*7bd0*/  FMUL.FTZ R72, R51, -1.4426950216293334961 ;  /* 0xbfb8aa3b33487820 */ /* 0x000fe20000410000 */
[----:B0-----:R-:W-:Y:S02]  /*7be0*/  HADD2.F32 R6, -RZ, R4.H0_H0 ;  /* 0x20000004ff067230 */ /* 0x001fe40000004100 */
[----:B---3--:R-:W-:Y:S01]  /*7bf0*/  FADD.FTZ R55, R55, 1 ;  /* 0x3f80000037377421 */ /* 0x008fe20000010000 */
[----:B------:R-:W-:Y:S02]  /*7c00*/  HADD2.F32 R4, -RZ, R53.H0_H0 ;  /* 0x20000035ff047230 */ /* 0x000fe40000004100 */
[----:B------:R-:W-:Y:S01]  /*7c10*/  FMUL.FTZ R60, R46, -1.4426950216293334961 ;  /* 0xbfb8aa3b2e3c7820 */ /* 0x000fe20000410000 */
[----:B------:R-:W-:Y:S02]  /*7c20*/  HADD2.F32 R48, -RZ, R48.H0_H0 ;  /* 0x20000030ff307230 */ /* 0x000fe40000004100 */
[----:B------:R-:W-:Y:S01]  /*7c30*/  FMUL.FTZ R53, R6, -1.4426950216293334961 ;  /* 0xbfb8aa3b06357820 */ /* 0x000fe20000410000 */
[----:B------:R-:W-:-:S02]  /*7c40*/  HADD2.F32 R7, -RZ, R7.H0_H0 ;  /* 0x20000007ff077230 */ /* 0x000fc40000004100 */
[----:B------:R-:W-:Y:S01]  /*7c50*/  FMUL.FTZ R66, R35, -1.4426950216293334961 ;  /* 0xbfb8aa3b23427820 */ /* 0x000fe20000410000 */
[----:B------:R-:W0:Y:S01]  /*7c60*/  MUFU.EX2 R58, R58 ;  /* 0x0000003a003a7308 */ /* 0x000e220000000800 */
[----:B------:R-:W-:Y:S01]  /*7c70*/  FMUL.FTZ R68, R45, -1.4426950216293334961 ;  /* 0xbfb8aa3b2d447820 */ /* 0x000fe20000410000 */
[----:B--2---:R-:W-:Y:S02]  /*7c80*/  HADD2.F32 R47, -RZ, R47.H0_H0 ;  /* 0x2000002fff2f7230 */ /* 0x004fe40000004100 */
[----:B----4-:R-:W-:Y:S01]  /*7c90*/  FADD.FTZ R62, R62, 1 ;  /* 0x3f8000003e3e7421 */ /* 0x010fe20000010000 */
[----:B------:R-:W-:Y:S01]  /*7ca0*/  HADD2.F32 R5, -RZ, R5.H0_H0 ;  /* 0x20000005ff057230 */ /* 0x000fe20000004100 */
[----:B------:R1:W2:Y:S01]  /*7cb0*/  MUFU.RCP R91, R55 ;  /* 0x00000037005b7308 */ /* 0x0002a20000001000 */
[----:B------:R-:W-:Y:S02]  /*7cc0*/  HADD2.F32 R44, -RZ, R44.H0_H0 ;  /* 0x2000002cff2c7230 */ /* 0x000fe40000004100 */
[----:B------:R-:W-:Y:S01]  /*7cd0*/  FMUL.FTZ R70, R48, -1.4426950216293334961 ;  /* 0xbfb8aa3b30467820 */ /* 0x000fe20000410000 */
[----:B------:R-:W-:Y:S01]  /*7ce0*/  FMUL.FTZ R74, R7, -1.4426950216293334961 ;  /* 0xbfb8aa3b074a7820 */ /* 0x000fe20000410000 */
[----:B------:R-:W-:-:S02]  /*7cf0*/  HADD2.F32 R50, -RZ, R50.H0_H0 ;  /* 0x20000032ff327230 */ /* 0x000fc40000004100 */
[----:B------:R-:W-:Y:S01]  /*7d00*/  FMUL.FTZ R78, R47, -1.4426950216293334961 ;  /* 0xbfb8aa3b2f4e7820 */ /* 0x000fe20000410000 */
[----:B------:R-:W-:Y:S01]  /*7d10*/  FMUL.FTZ R82, R5, -1.4426950216293334961 ;  /* 0xbfb8aa3b05527820 */ /* 0x000fe20000410000 */
[----:B------:R-:W-:Y:S01]  /*7d20*/  FMUL.FTZ R90, R4, -1.4426950216293334961 ;  /* 0xbfb8aa3b045a7820 */ /* 0x000fe20000410000 */
[----:B------:R-:W3:Y:S01]  /*7d30*/  MUFU.EX2 R72, R72 ;  /* 0x0000004800487308 */ /* 0x000ee20000000800 */
[----:B------:R-:W-:-:S03]  /*7d40*/  FMUL.FTZ R76, R44, -1.4426950216293334961 ;  /* 0xbfb8aa3b2c4c7820 */ /* 0x000fc60000410000 */
[----:B------:R-:W1:Y:S04]  /*7d50*/  MUFU.EX2 R53, R53 ;  /* 0x0000003500357308 */ /* 0x000e680000000800 */
[----:B------:R-:W4:Y:S04]  /*7d60*/  MUFU.EX2 R60, R60 ;  /* 0x0000003c003c7308 */ /* 0x000f280000000800 */
[----:B------:R-:W5:Y:S01]  /*7d70*/  MUFU.EX2 R66, R66 ;  /* 0x0000004200427308 */ /* 0x000f620000000800 */
[----:B------:R-:W-:-:S03]  /*7d80*/  FMUL.FTZ R80, R50, -1.4426950216293334961 ;  /* 0xbfb8aa3b32507820 */ /* 0x000fc60000410000 */
[----:B------:R-:W2:Y:S04]  /*7d90*/  MUFU.EX2 R68, R68 ;  /* 0x0000004400447308 */ /* 0x000ea80000000800 */
[----:B------:R-:W2:Y:S01]  /*7da0*/  MUFU.RCP R62, R62 ;  /* 0x0000003e003e7308 */ /* 0x000ea20000001000 */
[----:B0-----:R-:W-:-:S07]  /*7db0*/  FADD.FTZ R58, R58, 1 ;  /* 0x3f8000003a3a7421 */ /* 0x001fce0000010000 */
[----:B------:R-:W0:Y:S04]  /*7dc0*/  MUFU.EX2 R70, R70 ;  /* 0x0000004600467308 */ /* 0x000e280000000800 */
[----:B------:R-:W0:Y:S04]  /*7dd0*/  MUFU.EX2 R74, R74 ;  /* 0x0000004a004a7308 */ /* 0x000e280000000800 */
[----:B------:R-:W0:Y:S04]  /*7de0*/  MUFU.EX2 R78, R78 ;  /* 0x0000004e004e7308 */ /* 0x000e280000000800 */
[----:B------:R-:W0:Y:S04]  /*7df0*/  MUFU.EX2 R82, R82 ;  /* 0x0000005200527308 */ /* 0x000e280000000800 */
[----:B------:R-:W0:Y:S01]  /*7e00*/  MUFU.EX2 R90, R90 ;  /* 0x0000005a005a7308 */ /* 0x000e220000000800 */
[----:B------:R-:W-:-:S03]  /*7e10*/  FADD.FTZ R64, R64, 1 ;  /* 0x3f80000040407421 */ /* 0x000fc60000010000 */
[----:B------:R-:W0:Y:S01]  /*7e20*/  MUFU.EX2 R76, R76 ;  /* 0x0000004c004c7308 */ /* 0x000e220000000800 */
[----:B---3--:R-:W-:-:S03]  /*7e30*/  FADD.FTZ R72, R72, 1 ;  /* 0x3f80000048487421 */ /* 0x008fc60000010000 */
[----:B------:R-:W3:Y:S01]  /*7e40*/  MUFU.EX2 R80, R80 ;  /* 0x0000005000507308 */ /* 0x000ee20000000800 */
[----:B-1----:R-:W-:Y:S01]  /*7e50*/  FADD.FTZ R55, R53, 1 ;  /* 0x3f80000035377421 */ /* 0x002fe20000010000 */
[----:B----4-:R-:W-:Y:S01]  /*7e60*/  FADD.FTZ R60, R60, 1 ;  /* 0x3f8000003c3c7421 */ /* 0x010fe20000010000 */
[----:B-----5:R-:W-:Y:S01]  /*7e70*/  FADD.FTZ R66, R66, 1 ;  /* 0x3f80000042427421 */ /* 0x020fe20000010000 */
[----:B------:R-:W1:Y:S01]  /*7e80*/  MUFU.RCP R93, R58 ;  /* 0x0000003a005d7308 */ /* 0x000e620000001000 */
[----:B--2---:R-:W-:Y:S01]  /*7e90*/  FMUL.FTZ R53, R54, R91 ;  /* 0x0000005b36357220 */ /* 0x004fe20000410000 */
[----:B------:R-:W-:Y:S01]  /*7ea0*/  FADD.FTZ R68, R68, 1 ;  /* 0x3f80000044447421 */ /* 0x000fe20000010000 */
[----:B0-----:R-:W-:Y:S01]  /*7eb0*/  FADD.FTZ R70, R70, 1 ;  /* 0x3f80000046467421 */ /* 0x001fe20000010000 */
[----:B------:R-:W-:Y:S01]  /*7ec0*/  FADD.FTZ R74, R74, 1 ;  /* 0x3f8000004a4a7421 */ /* 0x000fe20000010000 */
[----:B------:R-:W-:-:S03]  /*7ed0*/  FMUL.FTZ R53, R53, R34 ;  /* 0x0000002235357220 */ /* 0x000fc60000410000 */
[----:B------:R-:W0:Y:S01]  /*7ee0*/  MUFU.RCP R111, R64 ;  /* 0x00000040006f7308 */ /* 0x000e220000001000 */
[----:B------:R-:W-:Y:S01]  /*7ef0*/  FMUL.FTZ R34, R49, R62 ;  /* 0x0000003e31227220 */ /* 0x000fe20000410000 */
[----:B------:R-:W-:Y:S01]  /*7f00*/  FADD.FTZ R78, R78, 1 ;  /* 0x3f8000004e4e7421 */ /* 0x000fe20000010000 */
[----:B------:R-:W-:Y:S01]  /*7f10*/  FADD.FTZ R82, R82, 1 ;  /* 0x3f80000052527421 */ /* 0x000fe20000010000 */
[----:B------:R-:W-:-:S04]  /*7f20*/  FADD.FTZ R90, R90, 1 ;  /* 0x3f8000005a5a7421 */ /* 0x000fc80000010000 */
[----:B------:R-:W2:Y:S01]  /*7f30*/  MUFU.RCP R109, R60 ;  /* 0x0000003c006d7308 */ /* 0x000ea20000001000 */
[----:B------:R-:W-:Y:S01]  /*7f40*/  FADD.FTZ R76, R76, 1 ;  /* 0x3f8000004c4c7421 */ /* 0x000fe20000010000 */
[----:B------:R-:W-:Y:S01]  /*7f50*/  FMUL.FTZ R34, R34, R31 ;  /* 0x0000001f22227220 */ /* 0x000fe20000410000 */
[----:B---3--:R-:W-:-:S05]  /*7f60*/  FADD.FTZ R80, R80, 1 ;  /* 0x3f80000050507421 */ /* 0x008fca0000010000 */
[----:B------:R-:W3:Y:S08]  /*7f70*/  MUFU.RCP R72, R72 ;  /* 0x0000004800487308 */ /* 0x000ef00000001000 */
[----:B------:R-:W4:Y:S08]  /*7f80*/  MUFU.RCP R66, R66 ;  /* 0x0000004200427308 */ /* 0x000f300000001000 */
[----:B------:R-:W5:Y:S08]  /*7f90*/  MUFU.RCP R68, R68 ;  /* 0x0000004400447308 */ /* 0x000f700000001000 */
[----:B------:R-:W5:Y:S01]  /*7fa0*/  MUFU.RCP R113, R70 ;  /* 0x0000004600717308 */ /* 0x000f620000001000 */
[----:B-1----:R-:W-:-:S07]  /*7fb0*/  FMUL.FTZ R56, R56, R93 ;  /* 0x0000005d38387220 */ /* 0x002fce0000410000 */
[----:B------:R-:W1:Y:S08]  /*7fc0*/  MUFU.RCP R74, R74 ;  /* 0x0000004a004a7308 */ /* 0x000e700000001000 */
[----:B------:R-:W1:Y:S01]  /*7fd0*/  MUFU.RCP R31, R90 ;  /* 0x0000005a001f7308 */ /* 0x000e620000001000 */
[----:B0-----:R-:W-:-:S07]  /*7fe0*/  FMUL.FTZ R49, R52, R111 ;  /* 0x0000006f34317220 */ /* 0x001fce0000410000 */
[----:B------:R-:W0:Y:S08]  /*7ff0*/  MUFU.RCP R115, R76 ;  /* 0x0000004c00737308 */ /* 0x000e300000001000 */
[----:B------:R-:W0:Y:S08]  /*8000*/  MUFU.RCP R78, R78 ;  /* 0x0000004e004e7308 */ /* 0x000e300000001000 */
[----:B------:R-:W0:Y:S01]  /*8010*/  MUFU.RCP R82, R82 ;  /* 0x0000005200527308 */ /* 0x000e220000001000 */
[----:B------:R-:W-:-:S07]  /*8020*/  FMUL.FTZ R56, R56, R33 ;  /* 0x0000002138387220 */ /* 0x000fce0000410000 */
[----:B------:R-:W0:Y:S08]  /*8030*/  MUFU.RCP R117, R80 ;  /* 0x0000005000757308 */ /* 0x000e300000001000 */
[----:B------:R-:W0:Y:S01]  /*8040*/  MUFU.RCP R55, R55 ;  /* 0x0000003700377308 */ /* 0x000e220000001000 */
[----:B--2---:R-:W-:Y:S01]  /*8050*/  FMUL.FTZ R33, R46, R109 ;  /* 0x0000006d2e217220 */ /* 0x004fe20000410000 */
[----:B------:R-:W-:Y:S01]  /*8060*/  FMUL.FTZ R49, R49, R30 ;  /* 0x0000001e31317220 */ /* 0x000fe20000410000 */
[----:B---3--:R-:W-:Y:S01]  /*8070*/  FMUL.FTZ R51, R51, R72 ;  /* 0x0000004833337220 */ /* 0x008fe20000410000 */
[----:B----4-:R-:W-:Y:S01]  /*8080*/  FMUL.FTZ R30, R35, R66 ;  /* 0x00000042231e7220 */ /* 0x010fe20000410000 */
[----:B-----5:R-:W-:Y:S01]  /*8090*/  FMUL.FTZ R45, R45, R68 ;  /* 0x000000442d2d7220 */ /* 0x020fe20000410000 */
[----:B------:R-:W-:Y:S01]  /*80a0*/  FMUL.FTZ R33, R33, R32 ;  /* 0x0000002021217220 */ /* 0x000fe20000410000 */
[----:B------:R-:W-:Y:S01]  /*80b0*/  FMUL.FTZ R48, R48, R113 ;  /* 0x0000007130307220 */ /* 0x000fe20000410000 */
[----:B------:R-:W-:Y:S01]  /*80c0*/  FMUL.FTZ R51, R51, R26 ;  /* 0x0000001a33337220 */ /* 0x000fe20000410000 */
[----:B------:R-:W-:Y:S01]  /*80d0*/  FMUL.FTZ R30, R30, R29 ;  /* 0x0000001d1e1e7220 */ /* 0x000fe20000410000 */
[----:B------:R-:W-:Y:S01]  /*80e0*/  BAR.SYNC.DEFER_BLOCKING 0x0 ;  /* 0x0000000000007b1d */ /* 0x000fe20000010000 */
[----:B-1----:R-:W-:Y:S01]  /*80f0*/  FMUL.FTZ R26, R7, R74 ;  /* 0x0000004a071a7220 */ /* 0x002fe20000410000 */
[----:B------:R-:W-:Y:S01]  /*8100*/  FMUL.FTZ R4, R4, R31 ;  /* 0x0000001f04047220 */ /* 0x000fe20000410000 */
[----:B------:R-:W-:Y:S01]  /*8110*/  FMUL.FTZ R45, R45, R28 ;  /* 0x0000001c2d2d7220 */ /* 0x000fe20000410000 */
[----:B------:R-:W-:Y:S01]  /*8120*/  F2FP.F16.F32.PACK_AB R53, R56, R53 ;  /* 0x000000353835723e */ /* 0x000fe200000000ff */
[----:B------:R-:W-:Y:S01]  /*8130*/  FMUL.FTZ R48, R48, R27 ;  /* 0x0000001b30307220 */ /* 0x000fe20000410000 */
[----:B0-----:R-:W-:Y:S01]  /*8140*/  FMUL.FTZ R7, R44, R115 ;  /* 0x000000732c077220 */ /* 0x001fe20000410000 */
[----:B------:R-:W-:Y:S01]  /*8150*/  FMUL.FTZ R28, R47, R78 ;  /* 0x0000004e2f1c7220 */ /* 0x000fe20000410000 */
[----:B------:R-:W-:Y:S01]  /*8160*/  FMUL.FTZ R5, R5, R82 ;  /* 0x0000005205057220 */ /* 0x000fe20000410000 */
[----:B------:R-:W-:Y:S01]  /*8170*/  F2FP.F16.F32.PACK_AB R33, R34, R33 ;  /* 0x000000212221723e */ /* 0x000fe200000000ff */
[----:B------:R-:W-:Y:S01]  /*8180*/  FMUL.FTZ R27, R50, R117 ;  /* 0x00000075321b7220 */ /* 0x000fe20000410000 */
[----:B------:R-:W-:Y:S01]  /*8190*/  FMUL.FTZ R26, R26, R25 ;  /* 0x000000191a1a7220 */ /* 0x000fe20000410000 */
[----:B------:R-:W-:Y:S01]  /*81a0*/  FMUL.FTZ R6, R6, R55 ;  /* 0x0000003706067220 */ /* 0x000fe20000410000 */
[----:B------:R-:W-:Y:S01]  /*81b0*/  FMUL.FTZ R4, R4, R19 ;  /* 0x0000001304047220 */ /* 0x000fe20000410000 */
[----:B------:R-:W-:Y:S01]  /*81c0*/  PRMT R19, R53, 0x7632, R19 ;  /* 0x0000763235137816 */ /* 0x000fe20000000013 */
[----:B------:R-:W-:Y:S01]  /*81d0*/  FMUL.FTZ R7, R7, R24 ;  /* 0x0000001807077220 */ /* 0x000fe20000410000 */
[----:B------:R-:W-:Y:S01]  /*81e0*/  F2FP.F16.F32.PACK_AB R30, R30, R49 ;  /* 0x000000311e1e723e */ /* 0x000fe200000000ff */
[----:B------:R-:W-:Y:S01]  /*81f0*/  FMUL.FTZ R28, R28, R23 ;  /* 0x000000171c1c7220 */ /* 0x000fe20000410000 */
[----:B------:R-:W-:Y:S01]  /*8200*/  FMUL.FTZ R5, R5, R20 ;  /* 0x0000001405057220 */ /* 0x000fe20000410000 */
[----:B------:R-:W-:Y:S01]  /*8210*/  PRMT R20, R33, 0x7632, R20 ;  /* 0x0000763221147816 */ /* 0x000fe20000000014 */
[----:B------:R-:W-:Y:S01]  /*8220*/  FMUL.FTZ R27, R27, R22 ;  /* 0x000000161b1b7220 */ /* 0x000fe20000410000 */
[----:B------:R-:W-:Y:S01]  /*8230*/  F2FP.F16.F32.PACK_AB R45, R48, R45 ;  /* 0x0000002d302d723e */ /* 0x000fe200000000ff */
[----:B------:R-:W-:Y:S01]  /*8240*/  FMUL.FTZ R6, R6, R21 ;  /* 0x0000001506067220 */ /* 0x000fe20000410000 */
[----:B------:R-:W-:Y:S01]  /*8250*/  PRMT R21, R30, 0x7632, R21 ;  /* 0x000076321e157816 */ /* 0x000fe20000000015 */
[----:B------:R-:W-:Y:S01]  /*8260*/  STS.U16 [R83], R53 ;  /* 0x0000003553007388 */ /* 0x000fe20000000400 */
[----:B------:R-:W-:-:S02]  /*8270*/  F2FP.F16.F32.PACK_AB R26, R26, R51 ;  /* 0x000000331a1a723e */ /* 0x000fc400000000ff */
[----:B------:R-:W-:Y:S01]  /*8280*/  PRMT R22, R45, 0x7632, R22 ;  /* 0x000076322d167816 */ /* 0x000fe20000000016 */
[----:B------:R0:W-:Y:S01]  /*8290*/  STS.U16 [R81+0x2], R19 ;  /* 0x0000021351007388 */ /* 0x0001e20000000400 */
[----:B------:R-:W-:-:S03]  /*82a0*/  F2FP.F16.F32.PACK_AB R7, R28, R7 ;  /* 0x000000071c07723e */ /* 0x000fc600000000ff */
[----:B------:R-:W-:Y:S01]  /*82b0*/  STS.U16 [R79+0x4], R33 ;  /* 0x000004214f007388 */ /* 0x000fe20000000400 */
[----:B------:R-:W-:-:S03]  /*82c0*/  F2FP.F16.F32.PACK_AB R6, R6, R27 ;  /* 0x0000001b0606723e */ /* 0x000fc600000000ff */
[----:B------:R1:W-:Y:S01]  /*82d0*/  STS.U16 [R77+0x6], R20 ;  /* 0x000006144d007388 */ /* 0x0003e20000000400 */
[----:B------:R-:W-:Y:S02]  /*82e0*/  F2FP.F16.F32.PACK_AB R4, R4, R5 ;  /* 0x000000050404723e */ /* 0x000fe400000000ff */
[----:B0-----:R-:W-:Y:S01]  /*82f0*/  PRMT R19, R26, 0x7632, R19 ;  /* 0x000076321a137816 */ /* 0x001fe20000000013 */
[----:B------:R-:W-:Y:S01]  /*8300*/  STS.U16 [R75+0x8], R30 ;  /* 0x0000081e4b007388 */ /* 0x000fe20000000400 */
[----:B------:R-:W-:-:S03]  /*8310*/  PRMT R5, R6, 0x7632, R5 ;  /* 0x0000763206057816 */ /* 0x000fc60000000005 */
[----:B------:R-:W-:Y:S01]  /*8320*/  STS.U16 [R73+0xa], R21 ;  /* 0x00000a1549007388 */ /* 0x000fe20000000400 */
[----:B-1----:R-:W-:-:S03]  /*8330*/  PRMT R20, R7, 0x7632, R20 ;  /* 0x0000763207147816 */ /* 0x002fc60000000014 */
[----:B------:R-:W-:Y:S01]  /*8340*/  STS.U16 [R71+0xc], R45 ;  /* 0x00000c2d47007388 */ /* 0x000fe20000000400 */
[----:B------:R-:W-:-:S03]  /*8350*/  PRMT R24, R4, 0x7632, R24 ;  /* 0x0000763204187816 */ /* 0x000fc60000000018 */
[----:B------:R0:W-:Y:S04]  /*8360*/  STS.U16 [R69+0xe], R22 ;  /* 0x00000e1645007388 */ /* 0x0001e80000000400 */
[----:B------:R-:W-:Y:S04]  /*8370*/  STS.U16 [R67+0x10], R26 ;  /* 0x0000101a43007388 */ /* 0x000fe80000000400 */
[----:B------:R-:W-:Y:S01]  /*8380*/  STS.U16 [R65+0x12], R19 ;  /* 0x0000121341007388 */ /* 0x000fe20000000400 */
[----:B0-----:R-:W-:-:S03]  /*8390*/  PRMT R22, R4, 0x7610, R22 ;  /* 0x0000761004167816 */ /* 0x001fc60000000016 */
[----:B------:R-:W-:Y:S01]  /*83a0*/  STS.U16 [R63+0x14], R7 ;  /* 0x000014073f007388 */ /* 0x000fe20000000400 */
[----:B------:R-:W-:-:S03]  /*83b0*/  MOV R4, UR20 ;  /* 0x0000001400047c02 */ /* 0x000fc60008000f00 */
[----:B------:R-:W-:Y:S04]  /*83c0*/  STS.U16 [R61+0x16], R20 ;  /* 0x000016143d007388 */ /* 0x000fe80000000400 */
[----:B------:R-:W-:Y:S04]  /*83d0*/  STS.U16 [R59+0x18], R6 ;  /* 0x000018063b007388 */ /* 0x000fe80000000400 */
[----:B------:R0:W-:Y:S04]  /*83e0*/  STS.U16 [R57+0x1a], R5 ;  /* 0x00001a0539007388 */ /* 0x0001e80000000400 */
[----:B------:R-:W-:Y:S04]  /*83f0*/  STS.U16 [R39+0x1c], R22 ;  /* 0x00001c1627007388 */ /* 0x000fe80000000400 */
[----:B------:R-:W-:Y:S01]  /*8400*/  STS.U16 [R37+0x1e], R24 ;  /* 0x00001e1825007388 */ /* 0x000fe20000000400 */
        /* <DEDUP_REMOVED lines=18> */
[----:B------:R-:W-:Y:S06]  /*8530*/  BAR.SYNC.DEFER_BLOCKING 0x0 ;  /* 0x0000000000007b1d */ /* 0x000fec0000010000 */
[----:B------:R-:W2:Y:S01]  /*8540*/  LDS R33, [UR21+0x1080] ;  /* 0x00108015ff217984 */ /* 0x000ea20008000800 */
[----:B------:R-:W-:-:S04]  /*8550*/  UIMAD UR9, UR31, UR13, UR9 ;  /* 0x0000000d1f0972a4 */ /* 0x000fc8000f8e0209 */
[----:B------:R-:W-:-:S04]  /*8560*/  UIMAD.WIDE.U32 UR8, UR30, UR14, UR8 ;  /* 0x0000000e1e0872a5 */ /* 0x000fc8000f8e0008 */
[----:B------:R-:W-:Y:S02]  /*8570*/  UIMAD UR9, UR30, UR15, UR9 ;  /* 0x0000000f1e0972a4 */ /* 0x000fe4000f8e0209 */
[----:B0-----:R-:W-:-:S04]  /*8580*/  IADD3 R5, P0, PT, R13, UR8, RZ ;  /* 0x000000080d057c10 */ /* 0x001fc8000ff1e0ff */
[----:B------:R-:W-:Y:S01]  /*8590*/  IADD3.X R6, PT, PT, RZ, UR9, RZ, P0, !PT ;  /* 0x00000009ff067c10 */ /* 0x000fe200087fe4ff */
[----:B------:R-:W0:Y:S01]  /*85a0*/  LDCU UR8, c[0x0][0x394] ;  /* 0x00007280ff0877ac */ /* 0x000e220008000800 */
[----:B-1----:R-:W-:-:S04]  /*85b0*/  LEA R4, P3, R5, UR10, 0x1 ;  /* 0x0000000a05047c11 */ /* 0x002fc8000f8608ff */
[----:B------:R-:W-:Y:S02]  /*85c0*/  LEA.HI.X R5, R5, UR11, R6, 0x1, P3 ;  /* 0x0000000b05057c11 */ /* 0x000fe400098f0c06 */
[-C--:B--2---:R-:W-:Y:S02]  /*85d0*/  ISETP.GE.AND P2, PT, R13, R33.reuse, PT ;  /* 0x000000210d00720c */ /* 0x084fe40003f46270 */
[-C--:B------:R-:W-:Y:S02]  /*85e0*/  ISETP.GE.AND P1, PT, R12, R33.reuse, PT ;  /* 0x000000210c00720c */ /* 0x080fe40003f26270 */
[-C--:B------:R-:W-:Y:S02]  /*85f0*/  ISETP.GE.AND P0, PT, R8, R33.reuse, PT ;  /* 0x000000210800720c */ /* 0x080fe40003f06270 */
[-C--:B------:R-:W-:Y:S02]  /*8600*/  ISETP.GE.AND P4, PT, R11, R33.reuse, PT ;  /* 0x000000210b00720c */ /* 0x080fe40003f86270 */
[----:B------:R-:W-:-:S02]  /*8610*/  ISETP.GE.AND P6, PT, R10, R33, PT ;  /* 0x000000210a00720c */ /* 0x000fc40003fc6270 */
[-C--:B------:R-:W-:Y:S02]  /*8620*/  ISETP.GE.AND P5, PT, R36, R33.reuse, PT ;  /* 0x000000212400720c */ /* 0x080fe40003fa6270 */
[-C--:B------:R-:W-:Y:S01]  /*8630*/  ISETP.GE.AND P3, PT, R18, R33.reuse, PT ;  /* 0x000000211200720c */ /* 0x080fe20003f66270 */
[----:B------:R1:W-:Y:S01]  /*8640*/  @!P2 STG.E.U16 desc[UR28][R4.64], R103 ;  /* 0x000000670400a986 */ /* 0x0003e2000c10151c */
        /* <DEDUP_REMOVED lines=17> */
[----:B------:R1:W-:Y:S04]  /*8760*/  @!P0 STG.E.U16 desc[UR28][R4.64+0x240], R25 ;  /* 0x0002401904008986 */ /* 0x0003e8000c10151c */
[----:B------:R1:W-:Y:S04]  /*8770*/  @!P4 STG.E.U16 desc[UR28][R4.64+0x280], R89 ;  /* 0x000280590400c986 */ /* 0x0003e8000c10151c */
[----:B------:R1:W-:Y:S04]  /*8780*/  @!P6 STG.E.U16 desc[UR28][R4.64+0x2c0], R27 ;  /* 0x0002c01b0400e986 */ /* 0x0003e8000c10151c */
[----:B------:R1:W-:Y:S04]  /*8790*/  @!P5 STG.E.U16 desc[UR28][R4.64+0x300], R87 ;  /* 0x000300570400d986 */ /* 0x0003e8000c10151c */
[----:B------:R1:W-:Y:S04]  /*87a0*/  @!P3 STG.E.U16 desc[UR28][R4.64+0x340], R29 ;  /* 0x0003401d0400b986 */ /* 0x0003e8000c10151c */
[----:B------:R1:W-:Y:S04]  /*87b0*/  @!P2 STG.E.U16 desc[UR28][R4.64+0x380], R85 ;  /* 0x000380550400a986 */ /* 0x0003e8000c10151c */
[----:B------:R1:W-:Y:S01]  /*87c0*/  @!P1 STG.E.U16 desc[UR28][R4.64+0x3c0], R31 ;  /* 0x0003c01f04009986 */ /* 0x0003e2000c10151c */
[----:B------:R-:W-:-:S02]  /*87d0*/  UIADD3 UR17, UP0, UPT, UR17, 0x1000, URZ ;  /* 0x0000100011117890 */ /* 0x000fc4000ff1e0ff */
[----:B------:R-:W-:Y:S02]  /*87e0*/  UIADD3 UR6, UPT, UPT, UR6, 0x1, URZ ;  /* 0x0000000106067890 */ /* 0x000fe4000fffe0ff */
[----:B------:R-:W-:Y:S02]  /*87f0*/  UIADD3.X UR7, UPT, UPT, URZ, UR7, URZ, UP0, !UPT ;  /* 0x00000007ff077290 */ /* 0x000fe400087fe4ff */
[----:B0-----:R-:W-:Y:S02]  /*8800*/  UISETP.GE.AND UP0, UPT, UR6, UR8, UPT ;  /* 0x000000080600728c */ /* 0x001fe4000bf06270 */
[----:B------:R-:W-:-:S04]  /*8810*/  UIADD3 UR18, UP1, UPT, UR18, 0x1000, URZ ;  /* 0x0000100012127890 */ /* 0x000fc8000ff3e0ff */
[----:B------:R-:W-:-:S03]  /*8820*/  UIADD3.X UR16, UPT, UPT, URZ, UR16, URZ, UP1, !UPT ;  /* 0x00000010ff107290 */ /* 0x000fc60008ffe4ff */
[----:B-1----:R-:W-:Y:S09]  /*8830*/  BRA.U !UP0, `(.L_x_80) ;  /* 0xffffff7908d07547 */ /* 0x002ff2000b83ffff */
[----:B------:R-:W-:Y:S05]  /*8840*/  EXIT ;  /* 0x000000000000794d */ /* 0x000fea0003800000 */
.L_x_81:
        /* <DEDUP_REMOVED lines=11> */
.L_x_4999:


//--------------------- .text._Z25selective_scan_fwd_kernelI32Selective_Scan_fwd_kernel_traitsILi128ELi16ELi1ELb0ELb0ELb1ELb0EN3c104HalfENS1_7complexIfEEEEv13SSMParamsBase --------------------------
	.section	.text._Z25selective_scan_fwd_kernelI32Selective_Scan_fwd_kernel_traitsILi128ELi16ELi1ELb0ELb0ELb1ELb0EN3c104HalfENS1_7complexIfEEEEv13SSMParamsBase,"ax",@progbits
	.align	128
        .global         _Z25selective_scan_fwd_kernelI32Selective_Scan_fwd_kernel_traitsILi128ELi16ELi1ELb0ELb0ELb1ELb0EN3c104HalfENS1_7complexIfEEEEv13SSMParamsBase
        .type           _Z25selective_scan_fwd_kernelI32Selective_Scan_fwd_kernel_traitsILi128ELi16ELi1ELb0ELb0ELb1ELb0EN3c104HalfENS1_7complexIfEEEEv13SSMParamsBase,@function
        .size           _Z25selective_scan_fwd_kernelI32Selective_Scan_fwd_kernel_traitsILi128ELi16ELi1ELb0ELb0ELb1ELb0EN3c104HalfENS1_7complexIfEEEEv13SSMParamsBase,(.L_x_5000 - _Z25selective_scan_fwd_kernelI32Selective_Scan_fwd_kernel_traitsILi128ELi16ELi1ELb0ELb0ELb1ELb0EN3c104HalfENS1_7complexIfEEEEv13SSMParamsBase)
        .other          _Z25selective_scan_fwd_kernelI32Selective_Scan_fwd_kernel_traitsILi128ELi16ELi1ELb0ELb0ELb1ELb0EN3c104HalfENS1_7complexIfEEEEv13SSMParamsBase,@"STO_CUDA_ENTRY STV_DEFAULT"
_Z25selective_scan_fwd_kernelI32Selective_Scan_fwd_kernel_traitsILi128ELi16ELi1ELb0ELb0ELb1ELb0EN3c104HalfENS1_7complexIfEEEEv13SSMParamsBase:
.text._Z25selective_scan_fwd_kernelI32Selective_Scan_fwd_kernel_traitsILi128ELi16ELi1ELb0ELb0ELb1ELb0EN3c104HalfENS1_7complexIfEEEEv13SSMParamsBase:
[----:B------:R-:W0:Y:S01]  /*0000*/  LDC R1, c[0x0][0x37c] ;  /* 0x0000df00ff017b82 */ /* 0x000e220000000800 */
[----:B------:R-:W1:Y:S07]  /*0010*/  LDCU UR31, c[0x0][0x398] ;  /* 0x00007300ff1f77ac */ /* 0x000e6e0008000800 */
[----:B------:R-:W2:Y:S01]  /*0020*/  S2UR UR20, SR_CTAID.Y ;  /* 0x00000000001479c3 */ /* 0x000ea20000002600 */
[----:B0-----:R-:W-:Y:S01]  /*0030*/  IADD3 R1, PT, PT, R1, -0x58, RZ ;  /* 0xffffffa801017810 */ /* 0x001fe20007ffe0ff */
[----:B------:R-:W0:Y:S01]  /*0040*/  LDCU.128 UR8, c[0x0][0x450] ;  /* 0x00008a00ff0877ac */ /* 0x000e220008000c00 */
[----:B------:R-:W3:Y:S01]  /*0050*/  LDCU.64 UR4, c[0x0][0x470] ;  /* 0x00008e00ff0477ac */ /* 0x000ee20008000a00 */
[----:B------:R-:W4:Y:S01]  /*0060*/  LDCU.64 UR22, c[0x0][0x358] ;  /* 0x00006b00ff1677ac */ /* 0x000f220008000a00 */
[----:B------:R-:W4:Y:S03]  /*0070*/  S2R R6, SR_CTAID.Y ;  /* 0x0000000000067919 */ /* 0x000f260000002600 */
[----:B------:R-:W4:Y:S01]  /*0080*/  S2UR UR24, SR_CTAID.X ;  /* 0x00000000001879c3 */ /* 0x000f220000002500 */
[----:B------:R-:W4:Y:S01]  /*0090*/  LDCU.128 UR16, c[0x0][0x3f0] ;  /* 0x00007e00ff1077ac */ /* 0x000f220008000c00 */
[----:B-1----:R-:W-:Y:S01]  /*00a0*/  MOV R0, UR31 ;  /* 0x0000001f00007c02 */ /* 0x002fe20008000f00 */
[----:B------:R-:W1:Y:S03]  /*00b0*/  LDCU UR30, c[0x0][0x394] ;  /* 0x00007280ff1e77ac */ /* 0x000e660008000800 */
[----:B------:R-:W-:Y:S01]  /*00c0*/  IABS R0, R0 ;  /* 0x0000000000007213 */ /* 0x000fe20000000000 */
[----:B0-----:R-:W-:-:S03]  /*00d0*/  UISETP.NE.U32.AND UP0, UPT, UR10, URZ, UPT ;  /* 0x000000ff0a00728c */ /* 0x001fc6000bf05070 */
[----:B------:R-:W-:Y:S01]  /*00e0*/  R2UR UR28, R0 ;  /* 0x00000000001c72ca */ /* 0x000fe200000e0000 */
[----:B---3--:R-:W-:Y:S02]  /*00f0*/  UISETP.NE.U32.AND UP1, UPT, UR4, URZ, UPT ;  /* 0x000000ff0400728c */ /* 0x008fe4000bf25070 */
[----:B------:R-:W-:Y:S02]  /*0100*/  UISETP.NE.AND.EX UP0, UPT, UR11, URZ, UPT, UP0 ;  /* 0x000000ff0b00728c */ /* 0x000fe4000bf05300 */
[----:B------:R-:W-:Y:S01]  /*0110*/  UISETP.NE.AND.EX UP1, UPT, UR5, URZ, UPT, UP1 ;  /* 0x000000ff0500728c */ /* 0x000fe2000bf25310 */
[----:B------:R-:W0:Y:S03]  /*0120*/  LDCU.128 UR12, c[0x0][0x400] ;  /* 0x00008000ff0c77ac */ /* 0x000e260008000c00 */
[----:B------:R-:W-:Y:S02]  /*0130*/  PLOP3.LUT P0, PT, PT, PT, UP0, 0x80, 0x8 ;  /* 0x000000000008781c */ /* 0x000fe40003f0f008 */
[----:B------:R-:W-:Y:S01]  /*0140*/  PLOP3.LUT P1, PT, PT, PT, UP1, 0x80, 0x8 ;  /* 0x000000000008781c */ /* 0x000fe20003f2f018 */
[----:B------:R-:W3:Y:S01]  /*0150*/  LDCU.64 UR26, c[0x0][0x3d0] ;  /* 0x00007a00ff1a77ac */ /* 0x000ee20008000a00 */
[----:B------:R-:W1:Y:S01]  /*0160*/  I2F.RP R0, UR28 ;  /* 0x0000001c00007d06 */ /* 0x000e620008209400 */
[----:B--2---:R-:W-:-:S02]  /*0170*/  @UP0 ULEA UR10, UP2, UR20, UR10, 0x2 ;  /* 0x0000000a140a0291 */ /* 0x004fc4000f8410ff */
[----:B------:R-:W-:Y:S02]  /*0180*/  @UP1 ULEA UR4, UP3, UR20, UR4, 0x2 ;  /* 0x0000000414041291 */ /* 0x000fe4000f8610ff */
[----:B------:R-:W-:Y:S02]  /*0190*/  @UP0 ULEA.HI.X UR11, UR20, UR11, URZ, 0x2, UP2 ;  /* 0x0000000b140b0291 */ /* 0x000fe400090f14ff */
[----:B------:R-:W-:Y:S01]  /*01a0*/  MOV R2, UR10 ;  /* 0x0000000a00027c02 */ /* 0x000fe20008000f00 */
[----:B------:R-:W-:-:S03]  /*01b0*/  @UP1 ULEA.HI.X UR5, UR20, UR5, URZ, 0x2, UP3 ;  /* 0x0000000514051291 */ /* 0x000fc600098f14ff */
[----:B------:R-:W-:Y:S01]  /*01c0*/  MOV R3, UR11 ;  /* 0x0000000b00037c02 */ /* 0x000fe20008000f00 */
[----:B-1----:R-:W1:Y:S05]  /*01d0*/  MUFU.RCP R0, R0 ;  /* 0x0000000000007308 */ /* 0x002e6a0000001000 */
[----:B----4-:R1:W5:Y:S01]  /*01e0*/  @P0 LDG.E R3, desc[UR22][R2.64] ;  /* 0x0000001602030981 */ /* 0x010362000c1e1900 */
[----:B------:R-:W-:Y:S02]  /*01f0*/  MOV R5, UR5 ;  /* 0x0000000500057c02 */ /* 0x000fe40008000f00 */
[----:B------:R-:W-:-:S06]  /*0200*/  MOV R4, UR4 ;  /* 0x0000000400047c02 */ /* 0x000fcc0008000f00 */
[----:B------:R2:W5:Y:S01]  /*0210*/  @P1 LDG.E R4, desc[UR22][R4.64] ;  /* 0x0000001604041981 */ /* 0x000562000c1e1900 */
[----:B------:R-:W-:Y:S01]  /*0220*/  UMOV UR4, URZ ;  /* 0x000000ff00047c82 */ /* 0x000fe20008000000 */
[----:B------:R-:W-:Y:S02]  /*0230*/  UISETP.GE.AND UP1, UPT, UR30, 0x1, UPT ;  /* 0x000000011e00788c */ /* 0x000fe4000bf26270 */
[----:B------:R-:W-:Y:S01]  /*0240*/  UISETP.NE.AND UP2, UPT, UR31, URZ, UPT ;  /* 0x000000ff1f00728c */ /* 0x000fe2000bf45270 */
[----:B-1----:R-:W-:-:S03]  /*0250*/  IADD3 R2, PT, PT, R0, 0xffffffe, RZ ;  /* 0x0ffffffe00027810 */ /* 0x002fc60007ffe0ff */
[----:B------:R-:W-:Y:S02]  /*0260*/  PLOP3.LUT P2, PT, PT, PT, UP1, 0x80, 0x8 ;  /* 0x000000000008781c */ /* 0x000fe40003f4f018 */
[----:B--2---:R-:W-:Y:S01]  /*0270*/  IABS R5, R6 ;  /* 0x0000000600057213 */ /* 0x004fe20000000000 */
[----:B------:R-:W1:Y:S03]  /*0280*/  F2I.FTZ.U32.TRUNC.NTZ R2, R2 ;  /* 0x0000000200027305 */ /* 0x000e66000021f000 */
[----:B------:R-:W-:Y:S02]  /*0290*/  R2UR UR25, R5 ;  /* 0x00000000051972ca */ /* 0x000fe400000e0000 */
[----:B-1----:R-:W-:-:S13]  /*02a0*/  R2UR UR5, R2 ;  /* 0x00000000020572ca */ /* 0x002fda00000e0000 */
[----:B------:R-:W-:-:S04]  /*02b0*/  UIADD3 UR6, UPT, UPT, URZ, -UR5, URZ ;  /* 0x80000005ff067290 */ /* 0x000fc8000fffe0ff */
[----:B------:R-:W-:-:S04]  /*02c0*/  UIMAD UR6, UR6, UR28, URZ ;  /* 0x0000001c060672a4 */ /* 0x000fc8000f8e02ff */
[----:B------:R-:W-:Y:S02]  /*02d0*/  UIMAD.WIDE.U32 UR6, UR5, UR6, UR4 ;  /* 0x00000006050672a5 */ /* 0x000fe4000f8e0004 */
[----:B------:R-:W-:Y:S02]  /*02e0*/  UIMAD.WIDE.U32 UR4, UR24, UR16, URZ ;  /* 0x00000010180472a5 */ /* 0x000fe4000f8e00ff */
[----:B------:R-:W-:Y:S02]  /*02f0*/  UIMAD.WIDE.U32 UR6, UR7, UR25, URZ ;  /* 0x00000019070672a5 */ /* 0x000fe4000f8e00ff */
[----:B------:R-:W-:Y:S02]  /*0300*/  UIMAD UR5, UR24, UR17, UR5 ;  /* 0x00000011180572a4 */ /* 0x000fe4000f8e0205 */
[----:B0-----:R-:W-:Y:S02]  /*0310*/  UIMAD.WIDE.U32 UR16, UR24, UR12, URZ ;  /* 0x0000000c181072a5 */ /* 0x001fe4000f8e00ff */
[----:B------:R-:W-:Y:S01]  /*0320*/  UIMAD.WIDE.U32 UR10, UR20, UR18, UR4 ;  /* 0x00000012140a72a5 */ /* 0x000fe2000f8e0004 */
[----:B------:R-:W-:Y:S01]  /*0330*/  UMOV UR21, UR7 ;  /* 0x0000000700157c82 */ /* 0x000fe20008000000 */
[----:B------:R-:W-:-:S02]  /*0340*/  ULOP3.LUT UR12, UR20, UR31, URZ, 0x3c, !UPT ;  /* 0x0000001f140c7292 */ /* 0x000fc4000f8e3cff */
[----:B------:R-:W-:Y:S02]  /*0350*/  UIADD3 UR6, UPT, UPT, -UR21, URZ, URZ ;  /* 0x000000ff15067290 */ /* 0x000fe4000fffe1ff */
[----:B------:R-:W-:Y:S02]  /*0360*/  UIMAD UR13, UR24, UR13, UR17 ;  /* 0x0000000d180d72a4 */ /* 0x000fe4000f8e0211 */
[----:B------:R-:W-:Y:S02]  /*0370*/  UIMAD UR18, UR28, UR6, UR25 ;  /* 0x000000061c1272a4 */ /* 0x000fe4000f8e0219 */
[----:B------:R-:W-:Y:S02]  /*0380*/  UISETP.GE.AND UP3, UPT, UR12, URZ, UPT ;  /* 0x000000ff0c00728c */ /* 0x000fe4000bf66270 */
[----:B------:R-:W-:Y:S01]  /*0390*/  UISETP.GT.U32.AND UP0, UPT, UR28, UR18, UPT ;  /* 0x000000121c00728c */ /* 0x000fe2000bf04070 */
[----:B------:R-:W-:Y:S01]  /*03a0*/  UMOV UR12, UR16 ;  /* 0x00000010000c7c82 */ /* 0x000fe20008000000 */
[----:B------:R-:W-:Y:S01]  /*03b0*/  UIMAD UR19, UR20, UR19, UR11 ;  /* 0x00000013141372a4 */ /* 0x000fe2000f8e020b */
[----:B------:R-:W0:Y:S01]  /*03c0*/  LDCU.128 UR4, c[0x0][0x460] ;  /* 0x00008c00ff0477ac */ /* 0x000e220008000c00 */
[----:B------:R-:W-:-:S07]  /*03d0*/  UIMAD.WIDE.U32 UR12, UR20, UR14, UR12 ;  /* 0x0000000e140c72a5 */ /* 0x000fce000f8e000c */
[----:B------:R-:W-:Y:S02]  /*03e0*/  @!UP0 UIADD3 UR18, UPT, UPT, UR18, -UR28, URZ ;  /* 0x8000001c12128290 */ /* 0x000fe4000fffe0ff */
[----:B------:R-:W-:Y:S02]  /*03f0*/  @!UP0 UIADD3 UR21, UPT, UPT, UR21, 0x1, URZ ;  /* 0x0000000115158890 */ /* 0x000fe4000fffe0ff */
[----:B------:R-:W-:Y:S01]  /*0400*/  UISETP.GE.U32.AND UP1, UPT, UR18, UR28, UPT ;  /* 0x0000001c1200728c */ /* 0x000fe2000bf26070 */
[----:B0--3--:R-:W-:Y:S10]  /*0410*/  @!P2 EXIT ;  /* 0x000000000000a94d */ /* 0x009ff40003800000 */
[----:B------:R-:W0:Y:S01]  /*0420*/  S2R R13, SR_TID.X ;  /* 0x00000000000d7919 */ /* 0x000e220000002100 */
[----:B------:R-:W1:Y:S01]  /*0430*/  LDCU.64 UR28, c[0x0][0x3e8] ;  /* 0x00007d00ff1c77ac */ /* 0x000e620008000a00 */
[----:B------:R-:W-:Y:S01]  /*0440*/  @UP1 UIADD3 UR21, UPT, UPT, UR21, 0x1, URZ ;  /* 0x0000000115151890 */ /* 0x000fe2000fffe0ff */
[----:B------:R-:W2:Y:S03]  /*0450*/  LDCU UR18, c[0x0][0x384] ;  /* 0x00007080ff1277ac */ /* 0x000ea60008000800 */
[----:B------:R-:W-:Y:S02]  /*0460*/  @!UP3 UIADD3 UR21, UPT, UPT, -UR21, URZ, URZ ;  /* 0x000000ff1515b290 */ /* 0x000fe4000fffe1ff */
[----:B------:R-:W-:Y:S02]  /*0470*/  @!UP2 ULOP3.LUT UR21, URZ, UR31, URZ, 0x33, !UPT ;  /* 0x0000001fff15a292 */ /* 0x000fe4000f8e33ff */
[----:B------:R-:W-:-:S02]  /*0480*/  ULEA UR11, UP0, UR10, UR4, 0x1 ;  /* 0x000000040a0b7291 */ /* 0x000fc4000f8008ff */
[----:B------:R-:W-:Y:S02]  /*0490*/  UIMAD UR16, UR20, UR15, UR13 ;  /* 0x0000000f141072a4 */ /* 0x000fe4000f8e020d */
[----:B------:R-:W-:Y:S02]  /*04a0*/  USHF.R.S32.HI UR4, URZ, 0x1f, UR21 ;  /* 0x0000001fff047899 */ /* 0x000fe40008011415 */
[----:B------:R-:W-:Y:S01]  /*04b0*/  UIMAD.WIDE.U32 UR14, UR24, UR26, URZ ;  /* 0x0000001a180e72a5 */ /* 0x000fe2000f8e00ff */
[----:B------:R-:W3:Y:S01]  /*04c0*/  LDCU UR25, c[0x0][0x38c] ;  /* 0x00007180ff1977ac */ /* 0x000ee20008000800 */
[----:B------:R-:W-:Y:S02]  /*04d0*/  ULEA UR13, UP1, UR12, UR6, 0x1 ;  /* 0x000000060c0d7291 */ /* 0x000fe4000f8208ff */
[----:B-1----:R-:W-:Y:S02]  /*04e0*/  UIMAD UR4, UR4, UR28, URZ ;  /* 0x0000001c040472a4 */ /* 0x002fe4000f8e02ff */
[----:B------:R-:W-:Y:S01]  /*04f0*/  UIMAD UR15, UR24, UR27, UR15 ;  /* 0x0000001b180f72a4 */ /* 0x000fe2000f8e020f */
[----:B0-----:R-:W-:Y:S01]  /*0500*/  SHF.L.U32 R0, R13, 0x4, RZ ;  /* 0x000000040d007819 */ /* 0x001fe200000006ff */
[----:B------:R-:W-:-:S02]  /*0510*/  ULEA.HI.X UR17, UR10, UR5, UR19, 0x1, UP0 ;  /* 0x000000050a117291 */ /* 0x000fc400080f0c13 */
[----:B------:R-:W-:Y:S01]  /*0520*/  ULEA.HI.X UR16, UR12, UR7, UR16, 0x1, UP1 ;  /* 0x000000070c107291 */ /* 0x000fe200088f0c10 */
[----:B------:R-:W-:Y:S01]  /*0530*/  UMOV UR5, URZ ;  /* 0x000000ff00057c82 */ /* 0x000fe20008000000 */
[----:B-----5:R-:W-:Y:S01]  /*0540*/  @P1 R2UR UR5, R4 ;  /* 0x00000000040512ca */ /* 0x020fe200000e0000 */
[----:B------:R-:W-:Y:S02]  /*0550*/  UIMAD.WIDE.U32 UR6, UR21, UR28, UR14 ;  /* 0x0000001c150672a5 */ /* 0x000fe4000f8e000e */
[----:B------:R-:W-:Y:S02]  /*0560*/  UIMAD UR21, UR21, UR29, UR4 ;  /* 0x0000001d151572a4 */ /* 0x000fe4000f8e0204 */
[----:B--2---:R-:W-:Y:S01]  /*0570*/  UIMAD UR20, UR24, UR18, UR20 ;  /* 0x00000012181472a4 */ /* 0x004fe2000f8e0214 */
[----:B------:R-:W-:Y:S01]  /*0580*/  UMOV UR4, URZ ;  /* 0x000000ff00047c82 */ /* 0x000fe20008000000 */
[----:B------:R-:W-:Y:S01]  /*0590*/  @P0 R2UR UR4, R3 ;  /* 0x00000000030402ca */ /* 0x000fe200000e0000 */
[----:B------:R-:W-:Y:S01]  /*05a0*/  ULEA UR15, UP0, UR6, UR8, 0x1 ;  /* 0x00000008060f7291 */ /* 0x000fe2000f8008ff */
[----:B------:R-:W-:Y:S01]  /*05b0*/  LOP3.LUT R3, R13, 0x1f, RZ, 0xc0, !PT ;  /* 0x0000001f0d037812 */ /* 0x000fe200078ec0ff */
[----:B------:R-:W-:-:S02]  /*05c0*/  UIADD3 UR7, UPT, UPT, UR7, UR21, URZ ;  /* 0x0000001507077290 */ /* 0x000fc4000fffe0ff */
[----:B------:R-:W-:Y:S01]  /*05d0*/  UIMAD UR10, UR20, UR30, URZ ;  /* 0x0000001e140a72a4 */ /* 0x000fe2000f8e02ff */
[----:B------:R-:W-:Y:S01]  /*05e0*/  LOP3.LUT R5, R3, 0x3e00, R0, 0xf8, !PT ;  /* 0x00003e0003057812 */ /* 0x000fe200078ef800 */
[----:B------:R-:W-:Y:S01]  /*05f0*/  ULEA.HI.X UR20, UR6, UR9, UR7, 0x1, UP0 ;  /* 0x0000000906147291 */ /* 0x000fe200080f0c07 */
[----:B------:R-:W-:Y:S01]  /*0600*/  UMOV UR12, UR13 ;  /* 0x0000000d000c7c82 */ /* 0x000fe20008000000 */
[----:B---3--:R-:W-:Y:S01]  /*0610*/  UIMAD UR10, UR10, UR25, URZ ;  /* 0x000000190a0a72a4 */ /* 0x008fe2000f8e02ff */
[----:B------:R-:W-:Y:S01]  /*0620*/  UMOV UR6, URZ ;  /* 0x000000ff00067c82 */ /* 0x000fe20008000000 */
[----:B------:R-:W-:Y:S01]  /*0630*/  UMOV UR13, UR17 ;  /* 0x00000011000d7c82 */ /* 0x000fe20008000000 */
[----:B------:R-:W-:-:S09]  /*0640*/  UMOV UR14, UR16 ;  /* 0x00000010000e7c82 */ /* 0x000fd20008000000 */
.L_x_121:
[----:B------:R-:W0:Y:S01]  /*0650*/  LDCU UR19, c[0x0][0x388] ;  /* 0x00007100ff1377ac */ /* 0x000e220008000800 */
[----:B------:R-:W-:Y:S02]  /*0660*/  SHF.L.U32 R65, R13, 0x4, RZ ;  /* 0x000000040d417819 */ /* 0x000fe400000006ff */
[----:B--2---:R-:W-:Y:S02]  /*0670*/  LOP3.LUT R29, R29, 0xfffffeff, RZ, 0xc0, !PT ;  /* 0xfffffeff1d1d7812 */ /* 0x004fe400078ec0ff */
[----:B------:R-:W-:Y:S02]  /*0680*/  LOP3.LUT R27, R65, 0x3e00, RZ, 0xc0, !PT ;  /* 0x00003e00411b7812 */ /* 0x000fe400078ec0ff */
[----:B------:R-:W-:Y:S02]  /*0690*/  MOV R2, UR11 ;  /* 0x0000000b00027c02 */ /* 0x000fe40008000f00 */
[----:B------:R-:W-:Y:S02]  /*06a0*/  LOP3.LUT R28, R27, 0x1f, R13, 0xf8, !PT ;  /* 0x0000001f1b1c7812 */ /* 0x000fe400078ef80d */
[----:B------:R-:W-:-:S02]  /*06b0*/  MOV R3, UR13 ;  /* 0x0000000d00037c02 */ /* 0x000fc40008000f00 */
[C---:B------:R-:W-:Y:S02]  /*06c0*/  LOP3.LUT R0, R28.reuse, 0x20, RZ, 0xfc, !PT ;  /* 0x000000201c007812 */ /* 0x040fe400078efcff */
[C---:B------:R-:W-:Y:S01]  /*06d0*/  LOP3.LUT R4, R28.reuse, 0x40, RZ, 0xfc, !PT ;  /* 0x000000401c047812 */ /* 0x040fe200078efcff */
[----:B------:R-:W-:Y:S01]  /*06e0*/  IMAD.WIDE.U32 R2, R5, 0x2, R2 ;  /* 0x0000000205027825 */ /* 0x000fe200078e0002 */
[----:B------:R-:W-:Y:S01]  /*06f0*/  LOP3.LUT R6, R28, 0x60, RZ, 0xfc, !PT ;  /* 0x000000601c067812 */ /* 0x000fe200078efcff */
[----:B0-----:R-:W-:Y:S01]  /*0700*/  UIMAD UR7, UR6, -0x800, UR19 ;  /* 0xfffff800060778a4 */ /* 0x001fe2000f8e0213 */
[----:B------:R-:W-:Y:S02]  /*0710*/  PRMT R14, RZ, 0x7610, R14 ;  /* 0x00007610ff0e7816 */ /* 0x000fe4000000000e */
[----:B------:R-:W-:Y:S02]  /*0720*/  PRMT R16, RZ, 0x7610, R16 ;  /* 0x00007610ff107816 */ /* 0x000fe40000000010 */
[----:B------:R-:W-:-:S02]  /*0730*/  PRMT R7, RZ, 0x7610, R7 ;  /* 0x00007610ff077816 */ /* 0x000fc40000000007 */
[----:B------:R-:W-:Y:S02]  /*0740*/  ISETP.GE.AND P0, PT, R5, UR7, PT ;  /* 0x0000000705007c0c */ /* 0x000fe4000bf06270 */
[----:B------:R-:W-:Y:S01]  /*0750*/  ISETP.GE.AND P6, PT, R0, UR7, PT ;  /* 0x0000000700007c0c */ /* 0x000fe2000bfc6270 */
[----:B------:R-:W-:Y:S01]  /*0760*/  BAR.SYNC.DEFER_BLOCKING 0x0 ;  /* 0x0000000000007b1d */ /* 0x000fe20000010000 */
[----:B------:R-:W-:Y:S02]  /*0770*/  ISETP.GE.AND P5, PT, R4, UR7, PT ;  /* 0x0000000704007c0c */ /* 0x000fe4000bfa6270 */
[----:B------:R-:W-:Y:S02]  /*0780*/  ISETP.GE.AND P4, PT, R6, UR7, PT ;  /* 0x0000000706007c0c */ /* 0x000fe4000bf86270 */
[C---:B------:R-:W-:Y:S02]  /*0790*/  LOP3.LUT R0, R28.reuse, 0x80, RZ, 0xfc, !PT ;  /* 0x000000801c007812 */ /* 0x040fe400078efcff */
[----:B------:R-:W-:-:S02]  /*07a0*/  LOP3.LUT R5, R28, 0xa0, RZ, 0xfc, !PT ;  /* 0x000000a01c057812 */ /* 0x000fc400078efcff */
[----:B------:R-:W-:Y:S02]  /*07b0*/  ISETP.GE.AND P3, PT, R0, UR7, PT ;  /* 0x0000000700007c0c */ /* 0x000fe4000bf66270 */
[----:B------:R-:W-:Y:S02]  /*07c0*/  @P0 LOP3.LUT R29, R29, 0x100, RZ, 0xfc, !PT ;  /* 0x000001001d1d0812 */ /* 0x000fe400078efcff */
[----:B------:R-:W-:Y:S02]  /*07d0*/  LEA R4, P0, R28, UR12, 0x1 ;  /* 0x0000000c1c047c11 */ /* 0x000fe4000f8008ff */
[----:B------:R-:W-:Y:S02]  /*07e0*/  LOP3.LUT R29, R29, 0xffffff7f, RZ, 0xc0, !PT ;  /* 0xffffff7f1d1d7812 */ /* 0x000fe400078ec0ff */
[----:B------:R-:W-:Y:S02]  /*07f0*/  ISETP.GE.AND P2, PT, R5, UR7, PT ;  /* 0x0000000705007c0c */ /* 0x000fe4000bf46270 */
[----:B------:R-:W-:-:S02]  /*0800*/  @P6 LOP3.LUT R29, R29, 0x80, RZ, 0xfc, !PT ;  /* 0x000000801d1d6812 */ /* 0x000fc400078efcff */
[----:B------:R-:W-:Y:S02]  /*0810*/  IADD3.X R5, PT, PT, RZ, UR14, RZ, P0, !PT ;  /* 0x0000000eff057c10 */ /* 0x000fe400087fe4ff */
[----:B------:R-:W-:Y:S01]  /*0820*/  LOP3.LUT R29, R29, 0xffffffbf, RZ, 0xc0, !PT ;  /* 0xffffffbf1d1d7812 */ /* 0x000fe200078ec0ff */
[----:B------:R-:W2:Y:S01]  /*0830*/  @!P6 LDG.E.U16 R7, desc[UR22][R2.64+0x40] ;  /* 0x000040160207e981 */ /* 0x000ea2000c1e1500 */
[----:B------:R-:W-:Y:S02]  /*0840*/  LOP3.LUT R6, R28, 0xc0, RZ, 0xfc, !PT ;  /* 0x000000c01c067812 */ /* 0x000fe400078efcff */
[----:B------:R-:W-:Y:S02]  /*0850*/  @P5 LOP3.LUT R29, R29, 0x40, RZ, 0xfc, !PT ;  /* 0x000000401d1d5812 */ /* 0x000fe400078efcff */
[----:B------:R-:W-:Y:S02]  /*0860*/  ISETP.GE.AND P1, PT, R6, UR7, PT ;  /* 0x0000000706007c0c */ /* 0x000fe4000bf26270 */
[----:B------:R-:W-:-:S02]  /*0870*/  LOP3.LUT R29, R29, 0xffffffdf, RZ, 0xc0, !PT ;  /* 0xffffffdf1d1d7812 */ /* 0x000fc400078ec0ff */
[----:B------:R-:W-:Y:S02]  /*0880*/  PRMT R6, RZ, 0x7610, R6 ;  /* 0x00007610ff067816 */ /* 0x000fe40000000006 */
[----:B------:R-:W-:Y:S02]  /*0890*/  @P4 LOP3.LUT R29, R29, 0x20, RZ, 0xfc, !PT ;  /* 0x000000201d1d4812 */ /* 0x000fe400078efcff */
[----:B------:R-:W-:Y:S02]  /*08a0*/  PRMT R12, RZ, 0x7610, R12 ;  /* 0x00007610ff0c7816 */ /* 0x000fe4000000000c */
[C---:B------:R-:W-:Y:S02]  /*08b0*/  LOP3.LUT P0, RZ, R29.reuse, 0x100, RZ, 0xc0, !PT ;  /* 0x000001001dff7812 */ /* 0x040fe4000780c0ff */
[----:B------:R-:W-:Y:S02]  /*08c0*/  LOP3.LUT R29, R29, 0xffffffef, RZ, 0xc0, !PT ;  /* 0xffffffef1d1d7812 */ /* 0x000fe400078ec0ff */
[----:B------:R-:W-:Y:S01]  /*08d0*/  LOP3.LUT R0, R28, 0xe0, RZ, 0xfc, !PT ;  /* 0x000000e01c007812 */ /* 0x000fe200078efcff */
[----:B------:R-:W3:Y:S01]  /*08e0*/  @!P1 LDG.E.U16 R12, desc[UR22][R2.64+0x180] ;  /* 0x00018016020c9981 */ /* 0x000ee2000c1e1500 */
[----:B------:R-:W-:-:S02]  /*08f0*/  @P3 LOP3.LUT R29, R29, 0x10, RZ, 0xfc, !PT ;  /* 0x000000101d1d3812 */ /* 0x000fc400078efcff */
[----:B------:R-:W-:Y:S02]  /*0900*/  PRMT R8, RZ, 0x7610, R8 ;  /* 0x00007610ff087816 */ /* 0x000fe40000000008 */
[----:B------:R-:W-:Y:S02]  /*0910*/  LOP3.LUT R29, R29, 0xfffffff7, RZ, 0xc0, !PT ;  /* 0xfffffff71d1d7812 */ /* 0x000fe400078ec0ff */
[----:B------:R-:W-:Y:S01]  /*0920*/  PRMT R11, RZ, 0x7610, R11 ;  /* 0x00007610ff0b7816 */ /* 0x000fe2000000000b */
[----:B------:R-:W4:Y:S01]  /*0930*/  @!P0 LDG.E.U16 R6, desc[UR22][R2.64] ;  /* 0x0000001602068981 */ /* 0x000f22000c1e1500 */
[----:B------:R-:W-:Y:S02]  /*0940*/  @P2 LOP3.LUT R29, R29, 0x8, RZ, 0xfc, !PT ;  /* 0x000000081d1d2812 */ /* 0x000fe400078efcff */
[----:B------:R-:W-:Y:S01]  /*0950*/  ISETP.GE.AND P0, PT, R0, UR7, PT ;  /* 0x0000000700007c0c */ /* 0x000fe2000bf06270 */
[----:B------:R-:W5:Y:S01]  /*0960*/  @!P5 LDG.E.U16 R8, desc[UR22][R2.64+0x80] ;  /* 0x000080160208d981 */ /* 0x000f62000c1e1500 */
[----:B------:R-:W-:-:S02]  /*0970*/  LOP3.LUT R29, R29, 0xfffffffb, RZ, 0xc0, !PT ;  /* 0xfffffffb1d1d7812 */ /* 0x000fc400078ec0ff */
[----:B------:R-:W-:Y:S01]  /*0980*/  LOP3.LUT R15, R28, 0x100, RZ, 0xfc, !PT ;  /* 0x000001001c0f7812 */ /* 0x000fe200078efcff */
[----:B------:R-:W3:Y:S01]  /*0990*/  @!P2 LDG.E.U16 R11, desc[UR22][R2.64+0x140] ;  /* 0x00014016020ba981 */ /* 0x000ee2000c1e1500 */
[----:B------:R-:W-:Y:S02]  /*09a0*/  @P1 LOP3.LUT R29, R29, 0x4, RZ, 0xfc, !PT ;  /* 0x000000041d1d1812 */ /* 0x000fe400078efcff */
[----:B------:R-:W-:Y:S02]  /*09b0*/  PRMT R9, RZ, 0x7610, R9 ;  /* 0x00007610ff097816 */ /* 0x000fe40000000009 */
[----:B------:R-:W-:Y:S02]  /*09c0*/  LOP3.LUT R29, R29, 0xfffffffd, RZ, 0xc0, !PT ;  /* 0xfffffffd1d1d7812 */ /* 0x000fe400078ec0ff */
[----:B------:R-:W-:Y:S01]  /*09d0*/  PRMT R10, RZ, 0x7610, R10 ;  /* 0x00007610ff0a7816 */ /* 0x000fe2000000000a */
[----:B------:R-:W3:Y:S01]  /*09e0*/  @!P0 LDG.E.U16 R14, desc[UR22][R2.64+0x1c0] ;  /* 0x0001c016020e8981 */ /* 0x000ee2000c1e1500 */
[----:B------:R-:W-:-:S02]  /*09f0*/  @P0 LOP3.LUT R29, R29, 0x2, RZ, 0xfc, !PT ;  /* 0x000000021d1d0812 */ /* 0x000fc400078efcff */
[----:B------:R-:W-:Y:S01]  /*0a00*/  ISETP.GE.AND P0, PT, R15, UR7, PT ;  /* 0x000000070f007c0c */ /* 0x000fe2000bf06270 */
[----:B------:R-:W3:Y:S01]  /*0a10*/  @!P4 LDG.E.U16 R9, desc[UR22][R2.64+0xc0] ;  /* 0x0000c0160209c981 */ /* 0x000ee2000c1e1500 */
[----:B------:R-:W-:Y:S02]  /*0a20*/  LOP3.LUT R29, R29, 0xfffffffe, RZ, 0xc0, !PT ;  /* 0xfffffffe1d1d7812 */ /* 0x000fe400078ec0ff */
[C---:B------:R-:W-:Y:S01]  /*0a30*/  LOP3.LUT R17, R28.reuse, 0x120, RZ, 0xfc, !PT ;  /* 0x000001201c117812 */ /* 0x040fe200078efcff */
[----:B------:R-:W3:Y:S01]  /*0a40*/  @!P3 LDG.E.U16 R10, desc[UR22][R2.64+0x100] ;  /* 0x00010016020ab981 */ /* 0x000ee2000c1e1500 */
[C---:B------:R-:W-:Y:S02]  /*0a50*/  LOP3.LUT R19, R28.reuse, 0x140, RZ, 0xfc, !PT ;  /* 0x000001401c137812 */ /* 0x040fe400078efcff */
[C---:B------:R-:W-:Y:S02]  /*0a60*/  LOP3.LUT R21, R28.reuse, 0x160, RZ, 0xfc, !PT ;  /* 0x000001601c157812 */ /* 0x040fe400078efcff */
[----:B------:R-:W-:-:S02]  /*0a70*/  LOP3.LUT R23, R28, 0x180, RZ, 0xfc, !PT ;  /* 0x000001801c177812 */ /* 0x000fc400078efcff */
[----:B------:R-:W-:Y:S01]  /*0a80*/  LOP3.LUT R25, R28, 0x1a0, RZ, 0xfc, !PT ;  /* 0x000001a01c197812 */ /* 0x000fe200078efcff */
[----:B------:R-:W3:Y:S01]  /*0a90*/  @!P0 LDG.E.U16 R16, desc[UR22][R2.64+0x200] ;  /* 0x0002001602108981 */ /* 0x000ee2000c1e1500 */
[----:B------:R-:W-:Y:S02]  /*0aa0*/  @P0 LOP3.LUT R29, R29, 0x1, RZ, 0xfc, !PT ;  /* 0x000000011d1d0812 */ /* 0x000fe400078efcff */
[----:B------:R-:W-:Y:S02]  /*0ab0*/  ISETP.GE.AND P0, PT, R17, UR7, PT ;  /* 0x0000000711007c0c */ /* 0x000fe4000bf06270 */
[----:B------:R-:W-:Y:S02]  /*0ac0*/  ISETP.GE.AND P1, PT, R19, UR7, PT ;  /* 0x0000000713007c0c */ /* 0x000fe4000bf26270 */
[----:B------:R-:W-:Y:S02]  /*0ad0*/  ISETP.GE.AND P2, PT, R21, UR7, PT ;  /* 0x0000000715007c0c */ /* 0x000fe4000bf46270 */
[----:B------:R-:W-:-:S02]  /*0ae0*/  ISETP.GE.AND P3, PT, R23, UR7, PT ;  /* 0x0000000717007c0c */ /* 0x000fc4000bf66270 */
[----:B------:R-:W-:Y:S02]  /*0af0*/  ISETP.GE.AND P4, PT, R25, UR7, PT ;  /* 0x0000000719007c0c */ /* 0x000fe4000bf86270 */
[----:B------:R-:W-:Y:S02]  /*0b00*/  PRMT R18, RZ, 0x7610, R18 ;  /* 0x00007610ff127816 */ /* 0x000fe40000000012 */
[----:B------:R-:W-:Y:S02]  /*0b10*/  PRMT R20, RZ, 0x7610, R20 ;  /* 0x00007610ff147816 */ /* 0x000fe40000000014 */
[----:B------:R-:W-:Y:S02]  /*0b20*/  PRMT R22, RZ, 0x7610, R22 ;  /* 0x00007610ff167816 */ /* 0x000fe40000000016 */
[----:B------:R-:W-:Y:S01]  /*0b30*/  PRMT R24, RZ, 0x7610, R24 ;  /* 0x00007610ff187816 */ /* 0x000fe20000000018 */
[----:B------:R-:W3:Y:S01]  /*0b40*/  @!P0 LDG.E.U16 R18, desc[UR22][R2.64+0x240] ;  /* 0x0002401602128981 */ /* 0x000ee2000c1e1500 */
[----:B------:R-:W-:-:S02]  /*0b50*/  PRMT R26, RZ, 0x7610, R26 ;  /* 0x00007610ff1a7816 */ /* 0x000fc4000000001a */
[C---:B------:R-:W-:Y:S01]  /*0b60*/  LOP3.LUT R0, R28.reuse, 0x1c0, RZ, 0xfc, !PT ;  /* 0x000001c01c007812 */ /* 0x040fe200078efcff */
[----:B------:R-:W3:Y:S01]  /*0b70*/  @!P1 LDG.E.U16 R20, desc[UR22][R2.64+0x280] ;  /* 0x0002801602149981 */ /* 0x000ee2000c1e1500 */
[----:B------:R-:W-:Y:S02]  /*0b80*/  LOP3.LUT R17, R28, 0x1e0, RZ, 0xfc, !PT ;  /* 0x000001e01c117812 */ /* 0x000fe400078efcff */
[----:B------:R-:W-:Y:S01]  /*0b90*/  ISETP.GE.AND P5, PT, R0, UR7, PT ;  /* 0x0000000700007c0c */ /* 0x000fe2000bfa6270 */
[----:B------:R-:W3:Y:S01]  /*0ba0*/  @!P2 LDG.E.U16 R22, desc[UR22][R2.64+0x2c0] ;  /* 0x0002c0160216a981 */ /* 0x000ee2000c1e1500 */
[----:B------:R-:W-:-:S03]  /*0bb0*/  ISETP.GE.AND P6, PT, R17, UR7, PT ;  /* 0x0000000711007c0c */ /* 0x000fc6000bfc6270 */
[----:B------:R-:W3:Y:S04]  /*0bc0*/  @!P3 LDG.E.U16 R24, desc[UR22][R2.64+0x300] ;  /* 0x000300160218b981 */ /* 0x000ee8000c1e1500 */
[----:B------:R-:W3:Y:S01]  /*0bd0*/  @!P4 LDG.E.U16 R26, desc[UR22][R2.64+0x340] ;  /* 0x00034016021ac981 */ /* 0x000ee2000c1e1500 */
[----:B------:R-:W-:Y:S02]  /*0be0*/  PRMT R15, RZ, 0x7610, R15 ;  /* 0x00007610ff0f7816 */ /* 0x000fe4000000000f */
[----:B------:R-:W-:-:S04]  /*0bf0*/  PRMT R19, RZ, 0x7610, R19 ;  /* 0x00007610ff137816 */ /* 0x000fc80000000013 */
[----:B------:R-:W3:Y:S04]  /*0c00*/  @!P5 LDG.E.U16 R15, desc[UR22][R2.64+0x380] ;  /* 0x00038016020fd981 */ /* 0x000ee8000c1e1500 */
[----:B------:R0:W3:Y:S01]  /*0c10*/  @!P6 LDG.E.U16 R19, desc[UR22][R2.64+0x3c0] ;  /* 0x0003c0160213e981 */ /* 0x0000e2000c1e1500 */
[----:B------:R-:W1:Y:S01]  /*0c20*/  S2R R0, SR_LANEID ;  /* 0x0000000000007919 */ /* 0x000e620000000000 */
[----:B------:R-:W0:Y:S01]  /*0c30*/  S2UR UR21, SR_CgaCtaId ;  /* 0x00000000001579c3 */ /* 0x000e220000008800 */
[----:B------:R-:W-:Y:S01]  /*0c40*/  UMOV UR7, 0x400 ;  /* 0x0000040000077882 */ /* 0x000fe20000000000 */
[----:B------:R-:W-:Y:S02]  /*0c50*/  P2R R31, PR, RZ, 0x1 ;  /* 0x00000001ff1f7803 */ /* 0x000fe40000000000 */
[----:B------:R-:W-:-:S04]  /*0c60*/  LOP3.LUT P0, RZ, R29, 0x1, RZ, 0xc0, !PT ;  /* 0x000000011dff7812 */ /* 0x000fc8000780c0ff */
[----:B------:R-:W-:Y:S02]  /*0c70*/  P2R R42, PR, RZ, 0x1 ;  /* 0x00000001ff2a7803 */ /* 0x000fe40000000000 */
[----:B------:R-:W-:Y:S01]  /*0c80*/  LOP3.LUT P0, RZ, R29, 0x2, RZ, 0xc0, !PT ;  /* 0x000000021dff7812 */ /* 0x000fe2000780c0ff */
[----:B0-----:R-:W-:Y:S01]  /*0c90*/  ULEA UR21, UR21, UR7, 0x18 ;  /* 0x0000000715157291 */ /* 0x001fe2000f8ec0ff */
[----:B-1----:R-:W-:-:S04]  /*0ca0*/  IADD3 R17, PT, PT, R27, R0, RZ ;  /* 0x000000001b117210 */ /* 0x002fc80007ffe0ff */
[C---:B------:R-:W-:Y:S02]  /*0cb0*/  IADD3 R28, PT, PT, R17.reuse, 0x20, RZ ;  /* 0x00000020111c7810 */ /* 0x040fe40007ffe0ff */
[C---:B------:R-:W-:Y:S02]  /*0cc0*/  IADD3 R30, PT, PT, R17.reuse, 0x40, RZ ;  /* 0x00000040111e7810 */ /* 0x040fe40007ffe0ff */
[C---:B------:R-:W-:Y:S02]  /*0cd0*/  IADD3 R32, PT, PT, R17.reuse, 0x60, RZ ;  /* 0x0000006011207810 */ /* 0x040fe40007ffe0ff */
[CC--:B------:R-:W-:Y:S02]  /*0ce0*/  LEA.HI.SX32 R21, R17.reuse, R17.reuse, 0x1b ;  /* 0x0000001111157211 */ /* 0x0c0fe400078fdaff */
[----:B------:R-:W-:Y:S02]  /*0cf0*/  IADD3 R34, PT, PT, R17, 0x80, RZ ;  /* 0x0000008011227810 */ /* 0x000fe40007ffe0ff */
[----:B------:R-:W-:-:S02]  /*0d00*/  LEA.HI.SX32 R28, R28, R17, 0x1b ;  /* 0x000000111c1c7211 */ /* 0x000fc400078fdaff */
[-C--:B------:R-:W-:Y:S02]  /*0d10*/  LEA.HI.SX32 R30, R30, R17.reuse, 0x1b ;  /* 0x000000111e1e7211 */ /* 0x080fe400078fdaff */
[----:B------:R-:W-:Y:S02]  /*0d20*/  IADD3 R2, PT, PT, R17, 0xa0, RZ ;  /* 0x000000a011027810 */ /* 0x000fe40007ffe0ff */
[-C--:B------:R-:W-:Y:S02]  /*0d30*/  LEA.HI.SX32 R32, R32, R17.reuse, 0x1b ;  /* 0x0000001120207211 */ /* 0x080fe400078fdaff */
[----:B------:R-:W-:Y:S02]  /*0d40*/  LEA R63, R21, UR21, 0x1 ;  /* 0x00000015153f7c11 */ /* 0x000fe4000f8e08ff */
[----:B------:R-:W-:Y:S02]  /*0d50*/  LEA.HI.SX32 R34, R34, R17, 0x1b ;  /* 0x0000001122227211 */ /* 0x000fe400078fdaff */
[----:B------:R-:W-:-:S02]  /*0d60*/  LEA R62, R28, UR21, 0x1 ;  /* 0x000000151c3e7c11 */ /* 0x000fc4000f8e08ff */
[----:B------:R-:W-:Y:S02]  /*0d70*/  LEA R61, R30, UR21, 0x1 ;  /* 0x000000151e3d7c11 */ /* 0x000fe4000f8e08ff */
[----:B------:R-:W-:Y:S02]  /*0d80*/  LEA.HI.SX32 R2, R2, R17, 0x1b ;  /* 0x0000001102027211 */ /* 0x000fe400078fdaff */
[----:B------:R-:W-:Y:S02]  /*0d90*/  LEA R60, R32, UR21, 0x1 ;  /* 0x00000015203c7c11 */ /* 0x000fe4000f8e08ff */
[C---:B------:R-:W-:Y:S02]  /*0da0*/  IADD3 R28, PT, PT, R17.reuse, 0xc0, RZ ;  /* 0x000000c0111c7810 */ /* 0x040fe40007ffe0ff */
[----:B------:R-:W-:Y:S02]  /*0db0*/  LEA R59, R34, UR21, 0x1 ;  /* 0x00000015223b7c11 */ /* 0x000fe4000f8e08ff */
[----:B------:R-:W-:-:S02]  /*0dc0*/  IADD3 R30, PT, PT, R17, 0xe0, RZ ;  /* 0x000000e0111e7810 */ /* 0x000fc40007ffe0ff */
[C---:B------:R-:W-:Y:S02]  /*0dd0*/  IADD3 R32, PT, PT, R17.reuse, 0x100, RZ ;  /* 0x0000010011207810 */ /* 0x040fe40007ffe0ff */
[----:B------:R-:W-:Y:S02]  /*0de0*/  P2R R41, PR, RZ, 0x1 ;  /* 0x00000001ff297803 */ /* 0x000fe40000000000 */
[----:B------:R-:W-:Y:S02]  /*0df0*/  IADD3 R34, PT, PT, R17, 0x120, RZ ;  /* 0x0000012011227810 */ /* 0x000fe40007ffe0ff */
[----:B------:R-:W-:Y:S02]  /*0e00*/  LEA R58, R2, UR21, 0x1 ;  /* 0x00000015023a7c11 */ /* 0x000fe4000f8e08ff */
[----:B------:R-:W-:Y:S02]  /*0e10*/  LOP3.LUT P0, RZ, R29, 0x4, RZ, 0xc0, !PT ;  /* 0x000000041dff7812 */ /* 0x000fe4000780c0ff */
[----:B------:R-:W-:-:S02]  /*0e20*/  LEA.HI.SX32 R28, R28, R17, 0x1b ;  /* 0x000000111c1c7211 */ /* 0x000fc400078fdaff */
[----:B------:R-:W-:Y:S02]  /*0e30*/  IADD3 R2, PT, PT, R17, 0x140, RZ ;  /* 0x0000014011027810 */ /* 0x000fe40007ffe0ff */
[-C--:B------:R-:W-:Y:S02]  /*0e40*/  LEA.HI.SX32 R30, R30, R17.reuse, 0x1b ;  /* 0x000000111e1e7211 */ /* 0x080fe400078fdaff */
[-C--:B------:R-:W-:Y:S02]  /*0e50*/  LEA.HI.SX32 R32, R32, R17.reuse, 0x1b ;  /* 0x0000001120207211 */ /* 0x080fe400078fdaff */
[----:B------:R-:W-:Y:S02]  /*0e60*/  LEA.HI.SX32 R34, R34, R17, 0x1b ;  /* 0x0000001122227211 */ /* 0x000fe400078fdaff */
[----:B------:R-:W-:Y:S02]  /*0e70*/  P2R R40, PR, RZ, 0x1 ;  /* 0x00000001ff287803 */ /* 0x000fe40000000000 */
[----:B------:R-:W-:-:S02]  /*0e80*/  LEA R57, R28, UR21, 0x1 ;  /* 0x000000151c397c11 */ /* 0x000fc4000f8e08ff */
[----:B------:R-:W-:Y:S02]  /*0e90*/  LEA.HI.SX32 R2, R2, R17, 0x1b ;  /* 0x0000001102027211 */ /* 0x000fe400078fdaff */
[----:B------:R-:W-:Y:S02]  /*0ea0*/  LOP3.LUT P0, RZ, R29, 0x8, RZ, 0xc0, !PT ;  /* 0x000000081dff7812 */ /* 0x000fe4000780c0ff */
[----:B------:R-:W-:Y:S02]  /*0eb0*/  LEA R56, R30, UR21, 0x1 ;  /* 0x000000151e387c11 */ /* 0x000fe4000f8e08ff */
[----:B------:R-:W-:Y:S02]  /*0ec0*/  LEA R55, R32, UR21, 0x1 ;  /* 0x0000001520377c11 */ /* 0x000fe4000f8e08ff */
[----:B------:R-:W-:Y:S02]  /*0ed0*/  LEA R54, R34, UR21, 0x1 ;  /* 0x0000001522367c11 */ /* 0x000fe4000f8e08ff */
[----:B------:R-:W-:-:S02]  /*0ee0*/  IADD3 R28, PT, PT, R17, 0x1c0, RZ ;  /* 0x000001c0111c7810 */ /* 0x000fc40007ffe0ff */
[----:B------:R-:W-:Y:S02]  /*0ef0*/  IADD3 R30, PT, PT, R17, 0x1e0, RZ ;  /* 0x000001e0111e7810 */ /* 0x000fe40007ffe0ff */
[----:B------:R-:W-:Y:S02]  /*0f00*/  LEA R53, R2, UR21, 0x1 ;  /* 0x0000001502357c11 */ /* 0x000fe4000f8e08ff */
[----:B------:R-:W-:Y:S02]  /*0f10*/  P2R R39, PR, RZ, 0x1 ;  /* 0x00000001ff277803 */ /* 0x000fe40000000000 */
[----:B------:R-:W-:Y:S02]  /*0f20*/  LOP3.LUT P0, RZ, R29, 0x10, RZ, 0xc0, !PT ;  /* 0x000000101dff7812 */ /* 0x000fe4000780c0ff */
[-C--:B------:R-:W-:Y:S02]  /*0f30*/  LEA.HI.SX32 R28, R28, R17.reuse, 0x1b ;  /* 0x000000111c1c7211 */ /* 0x080fe400078fdaff */
[----:B------:R-:W-:-:S02]  /*0f40*/  LEA.HI.SX32 R30, R30, R17, 0x1b ;  /* 0x000000111e1e7211 */ /* 0x000fc400078fdaff */
[----:B------:R-:W-:Y:S02]  /*0f50*/  P2R R38, PR, RZ, 0x1 ;  /* 0x00000001ff267803 */ /* 0x000fe40000000000 */
[----:B------:R-:W-:-:S04]  /*0f60*/  LOP3.LUT P0, RZ, R29, 0x20, RZ, 0xc0, !PT ;  /* 0x000000201dff7812 */ /* 0x000fc8000780c0ff */
[----:B------:R-:W-:Y:S02]  /*0f70*/  P2R R37, PR, RZ, 0x1 ;  /* 0x00000001ff257803 */ /* 0x000fe40000000000 */
[C---:B------:R-:W-:Y:S02]  /*0f80*/  LOP3.LUT P0, RZ, R29.reuse, 0x40, RZ, 0xc0, !PT ;  /* 0x000000401dff7812 */ /* 0x040fe4000780c0ff */
[----:B------:R-:W-:Y:S02]  /*0f90*/  LEA R49, R28, UR21, 0x1 ;  /* 0x000000151c317c11 */ /* 0x000fe4000f8e08ff */
[----:B------:R-:W-:Y:S02]  /*0fa0*/  P2R R35, PR, RZ, 0x1 ;  /* 0x00000001ff237803 */ /* 0x000fe40000000000 */
[----:B------:R-:W-:Y:S02]  /*0fb0*/  LEA R48, R30, UR21, 0x1 ;  /* 0x000000151e307c11 */ /* 0x000fe4000f8e08ff */
[----:B------:R-:W-:-:S04]  /*0fc0*/  LOP3.LUT P0, RZ, R29, 0x80, RZ, 0xc0, !PT ;  /* 0x000000801dff7812 */ /* 0x000fc8000780c0ff */
[----:B------:R-:W-:Y:S02]  /*0fd0*/  P2R R33, PR, RZ, 0x1 ;  /* 0x00000001ff217803 */ /* 0x000fe40000000000 */
[----:B------:R-:W-:Y:S02]  /*0fe0*/  LOP3.LUT P0, RZ, R29, 0x100, RZ, 0xc0, !PT ;  /* 0x000001001dff7812 */ /* 0x000fe4000780c0ff */
[----:B------:R-:W-:Y:S01]  /*0ff0*/  PRMT R3, RZ, 0x7610, R3 ;  /* 0x00007610ff037816 */ /* 0x000fe20000000003 */
[----:B----4-:R0:W-:Y:S04]  /*1000*/  STS.U16 [R63], R6 ;  /* 0x000000063f007388 */ /* 0x0101e80000000400 */
[----:B--2---:R-:W-:Y:S04]  /*1010*/  STS.U16 [R62+0x40], R7 ;  /* 0x000040073e007388 */ /* 0x004fe80000000400 */
[----:B-----5:R1:W-:Y:S01]  /*1020*/  STS.U16 [R61+0x80], R8 ;  /* 0x000080083d007388 */ /* 0x0203e20000000400 */
[----:B0-----:R-:W-:-:S04]  /*1030*/  IADD3 R6, PT, PT, R17, 0x160, RZ ;  /* 0x0000016011067810 */ /* 0x001fc80007ffe0ff */
[-C--:B------:R-:W-:Y:S02]  /*1040*/  LEA.HI.SX32 R6, R6, R17.reuse, 0x1b ;  /* 0x0000001106067211 */ /* 0x080fe400078fdaff */
[C---:B-1----:R-:W-:Y:S01]  /*1050*/  IADD3 R8, PT, PT, R17.reuse, 0x180, RZ ;  /* 0x0000018011087810 */ /* 0x042fe20007ffe0ff */
[----:B---3--:R-:W-:Y:S04]  /*1060*/  STS.U16 [R60+0xc0], R9 ;  /* 0x0000c0093c007388 */ /* 0x008fe80000000400 */
[----:B------:R0:W-:Y:S01]  /*1070*/  STS.U16 [R59+0x100], R10 ;  /* 0x0001000a3b007388 */ /* 0x0001e20000000400 */
[----:B------:R-:W-:Y:S02]  /*1080*/  LEA.HI.SX32 R8, R8, R17, 0x1b ;  /* 0x0000001108087211 */ /* 0x000fe400078fdaff */
[----:B------:R-:W-:Y:S01]  /*1090*/  LEA R52, R6, UR21, 0x1 ;  /* 0x0000001506347c11 */ /* 0x000fe2000f8e08ff */
[----:B------:R-:W-:Y:S01]  /*10a0*/  STS.U16 [R58+0x140], R11 ;  /* 0x0001400b3a007388 */ /* 0x000fe20000000400 */
[----:B0-----:R-:W-:-:S03]  /*10b0*/  IADD3 R10, PT, PT, R17, 0x1a0, RZ ;  /* 0x000001a0110a7810 */ /* 0x001fc60007ffe0ff */
[----:B------:R0:W-:Y:S01]  /*10c0*/  STS.U16 [R57+0x180], R12 ;  /* 0x0001800c39007388 */ /* 0x0001e20000000400 */
[----:B------:R-:W-:-:S03]  /*10d0*/  LEA.HI.SX32 R10, R10, R17, 0x1b ;  /* 0x000000110a0a7211 */ /* 0x000fc600078fdaff */
[----:B------:R1:W-:Y:S01]  /*10e0*/  STS.U16 [R56+0x1c0], R14 ;  /* 0x0001c00e38007388 */ /* 0x0003e20000000400 */
[----:B------:R-:W-:Y:S01]  /*10f0*/  LEA R51, R8, UR21, 0x1 ;  /* 0x0000001508337c11 */ /* 0x000fe2000f8e08ff */
[----:B------:R-:W-:Y:S01]  /*1100*/  IMAD R17, R0, 0xf, R17 ;  /* 0x0000000f00117824 */ /* 0x000fe200078e0211 */
[----:B------:R-:W-:Y:S01]  /*1110*/  LEA R50, R10, UR21, 0x1 ;  /* 0x000000150a327c11 */ /* 0x000fe2000f8e08ff */
[----:B------:R2:W-:Y:S03]  /*1120*/  STS.U16 [R55+0x200], R16 ;  /* 0x0002001037007388 */ /* 0x0005e60000000400 */
[C---:B------:R-:W-:Y:S01]  /*1130*/  IADD3 R2, PT, PT, R17.reuse, 0x1, RZ ;  /* 0x0000000111027810 */ /* 0x040fe20007ffe0ff */
[----:B------:R3:W-:Y:S04]  /*1140*/  STS.U16 [R54+0x240], R18 ;  /* 0x0002401236007388 */ /* 0x0007e80000000400 */
[----:B------:R4:W-:Y:S01]  /*1150*/  STS.U16 [R53+0x280], R20 ;  /* 0x0002801435007388 */ /* 0x0009e20000000400 */
[----:B------:R-:W-:-:S03]  /*1160*/  IADD3 R6, PT, PT, R17, 0x2, RZ ;  /* 0x0000000211067810 */ /* 0x000fc60007ffe0ff */
[----:B------:R5:W-:Y:S01]  /*1170*/  STS.U16 [R52+0x2c0], R22 ;  /* 0x0002c01634007388 */ /* 0x000be20000000400 */
[----:B------:R-:W-:-:S03]  /*1180*/  IADD3 R8, PT, PT, R17, 0x3, RZ ;  /* 0x0000000311087810 */ /* 0x000fc60007ffe0ff */
[----:B------:R5:W-:Y:S01]  /*1190*/  STS.U16 [R51+0x300], R24 ;  /* 0x0003001833007388 */ /* 0x000be20000000400 */
[C---:B------:R-:W-:Y:S02]  /*11a0*/  IADD3 R10, PT, PT, R17.reuse, 0x4, RZ ;  /* 0x00000004110a7810 */ /* 0x040fe40007ffe0ff */
[C---:B0-----:R-:W-:Y:S01]  /*11b0*/  IADD3 R12, PT, PT, R17.reuse, 0x5, RZ ;  /* 0x00000005110c7810 */ /* 0x041fe20007ffe0ff */
[----:B------:R0:W-:Y:S01]  /*11c0*/  STS.U16 [R50+0x340], R26 ;  /* 0x0003401a32007388 */ /* 0x0001e20000000400 */
[C---:B-1----:R-:W-:Y:S02]  /*11d0*/  IADD3 R14, PT, PT, R17.reuse, 0x6, RZ ;  /* 0x00000006110e7810 */ /* 0x042fe40007ffe0ff */
[C---:B--2---:R-:W-:Y:S02]  /*11e0*/  IADD3 R16, PT, PT, R17.reuse, 0x7, RZ ;  /* 0x0000000711107810 */ /* 0x044fe40007ffe0ff */
[C---:B---3--:R-:W-:Y:S02]  /*11f0*/  IADD3 R18, PT, PT, R17.reuse, 0x8, RZ ;  /* 0x0000000811127810 */ /* 0x048fe40007ffe0ff */
[----:B----4-:R-:W-:-:S02]  /*1200*/  IADD3 R20, PT, PT, R17, 0x9, RZ ;  /* 0x0000000911147810 */ /* 0x010fc40007ffe0ff */
[C---:B-----5:R-:W-:Y:S02]  /*1210*/  IADD3 R22, PT, PT, R17.reuse, 0xa, RZ ;  /* 0x0000000a11167810 */ /* 0x060fe40007ffe0ff */
[C---:B------:R-:W-:Y:S02]  /*1220*/  IADD3 R24, PT, PT, R17.reuse, 0xb, RZ ;  /* 0x0000000b11187810 */ /* 0x040fe40007ffe0ff */
[C---:B0-----:R-:W-:Y:S02]  /*1230*/  IADD3 R26, PT, PT, R17.reuse, 0xc, RZ ;  /* 0x0000000c111a7810 */ /* 0x041fe40007ffe0ff */
        /* <DEDUP_REMOVED lines=34> */
[----:B------:R-:W-:Y:S01]  /*1460*/  LEA R2, R36, UR21, 0x1 ;  /* 0x0000001524027c11 */ /* 0x000fe2000f8e08ff */
        /* <DEDUP_REMOVED lines=22> */
[----:B------:R-:W-:Y:S02]  /*15d0*/  ISETP.NE.AND P0, PT, R33, RZ, PT ;  /* 0x000000ff2100720c */ /* 0x000fe40003f05270 */
[----:B------:R-:W-:-:S11]  /*15e0*/  PRMT R7, RZ, 0x7610, R7 ;  /* 0x00007610ff077816 */ /* 0x000fd60000000007 */
[----:B------:R-:W3:Y:S01]  /*15f0*/  @!P0 LDG.E.U16 R6, desc[UR22][R4.64+0x40] ;  /* 0x0000401604068981 */ /* 0x000ee2000c1e1500 */
[----:B------:R-:W-:Y:S02]  /*1600*/  ISETP.NE.AND P0, PT, R35, RZ, PT ;  /* 0x000000ff2300720c */ /* 0x000fe40003f05270 */
[----:B------:R-:W-:-:S11]  /*1610*/  PRMT R8, RZ, 0x7610, R8 ;  /* 0x00007610ff087816 */ /* 0x000fd60000000008 */
[----:B------:R-:W4:Y:S01]  /*1620*/  @!P0 LDG.E.U16 R7, desc[UR22][R4.64+0x80] ;  /* 0x0000801604078981 */ /* 0x000f22000c1e1500 */
[----:B------:R-:W-:Y:S02]  /*1630*/  ISETP.NE.AND P0, PT, R37, RZ, PT ;  /* 0x000000ff2500720c */ /* 0x000fe40003f05270 */
[----:B------:R-:W-:-:S11]  /*1640*/  PRMT R9, RZ, 0x7610, R9 ;  /* 0x00007610ff097816 */ /* 0x000fd60000000009 */
[----:B------:R-:W5:Y:S01]  /*1650*/  @!P0 LDG.E.U16 R8, desc[UR22][R4.64+0xc0] ;  /* 0x0000c01604088981 */ /* 0x000f62000c1e1500 */
        /* <DEDUP_REMOVED lines=13> */
[----:B------:R-:W-:Y:S02]  /*1730*/  PRMT R32, RZ, 0x7610, R32 ;  /* 0x00007610ff207816 */ /* 0x000fe40000000020 */
[----:B------:R-:W-:Y:S02]  /*1740*/  PRMT R33, RZ, 0x7610, R33 ;  /* 0x00007610ff217816 */ /* 0x000fe40000000021 */
[----:B------:R-:W-:Y:S02]  /*1750*/  PRMT R34, RZ, 0x7610, R34 ;  /* 0x00007610ff227816 */ /* 0x000fe40000000022 */
[----:B------:R-:W-:Y:S01]  /*1760*/  PRMT R35, RZ, 0x7610, R35 ;  /* 0x00007610ff237816 */ /* 0x000fe20000000023 */
[----:B------:R-:W5:Y:S04]  /*1770*/  @!P1 LDG.E.U16 R32, desc[UR22][R4.64+0x280] ;  /* 0x0002801604209981 */ /* 0x000f68000c1e1500 */
[----:B------:R-:W5:Y:S01]  /*1780*/  @!P0 LDG.E.U16 R27, desc[UR22][R4.64+0x200] ;  /* 0x00020016041b8981 */ /* 0x000f62000c1e1500 */
[----:B------:R-:W-:-:S02]  /*1790*/  ISETP.NE.AND P0, PT, R31, RZ, PT ;  /* 0x000000ff1f00720c */ /* 0x000fc40003f05270 */
[----:B------:R-:W-:Y:S01]  /*17a0*/  PRMT R31, RZ, 0x7610, R31 ;  /* 0x00007610ff1f7816 */ /* 0x000fe2000000001f */
[----:B------:R-:W5:Y:S01]  /*17b0*/  @!P2 LDG.E.U16 R33, desc[UR22][R4.64+0x2c0] ;  /* 0x0002c0160421a981 */ /* 0x000f62000c1e1500 */
[----:B------:R-:W-:Y:S02]  /*17c0*/  PRMT R36, RZ, 0x7610, R36 ;  /* 0x00007610ff247816 */ /* 0x000fe40000000024 */
[----:B------:R-:W-:Y:S01]  /*17d0*/  PRMT R37, RZ, 0x7610, R37 ;  /* 0x00007610ff257816 */ /* 0x000fe20000000025 */
[----:B------:R-:W5:Y:S04]  /*17e0*/  @!P3 LDG.E.U16 R34, desc[UR22][R4.64+0x300] ;  /* 0x000300160422b981 */ /* 0x000f68000c1e1500 */
[----:B------:R-:W5:Y:S04]  /*17f0*/  @!P4 LDG.E.U16 R35, desc[UR22][R4.64+0x340] ;  /* 0x000340160423c981 */ /* 0x000f68000c1e1500 */
[----:B------:R-:W5:Y:S04]  /*1800*/  @!P0 LDG.E.U16 R31, desc[UR22][R4.64+0x240] ;  /* 0x00024016041f8981 */ /* 0x000f68000c1e1500 */
[----:B------:R-:W5:Y:S04]  /*1810*/  @!P5 LDG.E.U16 R36, desc[UR22][R4.64+0x380] ;  /* 0x000380160424d981 */ /* 0x000f68000c1e1500 */
[----:B------:R-:W5:Y:S04]  /*1820*/  @!P6 LDG.E.U16 R37, desc[UR22][R4.64+0x3c0] ;  /* 0x0003c0160425e981 */ /* 0x000f68000c1e1500 */
[----:B------:R-:W-:Y:S04]  /*1830*/  STL [R1+0x50], R63 ;  /* 0x0000503f01007387 */ /* 0x000fe80000100800 */
[----:B------:R-:W-:Y:S04]  /*1840*/  STL [R1+0x4c], R62 ;  /* 0x00004c3e01007387 */ /* 0x000fe80000100800 */
[----:B------:R-:W-:Y:S04]  /*1850*/  STL [R1+0x48], R61 ;  /* 0x0000483d01007387 */ /* 0x000fe80000100800 */
[----:B------:R-:W-:Y:S01]  /*1860*/  STL [R1+0x44], R60 ;  /* 0x0000443c01007387 */ /* 0x000fe20000100800 */
[----:B------:R-:W0:Y:S03]  /*1870*/  LDCU.U8 UR7, c[0x0][0x39e] ;  /* 0x000073c0ff0777ac */ /* 0x000e260008000000 */
[----:B------:R-:W-:Y:S04]  /*1880*/  STL [R1+0x40], R59 ;  /* 0x0000403b01007387 */ /* 0x000fe80000100800 */
        /* <DEDUP_REMOVED lines=15> */
[----:B------:R-:W-:Y:S04]  /*1980*/  STL [R1], R43 ;  /* 0x0000002b01007387 */ /* 0x000fe80000100800 */
        /* <DEDUP_REMOVED lines=48> */
[----:B------:R-:W-:Y:S01]  /*1c90*/  FSETP.GTU.FTZ.AND P1, PT, R4, 20, PT ;  /* 0x41a000000400780b */ /* 0x000fe20003f3c000 */
[----:B------:R-:W-:Y:S01]  /*1ca0*/  BSSY.RECONVERGENT B0, `(.L_x_82) ;  /* 0x0000026000007945 */ /* 0x000fe20003800200 */
        /* <DEDUP_REMOVED lines=37> */
.L_x_83:
[----:B------:R-:W-:Y:S05]  /*1f00*/  BSYNC.RECONVERGENT B0 ;  /* 0x0000000000007941 */ /* 0x000fea0003800200 */
.L_x_82:
        /* <DEDUP_REMOVED lines=35> */
.L_x_85:
[----:B------:R-:W-:Y:S05]  /*2140*/  BSYNC.RECONVERGENT B0 ;  /* 0x0000000000007941 */ /* 0x000fea0003800200 */
.L_x_84:
        /* <DEDUP_REMOVED lines=37> */
.L_x_87:
[----:B------:R-:W-:Y:S05]  /*23a0*/  BSYNC.RECONVERGENT B0 ;  /* 0x0000000000007941 */ /* 0x000fea0003800200 */
.L_x_86:
        /* <DEDUP_REMOVED lines=35> */
.L_x_89:
[----:B------:R-:W-:Y:S05]  /*25e0*/  BSYNC.RECONVERGENT B0 ;  /* 0x0000000000007941 */ /* 0x000fea0003800200 */
.L_x_88:
[----:B------:R-:W-:Y:S01]  /*25f0*/  ISETP.EQ.OR P6, PT, RZ, UR7, P2 ;  /* 0x00000007ff007c0c */ /* 0x000fe200097c2670 */
[----:B------:R-:W-:Y:S01]  /*2600*/  HADD2.F32 R35, -RZ, R35.H0_H0 ;  /* 0x20000023ff237230 */ /* 0x000fe20000004100 */
[----:B------:R-:W-:Y:S01]  /*2610*/  BSSY.RECONVERGENT B0, `(.L_x_90) ;  /* 0x0000025000007945 */ /* 0x000fe20003800200 */
[----:B------:R-:W-:Y:S01]  /*2620*/  LOP3.LUT R37, R13, 0x1f, RZ, 0xc0, !PT ;  /* 0x0000001f0d257812 */ /* 0x000fe200078ec0ff */
[----:B------:R-:W-:Y:S01]  /*2630*/  HADD2.F32 R38, -RZ, R30.H0_H0 ;  /* 0x2000001eff267230 */ /* 0x000fe20000004100 */
[----:B------:R-:W-:Y:S01]  /*2640*/  FSETP.GTU.FTZ.AND P5, PT, R12, 20, PT ;  /* 0x41a000000c00780b */ /* 0x000fe20003fbc000 */
[----:B------:R-:W-:Y:S01]  /*2650*/  FADD.FTZ R13, R35, UR5 ;  /* 0x00000005230d7e21 */ /* 0x000fe20008010000 */
[----:B------:R-:W-:-:S06]  /*2660*/  ISETP.EQ.OR P2, PT, RZ, UR7, P3 ;  /* 0x00000007ff007c0c */ /* 0x000fcc0009f42670 */
[----:B------:R-:W-:Y:S07]  /*2670*/  @P6 BRA `(.L_x_91) ;  /* 0x0000000000786947 */ /* 0x000fee0003800000 */
        /* <DEDUP_REMOVED lines=30> */
.L_x_91:
[----:B------:R-:W-:Y:S05]  /*2860*/  BSYNC.RECONVERGENT B0 ;  /* 0x0000000000007941 */ /* 0x000fea0003800200 */
.L_x_90:
[----:B------:R-:W-:Y:S01]  /*2870*/  HADD2.F32 R34, -RZ, R34.H0_H0 ;  /* 0x20000022ff227230 */ /* 0x000fe20000004100 */
[----:B------:R-:W-:Y:S01]  /*2880*/  BSSY.RECONVERGENT B0, `(.L_x_92) ;  /* 0x0000026000007945 */ /* 0x000fe20003800200 */
[----:B------:R-:W-:Y:S01]  /*2890*/  HADD2.F32 R42, -RZ, R14.H0_H0 ;  /* 0x2000000eff2a7230 */ /* 0x000fe20000004100 */
[----:B------:R-:W-:Y:S01]  /*28a0*/  FSETP.GTU.FTZ.AND P3, PT, R13, 20, PT ;  /* 0x41a000000d00780b */ /* 0x000fe20003f7c000 */
        /* <DEDUP_REMOVED lines=35> */
.L_x_93:
[----:B------:R-:W-:Y:S05]  /*2ae0*/  BSYNC.RECONVERGENT B0 ;  /* 0x0000000000007941 */ /* 0x000fea0003800200 */
.L_x_92:
[----:B------:R-:W-:Y:S01]  /*2af0*/  ISETP.EQ.OR P0, PT, RZ, UR7, P0 ;  /* 0x00000007ff007c0c */ /* 0x000fe20008702670 */
[----:B------:R-:W-:Y:S01]  /*2b00*/  HADD2.F32 R33, -RZ, R33.H0_H0 ;  /* 0x20000021ff217230 */ /* 0x000fe20000004100 */
[----:B------:R-:W-:Y:S01]  /*2b10*/  BSSY.RECONVERGENT B0, `(.L_x_94) ;  /* 0x0000027000007945 */ /* 0x000fe20003800200 */
[----:B------:R-:W-:Y:S01]  /*2b20*/  HADD2.F32 R46, -RZ, R15.H0_H0 ;  /* 0x2000000fff2e7230 */ /* 0x000fe20000004100 */
[----:B------:R-:W-:Y:S01]  /*2b30*/  FSETP.GTU.FTZ.AND P2, PT, R14, 20, PT ;  /* 0x41a000000e00780b */ /* 0x000fe20003f5c000 */
[----:B------:R-:W-:Y:S01]  /*2b40*/  HADD2.F32 R43, -RZ, R25.H0_H0 ;  /* 0x20000019ff2b7230 */ /* 0x000fe20000004100 */
[----:B------:R-:W-:Y:S01]  /*2b50*/  ISETP.EQ.OR P1, PT, RZ, UR7, P1 ;  /* 0x00000007ff007c0c */ /* 0x000fe20008f22670 */
[----:B------:R-:W-:Y:S02]  /*2b60*/  HADD2.F32 R44, -RZ, R24.H0_H0 ;  /* 0x20000018ff2c7230 */ /* 0x000fe40000004100 */
[----:B------:R-:W-:Y:S01]  /*2b70*/  FADD.FTZ R15, R33, UR5 ;  /* 0x00000005210f7e21 */ /* 0x000fe20008010000 */
[----:B------:R-:W-:-:S03]  /*2b80*/  HADD2.F32 R45, -RZ, R23.H0_H0 ;  /* 0x20000017ff2d7230 */ /* 0x000fc60000004100 */
        /* <DEDUP_REMOVED lines=31> */
.L_x_95:
[----:B------:R-:W-:Y:S05]  /*2d80*/  BSYNC.RECONVERGENT B0 ;  /* 0x0000000000007941 */ /* 0x000fea0003800200 */
.L_x_94:
        /* <DEDUP_REMOVED lines=39> */
.L_x_97:
[----:B------:R-:W-:Y:S05]  /*3000*/  BSYNC.RECONVERGENT B0 ;  /* 0x0000000000007941 */ /* 0x000fea0003800200 */
.L_x_96:
        /* <DEDUP_REMOVED lines=8> */
[----:B------:R-:W-:Y:S01]  /*3090*/  FMUL.FTZ R20, R38, UR4 ;  /* 0x0000000426147c20 */ /* 0x000fe20008410000 */
[----:B------:R-:W-:-:S03]  /*30a0*/  FADD.FTZ R17, R31, UR5 ;  /* 0x000000051f117e21 */ /* 0x000fc60008010000 */
        /* <DEDUP_REMOVED lines=31> */
.L_x_99:
[----:B------:R-:W-:Y:S05]  /*32a0*/  BSYNC.RECONVERGENT B0 ;  /* 0x0000000000007941 */ /* 0x000fea0003800200 */
.L_x_98:
[----:B------:R-:W-:Y:S01]  /*32b0*/  HADD2.F32 R27, -RZ, R27.H0_H0 ;  /* 0x2000001bff1b7230 */ /* 0x000fe20000004100 */
[----:B------:R-:W-:Y:S01]  /*32c0*/  BSSY.RECONVERGENT B0, `(.L_x_100) ;  /* 0x0000026000007945 */ /* 0x000fe20003800200 */
[----:B------:R-:W-:Y:S01]  /*32d0*/  FSETP.GTU.FTZ.AND P4, PT, R17, 20, PT ;  /* 0x41a000001100780b */ /* 0x000fe20003f9c000 */
[----:B------:R-:W-:Y:S01]  /*32e0*/  FMUL.FTZ R21, R39, UR4 ;  /* 0x0000000427157c20 */ /* 0x000fe20008410000 */
[----:B------:R-:W-:Y:S01]  /*32f0*/  FMUL.FTZ R22, R40, UR4 ;  /* 0x0000000428167c20 */ /* 0x000fe20008410000 */
[----:B------:R-:W-:Y:S01]  /*3300*/  FMUL.FTZ R23, R41, UR4 ;  /* 0x0000000429177c20 */ /* 0x000fe20008410000 */
[----:B------:R-:W-:Y:S01]  /*3310*/  FMUL.FTZ R24, R42, UR4 ;  /* 0x000000042a187c20 */ /* 0x000fe20008410000 */
[----:B------:R-:W-:Y:S01]  /*3320*/  FADD.FTZ R18, R27, UR5 ;  /* 0x000000051b127e21 */ /* 0x000fe20008010000 */
        /* <DEDUP_REMOVED lines=31> */
.L_x_101:
[----:B------:R-:W-:Y:S05]  /*3520*/  BSYNC.RECONVERGENT B0 ;  /* 0x0000000000007941 */ /* 0x000fea0003800200 */
.L_x_100:
[----:B------:R-:W-:Y:S01]  /*3530*/  ISETP.EQ.OR P3, PT, RZ, UR7, P3 ;  /* 0x00000007ff007c0c */ /* 0x000fe20009f62670 */
[----:B------:R-:W-:Y:S01]  /*3540*/  BSSY.RECONVERGENT B0, `(.L_x_102) ;  /* 0x000002c000007945 */ /* 0x000fe20003800200 */
[----:B------:R-:W-:Y:S01]  /*3550*/  FSETP.GTU.FTZ.AND P5, PT, R18, 20, PT ;  /* 0x41a000001200780b */ /* 0x000fe20003fbc000 */
[----:B------:R-:W-:Y:S01]  /*3560*/  FMUL.FTZ R25, R43, UR4 ;  /* 0x000000042b197c20 */ /* 0x000fe20008410000 */
[----:B------:R-:W-:Y:S01]  /*3570*/  ISETP.EQ.OR P2, PT, RZ, UR7, P2 ;  /* 0x00000007ff007c0c */ /* 0x000fe20009742670 */
        /* <DEDUP_REMOVED lines=40> */
.L_x_103:
[----:B------:R-:W-:Y:S05]  /*3800*/  BSYNC.RECONVERGENT B0 ;  /* 0x0000000000007941 */ /* 0x000fea0003800200 */
.L_x_102:
        /* <DEDUP_REMOVED lines=32> */
.L_x_105:
[----:B------:R-:W-:Y:S05]  /*3a10*/  BSYNC.RECONVERGENT B0 ;  /* 0x0000000000007941 */ /* 0x000fea0003800200 */
.L_x_104:
        /* <DEDUP_REMOVED lines=32> */
.L_x_107:
[----:B------:R-:W-:Y:S05]  /*3c20*/  BSYNC.RECONVERGENT B0 ;  /* 0x0000000000007941 */ /* 0x000fea0003800200 */
.L_x_106:
        /* <DEDUP_REMOVED lines=32> */
.L_x_109:
[----:B------:R-:W-:Y:S05]  /*3e30*/  BSYNC.RECONVERGENT B0 ;  /* 0x0000000000007941 */ /* 0x000fea0003800200 */
.L_x_108:
        /* <DEDUP_REMOVED lines=32> */
.L_x_111:
[----:B------:R-:W-:Y:S05]  /*4040*/  BSYNC.RECONVERGENT B0 ;  /* 0x0000000000007941 */ /* 0x000fea0003800200 */
.L_x_110:
        /* <DEDUP_REMOVED lines=32> */
.L_x_113:
[----:B------:R-:W-:Y:S05]  /*4250*/  BSYNC.RECONVERGENT B0 ;  /* 0x0000000000007941 */ /* 0x000fea0003800200 */
.L_x_112:
[----:B------:R-:W0:Y:S01]  /*4260*/  LDCU UR7, c[0x0][0x38c] ;  /* 0x00007180ff0777ac */ /* 0x000e220008000800 */
[----:B------:R-:W-:Y:S01]  /*4270*/  FMUL.FTZ R31, R49, UR4 ;  /* 0x00000004311f7c20 */ /* 0x000fe20008410000 */
[----:B------:R-:W-:Y:S01]  /*4280*/  FMUL.FTZ R32, R50, UR4 ;  /* 0x0000000432207c20 */ /* 0x000fe20008410000 */
[----:B------:R-:W-:Y:S01]  /*4290*/  FMUL.FTZ R33, R51, UR4 ;  /* 0x0000000433217c20 */ /* 0x000fe20008410000 */
[----:B------:R-:W-:Y:S01]  /*42a0*/  FMUL.FTZ R34, R64, UR4 ;  /* 0x0000000440227c20 */ /* 0x000fe20008410000 */
[----:B------:R-:W-:Y:S01]  /*42b0*/  FMUL.FTZ R19, R67, UR4 ;  /* 0x0000000443137c20 */ /* 0x000fe20008410000 */
[----:B0-----:R-:W-:Y:S01]  /*42c0*/  UISETP.GE.AND UP0, UPT, UR7, 0x1, UPT ;  /* 0x000000010700788c */ /* 0x001fe2000bf06270 */
[----:B------:R-:W-:Y:S08]  /*42d0*/  BAR.SYNC.DEFER_BLOCKING 0x0 ;  /* 0x0000000000007b1d */ /* 0x000ff00000010000 */
[----:B------:R-:W-:Y:S05]  /*42e0*/  BRA.U !UP0, `(.L_x_114) ;  /* 0x0000004908587547 */ /* 0x000fea000b800000 */
[----:B------:R-:W0:Y:S01]  /*42f0*/  S2R R35, SR_TID.X ;  /* 0x0000000000237919 */ /* 0x000e220000002100 */
[----:B------:R-:W1:Y:S01]  /*4300*/  S2UR UR43, SR_CTAID.Y ;  /* 0x00000000002b79c3 */ /* 0x000e620000002600 */
[----:B------:R-:W1:Y:S01]  /*4310*/  LDCU.64 UR16, c[0x0][0x3a0] ;  /* 0x00007400ff1077ac */ /* 0x000e620008000a00 */
[----:B------:R-:W-:Y:S01]  /*4320*/  ISETP.NE.AND P0, PT, RZ, UR6, PT ;  /* 0x00000006ff007c0c */ /* 0x000fe2000bf05270 */
[----:B------:R-:W-:Y:S01]  /*4330*/  FMUL.FTZ R63, R64, R17 ;  /* 0x00000011403f7220 */ /* 0x000fe20000410000 */
[----:B------:R-:W-:Y:S01]  /*4340*/  FMUL.FTZ R53, R42, R7 ;  /* 0x000000072a357220 */ /* 0x000fe20000410000 */
[----:B------:R-:W-:Y:S01]  /*4350*/  USHF.L.U32 UR7, UR6, 0xc, URZ ;  /* 0x0000000c06077899 */ /* 0x000fe200080006ff */
[----:B------:R-:W-:Y:S01]  /*4360*/  ISETP.EQ.AND P0, PT, R37, RZ, P0 ;  /* 0x000000ff2500720c */ /* 0x000fe20000702270 */
[----:B------:R-:W-:Y:S01]  /*4370*/  FMUL.FTZ R37, R38, R3 ;  /* 0x0000000326257220 */ /* 0x000fe20000410000 */
[----:B------:R-:W-:Y:S01]  /*4380*/  FMUL.FTZ R38, R39, R4 ;  /* 0x0000000427267220 */ /* 0x000fe20000410000 */
[----:B------:R-:W-:Y:S01]  /*4390*/  ULEA UR24, UR19, -UR7, 0x1 ;  /* 0x8000000713187291 */ /* 0x000fe2000f8e08ff */
[----:B------:R-:W-:Y:S01]  /*43a0*/  FMUL.FTZ R39, R40, R5 ;  /* 0x0000000528277220 */ /* 0x000fe20000410000 */
        /* <DEDUP_REMOVED lines=10> */
[----:B------:R-:W2:Y:S01]  /*4450*/  LDCU UR44, c[0x0][0x38c] ;  /* 0x00007180ff2c77ac */ /* 0x000ea20008000800 */
[----:B-1----:R-:W-:Y:S01]  /*4460*/  UIMAD.WIDE.U32 UR8, UR43, UR16, URZ ;  /* 0x000000102b0872a5 */ /* 0x002fe2000f8e00ff */
[----:B------:R-:W1:Y:S01]  /*4470*/  LDCU UR19, c[0x0][0x388] ;  /* 0x00007100ff1377ac */ /* 0x000e620008000800 */
[----:B0-----:R-:W-:-:S02]  /*4480*/  SHF.L.U32 R36, R35, 0x5, RZ ;  /* 0x0000000523247819 */ /* 0x001fc400000006ff */
[----:B------:R-:W-:Y:S01]  /*4490*/  UIMAD UR18, UR43, UR17, UR9 ;  /* 0x000000112b1272a4 */ /* 0x000fe2000f8e0209 */
[----:B------:R-:W0:Y:S01]  /*44a0*/  LDCU.64 UR26, c[0x0][0x3a8] ;  /* 0x00007500ff1a77ac */ /* 0x000e220008000a00 */
[----:B------:R-:W-:Y:S01]  /*44b0*/  LOP3.LUT R36, R36, R35, RZ, 0xfc, !PT ;  /* 0x0000002324247212 */ /* 0x000fe200078efcff */
[----:B------:R-:W3:Y:S03]  /*44c0*/  LDCU.64 UR28, c[0x0][0x440] ;  /* 0x00008800ff1c77ac */ /* 0x000ee60008000a00 */
[----:B------:R-:W-:Y:S01]  /*44d0*/  LOP3.LUT R52, R36, 0x7c1f, RZ, 0xc0, !PT ;  /* 0x00007c1f24347812 */ /* 0x000fe200078ec0ff */
[----:B------:R-:W4:Y:S03]  /*44e0*/  LDCU.64 UR30, c[0x0][0x3b8] ;  /* 0x00007700ff1e77ac */ /* 0x000f260008000a00 */
[----:B------:R-:W-:Y:S01]  /*44f0*/  ISETP.GE.AND P1, PT, R52, UR24, PT ;  /* 0x0000001834007c0c */ /* 0x000fe2000bf26270 */
[----:B------:R-:W-:Y:S01]  /*4500*/  FMUL.FTZ R52, R41, R6 ;  /* 0x0000000629347220 */ /* 0x000fe20000410000 */
[----:B------:R-:W0:Y:S01]  /*4510*/  LDCU.64 UR32, c[0x0][0x3c0] ;  /* 0x00007800ff2077ac */ /* 0x000e220008000a00 */
[----:B------:R-:W0:Y:S01]  /*4520*/  LDCU.64 UR34, c[0x0][0x448] ;  /* 0x00008900ff2277ac */ /* 0x000e220008000a00 */
[----:B------:R-:W0:Y:S01]  /*4530*/  LDCU.64 UR36, c[0x0][0x480] ;  /* 0x00009000ff2477ac */ /* 0x000e220008000a00 */
[----:B------:R-:W0:Y:S01]  /*4540*/  LDCU.64 UR38, c[0x0][0x3e0] ;  /* 0x00007c00ff2677ac */ /* 0x000e220008000a00 */
[----:B-12---:R-:W-:-:S07]  /*4550*/  UMOV UR7, URZ ;  /* 0x000000ff00077c82 */ /* 0x006fce0008000000 */
.L_x_120:
[----:B------:R-:W-:Y:S01]  /*4560*/  UMOV UR16, UR8 ;  /* 0x0000000800107c82 */ /* 0x000fe20008000000 */
[----:B------:R-:W-:Y:S02]  /*4570*/  UMOV UR17, UR18 ;  /* 0x0000001200117c82 */ /* 0x000fe40008000000 */
[----:B0-----:R-:W-:-:S04]  /*4580*/  UIMAD.WIDE.U32 UR16, UR7, UR26, UR16 ;  /* 0x0000001a071072a5 */ /* 0x001fc8000f8e0010 */
[----:B------:R-:W-:Y:S02]  /*4590*/  UIMAD UR17, UR7, UR27, UR17 ;  /* 0x0000001b071172a4 */ /* 0x000fe4000f8e0211 */
[----:B---3--:R-:W-:-:S04]  /*45a0*/  ULEA UR21, UP0, UR16, UR28, 0x3 ;  /* 0x0000001c10157291 */ /* 0x008fc8000f8018ff */
[----:B------:R-:W-:Y:S02]  /*45b0*/  ULEA.HI.X UR16, UR16, UR29, UR17, 0x3, UP0 ;  /* 0x0000001d10107291 */ /* 0x000fe400080f1c11 */
[----:B------:R-:W-:-:S04]  /*45c0*/  MOV R40, UR21 ;  /* 0x0000001500287c02 */ /* 0x000fc80008000f00 */
[----:B------:R-:W-:-:S06]  /*45d0*/  MOV R41, UR16 ;  /* 0x0000001000297c02 */ /* 0x000fcc0008000f00 */
[----:B------:R-:W2:Y:S01]  /*45e0*/  LDG.E.64 R40, desc[UR22][R40.64] ;  /* 0x0000001628287981 */ /* 0x000ea2000c1e1b00 */
[----:B------:R-:W-:Y:S01]  /*45f0*/  LOP3.LUT R44, R36, 0x7c1f, RZ, 0xc0, !PT ;  /* 0x00007c1f242c7812 */ /* 0x000fe200078ec0ff */
[----:B------:R-:W-:Y:S01]  /*4600*/  HFMA2 R45, -RZ, RZ, 0, 0 ;  /* 0x00000000ff2d7431 */ /* 0x000fe200000001ff */
[----:B------:R-:W-:Y:S02]  /*4610*/  MOV R47, UR38 ;  /* 0x00000026002f7c02 */ /* 0x000fe40008000f00 */
[----:B------:R-:W-:Y:S02]  /*4620*/  LOP3.LUT R43, R44, 0x20, RZ, 0xfc, !PT ;  /* 0x000000202c2b7812 */ /* 0x000fe400078efcff */
[----:B------:R-:W-:Y:S01]  /*4630*/  MOV R49, UR39 ;  /* 0x0000002700317c02 */ /* 0x000fe20008000f00 */
[----:B------:R-:W-:Y:S01]  /*4640*/  IMAD.WIDE.U32 R46, R47, UR7, R44 ;  /* 0x000000072f2e7c25 */ /* 0x000fe2000f8e002c */
[----:B------:R-:W-:Y:S02]  /*4650*/  ISETP.GE.AND P2, PT, R43, UR24, PT ;  /* 0x000000182b007c0c */ /* 0x000fe4000bf46270 */
[----:B------:R-:W-:Y:S01]  /*4660*/  PRMT R105, RZ, 0x7610, R105 ;  /* 0x00007610ff697816 */ /* 0x000fe20000000069 */
[----:B------:R-:W-:Y:S01]  /*4670*/  IMAD R45, R49, UR7, R47 ;  /* 0x00000007312d7c24 */ /* 0x000fe2000f8e022f */
[----:B------:R-:W-:-:S02]  /*4680*/  LEA R42, P3, R46, UR15, 0x1 ;  /* 0x0000000f2e2a7c11 */ /* 0x000fc4000f8608ff */
[----:B------:R-:W-:Y:S02]  /*4690*/  PRMT R106, RZ, 0x7610, R106 ;  /* 0x00007610ff6a7816 */ /* 0x000fe4000000006a */
[----:B------:R-:W-:Y:S02]  /*46a0*/  LEA.HI.X R43, R46, UR20, R45, 0x1, P3 ;  /* 0x000000142e2b7c11 */ /* 0x000fe400098f0c2d */
[----:B------:R-:W-:-:S03]  /*46b0*/  LOP3.LUT R45, R44, 0x40, RZ, 0xfc, !PT ;  /* 0x000000402c2d7812 */ /* 0x000fc600078efcff */
[----:B------:R-:W3:Y:S01]  /*46c0*/  @!P1 LDG.E.U16 R105, desc[UR22][R42.64] ;  /* 0x000000162a699981 */ /* 0x000ee2000c1e1500 */
[C---:B------:R-:W-:Y:S02]  /*46d0*/  LOP3.LUT R46, R44.reuse, 0x60, RZ, 0xfc, !PT ;  /* 0x000000602c2e7812 */ /* 0x040fe400078efcff */
[----:B------:R-:W-:Y:S01]  /*46e0*/  LOP3.LUT R47, R44, 0x80, RZ, 0xfc, !PT ;  /* 0x000000802c2f7812 */ /* 0x000fe200078efcff */
[----:B------:R-:W5:Y:S01]  /*46f0*/  @!P2 LDG.E.U16 R106, desc[UR22][R42.64+0x40] ;  /* 0x000040162a6aa981 */ /* 0x000f62000c1e1500 */
[----:B------:R-:W-:Y:S02]  /*4700*/  ISETP.GE.AND P2, PT, R45, UR24, PT ;  /* 0x000000182d007c0c */ /* 0x000fe4000bf46270 */
[----:B------:R-:W-:Y:S02]  /*4710*/  ISETP.GE.AND P3, PT, R46, UR24, PT ;  /* 0x000000182e007c0c */ /* 0x000fe4000bf66270 */
[----:B------:R-:W-:Y:S02]  /*4720*/  ISETP.GE.AND P4, PT, R47, UR24, PT ;  /* 0x000000182f007c0c */ /* 0x000fe4000bf86270 */
[----:B------:R-:W-:-:S02]  /*4730*/  PRMT R97, RZ, 0x7610, R97 ;  /* 0x00007610ff617816 */ /* 0x000fc40000000061 */
[----:B------:R-:W-:Y:S02]  /*4740*/  PRMT R98, RZ, 0x7610, R98 ;  /* 0x00007610ff627816 */ /* 0x000fe40000000062 */
[----:B------:R-:W-:Y:S02]  /*4750*/  PRMT R96, RZ, 0x7610, R96 ;  /* 0x00007610ff607816 */ /* 0x000fe40000000060 */
[----:B------:R-:W-:Y:S01]  /*4760*/  LOP3.LUT R45, R44, 0xa0, RZ, 0xfc, !PT ;  /* 0x000000a02c2d7812 */ /* 0x000fe200078efcff */
[----:B------:R-:W4:Y:S03]  /*4770*/  @!P2 LDG.E.U16 R97, desc[UR22][R42.64+0x80] ;  /* 0x000080162a61a981 */ /* 0x000f26000c1e1500 */
[----:B------:R-:W-:Y:S01]  /*4780*/  ISETP.GE.AND P5, PT, R45, UR24, PT ;  /* 0x000000182d007c0c */ /* 0x000fe2000bfa6270 */
[----:B------:R-:W4:Y:S01]  /*4790*/  @!P3 LDG.E.U16 R98, desc[UR22][R42.64+0xc0] ;  /* 0x0000c0162a62b981 */ /* 0x000f22000c1e1500 */
[----:B------:R-:W-:-:S02]  /*47a0*/  PRMT R99, RZ, 0x7610, R99 ;  /* 0x00007610ff637816 */ /* 0x000fc40000000063 */
[C---:B------:R-:W-:Y:S01]  /*47b0*/  LOP3.LUT R45, R44.reuse, 0xc0, RZ, 0xfc, !PT ;  /* 0x000000c02c2d7812 */ /* 0x040fe200078efcff */
[----:B------:R-:W4:Y:S08]  /*47c0*/  @!P4 LDG.E.U16 R96, desc[UR22][R42.64+0x100] ;  /* 0x000100162a60c981 */ /* 0x000f30000c1e1500 */
[----:B------:R-:W4:Y:S01]  /*47d0*/  @!P5 LDG.E.U16 R99, desc[UR22][R42.64+0x140] ;  /* 0x000140162a63d981 */ /* 0x000f22000c1e1500 */
[----:B------:R-:W-:-:S02]  /*47e0*/  LOP3.LUT R46, R44, 0xe0, RZ, 0xfc, !PT ;  /* 0x000000e02c2e7812 */ /* 0x000fc400078efcff */
[----:B------:R-:W-:Y:S02]  /*47f0*/  ISETP.GE.AND P6, PT, R45, UR24, PT ;  /* 0x000000182d007c0c */ /* 0x000fe4000bfc6270 */
[----:B------:R-:W-:Y:S02]  /*4800*/  LOP3.LUT R47, R44, 0x100, RZ, 0xfc, !PT ;  /* 0x000001002c2f7812 */ /* 0x000fe400078efcff */
[----:B------:R-:W-:Y:S02]  /*4810*/  ISETP.GE.AND P3, PT, R46, UR24, PT ;  /* 0x000000182e007c0c */ /* 0x000fe4000bf66270 */
[----:B------:R-:W-:Y:S02]  /*4820*/  ISETP.GE.AND P4, PT, R47, UR24, PT ;  /* 0x000000182f007c0c */ /* 0x000fe4000bf86270 */
[----:B------:R-:W-:Y:S02]  /*4830*/  LOP3.LUT R48, R36, 0x3e0, RZ, 0xfc, !PT ;  /* 0x000003e024307812 */ /* 0x000fe400078efcff */
[----:B------:R-:W-:-:S02]  /*4840*/  PRMT R134, RZ, 0x7610, R134 ;  /* 0x00007610ff867816 */ /* 0x000fc40000000086 */
[----:B------:R-:W-:Y:S02]  /*4850*/  LOP3.LUT R46, R44, 0x120, RZ, 0xfc, !PT ;  /* 0x000001202c2e7812 */ /* 0x000fe400078efcff */
[----:B------:R-:W-:Y:S02]  /*4860*/  ISETP.GE.AND P2, PT, R48, UR24, PT ;  /* 0x0000001830007c0c */ /* 0x000fe4000bf46270 */
[----:B------:R-:W-:Y:S01]  /*4870*/  PRMT R48, RZ, 0x7610, R48 ;  /* 0x00007610ff307816 */ /* 0x000fe20000000030 */
[----:B------:R-:W4:Y:S01]  /*4880*/  @!P6 LDG.E.U16 R134, desc[UR22][R42.64+0x180] ;  /* 0x000180162a86e981 */ /* 0x000f22000c1e1500 */
[----:B------:R-:W-:Y:S02]  /*4890*/  PRMT R51, RZ, 0x7610, R51 ;  /* 0x00007610ff337816 */ /* 0x000fe40000000033 */
[----:B------:R-:W-:Y:S02]  /*48a0*/  ISETP.GE.AND P5, PT, R46, UR24, PT ;  /* 0x000000182e007c0c */ /* 0x000fe4000bfa6270 */
[----:B------:R-:W4:Y:S04]  /*48b0*/  @!P3 LDG.E.U16 R48, desc[UR22][R42.64+0x1c0] ;  /* 0x0001c0162a30b981 */ /* 0x000f28000c1e1500 */
[----:B------:R-:W4:Y:S01]  /*48c0*/  @!P4 LDG.E.U16 R51, desc[UR22][R42.64+0x200] ;  /* 0x000200162a33c981 */ /* 0x000f22000c1e1500 */
[----:B------:R-:W-:-:S02]  /*48d0*/  PRMT R47, RZ, 0x7610, R47 ;  /* 0x00007610ff2f7816 */ /* 0x000fc4000000002f */
[----:B------:R-:W-:Y:S02]  /*48e0*/  PRMT R118, RZ, 0x7610, R118 ;  /* 0x00007610ff767816 */ /* 0x000fe40000000076 */
[----:B------:R-:W-:Y:S02]  /*48f0*/  PRMT R128, RZ, 0x7610, R128 ;  /* 0x00007610ff807816 */ /* 0x000fe40000000080 */
[----:B------:R-:W-:Y:S02]  /*4900*/  PRMT R129, RZ, 0x7610, R129 ;  /* 0x00007610ff817816 */ /* 0x000fe40000000081 */
[----:B------:R-:W-:Y:S02]  /*4910*/  PRMT R126, RZ, 0x7610, R126 ;  /* 0x00007610ff7e7816 */ /* 0x000fe4000000007e */
[----:B------:R-:W-:Y:S02]  /*4920*/  PRMT R127, RZ, 0x7610, R127 ;  /* 0x00007610ff7f7816 */ /* 0x000fe4000000007f */
[----:B------:R-:W-:-:S02]  /*4930*/  PRMT R130, RZ, 0x7610, R130 ;  /* 0x00007610ff827816 */ /* 0x000fc40000000082 */
[----:B------:R-:W-:Y:S02]  /*4940*/  PRMT R122, RZ, 0x7610, R122 ;  /* 0x00007610ff7a7816 */ /* 0x000fe4000000007a */
[----:B------:R-:W-:Y:S02]  /*4950*/  PRMT R120, RZ, 0x7610, R120 ;  /* 0x00007610ff787816 */ /* 0x000fe40000000078 */
[----:B------:R-:W-:Y:S02]  /*4960*/  PRMT R123, RZ, 0x7610, R123 ;  /* 0x00007610ff7b7816 */ /* 0x000fe4000000007b */
[----:B------:R-:W-:Y:S02]  /*4970*/  PRMT R124, RZ, 0x7610, R124 ;  /* 0x00007610ff7c7816 */ /* 0x000fe4000000007c */
[----:B------:R-:W-:Y:S02]  /*4980*/  PRMT R119, RZ, 0x7610, R119 ;  /* 0x00007610ff777816 */ /* 0x000fe40000000077 */
[----:B------:R-:W-:Y:S01]  /*4990*/  PRMT R121, RZ, 0x7610, R121 ;  /* 0x00007610ff797816 */ /* 0x000fe20000000079 */
[----:B------:R-:W-:Y:S01]  /*49a0*/  UIMAD UR17, UR6, -0x800, UR19 ;  /* 0xfffff800061178a4 */ /* 0x000fe2000f8e0213 */
[----:B------:R-:W-:-:S02]  /*49b0*/  PRMT R125, RZ, 0x7610, R125 ;  /* 0x00007610ff7d7816 */ /* 0x000fc4000000007d */
[----:B------:R-:W-:Y:S02]  /*49c0*/  PRMT R133, RZ, 0x7610, R133 ;  /* 0x00007610ff857816 */ /* 0x000fe40000000085 */
[----:B------:R-:W-:Y:S02]  /*49d0*/  PRMT R132, RZ, 0x7610, R132 ;  /* 0x00007610ff847816 */ /* 0x000fe40000000084 */
[----:B------:R-:W-:Y:S01]  /*49e0*/  PRMT R131, RZ, 0x7610, R131 ;  /* 0x00007610ff837816 */ /* 0x000fe20000000083 */
[----:B------:R-:W0:Y:S01]  /*49f0*/  S2UR UR16, SR_CgaCtaId ;  /* 0x00000000001079c3 */ /* 0x000e220000008800 */
[----:B------:R-:W-:Y:S02]  /*4a00*/  UMOV UR21, 0x400 ;  /* 0x0000040000157882 */ /* 0x000fe40000000000 */
[----:B0-----:R-:W-:Y:S01]  /*4a10*/  ULEA UR21, UR16, UR21, 0x18 ;  /* 0x0000001510157291 */ /* 0x001fe2000f8ec0ff */
[----:B--2---:R-:W-:-:S04]  /*4a20*/  FMUL.FTZ R45, R41, R3 ;  /* 0x00000003292d7220 */ /* 0x004fc80000410000 */
[----:B------:R-:W-:Y:S01]  /*4a30*/  FMUL.RZ R49, R45, 0.15915493667125701904 ;  /* 0x3e22f9832d317820 */ /* 0x000fe2000040c000 */
[----:B------:R-:W-:Y:S01]  /*4a40*/  LOP3.LUT R45, R44, 0x140, RZ, 0xfc, !PT ;  /* 0x000001402c2d7812 */ /* 0x000fe200078efcff */
[----:B------:R-:W-:Y:S01]  /*4a50*/  FMUL.FTZ R100, R40, 1.4426950216293334961 ;  /* 0x3fb8aa3b28647820 */ /* 0x000fe20000410000 */
[C---:B------:R-:W-:Y:S02]  /*4a60*/  LOP3.LUT R40, R44.reuse, 0x160, RZ, 0xfc, !PT ;  /* 0x000001602c287812 */ /* 0x040fe400078efcff */
[----:B------:R-:W-:Y:S02]  /*4a70*/  ISETP.GE.AND P6, PT, R45, UR24, PT ;  /* 0x000000182d007c0c */ /* 0x000fe4000bfc6270 */
[----:B------:R-:W-:Y:S02]  /*4a80*/  LOP3.LUT R45, R44, 0x180, RZ, 0xfc, !PT ;  /* 0x000001802c2d7812 */ /* 0x000fe400078efcff */
[----:B------:R-:W-:Y:S01]  /*4a90*/  ISETP.GE.AND P3, PT, R40, UR24, PT ;  /* 0x0000001828007c0c */ /* 0x000fe2000bf66270 */
[----:B------:R-:W-:Y:S01]  /*4aa0*/  FMUL.FTZ R46, R41, R4 ;  /* 0x00000004292e7220 */ /* 0x000fe20000410000 */
[----:B------:R-:W-:-:S02]  /*4ab0*/  ISETP.GE.AND P4, PT, R45, UR24, PT ;  /* 0x000000182d007c0c */ /* 0x000fc4000bf86270 */
[----:B------:R-:W-:Y:S01]  /*4ac0*/  PRMT R45, RZ, 0x7610, R45 ;  /* 0x00007610ff2d7816 */ /* 0x000fe2000000002d */
[----:B------:R-:W-:Y:S01]  /*4ad0*/  MUFU.SIN R66, R49 ;  /* 0x0000003100427308 */ /* 0x000fe20000000400 */
[----:B------:R-:W-:Y:S01]  /*4ae0*/  LOP3.LUT R40, R44, 0x1a0, RZ, 0xfc, !PT ;  /* 0x000001a02c287812 */ /* 0x000fe200078efcff */
[----:B------:R-:W-:Y:S01]  /*4af0*/  FMUL.RZ R65, R46, 0.15915493667125701904 ;  /* 0x3e22f9832e417820 */ /* 0x000fe2000040c000 */
[----:B------:R-:W-:Y:S01]  /*4b00*/  PRMT R46, RZ, 0x7610, R46 ;  /* 0x00007610ff2e7816 */ /* 0x000fe2000000002e */
[----:B------:R-:W2:Y:S04]  /*4b10*/  @!P6 LDG.E.U16 R47, desc[UR22][R42.64+0x280] ;  /* 0x000280162a2fe981 */ /* 0x000ea8000c1e1500 */
[----:B------:R0:W1:Y:S01]  /*4b20*/  MUFU.COS R68, R49 ;  /* 0x0000003100447308 */ /* 0x0000620000000000 */
[----:B------:R-:W2:Y:S01]  /*4b30*/  @!P5 LDG.E.U16 R45, desc[UR22][R42.64+0x240] ;  /* 0x000240162a2dd981 */ /* 0x000ea2000c1e1500 */
[----:B------:R-:W-:-:S02]  /*4b40*/  ISETP.GE.AND P5, PT, R40, UR24, PT ;  /* 0x0000001828007c0c */ /* 0x000fc4000bfa6270 */
[C---:B------:R-:W-:Y:S01]  /*4b50*/  LOP3.LUT R40, R44.reuse, 0x1e0, RZ, 0xfc, !PT ;  /* 0x000001e02c287812 */ /* 0x040fe200078efcff */
[----:B------:R-:W2:Y:S01]  /*4b60*/  @!P3 LDG.E.U16 R46, desc[UR22][R42.64+0x2c0] ;  /* 0x0002c0162a2eb981 */ /* 0x000ea2000c1e1500 */
[----:B0-----:R-:W-:Y:S01]  /*4b70*/  LOP3.LUT R49, R44, 0x1c0, RZ, 0xfc, !PT ;  /* 0x000001c02c317812 */ /* 0x001fe200078efcff */
[----:B------:R-:W-:Y:S02]  /*4b80*/  FMUL.FTZ R50, R41, R5 ;  /* 0x0000000529327220 */ /* 0x000fe40000410000 */
[----:B------:R-:W2:Y:S01]  /*4b90*/  @!P4 LDG.E.U16 R118, desc[UR22][R42.64+0x300] ;  /* 0x000300162a76c981 */ /* 0x000ea2000c1e1500 */
[----:B------:R-:W-:Y:S02]  /*4ba0*/  ISETP.GE.AND P6, PT, R49, UR24, PT ;  /* 0x0000001831007c0c */ /* 0x000fe4000bfc6270 */
[----:B------:R-:W-:Y:S02]  /*4bb0*/  ISETP.GE.AND P3, PT, R40, UR24, PT ;  /* 0x0000001828007c0c */ /* 0x000fe4000bf66270 */
[----:B------:R-:W-:-:S02]  /*4bc0*/  LOP3.LUT R40, R44, 0x200, RZ, 0xfc, !PT ;  /* 0x000002002c287812 */ /* 0x000fc400078efcff */
[----:B------:R-:W-:Y:S01]  /*4bd0*/  PRMT R49, RZ, 0x7610, R49 ;  /* 0x00007610ff317816 */ /* 0x000fe20000000031 */
[----:B------:R-:W-:Y:S01]  /*4be0*/  FMUL.RZ R75, R50, 0.15915493667125701904 ;  /* 0x3e22f983324b7820 */ /* 0x000fe2000040c000 */
[----:B------:R-:W-:Y:S02]  /*4bf0*/  LOP3.LUT R50, R44, 0x220, RZ, 0xfc, !PT ;  /* 0x000002202c327812 */ /* 0x000fe400078efcff */
[----:B------:R-:W-:Y:S02]  /*4c00*/  ISETP.GE.AND P4, PT, R40, UR24, PT ;  /* 0x0000001828007c0c */ /* 0x000fe4000bf86270 */
[----:B------:R-:W-:Y:S01]  /*4c10*/  LOP3.LUT R40, R44, 0x240, RZ, 0xfc, !PT ;  /* 0x000002402c287812 */ /* 0x000fe200078efcff */
[----:B------:R-:W2:Y:S01]  /*4c20*/  @!P5 LDG.E.U16 R49, desc[UR22][R42.64+0x340] ;  /* 0x000340162a31d981 */ /* 0x000ea2000c1e1500 */
[----:B------:R-:W-:-:S03]  /*4c30*/  ISETP.GE.AND P5, PT, R50, UR24, PT ;  /* 0x0000001832007c0c */ /* 0x000fc6000bfa6270 */
[----:B------:R-:W2:Y:S01]  /*4c40*/  @!P6 LDG.E.U16 R128, desc[UR22][R42.64+0x380] ;  /* 0x000380162a80e981 */ /* 0x000ea2000c1e1500 */
[----:B------:R-:W-:Y:S02]  /*4c50*/  ISETP.GE.AND P6, PT, R40, UR24, PT ;  /* 0x0000001828007c0c */ /* 0x000fe4000bfc6270 */
[C---:B------:R-:W-:Y:S01]  /*4c60*/  LOP3.LUT R50, R44.reuse, 0x260, RZ, 0xfc, !PT ;  /* 0x000002602c327812 */ /* 0x040fe200078efcff */
[----:B------:R-:W2:Y:S01]  /*4c70*/  @!P3 LDG.E.U16 R129, desc[UR22][R42.64+0x3c0] ;  /* 0x0003c0162a81b981 */ /* 0x000ea2000c1e1500 */
[----:B------:R-:W-:Y:S02]  /*4c80*/  LOP3.LUT R40, R44, 0x280, RZ, 0xfc, !PT ;  /* 0x000002802c287812 */ /* 0x000fe400078efcff */
[----:B------:R-:W-:Y:S01]  /*4c90*/  ISETP.GE.AND P3, PT, R50, UR24, PT ;  /* 0x0000001832007c0c */ /* 0x000fe2000bf66270 */
[----:B------:R-:W2:Y:S01]  /*4ca0*/  @!P4 LDG.E.U16 R126, desc[UR22][R42.64+0x400] ;  /* 0x000400162a7ec981 */ /* 0x000ea2000c1e1500 */
[----:B------:R-:W-:Y:S02]  /*4cb0*/  LOP3.LUT R50, R44, 0x2a0, RZ, 0xfc, !PT ;  /* 0x000002a02c327812 */ /* 0x000fe400078efcff */
[----:B------:R-:W-:Y:S01]  /*4cc0*/  ISETP.GE.AND P4, PT, R40, UR24, PT ;  /* 0x0000001828007c0c */ /* 0x000fe2000bf86270 */
[----:B------:R-:W2:Y:S01]  /*4cd0*/  @!P5 LDG.E.U16 R127, desc[UR22][R42.64+0x440] ;  /* 0x000440162a7fd981 */ /* 0x000ea2000c1e1500 */
[----:B------:R-:W-:-:S02]  /*4ce0*/  LOP3.LUT R40, R44, 0x2c0, RZ, 0xfc, !PT ;  /* 0x000002c02c287812 */ /* 0x000fc400078efcff */
[----:B------:R-:W-:Y:S01]  /*4cf0*/  ISETP.GE.AND P5, PT, R50, UR24, PT ;  /* 0x0000001832007c0c */ /* 0x000fe2000bfa6270 */
[----:B------:R-:W2:Y:S01]  /*4d00*/  @!P6 LDG.E.U16 R130, desc[UR22][R42.64+0x480] ;  /* 0x000480162a82e981 */ /* 0x000ea2000c1e1500 */
[----:B------:R-:W-:Y:S01]  /*4d10*/  FMUL.FTZ R50, R41, R7 ;  /* 0x0000000729327220 */ /* 0x000fe20000410000 */
[----:B------:R-:W-:Y:S02]  /*4d20*/  ISETP.GE.AND P6, PT, R40, UR24, PT ;  /* 0x0000001828007c0c */ /* 0x000fe4000bfc6270 */
[----:B------:R-:W-:Y:S01]  /*4d30*/  LOP3.LUT R40, R44, 0x2e0, RZ, 0xfc, !PT ;  /* 0x000002e02c287812 */ /* 0x000fe200078efcff */
[----:B------:R-:W-:Y:S01]  /*4d40*/  FMUL.RZ R78, R50, 0.15915493667125701904 ;  /* 0x3e22f983324e7820 */ /* 0x000fe2000040c000 */
[----:B------:R-:W-:Y:S01]  /*4d50*/  LOP3.LUT R50, R44, 0x300, RZ, 0xfc, !PT ;  /* 0x000003002c327812 */ /* 0x000fe200078efcff */
[----:B------:R-:W2:Y:S01]  /*4d60*/  @!P3 LDG.E.U16 R122, desc[UR22][R42.64+0x4c0] ;  /* 0x0004c0162a7ab981 */ /* 0x000ea2000c1e1500 */
[----:B------:R-:W-:-:S03]  /*4d70*/  ISETP.GE.AND P3, PT, R40, UR24, PT ;  /* 0x0000001828007c0c */ /* 0x000fc6000bf66270 */
[----:B------:R-:W2:Y:S01]  /*4d80*/  @!P4 LDG.E.U16 R120, desc[UR22][R42.64+0x500] ;  /* 0x000500162a78c981 */ /* 0x000ea2000c1e1500 */
[----:B------:R-:W-:Y:S02]  /*4d90*/  ISETP.GE.AND P4, PT, R50, UR24, PT ;  /* 0x0000001832007c0c */ /* 0x000fe4000bf86270 */
[C---:B------:R-:W-:Y:S01]  /*4da0*/  LOP3.LUT R40, R44.reuse, 0x320, RZ, 0xfc, !PT ;  /* 0x000003202c287812 */ /* 0x040fe200078efcff */
[----:B------:R-:W-:Y:S01]  /*4db0*/  MUFU.SIN R69, R65 ;  /* 0x0000004100457308 */ /* 0x000fe20000000400 */
[----:B------:R-:W2:Y:S01]  /*4dc0*/  @!P5 LDG.E.U16 R123, desc[UR22][R42.64+0x540] ;  /* 0x000540162a7bd981 */ /* 0x000ea2000c1e1500 */
[----:B------:R-:W-:Y:S02]  /*4dd0*/  LOP3.LUT R50, R44, 0x340, RZ, 0xfc, !PT ;  /* 0x000003402c327812 */ /* 0x000fe400078efcff */
[----:B------:R-:W-:Y:S01]  /*4de0*/  ISETP.GE.AND P5, PT, R40, UR24, PT ;  /* 0x0000001828007c0c */ /* 0x000fe2000bfa6270 */
[----:B------:R-:W2:Y:S03]  /*4df0*/  @!P6 LDG.E.U16 R124, desc[UR22][R42.64+0x580] ;  /* 0x000580162a7ce981 */ /* 0x000ea6000c1e1500 */
[----:B------:R0:W3:Y:S01]  /*4e00*/  MUFU.COS R70, R65 ;  /* 0x0000004100467308 */ /* 0x0000e20000000000 */
[----:B------:R-:W-:Y:S01]  /*4e10*/  LOP3.LUT R40, R44, 0x360, RZ, 0xfc, !PT ;  /* 0x000003602c287812 */ /* 0x000fe200078efcff */
[----:B------:R-:W2:Y:S01]  /*4e20*/  @!P3 LDG.E.U16 R119, desc[UR22][R42.64+0x5c0] ;  /* 0x0005c0162a77b981 */ /* 0x000ea2000c1e1500 */
[----:B------:R-:W-:-:S03]  /*4e30*/  ISETP.GE.AND P6, PT, R50, UR24, PT ;  /* 0x0000001832007c0c */ /* 0x000fc6000bfc6270 */
[----:B------:R-:W2:Y:S01]  /*4e40*/  @!P4 LDG.E.U16 R121, desc[UR22][R42.64+0x600] ;  /* 0x000600162a79c981 */ /* 0x000ea2000c1e1500 */
[----:B0-----:R-:W-:Y:S01]  /*4e50*/  FMUL.FTZ R65, R41, R6 ;  /* 0x0000000629417220 */ /* 0x001fe20000410000 */
[----:B------:R-:W-:-:S03]  /*4e60*/  LOP3.LUT R50, R44, 0x380, RZ, 0xfc, !PT ;  /* 0x000003802c327812 */ /* 0x000fc600078efcff */
[----:B------:R-:W-:Y:S01]  /*4e70*/  FMUL.RZ R65, R65, 0.15915493667125701904 ;  /* 0x3e22f98341417820 */ /* 0x000fe2000040c000 */
[----:B------:R-:W-:Y:S01]  /*4e80*/  ISETP.GE.AND P3, PT, R40, UR24, PT ;  /* 0x0000001828007c0c */ /* 0x000fe2000bf66270 */
[----:B------:R-:W-:Y:S01]  /*4e90*/  MUFU.SIN R72, R75 ;  /* 0x0000004b00487308 */ /* 0x000fe20000000400 */
[----:B------:R-:W-:Y:S02]  /*4ea0*/  PRMT R40, RZ, 0x7610, R40 ;  /* 0x00007610ff287816 */ /* 0x000fe40000000028 */
[----:B------:R-:W-:Y:S02]  /*4eb0*/  ISETP.GE.AND P4, PT, R50, UR24, PT ;  /* 0x0000001832007c0c */ /* 0x000fe4000bf86270 */
[----:B------:R-:W-:Y:S02]  /*4ec0*/  LOP3.LUT R50, R44, 0x3a0, RZ, 0xfc, !PT ;  /* 0x000003a02c327812 */ /* 0x000fe400078efcff */
[----:B------:R-:W2:Y:S01]  /*4ed0*/  @!P5 LDG.E.U16 R40, desc[UR22][R42.64+0x640] ;  /* 0x000640162a28d981 */ /* 0x000ea2000c1e1500 */
[----:B------:R-:W0:Y:S01]  /*4ee0*/  MUFU.COS R74, R75 ;  /* 0x0000004b004a7308 */ /* 0x000e220000000000 */
[----:B------:R-:W-:Y:S01]  /*4ef0*/  ISETP.GE.AND P5, PT, R50, UR24, PT ;  /* 0x0000001832007c0c */ /* 0x000fe2000bfa6270 */
[C---:B------:R-:W-:Y:S01]  /*4f00*/  FMUL.FTZ R67, R100.reuse, R3 ;  /* 0x0000000364437220 */ /* 0x040fe20000410000 */
[C---:B------:R-:W-:Y:S01]  /*4f10*/  FMUL.FTZ R71, R100.reuse, R4 ;  /* 0x0000000464477220 */ /* 0x040fe20000410000 */
[----:B------:R-:W-:Y:S01]  /*4f20*/  FMUL.FTZ R73, R100, R5 ;  /* 0x0000000564497220 */ /* 0x000fe20000410000 */
[----:B------:R-:W2:Y:S03]  /*4f30*/  @!P3 LDG.E.U16 R125, desc[UR22][R42.64+0x6c0] ;  /* 0x0006c0162a7db981 */ /* 0x000ea6000c1e1500 */
[----:B------:R-:W-:Y:S01]  /*4f40*/  MUFU.SIN R75, R65 ;  /* 0x00000041004b7308 */ /* 0x000fe20000000400 */
[----:B------:R-:W-:Y:S01]  /*4f50*/  PRMT R50, RZ, 0x7610, R50 ;  /* 0x00007610ff327816 */ /* 0x000fe20000000032 */
[----:B------:R-:W2:Y:S06]  /*4f60*/  @!P4 LDG.E.U16 R133, desc[UR22][R42.64+0x700] ;  /* 0x000700162a85c981 */ /* 0x000eac000c1e1500 */
[----:B------:R5:W4:Y:S01]  /*4f70*/  MUFU.COS R76, R65 ;  /* 0x00000041004c7308 */ /* 0x000b220000000000 */
[----:B------:R-:W-:Y:S01]  /*4f80*/  LOP3.LUT R44, R44, 0x3c0, RZ, 0xfc, !PT ;  /* 0x000003c02c2c7812 */ /* 0x000fe200078efcff */
[----:B------:R-:W2:Y:S01]  /*4f90*/  @!P6 LDG.E.U16 R50, desc[UR22][R42.64+0x680] ;  /* 0x000680162a32e981 */ /* 0x000ea2000c1e1500 */
[C---:B------:R-:W-:Y:S01]  /*4fa0*/  FMUL.FTZ R77, R100.reuse, R6 ;  /* 0x00000006644d7220 */ /* 0x040fe20000410000 */
[C---:B------:R-:W-:Y:S01]  /*4fb0*/  FMUL.FTZ R83, R100.reuse, R7 ;  /* 0x0000000764537220 */ /* 0x040fe20000410000 */
[----:B------:R-:W-:Y:S01]  /*4fc0*/  FMUL.FTZ R80, R100, R8 ;  /* 0x0000000864507220 */ /* 0x000fe20000410000 */
[C---:B------:R-:W-:Y:S01]  /*4fd0*/  FMUL.FTZ R87, R41.reuse, R10 ;  /* 0x0000000a29577220 */ /* 0x040fe20000410000 */
[----:B------:R-:W2:Y:S01]  /*4fe0*/  @!P5 LDG.E.U16 R132, desc[UR22][R42.64+0x740] ;  /* 0x000740162a84d981 */ /* 0x000ea2000c1e1500 */
[----:B-----5:R-:W-:-:S04]  /*4ff0*/  FMUL.FTZ R65, R41, R8 ;  /* 0x0000000829417220 */ /* 0x020fc80000410000 */
[----:B------:R-:W-:Y:S01]  /*5000*/  FMUL.RZ R84, R65, 0.15915493667125701904 ;  /* 0x3e22f98341547820 */ /* 0x000fe2000040c000 */
[----:B------:R-:W-:-:S04]  /*5010*/  FMUL.FTZ R65, R41, R9 ;  /* 0x0000000929417220 */ /* 0x000fc80000410000 */
[----:B------:R-:W-:Y:S01]  /*5020*/  FMUL.RZ R88, R65, 0.15915493667125701904 ;  /* 0x3e22f98341587820 */ /* 0x000fe2000040c000 */
[----:B------:R-:W-:Y:S02]  /*5030*/  SHF.L.U32 R65, R35, 0x4, RZ ;  /* 0x0000000423417819 */ /* 0x000fe400000006ff */
[----:B------:R-:W-:Y:S01]  /*5040*/  ISETP.GE.AND P6, PT, R44, UR24, PT ;  /* 0x000000182c007c0c */ /* 0x000fe2000bfc6270 */
[----:B------:R-:W1:Y:S01]  /*5050*/  MUFU.EX2 R67, R67 ;  /* 0x0000004300437308 */ /* 0x000e620000000800 */
[----:B------:R-:W-:-:S03]  /*5060*/  IADD3 R44, PT, PT, R65, 0x1, RZ ;  /* 0x00000001412c7810 */ /* 0x000fc60007ffe0ff */
[----:B------:R-:W3:Y:S01]  /*5070*/  MUFU.EX2 R71, R71 ;  /* 0x0000004700477308 */ /* 0x000ee20000000800 */
[----:B------:R-:W-:Y:S02]  /*5080*/  ISETP.GE.U32.AND P3, PT, R44, UR17, PT ;  /* 0x000000112c007c0c */ /* 0x000fe4000bf66070 */
[----:B------:R-:W-:Y:S01]  /*5090*/  IADD3 R44, PT, PT, R65, 0x2, RZ ;  /* 0x00000002412c7810 */ /* 0x000fe20007ffe0ff */
[----:B------:R-:W0:Y:S03]  /*50a0*/  MUFU.EX2 R73, R73 ;  /* 0x0000004900497308 */ /* 0x000e260000000800 */
[----:B------:R-:W-:Y:S01]  /*50b0*/  ISETP.GE.U32.AND P4, PT, R44, UR17, PT ;  /* 0x000000112c007c0c */ /* 0x000fe2000bf86070 */
[----:B------:R-:W-:Y:S01]  /*50c0*/  MUFU.SIN R81, R78 ;  /* 0x0000004e00517308 */ /* 0x000fe20000000400 */
[----:B------:R-:W-:Y:S01]  /*50d0*/  PRMT R44, RZ, 0x7610, R44 ;  /* 0x00007610ff2c7816 */ /* 0x000fe2000000002c */
[C---:B-1----:R-:W-:Y:S01]  /*50e0*/  FMUL.FTZ R68, R67.reuse, R68 ;  /* 0x0000004443447220 */ /* 0x042fe20000410000 */
[----:B------:R-:W-:Y:S01]  /*50f0*/  FMUL.FTZ R66, R67, R66 ;  /* 0x0000004243427220 */ /* 0x000fe20000410000 */
[----:B------:R-:W-:Y:S01]  /*5100*/  FMUL.FTZ R67, R41, R11 ;  /* 0x0000000b29437220 */ /* 0x000fe20000410000 */
[----:B------:R-:W-:-:S03]  /*5110*/  IADD3 R89, PT, PT, R65, 0x4, RZ ;  /* 0x0000000441597810 */ /* 0x000fc60007ffe0ff */
[----:B------:R-:W1:Y:S01]  /*5120*/  MUFU.COS R82, R78 ;  /* 0x0000004e00527308 */ /* 0x000e620000000000 */
[----:B------:R-:W5:Y:S01]  /*5130*/  @!P2 LDG.E.U16 R44, desc[UR22][R42.64+0x7c0] ;  /* 0x0007c0162a2ca981 */ /* 0x000f62000c1e1500 */
[----:B------:R-:W-:Y:S01]  /*5140*/  ISETP.GE.U32.AND P2, PT, R65, UR17, PT ;  /* 0x0000001141007c0c */ /* 0x000fe2000bf46070 */
[C---:B---3--:R-:W-:Y:S01]  /*5150*/  FMUL.FTZ R70, R71.reuse, R70 ;  /* 0x0000004647467220 */ /* 0x048fe20000410000 */
[----:B------:R-:W-:-:S04]  /*5160*/  FMUL.FTZ R69, R71, R69 ;  /* 0x0000004547457220 */ /* 0x000fc80000410000 */
[----:B------:R-:W4:Y:S01]  /*5170*/  MUFU.EX2 R77, R77 ;  /* 0x0000004d004d7308 */ /* 0x000f220000000800 */
[----:B------:R-:W-:Y:S01]  /*5180*/  IADD3 R71, PT, PT, R65, 0x5, RZ ;  /* 0x0000000541477810 */ /* 0x000fe20007ffe0ff */
[----:B------:R-:W-:Y:S01]  /*5190*/  FMUL.RZ R90, R87, 0.15915493667125701904 ;  /* 0x3e22f983575a7820 */ /* 0x000fe2000040c000 */
[----:B------:R3:W5:Y:S01]  /*51a0*/  @!P6 LDG.E.U16 R131, desc[UR22][R42.64+0x780] ;  /* 0x000780162a83e981 */ /* 0x000762000c1e1500 */
[----:B------:R-:W1:Y:S01]  /*51b0*/  MUFU.SIN R78, R84 ;  /* 0x00000054004e7308 */ /* 0x000e620000000400 */
[----:B------:R-:W-:Y:S01]  /*51c0*/  FMUL.RZ R92, R67, 0.15915493667125701904 ;  /* 0x3e22f983435c7820 */ /* 0x000fe2000040c000 */
[----:B------:R-:W-:-:S06]  /*51d0*/  ISETP.GE.U32.AND P6, PT, R89, UR17, PT ;  /* 0x0000001159007c0c */ /* 0x000fcc000bfc6070 */
[----:B------:R-:W1:Y:S01]  /*51e0*/  MUFU.COS R79, R84 ;  /* 0x00000054004f7308 */ /* 0x000e620000000000 */
[----:B------:R-:W-:Y:S01]  /*51f0*/  FSEL R67, R68, 1, !P2 ;  /* 0x3f80000044437808 */ /* 0x000fe20005000000 */
[----:B------:R-:W-:Y:S01]  /*5200*/  FMUL.FTZ R89, R100, R10 ;  /* 0x0000000a64597220 */ /* 0x000fe20000410000 */
[----:B---3--:R-:W-:-:S05]  /*5210*/  IADD3 R43, PT, PT, R65, 0x6, RZ ;  /* 0x00000006412b7810 */ /* 0x008fca0007ffe0ff */
[----:B------:R-:W-:Y:S01]  /*5220*/  MUFU.SIN R84, R88 ;  /* 0x0000005800547308 */ /* 0x000fe20000000400 */
[----:B------:R-:W-:Y:S01]  /*5230*/  FSEL R66, R66, RZ, !P2 ;  /* 0x000000ff42427208 */ /* 0x000fe20005000000 */
[----:B0-----:R-:W-:Y:S01]  /*5240*/  FMUL.FTZ R74, R73, R74 ;  /* 0x0000004a494a7220 */ /* 0x001fe20000410000 */
[----:B------:R-:W-:-:S05]  /*5250*/  FSEL R68, R37, RZ, !P2 ;  /* 0x000000ff25447208 */ /* 0x000fca0005000000 */
[----:B------:R0:W-:Y:S01]  /*5260*/  MUFU.COS R85, R88 ;  /* 0x0000005800557308 */ /* 0x0001e20000000000 */
[----:B------:R-:W-:Y:S01]  /*5270*/  FMUL.FTZ R72, R73, R72 ;  /* 0x0000004849487220 */ /* 0x000fe20000410000 */
[----:B------:R-:W-:Y:S01]  /*5280*/  ISETP.GE.U32.AND P2, PT, R71, UR17, PT ;  /* 0x0000001147007c0c */ /* 0x000fe2000bf46070 */
[----:B------:R-:W-:-:S05]  /*5290*/  FMUL.FTZ R73, R41, R12 ;  /* 0x0000000c29497220 */ /* 0x000fca0000410000 */
[----:B------:R-:W1:Y:S01]  /*52a0*/  MUFU.EX2 R83, R83 ;  /* 0x0000005300537308 */ /* 0x000e620000000800 */
[----:B0-----:R-:W-:-:S03]  /*52b0*/  IADD3 R88, PT, PT, R65, 0x3, RZ ;  /* 0x0000000341587810 */ /* 0x001fc60007ffe0ff */
[----:B------:R-:W0:Y:S01]  /*52c0*/  MUFU.EX2 R80, R80 ;  /* 0x0000005000507308 */ /* 0x000e220000000800 */
[----:B------:R-:W-:Y:S02]  /*52d0*/  ISETP.GE.U32.AND P5, PT, R88, UR17, PT ;  /* 0x0000001158007c0c */ /* 0x000fe4000bfa6070 */
[----:B------:R-:W-:Y:S01]  /*52e0*/  FSEL R69, R69, RZ, !P3 ;  /* 0x000000ff45457208 */ /* 0x000fe20005800000 */
[----:B------:R-:W3:Y:S01]  /*52f0*/  MUFU.SIN R87, R90 ;  /* 0x0000005a00577308 */ /* 0x000ee20000000400 */
[----:B------:R-:W-:Y:S02]  /*5300*/  FSEL R70, R70, 1, !P3 ;  /* 0x3f80000046467808 */ /* 0x000fe40005800000 */
[----:B------:R-:W-:Y:S02]  /*5310*/  FSEL R71, R38, RZ, !P3 ;  /* 0x000000ff26477208 */ /* 0x000fe40005800000 */
[----:B------:R-:W-:-:S03]  /*5320*/  ISETP.GE.U32.AND P3, PT, R43, UR17, PT ;  /* 0x000000112b007c0c */ /* 0x000fc6000bf66070 */
[----:B------:R-:W3:Y:S01]  /*5330*/  MUFU.COS R88, R90 ;  /* 0x0000005a00587308 */ /* 0x000ee20000000000 */
[----:B------:R-:W-:Y:S01]  /*5340*/  IADD3 R43, PT, PT, R65, 0x7, RZ ;  /* 0x00000007412b7810 */ /* 0x000fe20007ffe0ff */
[----:B------:R-:W-:Y:S01]  /*5350*/  FMUL.RZ R101, R73, 0.15915493667125701904 ;  /* 0x3e22f98349657820 */ /* 0x000fe2000040c000 */
[----:B------:R-:W-:Y:S01]  /*5360*/  FSEL R73, R74, 1, !P4 ;  /* 0x3f8000004a497808 */ /* 0x000fe20006000000 */
[----:B------:R-:W-:Y:S01]  /*5370*/  FMUL.FTZ R91, R100, R11 ;  /* 0x0000000b645b7220 */ /* 0x000fe20000410000 */
[C---:B----4-:R-:W-:Y:S01]  /*5380*/  FMUL.FTZ R76, R77.reuse, R76 ;  /* 0x0000004c4d4c7220 */ /* 0x050fe20000410000 */
[----:B------:R-:W-:Y:S01]  /*5390*/  FMUL.FTZ R75, R77, R75 ;  /* 0x0000004b4d4b7220 */ /* 0x000fe20000410000 */
[----:B------:R-:W-:Y:S01]  /*53a0*/  FSEL R72, R72, RZ, !P4 ;  /* 0x000000ff48487208 */ /* 0x000fe20006000000 */
[----:B------:R-:W3:Y:S01]  /*53b0*/  MUFU.EX2 R89, R89 ;  /* 0x0000005900597308 */ /* 0x000ee20000000800 */
[----:B------:R-:W-:Y:S02]  /*53c0*/  FSEL R74, R39, RZ, !P4 ;  /* 0x000000ff274a7208 */ /* 0x000fe40006000000 */
[----:B------:R-:W-:Y:S01]  /*53d0*/  ISETP.GE.U32.AND P4, PT, R43, UR17, PT ;  /* 0x000000112b007c0c */ /* 0x000fe2000bf86070 */
[----:B------:R-:W4:Y:S01]  /*53e0*/  MUFU.COS R90, R92 ;  /* 0x0000005c005a7308 */ /* 0x000f220000000000 */
[----:B------:R-:W-:Y:S01]  /*53f0*/  IADD3 R43, PT, PT, R65, 0x8, RZ ;  /* 0x00000008412b7810 */ /* 0x000fe20007ffe0ff */
[C---:B-1----:R-:W-:Y:S01]  /*5400*/  FMUL.FTZ R82, R83.reuse, R82 ;  /* 0x0000005253527220 */ /* 0x042fe20000410000 */
[----:B------:R-:W-:Y:S01]  /*5410*/  FMUL.FTZ R81, R83, R81 ;  /* 0x0000005153517220 */ /* 0x000fe20000410000 */
[----:B------:R-:W-:-:S02]  /*5420*/  FSEL R75, R75, RZ, !P5 ;  /* 0x000000ff4b4b7208 */ /* 0x000fc40006800000 */
[----:B------:R-:W-:Y:S02]  /*5430*/  FSEL R76, R76, 1, !P5 ;  /* 0x3f8000004c4c7808 */ /* 0x000fe40006800000 */
[----:B------:R1:W4:Y:S01]  /*5440*/  MUFU.SIN R42, R92 ;  /* 0x0000005c002a7308 */ /* 0x0003220000000400 */
[----:B------:R-:W-:Y:S01]  /*5450*/  FSEL R77, R52, RZ, !P5 ;  /* 0x000000ff344d7208 */ /* 0x000fe20006800000 */
[C---:B0-----:R-:W-:Y:S01]  /*5460*/  FMUL.FTZ R83, R80.reuse, R78 ;  /* 0x0000004e50537220 */ /* 0x041fe20000410000 */
[----:B------:R-:W-:Y:S01]  /*5470*/  ISETP.GE.U32.AND P5, PT, R43, UR17, PT ;  /* 0x000000112b007c0c */ /* 0x000fe2000bfa6070 */
[----:B------:R-:W-:Y:S01]  /*5480*/  FMUL.FTZ R43, R80, R79 ;  /* 0x0000004f502b7220 */ /* 0x000fe20000410000 */
[----:B------:R-:W-:-:S03]  /*5490*/  FSEL R78, R81, RZ, !P6 ;  /* 0x000000ff514e7208 */ /* 0x000fc60007000000 */
[----:B------:R-:W4:Y:S01]  /*54a0*/  MUFU.EX2 R91, R91 ;  /* 0x0000005b005b7308 */ /* 0x000f220000000800 */
[----:B-1----:R-:W-:Y:S02]  /*54b0*/  IADD3 R92, PT, PT, R65, 0x9, RZ ;  /* 0x00000009415c7810 */ /* 0x002fe40007ffe0ff */
[----:B------:R-:W-:Y:S02]  /*54c0*/  FSEL R79, R82, 1, !P6 ;  /* 0x3f800000524f7808 */ /* 0x000fe40007000000 */
[----:B------:R-:W-:Y:S02]  /*54d0*/  FSEL R80, R53, RZ, !P6 ;  /* 0x000000ff35507208 */ /* 0x000fe40007000000 */
[----:B------:R-:W-:Y:S02]  /*54e0*/  ISETP.GE.U32.AND P6, PT, R92, UR17, PT ;  /* 0x000000115c007c0c */ /* 0x000fe4000bfc6070 */
[----:B------:R-:W-:Y:S01]  /*54f0*/  IADD3 R92, PT, PT, R65, 0xa, RZ ;  /* 0x0000000a415c7810 */ /* 0x000fe20007ffe0ff */
[----:B------:R-:W-:Y:S01]  /*5500*/  FMUL.FTZ R86, R100, R9 ;  /* 0x0000000964567220 */ /* 0x000fe20000410000 */
[----:B------:R-:W-:Y:S01]  /*5510*/  FSEL R81, R83, RZ, !P2 ;  /* 0x000000ff53517208 */ /* 0x000fe20005000000 */
[----:B---3--:R-:W-:Y:S01]  /*5520*/  FMUL.FTZ R87, R89, R87 ;  /* 0x0000005759577220 */ /* 0x008fe20000410000 */
[----:B------:R-:W-:Y:S01]  /*5530*/  FSEL R82, R43, 1, !P2 ;  /* 0x3f8000002b527808 */ /* 0x000fe20005000000 */
[----:B------:R-:W-:Y:S01]  /*5540*/  FMUL.FTZ R88, R89, R88 ;  /* 0x0000005859587220 */ /* 0x000fe20000410000 */
[----:B------:R-:W-:-:S02]  /*5550*/  FSEL R83, R54, RZ, !P2 ;  /* 0x000000ff36537208 */ /* 0x000fc40005000000 */
[----:B------:R-:W-:Y:S02]  /*5560*/  ISETP.GE.U32.AND P2, PT, R92, UR17, PT ;  /* 0x000000115c007c0c */ /* 0x000fe4000bf46070 */
[----:B------:R-:W-:Y:S01]  /*5570*/  IADD3 R92, PT, PT, R65, 0xc, RZ ;  /* 0x0000000c415c7810 */ /* 0x000fe20007ffe0ff */
[----:B------:R-:W0:Y:S01]  /*5580*/  MUFU.EX2 R86, R86 ;  /* 0x0000005600567308 */ /* 0x000e220000000800 */
[----:B------:R-:W-:Y:S02]  /*5590*/  FSEL R87, R87, RZ, !P4 ;  /* 0x000000ff57577208 */ /* 0x000fe40006000000 */
[----:B------:R-:W-:Y:S02]  /*55a0*/  FSEL R88, R88, 1, !P4 ;  /* 0x3f80000058587808 */ /* 0x000fe40006000000 */
[----:B------:R-:W-:Y:S02]  /*55b0*/  FSEL R89, R56, RZ, !P4 ;  /* 0x000000ff38597208 */ /* 0x000fe40006000000 */
[----:B------:R-:W-:Y:S01]  /*55c0*/  LOP3.LUT R35, R35, 0x3e0, RZ, 0xc0, !PT ;  /* 0x000003e023237812 */ /* 0x000fe200078ec0ff */
[----:B------:R-:W-:Y:S01]  /*55d0*/  FMUL.FTZ R104, R100, R12 ;  /* 0x0000000c64687220 */ /* 0x000fe20000410000 */
[----:B------:R-:W-:Y:S01]  /*55e0*/  ISETP.GE.U32.AND P4, PT, R92, UR17, PT ;  /* 0x000000115c007c0c */ /* 0x000fe2000bf86070 */
[C---:B----4-:R-:W-:Y:S01]  /*55f0*/  FMUL.FTZ R92, R91.reuse, R90 ;  /* 0x0000005a5b5c7220 */ /* 0x050fe20000410000 */
[----:B------:R-:W-:Y:S01]  /*5600*/  FMUL.FTZ R90, R91, R42 ;  /* 0x0000002a5b5a7220 */ /* 0x000fe20000410000 */
[----:B------:R-:W1:Y:S01]  /*5610*/  MUFU.SIN R93, R101 ;  /* 0x00000065005d7308 */ /* 0x000e620000000400 */
[----:B------:R-:W-:Y:S01]  /*5620*/  IADD3 R42, PT, PT, R35, R0, RZ ;  /* 0x00000000232a7210 */ /* 0x000fe20007ffe0ff */
[----:B------:R-:W-:-:S06]  /*5630*/  FMUL.FTZ R94, R41, R13 ;  /* 0x0000000d295e7220 */ /* 0x000fcc0000410000 */
[----:B------:R-:W3:Y:S01]  /*5640*/  MUFU.COS R95, R101 ;  /* 0x00000065005f7308 */ /* 0x000ee20000000000 */
[----:B------:R-:W-:Y:S02]  /*5650*/  IMAD R35, R35, 0x1f, R42 ;  /* 0x0000001f23237824 */ /* 0x000fe400078e022a */
[----:B------:R-:W-:Y:S01]  /*5660*/  FMUL.RZ R102, R94, 0.15915493667125701904 ;  /* 0x3e22f9835e667820 */ /* 0x000fe2000040c000 */
[----:B------:R-:W-:-:S04]  /*5670*/  FMUL.FTZ R94, R41, R14 ;  /* 0x0000000e295e7220 */ /* 0x000fc80000410000 */
[----:B------:R-:W1:Y:S01]  /*5680*/  MUFU.EX2 R104, R104 ;  /* 0x0000006800687308 */ /* 0x000e620000000800 */
[C---:B0-----:R-:W-:Y:S01]  /*5690*/  FMUL.FTZ R84, R86.reuse, R84 ;  /* 0x0000005456547220 */ /* 0x041fe20000410000 */
[----:B------:R-:W-:Y:S01]  /*56a0*/  FMUL.FTZ R85, R86, R85 ;  /* 0x0000005556557220 */ /* 0x000fe20000410000 */
[----:B------:R-:W-:Y:S02]  /*56b0*/  LEA.HI.SX32 R111, R35, R35, 0x1b ;  /* 0x00000023236f7211 */ /* 0x000fe400078fdaff */
[----:B------:R-:W-:Y:S01]  /*56c0*/  IADD3 R43, PT, PT, R65, 0xb, RZ ;  /* 0x0000000b412b7810 */ /* 0x000fe20007ffe0ff */
[----:B------:R-:W-:Y:S01]  /*56d0*/  FMUL.RZ R94, R94, 0.15915493667125701904 ;  /* 0x3e22f9835e5e7820 */ /* 0x000fe2000040c000 */
[----:B------:R-:W-:Y:S01]  /*56e0*/  FMUL.FTZ R113, R100, R13 ;  /* 0x0000000d64717220 */ /* 0x000fe20000410000 */
[----:B------:R-:W-:Y:S01]  /*56f0*/  LEA R111, R111, UR21, 0x1 ;  /* 0x000000156f6f7c11 */ /* 0x000fe2000f8e08ff */
[----:B------:R-:W0:Y:S01]  /*5700*/  MUFU.COS R112, R102 ;  /* 0x0000006600707308 */ /* 0x000e220000000000 */
[----:B------:R-:W-:-:S02]  /*5710*/  FSEL R84, R84, RZ, !P3 ;  /* 0x000000ff54547208 */ /* 0x000fc40005800000 */
[----:B------:R-:W-:Y:S02]  /*5720*/  FSEL R85, R85, 1, !P3 ;  /* 0x3f80000055557808 */ /* 0x000fe40005800000 */
[----:B------:R-:W-:Y:S01]  /*5730*/  FSEL R86, R55, RZ, !P3 ;  /* 0x000000ff37567208 */ /* 0x000fe20005800000 */
[----:B------:R-:W-:Y:S01]  /*5740*/  FMUL.FTZ R136, R41, R15 ;  /* 0x0000000f29887220 */ /* 0x000fe20000410000 */
[----:B------:R-:W-:Y:S01]  /*5750*/  ISETP.GE.U32.AND P3, PT, R43, UR17, PT ;  /* 0x000000112b007c0c */ /* 0x000fe2000bf66070 */
[----:B------:R4:W0:Y:S01]  /*5760*/  MUFU.SIN R110, R102 ;  /* 0x00000066006e7308 */ /* 0x0008220000000400 */
[----:B-1----:R-:W-:Y:S01]  /*5770*/  FMUL.FTZ R93, R104, R93 ;  /* 0x0000005d685d7220 */ /* 0x002fe20000410000 */
[----:B------:R-:W-:Y:S01]  /*5780*/  IADD3 R108, PT, PT, R35, 0x20, RZ ;  /* 0x00000020236c7810 */ /* 0x000fe20007ffe0ff */
[----:B------:R1:W-:Y:S01]  /*5790*/  STS.U16 [R111], R105 ;  /* 0x000000696f007388 */ /* 0x0003e20000000400 */
[----:B------:R-:W-:-:S04]  /*57a0*/  IADD3 R135, PT, PT, R65, 0xe, RZ ;  /* 0x0000000e41877810 */ /* 0x000fc80007ffe0ff */
[----:B------:R-:W0:Y:S01]  /*57b0*/  MUFU.SIN R43, R94 ;  /* 0x0000005e002b7308 */ /* 0x000e220000000400 */
[----:B----4-:R-:W-:Y:S01]  /*57c0*/  IADD3 R102, PT, PT, R65, 0xd, RZ ;  /* 0x0000000d41667810 */ /* 0x010fe20007ffe0ff */
[----:B------:R-:W-:Y:S01]  /*57d0*/  FMUL.RZ R136, R136, 0.15915493667125701904 ;  /* 0x3e22f98388887820 */ /* 0x000fe2000040c000 */
[----:B------:R-:W-:Y:S02]  /*57e0*/  FSEL R91, R92, 1, !P5 ;  /* 0x3f8000005c5b7808 */ /* 0x000fe40006800000 */
[----:B-1----:R-:W-:-:S03]  /*57f0*/  IADD3 R111, PT, PT, R35, 0x40, RZ ;  /* 0x00000040236f7810 */ /* 0x002fc60007ffe0ff */
[----:B------:R3:W1:Y:S01]  /*5800*/  MUFU.COS R101, R94 ;  /* 0x0000005e00657308 */ /* 0x0006620000000000 */
[----:B------:R-:W-:Y:S02]  /*5810*/  FSEL R90, R90, RZ, !P5 ;  /* 0x000000ff5a5a7208 */ /* 0x000fe40006800000 */
[----:B------:R-:W-:Y:S01]  /*5820*/  FSEL R92, R57, RZ, !P5 ;  /* 0x000000ff395c7208 */ /* 0x000fe20006800000 */
[----:B---3--:R-:W-:-:S04]  /*5830*/  FMUL.FTZ R94, R104, R95 ;  /* 0x0000005f685e7220 */ /* 0x008fc80000410000 */
[----:B------:R-:W0:Y:S01]  /*5840*/  MUFU.EX2 R113, R113 ;  /* 0x0000007100717308 */ /* 0x000e220000000800 */
[----:B------:R-:W-:Y:S02]  /*5850*/  LEA.HI.SX32 R108, R108, R35, 0x1b ;  /* 0x000000236c6c7211 */ /* 0x000fe400078fdaff */
[----:B------:R-:W-:Y:S02]  /*5860*/  FSEL R93, R93, RZ, !P6 ;  /* 0x000000ff5d5d7208 */ /* 0x000fe40007000000 */
[----:B------:R-:W-:Y:S02]  /*5870*/  FSEL R94, R94, 1, !P6 ;  /* 0x3f8000005e5e7808 */ /* 0x000fe40007000000 */
[----:B------:R-:W-:Y:S01]  /*5880*/  FSEL R95, R58, RZ, !P6 ;  /* 0x000000ff3a5f7208 */ /* 0x000fe20007000000 */
[----:B------:R-:W3:Y:S01]  /*5890*/  MUFU.COS R103, R136 ;  /* 0x0000008800677308 */ /* 0x000ee20000000000 */
[----:B------:R-:W-:Y:S02]  /*58a0*/  ISETP.GE.U32.AND P5, PT, R102, UR17, PT ;  /* 0x0000001166007c0c */ /* 0x000fe4000bfa6070 */
[----:B------:R-:W-:-:S02]  /*58b0*/  ISETP.GE.U32.AND P6, PT, R135, UR17, PT ;  /* 0x0000001187007c0c */ /* 0x000fc4000bfc6070 */
[-C--:B------:R-:W-:Y:S02]  /*58c0*/  LEA.HI.SX32 R111, R111, R35.reuse, 0x1b ;  /* 0x000000236f6f7211 */ /* 0x080fe400078fdaff */
[----:B------:R-:W-:Y:S01]  /*58d0*/  IADD3 R135, PT, PT, R35, 0x60, RZ ;  /* 0x0000006023877810 */ /* 0x000fe20007ffe0ff */
[----:B------:R4:W3:Y:S01]  /*58e0*/  MUFU.SIN R102, R136 ;  /* 0x0000008800667308 */ /* 0x0008e20000000400 */
[----:B------:R-:W-:Y:S02]  /*58f0*/  LEA R108, R108, UR21, 0x1 ;  /* 0x000000156c6c7c11 */ /* 0x000fe4000f8e08ff */
[----:B------:R-:W-:Y:S02]  /*5900*/  LEA R111, R111, UR21, 0x1 ;  /* 0x000000156f6f7c11 */ /* 0x000fe4000f8e08ff */
[-C--:B------:R-:W-:Y:S02]  /*5910*/  LEA.HI.SX32 R135, R135, R35.reuse, 0x1b ;  /* 0x0000002387877211 */ /* 0x080fe400078fdaff */
[----:B----4-:R-:W-:Y:S01]  /*5920*/  IADD3 R136, PT, PT, R35, 0x80, RZ ;  /* 0x0000008023887810 */ /* 0x010fe20007ffe0ff */
[----:B------:R-:W-:Y:S03]  /*5930*/  STS.U16 [R108+0x40], R106 ;  /* 0x0000406a6c007388 */ /* 0x000fe60000000400 */
[----:B------:R-:W-:Y:S01]  /*5940*/  LEA.HI.SX32 R136, R136, R35, 0x1b ;  /* 0x0000002388887211 */ /* 0x000fe200078fdaff */
[----:B------:R0:W-:Y:S01]  /*5950*/  STS.U16 [R111+0x80], R97 ;  /* 0x000080616f007388 */ /* 0x0001e20000000400 */
[----:B------:R-:W-:-:S02]  /*5960*/  LEA R135, R135, UR21, 0x1 ;  /* 0x0000001587877c11 */ /* 0x000fc4000f8e08ff */
[----:B------:R-:W-:Y:S01]  /*5970*/  LEA R136, R136, UR21, 0x1 ;  /* 0x0000001588887c11 */ /* 0x000fe2000f8e08ff */
[----:B------:R-:W-:Y:S02]  /*5980*/  FMUL.FTZ R137, R41, R17 ;  /* 0x0000001129897220 */ /* 0x000fe40000410000 */
[----:B------:R4:W-:Y:S01]  /*5990*/  STS.U16 [R135+0xc0], R98 ;  /* 0x0000c06287007388 */ /* 0x0009e20000000400 */
[C---:B0-----:R-:W-:Y:S01]  /*59a0*/  FMUL.FTZ R97, R113.reuse, R112 ;  /* 0x0000007071617220 */ /* 0x041fe20000410000 */
[----:B------:R-:W-:Y:S02]  /*59b0*/  FMUL.FTZ R112, R113, R110 ;  /* 0x0000006e71707220 */ /* 0x000fe40000410000 */
[----:B------:R0:W-:Y:S01]  /*59c0*/  STS.U16 [R136+0x100], R96 ;  /* 0x0001006088007388 */ /* 0x0001e20000000400 */
[----:B------:R-:W-:Y:S01]  /*59d0*/  FMUL.FTZ R109, R100, R14 ;  /* 0x0000000e646d7220 */ /* 0x000fe20000410000 */
[----:B------:R-:W-:Y:S01]  /*59e0*/  FMUL.RZ R111, R137, 0.15915493667125701904 ;  /* 0x3e22f983896f7820 */ /* 0x000fe2000040c000 */
[----:B------:R-:W-:Y:S01]  /*59f0*/  FMUL.FTZ R113, R41, R18 ;  /* 0x0000001229717220 */ /* 0x000fe20000410000 */
[----:B----4-:R-:W-:Y:S01]  /*5a00*/  FMUL.FTZ R135, RZ, R69 ;  /* 0x00000045ff877220 */ /* 0x010fe20000410000 */
[----:B0-----:R-:W-:Y:S01]  /*5a10*/  FSEL R96, R112, RZ, !P2 ;  /* 0x000000ff70607208 */ /* 0x001fe20005000000 */
[----:B------:R-:W-:-:S02]  /*5a20*/  FMUL.FTZ R112, R69, R68 ;  /* 0x0000004445707220 */ /* 0x000fc40000410000 */
[----:B------:R-:W-:Y:S02]  /*5a30*/  FFMA.FTZ R135, R70, R68, -R135 ;  /* 0x0000004446877223 */ /* 0x000fe40000010887 */
[----:B------:R-:W-:Y:S01]  /*5a40*/  FFMA.FTZ R137, RZ, R70, R112 ;  /* 0x00000046ff897223 */ /* 0x000fe20000010070 */
[----:B------:R-:W-:Y:S01]  /*5a50*/  IADD3 R136, PT, PT, R35, 0xa0, RZ ;  /* 0x000000a023887810 */ /* 0x000fe20007ffe0ff */
[----:B------:R-:W-:Y:S01]  /*5a60*/  FMUL.RZ R112, R113, 0.15915493667125701904 ;  /* 0x3e22f98371707820 */ /* 0x000fe2000040c000 */
[----:B------:R-:W0:Y:S01]  /*5a70*/  MUFU.EX2 R109, R109 ;  /* 0x0000006d006d7308 */ /* 0x000e220000000800 */
[----:B------:R-:W-:Y:S01]  /*5a80*/  FADD.FTZ R113, RZ, R137 ;  /* 0x00000089ff717221 */ /* 0x000fe20000010000 */
[----:B------:R-:W-:Y:S01]  /*5a90*/  FADD.FTZ R135, R135, R71 ;  /* 0x0000004787877221 */ /* 0x000fe20000010000 */
[-C--:B------:R-:W-:Y:S01]  /*5aa0*/  FMUL.FTZ R107, R41, R16.reuse ;  /* 0x00000010296b7220 */ /* 0x080fe20000410000 */
[----:B------:R-:W-:Y:S01]  /*5ab0*/  LEA.HI.SX32 R136, R136, R35, 0x1b ;  /* 0x0000002388887211 */ /* 0x000fe200078fdaff */
[----:B------:R-:W-:Y:S01]  /*5ac0*/  FMUL.FTZ R138, R72, R113 ;  /* 0x00000071488a7220 */ /* 0x000fe20000410000 */
[----:B------:R-:W-:Y:S01]  /*5ad0*/  FMUL.FTZ R104, R100, R15 ;  /* 0x0000000f64687220 */ /* 0x000fe20000410000 */
[-C--:B------:R-:W-:Y:S01]  /*5ae0*/  FMUL.FTZ R139, R72, R135.reuse ;  /* 0x00000087488b7220 */ /* 0x080fe20000410000 */
[----:B------:R-:W-:Y:S01]  /*5af0*/  FMUL.RZ R107, R107, 0.15915493667125701904 ;  /* 0x3e22f9836b6b7820 */ /* 0x000fe2000040c000 */
[----:B------:R-:W-:Y:S01]  /*5b00*/  LEA R136, R136, UR21, 0x1 ;  /* 0x0000001588887c11 */ /* 0x000fe2000f8e08ff */
[C---:B------:R-:W-:Y:S01]  /*5b10*/  FFMA.FTZ R138, R73.reuse, R135, -R138 ;  /* 0x00000087498a7223 */ /* 0x040fe2000001088a */
[----:B------:R-:W-:Y:S01]  /*5b20*/  FMUL.FTZ R108, R100, R16 ;  /* 0x00000010646c7220 */ /* 0x000fe20000410000 */
[----:B------:R-:W-:Y:S01]  /*5b30*/  FFMA.FTZ R139, R73, R113, R139 ;  /* 0x00000071498b7223 */ /* 0x000fe2000001008b */
[----:B------:R-:W3:Y:S01]  /*5b40*/  MUFU.EX2 R104, R104 ;  /* 0x0000006800687308 */ /* 0x000ee20000000800 */
[----:B------:R4:W-:Y:S01]  /*5b50*/  STS.U16 [R136+0x140], R99 ;  /* 0x0001406388007388 */ /* 0x0009e20000000400 */
[----:B------:R-:W-:-:S02]  /*5b60*/  FADD.FTZ R138, R138, R74 ;  /* 0x0000004a8a8a7221 */ /* 0x000fc40000010000 */
[----:B------:R-:W-:Y:S01]  /*5b70*/  MUFU.SIN R105, R107 ;  /* 0x0000006b00697308 */ /* 0x000fe20000000400 */
[----:B------:R-:W-:Y:S01]  /*5b80*/  FADD.FTZ R139, RZ, R139 ;  /* 0x0000008bff8b7221 */ /* 0x000fe20000010000 */
[----:B0-----:R-:W-:-:S06]  /*5b90*/  FMUL.FTZ R43, R109, R43 ;  /* 0x0000002b6d2b7220 */ /* 0x001fcc0000410000 */
[----:B------:R0:W2:Y:S01]  /*5ba0*/  MUFU.COS R106, R107 ;  /* 0x0000006b006a7308 */ /* 0x0000a20000000000 */
[----:B----4-:R-:W-:-:S07]  /*5bb0*/  FMUL.FTZ R99, R100, R18 ;  /* 0x0000001264637220 */ /* 0x010fce0000410000 */
[----:B------:R-:W-:Y:S01]  /*5bc0*/  MUFU.SIN R41, R111 ;  /* 0x0000006f00297308 */ /* 0x000fe20000000400 */
[----:B0-----:R-:W-:Y:S01]  /*5bd0*/  FMUL.FTZ R107, R100, R17 ;  /* 0x00000011646b7220 */ /* 0x001fe20000410000 */
[----:B-1----:R-:W-:Y:S01]  /*5be0*/  FMUL.FTZ R100, R109, R101 ;  /* 0x000000656d647220 */ /* 0x002fe20000410000 */
[C---:B------:R-:W-:Y:S01]  /*5bf0*/  FMUL.FTZ R101, R75.reuse, R138 ;  /* 0x0000008a4b657220 */ /* 0x040fe20000410000 */
[----:B------:R-:W-:-:S04]  /*5c00*/  FMUL.FTZ R109, R75, R139 ;  /* 0x0000008b4b6d7220 */ /* 0x000fc80000410000 */
[----:B------:R-:W0:Y:S01]  /*5c10*/  MUFU.COS R111, R111 ;  /* 0x0000006f006f7308 */ /* 0x000e220000000000 */
[----:B------:R-:W-:-:S07]  /*5c20*/  FFMA.FTZ R101, R76, R139, R101 ;  /* 0x0000008b4c657223 */ /* 0x000fce0000010065 */
[----:B------:R-:W-:Y:S01]  /*5c30*/  MUFU.SIN R137, R112 ;  /* 0x0000007000897308 */ /* 0x000fe20000000400 */
[----:B------:R-:W-:-:S07]  /*5c40*/  FFMA.FTZ R109, R76, R138, -R109 ;  /* 0x0000008a4c6d7223 */ /* 0x000fce000001086d */
[----:B------:R-:W2:Y:S04]  /*5c50*/  MUFU.EX2 R108, R108 ;  /* 0x0000006c006c7308 */ /* 0x000ea80000000800 */
[----:B------:R-:W1:Y:S01]  /*5c60*/  MUFU.COS R112, R112 ;  /* 0x0000007000707308 */ /* 0x000e620000000000 */
[----:B------:R-:W-:Y:S01]  /*5c70*/  IADD3 R110, PT, PT, R65, 0xf, RZ ;  /* 0x0000000f416e7810 */ /* 0x000fe20007ffe0ff */
[----:B------:R-:W-:-:S06]  /*5c80*/  FADD.FTZ R101, RZ, R101 ;  /* 0x00000065ff657221 */ /* 0x000fcc0000010000 */
[----:B------:R-:W0:Y:S04]  /*5c90*/  MUFU.EX2 R107, R107 ;  /* 0x0000006b006b7308 */ /* 0x000e280000000800 */
[----:B------:R-:W1:Y:S01]  /*5ca0*/  MUFU.EX2 R99, R99 ;  /* 0x0000006300637308 */ /* 0x000e620000000800 */
[C---:B---3--:R-:W-:Y:S01]  /*5cb0*/  FMUL.FTZ R103, R104.reuse, R103 ;  /* 0x0000006768677220 */ /* 0x048fe20000410000 */
[----:B------:R-:W-:Y:S01]  /*5cc0*/  FMUL.FTZ R102, R104, R102 ;  /* 0x0000006668667220 */ /* 0x000fe20000410000 */
[----:B------:R-:W-:Y:S01]  /*5cd0*/  FSEL R97, R97, 1, !P2 ;  /* 0x3f80000061617808 */ /* 0x000fe20005000000 */
[----:B------:R-:W-:Y:S01]  /*5ce0*/  FADD.FTZ R104, R109, R77 ;  /* 0x0000004d6d687221 */ /* 0x000fe20000010000 */
[----:B------:R-:W-:Y:S02]  /*5cf0*/  FSEL R98, R59, RZ, !P2 ;  /* 0x000000ff3b627208 */ /* 0x000fe40005000000 */
[----:B------:R-:W-:Y:S01]  /*5d00*/  ISETP.GE.U32.AND P2, PT, R110, UR17, PT ;  /* 0x000000116e007c0c */ /* 0x000fe2000bf46070 */
[----:B------:R-:W-:Y:S01]  /*5d10*/  FMUL.FTZ R110, R78, R101 ;  /* 0x000000654e6e7220 */ /* 0x000fe20000410000 */
[C---:B--2---:R-:W-:Y:S01]  /*5d20*/  FMUL.FTZ R106, R108.reuse, R106 ;  /* 0x0000006a6c6a7220 */ /* 0x044fe20000410000 */
[----:B------:R-:W-:Y:S01]  /*5d30*/  FMUL.FTZ R105, R108, R105 ;  /* 0x000000696c697220 */ /* 0x000fe20000410000 */
[-C--:B------:R-:W-:Y:S01]  /*5d40*/  FMUL.FTZ R108, R78, R104.reuse ;  /* 0x000000684e6c7220 */ /* 0x080fe20000410000 */
[----:B0-----:R-:W-:Y:S01]  /*5d50*/  FMUL.FTZ R109, R107, R111 ;  /* 0x0000006f6b6d7220 */ /* 0x001fe20000410000 */
[----:B------:R-:W-:Y:S01]  /*5d60*/  FFMA.FTZ R113, R79, R104, -R110 ;  /* 0x000000684f717223 */ /* 0x000fe2000001086e */
[C---:B-1----:R-:W-:Y:S01]  /*5d70*/  FMUL.FTZ R112, R99.reuse, R112 ;  /* 0x0000007063707220 */ /* 0x042fe20000410000 */
[----:B------:R-:W-:Y:S01]  /*5d80*/  FMUL.FTZ R111, R99, R137 ;  /* 0x00000089636f7220 */ /* 0x000fe20000410000 */
[----:B------:R-:W-:Y:S01]  /*5d90*/  FFMA.FTZ R99, R79, R101, R108 ;  /* 0x000000654f637223 */ /* 0x000fe2000001006c */
[CC--:B------:R-:W-:Y:S01]  /*5da0*/  FMUL.FTZ R108, R66.reuse, R69.reuse ;  /* 0x00000045426c7220 */ /* 0x0c0fe20000410000 */
[----:B------:R-:W-:Y:S01]  /*5db0*/  FMUL.FTZ R101, R67, R69 ;  /* 0x0000004543657220 */ /* 0x000fe20000410000 */
[----:B------:R-:W-:Y:S01]  /*5dc0*/  FADD.FTZ R113, R113, R80 ;  /* 0x0000005071717221 */ /* 0x000fe20000010000 */
[----:B------:R-:W-:Y:S01]  /*5dd0*/  FADD.FTZ R99, RZ, R99 ;  /* 0x00000063ff637221 */ /* 0x000fe20000010000 */
[-C--:B------:R-:W-:Y:S01]  /*5de0*/  FFMA.FTZ R108, R67, R70.reuse, -R108 ;  /* 0x00000046436c7223 */ /* 0x080fe2000001086c */
[----:B------:R-:W-:Y:S01]  /*5df0*/  FFMA.FTZ R110, R66, R70, R101 ;  /* 0x00000046426e7223 */ /* 0x000fe20000010065 */
[----:B------:R-:W-:Y:S01]  /*5e00*/  FMUL.FTZ R101, R81, R113 ;  /* 0x0000007151657220 */ /* 0x000fe20000410000 */
[----:B------:R-:W-:Y:S01]  /*5e10*/  FMUL.FTZ R41, R107, R41 ;  /* 0x000000296b297220 */ /* 0x000fe20000410000 */
[-C--:B------:R-:W-:Y:S01]  /*5e20*/  FMUL.FTZ R135, R81, R99.reuse ;  /* 0x0000006351877220 */ /* 0x080fe20000410000 */
[----:B------:R-:W-:Y:S01]  /*5e30*/  FMUL.FTZ R107, R72, R108 ;  /* 0x0000006c486b7220 */ /* 0x000fe20000410000 */
[----:B------:R-:W-:Y:S01]  /*5e40*/  FFMA.FTZ R101, R82, R99, R101 ;  /* 0x0000006352657223 */ /* 0x000fe20000010065 */
[-C--:B------:R-:W-:Y:S01]  /*5e50*/  FMUL.FTZ R104, R72, R110.reuse ;  /* 0x0000006e48687220 */ /* 0x080fe20000410000 */
[----:B------:R-:W-:Y:S01]  /*5e60*/  FFMA.FTZ R135, R82, R113, -R135 ;  /* 0x0000007152877223 */ /* 0x000fe20000010887 */
[C---:B------:R-:W-:Y:S01]  /*5e70*/  FFMA.FTZ R107, R73.reuse, R110, R107 ;  /* 0x0000006e496b7223 */ /* 0x040fe2000001006b */
[----:B------:R-:W-:Y:S01]  /*5e80*/  FADD.FTZ R101, RZ, R101 ;  /* 0x00000065ff657221 */ /* 0x000fe20000010000 */
[----:B------:R-:W-:Y:S01]  /*5e90*/  FFMA.FTZ R104, R73, R108, -R104 ;  /* 0x0000006c49687223 */ /* 0x000fe20000010868 */
[----:B------:R-:W-:Y:S01]  /*5ea0*/  FADD.FTZ R135, R135, R83 ;  /* 0x0000005387877221 */ /* 0x000fe20000010000 */
[C---:B------:R-:W-:Y:S01]  /*5eb0*/  FMUL.FTZ R99, R75.reuse, R107 ;  /* 0x0000006b4b637220 */ /* 0x040fe20000410000 */
[C---:B------:R-:W-:Y:S01]  /*5ec0*/  FMUL.FTZ R108, R84.reuse, R101 ;  /* 0x00000065546c7220 */ /* 0x040fe20000410000 */
[-C--:B------:R-:W-:Y:S01]  /*5ed0*/  FMUL.FTZ R113, R75, R104.reuse ;  /* 0x000000684b717220 */ /* 0x080fe20000410000 */
[-C--:B------:R-:W-:Y:S01]  /*5ee0*/  FMUL.FTZ R110, R84, R135.reuse ;  /* 0x00000087546e7220 */ /* 0x080fe20000410000 */
[C---:B------:R-:W-:Y:S01]  /*5ef0*/  FFMA.FTZ R104, R76.reuse, R104, -R99 ;  /* 0x000000684c687223 */ /* 0x040fe20000010863 */
[C---:B------:R-:W-:Y:S01]  /*5f00*/  FFMA.FTZ R135, R85.reuse, R135, -R108 ;  /* 0x0000008755877223 */ /* 0x040fe2000001086c */
[----:B------:R-:W-:Y:S01]  /*5f10*/  FFMA.FTZ R99, R76, R107, R113 ;  /* 0x0000006b4c637223 */ /* 0x000fe20000010071 */
[----:B------:R-:W-:Y:S01]  /*5f20*/  FFMA.FTZ R107, R85, R101, R110 ;  /* 0x00000065556b7223 */ /* 0x000fe2000001006e */
[CC--:B------:R-:W-:Y:S01]  /*5f30*/  FMUL.FTZ R108, R78.reuse, R104.reuse ;  /* 0x000000684e6c7220 */ /* 0x0c0fe20000410000 */
[----:B------:R-:W-:Y:S01]  /*5f40*/  FADD.FTZ R101, R135, R86 ;  /* 0x0000005687657221 */ /* 0x000fe20000010000 */
[-C--:B------:R-:W-:Y:S01]  /*5f50*/  FMUL.FTZ R113, R78, R99.reuse ;  /* 0x000000634e717220 */ /* 0x080fe20000410000 */
[----:B------:R-:W-:Y:S01]  /*5f60*/  FADD.FTZ R107, RZ, R107 ;  /* 0x0000006bff6b7221 */ /* 0x000fe20000010000 */
[----:B------:R-:W-:Y:S01]  /*5f70*/  FFMA.FTZ R108, R79, R99, R108 ;  /* 0x000000634f6c7223 */ /* 0x000fe2000001006c */
[----:B------:R-:W-:Y:S01]  /*5f80*/  FMUL.FTZ R99, R87, R101 ;  /* 0x0000006557637220 */ /* 0x000fe20000410000 */
[----:B------:R-:W-:Y:S01]  /*5f90*/  FFMA.FTZ R113, R79, R104, -R113 ;  /* 0x000000684f717223 */ /* 0x000fe20000010871 */
[-C--:B------:R-:W-:Y:S01]  /*5fa0*/  FMUL.FTZ R135, R87, R107.reuse ;  /* 0x0000006b57877220 */ /* 0x080fe20000410000 */
[CC--:B------:R-:W-:Y:S01]  /*5fb0*/  FMUL.FTZ R104, R81.reuse, R108.reuse ;  /* 0x0000006c51687220 */ /* 0x0c0fe20000410000 */
[C---:B------:R-:W-:Y:S01]  /*5fc0*/  FFMA.FTZ R99, R88.reuse, R107, R99 ;  /* 0x0000006b58637223 */ /* 0x040fe20000010063 */
[----:B------:R-:W-:Y:S01]  /*5fd0*/  FMUL.FTZ R110, R81, R113 ;  /* 0x00000071516e7220 */ /* 0x000fe20000410000 */
[----:B------:R-:W-:Y:S01]  /*5fe0*/  FFMA.FTZ R135, R88, R101, -R135 ;  /* 0x0000006558877223 */ /* 0x000fe20000010887 */
[C---:B------:R-:W-:Y:S01]  /*5ff0*/  FFMA.FTZ R104, R82.reuse, R113, -R104 ;  /* 0x0000007152687223 */ /* 0x040fe20000010868 */
[----:B------:R-:W-:Y:S01]  /*6000*/  FADD.FTZ R101, RZ, R99 ;  /* 0x00000063ff657221 */ /* 0x000fe20000010000 */
[----:B------:R-:W-:Y:S01]  /*6010*/  FFMA.FTZ R110, R82, R108, R110 ;  /* 0x0000006c526e7223 */ /* 0x000fe2000001006e */
[----:B------:R-:W-:Y:S01]  /*6020*/  FADD.FTZ R135, R135, R89 ;  /* 0x0000005987877221 */ /* 0x000fe20000010000 */
[----:B------:R-:W-:Y:S01]  /*6030*/  FMUL.FTZ R99, R84, R104 ;  /* 0x0000006854637220 */ /* 0x000fe20000410000 */
[----:B------:R-:W-:Y:S01]  /*6040*/  FMUL.FTZ R107, R90, R101 ;  /* 0x000000655a6b7220 */ /* 0x000fe20000410000 */
[-C--:B------:R-:W-:Y:S01]  /*6050*/  FMUL.FTZ R113, R84, R110.reuse ;  /* 0x0000006e54717220 */ /* 0x080fe20000410000 */
[-C--:B------:R-:W-:Y:S01]  /*6060*/  FMUL.FTZ R108, R90, R135.reuse ;  /* 0x000000875a6c7220 */ /* 0x080fe20000410000 */
[----:B------:R-:W-:Y:S01]  /*6070*/  FFMA.FTZ R110, R85, R110, R99 ;  /* 0x0000006e556e7223 */ /* 0x000fe20000010063 */
[----:B------:R-:W-:Y:S01]  /*6080*/  FFMA.FTZ R107, R91, R135, -R107 ;  /* 0x000000875b6b7223 */ /* 0x000fe2000001086b */
[----:B------:R-:W-:Y:S01]  /*6090*/  FFMA.FTZ R99, R85, R104, -R113 ;  /* 0x0000006855637223 */ /* 0x000fe20000010871 */
[----:B------:R-:W-:Y:S01]  /*60a0*/  FFMA.FTZ R101, R91, R101, R108 ;  /* 0x000000655b657223 */ /* 0x000fe2000001006c */
[----:B------:R-:W-:Y:S01]  /*60b0*/  FMUL.FTZ R135, R87, R110 ;  /* 0x0000006e57877220 */ /* 0x000fe20000410000 */
[----:B------:R-:W-:Y:S01]  /*60c0*/  FADD.FTZ R104, R107, R92 ;  /* 0x0000005c6b687221 */ /* 0x000fe20000010000 */
[-C--:B------:R-:W-:Y:S01]  /*60d0*/  FMUL.FTZ R113, R87, R99.reuse ;  /* 0x0000006357717220 */ /* 0x080fe20000410000 */
[----:B------:R-:W-:Y:S01]  /*60e0*/  FADD.FTZ R101, RZ, R101 ;  /* 0x00000065ff657221 */ /* 0x000fe20000010000 */
[C---:B------:R-:W-:Y:S01]  /*60f0*/  FFMA.FTZ R107, R88.reuse, R99, -R135 ;  /* 0x00000063586b7223 */ /* 0x040fe20000010887 */
[C---:B------:R-:W-:Y:S01]  /*6100*/  FMUL.FTZ R99, R93.reuse, R104 ;  /* 0x000000685d637220 */ /* 0x040fe20000410000 */
[----:B------:R-:W-:Y:S01]  /*6110*/  FFMA.FTZ R113, R88, R110, R113 ;  /* 0x0000006e58717223 */ /* 0x000fe20000010071 */
[----:B------:R-:W-:-:S02]  /*6120*/  FMUL.FTZ R135, R93, R101 ;  /* 0x000000655d877220 */ /* 0x000fc40000410000 */
[----:B------:R-:W-:Y:S01]  /*6130*/  FFMA.FTZ R99, R94, R101, R99 ;  /* 0x000000655e637223 */ /* 0x000fe20000010063 */
[----:B------:R-:W-:Y:S01]  /*6140*/  FMUL.FTZ R110, R90, R113 ;  /* 0x000000715a6e7220 */ /* 0x000fe20000410000 */
[----:B------:R-:W-:Y:S01]  /*6150*/  FFMA.FTZ R135, R94, R104, -R135 ;  /* 0x000000685e877223 */ /* 0x000fe20000010887 */
[-C--:B------:R-:W-:Y:S01]  /*6160*/  FMUL.FTZ R108, R90, R107.reuse ;  /* 0x0000006b5a6c7220 */ /* 0x080fe20000410000 */
[----:B------:R-:W-:Y:S01]  /*6170*/  FADD.FTZ R99, RZ, R99 ;  /* 0x00000063ff637221 */ /* 0x000fe20000010000 */
[----:B------:R-:W-:Y:S01]  /*6180*/  FFMA.FTZ R110, R91, R107, -R110 ;  /* 0x0000006b5b6e7223 */ /* 0x000fe2000001086e */
[----:B------:R-:W-:Y:S01]  /*6190*/  FADD.FTZ R101, R135, R95 ;  /* 0x0000005f87657221 */ /* 0x000fe20000010000 */
[----:B------:R-:W-:Y:S01]  /*61a0*/  FFMA.FTZ R108, R91, R113, R108 ;  /* 0x000000715b6c7223 */ /* 0x000fe2000001006c */
[C---:B------:R-:W-:Y:S01]  /*61b0*/  FMUL.FTZ R104, R96.reuse, R99 ;  /* 0x0000006360687220 */ /* 0x040fe20000410000 */
[C---:B------:R-:W-:Y:S01]  /*61c0*/  FMUL.FTZ R113, R93.reuse, R110 ;  /* 0x0000006e5d717220 */ /* 0x040fe20000410000 */
[-C--:B------:R-:W-:Y:S01]  /*61d0*/  FMUL.FTZ R107, R96, R101.reuse ;  /* 0x00000065606b7220 */ /* 0x080fe20000410000 */
[-C--:B------:R-:W-:Y:S01]  /*61e0*/  FMUL.FTZ R135, R93, R108.reuse ;  /* 0x0000006c5d877220 */ /* 0x080fe20000410000 */
[C---:B------:R-:W-:Y:S01]  /*61f0*/  FFMA.FTZ R104, R97.reuse, R101, -R104 ;  /* 0x0000006561687223 */ /* 0x040fe20000010868 */
[C---:B------:R-:W-:Y:S01]  /*6200*/  FFMA.FTZ R108, R94.reuse, R108, R113 ;  /* 0x0000006c5e6c7223 */ /* 0x040fe20000010071 */
[----:B------:R-:W-:Y:S01]  /*6210*/  FFMA.FTZ R107, R97, R99, R107 ;  /* 0x00000063616b7223 */ /* 0x000fe2000001006b */
[----:B------:R-:W-:Y:S01]  /*6220*/  FSEL R99, R43, RZ, !P3 ;  /* 0x000000ff2b637208 */ /* 0x000fe20005800000 */
[----:B------:R-:W-:Y:S01]  /*6230*/  FFMA.FTZ R135, R94, R110, -R135 ;  /* 0x0000006e5e877223 */ /* 0x000fe20000010887 */
[----:B------:R-:W-:Y:S01]  /*6240*/  FADD.FTZ R104, R104, R98 ;  /* 0x0000006268687221 */ /* 0x000fe20000010000 */
[----:B------:R-:W-:Y:S01]  /*6250*/  FMUL.FTZ R110, R96, R108 ;  /* 0x0000006c606e7220 */ /* 0x000fe20000410000 */
[----:B------:R-:W-:Y:S01]  /*6260*/  FADD.FTZ R107, RZ, R107 ;  /* 0x0000006bff6b7221 */ /* 0x000fe20000010000 */
[----:B------:R-:W-:Y:S01]  /*6270*/  FSEL R100, R100, 1, !P3 ;  /* 0x3f80000064647808 */ /* 0x000fe20005800000 */
[-C--:B------:R-:W-:Y:S01]  /*6280*/  FMUL.FTZ R43, R96, R135.reuse ;  /* 0x00000087602b7220 */ /* 0x080fe20000410000 */
[----:B------:R-:W-:Y:S01]  /*6290*/  FMUL.FTZ R101, R99, R104 ;  /* 0x0000006863657220 */ /* 0x000fe20000410000 */
[----:B------:R-:W-:Y:S01]  /*62a0*/  FFMA.FTZ R135, R97, R135, -R110 ;  /* 0x0000008761877223 */ /* 0x000fe2000001086e */
[----:B------:R-:W-:-:S02]  /*62b0*/  FMUL.FTZ R110, R99, R107 ;  /* 0x0000006b636e7220 */ /* 0x000fc40000410000 */
[----:B------:R-:W-:Y:S01]  /*62c0*/  FFMA.FTZ R107, R100, R107, R101 ;  /* 0x0000006b646b7223 */ /* 0x000fe20000010065 */
[----:B------:R-:W-:Y:S01]  /*62d0*/  FSEL R101, R60, RZ, !P3 ;  /* 0x000000ff3c657208 */ /* 0x000fe20005800000 */
[----:B------:R-:W-:Y:S01]  /*62e0*/  FFMA.FTZ R110, R100, R104, -R110 ;  /* 0x00000068646e7223 */ /* 0x000fe2000001086e */
[----:B------:R-:W-:Y:S01]  /*62f0*/  FSEL R102, R102, RZ, !P4 ;  /* 0x000000ff66667208 */ /* 0x000fe20006000000 */
[----:B------:R-:W-:Y:S02]  /*6300*/  FADD.FTZ R104, RZ, R107 ;  /* 0x0000006bff687221 */ /* 0x000fe40000010000 */
[----:B------:R-:W-:Y:S01]  /*6310*/  FADD.FTZ R154, R110, R101 ;  /* 0x000000656e9a7221 */ /* 0x000fe20000010000 */
[----:B------:R-:W-:Y:S01]  /*6320*/  FSEL R103, R103, 1, !P4 ;  /* 0x3f80000067677808 */ /* 0x000fe20006000000 */
[----:B------:R-:W-:Y:S02]  /*6330*/  FFMA.FTZ R43, R97, R108, R43 ;  /* 0x0000006c612b7223 */ /* 0x000fe4000001002b */
[C---:B------:R-:W-:Y:S01]  /*6340*/  FMUL.FTZ R107, R102.reuse, R154 ;  /* 0x0000009a666b7220 */ /* 0x040fe20000410000 */
[----:B------:R-:W-:Y:S01]  /*6350*/  FMUL.FTZ R108, R102, R104 ;  /* 0x00000068666c7220 */ /* 0x000fe20000410000 */
[----:B------:R-:W-:-:S02]  /*6360*/  FMUL.FTZ R110, R99, R135 ;  /* 0x00000087636e7220 */ /* 0x000fc40000410000 */
[----:B------:R-:W-:Y:S01]  /*6370*/  FFMA.FTZ R107, R103, R104, R107 ;  /* 0x00000068676b7223 */ /* 0x000fe2000001006b */
[----:B------:R-:W-:Y:S01]  /*6380*/  FSEL R104, R61, RZ, !P4 ;  /* 0x000000ff3d687208 */ /* 0x000fe20006000000 */
[-C--:B------:R-:W-:Y:S01]  /*6390*/  FMUL.FTZ R113, R99, R43.reuse ;  /* 0x0000002b63717220 */ /* 0x080fe20000410000 */
[----:B------:R-:W-:Y:S01]  /*63a0*/  FFMA.FTZ R154, R103, R154, -R108 ;  /* 0x0000009a679a7223 */ /* 0x000fe2000001086c */
[C---:B------:R-:W-:Y:S01]  /*63b0*/  FFMA.FTZ R43, R100.reuse, R43, R110 ;  /* 0x0000002b642b7223 */ /* 0x040fe2000001006e */
[----:B------:R-:W-:Y:S01]  /*63c0*/  FSEL R105, R105, RZ, !P5 ;  /* 0x000000ff69697208 */ /* 0x000fe20006800000 */
[----:B------:R-:W-:Y:S01]  /*63d0*/  FFMA.FTZ R135, R100, R135, -R113 ;  /* 0x0000008764877223 */ /* 0x000fe20000010871 */
[----:B------:R-:W-:Y:S01]  /*63e0*/  FADD.FTZ R154, R154, R104 ;  /* 0x000000689a9a7221 */ /* 0x000fe20000010000 */
[----:B------:R-:W-:Y:S01]  /*63f0*/  FMUL.FTZ R110, R102, R43 ;  /* 0x0000002b666e7220 */ /* 0x000fe20000410000 */
[----:B------:R-:W-:Y:S01]  /*6400*/  FADD.FTZ R108, RZ, R107 ;  /* 0x0000006bff6c7221 */ /* 0x000fe20000010000 */
[----:B------:R-:W-:Y:S01]  /*6410*/  FSEL R106, R106, 1, !P5 ;  /* 0x3f8000006a6a7808 */ /* 0x000fe20006800000 */
[----:B------:R-:W-:Y:S01]  /*6420*/  FMUL.FTZ R113, R105, R154 ;  /* 0x0000009a69717220 */ /* 0x000fe20000410000 */
[-C--:B------:R-:W-:Y:S01]  /*6430*/  FFMA.FTZ R110, R103, R135.reuse, -R110 ;  /* 0x00000087676e7223 */ /* 0x080fe2000001086e */
[----:B------:R-:W-:Y:S01]  /*6440*/  FMUL.FTZ R135, R102, R135 ;  /* 0x0000008766877220 */ /* 0x000fe20000410000 */
[-C--:B------:R-:W-:Y:S01]  /*6450*/  FMUL.FTZ R136, R105, R108.reuse ;  /* 0x0000006c69887220 */ /* 0x080fe20000410000 */
[----:B------:R-:W-:Y:S01]  /*6460*/  FFMA.FTZ R155, R106, R108, R113 ;  /* 0x0000006c6a9b7223 */ /* 0x000fe20000010071 */
[----:B------:R-:W-:Y:S01]  /*6470*/  FSEL R107, R62, RZ, !P5 ;  /* 0x000000ff3e6b7208 */ /* 0x000fe20006800000 */
[----:B------:R-:W-:Y:S01]  /*6480*/  FFMA.FTZ R43, R103, R43, R135 ;  /* 0x0000002b672b7223 */ /* 0x000fe20000010087 */
[----:B------:R-:W-:Y:S01]  /*6490*/  FFMA.FTZ R154, R106, R154, -R136 ;  /* 0x0000009a6a9a7223 */ /* 0x000fe20000010888 */
[----:B------:R-:W-:Y:S01]  /*64a0*/  FSEL R108, R41, RZ, !P6 ;  /* 0x000000ff296c7208 */ /* 0x000fe20007000000 */
[----:B------:R-:W-:Y:S01]  /*64b0*/  FADD.FTZ R155, RZ, R155 ;  /* 0x0000009bff9b7221 */ /* 0x000fe20000010000 */
        /* <DEDUP_REMOVED lines=9> */
[----:B------:R-:W-:Y:S01]  /*6550*/  FSEL R111, R111, RZ, !P2 ;  /* 0x000000ff6f6f7208 */ /* 0x000fe20005000000 */
[----:B------:R-:W-:-:S02]  /*6560*/  FFMA.FTZ R155, R109, R155, R136 ;  /* 0x0000009b6d9b7223 */ /* 0x000fc40000010088 */
[----:B------:R-:W-:Y:S01]  /*6570*/  FADD.FTZ R154, R154, R110 ;  /* 0x0000006e9a9a7221 */ /* 0x000fe20000010000 */
[----:B------:R-:W-:Y:S01]  /*6580*/  FFMA.FTZ R41, R106, R43, R41 ;  /* 0x0000002b6a297223 */ /* 0x000fe20000010029 */
[----:B------:R-:W-:Y:S01]  /*6590*/  FADD.FTZ R155, RZ, R155 ;  /* 0x0000009bff9b7221 */ /* 0x000fe20000010000 */
[----:B------:R-:W-:Y:S01]  /*65a0*/  IADD3 R43, PT, PT, R35, 0xc0, RZ ;  /* 0x000000c0232b7810 */ /* 0x000fe20007ffe0ff */
[CC--:B------:R-:W-:Y:S01]  /*65b0*/  FMUL.FTZ R135, R111.reuse, R154.reuse ;  /* 0x0000009a6f877220 */ /* 0x0c0fe20000410000 */
[----:B------:R-:W-:Y:S01]  /*65c0*/  FSEL R112, R112, 1, !P2 ;  /* 0x3f80000070707808 */ /* 0x000fe20005000000 */
[----:B------:R-:W-:Y:S01]  /*65d0*/  FMUL.FTZ R136, R111, R155 ;  /* 0x0000009b6f887220 */ /* 0x000fe20000410000 */
[----:B------:R-:W-:Y:S01]  /*65e0*/  LEA.HI.SX32 R43, R43, R35, 0x1b ;  /* 0x000000232b2b7211 */ /* 0x000fe200078fdaff */
[----:B------:R-:W-:Y:S02]  /*65f0*/  FMUL.FTZ R152, R108, R41 ;  /* 0x000000296c987220 */ /* 0x000fe40000410000 */
[----:B------:R-:W-:Y:S01]  /*6600*/  FFMA.FTZ R155, R112, R155, R135 ;  /* 0x0000009b709b7223 */ /* 0x000fe20000010087 */
[----:B------:R-:W-:Y:S01]  /*6610*/  LEA R43, R43, UR21, 0x1 ;  /* 0x000000152b2b7c11 */ /* 0x000fe2000f8e08ff */
[CC--:B------:R-:W-:Y:S01]  /*6620*/  FFMA.FTZ R152, R109.reuse, R113.reuse, -R152 ;  /* 0x000000716d987223 */ /* 0x0c0fe20000010898 */
[----:B------:R-:W-:Y:S01]  /*6630*/  FMUL.FTZ R135, R108, R113 ;  /* 0x000000716c877220 */ /* 0x000fe20000410000 */
[----:B------:R-:W-:Y:S01]  /*6640*/  FSEL R113, R64, RZ, !P2 ;  /* 0x000000ff40717208 */ /* 0x000fe20005000000 */
[----:B------:R-:W-:Y:S01]  /*6650*/  FADD.FTZ R155, RZ, R155 ;  /* 0x0000009bff9b7221 */ /* 0x000fe20000010000 */
[----:B------:R-:W-:Y:S01]  /*6660*/  FFMA.FTZ R154, R112, R154, -R136 ;  /* 0x0000009a709a7223 */ /* 0x000fe20000010888 */
[----:B------:R-:W-:Y:S03]  /*6670*/  STS.U16 [R43+0x180], R134 ;  /* 0x000180862b007388 */ /* 0x000fe60000000400 */
[----:B------:R-:W-:Y:S01]  /*6680*/  FADD.FTZ R154, R154, R113 ;  /* 0x000000719a9a7221 */ /* 0x000fe20000010000 */
[----:B------:R-:W0:Y:S01]  /*6690*/  SHFL.UP PT, R43, R155, 0x1, RZ ;  /* 0x042000009b2b7989 */ /* 0x000e2200000e00ff */
[----:B------:R-:W-:Y:S01]  /*66a0*/  FFMA.FTZ R41, R109, R41, R135 ;  /* 0x000000296d297223 */ /* 0x000fe20000010087 */
[----:B------:R-:W-:-:S02]  /*66b0*/  FMUL.FTZ R153, R111, R152 ;  /* 0x000000986f997220 */ /* 0x000fc40000410000 */
[----:B------:R-:W1:Y:S01]  /*66c0*/  SHFL.UP PT, R135, R154, 0x1, RZ ;  /* 0x042000009a877989 */ /* 0x000e6200000e00ff */
[----:B------:R-:W-:Y:S01]  /*66d0*/  IADD3 R136, PT, PT, R35, 0xe0, RZ ;  /* 0x000000e023887810 */ /* 0x000fe20007ffe0ff */
[-C--:B------:R-:W-:Y:S01]  /*66e0*/  FFMA.FTZ R153, R112, R41.reuse, R153 ;  /* 0x0000002970997223 */ /* 0x080fe20000010099 */
[----:B------:R-:W-:Y:S02]  /*66f0*/  FMUL.FTZ R41, R111, R41 ;  /* 0x000000296f297220 */ /* 0x000fe40000410000 */
[----:B------:R-:W-:Y:S02]  /*6700*/  LEA.HI.SX32 R136, R136, R35, 0x1b ;  /* 0x0000002388887211 */ /* 0x000fe400078fdaff */
[----:B------:R-:W-:Y:S01]  /*6710*/  FFMA.FTZ R152, R112, R152, -R41 ;  /* 0x0000009870987223 */ /* 0x000fe20000010829 */
[----:B------:R-:W2:Y:S01]  /*6720*/  SHFL.UP PT, R134, R153, 0x1, RZ ;  /* 0x0420000099867989 */ /* 0x000ea200000e00ff */
[----:B------:R-:W-:Y:S02]  /*6730*/  LEA R136, R136, UR21, 0x1 ;  /* 0x0000001588887c11 */ /* 0x000fe4000f8e08ff */
[----:B------:R-:W-:Y:S01]  /*6740*/  ISETP.GE.AND P2, PT, R0, 0x1, PT ;  /* 0x000000010000780c */ /* 0x000fe20003f46270 */
[----:B------:R-:W3:Y:S04]  /*6750*/  SHFL.UP PT, R41, R152, 0x1, RZ ;  /* 0x0420000098297989 */ /* 0x000ee800000e00ff */
[----:B------:R4:W-:Y:S02]  /*6760*/  STS.U16 [R136+0x1c0], R48 ;  /* 0x0001c03088007388 */ /* 0x0009e40000000400 */
[----:B----4-:R-:W-:Y:S01]  /*6770*/  IADD3 R48, PT, PT, R35, 0x100, RZ ;  /* 0x0000010023307810 */ /* 0x010fe20007ffe0ff */
[-C--:B0-----:R-:W-:Y:S01]  /*6780*/  FMUL.FTZ R136, R153, R43.reuse ;  /* 0x0000002b99887220 */ /* 0x081fe20000410000 */
[----:B------:R-:W-:-:S02]  /*6790*/  FMUL.FTZ R43, R152, R43 ;  /* 0x0000002b982b7220 */ /* 0x000fc40000410000 */
[----:B------:R-:W-:Y:S02]  /*67a0*/  LEA.HI.SX32 R48, R48, R35, 0x1b ;  /* 0x0000002330307211 */ /* 0x000fe400078fdaff */
[-C--:B-1----:R-:W-:Y:S02]  /*67b0*/  FFMA.FTZ R43, R153, R135.reuse, R43 ;  /* 0x00000087992b7223 */ /* 0x082fe4000001002b */
[----:B------:R-:W-:Y:S02]  /*67c0*/  LEA R48, R48, UR21, 0x1 ;  /* 0x0000001530307c11 */ /* 0x000fe4000f8e08ff */
[----:B------:R-:W-:Y:S01]  /*67d0*/  @P2 FADD.FTZ R155, R155, R43 ;  /* 0x0000002b9b9b2221 */ /* 0x000fe20000010000 */
[----:B------:R-:W-:Y:S01]  /*67e0*/  IADD3 R43, PT, PT, R35, 0x120, RZ ;  /* 0x00000120232b7810 */ /* 0x000fe20007ffe0ff */
[----:B------:R-:W-:Y:S01]  /*67f0*/  FFMA.FTZ R136, R152, R135, -R136 ;  /* 0x0000008798887223 */ /* 0x000fe20000010888 */
[----:B------:R2:W-:Y:S03]  /*6800*/  STS.U16 [R48+0x200], R51 ;  /* 0x0002003330007388 */ /* 0x0005e60000000400 */
[----:B------:R-:W-:Y:S01]  /*6810*/  @P2 FADD.FTZ R154, R154, R136 ;  /* 0x000000889a9a2221 */ /* 0x000fe20000010000 */
[-C--:B--2---:R-:W-:Y:S01]  /*6820*/  FMUL.FTZ R48, R152, R134.reuse ;  /* 0x0000008698307220 */ /* 0x084fe20000410000 */
[----:B------:R-:W-:Y:S01]  /*6830*/  FMUL.FTZ R134, R153, R134 ;  /* 0x0000008699867220 */ /* 0x000fe20000410000 */
[----:B------:R-:W-:-:S02]  /*6840*/  LEA.HI.SX32 R51, R43, R35, 0x1b ;  /* 0x000000232b337211 */ /* 0x000fc400078fdaff */
[----:B------:R-:W0:Y:S01]  /*6850*/  SHFL.UP PT, R43, R155, 0x2, RZ ;  /* 0x044000009b2b7989 */ /* 0x000e2200000e00ff */
[-C--:B---3--:R-:W-:Y:S01]  /*6860*/  @P2 FFMA.FTZ R153, R153, R41.reuse, R48 ;  /* 0x0000002999992223 */ /* 0x088fe20000010030 */
[----:B------:R-:W-:Y:S01]  /*6870*/  @P2 FFMA.FTZ R152, R152, R41, -R134 ;  /* 0x0000002998982223 */ /* 0x000fe20000010886 */
[----:B------:R-:W-:Y:S01]  /*6880*/  LEA R134, R51, UR21, 0x1 ;  /* 0x0000001533867c11 */ /* 0x000fe2000f8e08ff */
[----:B------:R-:W1:Y:S01]  /*6890*/  SHFL.UP PT, R41, R154, 0x2, RZ ;  /* 0x044000009a297989 */ /* 0x000e6200000e00ff */
[----:B------:R-:W-:-:S03]  /*68a0*/  IADD3 R48, PT, PT, R35, 0x140, RZ ;  /* 0x0000014023307810 */ /* 0x000fc60007ffe0ff */
[----:B------:R2:W-:Y:S01]  /*68b0*/  STS.U16 [R134+0x240], R45 ;  /* 0x0002402d86007388 */ /* 0x0005e20000000400 */
[----:B------:R-:W-:-:S03]  /*68c0*/  LEA.HI.SX32 R48, R48, R35, 0x1b ;  /* 0x0000002330307211 */ /* 0x000fc600078fdaff */
[----:B------:R-:W3:Y:S01]  /*68d0*/  SHFL.UP PT, R51, R153, 0x2, RZ ;  /* 0x0440000099337989 */ /* 0x000ee200000e00ff */
[----:B--2---:R-:W-:-:S03]  /*68e0*/  IADD3 R134, PT, PT, R35, 0x160, RZ ;  /* 0x0000016023867810 */ /* 0x004fc60007ffe0ff */
[----:B------:R-:W2:Y:S01]  /*68f0*/  SHFL.UP PT, R45, R152, 0x2, RZ ;  /* 0x04400000982d7989 */ /* 0x000ea200000e00ff */
[----:B------:R-:W-:Y:S02]  /*6900*/  LEA.HI.SX32 R134, R134, R35, 0x1b ;  /* 0x0000002386867211 */ /* 0x000fe400078fdaff */
[----:B------:R-:W-:Y:S02]  /*6910*/  LEA R48, R48, UR21, 0x1 ;  /* 0x0000001530307c11 */ /* 0x000fe4000f8e08ff */
[----:B------:R-:W-:Y:S02]  /*6920*/  LEA R134, R134, UR21, 0x1 ;  /* 0x0000001586867c11 */ /* 0x000fe4000f8e08ff */
[----:B------:R-:W-:Y:S01]  /*6930*/  ISETP.GE.AND P2, PT, R0, 0x2, PT ;  /* 0x000000020000780c */ /* 0x000fe20003f46270 */
[----:B------:R-:W-:Y:S04]  /*6940*/  STS.U16 [R48+0x280], R47 ;  /* 0x0002802f30007388 */ /* 0x000fe80000000400 */
[----:B------:R0:W-:Y:S02]  /*6950*/  STS.U16 [R134+0x2c0], R46 ;  /* 0x0002c02e86007388 */ /* 0x0001e40000000400 */
[-C--:B0-----:R-:W-:Y:S01]  /*6960*/  FMUL.FTZ R46, R152, R43.reuse ;  /* 0x0000002b982e7220 */ /* 0x081fe20000410000 */
[----:B------:R-:W-:-:S03]  /*6970*/  FMUL.FTZ R43, R153, R43 ;  /* 0x0000002b992b7220 */ /* 0x000fc60000410000 */
[-C--:B-1----:R-:W-:Y:S01]  /*6980*/  FFMA.FTZ R136, R153, R41.reuse, R46 ;  /* 0x0000002999887223 */ /* 0x082fe2000001002e */
[----:B------:R-:W-:-:S03]  /*6990*/  FFMA.FTZ R43, R152, R41, -R43 ;  /* 0x00000029982b7223 */ /* 0x000fc6000001082b */
[----:B------:R-:W-:Y:S01]  /*69a0*/  @P2 FADD.FTZ R155, R155, R136 ;  /* 0x000000889b9b2221 */ /* 0x000fe20000010000 */
[-C--:B---3--:R-:W-:Y:S01]  /*69b0*/  FMUL.FTZ R140, R152, R51.reuse ;  /* 0x00000033988c7220 */ /* 0x088fe20000410000 */
[----:B------:R-:W-:Y:S01]  /*69c0*/  @P2 FADD.FTZ R154, R154, R43 ;  /* 0x0000002b9a9a2221 */ /* 0x000fe20000010000 */
[C---:B------:R-:W-:Y:S02]  /*69d0*/  FMUL.FTZ R138, R153.reuse, R51 ;  /* 0x00000033998a7220 */ /* 0x040fe40000410000 */
[----:B------:R-:W0:Y:S01]  /*69e0*/  SHFL.UP PT, R46, R155, 0x4, RZ ;  /* 0x048000009b2e7989 */ /* 0x000e2200000e00ff */
[----:B--2---:R-:W-:-:S03]  /*69f0*/  @P2 FFMA.FTZ R153, R153, R45, R140 ;  /* 0x0000002d99992223 */ /* 0x004fc6000001008c */
[----:B------:R-:W1:Y:S01]  /*6a00*/  SHFL.UP PT, R43, R154, 0x4, RZ ;  /* 0x048000009a2b7989 */ /* 0x000e6200000e00ff */
[C---:B------:R-:W-:Y:S01]  /*6a10*/  IADD3 R48, PT, PT, R35.reuse, 0x180, RZ ;  /* 0x0000018023307810 */ /* 0x040fe20007ffe0ff */
[----:B------:R-:W-:Y:S01]  /*6a20*/  @P2 FFMA.FTZ R152, R152, R45, -R138 ;  /* 0x0000002d98982223 */ /* 0x000fe2000001088a */
[----:B------:R-:W-:Y:S01]  /*6a30*/  IADD3 R47, PT, PT, R35, 0x1a0, RZ ;  /* 0x000001a0232f7810 */ /* 0x000fe20007ffe0ff */
[----:B------:R-:W2:Y:S01]  /*6a40*/  SHFL.UP PT, R41, R153, 0x4, RZ ;  /* 0x0480000099297989 */ /* 0x000ea200000e00ff */
[-C--:B------:R-:W-:Y:S02]  /*6a50*/  LEA.HI.SX32 R48, R48, R35.reuse, 0x1b ;  /* 0x0000002330307211 */ /* 0x080fe400078fdaff */
[----:B------:R-:W-:Y:S01]  /*6a60*/  LEA.HI.SX32 R47, R47, R35, 0x1b ;  /* 0x000000232f2f7211 */ /* 0x000fe200078fdaff */
[----:B------:R-:W3:Y:S01]  /*6a70*/  SHFL.UP PT, R45, R152, 0x4, RZ ;  /* 0x04800000982d7989 */ /* 0x000ee200000e00ff */
[----:B------:R-:W-:Y:S02]  /*6a80*/  LEA R48, R48, UR21, 0x1 ;  /* 0x0000001530307c11 */ /* 0x000fe4000f8e08ff */
[----:B------:R-:W-:-:S02]  /*6a90*/  LEA R47, R47, UR21, 0x1 ;  /* 0x000000152f2f7c11 */ /* 0x000fc4000f8e08ff */
[----:B------:R-:W-:Y:S01]  /*6aa0*/  ISETP.GE.AND P2, PT, R0, 0x4, PT ;  /* 0x000000040000780c */ /* 0x000fe20003f46270 */
[----:B------:R4:W-:Y:S04]  /*6ab0*/  STS.U16 [R48+0x300], R118 ;  /* 0x0003007630007388 */ /* 0x0009e80000000400 */
[----:B------:R5:W-:Y:S01]  /*6ac0*/  STS.U16 [R47+0x340], R49 ;  /* 0x000340312f007388 */ /* 0x000be20000000400 */
[-C--:B0-----:R-:W-:Y:S01]  /*6ad0*/  FMUL.FTZ R136, R152, R46.reuse ;  /* 0x0000002e98887220 */ /* 0x081fe20000410000 */
[C---:B----4-:R-:W-:Y:S02]  /*6ae0*/  IADD3 R48, PT, PT, R35.reuse, 0x1e0, RZ ;  /* 0x000001e023307810 */ /* 0x050fe40007ffe0ff */
[----:B-----5:R-:W-:Y:S01]  /*6af0*/  IADD3 R47, PT, PT, R35, 0x1c0, RZ ;  /* 0x000001c0232f7810 */ /* 0x020fe20007ffe0ff */
[----:B------:R-:W-:Y:S01]  /*6b00*/  FMUL.FTZ R135, R153, R46 ;  /* 0x0000002e99877220 */ /* 0x000fe20000410000 */
[----:B------:R-:W-:-:S02]  /*6b10*/  IADD3 R49, PT, PT, R35, 0x200, RZ ;  /* 0x0000020023317810 */ /* 0x000fc40007ffe0ff */
[----:B------:R-:W-:Y:S01]  /*6b20*/  LEA.HI.SX32 R47, R47, R35, 0x1b ;  /* 0x000000232f2f7211 */ /* 0x000fe200078fdaff */
[----:B-1----:R-:W-:Y:S01]  /*6b30*/  FFMA.FTZ R136, R153, R43, R136 ;  /* 0x0000002b99887223 */ /* 0x002fe20000010088 */
[----:B------:R-:W-:Y:S02]  /*6b40*/  LEA.HI.SX32 R48, R48, R35, 0x1b ;  /* 0x0000002330307211 */ /* 0x000fe400078fdaff */
[----:B------:R-:W-:Y:S01]  /*6b50*/  LEA R47, R47, UR21, 0x1 ;  /* 0x000000152f2f7c11 */ /* 0x000fe2000f8e08ff */
[C---:B--2---:R-:W-:Y:S01]  /*6b60*/  FMUL.FTZ R134, R152.reuse, R41 ;  /* 0x0000002998867220 */ /* 0x044fe20000410000 */
[----:B------:R-:W-:Y:S01]  /*6b70*/  LEA.HI.SX32 R49, R49, R35, 0x1b ;  /* 0x0000002331317211 */ /* 0x000fe200078fdaff */
[----:B------:R-:W-:Y:S01]  /*6b80*/  FFMA.FTZ R135, R152, R43, -R135 ;  /* 0x0000002b98877223 */ /* 0x000fe20000010887 */
[----:B------:R-:W-:Y:S01]  /*6b90*/  LEA R48, R48, UR21, 0x1 ;  /* 0x0000001530307c11 */ /* 0x000fe2000f8e08ff */
[----:B------:R-:W-:Y:S01]  /*6ba0*/  @P2 FADD.FTZ R155, R155, R136 ;  /* 0x000000889b9b2221 */ /* 0x000fe20000010000 */
[----:B------:R-:W-:Y:S01]  /*6bb0*/  LEA R49, R49, UR21, 0x1 ;  /* 0x0000001531317c11 */ /* 0x000fe2000f8e08ff */
[----:B------:R0:W-:Y:S01]  /*6bc0*/  STS.U16 [R47+0x380], R128 ;  /* 0x000380802f007388 */ /* 0x0001e20000000400 */
[C---:B------:R-:W-:Y:S01]  /*6bd0*/  FMUL.FTZ R46, R153.reuse, R41 ;  /* 0x00000029992e7220 */ /* 0x040fe20000410000 */
[-C--:B---3--:R-:W-:Y:S01]  /*6be0*/  @P2 FFMA.FTZ R153, R153, R45.reuse, R134 ;  /* 0x0000002d99992223 */ /* 0x088fe20000010086 */
[----:B------:R-:W-:Y:S01]  /*6bf0*/  @P2 FADD.FTZ R154, R154, R135 ;  /* 0x000000879a9a2221 */ /* 0x000fe20000010000 */
[----:B------:R-:W-:Y:S01]  /*6c00*/  STS.U16 [R48+0x3c0], R129 ;  /* 0x0003c08130007388 */ /* 0x000fe20000000400 */
[----:B------:R-:W-:-:S03]  /*6c10*/  @P2 FFMA.FTZ R152, R152, R45, -R46 ;  /* 0x0000002d98982223 */ /* 0x000fc6000001082e */
[----:B------:R-:W1:Y:S01]  /*6c20*/  SHFL.UP PT, R48, R155, 0x8, RZ ;  /* 0x050000009b307989 */ /* 0x000e6200000e00ff */
[----:B------:R-:W-:-:S03]  /*6c30*/  IADD3 R51, PT, PT, R35, 0x220, RZ ;  /* 0x0000022023337810 */ /* 0x000fc60007ffe0ff */
[----:B------:R2:W-:Y:S01]  /*6c40*/  STS.U16 [R49+0x400], R126 ;  /* 0x0004007e31007388 */ /* 0x0005e20000000400 */
[----:B------:R-:W-:-:S03]  /*6c50*/  IADD3 R118, PT, PT, R35, 0x240, RZ ;  /* 0x0000024023767810 */ /* 0x000fc60007ffe0ff */
[----:B------:R-:W-:Y:S04]  /*6c60*/  SHFL.UP PT, R126, R154, 0x8, RZ ;  /* 0x050000009a7e7989 */ /* 0x000fe800000e00ff */
[----:B------:R-:W3:Y:S01]  /*6c70*/  SHFL.UP PT, R128, R153, 0x8, RZ ;  /* 0x0500000099807989 */ /* 0x000ee200000e00ff */
[-C--:B------:R-:W-:Y:S02]  /*6c80*/  LEA.HI.SX32 R51, R51, R35.reuse, 0x1b ;  /* 0x0000002333337211 */ /* 0x080fe400078fdaff */
[----:B------:R-:W-:Y:S01]  /*6c90*/  LEA.HI.SX32 R118, R118, R35, 0x1b ;  /* 0x0000002376767211 */ /* 0x000fe200078fdaff */
[----:B------:R-:W4:Y:S01]  /*6ca0*/  SHFL.UP PT, R135, R152, 0x8, RZ ;  /* 0x0500000098877989 */ /* 0x000f2200000e00ff */
[----:B------:R-:W-:Y:S02]  /*6cb0*/  LEA R51, R51, UR21, 0x1 ;  /* 0x0000001533337c11 */ /* 0x000fe4000f8e08ff */
[----:B------:R-:W-:-:S03]  /*6cc0*/  LEA R118, R118, UR21, 0x1 ;  /* 0x0000001576767c11 */ /* 0x000fc6000f8e08ff */
[----:B------:R5:W-:Y:S01]  /*6cd0*/  STS.U16 [R51+0x440], R127 ;  /* 0x0004407f33007388 */ /* 0x000be20000000400 */
[C---:B0-----:R-:W-:Y:S02]  /*6ce0*/  IADD3 R47, PT, PT, R35.reuse, 0x260, RZ ;  /* 0x00000260232f7810 */ /* 0x041fe40007ffe0ff */
[C---:B--2---:R-:W-:Y:S01]  /*6cf0*/  IADD3 R49, PT, PT, R35.reuse, 0x280, RZ ;  /* 0x0000028023317810 */ /* 0x044fe20007ffe0ff */
[----:B------:R0:W-:Y:S01]  /*6d00*/  STS.U16 [R118+0x480], R130 ;  /* 0x0004808276007388 */ /* 0x0001e20000000400 */
[C---:B------:R-:W-:Y:S02]  /*6d10*/  IADD3 R129, PT, PT, R35.reuse, 0x300, RZ ;  /* 0x0000030023817810 */ /* 0x040fe40007ffe0ff */
[C---:B------:R-:W-:Y:S02]  /*6d20*/  IADD3 R134, PT, PT, R35.reuse, 0x340, RZ ;  /* 0x0000034023867810 */ /* 0x040fe40007ffe0ff */
[C---:B------:R-:W-:Y:S02]  /*6d30*/  IADD3 R41, PT, PT, R35.reuse, 0x360, RZ ;  /* 0x0000036023297810 */ /* 0x040fe40007ffe0ff */
[----:B-----5:R-:W-:-:S02]  /*6d40*/  IADD3 R51, PT, PT, R35, 0x2a0, RZ ;  /* 0x000002a023337810 */ /* 0x020fc40007ffe0ff */
[C---:B------:R-:W-:Y:S02]  /*6d50*/  IADD3 R127, PT, PT, R35.reuse, 0x2e0, RZ ;  /* 0x000002e0237f7810 */ /* 0x040fe40007ffe0ff */
[C---:B0-----:R-:W-:Y:S02]  /*6d60*/  IADD3 R118, PT, PT, R35.reuse, 0x2c0, RZ ;  /* 0x000002c023767810 */ /* 0x041fe40007ffe0ff */
[C---:B------:R-:W-:Y:S02]  /*6d70*/  IADD3 R130, PT, PT, R35.reuse, 0x320, RZ ;  /* 0x0000032023827810 */ /* 0x040fe40007ffe0ff */
[C---:B------:R-:W-:Y:S02]  /*6d80*/  IADD3 R43, PT, PT, R35.reuse, 0x380, RZ ;  /* 0x00000380232b7810 */ /* 0x040fe40007ffe0ff */
[C---:B------:R-:W-:Y:S02]  /*6d90*/  IADD3 R45, PT, PT, R35.reuse, 0x3a0, RZ ;  /* 0x000003a0232d7810 */ /* 0x040fe40007ffe0ff */
[----:B------:R-:W-:-:S02]  /*6da0*/  IADD3 R46, PT, PT, R35, 0x3c0, RZ ;  /* 0x000003c0232e7810 */ /* 0x000fc40007ffe0ff */
[----:B------:R-:W-:Y:S02]  /*6db0*/  IADD3 R136, PT, PT, R35, 0x3e0, RZ ;  /* 0x000003e023887810 */ /* 0x000fe40007ffe0ff */
[----:B------:R-:W-:Y:S02]  /*6dc0*/  ISETP.GE.AND P2, PT, R0, 0x8, PT ;  /* 0x000000080000780c */ /* 0x000fe40003f46270 */
        /* <DEDUP_REMOVED lines=12> */
[----:B------:R-:W-:Y:S01]  /*6e90*/  LEA.HI.SX32 R136, R136, R35, 0x1b ;  /* 0x0000002388887211 */ /* 0x000fe200078fdaff */
[CC--:B-1----:R-:W-:Y:S01]  /*6ea0*/  FMUL.FTZ R35, R152.reuse, R48.reuse ;  /* 0x0000003098237220 */ /* 0x0c2fe20000410000 */
[C---:B------:R-:W-:Y:S01]  /*6eb0*/  FMUL.FTZ R137, R153.reuse, R48 ;  /* 0x0000003099897220 */ /* 0x040fe20000410000 */
[C---:B---3--:R-:W-:Y:S02]  /*6ec0*/  FMUL.FTZ R48, R152.reuse, R128 ;  /* 0x0000008098307220 */ /* 0x048fe40000410000 */
[C---:B------:R-:W-:Y:S01]  /*6ed0*/  FFMA.FTZ R140, R153.reuse, R126, R35 ;  /* 0x0000007e998c7223 */ /* 0x040fe20000010023 */
[----:B------:R-:W-:Y:S01]  /*6ee0*/  FMUL.FTZ R35, R153, R128 ;  /* 0x0000008099237220 */ /* 0x000fe20000410000 */
[----:B------:R-:W-:Y:S01]  /*6ef0*/  LEA R47, R47, UR21, 0x1 ;  /* 0x000000152f2f7c11 */ /* 0x000fe2000f8e08ff */
[C---:B------:R-:W-:Y:S01]  /*6f00*/  FFMA.FTZ R137, R152.reuse, R126, -R137 ;  /* 0x0000007e98897223 */ /* 0x040fe20000010889 */
[----:B------:R-:W-:Y:S01]  /*6f10*/  @P2 FADD.FTZ R155, R155, R140 ;  /* 0x0000008c9b9b2221 */ /* 0x000fe20000010000 */
[-C--:B----4-:R-:W-:Y:S01]  /*6f20*/  @P2 FFMA.FTZ R153, R153, R135.reuse, R48 ;  /* 0x0000008799992223 */ /* 0x090fe20000010030 */
[----:B------:R-:W-:Y:S01]  /*6f30*/  @P2 FFMA.FTZ R152, R152, R135, -R35 ;  /* 0x0000008798982223 */ /* 0x000fe20000010823 */
[----:B------:R-:W-:Y:S01]  /*6f40*/  LEA R49, R49, UR21, 0x1 ;  /* 0x0000001531317c11 */ /* 0x000fe2000f8e08ff */
[----:B------:R-:W0:Y:S01]  /*6f50*/  S2R R35, SR_TID.X ;  /* 0x0000000000237919 */ /* 0x000e220000002100 */
[----:B------:R-:W-:Y:S01]  /*6f60*/  LEA R51, R51, UR21, 0x1 ;  /* 0x0000001533337c11 */ /* 0x000fe2000f8e08ff */
[----:B------:R-:W-:Y:S01]  /*6f70*/  @P2 FADD.FTZ R154, R154, R137 ;  /* 0x000000899a9a2221 */ /* 0x000fe20000010000 */
[----:B------:R-:W-:Y:S04]  /*6f80*/  STS.U16 [R47+0x4c0], R122 ;  /* 0x0004c07a2f007388 */ /* 0x000fe80000000400 */
[----:B------:R-:W-:Y:S04]  /*6f90*/  SHFL.UP PT, R47, R155, 0x10, RZ ;  /* 0x060000009b2f7989 */ /* 0x000fe800000e00ff */
[----:B------:R-:W1:Y:S01]  /*6fa0*/  SHFL.UP PT, R48, R153, 0x10, RZ ;  /* 0x0600000099307989 */ /* 0x000e6200000e00ff */
[----:B------:R-:W-:-:S03]  /*6fb0*/  LEA R118, R118, UR21, 0x1 ;  /* 0x0000001576767c11 */ /* 0x000fc6000f8e08ff */
[----:B------:R-:W-:Y:S04]  /*6fc0*/  STS.U16 [R49+0x500], R120 ;  /* 0x0005007831007388 */ /* 0x000fe80000000400 */
[----:B------:R2:W-:Y:S04]  /*6fd0*/  STS.U16 [R51+0x540], R123 ;  /* 0x0005407b33007388 */ /* 0x0005e80000000400 */
[----:B------:R-:W3:Y:S04]  /*6fe0*/  SHFL.UP PT, R49, R154, 0x10, RZ ;  /* 0x060000009a317989 */ /* 0x000ee800000e00ff */
[----:B------:R-:W4:Y:S01]  /*6ff0*/  SHFL.UP PT, R51, R152, 0x10, RZ ;  /* 0x0600000098337989 */ /* 0x000f2200000e00ff */
[----:B------:R-:W-:-:S03]  /*7000*/  LEA R138, R127, UR21, 0x1 ;  /* 0x000000157f8a7c11 */ /* 0x000fc6000f8e08ff */
[----:B------:R5:W-:Y:S01]  /*7010*/  STS.U16 [R118+0x580], R124 ;  /* 0x0005807c76007388 */ /* 0x000be20000000400 */
[----:B--2---:R-:W-:Y:S02]  /*7020*/  LEA R123, R130, UR21, 0x1 ;  /* 0x00000015827b7c11 */ /* 0x004fe4000f8e08ff */
[----:B------:R-:W-:Y:S01]  /*7030*/  LEA R127, R134, UR21, 0x1 ;  /* 0x00000015867f7c11 */ /* 0x000fe2000f8e08ff */
[----:B------:R-:W-:Y:S01]  /*7040*/  STS.U16 [R138+0x5c0], R119 ;  /* 0x0005c0778a007388 */ /* 0x000fe20000000400 */
[----:B------:R-:W-:Y:S02]  /*7050*/  LEA R120, R41, UR21, 0x1 ;  /* 0x0000001529787c11 */ /* 0x000fe4000f8e08ff */
[----:B-----5:R-:W-:Y:S02]  /*7060*/  LEA R118, R129, UR21, 0x1 ;  /* 0x0000001581767c11 */ /* 0x020fe4000f8e08ff */
[----:B------:R-:W-:Y:S01]  /*7070*/  LEA R122, R43, UR21, 0x1 ;  /* 0x000000152b7a7c11 */ /* 0x000fe2000f8e08ff */
[----:B------:R-:W-:Y:S01]  /*7080*/  UIMAD.WIDE.U32 UR16, UR43, UR30, URZ ;  /* 0x0000001e2b1072a5 */ /* 0x000fe2000f8e00ff */
[----:B------:R-:W-:Y:S01]  /*7090*/  LEA R45, R45, UR21, 0x1 ;  /* 0x000000152d2d7c11 */ /* 0x000fe2000f8e08ff */
[----:B------:R-:W-:Y:S01]  /*70a0*/  STS.U16 [R118+0x600], R121 ;  /* 0x0006007976007388 */ /* 0x000fe20000000400 */
[----:B------:R-:W-:-:S02]  /*70b0*/  ISETP.NE.AND P2, PT, R0, 0x1f, PT ;  /* 0x0000001f0000780c */ /* 0x000fc40003f45270 */
[----:B------:R-:W-:Y:S01]  /*70c0*/  LEA R124, R46, UR21, 0x1 ;  /* 0x000000152e7c7c11 */ /* 0x000fe2000f8e08ff */
[----:B------:R1:W-:Y:S01]  /*70d0*/  STS.U16 [R123+0x640], R40 ;  /* 0x000640287b007388 */ /* 0x0003e20000000400 */
[----:B------:R-:W-:-:S03]  /*70e0*/  LEA R41, R136, UR21, 0x1 ;  /* 0x0000001588297c11 */ /* 0x000fc6000f8e08ff */
[----:B------:R2:W-:Y:S01]  /*70f0*/  STS.U16 [R127+0x680], R50 ;  /* 0x000680327f007388 */ /* 0x0005e20000000400 */
[----:B------:R-:W-:-:S03]  /*7100*/  UIMAD UR17, UR43, UR31, UR17 ;  /* 0x0000001f2b1172a4 */ /* 0x000fc6000f8e0211 */
[----:B------:R-:W-:Y:S01]  /*7110*/  STS.U16 [R120+0x6c0], R125 ;  /* 0x0006c07d78007388 */ /* 0x000fe20000000400 */
[----:B------:R-:W-:-:S03]  /*7120*/  VOTEU.ANY UP1, P0 ;  /* 0x0000000000ff7886 */ /* 0x000fc60000020100 */
[----:B------:R-:W-:Y:S01]  /*7130*/  STS.U16 [R122+0x700], R133 ;  /* 0x000700857a007388 */ /* 0x000fe20000000400 */
[-C--:B-1----:R-:W-:Y:S01]  /*7140*/  FMUL.FTZ R40, R153, R48.reuse ;  /* 0x0000003099287220 */ /* 0x082fe20000410000 */
[C---:B--2---:R-:W-:Y:S02]  /*7150*/  FMUL.FTZ R50, R152.reuse, R47 ;  /* 0x0000002f98327220 */ /* 0x044fe40000410000 */
[----:B------:R4:W-:Y:S01]  /*7160*/  STS.U16 [R45+0x740], R132 ;  /* 0x000740842d007388 */ /* 0x0009e20000000400 */
[----:B------:R-:W-:-:S03]  /*7170*/  FMUL.FTZ R48, R152, R48 ;  /* 0x0000003098307220 */ /* 0x000fc60000410000 */
[----:B------:R-:W-:Y:S01]  /*7180*/  STS.U16 [R124+0x780], R131 ;  /* 0x000780837c007388 */ /* 0x000fe20000000400 */
[C---:B------:R-:W-:Y:S01]  /*7190*/  FMUL.FTZ R43, R153.reuse, R47 ;  /* 0x0000002f992b7220 */ /* 0x040fe20000410000 */
[----:B------:R-:W-:Y:S02]  /*71a0*/  UIMAD.WIDE.U32 UR16, UR7, UR32, UR16 ;  /* 0x00000020071072a5 */ /* 0x000fe4000f8e0010 */
[----:B------:R1:W-:Y:S01]  /*71b0*/  STS.U16 [R41+0x7c0], R44 ;  /* 0x0007c02c29007388 */ /* 0x0003e20000000400 */
[C---:B---3--:R-:W-:Y:S01]  /*71c0*/  FFMA.FTZ R47, R153.reuse, R49, R50 ;  /* 0x00000031992f7223 */ /* 0x048fe20000010032 */
[----:B----4-:R-:W-:Y:S01]  /*71d0*/  FFMA.FTZ R45, R153, R51, R48 ;  /* 0x00000033992d7223 */ /* 0x010fe20000010030 */
[----:B------:R-:W-:Y:S01]  /*71e0*/  @UP1 ULEA UR25, UR7, UR21, 0x4 ;  /* 0x0000001507191291 */ /* 0x000fe2000f8e20ff */
[----:B------:R-:W-:Y:S01]  /*71f0*/  FFMA.FTZ R46, R152, R49, -R43 ;  /* 0x00000031982e7223 */ /* 0x000fe2000001082b */
[----:B0-----:R-:W-:Y:S02]  /*7200*/  @!P2 SHF.R.U32.HI R48, RZ, 0x1, R35 ;  /* 0x00000001ff30a819 */ /* 0x001fe40000011623 */
[----:B-1----:R-:W-:Y:S01]  /*7210*/  SHF.L.U32 R41, R42, 0x5, RZ ;  /* 0x000000052a297819 */ /* 0x002fe200000006ff */
[----:B------:R-:W-:Y:S01]  /*7220*/  UIMAD UR17, UR7, UR33, UR17 ;  /* 0x00000021071172a4 */ /* 0x000fe2000f8e0211 */
[----:B------:R-:W-:Y:S01]  /*7230*/  FFMA.FTZ R44, R152, R51, -R40 ;  /* 0x00000033982c7223 */ /* 0x000fe20000010828 */
[----:B------:R-:W-:Y:S01]  /*7240*/  ULEA UR40, UP0, UR16, UR34, 0x3 ;  /* 0x0000002210287291 */ /* 0x000fe2000f8018ff */
[----:B------:R-:W-:-:S02]  /*7250*/  LEA.HI.SX32 R50, R41, R41, 0x1b ;  /* 0x0000002929327211 */ /* 0x000fc400078fdaff */
[----:B------:R-:W-:Y:S02]  /*7260*/  CS2R R42, SRZ ;  /* 0x00000000002a7805 */ /* 0x000fe4000001ff00 */
[----:B------:R-:W-:Y:S01]  /*7270*/  MOV R40, 0x3f800000 ;  /* 0x3f80000000287802 */ /* 0x000fe20000000f00 */
[----:B------:R-:W-:Y:S01]  /*7280*/  HFMA2 R41, -RZ, RZ, 0, 0 ;  /* 0x00000000ff297431 */ /* 0x000fe200000001ff */
[----:B------:R-:W-:Y:S01]  /*7290*/  LEA R50, R50, UR21, 0x1 ;  /* 0x0000001532327c11 */ /* 0x000fe2000f8e08ff */
[----:B------:R-:W-:Y:S01]  /*72a0*/  ULEA.HI.X UR16, UR16, UR35, UR17, 0x3, UP0 ;  /* 0x0000002310107291 */ /* 0x000fe200080f1c11 */
[----:B------:R-:W-:Y:S01]  /*72b0*/  @!P2 LOP3.LUT R48, R48, 0x1f0, RZ, 0xc0, !PT ;  /* 0x000001f03030a812 */ /* 0x000fe200078ec0ff */
[----:B------:R-:W-:Y:S01]  /*72c0*/  FADD.FTZ R46, R154, R46 ;  /* 0x0000002e9a2e7221 */ /* 0x000fe20000010000 */
[----:B------:R-:W-:Y:S01]  /*72d0*/  FADD.FTZ R47, R155, R47 ;  /* 0x0000002f9b2f7221 */ /* 0x000fe20000010000 */
[----:B------:R-:W-:Y:S01]  /*72e0*/  NOP ;  /* 0x0000000000007918 */ /* 0x000fe20000000000 */
[----:B------:R-:W-:Y:S01]  /*72f0*/  LDS.U16 R118, [R50] ;  /* 0x0000000032767984 */ /* 0x000fe20000000400 */
[----:B------:R-:W-:-:S03]  /*7300*/  MOV R49, UR16 ;  /* 0x0000001000317c02 */ /* 0x000fc60008000f00 */
        /* <DEDUP_REMOVED lines=31> */
[----:B------:R-:W-:Y:S04]  /*7500*/  @P0 LDS.128 R40, [UR25+0x2160] ;  /* 0x00216019ff280984 */ /* 0x000fe80008000c00 */
[----:B------:R0:W-:Y:S02]  /*7510*/  @!P2 STS.128 [R48+UR21+0x2100], R44 ;  /* 0x0021002c3000a988 */ /* 0x0001e40008000c15 */
[----:B0-----:R-:W-:-:S06]  /*7520*/  MOV R48, UR40 ;  /* 0x0000002800307c02 */ /* 0x001fcc0008000f00 */
[----:B------:R-:W2:Y:S01]  /*7530*/  LDG.E.64 R48, desc[UR22][R48.64] ;  /* 0x0000001630307981 */ /* 0x000ea2000c1e1b00 */
[----:B------:R-:W-:-:S04]  /*7540*/  ISETP.GE.AND P2, PT, R0, 0x10, PT ;  /* 0x000000100000780c */ /* 0x000fc80003f46270 */
[----:B------:R-:W-:Y:S02]  /*7550*/  FSEL R152, R152, R44, !P2 ;  /* 0x0000002c98987208 */ /* 0x000fe40005000000 */
[----:B------:R-:W-:Y:S02]  /*7560*/  SHF.R.U32.HI R44, RZ, 0x5, R35 ;  /* 0x00000005ff2c7819 */ /* 0x000fe40000011623 */
[----:B------:R-:W-:Y:S02]  /*7570*/  FSEL R153, R153, R45, !P2 ;  /* 0x0000002d99997208 */ /* 0x000fe40005000000 */
[C---:B------:R-:W-:Y:S02]  /*7580*/  ISETP.NE.AND P3, PT, R44.reuse, 0x3, PT ;  /* 0x000000032c00780c */ /* 0x040fe40003f65270 */
[C---:B------:R-:W-:Y:S02]  /*7590*/  ISETP.NE.AND P4, PT, R44.reuse, 0x2, PT ;  /* 0x000000022c00780c */ /* 0x040fe40003f85270 */
[----:B------:R-:W-:-:S02]  /*75a0*/  ISETP.NE.AND P5, PT, R44, 0x1, PT ;  /* 0x000000012c00780c */ /* 0x000fc40003fa5270 */
[----:B------:R-:W-:Y:S02]  /*75b0*/  FSEL R154, R154, R46, !P2 ;  /* 0x0000002e9a9a7208 */ /* 0x000fe40005000000 */
[----:B------:R-:W-:Y:S01]  /*75c0*/  FSEL R155, R155, R47, !P2 ;  /* 0x0000002f9b9b7208 */ /* 0x000fe20005000000 */
[----:B------:R-:W-:Y:S06]  /*75d0*/  BAR.SYNC.DEFER_BLOCKING 0x0 ;  /* 0x0000000000007b1d */ /* 0x000fec0000010000 */
[----:B------:R-:W0:Y:S02]  /*75e0*/  LDS.128 R44, [UR21+0x2100] ;  /* 0x00210015ff2c7984 */ /* 0x000e240008000c00 */
[----:B0-----:R-:W-:-:S02]  /*75f0*/  FSEL R116, R44, R116, !P5 ;  /* 0x000000742c747208 */ /* 0x001fc40006800000 */
[----:B------:R-:W-:Y:S02]  /*7600*/  FSEL R114, R46, R114, !P5 ;  /* 0x000000722e727208 */ /* 0x000fe40006800000 */
[----:B------:R-:W-:Y:S02]  /*7610*/  FSEL R115, R45, R115, !P5 ;  /* 0x000000732d737208 */ /* 0x000fe40006800000 */
[----:B------:R-:W-:Y:S02]  /*7620*/  FSEL R117, R47, R117, !P5 ;  /* 0x000000752f757208 */ /* 0x000fe40006800000 */
[----:B------:R-:W-:Y:S01]  /*7630*/  ISETP.GE.U32.AND P2, PT, R35, 0x20, PT ;  /* 0x000000202300780c */ /* 0x000fe20003f46070 */
[----:B------:R-:W-:Y:S01]  /*7640*/  SHFL.UP PT, R152, R152, 0x1, RZ ;  /* 0x0420000098987989 */ /* 0x000fe200000e00ff */
[----:B------:R-:W-:Y:S03]  /*7650*/  BSSY.RECONVERGENT B0, `(.L_x_115) ;  /* 0x0000074000007945 */ /* 0x000fe60003800200 */
[----:B------:R-:W-:Y:S01]  /*7660*/  SHFL.UP PT, R153, R153, 0x1, RZ ;  /* 0x0420000099997989 */ /* 0x000fe200000e00ff */
[----:B------:R-:W-:-:S03]  /*7670*/  HADD2.F32 R118, -RZ, R118.H0_H0 ;  /* 0x20000076ff767230 */ /* 0x000fc60000004100 */
[----:B------:R-:W-:Y:S01]  /*7680*/  SHFL.UP PT, R154, R154, 0x1, RZ ;  /* 0x042000009a9a7989 */ /* 0x000fe200000e00ff */
[----:B------:R-:W-:-:S03]  /*7690*/  HADD2.F32 R119, -RZ, R119.H0_H0 ;  /* 0x20000077ff777230 */ /* 0x000fc60000004100 */
[----:B------:R-:W-:Y:S01]  /*76a0*/  SHFL.UP PT, R155, R155, 0x1, RZ ;  /* 0x042000009b9b7989 */ /* 0x000fe200000e00ff */
[----:B------:R-:W-:Y:S02]  /*76b0*/  HADD2.F32 R120, -RZ, R120.H0_H0 ;  /* 0x20000078ff787230 */ /* 0x000fe40000004100 */
[----:B------:R-:W-:Y:S02]  /*76c0*/  HADD2.F32 R121, -RZ, R121.H0_H0 ;  /* 0x20000079ff797230 */ /* 0x000fe40000004100 */
[----:B------:R-:W-:Y:S02]  /*76d0*/  HADD2.F32 R122, -RZ, R122.H0_H0 ;  /* 0x2000007aff7a7230 */ /* 0x000fe40000004100 */
[----:B------:R-:W-:Y:S02]  /*76e0*/  HADD2.F32 R123, -RZ, R123.H0_H0 ;  /* 0x2000007bff7b7230 */ /* 0x000fe40000004100 */
[----:B------:R-:W-:Y:S02]  /*76f0*/  HADD2.F32 R124, -RZ, R124.H0_H0 ;  /* 0x2000007cff7c7230 */ /* 0x000fe40000004100 */
[----:B------:R-:W-:-:S02]  /*7700*/  HADD2.F32 R125, -RZ, R125.H0_H0 ;  /* 0x2000007dff7d7230 */ /* 0x000fc40000004100 */
[----:B------:R-:W-:Y:S02]  /*7710*/  HADD2.F32 R126, -RZ, R126.H0_H0 ;  /* 0x2000007eff7e7230 */ /* 0x000fe40000004100 */
[----:B------:R-:W-:Y:S02]  /*7720*/  HADD2.F32 R127, -RZ, R127.H0_H0 ;  /* 0x2000007fff7f7230 */ /* 0x000fe40000004100 */
[----:B------:R-:W-:Y:S02]  /*7730*/  HADD2.F32 R128, -RZ, R128.H0_H0 ;  /* 0x20000080ff807230 */ /* 0x000fe40000004100 */
[----:B------:R-:W-:Y:S01]  /*7740*/  HADD2.F32 R129, -RZ, R129.H0_H0 ;  /* 0x20000081ff817230 */ /* 0x000fe20000004100 */
[----:B--2---:R-:W-:Y:S02]  /*7750*/  R2UR UR42, R49 ;  /* 0x00000000312a72ca */ /* 0x004fe400000e0000 */
[----:B------:R-:W-:Y:S02]  /*7760*/  R2UR UR25, R48 ;  /* 0x00000000301972ca */ /* 0x000fe400000e0000 */
[----:B------:R-:W0:Y:S02]  /*7770*/  LDS.128 R48, [UR21+0x2110] ;  /* 0x00211015ff307984 */ /* 0x000e240008000c00 */
[-C--:B0-----:R-:W-:Y:S01]  /*7780*/  FMUL.FTZ R161, R45, R49.reuse ;  /* 0x000000312da17220 */ /* 0x081fe20000410000 */
[----:B------:R-:W-:-:S03]  /*7790*/  FMUL.FTZ R162, R44, R49 ;  /* 0x000000312ca27220 */ /* 0x000fc60000410000 */
[----:B------:R-:W-:Y:S01]  /*77a0*/  FFMA.FTZ R161, R44, R48, -R161 ;  /* 0x000000302ca17223 */ /* 0x000fe200000108a1 */
[----:B------:R-:W-:-:S04]  /*77b0*/  FMUL.FTZ R44, R47, R49 ;  /* 0x000000312f2c7220 */ /* 0x000fc80000410000 */
[C---:B------:R-:W-:Y:S01]  /*77c0*/  FFMA.FTZ R44, R46.reuse, R48, -R44 ;  /* 0x000000302e2c7223 */ /* 0x040fe2000001082c */
[----:B------:R-:W-:-:S04]  /*77d0*/  FMUL.FTZ R46, R46, R49 ;  /* 0x000000312e2e7220 */ /* 0x000fc80000410000 */
[-C--:B------:R-:W-:Y:S01]  /*77e0*/  FFMA.FTZ R46, R47, R48.reuse, R46 ;  /* 0x000000302f2e7223 */ /* 0x080fe2000001002e */
[----:B------:R-:W-:Y:S01]  /*77f0*/  FFMA.FTZ R162, R45, R48, R162 ;  /* 0x000000302da27223 */ /* 0x000fe200000100a2 */
[----:B------:R-:W-:Y:S02]  /*7800*/  FADD.FTZ R50, R50, R44 ;  /* 0x0000002c32327221 */ /* 0x000fe40000010000 */
[----:B------:R-:W-:Y:S02]  /*7810*/  FADD.FTZ R51, R51, R46 ;  /* 0x0000002e33337221 */ /* 0x000fe40000010000 */
[----:B------:R-:W0:Y:S01]  /*7820*/  LDS.128 R44, [UR21+0x2120] ;  /* 0x00212015ff2c7984 */ /* 0x000e220008000c00 */
[----:B------:R-:W-:Y:S02]  /*7830*/  FSEL R116, R161, R116, !P4 ;  /* 0x00000074a1747208 */ /* 0x000fe40006000000 */
[----:B------:R-:W-:Y:S02]  /*7840*/  FSEL R117, R51, R117, !P4 ;  /* 0x0000007533757208 */ /* 0x000fe40006000000 */
[----:B------:R-:W-:-:S02]  /*7850*/  FSEL R115, R162, R115, !P4 ;  /* 0x00000073a2737208 */ /* 0x000fc40006000000 */
[----:B------:R-:W-:Y:S01]  /*7860*/  FSEL R114, R50, R114, !P4 ;  /* 0x0000007232727208 */ /* 0x000fe20006000000 */
[-C--:B0-----:R-:W-:Y:S01]  /*7870*/  FMUL.FTZ R48, R162, R45.reuse ;  /* 0x0000002da2307220 */ /* 0x081fe20000410000 */
[----:B------:R-:W-:-:S03]  /*7880*/  FMUL.FTZ R49, R51, R45 ;  /* 0x0000002d33317220 */ /* 0x000fc60000410000 */
[CC--:B------:R-:W-:Y:S01]  /*7890*/  FFMA.FTZ R48, R161.reuse, R44.reuse, -R48 ;  /* 0x0000002ca1307223 */ /* 0x0c0fe20000010830 */
[-C--:B------:R-:W-:Y:S01]  /*78a0*/  FMUL.FTZ R161, R161, R45.reuse ;  /* 0x0000002da1a17220 */ /* 0x080fe20000410000 */
[C---:B------:R-:W-:Y:S01]  /*78b0*/  FMUL.FTZ R45, R50.reuse, R45 ;  /* 0x0000002d322d7220 */ /* 0x040fe20000410000 */
[----:B------:R-:W-:-:S03]  /*78c0*/  FFMA.FTZ R49, R50, R44, -R49 ;  /* 0x0000002c32317223 */ /* 0x000fc60000010831 */
[-C--:B------:R-:W-:Y:S01]  /*78d0*/  FFMA.FTZ R51, R51, R44.reuse, R45 ;  /* 0x0000002c33337223 */ /* 0x080fe2000001002d */
[----:B------:R-:W-:Y:S01]  /*78e0*/  FFMA.FTZ R162, R162, R44, R161 ;  /* 0x0000002ca2a27223 */ /* 0x000fe200000100a1 */
[----:B------:R-:W-:Y:S02]  /*78f0*/  FADD.FTZ R50, R46, R49 ;  /* 0x000000312e327221 */ /* 0x000fe40000010000 */
[----:B------:R-:W-:Y:S02]  /*7900*/  FADD.FTZ R51, R47, R51 ;  /* 0x000000332f337221 */ /* 0x000fe40000010000 */
[----:B------:R-:W0:Y:S01]  /*7910*/  LDS.128 R44, [UR21+0x2130] ;  /* 0x00213015ff2c7984 */ /* 0x000e220008000c00 */
[----:B------:R-:W-:Y:S02]  /*7920*/  FSEL R116, R48, R116, !P3 ;  /* 0x0000007430747208 */ /* 0x000fe40005800000 */
[----:B------:R-:W-:Y:S01]  /*7930*/  FSEL R115, R162, R115, !P3 ;  /* 0x00000073a2737208 */ /* 0x000fe20005800000 */
[----:B------:R-:W-:Y:S01]  /*7940*/  HADD2.F32 R130, -RZ, R130.H0_H0 ;  /* 0x20000082ff827230 */ /* 0x000fe20000004100 */
[----:B------:R-:W-:Y:S01]  /*7950*/  FSEL R114, R50, R114, !P3 ;  /* 0x0000007232727208 */ /* 0x000fe20005800000 */
[----:B------:R-:W-:Y:S01]  /*7960*/  HADD2.F32 R131, -RZ, R131.H0_H0 ;  /* 0x20000083ff837230 */ /* 0x000fe20000004100 */
[----:B------:R-:W-:Y:S01]  /*7970*/  FSEL R117, R51, R117, !P3 ;  /* 0x0000007533757208 */ /* 0x000fe20005800000 */
[----:B------:R-:W-:-:S02]  /*7980*/  HADD2.F32 R132, -RZ, R132.H0_H0 ;  /* 0x20000084ff847230 */ /* 0x000fc40000004100 */
[----:B------:R-:W-:Y:S02]  /*7990*/  HADD2.F32 R133, -RZ, R133.H0_H0 ;  /* 0x20000085ff857230 */ /* 0x000fe40000004100 */
[----:B------:R-:W-:Y:S02]  /*79a0*/  HADD2.F32 R134, -RZ, R134.H0_H0 ;  /* 0x20000086ff867230 */ /* 0x000fe40000004100 */
[----:B------:R-:W-:Y:S02]  /*79b0*/  HADD2.F32 R135, -RZ, R135.H0_H0 ;  /* 0x20000087ff877230 */ /* 0x000fe40000004100 */
[----:B------:R-:W-:Y:S02]  /*79c0*/  HADD2.F32 R136, -RZ, R136.H0_H0 ;  /* 0x20000088ff887230 */ /* 0x000fe40000004100 */
[----:B------:R-:W-:Y:S02]  /*79d0*/  HADD2.F32 R137, -RZ, R137.H0_H0 ;  /* 0x20000089ff897230 */ /* 0x000fe40000004100 */
[----:B------:R-:W-:-:S02]  /*79e0*/  HADD2.F32 R138, -RZ, R138.H0_H0 ;  /* 0x2000008aff8a7230 */ /* 0x000fc40000004100 */
[----:B0-----:R-:W-:-:S04]  /*79f0*/  FMUL.FTZ R49, R162, R45 ;  /* 0x0000002da2317220 */ /* 0x001fc80000410000 */
[C---:B------:R-:W-:Y:S01]  /*7a00*/  FFMA.FTZ R49, R48.reuse, R44, -R49 ;  /* 0x0000002c30317223 */ /* 0x040fe20000010831 */
[----:B------:R-:W-:-:S04]  /*7a10*/  FMUL.FTZ R48, R48, R45 ;  /* 0x0000002d30307220 */ /* 0x000fc80000410000 */
[----:B------:R-:W-:Y:S01]  /*7a20*/  FFMA.FTZ R162, R162, R44, R48 ;  /* 0x0000002ca2a27223 */ /* 0x000fe20000010030 */
[-C--:B------:R-:W-:Y:S01]  /*7a30*/  FMUL.FTZ R48, R51, R45.reuse ;  /* 0x0000002d33307220 */ /* 0x080fe20000410000 */
[----:B------:R-:W-:-:S03]  /*7a40*/  FMUL.FTZ R45, R50, R45 ;  /* 0x0000002d322d7220 */ /* 0x000fc60000410000 */
[-C--:B------:R-:W-:Y:S01]  /*7a50*/  FFMA.FTZ R48, R50, R44.reuse, -R48 ;  /* 0x0000002c32307223 */ /* 0x080fe20000010830 */
[----:B------:R-:W-:Y:S01]  /*7a60*/  FFMA.FTZ R45, R51, R44, R45 ;  /* 0x0000002c332d7223 */ /* 0x000fe2000001002d */
[----:B------:R-:W-:Y:S02]  /*7a70*/  HADD2.F32 R139, -RZ, R139.H0_H0 ;  /* 0x2000008bff8b7230 */ /* 0x000fe40000004100 */
[----:B------:R-:W-:Y:S01]  /*7a80*/  FADD.FTZ R46, R46, R48 ;  /* 0x000000302e2e7221 */ /* 0x000fe20000010000 */
[----:B------:R-:W-:Y:S01]  /*7a90*/  FADD.FTZ R47, R47, R45 ;  /* 0x0000002d2f2f7221 */ /* 0x000fe20000010000 */
[----:B------:R-:W-:Y:S02]  /*7aa0*/  HADD2.F32 R140, -RZ, R140.H0_H0 ;  /* 0x2000008cff8c7230 */ /* 0x000fe40000004100 */
[----:B------:R-:W-:Y:S02]  /*7ab0*/  HADD2.F32 R141, -RZ, R141.H0_H0 ;  /* 0x2000008dff8d7230 */ /* 0x000fe40000004100 */
[----:B------:R-:W-:-:S02]  /*7ac0*/  HADD2.F32 R142, -RZ, R142.H0_H0 ;  /* 0x2000008eff8e7230 */ /* 0x000fc40000004100 */
[----:B------:R-:W-:Y:S02]  /*7ad0*/  HADD2.F32 R143, -RZ, R143.H0_H0 ;  /* 0x2000008fff8f7230 */ /* 0x000fe40000004100 */
[----:B------:R-:W-:Y:S02]  /*7ae0*/  HADD2.F32 R144, -RZ, R144.H0_H0 ;  /* 0x20000090ff907230 */ /* 0x000fe40000004100 */
[----:B------:R-:W-:Y:S02]  /*7af0*/  HADD2.F32 R145, -RZ, R145.H0_H0 ;  /* 0x20000091ff917230 */ /* 0x000fe40000004100 */
[----:B------:R-:W-:Y:S02]  /*7b00*/  HADD2.F32 R146, -RZ, R146.H0_H0 ;  /* 0x20000092ff927230 */ /* 0x000fe40000004100 */
[----:B------:R-:W-:Y:S02]  /*7b10*/  HADD2.F32 R147, -RZ, R147.H0_H0 ;  /* 0x20000093ff937230 */ /* 0x000fe40000004100 */
[----:B------:R-:W-:-:S02]  /*7b20*/  HADD2.F32 R148, -RZ, R148.H0_H0 ;  /* 0x20000094ff947230 */ /* 0x000fc40000004100 */
[----:B------:R-:W-:Y:S01]  /*7b30*/  HADD2.F32 R149, -RZ, R149.H0_H0 ;  /* 0x20000095ff957230 */ /* 0x000fe20000004100 */
[----:B------:R-:W-:Y:S06]  /*7b40*/  @!P2 BRA `(.L_x_116) ;  /* 0x000000000050a947 */ /* 0x000fec0003800000 */
[C---:B------:R-:W-:Y:S01]  /*7b50*/  FMUL.FTZ R44, R153.reuse, R114 ;  /* 0x00000072992c7220 */ /* 0x040fe20000410000 */
[----:B------:R-:W-:Y:S01]  /*7b60*/  FMUL.FTZ R48, R153, R115 ;  /* 0x0000007399307220 */ /* 0x000fe20000410000 */
[----:B------:R-:W-:Y:S02]  /*7b70*/  ISETP.NE.AND P2, PT, R0, RZ, PT ;  /* 0x000000ff0000720c */ /* 0x000fe40003f45270 */
[C---:B------:R-:W-:Y:S01]  /*7b80*/  FFMA.FTZ R44, R152.reuse, R117, R44 ;  /* 0x00000075982c7223 */ /* 0x040fe2000001002c */
[-C--:B------:R-:W-:Y:S01]  /*7b90*/  FFMA.FTZ R48, R152, R116.reuse, -R48 ;  /* 0x0000007498307223 */ /* 0x080fe20000010830 */
[----:B------:R-:W-:Y:S02]  /*7ba0*/  MOV R47, R43 ;  /* 0x0000002b002f7202 */ /* 0x000fe40000000f00 */
[----:B------:R-:W-:Y:S01]  /*7bb0*/  FADD.FTZ R155, R155, R44 ;  /* 0x0000002c9b9b7221 */ /* 0x000fe20000010000 */
[C---:B------:R-:W-:Y:S01]  /*7bc0*/  FMUL.FTZ R44, R153.reuse, R117 ;  /* 0x00000075992c7220 */ /* 0x040fe20000410000 */
[----:B------:R-:W-:Y:S01]  /*7bd0*/  FMUL.FTZ R153, R153, R116 ;  /* 0x0000007499997220 */ /* 0x000fe20000410000 */
[----:B------:R-:W-:-:S02]  /*7be0*/  MOV R46, R42 ;  /* 0x0000002a002e7202 */ /* 0x000fc40000000f00 */
[C---:B------:R-:W-:Y:S01]  /*7bf0*/  FFMA.FTZ R44, R152.reuse, R114, -R44 ;  /* 0x00000072982c7223 */ /* 0x040fe2000001082c */
[----:B------:R-:W-:Y:S01]  /*7c00*/  FFMA.FTZ R153, R152, R115, R153 ;  /* 0x0000007398997223 */ /* 0x000fe20000010099 */
[----:B------:R-:W-:Y:S02]  /*7c10*/  MOV R45, R41 ;  /* 0x00000029002d7202 */ /* 0x000fe40000000f00 */
[----:B------:R-:W-:Y:S01]  /*7c20*/  FADD.FTZ R154, R154, R44 ;  /* 0x0000002c9a9a7221 */ /* 0x000fe20000010000 */
[----:B------:R-:W-:Y:S02]  /*7c30*/  MOV R44, R40 ;  /* 0x00000028002c7202 */ /* 0x000fe40000000f00 */
[----:B------:R-:W-:Y:S02]  /*7c40*/  FSEL R152, R116, R48, !P2 ;  /* 0x0000003074987208 */ /* 0x000fe40005000000 */
[----:B------:R-:W-:Y:S02]  /*7c50*/  FSEL R153, R115, R153, !P2 ;  /* 0x0000009973997208 */ /* 0x000fe40005000000 */
[----:B------:R-:W-:-:S02]  /*7c60*/  FSEL R154, R114, R154, !P2 ;  /* 0x0000009a729a7208 */ /* 0x000fc40005000000 */
[----:B------:R-:W-:Y:S01]  /*7c70*/  FSEL R155, R117, R155, !P2 ;  /* 0x0000009b759b7208 */ /* 0x000fe20005000000 */
[----:B------:R-:W-:Y:S06]  /*7c80*/  BRA `(.L_x_117) ;  /* 0x0000000000407947 */ /* 0x000fec0003800000 */
.L_x_116:
[----:B------:R-:W-:Y:S01]  /*7c90*/  ISETP.NE.AND P2, PT, R0, RZ, PT ;  /* 0x000000ff0000720c */ /* 0x000fe20003f45270 */
[C---:B------:R-:W-:Y:S01]  /*7ca0*/  FMUL.FTZ R44, R162.reuse, R43 ;  /* 0x0000002ba22c7220 */ /* 0x040fe20000410000 */
[----:B------:R-:W-:-:S03]  /*7cb0*/  FMUL.FTZ R45, R162, R40 ;  /* 0x00000028a22d7220 */ /* 0x000fc60000410000 */
[C---:B------:R-:W-:Y:S01]  /*7cc0*/  FFMA.FTZ R44, R49.reuse, R42, -R44 ;  /* 0x0000002a312c7223 */ /* 0x040fe2000001082c */
[----:B------:R-:W-:-:S03]  /*7cd0*/  FFMA.FTZ R45, R49, R41, R45 ;  /* 0x00000029312d7223 */ /* 0x000fc6000001002d */
[----:B------:R-:W-:Y:S01]  /*7ce0*/  FADD.FTZ R46, R46, R44 ;  /* 0x0000002c2e2e7221 */ /* 0x000fe20000010000 */
[C---:B------:R-:W-:Y:S01]  /*7cf0*/  FMUL.FTZ R44, R162.reuse, R41 ;  /* 0x00000029a22c7220 */ /* 0x040fe20000410000 */
[----:B------:R-:W-:Y:S02]  /*7d00*/  FMUL.FTZ R162, R162, R42 ;  /* 0x0000002aa2a27220 */ /* 0x000fe40000410000 */
[----:B------:R0:W-:Y:S01]  /*7d10*/  @!P2 STS.128 [UR21+0x2150], R40 ;  /* 0x00215028ff00a988 */ /* 0x0001e20008000c15 */
[CC--:B------:R-:W-:Y:S01]  /*7d20*/  FFMA.FTZ R44, R49.reuse, R40.reuse, -R44 ;  /* 0x00000028312c7223 */ /* 0x0c0fe2000001082c */
[----:B------:R-:W-:Y:S01]  /*7d30*/  FFMA.FTZ R162, R49, R43, R162 ;  /* 0x0000002b31a27223 */ /* 0x000fe200000100a2 */
[----:B------:R-:W-:Y:S02]  /*7d40*/  @!P2 MOV R152, R40 ;  /* 0x000000280098a202 */ /* 0x000fe40000000f00 */
[----:B------:R-:W-:Y:S01]  /*7d50*/  @!P2 MOV R153, R41 ;  /* 0x000000290099a202 */ /* 0x000fe20000000f00 */
[----:B------:R-:W-:Y:S01]  /*7d60*/  FADD.FTZ R47, R47, R162 ;  /* 0x000000a22f2f7221 */ /* 0x000fe20000010000 */
[----:B------:R-:W-:-:S02]  /*7d70*/  @!P2 MOV R154, R42 ;  /* 0x0000002a009aa202 */ /* 0x000fc40000000f00 */
[----:B------:R-:W-:-:S07]  /*7d80*/  @!P2 MOV R155, R43 ;  /* 0x0000002b009ba202 */ /* 0x000fce0000000f00 */
.L_x_117:
[----:B------:R-:W-:Y:S05]  /*7d90*/  BSYNC.RECONVERGENT B0 ;  /* 0x0000000000007941 */ /* 0x000fea0003800200 */
.L_x_115:
[----:B------:R-:W-:Y:S01]  /*7da0*/  BAR.SYNC.DEFER_BLOCKING 0x0 ;  /* 0x0000000000007b1d */ /* 0x000fe20000010000 */
[----:B------:R-:W-:-:S05]  /*7db0*/  ISETP.NE.AND P2, PT, R35, RZ, PT ;  /* 0x000000ff2300720c */ /* 0x000fca0003f45270 */
[----:B------:R-:W-:Y:S08]  /*7dc0*/  BSSY.RECONVERGENT B0, `(.L_x_118) ;  /* 0x0000074000007945 */ /* 0x000ff00003800200 */
[----:B0-----:R-:W0:Y:S02]  /*7dd0*/  @P2 LDS.64 R40, [UR21+0x2158] ;  /* 0x00215815ff282984 */ /* 0x001e240008000a00 */
[----:B0-----:R-:W-:-:S04]  /*7de0*/  @P2 FMUL.FTZ R42, R41, R153 ;  /* 0x00000099292a2220 */ /* 0x001fc80000410000 */
[C---:B------:R-:W-:Y:S01]  /*7df0*/  @P2 FFMA.FTZ R42, R40.reuse, R152, -R42 ;  /* 0x00000098282a2223 */ /* 0x040fe2000001082a */
[----:B------:R-:W-:-:S03]  /*7e00*/  @P2 FMUL.FTZ R40, R40, R153 ;  /* 0x0000009928282220 */ /* 0x000fc60000410000 */
[----:B------:R-:W-:Y:S01]  /*7e10*/  @P2 FADD.FTZ R154, R154, R42 ;  /* 0x0000002a9a9a2221 */ /* 0x000fe20000010000 */
[----:B------:R-:W-:-:S04]  /*7e20*/  @P2 FFMA.FTZ R40, R41, R152, R40 ;  /* 0x0000009829282223 */ /* 0x000fc80000010028 */
[----:B------:R-:W-:Y:S01]  /*7e30*/  @P2 FADD.FTZ R155, R155, R40 ;  /* 0x000000289b9b2221 */ /* 0x000fe20000010000 */
[C---:B------:R-:W-:Y:S01]  /*7e40*/  FMUL.FTZ R40, R66.reuse, R154 ;  /* 0x0000009a42287220 */ /* 0x040fe20000410000 */
[----:B------:R-:W-:Y:S02]  /*7e50*/  ISETP.NE.AND P2, PT, R35, RZ, PT ;  /* 0x000000ff2300720c */ /* 0x000fe40003f45270 */
[-C--:B------:R-:W-:Y:S01]  /*7e60*/  FMUL.FTZ R66, R66, R155.reuse ;  /* 0x0000009b42427220 */ /* 0x080fe20000410000 */
[----:B------:R-:W-:-:S03]  /*7e70*/  FFMA.FTZ R40, R67, R155, R40 ;  /* 0x0000009b43287223 */ /* 0x000fc60000010028 */
[----:B------:R-:W-:Y:S01]  /*7e80*/  FFMA.FTZ R66, R67, R154, -R66 ;  /* 0x0000009a43427223 */ /* 0x000fe20000010842 */
[----:B------:R-:W-:-:S03]  /*7e90*/  FADD.FTZ R42, RZ, R40 ;  /* 0x00000028ff2a7221 */ /* 0x000fc60000010000 */
[----:B------:R-:W-:Y:S01]  /*7ea0*/  FADD.FTZ R68, R68, R66 ;  /* 0x0000004244447221 */ /* 0x000fe20000010000 */
[----:B------:R-:W-:-:S03]  /*7eb0*/  FMUL.FTZ R40, R69, R42 ;  /* 0x0000002a45287220 */ /* 0x000fc60000410000 */
[-C--:B------:R-:W-:Y:S01]  /*7ec0*/  FMUL.FTZ R69, R69, R68.reuse ;  /* 0x0000004445457220 */ /* 0x080fe20000410000 */
[----:B------:R-:W-:-:S03]  /*7ed0*/  FFMA.FTZ R40, R70, R68, -R40 ;  /* 0x0000004446287223 */ /* 0x000fc60000010828 */
[----:B------:R-:W-:Y:S01]  /*7ee0*/  FFMA.FTZ R43, R70, R42, R69 ;  /* 0x0000002a462b7223 */ /* 0x000fe20000010045 */
[----:B------:R-:W-:-:S03]  /*7ef0*/  FADD.FTZ R71, R71, R40 ;  /* 0x0000002847477221 */ /* 0x000fc60000010000 */
[----:B------:R-:W-:Y:S01]  /*7f00*/  FADD.FTZ R43, RZ, R43 ;  /* 0x0000002bff2b7221 */ /* 0x000fe20000010000 */
[----:B------:R-:W-:-:S03]  /*7f10*/  FMUL.FTZ R40, R72, R71 ;  /* 0x0000004748287220 */ /* 0x000fc60000410000 */
        /* <DEDUP_REMOVED lines=81> */
[----:B------:R-:W-:Y:S01]  /*8430*/  FADD.FTZ R113, R113, R40 ;  /* 0x0000002871717221 */ /* 0x000fe20000010000 */
[----:B------:R-:W-:Y:S06]  /*8440*/  @P2 BRA `(.L_x_119) ;  /* 0x00000000002c2947 */ /* 0x000fec0003800000 */
[----:B------:R-:W-:-:S04]  /*8450*/  UIMAD UR16, UR6, UR44, UR7 ;  /* 0x0000002c061072a4 */ /* 0x000fc8000f8e0207 */
[----:B------:R-:W-:Y:S02]  /*8460*/  USHF.R.S32.HI UR17, URZ, 0x1f, UR16 ;  /* 0x0000001fff117899 */ /* 0x000fe40008011410 */
[----:B------:R-:W-:-:S04]  /*8470*/  UIADD3 UR16, UP0, UPT, UR10, UR16, URZ ;  /* 0x000000100a107290 */ /* 0x000fc8000ff1e0ff */
[----:B------:R-:W-:Y:S02]  /*8480*/  ULEA.HI.X.SX32 UR17, UR10, UR17, 0x1, UP0 ;  /* 0x000000110a117291 */ /* 0x000fe400080f0eff */
[----:B------:R-:W-:-:S04]  /*8490*/  ULEA UR40, UP0, UR16, UR36, 0x4 ;  /* 0x0000002410287291 */ /* 0x000fc8000f8020ff */
[----:B------:R-:W-:Y:S02]  /*84a0*/  ULEA.HI.X UR41, UR16, UR37, UR17, 0x4, UP0 ;  /* 0x0000002510297291 */ /* 0x000fe400080f2411 */
[----:B------:R-:W-:Y:S01]  /*84b0*/  ULEA UR16, UR7, UR21, 0x4 ;  /* 0x0000001507107291 */ /* 0x000fe2000f8e20ff */
[----:B------:R-:W-:-:S03]  /*84c0*/  MOV R40, UR40 ;  /* 0x0000002800287c02 */ /* 0x000fc60008000f00 */
[----:B------:R-:W-:-:S05]  /*84d0*/  MOV R41, UR41 ;  /* 0x0000002900297c02 */ /* 0x000fca0008000f00 */
[----:B------:R0:W-:Y:S04]  /*84e0*/  STG.E.128 desc[UR22][R40.64], R44 ;  /* 0x0000002c28007986 */ /* 0x0001e8000c101d16 */
[----:B------:R0:W-:Y:S02]  /*84f0*/  STS.128 [UR16+0x2160], R44 ;  /* 0x0021602cff007988 */ /* 0x0001e40008000c10 */
.L_x_119:
[----:B------:R-:W-:Y:S05]  /*8500*/  BSYNC.RECONVERGENT B0 ;  /* 0x0000000000007941 */ /* 0x000fea0003800200 */
.L_x_118:
[C---:B0-----:R-:W-:Y:S01]  /*8510*/  FMUL.FTZ R47, R121.reuse, UR42 ;  /* 0x0000002a792f7c20 */ /* 0x041fe20008410000 */
[----:B------:R-:W-:Y:S01]  /*8520*/  FMUL.FTZ R121, R121, UR25 ;  /* 0x0000001979797c20 */ /* 0x000fe20008410000 */
[----:B------:R-:W-:Y:S01]  /*8530*/  FMUL.FTZ R93, R133, UR42 ;  /* 0x0000002a855d7c20 */ /* 0x000fe20008410000 */
[----:B------:R-:W-:Y:S01]  /*8540*/  FMUL.FTZ R105, R141, UR42 ;  /* 0x0000002a8d697c20 */ /* 0x000fe20008410000 */
[C---:B------:R-:W-:Y:S01]  /*8550*/  FFMA.FTZ R40, R120.reuse, UR25, -R47 ;  /* 0x0000001978287c23 */ /* 0x040fe2000801082f */
[----:B------:R-:W-:Y:S01]  /*8560*/  FFMA.FTZ R120, R120, UR42, R121 ;  /* 0x0000002a78787c23 */ /* 0x000fe20008010079 */
[----:B------:R-:W-:Y:S01]  /*8570*/  FFMA.FTZ R82, R132, UR25, -R93 ;  /* 0x0000001984527c23 */ /* 0x000fe2000801085d */
[----:B------:R-:W-:Y:S01]  /*8580*/  FFMA.FTZ R88, R140, UR25, -R105 ;  /* 0x000000198c587c23 */ /* 0x000fe20008010869 */
[C---:B------:R-:W-:Y:S01]  /*8590*/  FMUL.FTZ R41, R119.reuse, UR42 ;  /* 0x0000002a77297c20 */ /* 0x040fe20008410000 */
        /* <DEDUP_REMOVED lines=22> */
[----:B------:R-:W-:Y:S01]  /*8700*/  UIADD3 UR7, UPT, UPT, UR7, 0x1, URZ ;  /* 0x0000000107077890 */ /* 0x000fe2000fffe0ff */
[----:B------:R-:W-:Y:S01]  /*8710*/  FFMA.FTZ R44, R124, UR25, -R81 ;  /* 0x000000197c2c7c23 */ /* 0x000fe20008010851 */
[----:B------:R-:W-:Y:S01]  /*8720*/  FFMA.FTZ R46, R128, UR25, -R87 ;  /* 0x00000019802e7c23 */ /* 0x000fe20008010857 */
[----:B------:R-:W-:Y:S01]  /*8730*/  FFMA.FTZ R93, R134, UR25, -R93 ;  /* 0x00000019865d7c23 */ /* 0x000fe2000801085d */
[----:B------:R-:W-:Y:S01]  /*8740*/  FFMA.FTZ R84, R136, UR25, -R97 ;  /* 0x0000001988547c23 */ /* 0x000fe20008010861 */
[----:B------:R-:W-:Y:S01]  /*8750*/  FFMA.FTZ R105, R142, UR25, -R105 ;  /* 0x000000198e697c23 */ /* 0x000fe20008010869 */
[----:B------:R-:W-:Y:S01]  /*8760*/  FFMA.FTZ R90, R144, UR25, -R109 ;  /* 0x00000019905a7c23 */ /* 0x000fe2000801086d */
[----:B------:R-:W-:Y:S01]  /*8770*/  FFMA.FTZ R94, R148, UR25, -R121 ;  /* 0x00000019945e7c23 */ /* 0x000fe20008010879 */
[----:B------:R-:W-:Y:S01]  /*8780*/  FMUL.FTZ R120, R43, R120 ;  /* 0x000000782b787220 */ /* 0x000fe20000410000 */
[----:B------:R-:W-:Y:S01]  /*8790*/  FFMA.FTZ R45, R118, UR42, R45 ;  /* 0x0000002a762d7c23 */ /* 0x000fe2000801002d */
[----:B------:R-:W-:Y:S01]  /*87a0*/  FMUL.FTZ R47, R123, UR42 ;  /* 0x0000002a7b2f7c20 */ /* 0x000fe20008410000 */
[----:B------:R-:W-:Y:S01]  /*87b0*/  FFMA.FTZ R79, R122, UR42, R79 ;  /* 0x0000002a7a4f7c23 */ /* 0x000fe2000801004f */
[----:B------:R-:W-:Y:S01]  /*87c0*/  FFMA.FTZ R124, R124, UR42, R125 ;  /* 0x0000002a7c7c7c23 */ /* 0x000fe2000801007d */
[----:B------:R-:W-:Y:S01]  /*87d0*/  FMUL.FTZ R81, R127, UR42 ;  /* 0x0000002a7f517c20 */ /* 0x000fe20008410000 */
[----:B------:R-:W-:Y:S01]  /*87e0*/  FFMA.FTZ R85, R126, UR42, R85 ;  /* 0x0000002a7e557c23 */ /* 0x000fe20008010055 */
[----:B------:R-:W-:Y:S01]  /*87f0*/  FFMA.FTZ R128, R128, UR42, R129 ;  /* 0x0000002a80807c23 */ /* 0x000fe20008010081 */
[----:B------:R-:W-:Y:S01]  /*8800*/  FMUL.FTZ R87, R131, UR42 ;  /* 0x0000002a83577c20 */ /* 0x000fe20008410000 */
[----:B------:R-:W-:Y:S01]  /*8810*/  FFMA.FTZ R91, R130, UR42, R91 ;  /* 0x0000002a825b7c23 */ /* 0x000fe2000801005b */
[----:B------:R-:W-:Y:S01]  /*8820*/  FFMA.FTZ R132, R132, UR42, R133 ;  /* 0x0000002a84847c23 */ /* 0x000fe20008010085 */
        /* <DEDUP_REMOVED lines=10> */
[----:B------:R-:W-:Y:S01]  /*88d0*/  FADD.FTZ R43, RZ, R112 ;  /* 0x00000070ff2b7221 */ /* 0x000fe20000010000 */
[----:B------:R-:W-:Y:S01]  /*88e0*/  UISETP.GE.AND UP0, UPT, UR7, UR44, UPT ;  /* 0x0000002c0700728c */ /* 0x000fe2000bf06270 */
[----:B------:R-:W-:Y:S01]  /*88f0*/  FFMA.FTZ R41, R118, UR25, -R41 ;  /* 0x0000001976297c23 */ /* 0x000fe20008010829 */
[----:B------:R-:W-:Y:S01]  /*8900*/  FFMA.FTZ R47, R122, UR25, -R47 ;  /* 0x000000197a2f7c23 */ /* 0x000fe2000801082f */
[----:B------:R-:W-:Y:S01]  /*8910*/  FFMA.FTZ R81, R126, UR25, -R81 ;  /* 0x000000197e517c23 */ /* 0x000fe20008010851 */
[----:B------:R-:W-:Y:S01]  /*8920*/  FFMA.FTZ R87, R130, UR25, -R87 ;  /* 0x0000001982577c23 */ /* 0x000fe20008010857 */
[----:B------:R-:W-:Y:S01]  /*8930*/  FFMA.FTZ R99, R138, UR25, -R99 ;  /* 0x000000198a637c23 */ /* 0x000fe20008010863 */
[----:B------:R-:W-:Y:S01]  /*8940*/  FFMA.FTZ R109, R146, UR25, -R109 ;  /* 0x00000019926d7c23 */ /* 0x000fe2000801086d */
        /* <DEDUP_REMOVED lines=15> */
[----:B------:R-:W-:Y:S01]  /*8a40*/  FFMA.FTZ R41, R68, R41, -R45 ;  /* 0x0000002944297223 */ /* 0x000fe2000001082d */
        /* <DEDUP_REMOVED lines=31> */
[----:B------:R-:W-:Y:S06]  /*8c40*/  BRA.U !UP0, `(.L_x_120) ;  /* 0xffffffb908447547 */ /* 0x000fec000b83ffff */
.L_x_114:
[----:B------:R-:W2:Y:S01]  /*8c50*/  LDL.LU R44, [R1+0x10] ;  /* 0x00001000012c7983 */ /* 0x000ea20000300800 */
[----:B------:R-:W-:Y:S01]  /*8c60*/  F2FP.F16.F32.PACK_AB R20, R21, R20 ;  /* 0x000000141514723e */ /* 0x000fe200000000ff */
[----:B------:R-:W-:Y:S01]  /*8c70*/  BAR.SYNC.DEFER_BLOCKING 0x0 ;  /* 0x0000000000007b1d */ /* 0x000fe20000010000 */
[----:B------:R-:W-:-:S05]  /*8c80*/  F2FP.F16.F32.PACK_AB R22, R23, R22 ;  /* 0x000000161716723e */ /* 0x000fca00000000ff */
[----:B------:R-:W0:Y:S01]  /*8c90*/  S2R R13, SR_TID.X ;  /* 0x00000000000d7919 */ /* 0x000e220000002100 */
[----:B------:R-:W-:Y:S02]  /*8ca0*/  F2FP.F16.F32.PACK_AB R24, R25, R24 ;  /* 0x000000181918723e */ /* 0x000fe400000000ff */
[----:B------:R-:W-:Y:S01]  /*8cb0*/  F2FP.F16.F32.PACK_AB R26, R27, R26 ;  /* 0x0000001a1b1a723e */ /* 0x000fe200000000ff */
[----:B------:R-:W3:Y:S01]  /*8cc0*/  LDL.LU R43, [R1+0xc] ;  /* 0x00000c00012b7983 */ /* 0x000ee20000300800 */
[----:B------:R-:W-:Y:S02]  /*8cd0*/  F2FP.F16.F32.PACK_AB R28, R29, R28 ;  /* 0x0000001c1d1c723e */ /* 0x000fe400000000ff */
[----:B------:R-:W-:Y:S01]  /*8ce0*/  F2FP.F16.F32.PACK_AB R30, R31, R30 ;  /* 0x0000001e1f1e723e */ /* 0x000fe200000000ff */
[----:B------:R-:W4:Y:S01]  /*8cf0*/  LDL.LU R42, [R1+0x8] ;  /* 0x00000800012a7983 */ /* 0x000f220000300800 */
[----:B------:R-:W-:Y:S01]  /*8d00*/  PRMT R0, R20, 0x7632, R0 ;  /* 0x0000763214007816 */ /* 0x000fe20000000000 */
[----:B------:R-:W-:-:S02]  /*8d10*/  USHF.L.U32 UR8, UR6, 0xb, URZ ;  /* 0x0000000b06087899 */ /* 0x000fc400080006ff */
[----:B------:R-:W5:Y:S01]  /*8d20*/  LDL.LU R41, [R1+0x4] ;  /* 0x0000040001297983 */ /* 0x000f620000300800 */
[----:B------:R-:W-:Y:S02]  /*8d30*/  F2FP.F16.F32.PACK_AB R32, R33, R32 ;  /* 0x000000202120723e */ /* 0x000fe400000000ff */
[----:B------:R-:W-:Y:S01]  /*8d40*/  F2FP.F16.F32.PACK_AB R19, R19, R34 ;  /* 0x000000221313723e */ /* 0x000fe200000000ff */
[----:B------:R-:W5:Y:S01]  /*8d50*/  LDL.LU R40, [R1] ;  /* 0x0000000001287983 */ /* 0x000f620000300800 */
[----:B------:R-:W-:Y:S01]  /*8d60*/  PRMT R3, R22, 0x7632, R3 ;  /* 0x0000763216037816 */ /* 0x000fe20000000003 */
[----:B------:R-:W1:Y:S01]  /*8d70*/  S2UR UR24, SR_CTAID.X ;  /* 0x00000000001879c3 */ /* 0x000e620000002500 */
[----:B------:R-:W-:Y:S01]  /*8d80*/  PRMT R4, R24, 0x7632, R4 ;  /* 0x0000763218047816 */ /* 0x000fe20000000004 */
[----:B------:R-:W5:Y:S01]  /*8d90*/  LDL.LU R7, [R1+0x50] ;  /* 0x0000500001077983 */ /* 0x000f620000300800 */
[----:B------:R-:W-:Y:S01]  /*8da0*/  UMOV UR9, URZ ;  /* 0x000000ff00097c82 */ /* 0x000fe20008000000 */
[----:B------:R-:W1:Y:S02]  /*8db0*/  LDCU.64 UR26, c[0x0][0x478] ;  /* 0x00008f00ff1a77ac */ /* 0x000e640008000a00 */
[----:B------:R-:W5:Y:S04]  /*8dc0*/  LDL.LU R9, [R1+0x4c] ;  /* 0x00004c0001097983 */ /* 0x000f680000300800 */
[----:B------:R-:W5:Y:S04]  /*8dd0*/  LDL.LU R11, [R1+0x48] ;  /* 0x00004800010b7983 */ /* 0x000f680000300800 */
[----:B------:R-:W5:Y:S04]  /*8de0*/  LDL.LU R15, [R1+0x44] ;  /* 0x00004400010f7983 */ /* 0x000f680000300800 */
[----:B------:R-:W5:Y:S04]  /*8df0*/  LDL.LU R17, [R1+0x40] ;  /* 0x0000400001117983 */ /* 0x000f680000300800 */
[----:B------:R-:W5:Y:S04]  /*8e00*/  LDL.LU R23, [R1+0x3c] ;  /* 0x00003c0001177983 */ /* 0x000f680000300800 */
[----:B------:R-:W5:Y:S04]  /*8e10*/  LDL.LU R21, [R1+0x38] ;  /* 0x0000380001157983 */ /* 0x000f680000300800 */
[----:B--2---:R-:W-:Y:S04]  /*8e20*/  STS.U16 [R44], R20 ;  /* 0x000000142c007388 */ /* 0x004fe80000000400 */
[----:B---3--:R2:W-:Y:S04]  /*8e30*/  STS.U16 [R43+0x2], R0 ;  /* 0x000002002b007388 */ /* 0x0085e80000000400 */
[----:B----4-:R3:W-:Y:S01]  /*8e40*/  STS.U16 [R42+0x4], R22 ;  /* 0x000004162a007388 */ /* 0x0107e20000000400 */
[----:B------:R-:W-:-:S03]  /*8e50*/  PRMT R5, R28, 0x7632, R5 ;  /* 0x000076321c057816 */ /* 0x000fc60000000005 */
[----:B-----5:R4:W-:Y:S01]  /*8e60*/  STS.U16 [R41+0x6], R3 ;  /* 0x0000060329007388 */ /* 0x0209e20000000400 */
[----:B--2---:R-:W-:-:S03]  /*8e70*/  PRMT R0, R26, 0x7632, R0 ;  /* 0x000076321a007816 */ /* 0x004fc60000000000 */
[----:B------:R-:W-:Y:S04]  /*8e80*/  STS.U16 [R40+0x8], R24 ;  /* 0x0000081828007388 */ /* 0x000fe80000000400 */
[----:B---3--:R-:W2:Y:S04]  /*8e90*/  LDL.LU R22, [R1+0x34] ;  /* 0x0000340001167983 */ /* 0x008ea80000300800 */
[----:B------:R-:W3:Y:S04]  /*8ea0*/  LDL.LU R20, [R1+0x30] ;  /* 0x0000300001147983 */ /* 0x000ee80000300800 */
[----:B------:R-:W5:Y:S04]  /*8eb0*/  LDL.LU R18, [R1+0x2c] ;  /* 0x00002c0001127983 */ /* 0x000f680000300800 */
[----:B------:R-:W5:Y:S04]  /*8ec0*/  LDL.LU R16, [R1+0x28] ;  /* 0x0000280001107983 */ /* 0x000f680000300800 */
[----:B------:R-:W5:Y:S04]  /*8ed0*/  LDL.LU R14, [R1+0x24] ;  /* 0x00002400010e7983 */ /* 0x000f680000300800 */
[----:B------:R-:W5:Y:S04]  /*8ee0*/  LDL.LU R12, [R1+0x20] ;  /* 0x00002000010c7983 */ /* 0x000f680000300800 */
[----:B------:R-:W5:Y:S04]  /*8ef0*/  LDL.LU R10, [R1+0x1c] ;  /* 0x00001c00010a7983 */ /* 0x000f680000300800 */
[----:B------:R-:W5:Y:S04]  /*8f00*/  LDL.LU R8, [R1+0x18] ;  /* 0x0000180001087983 */ /* 0x000f680000300800 */
[----:B------:R-:W5:Y:S01]  /*8f10*/  LDL.LU R6, [R1+0x14] ;  /* 0x0000140001067983 */ /* 0x000f620000300800 */
[----:B----4-:R-:W-:-:S02]  /*8f20*/  PRMT R3, R30, 0x7632, R3 ;  /* 0x000076321e037816 */ /* 0x010fc40000000003 */
[----:B0-----:R-:W-:Y:S01]  /*8f30*/  ISETP.NE.AND P0, PT, R13, RZ, PT ;  /* 0x000000ff0d00720c */ /* 0x001fe20003f05270 */
[----:B------:R0:W-:Y:S01]  /*8f40*/  STS.U16 [R165+0xa], R4 ;  /* 0x00000a04a5007388 */ /* 0x0001e20000000400 */
[----:B------:R-:W-:Y:S01]  /*8f50*/  UIADD3 UR7, UPT, UPT, -UR8, UR19, URZ ;  /* 0x0000001308077290 */ /* 0x000fe2000fffe1ff */
[----:B------:R-:W1:Y:S02]  /*8f60*/  LDCU.128 UR16, c[0x0][0x420] ;  /* 0x00008400ff1077ac */ /* 0x000e640008000c00 */
[----:B------:R-:W-:Y:S04]  /*8f70*/  STS.U16 [R164+0xc], R26 ;  /* 0x00000c1aa4007388 */ /* 0x000fe80000000400 */
[----:B------:R4:W-:Y:S01]  /*8f80*/  STS.U16 [R163+0xe], R0 ;  /* 0x00000e00a3007388 */ /* 0x0009e20000000400 */
[----:B0-----:R-:W-:-:S03]  /*8f90*/  PRMT R4, R32, 0x7632, R4 ;  /* 0x0000763220047816 */ /* 0x001fc60000000004 */
[----:B------:R-:W-:Y:S04]  /*8fa0*/  STS.U16 [R160+0x10], R28 ;  /* 0x0000101ca0007388 */ /* 0x000fe80000000400 */
[----:B------:R-:W-:Y:S01]  /*8fb0*/  STS.U16 [R159+0x12], R5 ;  /* 0x000012059f007388 */ /* 0x000fe20000000400 */
[----:B----4-:R-:W-:-:S03]  /*8fc0*/  PRMT R0, R19, 0x7632, R0 ;  /* 0x0000763213007816 */ /* 0x010fc60000000000 */
[----:B------:R-:W-:Y:S04]  /*8fd0*/  STS.U16 [R158+0x14], R30 ;  /* 0x0000141e9e007388 */ /* 0x000fe80000000400 */
[----:B------:R0:W-:Y:S04]  /*8fe0*/  STS.U16 [R157+0x16], R3 ;  /* 0x000016039d007388 */ /* 0x0001e80000000400 */
[----:B------:R-:W-:Y:S04]  /*8ff0*/  STS.U16 [R156+0x18], R32 ;  /* 0x000018209c007388 */ /* 0x000fe80000000400 */
[----:B------:R-:W-:Y:S01]  /*9000*/  STS.U16 [R151+0x1a], R4 ;  /* 0x00001a0497007388 */ /* 0x000fe20000000400 */
[----:B0-----:R-:W-:-:S03]  /*9010*/  MOV R3, UR7 ;  /* 0x0000000700037c02 */ /* 0x001fc60008000f00 */
[----:B------:R-:W-:Y:S04]  /*9020*/  STS.U16 [R150+0x1c], R19 ;  /* 0x00001c1396007388 */ /* 0x000fe80000000400 */
[----:B------:R0:W-:Y:S01]  /*9030*/  STS.U16 [R2+0x1e], R0 ;  /* 0x00001e0002007388 */ /* 0x0001e20000000400 */
[----:B------:R-:W-:-:S03]  /*9040*/  NOP ;  /* 0x0000000000007918 */ /* 0x000fc60000000000 */
[----:B------:R-:W-:Y:S04]  /*9050*/  LDS.U16 R19, [R23+0x140] ;  /* 0x0001400017137984 */ /* 0x000fe80000000400 */
[----:B------:R-:W-:Y:S04]  /*9060*/  LDS.U16 R7, [R7] ;  /* 0x0000000007077984 */ /* 0x000fe80000000400 */
[----:B------:R-:W-:Y:S04]  /*9070*/  LDS.U16 R9, [R9+0x40] ;  /* 0x0000400009097984 */ /* 0x000fe80000000400 */
[----:B------:R-:W-:Y:S04]  /*9080*/  LDS.U16 R11, [R11+0x80] ;  /* 0x000080000b0b7984 */ /* 0x000fe80000000400 */
[----:B------:R-:W-:Y:S04]  /*9090*/  LDS.U16 R15, [R15+0xc0] ;  /* 0x0000c0000f0f7984 */ /* 0x000fe80000000400 */
[----:B------:R-:W-:Y:S04]  /*90a0*/  LDS.U16 R17, [R17+0x100] ;  /* 0x0001000011117984 */ /* 0x000fe80000000400 */
[----:B------:R-:W-:Y:S01]  /*90b0*/  LDS.U16 R21, [R21+0x180] ;  /* 0x0001800015157984 */ /* 0x000fe20000000400 */
[----:B------:R-:W4:Y:S01]  /*90c0*/  S2UR UR7, SR_CTAID.Y ;  /* 0x00000000000779c3 */ /* 0x000f220000002600 */
[----:B-1----:R-:W-:Y:S01]  /*90d0*/  UIMAD.WIDE.U32 UR8, UR24, UR16, UR8 ;  /* 0x00000010180872a5 */ /* 0x002fe2000f8e0008 */
[----:B0-----:R-:W-:-:S03]  /*90e0*/  LOP3.LUT R2, R65, 0x3e00, RZ, 0xc0, !PT ;  /* 0x00003e0041027812 */ /* 0x001fc600078ec0ff */
[----:B------:R-:W-:Y:S01]  /*90f0*/  UIMAD UR9, UR24, UR17, UR9 ;  /* 0x00000011180972a4 */ /* 0x000fe2000f8e0209 */
[----:B------:R-:W-:-:S04]  /*9100*/  LOP3.LUT R5, R2, 0x1f, R13, 0xf8, !PT ;  /* 0x0000001f02057812 */ /* 0x000fc800078ef80d */
[C---:B------:R-:W-:Y:S02]  /*9110*/  LOP3.LUT R41, R5.reuse, 0x20, RZ, 0xfc, !PT ;  /* 0x0000002005297812 */ /* 0x040fe400078efcff */
[----:B------:R-:W-:Y:S01]  /*9120*/  LOP3.LUT R43, R5, 0x40, RZ, 0xfc, !PT ;  /* 0x00000040052b7812 */ /* 0x000fe200078efcff */
[----:B----4-:R-:W-:-:S04]  /*9130*/  UIMAD.WIDE.U32 UR8, UR7, UR18, UR8 ;  /* 0x00000012070872a5 */ /* 0x010fc8000f8e0008 */
[----:B------:R-:W-:Y:S01]  /*9140*/  UIMAD UR19, UR7, UR19, UR9 ;  /* 0x00000013071372a4 */ /* 0x000fe2000f8e0209 */
[C---:B------:R-:W-:Y:S01]  /*9150*/  LOP3.LUT R45, R5.reuse, 0xa0, RZ, 0xfc, !PT ;  /* 0x000000a0052d7812 */ /* 0x040fe200078efcff */
[----:B------:R-:W0:Y:S01]  /*9160*/  LDCU UR7, c[0x0][0x394] ;  /* 0x00007280ff0777ac */ /* 0x000e220008000800 */
[----:B------:R-:W-:Y:S01]  /*9170*/  LOP3.LUT R47, R5, 0xc0, RZ, 0xfc, !PT ;  /* 0x000000c0052f7812 */ /* 0x000fe200078efcff */
[----:B------:R-:W-:Y:S02]  /*9180*/  UIADD3 UR15, UP0, UPT, UR15, 0x2000, URZ ;  /* 0x000020000f0f7890 */ /* 0x000fe4000ff1e0ff */
[----:B------:R-:W-:Y:S02]  /*9190*/  UIADD3 UR6, UPT, UPT, UR6, 0x1, URZ ;  /* 0x0000000106067890 */ /* 0x000fe4000fffe0ff */
[----:B------:R-:W-:Y:S02]  /*91a0*/  UIADD3.X UR20, UPT, UPT, URZ, UR20, URZ, UP0, !UPT ;  /* 0x00000014ff147290 */ /* 0x000fe400087fe4ff */
[----:B0-----:R-:W-:-:S02]  /*91b0*/  UISETP.GE.AND UP0, UPT, UR6, UR7, UPT ;  /* 0x000000070600728c */ /* 0x001fc4000bf06270 */
[----:B------:R-:W-:Y:S02]  /*91c0*/  UIADD3 UR12, UP1, UPT, UR12, 0x1000, URZ ;  /* 0x000010000c0c7890 */ /* 0x000fe4000ff3e0ff */
[----:B------:R-:W-:Y:S02]  /*91d0*/  UIADD3 UR11, UP2, UPT, UR11, 0x1000, URZ ;  /* 0x000010000b0b7890 */ /* 0x000fe4000ff5e0ff */
[----:B------:R-:W-:Y:S02]  /*91e0*/  UIADD3.X UR14, UPT, UPT, URZ, UR14, URZ, UP1, !UPT ;  /* 0x0000000eff0e7290 */ /* 0x000fe40008ffe4ff */
[----:B------:R-:W-:Y:S01]  /*91f0*/  UIADD3.X UR13, UPT, UPT, URZ, UR13, URZ, UP2, !UPT ;  /* 0x0000000dff0d7290 */ /* 0x000fe200097fe4ff */
[----:B--2---:R-:W-:Y:S04]  /*9200*/  LDS.U16 R23, [R22+0x1c0] ;  /* 0x0001c00016177984 */ /* 0x004fe80000000400 */
[----:B---3--:R-:W-:Y:S04]  /*9210*/  LDS.U16 R25, [R20+0x200] ;  /* 0x0002000014197984 */ /* 0x008fe80000000400 */
[----:B-----5:R-:W-:Y:S04]  /*9220*/  LDS.U16 R27, [R18+0x240] ;  /* 0x00024000121b7984 */ /* 0x020fe80000000400 */
        /* <DEDUP_REMOVED lines=8> */
[----:B------:R-:W1:Y:S01]  /*92b0*/  LDS R0, [UR21+0x1080] ;  /* 0x00108015ff007984 */ /* 0x000e620008000800 */
[----:B0-----:R-:W-:-:S04]  /*92c0*/  IADD3 R3, P0, PT, R5, UR8, RZ ;  /* 0x0000000805037c10 */ /* 0x001fc8000ff1e0ff */
[----:B------:R-:W-:Y:S02]  /*92d0*/  IADD3.X R4, PT, PT, RZ, UR19, RZ, P0, !PT ;  /* 0x00000013ff047c10 */ /* 0x000fe400087fe4ff */
[----:B------:R-:W-:-:S04]  /*92e0*/  LEA R2, P0, R3, UR26, 0x1 ;  /* 0x0000001a03027c11 */ /* 0x000fc8000f8008ff */
[----:B------:R-:W-:Y:S02]  /*92f0*/  LEA.HI.X R3, R3, UR27, R4, 0x1, P0 ;  /* 0x0000001b03037c11 */ /* 0x000fe400080f0c04 */
[-C--:B-1----:R-:W-:Y:S02]  /*9300*/  ISETP.GE.AND P2, PT, R5, R0.reuse, PT ;  /* 0x000000000500720c */ /* 0x082fe40003f46270 */
[-C--:B------:R-:W-:Y:S02]  /*9310*/  ISETP.GE.AND P1, PT, R41, R0.reuse, PT ;  /* 0x000000002900720c */ /* 0x080fe40003f26270 */
[----:B------:R-:W-:Y:S02]  /*9320*/  ISETP.GE.AND P0, PT, R43, R0, PT ;  /* 0x000000002b00720c */ /* 0x000fe40003f06270 */
[C---:B------:R-:W-:Y:S02]  /*9330*/  LOP3.LUT R41, R5.reuse, 0x60, RZ, 0xfc, !PT ;  /* 0x0000006005297812 */ /* 0x040fe400078efcff */
[----:B------:R-:W-:-:S02]  /*9340*/  LOP3.LUT R43, R5, 0x80, RZ, 0xfc, !PT ;  /* 0x00000080052b7812 */ /* 0x000fc400078efcff */
[-C--:B------:R-:W-:Y:S02]  /*9350*/  ISETP.GE.AND P4, PT, R41, R0.reuse, PT ;  /* 0x000000002900720c */ /* 0x080fe40003f86270 */
[-C--:B------:R-:W-:Y:S02]  /*9360*/  ISETP.GE.AND P6, PT, R43, R0.reuse, PT ;  /* 0x000000002b00720c */ /* 0x080fe40003fc6270 */
[-C--:B------:R-:W-:Y:S02]  /*9370*/  ISETP.GE.AND P5, PT, R45, R0.reuse, PT ;  /* 0x000000002d00720c */ /* 0x080fe40003fa6270 */
[-C--:B------:R-:W-:Y:S02]  /*9380*/  ISETP.GE.AND P3, PT, R47, R0.reuse, PT ;  /* 0x000000002f00720c */ /* 0x080fe40003f66270 */
[C---:B------:R-:W-:Y:S02]  /*9390*/  LOP3.LUT R41, R5.reuse, 0xe0, RZ, 0xfc, !PT ;  /* 0x000000e005297812 */ /* 0x040fe400078efcff */
[----:B------:R-:W-:Y:S01]  /*93a0*/  LOP3.LUT R43, R5, 0x100, RZ, 0xfc, !PT ;  /* 0x00000100052b7812 */ /* 0x000fe200078efcff */
[----:B------:R0:W-:Y:S01]  /*93b0*/  @!P2 STG.E.U16 desc[UR22][R2.64], R7 ;  /* 0x000000070200a986 */ /* 0x0001e2000c101516 */
[----:B------:R-:W-:-:S03]  /*93c0*/  ISETP.GE.AND P2, PT, R41, R0, PT ;  /* 0x000000002900720c */ /* 0x000fc60003f46270 */
[----:B------:R1:W-:Y:S01]  /*93d0*/  @!P1 STG.E.U16 desc[UR22][R2.64+0x40], R9 ;  /* 0x0000400902009986 */ /* 0x0003e2000c101516 */
[----:B------:R-:W-:Y:S02]  /*93e0*/  ISETP.GE.AND P1, PT, R43, R0, PT ;  /* 0x000000002b00720c */ /* 0x000fe40003f26270 */
[C---:B------:R-:W-:Y:S01]  /*93f0*/  LOP3.LUT R41, R5.reuse, 0x120, RZ, 0xfc, !PT ;  /* 0x0000012005297812 */ /* 0x040fe200078efcff */
[----:B------:R2:W-:Y:S01]  /*9400*/  @!P0 STG.E.U16 desc[UR22][R2.64+0x80], R11 ;  /* 0x0000800b02008986 */ /* 0x0005e2000c101516 */
[----:B0-----:R-:W-:-:S03]  /*9410*/  LOP3.LUT R7, R5, 0x180, RZ, 0xfc, !PT ;  /* 0x0000018005077812 */ /* 0x001fc600078efcff */
[----:B------:R2:W-:Y:S01]  /*9420*/  @!P5 STG.E.U16 desc[UR22][R2.64+0x140], R19 ;  /* 0x000140130200d986 */ /* 0x0005e2000c101516 */
[----:B-1----:R-:W-:-:S03]  /*9430*/  LOP3.LUT R9, R5, 0x1a0, RZ, 0xfc, !PT ;  /* 0x000001a005097812 */ /* 0x002fc600078efcff */
[----:B------:R2:W-:Y:S01]  /*9440*/  @!P3 STG.E.U16 desc[UR22][R2.64+0x180], R21 ;  /* 0x000180150200b986 */ /* 0x0005e2000c101516 */
[-C--:B------:R-:W-:Y:S02]  /*9450*/  ISETP.GE.AND P0, PT, R41, R0.reuse, PT ;  /* 0x000000002900720c */ /* 0x080fe40003f06270 */
[-C--:B------:R-:W-:Y:S02]  /*9460*/  ISETP.GE.AND P5, PT, R7, R0.reuse, PT ;  /* 0x000000000700720c */ /* 0x080fe40003fa6270 */
[----:B------:R-:W-:Y:S02]  /*9470*/  ISETP.GE.AND P3, PT, R9, R0, PT ;  /* 0x000000000900720c */ /* 0x000fe40003f66270 */
[C---:B------:R-:W-:Y:S02]  /*9480*/  LOP3.LUT R43, R5.reuse, 0x140, RZ, 0xfc, !PT ;  /* 0x00000140052b7812 */ /* 0x040fe400078efcff */
[C---:B------:R-:W-:Y:S02]  /*9490*/  LOP3.LUT R41, R5.reuse, 0x160, RZ, 0xfc, !PT ;  /* 0x0000016005297812 */ /* 0x040fe400078efcff */
[----:B------:R-:W-:-:S02]  /*94a0*/  LOP3.LUT R7, R5, 0x1c0, RZ, 0xfc, !PT ;  /* 0x000001c005077812 */ /* 0x000fc400078efcff */
[----:B------:R-:W-:Y:S01]  /*94b0*/  LOP3.LUT R9, R5, 0x1e0, RZ, 0xfc, !PT ;  /* 0x000001e005097812 */ /* 0x000fe200078efcff */
        /* <DEDUP_REMOVED lines=15> */
[----:B------:R-:W-:Y:S05]  /*95b0*/  BRA.U !UP0, `(.L_x_121) ;  /* 0xffffff7108247547 */ /* 0x000fea000b83ffff */
[----:B------:R-:W-:Y:S05]  /*95c0*/  EXIT ;  /* 0x000000000000794d */ /* 0x000fea0003800000 */
.L_x_122:
        /* <DEDUP_REMOVED lines=11> */
.L_x_5000:


//--------------------- .text._Z25selective_scan_fwd_kernelI32Selective_Scan_fwd_kernel_traitsILi128ELi16ELi1ELb0ELb0ELb1ELb1EN3c104HalfENS1_7complexIfEEEEv13SSMParamsBase --------------------------
	.section	.text._Z25selective_scan_fwd_kernelI32Selective_Scan_fwd_kernel_traitsILi128ELi16ELi1ELb0ELb0ELb1ELb1EN3c104HalfENS1_7complexIfEEEEv13SSMParamsBase,"ax",@progbits
	.align	128
        .global         _Z25selective_scan_fwd_kernelI32Selective_Scan_fwd_kernel_traitsILi128ELi16ELi1ELb0ELb0ELb1ELb1EN3c104HalfENS1_7complexIfEEEEv13SSMParamsBase
        .type           _Z25selective_scan_fwd_kernelI32Selective_Scan_fwd_kernel_traitsILi128ELi16ELi1ELb0ELb0ELb1ELb1EN3c104HalfENS1_7complexIfEEEEv13SSMParamsBase,@function
        .size           _Z25selective_scan_fwd_kernelI32Selective_Scan_fwd_kernel_traitsILi128ELi16ELi1ELb0ELb0ELb1ELb1EN3c104HalfENS1_7complexIfEEEEv13SSMParamsBase,(.L_x_5001 - _Z25selective_scan_fwd_kernelI32Selective_Scan_fwd_kernel_traitsILi128ELi16ELi1ELb0ELb0ELb1ELb1EN3c104HalfENS1_7complexIfEEEEv13SSMParamsBase)
        .other          _Z25selective_scan_fwd_kernelI32Selective_Scan_fwd_kernel_traitsILi128ELi16ELi1ELb0ELb0ELb1ELb1EN3c104HalfENS1_7complexIfEEEEv13SSMParamsBase,@"STO_CUDA_ENTRY STV_DEFAULT"
_Z25selective_scan_fwd_kernelI32Selective_Scan_fwd_kernel_traitsILi128ELi16ELi1ELb0ELb0ELb1ELb1EN3c104HalfENS1_7complexIfEEEEv13SSMParamsBase:
.text._Z25selective_scan_fwd_kernelI32Selective_Scan_fwd_kernel_traitsILi128ELi16ELi1ELb0ELb0ELb1ELb1EN3c104HalfENS1_7complexIfEEEEv13SSMParamsBase:
        /* <DEDUP_REMOVED lines=95> */
[----:B------:R-:W-:Y:S02]  /*05f0*/  ULEA.HI.X UR20, UR6, UR9, UR7, 0x1, UP0 ;  /* 0x0000000906147291 */ /* 0x000fe400080f0c07 */
[----:B---3--:R-:W-:Y:S01]  /*0600*/  UIMAD UR18, UR18, UR25, URZ ;  /* 0x00000019121272a4 */ /* 0x008fe2000f8e02ff */
[----:B------:R-:W-:Y:S01]  /*0610*/  UMOV UR6, URZ ;  /* 0x000000ff00067c82 */ /* 0x000fe20008000000 */
[----:B------:R-:W-:-:S10]  /*0620*/  UMOV UR11, UR13 ;  /* 0x0000000d000b7c82 */ /* 0x000fd40008000000 */
.L_x_162:
[----:B------:R-:W0:Y:S01]  /*0630*/  LDCU UR15, c[0x0][0x388] ;  /* 0x00007100ff0f77ac */ /* 0x000e220008000800 */
[----:B------:R-:W-:Y:S02]  /*0640*/  SHF.L.U32 R65, R13, 0x4, RZ ;  /* 0x000000040d417819 */ /* 0x000fe400000006ff */
[----:B------:R-:W-:Y:S02]  /*0650*/  LOP3.LUT R29, R29, 0xfffffeff, RZ, 0xc0, !PT ;  /* 0xfffffeff1d1d7812 */ /* 0x000fe400078ec0ff */
[----:B------:R-:W-:Y:S02]  /*0660*/  LOP3.LUT R27, R65, 0x3e00, RZ, 0xc0, !PT ;  /* 0x00003e00411b7812 */ /* 0x000fe400078ec0ff */
[----:B------:R-:W-:Y:S02]  /*0670*/  MOV R2, UR17 ;  /* 0x0000001100027c02 */ /* 0x000fe40008000f00 */
[----:B------:R-:W-:Y:S02]  /*0680*/  LOP3.LUT R28, R27, 0x1f, R13, 0xf8, !PT ;  /* 0x0000001f1b1c7812 */ /* 0x000fe400078ef80d */
[----:B------:R-:W-:-:S02]  /*0690*/  MOV R3, UR11 ;  /* 0x0000000b00037c02 */ /* 0x000fc40008000f00 */
[C---:B------:R-:W-:Y:S02]  /*06a0*/  LOP3.LUT R4, R28.reuse, 0x20, RZ, 0xfc, !PT ;  /* 0x000000201c047812 */ /* 0x040fe400078efcff */
[----:B------:R-:W-:Y:S01]  /*06b0*/  LOP3.LUT R5, R28, 0x40, RZ, 0xfc, !PT ;  /* 0x000000401c057812 */ /* 0x000fe200078efcff */
        /* <DEDUP_REMOVED lines=386> */
.L_x_124:
[----:B------:R-:W-:Y:S05]  /*1ee0*/  BSYNC.RECONVERGENT B0 ;  /* 0x0000000000007941 */ /* 0x000fea0003800200 */
.L_x_123:
        /* <DEDUP_REMOVED lines=35> */
.L_x_126:
[----:B------:R-:W-:Y:S05]  /*2120*/  BSYNC.RECONVERGENT B0 ;  /* 0x0000000000007941 */ /* 0x000fea0003800200 */
.L_x_125:
        /* <DEDUP_REMOVED lines=37> */
.L_x_128:
[----:B------:R-:W-:Y:S05]  /*2380*/  BSYNC.RECONVERGENT B0 ;  /* 0x0000000000007941 */ /* 0x000fea0003800200 */
.L_x_127:
        /* <DEDUP_REMOVED lines=35> */
.L_x_130:
[----:B------:R-:W-:Y:S05]  /*25c0*/  BSYNC.RECONVERGENT B0 ;  /* 0x0000000000007941 */ /* 0x000fea0003800200 */
.L_x_129:
[----:B------:R-:W-:Y:S01]  /*25d0*/  PRMT R36, RZ, 0x7610, R36 ;  /* 0x00007610ff247816 */ /* 0x000fe20000000024 */
[----:B------:R-:W-:Y:S01]  /*25e0*/  HADD2.F32 R35, -RZ, R35.H0_H0 ;  /* 0x20000023ff237230 */ /* 0x000fe20000004100 */
[----:B------:R-:W-:Y:S01]  /*25f0*/  ISETP.EQ.OR P6, PT, RZ, UR7, P2 ;  /* 0x00000007ff007c0c */ /* 0x000fe200097c2670 */
[----:B------:R-:W-:Y:S01]  /*2600*/  BSSY.RECONVERGENT B0, `(.L_x_131) ;  /* 0x0000026000007945 */ /* 0x000fe20003800200 */
[----:B------:R-:W-:Y:S01]  /*2610*/  LOP3.LUT R37, R13, 0x1f, RZ, 0xc0, !PT ;  /* 0x0000001f0d257812 */ /* 0x000fe200078ec0ff */
[----:B------:R0:W-:Y:S01]  /*2620*/  STL.S16 [R1+0x54], R36 ;  /* 0x0000542401007387 */ /* 0x0001e20000100600 */
[----:B------:R-:W-:Y:S01]  /*2630*/  FSETP.GTU.FTZ.AND P5, PT, R12, 20, PT ;  /* 0x41a000000c00780b */ /* 0x000fe20003fbc000 */
[----:B------:R-:W-:Y:S01]  /*2640*/  HADD2.F32 R38, -RZ, R30.H0_H0 ;  /* 0x2000001eff267230 */ /* 0x000fe20000004100 */
[----:B------:R-:W-:Y:S01]  /*2650*/  ISETP.EQ.OR P2, PT, RZ, UR7, P3 ;  /* 0x00000007ff007c0c */ /* 0x000fe20009f42670 */
[----:B------:R-:W-:-:S06]  /*2660*/  FADD.FTZ R13, R35, UR5 ;  /* 0x00000005230d7e21 */ /* 0x000fcc0008010000 */
[----:B0-----:R-:W-:Y:S06]  /*2670*/  @P6 BRA `(.L_x_132) ;  /* 0x0000000000786947 */ /* 0x001fec0003800000 */
        /* <DEDUP_REMOVED lines=30> */
.L_x_132:
[----:B------:R-:W-:Y:S05]  /*2860*/  BSYNC.RECONVERGENT B0 ;  /* 0x0000000000007941 */ /* 0x000fea0003800200 */
.L_x_131:
        /* <DEDUP_REMOVED lines=39> */
.L_x_134:
[----:B------:R-:W-:Y:S05]  /*2ae0*/  BSYNC.RECONVERGENT B0 ;  /* 0x0000000000007941 */ /* 0x000fea0003800200 */
.L_x_133:
        /* <DEDUP_REMOVED lines=41> */
.L_x_136:
[----:B------:R-:W-:Y:S05]  /*2d80*/  BSYNC.RECONVERGENT B0 ;  /* 0x0000000000007941 */ /* 0x000fea0003800200 */
.L_x_135:
        /* <DEDUP_REMOVED lines=39> */
.L_x_138:
[----:B------:R-:W-:Y:S05]  /*3000*/  BSYNC.RECONVERGENT B0 ;  /* 0x0000000000007941 */ /* 0x000fea0003800200 */
.L_x_137:
        /* <DEDUP_REMOVED lines=41> */
.L_x_140:
[----:B------:R-:W-:Y:S05]  /*32a0*/  BSYNC.RECONVERGENT B0 ;  /* 0x0000000000007941 */ /* 0x000fea0003800200 */
.L_x_139:
        /* <DEDUP_REMOVED lines=39> */
.L_x_142:
[----:B------:R-:W-:Y:S05]  /*3520*/  BSYNC.RECONVERGENT B0 ;  /* 0x0000000000007941 */ /* 0x000fea0003800200 */
.L_x_141:
        /* <DEDUP_REMOVED lines=45> */
.L_x_144:
[----:B------:R-:W-:Y:S05]  /*3800*/  BSYNC.RECONVERGENT B0 ;  /* 0x0000000000007941 */ /* 0x000fea0003800200 */
.L_x_143:
        /* <DEDUP_REMOVED lines=32> */
.L_x_146:
[----:B------:R-:W-:Y:S05]  /*3a10*/  BSYNC.RECONVERGENT B0 ;  /* 0x0000000000007941 */ /* 0x000fea0003800200 */
.L_x_145:
        /* <DEDUP_REMOVED lines=32> */
.L_x_148:
[----:B------:R-:W-:Y:S05]  /*3c20*/  BSYNC.RECONVERGENT B0 ;  /* 0x0000000000007941 */ /* 0x000fea0003800200 */
.L_x_147:
        /* <DEDUP_REMOVED lines=32> */
.L_x_150:
[----:B------:R-:W-:Y:S05]  /*3e30*/  BSYNC.RECONVERGENT B0 ;  /* 0x0000000000007941 */ /* 0x000fea0003800200 */
.L_x_149:
        /* <DEDUP_REMOVED lines=32> */
.L_x_152:
[----:B------:R-:W-:Y:S05]  /*4040*/  BSYNC.RECONVERGENT B0 ;  /* 0x0000000000007941 */ /* 0x000fea0003800200 */
.L_x_151:
        /* <DEDUP_REMOVED lines=32> */
.L_x_154:
[----:B------:R-:W-:Y:S05]  /*4250*/  BSYNC.RECONVERGENT B0 ;  /* 0x0000000000007941 */ /* 0x000fea0003800200 */
.L_x_153:
        /* <DEDUP_REMOVED lines=48> */
.L_x_161:
        /* <DEDUP_REMOVED lines=21> */
[C---:B------:R-:W-:Y:S02]  /*46b0*/  LOP3.LUT R45, R44.reuse, 0x40, RZ, 0xfc, !PT ;  /* 0x000000402c2d7812 */ /* 0x040fe400078efcff */
[C---:B------:R-:W-:Y:S01]  /*46c0*/  LOP3.LUT R46, R44.reuse, 0x60, RZ, 0xfc, !PT ;  /* 0x000000602c2e7812 */ /* 0x040fe200078efcff */
[----:B------:R-:W3:Y:S01]  /*46d0*/  @!P1 LDG.E.U16 R105, desc[UR22][R42.64] ;  /* 0x000000162a699981 */ /* 0x000ee2000c1e1500 */
[----:B------:R-:W-:-:S03]  /*46e0*/  LOP3.LUT R47, R44, 0x80, RZ, 0xfc, !PT ;  /* 0x000000802c2f7812 */ /* 0x000fc600078efcff */
[----:B------:R-:W5:Y:S01]  /*46f0*/  @!P2 LDG.E.U16 R106, desc[UR22][R42.64+0x40] ;  /* 0x000040162a6aa981 */ /* 0x000f62000c1e1500 */
[----:B------:R-:W-:Y:S02]  /*4700*/  ISETP.GE.AND P2, PT, R45, UR24, PT ;  /* 0x000000182d007c0c */ /* 0x000fe4000bf46270 */
[----:B------:R-:W-:Y:S02]  /*4710*/  ISETP.GE.AND P3, PT, R46, UR24, PT ;  /* 0x000000182e007c0c */ /* 0x000fe4000bf66270 */
[----:B------:R-:W-:Y:S02]  /*4720*/  ISETP.GE.AND P4, PT, R47, UR24, PT ;  /* 0x000000182f007c0c */ /* 0x000fe4000bf86270 */
[----:B------:R-:W-:Y:S02]  /*4730*/  PRMT R97, RZ, 0x7610, R97 ;  /* 0x00007610ff617816 */ /* 0x000fe40000000061 */
[----:B------:R-:W-:Y:S02]  /*4740*/  PRMT R98, RZ, 0x7610, R98 ;  /* 0x00007610ff627816 */ /* 0x000fe40000000062 */
[----:B------:R-:W-:-:S02]  /*4750*/  PRMT R96, RZ, 0x7610, R96 ;  /* 0x00007610ff607816 */ /* 0x000fc40000000060 */
[C---:B------:R-:W-:Y:S01]  /*4760*/  LOP3.LUT R45, R44.reuse, 0xa0, RZ, 0xfc, !PT ;  /* 0x000000a02c2d7812 */ /* 0x040fe200078efcff */
[----:B------:R-:W4:Y:S03]  /*4770*/  @!P2 LDG.E.U16 R97, desc[UR22][R42.64+0x80] ;  /* 0x000080162a61a981 */ /* 0x000f26000c1e1500 */
[----:B------:R-:W-:Y:S01]  /*4780*/  ISETP.GE.AND P5, PT, R45, UR24, PT ;  /* 0x000000182d007c0c */ /* 0x000fe2000bfa6270 */
[----:B------:R-:W4:Y:S01]  /*4790*/  @!P3 LDG.E.U16 R98, desc[UR22][R42.64+0xc0] ;  /* 0x0000c0162a62b981 */ /* 0x000f22000c1e1500 */
[----:B------:R-:W-:Y:S02]  /*47a0*/  PRMT R99, RZ, 0x7610, R99 ;  /* 0x00007610ff637816 */ /* 0x000fe40000000063 */
        /* <DEDUP_REMOVED lines=208> */
[----:B-1----:R-:W-:Y:S01]  /*54b0*/  IADD3 R92, PT, PT, R65, 0x9, RZ ;  /* 0x00000009415c7810 */ /* 0x002fe20007ffe0ff */
[----:B------:R-:W-:Y:S01]  /*54c0*/  FMUL.FTZ R86, R100, R9 ;  /* 0x0000000964567220 */ /* 0x000fe20000410000 */
[----:B------:R-:W-:Y:S02]  /*54d0*/  FSEL R79, R82, 1, !P6 ;  /* 0x3f800000524f7808 */ /* 0x000fe40007000000 */
[----:B------:R-:W-:Y:S02]  /*54e0*/  FSEL R80, R53, RZ, !P6 ;  /* 0x000000ff35507208 */ /* 0x000fe40007000000 */
[----:B------:R-:W-:Y:S02]  /*54f0*/  ISETP.GE.U32.AND P6, PT, R92, UR13, PT ;  /* 0x0000000d5c007c0c */ /* 0x000fe4000bfc6070 */
[----:B------:R-:W-:Y:S01]  /*5500*/  IADD3 R92, PT, PT, R65, 0xa, RZ ;  /* 0x0000000a415c7810 */ /* 0x000fe20007ffe0ff */
[----:B---3--:R-:W-:Y:S01]  /*5510*/  FMUL.FTZ R87, R89, R87 ;  /* 0x0000005759577220 */ /* 0x008fe20000410000 */
[----:B------:R-:W-:Y:S01]  /*5520*/  FSEL R81, R83, RZ, !P2 ;  /* 0x000000ff53517208 */ /* 0x000fe20005000000 */
[----:B------:R-:W-:Y:S01]  /*5530*/  FMUL.FTZ R88, R89, R88 ;  /* 0x0000005859587220 */ /* 0x000fe20000410000 */
[----:B------:R-:W-:-:S02]  /*5540*/  FSEL R82, R43, 1, !P2 ;  /* 0x3f8000002b527808 */ /* 0x000fc40005000000 */
[----:B------:R-:W-:Y:S01]  /*5550*/  FSEL R83, R54, RZ, !P2 ;  /* 0x000000ff36537208 */ /* 0x000fe20005000000 */
[----:B------:R-:W0:Y:S01]  /*5560*/  MUFU.EX2 R86, R86 ;  /* 0x0000005600567308 */ /* 0x000e220000000800 */
[----:B------:R-:W-:Y:S02]  /*5570*/  ISETP.GE.U32.AND P2, PT, R92, UR13, PT ;  /* 0x0000000d5c007c0c */ /* 0x000fe4000bf46070 */
[----:B------:R-:W-:Y:S01]  /*5580*/  IADD3 R92, PT, PT, R65, 0xc, RZ ;  /* 0x0000000c415c7810 */ /* 0x000fe20007ffe0ff */
[----:B------:R-:W-:Y:S01]  /*5590*/  FMUL.FTZ R104, R100, R12 ;  /* 0x0000000c64687220 */ /* 0x000fe20000410000 */
[----:B------:R-:W-:Y:S01]  /*55a0*/  FSEL R87, R87, RZ, !P4 ;  /* 0x000000ff57577208 */ /* 0x000fe20006000000 */
[----:B------:R-:W1:Y:S01]  /*55b0*/  MUFU.SIN R93, R101 ;  /* 0x00000065005d7308 */ /* 0x000e620000000400 */
[----:B------:R-:W-:Y:S02]  /*55c0*/  FSEL R88, R88, 1, !P4 ;  /* 0x3f80000058587808 */ /* 0x000fe40006000000 */
[----:B------:R-:W-:-:S02]  /*55d0*/  FSEL R89, R56, RZ, !P4 ;  /* 0x000000ff38597208 */ /* 0x000fc40006000000 */
[----:B------:R-:W-:Y:S02]  /*55e0*/  LOP3.LUT R35, R35, 0x3e0, RZ, 0xc0, !PT ;  /* 0x000003e023237812 */ /* 0x000fe400078ec0ff */
[----:B------:R-:W-:Y:S01]  /*55f0*/  ISETP.GE.U32.AND P4, PT, R92, UR13, PT ;  /* 0x0000000d5c007c0c */ /* 0x000fe2000bf86070 */
[----:B------:R-:W3:Y:S01]  /*5600*/  MUFU.COS R95, R101 ;  /* 0x00000065005f7308 */ /* 0x000ee20000000000 */
[C---:B----4-:R-:W-:Y:S01]  /*5610*/  FMUL.FTZ R92, R91.reuse, R90 ;  /* 0x0000005a5b5c7220 */ /* 0x050fe20000410000 */
[----:B------:R-:W-:Y:S01]  /*5620*/  FMUL.FTZ R90, R91, R42 ;  /* 0x0000002a5b5a7220 */ /* 0x000fe20000410000 */
[----:B------:R-:W-:Y:S01]  /*5630*/  IADD3 R42, PT, PT, R35, R0, RZ ;  /* 0x00000000232a7210 */ /* 0x000fe20007ffe0ff */
[----:B------:R-:W-:-:S04]  /*5640*/  FMUL.FTZ R94, R41, R13 ;  /* 0x0000000d295e7220 */ /* 0x000fc80000410000 */
[----:B------:R-:W1:Y:S01]  /*5650*/  MUFU.EX2 R104, R104 ;  /* 0x0000006800687308 */ /* 0x000e620000000800 */
[----:B------:R-:W-:Y:S01]  /*5660*/  FMUL.RZ R102, R94, 0.15915493667125701904 ;  /* 0x3e22f9835e667820 */ /* 0x000fe2000040c000 */
[----:B------:R-:W-:Y:S02]  /*5670*/  IMAD R35, R35, 0x1f, R42 ;  /* 0x0000001f23237824 */ /* 0x000fe400078e022a */
[----:B------:R-:W-:Y:S01]  /*5680*/  FMUL.FTZ R94, R41, R14 ;  /* 0x0000000e295e7220 */ /* 0x000fe20000410000 */
[C---:B0-----:R-:W-:Y:S01]  /*5690*/  FMUL.FTZ R84, R86.reuse, R84 ;  /* 0x0000005456547220 */ /* 0x041fe20000410000 */
[----:B------:R-:W-:Y:S01]  /*56a0*/  FMUL.FTZ R85, R86, R85 ;  /* 0x0000005556557220 */ /* 0x000fe20000410000 */
[----:B------:R-:W-:Y:S01]  /*56b0*/  IADD3 R43, PT, PT, R65, 0xb, RZ ;  /* 0x0000000b412b7810 */ /* 0x000fe20007ffe0ff */
[----:B------:R-:W-:Y:S01]  /*56c0*/  FMUL.RZ R94, R94, 0.15915493667125701904 ;  /* 0x3e22f9835e5e7820 */ /* 0x000fe2000040c000 */
[----:B------:R-:W-:Y:S02]  /*56d0*/  LEA.HI.SX32 R111, R35, R35, 0x1b ;  /* 0x00000023236f7211 */ /* 0x000fe400078fdaff */
[----:B------:R-:W-:-:S02]  /*56e0*/  FSEL R84, R84, RZ, !P3 ;  /* 0x000000ff54547208 */ /* 0x000fc40005800000 */
[----:B------:R-:W-:Y:S02]  /*56f0*/  FSEL R85, R85, 1, !P3 ;  /* 0x3f80000055557808 */ /* 0x000fe40005800000 */
[----:B------:R-:W-:Y:S01]  /*5700*/  FSEL R86, R55, RZ, !P3 ;  /* 0x000000ff37567208 */ /* 0x000fe20005800000 */
[----:B------:R-:W-:Y:S01]  /*5710*/  FMUL.FTZ R113, R100, R13 ;  /* 0x0000000d64717220 */ /* 0x000fe20000410000 */
[----:B------:R-:W-:Y:S01]  /*5720*/  ISETP.GE.U32.AND P3, PT, R43, UR13, PT ;  /* 0x0000000d2b007c0c */ /* 0x000fe2000bf66070 */
[----:B------:R-:W-:Y:S01]  /*5730*/  MUFU.COS R101, R94 ;  /* 0x0000005e00657308 */ /* 0x000fe20000000000 */
[----:B------:R-:W-:Y:S01]  /*5740*/  FMUL.FTZ R136, R41, R15 ;  /* 0x0000000f29887220 */ /* 0x000fe20000410000 */
[----:B------:R-:W-:Y:S01]  /*5750*/  LEA R111, R111, UR21, 0x1 ;  /* 0x000000156f6f7c11 */ /* 0x000fe2000f8e08ff */
[----:B-1----:R-:W-:Y:S01]  /*5760*/  FMUL.FTZ R93, R104, R93 ;  /* 0x0000005d685d7220 */ /* 0x002fe20000410000 */
[----:B------:R-:W-:-:S04]  /*5770*/  IADD3 R135, PT, PT, R65, 0xe, RZ ;  /* 0x0000000e41877810 */ /* 0x000fc80007ffe0ff */
[----:B------:R3:W-:Y:S01]  /*5780*/  MUFU.SIN R43, R94 ;  /* 0x0000005e002b7308 */ /* 0x0007e20000000400 */
[----:B------:R-:W-:Y:S01]  /*5790*/  FMUL.RZ R136, R136, 0.15915493667125701904 ;  /* 0x3e22f98388887820 */ /* 0x000fe2000040c000 */
[----:B------:R-:W-:Y:S01]  /*57a0*/  FSEL R91, R92, 1, !P5 ;  /* 0x3f8000005c5b7808 */ /* 0x000fe20006800000 */
[----:B------:R0:W-:Y:S01]  /*57b0*/  STS.U16 [R111], R105 ;  /* 0x000000696f007388 */ /* 0x0001e20000000400 */
[----:B------:R-:W-:-:S04]  /*57c0*/  IADD3 R108, PT, PT, R35, 0x20, RZ ;  /* 0x00000020236c7810 */ /* 0x000fc80007ffe0ff */
[----:B------:R-:W-:Y:S01]  /*57d0*/  MUFU.SIN R110, R102 ;  /* 0x00000066006e7308 */ /* 0x000fe20000000400 */
[----:B---3--:R-:W-:Y:S01]  /*57e0*/  FMUL.FTZ R94, R104, R95 ;  /* 0x0000005f685e7220 */ /* 0x008fe20000410000 */
[----:B------:R-:W-:-:S06]  /*57f0*/  FSEL R90, R90, RZ, !P5 ;  /* 0x000000ff5a5a7208 */ /* 0x000fcc0006800000 */
[----:B------:R1:W3:Y:S01]  /*5800*/  MUFU.COS R112, R102 ;  /* 0x0000006600707308 */ /* 0x0002e20000000000 */
[----:B------:R-:W-:Y:S02]  /*5810*/  FSEL R92, R57, RZ, !P5 ;  /* 0x000000ff395c7208 */ /* 0x000fe40006800000 */
[----:B------:R-:W-:Y:S02]  /*5820*/  FSEL R93, R93, RZ, !P6 ;  /* 0x000000ff5d5d7208 */ /* 0x000fe40007000000 */
[----:B------:R-:W-:Y:S02]  /*5830*/  FSEL R94, R94, 1, !P6 ;  /* 0x3f8000005e5e7808 */ /* 0x000fe40007000000 */
[----:B-1----:R-:W-:Y:S01]  /*5840*/  IADD3 R102, PT, PT, R65, 0xd, RZ ;  /* 0x0000000d41667810 */ /* 0x002fe20007ffe0ff */
[----:B------:R-:W3:Y:S01]  /*5850*/  MUFU.EX2 R113, R113 ;  /* 0x0000007100717308 */ /* 0x000ee20000000800 */
[----:B------:R-:W-:Y:S02]  /*5860*/  FSEL R95, R58, RZ, !P6 ;  /* 0x000000ff3a5f7208 */ /* 0x000fe40007000000 */
[----:B0-----:R-:W-:Y:S01]  /*5870*/  IADD3 R111, PT, PT, R35, 0x40, RZ ;  /* 0x00000040236f7810 */ /* 0x001fe20007ffe0ff */
[----:B------:R-:W0:Y:S01]  /*5880*/  MUFU.COS R103, R136 ;  /* 0x0000008800677308 */ /* 0x000e220000000000 */
[----:B------:R-:W-:-:S02]  /*5890*/  ISETP.GE.U32.AND P5, PT, R102, UR13, PT ;  /* 0x0000000d66007c0c */ /* 0x000fc4000bfa6070 */
[----:B------:R-:W-:Y:S02]  /*58a0*/  ISETP.GE.U32.AND P6, PT, R135, UR13, PT ;  /* 0x0000000d87007c0c */ /* 0x000fe4000bfc6070 */
[----:B------:R-:W-:Y:S02]  /*58b0*/  IADD3 R135, PT, PT, R35, 0x60, RZ ;  /* 0x0000006023877810 */ /* 0x000fe40007ffe0ff */
[-C--:B------:R-:W-:Y:S01]  /*58c0*/  LEA.HI.SX32 R108, R108, R35.reuse, 0x1b ;  /* 0x000000236c6c7211 */ /* 0x080fe200078fdaff */
[----:B------:R1:W4:Y:S01]  /*58d0*/  MUFU.SIN R102, R136 ;  /* 0x0000008800667308 */ /* 0x0003220000000400 */
[-C--:B------:R-:W-:Y:S02]  /*58e0*/  LEA.HI.SX32 R111, R111, R35.reuse, 0x1b ;  /* 0x000000236f6f7211 */ /* 0x080fe400078fdaff */
[----:B------:R-:W-:Y:S02]  /*58f0*/  LEA.HI.SX32 R135, R135, R35, 0x1b ;  /* 0x0000002387877211 */ /* 0x000fe400078fdaff */
[----:B------:R-:W-:-:S02]  /*5900*/  LEA R108, R108, UR21, 0x1 ;  /* 0x000000156c6c7c11 */ /* 0x000fc4000f8e08ff */
[----:B-1----:R-:W-:Y:S02]  /*5910*/  IADD3 R136, PT, PT, R35, 0x80, RZ ;  /* 0x0000008023887810 */ /* 0x002fe40007ffe0ff */
[----:B------:R-:W-:Y:S02]  /*5920*/  LEA R111, R111, UR21, 0x1 ;  /* 0x000000156f6f7c11 */ /* 0x000fe4000f8e08ff */
[----:B------:R-:W-:Y:S02]  /*5930*/  LEA.HI.SX32 R136, R136, R35, 0x1b ;  /* 0x0000002388887211 */ /* 0x000fe400078fdaff */
[----:B------:R-:W-:Y:S01]  /*5940*/  LEA R135, R135, UR21, 0x1 ;  /* 0x0000001587877c11 */ /* 0x000fe2000f8e08ff */
[----:B------:R-:W-:Y:S01]  /*5950*/  STS.U16 [R108+0x40], R106 ;  /* 0x0000406a6c007388 */ /* 0x000fe20000000400 */
[----:B------:R-:W-:Y:S01]  /*5960*/  LEA R136, R136, UR21, 0x1 ;  /* 0x0000001588887c11 */ /* 0x000fe2000f8e08ff */
[----:B------:R-:W-:Y:S02]  /*5970*/  FMUL.FTZ R137, R41, R17 ;  /* 0x0000001129897220 */ /* 0x000fe40000410000 */
[----:B------:R3:W-:Y:S01]  /*5980*/  STS.U16 [R111+0x80], R97 ;  /* 0x000080616f007388 */ /* 0x0007e20000000400 */
[----:B------:R-:W-:-:S03]  /*5990*/  FMUL.FTZ R109, R100, R14 ;  /* 0x0000000e646d7220 */ /* 0x000fc60000410000 */
[----:B------:R1:W-:Y:S04]  /*59a0*/  STS.U16 [R135+0xc0], R98 ;  /* 0x0000c06287007388 */ /* 0x0003e80000000400 */
[----:B------:R0:W-:Y:S01]  /*59b0*/  STS.U16 [R136+0x100], R96 ;  /* 0x0001006088007388 */ /* 0x0001e20000000400 */
[----:B---3--:R-:W-:Y:S01]  /*59c0*/  FMUL.FTZ R97, R113, R112 ;  /* 0x0000007071617220 */ /* 0x008fe20000410000 */
[----:B------:R-:W-:Y:S01]  /*59d0*/  FMUL.FTZ R112, R69, R68 ;  /* 0x0000004445707220 */ /* 0x000fe20000410000 */
[----:B------:R-:W-:Y:S01]  /*59e0*/  FMUL.RZ R111, R137, 0.15915493667125701904 ;  /* 0x3e22f983896f7820 */ /* 0x000fe2000040c000 */
[----:B-1----:R-:W-:Y:S02]  /*59f0*/  FMUL.FTZ R135, RZ, R69 ;  /* 0x00000045ff877220 */ /* 0x002fe40000410000 */
[----:B------:R-:W-:Y:S01]  /*5a00*/  FFMA.FTZ R137, RZ, R70, R112 ;  /* 0x00000046ff897223 */ /* 0x000fe20000010070 */
[----:B0-----:R-:W-:Y:S01]  /*5a10*/  FMUL.FTZ R96, R113, R110 ;  /* 0x0000006e71607220 */ /* 0x001fe20000410000 */
[C---:B------:R-:W-:Y:S01]  /*5a20*/  FMUL.FTZ R113, R41.reuse, R18 ;  /* 0x0000001229717220 */ /* 0x040fe20000410000 */
[----:B------:R-:W-:Y:S01]  /*5a30*/  FFMA.FTZ R135, R70, R68, -R135 ;  /* 0x0000004446877223 */ /* 0x000fe20000010887 */
[-C--:B------:R-:W-:Y:S01]  /*5a40*/  FMUL.FTZ R107, R41, R16.reuse ;  /* 0x00000010296b7220 */ /* 0x080fe20000410000 */
[----:B------:R-:W-:Y:S01]  /*5a50*/  IADD3 R136, PT, PT, R35, 0xa0, RZ ;  /* 0x000000a023887810 */ /* 0x000fe20007ffe0ff */
[----:B------:R-:W-:Y:S01]  /*5a60*/  FMUL.RZ R112, R113, 0.15915493667125701904 ;  /* 0x3e22f98371707820 */ /* 0x000fe2000040c000 */
[----:B------:R-:W-:Y:S01]  /*5a70*/  FADD.FTZ R113, RZ, R137 ;  /* 0x00000089ff717221 */ /* 0x000fe20000010000 */
[----:B------:R-:W0:Y:S01]  /*5a80*/  MUFU.EX2 R109, R109 ;  /* 0x0000006d006d7308 */ /* 0x000e220000000800 */
[----:B------:R-:W-:Y:S01]  /*5a90*/  FADD.FTZ R135, R135, R71 ;  /* 0x0000004787877221 */ /* 0x000fe20000010000 */
[----:B------:R-:W-:Y:S01]  /*5aa0*/  FMUL.RZ R107, R107, 0.15915493667125701904 ;  /* 0x3e22f9836b6b7820 */ /* 0x000fe2000040c000 */
[----:B------:R-:W-:Y:S01]  /*5ab0*/  FMUL.FTZ R104, R100, R15 ;  /* 0x0000000f64687220 */ /* 0x000fe20000410000 */
[----:B------:R-:W-:Y:S01]  /*5ac0*/  LEA.HI.SX32 R136, R136, R35, 0x1b ;  /* 0x0000002388887211 */ /* 0x000fe200078fdaff */
[C---:B------:R-:W-:Y:S01]  /*5ad0*/  FMUL.FTZ R138, R72.reuse, R113 ;  /* 0x00000071488a7220 */ /* 0x040fe20000410000 */
[-C--:B------:R-:W-:Y:S01]  /*5ae0*/  FMUL.FTZ R139, R72, R135.reuse ;  /* 0x00000087488b7220 */ /* 0x080fe20000410000 */
[----:B------:R-:W-:Y:S01]  /*5af0*/  MUFU.SIN R105, R107 ;  /* 0x0000006b00697308 */ /* 0x000fe20000000400 */
[----:B------:R-:W-:Y:S01]  /*5b00*/  FMUL.FTZ R108, R100, R16 ;  /* 0x00000010646c7220 */ /* 0x000fe20000410000 */
[----:B------:R-:W-:Y:S01]  /*5b10*/  LEA R136, R136, UR21, 0x1 ;  /* 0x0000001588887c11 */ /* 0x000fe2000f8e08ff */
[C---:B------:R-:W-:Y:S01]  /*5b20*/  FFMA.FTZ R138, R73.reuse, R135, -R138 ;  /* 0x00000087498a7223 */ /* 0x040fe2000001088a */
[----:B------:R-:W-:-:S04]  /*5b30*/  FFMA.FTZ R139, R73, R113, R139 ;  /* 0x00000071498b7223 */ /* 0x000fc8000001008b */
[----:B------:R1:W-:Y:S01]  /*5b40*/  MUFU.COS R106, R107 ;  /* 0x0000006b006a7308 */ /* 0x0003e20000000000 */
[----:B------:R-:W-:Y:S01]  /*5b50*/  FADD.FTZ R138, R138, R74 ;  /* 0x0000004a8a8a7221 */ /* 0x000fe20000010000 */
[----:B------:R3:W-:Y:S01]  /*5b60*/  STS.U16 [R136+0x140], R99 ;  /* 0x0001406388007388 */ /* 0x0007e20000000400 */
[----:B------:R-:W-:-:S05]  /*5b70*/  FADD.FTZ R139, RZ, R139 ;  /* 0x0000008bff8b7221 */ /* 0x000fca0000010000 */
[----:B------:R-:W-:Y:S01]  /*5b80*/  MUFU.SIN R41, R111 ;  /* 0x0000006f00297308 */ /* 0x000fe20000000400 */
[----:B-1----:R-:W-:-:S07]  /*5b90*/  FMUL.FTZ R107, R100, R17 ;  /* 0x00000011646b7220 */ /* 0x002fce0000410000 */
[----:B------:R-:W1:Y:S01]  /*5ba0*/  MUFU.COS R111, R111 ;  /* 0x0000006f006f7308 */ /* 0x000e620000000000 */
[----:B---3--:R-:W-:Y:S01]  /*5bb0*/  FMUL.FTZ R99, R100, R18 ;  /* 0x0000001264637220 */ /* 0x008fe20000410000 */
[----:B0-----:R-:W-:-:S06]  /*5bc0*/  FMUL.FTZ R100, R109, R101 ;  /* 0x000000656d647220 */ /* 0x001fcc0000410000 */
[----:B------:R-:W0:Y:S01]  /*5bd0*/  MUFU.EX2 R104, R104 ;  /* 0x0000006800687308 */ /* 0x000e220000000800 */
[----:B------:R-:W-:-:S03]  /*5be0*/  FMUL.FTZ R43, R109, R43 ;  /* 0x0000002b6d2b7220 */ /* 0x000fc60000410000 */
[----:B------:R-:W1:Y:S01]  /*5bf0*/  MUFU.EX2 R107, R107 ;  /* 0x0000006b006b7308 */ /* 0x000e620000000800 */
[----:B------:R-:W-:-:S03]  /*5c00*/  FMUL.FTZ R101, R75, R138 ;  /* 0x0000008a4b657220 */ /* 0x000fc60000410000 */
[----:B------:R-:W3:Y:S01]  /*5c10*/  MUFU.EX2 R108, R108 ;  /* 0x0000006c006c7308 */ /* 0x000ee20000000800 */
[-C--:B------:R-:W-:Y:S01]  /*5c20*/  FMUL.FTZ R109, R75, R139.reuse ;  /* 0x0000008b4b6d7220 */ /* 0x080fe20000410000 */
[----:B------:R-:W-:-:S03]  /*5c30*/  FFMA.FTZ R101, R76, R139, R101 ;  /* 0x0000008b4c657223 */ /* 0x000fc60000010065 */
[----:B------:R-:W-:Y:S01]  /*5c40*/  FFMA.FTZ R109, R76, R138, -R109 ;  /* 0x0000008a4c6d7223 */ /* 0x000fe2000001086d */
[----:B------:R-:W-:Y:S01]  /*5c50*/  MUFU.SIN R137, R112 ;  /* 0x0000007000897308 */ /* 0x000fe20000000400 */
[C---:B0-----:R-:W-:Y:S01]  /*5c60*/  FMUL.FTZ R103, R104.reuse, R103 ;  /* 0x0000006768677220 */ /* 0x041fe20000410000 */
[----:B----4-:R-:W-:Y:S01]  /*5c70*/  FMUL.FTZ R102, R104, R102 ;  /* 0x0000006668667220 */ /* 0x010fe20000410000 */
[----:B------:R-:W-:Y:S01]  /*5c80*/  FADD.FTZ R101, RZ, R101 ;  /* 0x00000065ff657221 */ /* 0x000fe20000010000 */
[----:B------:R-:W-:Y:S01]  /*5c90*/  FADD.FTZ R104, R109, R77 ;  /* 0x0000004d6d687221 */ /* 0x000fe20000010000 */
[----:B-1----:R-:W-:-:S03]  /*5ca0*/  FMUL.FTZ R109, R107, R111 ;  /* 0x0000006f6b6d7220 */ /* 0x002fc60000410000 */
[----:B------:R-:W0:Y:S01]  /*5cb0*/  MUFU.COS R112, R112 ;  /* 0x0000007000707308 */ /* 0x000e220000000000 */
[----:B------:R-:W-:Y:S01]  /*5cc0*/  FMUL.FTZ R41, R107, R41 ;  /* 0x000000296b297220 */ /* 0x000fe20000410000 */
[C---:B---3--:R-:W-:Y:S01]  /*5cd0*/  FMUL.FTZ R106, R108.reuse, R106 ;  /* 0x0000006a6c6a7220 */ /* 0x048fe20000410000 */
[----:B------:R-:W-:Y:S01]  /*5ce0*/  FMUL.FTZ R105, R108, R105 ;  /* 0x000000696c697220 */ /* 0x000fe20000410000 */
[C---:B------:R-:W-:Y:S01]  /*5cf0*/  FMUL.FTZ R107, R78.reuse, R101 ;  /* 0x000000654e6b7220 */ /* 0x040fe20000410000 */
[----:B------:R-:W-:-:S03]  /*5d00*/  FMUL.FTZ R108, R78, R104 ;  /* 0x000000684e6c7220 */ /* 0x000fc60000410000 */
[----:B------:R-:W0:Y:S01]  /*5d10*/  MUFU.EX2 R99, R99 ;  /* 0x0000006300637308 */ /* 0x000e220000000800 */
[C---:B------:R-:W-:Y:S01]  /*5d20*/  FFMA.FTZ R107, R79.reuse, R104, -R107 ;  /* 0x000000684f6b7223 */ /* 0x040fe2000001086b */
[----:B------:R-:W-:Y:S01]  /*5d30*/  FFMA.FTZ R104, R79, R101, R108 ;  /* 0x000000654f687223 */ /* 0x000fe2000001006c */
[-C--:B------:R-:W-:Y:S01]  /*5d40*/  FMUL.FTZ R101, R67, R69.reuse ;  /* 0x0000004543657220 */ /* 0x080fe20000410000 */
[C---:B------:R-:W-:Y:S02]  /*5d50*/  FMUL.FTZ R108, R66.reuse, R69 ;  /* 0x00000045426c7220 */ /* 0x040fe40000410000 */
[----:B------:R-:W-:Y:S01]  /*5d60*/  FADD.FTZ R104, RZ, R104 ;  /* 0x00000068ff687221 */ /* 0x000fe20000010000 */
[----:B------:R-:W-:Y:S01]  /*5d70*/  FADD.FTZ R107, R107, R80 ;  /* 0x000000506b6b7221 */ /* 0x000fe20000010000 */
[----:B------:R-:W-:Y:S01]  /*5d80*/  FFMA.FTZ R101, R66, R70, R101 ;  /* 0x0000004642657223 */ /* 0x000fe20000010065 */
[----:B------:R-:W-:Y:S01]  /*5d90*/  IADD3 R110, PT, PT, R65, 0xf, RZ ;  /* 0x0000000f416e7810 */ /* 0x000fe20007ffe0ff */
[C---:B------:R-:W-:Y:S01]  /*5da0*/  FMUL.FTZ R113, R81.reuse, R104 ;  /* 0x0000006851717220 */ /* 0x040fe20000410000 */
[----:B------:R-:W-:Y:S01]  /*5db0*/  FMUL.FTZ R135, R81, R107 ;  /* 0x0000006b51877220 */ /* 0x000fe20000410000 */
[C---:B0-----:R-:W-:Y:S01]  /*5dc0*/  FMUL.FTZ R112, R99.reuse, R112 ;  /* 0x0000007063707220 */ /* 0x041fe20000410000 */
[----:B------:R-:W-:Y:S01]  /*5dd0*/  FMUL.FTZ R111, R99, R137 ;  /* 0x00000089636f7220 */ /* 0x000fe20000410000 */
[----:B------:R-:W-:Y:S01]  /*5de0*/  FFMA.FTZ R99, R67, R70, -R108 ;  /* 0x0000004643637223 */ /* 0x000fe2000001086c */
[----:B------:R-:W-:Y:S01]  /*5df0*/  FMUL.FTZ R108, R72, R101 ;  /* 0x00000065486c7220 */ /* 0x000fe20000410000 */
[----:B------:R-:W-:Y:S01]  /*5e00*/  FSEL R96, R96, RZ, !P2 ;  /* 0x000000ff60607208 */ /* 0x000fe20005000000 */
[----:B------:R-:W-:Y:S01]  /*5e10*/  FFMA.FTZ R107, R82, R107, -R113 ;  /* 0x0000006b526b7223 */ /* 0x000fe20000010871 */
[----:B------:R-:W-:-:S02]  /*5e20*/  FSEL R97, R97, 1, !P2 ;  /* 0x3f80000061617808 */ /* 0x000fc40005000000 */
[----:B------:R-:W-:Y:S01]  /*5e30*/  FSEL R98, R59, RZ, !P2 ;  /* 0x000000ff3b627208 */ /* 0x000fe20005000000 */
[----:B------:R-:W-:Y:S01]  /*5e40*/  FFMA.FTZ R104, R82, R104, R135 ;  /* 0x0000006852687223 */ /* 0x000fe20000010087 */
[----:B------:R-:W-:Y:S01]  /*5e50*/  ISETP.GE.U32.AND P2, PT, R110, UR13, PT ;  /* 0x0000000d6e007c0c */ /* 0x000fe2000bf46070 */
[-C--:B------:R-:W-:Y:S01]  /*5e60*/  FMUL.FTZ R110, R72, R99.reuse ;  /* 0x00000063486e7220 */ /* 0x080fe20000410000 */
[----:B------:R-:W-:Y:S01]  /*5e70*/  FFMA.FTZ R99, R73, R99, -R108 ;  /* 0x0000006349637223 */ /* 0x000fe2000001086c */
[----:B------:R-:W-:Y:S01]  /*5e80*/  FADD.FTZ R107, R107, R83 ;  /* 0x000000536b6b7221 */ /* 0x000fe20000010000 */
[----:B------:R-:W-:Y:S01]  /*5e90*/  FADD.FTZ R104, RZ, R104 ;  /* 0x00000068ff687221 */ /* 0x000fe20000010000 */
[----:B------:R-:W-:Y:S01]  /*5ea0*/  FFMA.FTZ R101, R73, R101, R110 ;  /* 0x0000006549657223 */ /* 0x000fe2000001006e */
[C---:B------:R-:W-:Y:S01]  /*5eb0*/  FMUL.FTZ R108, R75.reuse, R99 ;  /* 0x000000634b6c7220 */ /* 0x040fe20000410000 */
[C---:B------:R-:W-:Y:S01]  /*5ec0*/  FMUL.FTZ R113, R84.reuse, R107 ;  /* 0x0000006b54717220 */ /* 0x040fe20000410000 */
[-C--:B------:R-:W-:Y:S01]  /*5ed0*/  FMUL.FTZ R110, R84, R104.reuse ;  /* 0x00000068546e7220 */ /* 0x080fe20000410000 */
[-C--:B------:R-:W-:Y:S01]  /*5ee0*/  FMUL.FTZ R135, R75, R101.reuse ;  /* 0x000000654b877220 */ /* 0x080fe20000410000 */
[C---:B------:R-:W-:Y:S01]  /*5ef0*/  FFMA.FTZ R101, R76.reuse, R101, R108 ;  /* 0x000000654c657223 */ /* 0x040fe2000001006c */
[C---:B------:R-:W-:Y:S01]  /*5f00*/  FFMA.FTZ R104, R85.reuse, R104, R113 ;  /* 0x0000006855687223 */ /* 0x040fe20000010071 */
[----:B------:R-:W-:Y:S01]  /*5f10*/  FFMA.FTZ R107, R85, R107, -R110 ;  /* 0x0000006b556b7223 */ /* 0x000fe2000001086e */
[----:B------:R-:W-:Y:S01]  /*5f20*/  FFMA.FTZ R99, R76, R99, -R135 ;  /* 0x000000634c637223 */ /* 0x000fe20000010887 */
[C---:B------:R-:W-:Y:S01]  /*5f30*/  FMUL.FTZ R108, R78.reuse, R101 ;  /* 0x000000654e6c7220 */ /* 0x040fe20000410000 */
[----:B------:R-:W-:Y:S01]  /*5f40*/  FADD.FTZ R104, RZ, R104 ;  /* 0x00000068ff687221 */ /* 0x000fe20000010000 */
[----:B------:R-:W-:Y:S01]  /*5f50*/  FADD.FTZ R107, R107, R86 ;  /* 0x000000566b6b7221 */ /* 0x000fe20000010000 */
[-C--:B------:R-:W-:Y:S01]  /*5f60*/  FMUL.FTZ R110, R78, R99.reuse ;  /* 0x000000634e6e7220 */ /* 0x080fe20000410000 */
[----:B------:R-:W-:Y:S01]  /*5f70*/  FFMA.FTZ R99, R79, R99, -R108 ;  /* 0x000000634f637223 */ /* 0x000fe2000001086c */
[CC--:B------:R-:W-:Y:S01]  /*5f80*/  FMUL.FTZ R113, R87.reuse, R104.reuse ;  /* 0x0000006857717220 */ /* 0x0c0fe20000410000 */
[----:B------:R-:W-:Y:S01]  /*5f90*/  FMUL.FTZ R135, R87, R107 ;  /* 0x0000006b57877220 */ /* 0x000fe20000410000 */
[----:B------:R-:W-:Y:S01]  /*5fa0*/  FFMA.FTZ R101, R79, R101, R110 ;  /* 0x000000654f657223 */ /* 0x000fe2000001006e */
[C---:B------:R-:W-:Y:S01]  /*5fb0*/  FMUL.FTZ R108, R81.reuse, R99 ;  /* 0x00000063516c7220 */ /* 0x040fe20000410000 */
[C---:B------:R-:W-:Y:S01]  /*5fc0*/  FFMA.FTZ R107, R88.reuse, R107, -R113 ;  /* 0x0000006b586b7223 */ /* 0x040fe20000010871 */
[----:B------:R-:W-:Y:S01]  /*5fd0*/  FFMA.FTZ R104, R88, R104, R135 ;  /* 0x0000006858687223 */ /* 0x000fe20000010087 */
[-C--:B------:R-:W-:Y:S01]  /*5fe0*/  FMUL.FTZ R110, R81, R101.reuse ;  /* 0x00000065516e7220 */ /* 0x080fe20000410000 */
[C---:B------:R-:W-:Y:S01]  /*5ff0*/  FFMA.FTZ R101, R82.reuse, R101, R108 ;  /* 0x0000006552657223 */ /* 0x040fe2000001006c */
[----:B------:R-:W-:Y:S01]  /*6000*/  FADD.FTZ R107, R107, R89 ;  /* 0x000000596b6b7221 */ /* 0x000fe20000010000 */
[----:B------:R-:W-:Y:S01]  /*6010*/  FADD.FTZ R104, RZ, R104 ;  /* 0x00000068ff687221 */ /* 0x000fe20000010000 */
[----:B------:R-:W-:Y:S01]  /*6020*/  FFMA.FTZ R99, R82, R99, -R110 ;  /* 0x0000006352637223 */ /* 0x000fe2000001086e */
[----:B------:R-:W-:Y:S01]  /*6030*/  FMUL.FTZ R108, R84, R101 ;  /* 0x00000065546c7220 */ /* 0x000fe20000410000 */
[C---:B------:R-:W-:Y:S01]  /*6040*/  FMUL.FTZ R113, R90.reuse, R107 ;  /* 0x0000006b5a717220 */ /* 0x040fe20000410000 */
[-C--:B------:R-:W-:Y:S01]  /*6050*/  FMUL.FTZ R110, R90, R104.reuse ;  /* 0x000000685a6e7220 */ /* 0x080fe20000410000 */
[-C--:B------:R-:W-:Y:S01]  /*6060*/  FMUL.FTZ R135, R84, R99.reuse ;  /* 0x0000006354877220 */ /* 0x080fe20000410000 */
[----:B------:R-:W-:Y:S01]  /*6070*/  FFMA.FTZ R108, R85, R99, -R108 ;  /* 0x00000063556c7223 */ /* 0x000fe2000001086c */
[C---:B------:R-:W-:Y:S01]  /*6080*/  FFMA.FTZ R99, R91.reuse, R104, R113 ;  /* 0x000000685b637223 */ /* 0x040fe20000010071 */
[----:B------:R-:W-:Y:S01]  /*6090*/  FFMA.FTZ R110, R91, R107, -R110 ;  /* 0x0000006b5b6e7223 */ /* 0x000fe2000001086e */
[----:B------:R-:W-:Y:S01]  /*60a0*/  FFMA.FTZ R101, R85, R101, R135 ;  /* 0x0000006555657223 */ /* 0x000fe20000010087 */
[C---:B------:R-:W-:Y:S01]  /*60b0*/  FMUL.FTZ R107, R87.reuse, R108 ;  /* 0x0000006c576b7220 */ /* 0x040fe20000410000 */
[----:B------:R-:W-:Y:S01]  /*60c0*/  FADD.FTZ R99, RZ, R99 ;  /* 0x00000063ff637221 */ /* 0x000fe20000010000 */
[----:B------:R-:W-:Y:S01]  /*60d0*/  FADD.FTZ R104, R110, R92 ;  /* 0x0000005c6e687221 */ /* 0x000fe20000010000 */
[-C--:B------:R-:W-:Y:S01]  /*60e0*/  FMUL.FTZ R135, R87, R101.reuse ;  /* 0x0000006557877220 */ /* 0x080fe20000410000 */
[C---:B------:R-:W-:Y:S01]  /*60f0*/  FFMA.FTZ R101, R88.reuse, R101, R107 ;  /* 0x0000006558657223 */ /* 0x040fe2000001006b */
[C---:B------:R-:W-:Y:S01]  /*6100*/  FMUL.FTZ R110, R93.reuse, R99 ;  /* 0x000000635d6e7220 */ /* 0x040fe20000410000 */
[----:B------:R-:W-:Y:S01]  /*6110*/  FMUL.FTZ R113, R93, R104 ;  /* 0x000000685d717220 */ /* 0x000fe20000410000 */
[----:B------:R-:W-:Y:S01]  /*6120*/  FFMA.FTZ R135, R88, R108, -R135 ;  /* 0x0000006c58877223 */ /* 0x000fe20000010887 */
[----:B------:R-:W-:Y:S01]  /*6130*/  FMUL.FTZ R107, R90, R101 ;  /* 0x000000655a6b7220 */ /* 0x000fe20000410000 */
[C---:B------:R-:W-:Y:S01]  /*6140*/  FFMA.FTZ R104, R94.reuse, R104, -R110 ;  /* 0x000000685e687223 */ /* 0x040fe2000001086e */
[----:B------:R-:W-:Y:S01]  /*6150*/  FFMA.FTZ R99, R94, R99, R113 ;  /* 0x000000635e637223 */ /* 0x000fe20000010071 */
[-C--:B------:R-:W-:Y:S01]  /*6160*/  FMUL.FTZ R108, R90, R135.reuse ;  /* 0x000000875a6c7220 */ /* 0x080fe20000410000 */
[C---:B------:R-:W-:Y:S01]  /*6170*/  FFMA.FTZ R135, R91.reuse, R135, -R107 ;  /* 0x000000875b877223 */ /* 0x040fe2000001086b */
[----:B------:R-:W-:Y:S01]  /*6180*/  FADD.FTZ R104, R104, R95 ;  /* 0x0000005f68687221 */ /* 0x000fe20000010000 */
[----:B------:R-:W-:Y:S01]  /*6190*/  FADD.FTZ R99, RZ, R99 ;  /* 0x00000063ff637221 */ /* 0x000fe20000010000 */
[----:B------:R-:W-:Y:S01]  /*61a0*/  FFMA.FTZ R101, R91, R101, R108 ;  /* 0x000000655b657223 */ /* 0x000fe2000001006c */
[C---:B------:R-:W-:Y:S01]  /*61b0*/  FMUL.FTZ R110, R93.reuse, R135 ;  /* 0x000000875d6e7220 */ /* 0x040fe20000410000 */
[CC--:B------:R-:W-:Y:S01]  /*61c0*/  FMUL.FTZ R108, R96.reuse, R104.reuse ;  /* 0x00000068606c7220 */ /* 0x0c0fe20000410000 */
[----:B------:R-:W-:Y:S01]  /*61d0*/  FMUL.FTZ R107, R96, R99 ;  /* 0x00000063606b7220 */ /* 0x000fe20000410000 */
[-C--:B------:R-:W-:Y:S01]  /*61e0*/  FMUL.FTZ R113, R93, R101.reuse ;  /* 0x000000655d717220 */ /* 0x080fe20000410000 */
[C---:B------:R-:W-:Y:S01]  /*61f0*/  FFMA.FTZ R101, R94.reuse, R101, R110 ;  /* 0x000000655e657223 */ /* 0x040fe2000001006e */
[C---:B------:R-:W-:Y:S01]  /*6200*/  FFMA.FTZ R108, R97.reuse, R99, R108 ;  /* 0x00000063616c7223 */ /* 0x040fe2000001006c */
[----:B------:R-:W-:Y:S01]  /*6210*/  FFMA.FTZ R104, R97, R104, -R107 ;  /* 0x0000006861687223 */ /* 0x000fe2000001086b */
[----:B------:R-:W-:Y:S01]  /*6220*/  FFMA.FTZ R135, R94, R135, -R113 ;  /* 0x000000875e877223 */ /* 0x000fe20000010871 */
[----:B------:R-:W-:Y:S01]  /*6230*/  FSEL R99, R43, RZ, !P3 ;  /* 0x000000ff2b637208 */ /* 0x000fe20005800000 */
[----:B------:R-:W-:Y:S01]  /*6240*/  FMUL.FTZ R107, R96, R101 ;  /* 0x00000065606b7220 */ /* 0x000fe20000410000 */
[----:B------:R-:W-:Y:S01]  /*6250*/  FADD.FTZ R108, RZ, R108 ;  /* 0x0000006cff6c7221 */ /* 0x000fe20000010000 */
[----:B------:R-:W-:Y:S01]  /*6260*/  FADD.FTZ R104, R104, R98 ;  /* 0x0000006268687221 */ /* 0x000fe20000010000 */
[-C--:B------:R-:W-:Y:S01]  /*6270*/  FMUL.FTZ R43, R96, R135.reuse ;  /* 0x00000087602b7220 */ /* 0x080fe20000410000 */
[----:B------:R-:W-:Y:S01]  /*6280*/  FSEL R100, R100, 1, !P3 ;  /* 0x3f80000064647808 */ /* 0x000fe20005800000 */
[----:B------:R-:W-:Y:S01]  /*6290*/  FFMA.FTZ R135, R97, R135, -R107 ;  /* 0x0000008761877223 */ /* 0x000fe2000001086b */
[C---:B------:R-:W-:Y:S01]  /*62a0*/  FMUL.FTZ R107, R99.reuse, R108 ;  /* 0x0000006c636b7220 */ /* 0x040fe20000410000 */
[-C--:B------:R-:W-:Y:S01]  /*62b0*/  FMUL.FTZ R110, R99, R104.reuse ;  /* 0x00000068636e7220 */ /* 0x080fe20000410000 */
[----:B------:R-:W-:Y:S01]  /*62c0*/  FFMA.FTZ R43, R97, R101, R43 ;  /* 0x00000065612b7223 */ /* 0x000fe2000001002b */
[----:B------:R-:W-:Y:S01]  /*62d0*/  FSEL R101, R60, RZ, !P3 ;  /* 0x000000ff3c657208 */ /* 0x000fe20005800000 */
[C---:B------:R-:W-:Y:S01]  /*62e0*/  FFMA.FTZ R107, R100.reuse, R104, -R107 ;  /* 0x00000068646b7223 */ /* 0x040fe2000001086b */
[----:B------:R-:W-:Y:S01]  /*62f0*/  FFMA.FTZ R110, R100, R108, R110 ;  /* 0x0000006c646e7223 */ /* 0x000fe2000001006e */
[----:B------:R-:W-:-:S02]  /*6300*/  FSEL R102, R102, RZ, !P4 ;  /* 0x000000ff66667208 */ /* 0x000fc40006000000 */
[----:B------:R-:W-:Y:S01]  /*6310*/  FADD.FTZ R154, R107, R101 ;  /* 0x000000656b9a7221 */ /* 0x000fe20000010000 */
[----:B------:R-:W-:Y:S01]  /*6320*/  FADD.FTZ R104, RZ, R110 ;  /* 0x0000006eff687221 */ /* 0x000fe20000010000 */
[----:B------:R-:W-:Y:S02]  /*6330*/  FSEL R103, R103, 1, !P4 ;  /* 0x3f80000067677808 */ /* 0x000fe40006000000 */
[C---:B------:R-:W-:Y:S01]  /*6340*/  FMUL.FTZ R107, R102.reuse, R154 ;  /* 0x0000009a666b7220 */ /* 0x040fe20000410000 */
[-C--:B------:R-:W-:Y:S01]  /*6350*/  FMUL.FTZ R108, R102, R104.reuse ;  /* 0x00000068666c7220 */ /* 0x080fe20000410000 */
[----:B------:R-:W-:Y:S02]  /*6360*/  FMUL.FTZ R110, R99, R135 ;  /* 0x00000087636e7220 */ /* 0x000fe40000410000 */
        /* <DEDUP_REMOVED lines=59> */
[----:B------:R-:W3:Y:S01]  /*6720*/  SHFL.UP PT, R134, R153, 0x1, RZ ;  /* 0x0420000099867989 */ /* 0x000ee200000e00ff */
[----:B------:R-:W-:Y:S02]  /*6730*/  LEA R136, R136, UR21, 0x1 ;  /* 0x0000001588887c11 */ /* 0x000fe4000f8e08ff */
[----:B------:R-:W-:Y:S01]  /*6740*/  ISETP.GE.AND P2, PT, R0, 0x1, PT ;  /* 0x000000010000780c */ /* 0x000fe20003f46270 */
[----:B------:R-:W4:Y:S04]  /*6750*/  SHFL.UP PT, R41, R152, 0x1, RZ ;  /* 0x0420000098297989 */ /* 0x000f2800000e00ff */
[----:B------:R2:W-:Y:S02]  /*6760*/  STS.U16 [R136+0x1c0], R48 ;  /* 0x0001c03088007388 */ /* 0x0005e40000000400 */
[----:B--2---:R-:W-:Y:S01]  /*6770*/  IADD3 R48, PT, PT, R35, 0x100, RZ ;  /* 0x0000010023307810 */ /* 0x004fe20007ffe0ff */
        /* <DEDUP_REMOVED lines=10> */
[-C--:B---3--:R-:W-:Y:S01]  /*6820*/  FMUL.FTZ R48, R152, R134.reuse ;  /* 0x0000008698307220 */ /* 0x088fe20000410000 */
[----:B------:R-:W-:Y:S01]  /*6830*/  FMUL.FTZ R134, R153, R134 ;  /* 0x0000008699867220 */ /* 0x000fe20000410000 */
[----:B------:R-:W-:-:S02]  /*6840*/  LEA.HI.SX32 R51, R43, R35, 0x1b ;  /* 0x000000232b337211 */ /* 0x000fc400078fdaff */
[----:B------:R-:W0:Y:S01]  /*6850*/  SHFL.UP PT, R43, R155, 0x2, RZ ;  /* 0x044000009b2b7989 */ /* 0x000e2200000e00ff */
[-C--:B----4-:R-:W-:Y:S01]  /*6860*/  @P2 FFMA.FTZ R153, R153, R41.reuse, R48 ;  /* 0x0000002999992223 */ /* 0x090fe20000010030 */
[----:B------:R-:W-:Y:S01]  /*6870*/  @P2 FFMA.FTZ R152, R152, R41, -R134 ;  /* 0x0000002998982223 */ /* 0x000fe20000010886 */
[----:B------:R-:W-:Y:S01]  /*6880*/  LEA R134, R51, UR21, 0x1 ;  /* 0x0000001533867c11 */ /* 0x000fe2000f8e08ff */
[----:B------:R-:W1:Y:S01]  /*6890*/  SHFL.UP PT, R41, R154, 0x2, RZ ;  /* 0x044000009a297989 */ /* 0x000e6200000e00ff */
[----:B------:R-:W-:-:S03]  /*68a0*/  IADD3 R48, PT, PT, R35, 0x140, RZ ;  /* 0x0000014023307810 */ /* 0x000fc60007ffe0ff */
[----:B------:R2:W-:Y:S01]  /*68b0*/  STS.U16 [R134+0x240], R45 ;  /* 0x0002402d86007388 */ /* 0x0005e20000000400 */
[----:B------:R-:W-:-:S03]  /*68c0*/  LEA.HI.SX32 R48, R48, R35, 0x1b ;  /* 0x0000002330307211 */ /* 0x000fc600078fdaff */
[----:B------:R-:W3:Y:S01]  /*68d0*/  SHFL.UP PT, R51, R153, 0x2, RZ ;  /* 0x0440000099337989 */ /* 0x000ee200000e00ff */
[----:B------:R-:W-:Y:S02]  /*68e0*/  LEA R48, R48, UR21, 0x1 ;  /* 0x0000001530307c11 */ /* 0x000fe4000f8e08ff */
[----:B--2---:R-:W-:Y:S01]  /*68f0*/  IADD3 R134, PT, PT, R35, 0x160, RZ ;  /* 0x0000016023867810 */ /* 0x004fe20007ffe0ff */
[----:B------:R-:W2:Y:S03]  /*6900*/  SHFL.UP PT, R45, R152, 0x2, RZ ;  /* 0x04400000982d7989 */ /* 0x000ea600000e00ff */
[----:B------:R-:W-:Y:S01]  /*6910*/  LEA.HI.SX32 R134, R134, R35, 0x1b ;  /* 0x0000002386867211 */ /* 0x000fe200078fdaff */
[----:B------:R4:W-:Y:S01]  /*6920*/  STS.U16 [R48+0x280], R47 ;  /* 0x0002802f30007388 */ /* 0x0009e20000000400 */
[----:B------:R-:W-:Y:S02]  /*6930*/  ISETP.GE.AND P2, PT, R0, 0x2, PT ;  /* 0x000000020000780c */ /* 0x000fe40003f46270 */
[----:B------:R-:W-:-:S02]  /*6940*/  LEA R134, R134, UR21, 0x1 ;  /* 0x0000001586867c11 */ /* 0x000fc4000f8e08ff */
[C---:B----4-:R-:W-:Y:S02]  /*6950*/  IADD3 R48, PT, PT, R35.reuse, 0x180, RZ ;  /* 0x0000018023307810 */ /* 0x050fe40007ffe0ff */
[----:B------:R-:W-:Y:S01]  /*6960*/  IADD3 R47, PT, PT, R35, 0x1a0, RZ ;  /* 0x000001a0232f7810 */ /* 0x000fe20007ffe0ff */
[----:B------:R0:W-:Y:S01]  /*6970*/  STS.U16 [R134+0x2c0], R46 ;  /* 0x0002c02e86007388 */ /* 0x0001e20000000400 */
[-C--:B------:R-:W-:Y:S02]  /*6980*/  LEA.HI.SX32 R48, R48, R35.reuse, 0x1b ;  /* 0x0000002330307211 */ /* 0x080fe400078fdaff */
[----:B------:R-:W-:Y:S02]  /*6990*/  LEA.HI.SX32 R47, R47, R35, 0x1b ;  /* 0x000000232f2f7211 */ /* 0x000fe400078fdaff */
[----:B------:R-:W-:Y:S01]  /*69a0*/  LEA R48, R48, UR21, 0x1 ;  /* 0x0000001530307c11 */ /* 0x000fe2000f8e08ff */
[-C--:B0-----:R-:W-:Y:S01]  /*69b0*/  FMUL.FTZ R46, R152, R43.reuse ;  /* 0x0000002b982e7220 */ /* 0x081fe20000410000 */
[----:B------:R-:W-:Y:S01]  /*69c0*/  FMUL.FTZ R43, R153, R43 ;  /* 0x0000002b992b7220 */ /* 0x000fe20000410000 */
[----:B------:R-:W-:-:S02]  /*69d0*/  LEA R47, R47, UR21, 0x1 ;  /* 0x000000152f2f7c11 */ /* 0x000fc4000f8e08ff */
[-C--:B-1----:R-:W-:Y:S01]  /*69e0*/  FFMA.FTZ R46, R153, R41.reuse, R46 ;  /* 0x00000029992e7223 */ /* 0x082fe2000001002e */
[----:B------:R-:W-:Y:S01]  /*69f0*/  FFMA.FTZ R43, R152, R41, -R43 ;  /* 0x00000029982b7223 */ /* 0x000fe2000001082b */
[----:B------:R-:W-:Y:S02]  /*6a00*/  STS.U16 [R48+0x300], R118 ;  /* 0x0003007630007388 */ /* 0x000fe40000000400 */
[----:B------:R-:W-:Y:S02]  /*6a10*/  @P2 FADD.FTZ R155, R155, R46 ;  /* 0x0000002e9b9b2221 */ /* 0x000fe40000010000 */
[----:B------:R3:W-:Y:S01]  /*6a20*/  STS.U16 [R47+0x340], R49 ;  /* 0x000340312f007388 */ /* 0x0007e20000000400 */
[----:B------:R-:W-:-:S03]  /*6a30*/  @P2 FADD.FTZ R154, R154, R43 ;  /* 0x0000002b9a9a2221 */ /* 0x000fc60000010000 */
[----:B------:R-:W0:Y:S01]  /*6a40*/  SHFL.UP PT, R46, R155, 0x4, RZ ;  /* 0x048000009b2e7989 */ /* 0x000e2200000e00ff */
[CC--:B---3--:R-:W-:Y:S01]  /*6a50*/  FMUL.FTZ R47, R153.reuse, R51.reuse ;  /* 0x00000033992f7220 */ /* 0x0c8fe20000410000 */
[C---:B------:R-:W-:Y:S02]  /*6a60*/  FMUL.FTZ R51, R152.reuse, R51 ;  /* 0x0000003398337220 */ /* 0x040fe40000410000 */
[----:B------:R-:W1:Y:S02]  /*6a70*/  SHFL.UP PT, R43, R154, 0x4, RZ ;  /* 0x048000009a2b7989 */ /* 0x000e6400000e00ff */
[-C--:B--2---:R-:W-:Y:S01]  /*6a80*/  @P2 FFMA.FTZ R153, R153, R45.reuse, R51 ;  /* 0x0000002d99992223 */ /* 0x084fe20000010033 */
[----:B------:R-:W-:-:S04]  /*6a90*/  @P2 FFMA.FTZ R152, R152, R45, -R47 ;  /* 0x0000002d98982223 */ /* 0x000fc8000001082f */
[----:B------:R-:W2:Y:S04]  /*6aa0*/  SHFL.UP PT, R41, R153, 0x4, RZ ;  /* 0x0480000099297989 */ /* 0x000ea800000e00ff */
[----:B------:R-:W3:Y:S01]  /*6ab0*/  SHFL.UP PT, R45, R152, 0x4, RZ ;  /* 0x04800000982d7989 */ /* 0x000ee200000e00ff */
[----:B------:R-:W-:Y:S02]  /*6ac0*/  ISETP.GE.AND P2, PT, R0, 0x4, PT ;  /* 0x000000040000780c */ /* 0x000fe40003f46270 */
[C---:B------:R-:W-:Y:S01]  /*6ad0*/  IADD3 R47, PT, PT, R35.reuse, 0x1c0, RZ ;  /* 0x000001c0232f7810 */ /* 0x040fe20007ffe0ff */
[-C--:B0-----:R-:W-:Y:S01]  /*6ae0*/  FMUL.FTZ R136, R152, R46.reuse ;  /* 0x0000002e98887220 */ /* 0x081fe20000410000 */
[----:B------:R-:W-:Y:S02]  /*6af0*/  IADD3 R48, PT, PT, R35, 0x1e0, RZ ;  /* 0x000001e023307810 */ /* 0x000fe40007ffe0ff */
[----:B------:R-:W-:Y:S01]  /*6b00*/  LEA.HI.SX32 R47, R47, R35, 0x1b ;  /* 0x000000232f2f7211 */ /* 0x000fe200078fdaff */
[----:B------:R-:W-:Y:S01]  /*6b10*/  FMUL.FTZ R135, R153, R46 ;  /* 0x0000002e99877220 */ /* 0x000fe20000410000 */
[----:B------:R-:W-:-:S02]  /*6b20*/  IADD3 R49, PT, PT, R35, 0x200, RZ ;  /* 0x0000020023317810 */ /* 0x000fc40007ffe0ff */
[----:B------:R-:W-:Y:S01]  /*6b30*/  LEA.HI.SX32 R48, R48, R35, 0x1b ;  /* 0x0000002330307211 */ /* 0x000fe200078fdaff */
[-C--:B-1----:R-:W-:Y:S01]  /*6b40*/  FFMA.FTZ R136, R153, R43.reuse, R136 ;  /* 0x0000002b99887223 */ /* 0x082fe20000010088 */
[----:B------:R-:W-:Y:S01]  /*6b50*/  LEA R47, R47, UR21, 0x1 ;  /* 0x000000152f2f7c11 */ /* 0x000fe2000f8e08ff */
[----:B------:R-:W-:Y:S01]  /*6b60*/  FFMA.FTZ R135, R152, R43, -R135 ;  /* 0x0000002b98877223 */ /* 0x000fe20000010887 */
[----:B------:R-:W-:Y:S01]  /*6b70*/  LEA.HI.SX32 R49, R49, R35, 0x1b ;  /* 0x0000002331317211 */ /* 0x000fe200078fdaff */
[----:B------:R-:W-:Y:S01]  /*6b80*/  @P2 FADD.FTZ R155, R155, R136 ;  /* 0x000000889b9b2221 */ /* 0x000fe20000010000 */
[----:B------:R-:W-:Y:S01]  /*6b90*/  LEA R48, R48, UR21, 0x1 ;  /* 0x0000001530307c11 */ /* 0x000fe2000f8e08ff */
[-C--:B--2---:R-:W-:Y:S01]  /*6ba0*/  FMUL.FTZ R134, R152, R41.reuse ;  /* 0x0000002998867220 */ /* 0x084fe20000410000 */
        /* <DEDUP_REMOVED lines=270> */
.L_x_157:
        /* <DEDUP_REMOVED lines=16> */
.L_x_158:
[----:B------:R-:W-:Y:S05]  /*7d90*/  BSYNC.RECONVERGENT B0 ;  /* 0x0000000000007941 */ /* 0x000fea0003800200 */
.L_x_156:
        /* <DEDUP_REMOVED lines=118> */
.L_x_160:
[----:B------:R-:W-:Y:S05]  /*8500*/  BSYNC.RECONVERGENT B0 ;  /* 0x0000000000007941 */ /* 0x000fea0003800200 */
.L_x_159:
        /* <DEDUP_REMOVED lines=116> */
.L_x_155:
[----:B------:R0:W2:Y:S01]  /*8c50*/  LDL.LU R66, [R1+0x54] ;  /* 0x0000540001427983 */ /* 0x0000a20000300800 */
[----:B------:R-:W1:Y:S01]  /*8c60*/  S2R R13, SR_TID.X ;  /* 0x00000000000d7919 */ /* 0x000e620000002100 */
[----:B------:R-:W-:Y:S02]  /*8c70*/  F2FP.F16.F32.PACK_AB R0, R21, R20 ;  /* 0x000000141500723e */ /* 0x000fe400000000ff */
[----:B------:R-:W-:Y:S01]  /*8c80*/  F2FP.F16.F32.PACK_AB R3, R23, R22 ;  /* 0x000000161703723e */ /* 0x000fe200000000ff */
[----:B------:R-:W3:Y:S01]  /*8c90*/  LDL.LU R95, [R1+0x10] ;  /* 0x00001000015f7983 */ /* 0x000ee20000300800 */
[----:B------:R-:W-:Y:S01]  /*8ca0*/  USHF.L.U32 UR8, UR6, 0xb, URZ ;  /* 0x0000000b06087899 */ /* 0x000fe200080006ff */
[----:B------:R-:W4:Y:S08]  /*8cb0*/  S2UR UR26, SR_CTAID.X ;  /* 0x00000000001a79c3 */ /* 0x000f300000002500 */
[----:B------:R-:W5:Y:S01]  /*8cc0*/  S2UR UR27, SR_CTAID.Y ;  /* 0x00000000001b79c3 */ /* 0x000f620000002600 */
[----:B------:R-:W2:Y:S01]  /*8cd0*/  LDL.LU R94, [R1+0xc] ;  /* 0x00000c00015e7983 */ /* 0x000ea20000300800 */
[----:B------:R-:W-:Y:S01]  /*8ce0*/  UMOV UR9, URZ ;  /* 0x000000ff00097c82 */ /* 0x000fe20008000000 */
[----:B------:R-:W0:Y:S02]  /*8cf0*/  LDCU.64 UR28, c[0x0][0x478] ;  /* 0x00008f00ff1c77ac */ /* 0x000e240008000a00 */
[----:B------:R-:W2:Y:S04]  /*8d00*/  LDL.LU R93, [R1+0x8] ;  /* 0x00000800015d7983 */ /* 0x000ea80000300800 */
[----:B------:R-:W2:Y:S04]  /*8d10*/  LDL.LU R92, [R1+0x4] ;  /* 0x00000400015c7983 */ /* 0x000ea80000300800 */
[----:B------:R-:W2:Y:S04]  /*8d20*/  LDL.LU R91, [R1] ;  /* 0x00000000015b7983 */ /* 0x000ea80000300800 */
[----:B------:R-:W2:Y:S04]  /*8d30*/  LDL.LU R90, [R1+0x50] ;  /* 0x00005000015a7983 */ /* 0x000ea80000300800 */
        /* <DEDUP_REMOVED lines=14> */
[----:B------:R-:W2:Y:S01]  /*8e20*/  LDL.LU R70, [R1+0x14] ;  /* 0x0000140001467983 */ /* 0x000ea20000300800 */
[C---:B------:R-:W-:Y:S01]  /*8e30*/  PRMT R4, R0.reuse, 0x7610, R4 ;  /* 0x0000761000047816 */ /* 0x040fe20000000004 */
[----:B------:R-:W-:Y:S01]  /*8e40*/  UIADD3 UR7, UPT, UPT, -UR8, UR15, URZ ;  /* 0x0000000f08077290 */ /* 0x000fe2000fffe1ff */
[----:B------:R-:W-:Y:S01]  /*8e50*/  PRMT R5, R0, 0x7632, R5 ;  /* 0x0000763200057816 */ /* 0x000fe20000000005 */
[----:B------:R-:W-:Y:S01]  /*8e60*/  BAR.SYNC.DEFER_BLOCKING 0x0 ;  /* 0x0000000000007b1d */ /* 0x000fe20000010000 */
[----:B------:R-:W-:-:S02]  /*8e70*/  F2FP.F16.F32.PACK_AB R0, R25, R24 ;  /* 0x000000181900723e */ /* 0x000fc400000000ff */
[C---:B------:R-:W-:Y:S02]  /*8e80*/  PRMT R6, R3.reuse, 0x7610, R6 ;  /* 0x0000761003067816 */ /* 0x040fe40000000006 */
[----:B------:R-:W-:Y:S01]  /*8e90*/  PRMT R7, R3, 0x7632, R7 ;  /* 0x0000763203077816 */ /* 0x000fe20000000007 */
[----:B------:R-:W4:Y:S01]  /*8ea0*/  LDCU.128 UR12, c[0x0][0x420] ;  /* 0x00008400ff0c77ac */ /* 0x000f220008000c00 */
[----:B------:R-:W-:Y:S02]  /*8eb0*/  F2FP.F16.F32.PACK_AB R3, R27, R26 ;  /* 0x0000001a1b03723e */ /* 0x000fe400000000ff */
[C---:B------:R-:W-:Y:S02]  /*8ec0*/  PRMT R8, R0.reuse, 0x7610, R8 ;  /* 0x0000761000087816 */ /* 0x040fe40000000008 */
[----:B------:R-:W-:Y:S02]  /*8ed0*/  PRMT R9, R0, 0x7632, R9 ;  /* 0x0000763200097816 */ /* 0x000fe40000000009 */
[----:B------:R-:W-:-:S02]  /*8ee0*/  F2FP.F16.F32.PACK_AB R0, R29, R28 ;  /* 0x0000001c1d00723e */ /* 0x000fc400000000ff */
[----:B------:R-:W-:Y:S02]  /*8ef0*/  PRMT R82, R3, 0x7610, R82 ;  /* 0x0000761003527816 */ /* 0x000fe40000000052 */
[----:B------:R-:W-:Y:S02]  /*8f00*/  PRMT R80, R0, 0x7610, R80 ;  /* 0x0000761000507816 */ /* 0x000fe40000000050 */
[----:B-1----:R-:W-:Y:S02]  /*8f10*/  ISETP.NE.AND P0, PT, R13, RZ, PT ;  /* 0x000000ff0d00720c */ /* 0x002fe40003f05270 */
[----:B------:R-:W-:Y:S02]  /*8f20*/  MOV R10, UR7 ;  /* 0x00000007000a7c02 */ /* 0x000fe40008000f00 */
[----:B------:R-:W-:Y:S01]  /*8f30*/  PRMT R42, RZ, 0x7610, R42 ;  /* 0x00007610ff2a7816 */ /* 0x000fe2000000002a */
[----:B----4-:R-:W-:Y:S01]  /*8f40*/  UIMAD.WIDE.U32 UR24, UR26, UR12, UR8 ;  /* 0x0000000c1a1872a5 */ /* 0x010fe2000f8e0008 */
[----:B------:R-:W-:-:S03]  /*8f50*/  PRMT R44, RZ, 0x7610, R44 ;  /* 0x00007610ff2c7816 */ /* 0x000fc6000000002c */
[----:B------:R-:W-:-:S04]  /*8f60*/  UIMAD UR25, UR26, UR13, UR25 ;  /* 0x0000000d1a1972a4 */ /* 0x000fc8000f8e0219 */
[----:B-----5:R-:W-:-:S04]  /*8f70*/  UIMAD.WIDE.U32 UR24, UR27, UR14, UR24 ;  /* 0x0000000e1b1872a5 */ /* 0x020fc8000f8e0018 */
[----:B------:R-:W-:Y:S01]  /*8f80*/  UIMAD UR25, UR27, UR15, UR25 ;  /* 0x0000000f1b1972a4 */ /* 0x000fe2000f8e0219 */
[----:B------:R-:W1:Y:S01]  /*8f90*/  LDCU.128 UR12, c[0x0][0x410] ;  /* 0x00008200ff0c77ac */ /* 0x000e620008000c00 */
[----:B------:R-:W-:Y:S01]  /*8fa0*/  PRMT R46, RZ, 0x7610, R46 ;  /* 0x00007610ff2e7816 */ /* 0x000fe2000000002e */
[----:B---3--:R3:W-:Y:S02]  /*8fb0*/  STS.U16 [R95], R4 ;  /* 0x000000045f007388 */ /* 0x0087e40000000400 */
[----:B---3--:R-:W-:Y:S02]  /*8fc0*/  PRMT R4, R3, 0x7632, R4 ;  /* 0x0000763203047816 */ /* 0x008fe40000000004 */
[----:B--2---:R2:W-:Y:S01]  /*8fd0*/  STS.U16 [R94+0x2], R5 ;  /* 0x000002055e007388 */ /* 0x0045e20000000400 */
[----:B------:R-:W-:-:S03]  /*8fe0*/  F2FP.F16.F32.PACK_AB R3, R31, R30 ;  /* 0x0000001e1f03723e */ /* 0x000fc600000000ff */
[----:B------:R3:W-:Y:S01]  /*8ff0*/  STS.U16 [R93+0x4], R6 ;  /* 0x000004065d007388 */ /* 0x0007e20000000400 */
[----:B------:R-:W-:-:S03]  /*9000*/  PRMT R79, R3, 0x7610, R79 ;  /* 0x00007610034f7816 */ /* 0x000fc6000000004f */
[----:B------:R-:W-:Y:S01]  /*9010*/  STS.U16 [R92+0x6], R7 ;  /* 0x000006075c007388 */ /* 0x000fe20000000400 */
[----:B--2---:R-:W-:-:S03]  /*9020*/  PRMT R5, R0, 0x7632, R5 ;  /* 0x0000763200057816 */ /* 0x004fc60000000005 */
[----:B------:R2:W-:Y:S01]  /*9030*/  STS.U16 [R91+0x8], R8 ;  /* 0x000008085b007388 */ /* 0x0005e20000000400 */
[----:B------:R-:W-:Y:S02]  /*9040*/  F2FP.F16.F32.PACK_AB R0, R33, R32 ;  /* 0x000000202100723e */ /* 0x000fe400000000ff */
[----:B---3--:R-:W-:Y:S01]  /*9050*/  PRMT R6, R3, 0x7632, R6 ;  /* 0x0000763203067816 */ /* 0x008fe20000000006 */
[----:B------:R-:W-:Y:S01]  /*9060*/  STS.U16 [R165+0xa], R9 ;  /* 0x00000a09a5007388 */ /* 0x000fe20000000400 */
[----:B------:R-:W-:-:S03]  /*9070*/  F2FP.F16.F32.PACK_AB R3, R19, R34 ;  /* 0x000000221303723e */ /* 0x000fc600000000ff */
[----:B------:R-:W-:Y:S01]  /*9080*/  STS.U16 [R164+0xc], R82 ;  /* 0x00000c52a4007388 */ /* 0x000fe20000000400 */
[----:B--2---:R-:W-:-:S03]  /*9090*/  PRMT R8, R0, 0x7632, R8 ;  /* 0x0000763200087816 */ /* 0x004fc60000000008 */
[----:B------:R2:W-:Y:S04]  /*90a0*/  STS.U16 [R163+0xe], R4 ;  /* 0x00000e04a3007388 */ /* 0x0005e80000000400 */
[----:B------:R-:W-:Y:S04]  /*90b0*/  STS.U16 [R160+0x10], R80 ;  /* 0x00001050a0007388 */ /* 0x000fe80000000400 */
[----:B------:R-:W-:Y:S01]  /*90c0*/  STS.U16 [R159+0x12], R5 ;  /* 0x000012059f007388 */ /* 0x000fe20000000400 */
[----:B--2---:R-:W-:-:S03]  /*90d0*/  PRMT R4, R3, 0x7632, R4 ;  /* 0x0000763203047816 */ /* 0x004fc60000000004 */
[----:B------:R-:W-:Y:S04]  /*90e0*/  STS.U16 [R158+0x14], R79 ;  /* 0x0000144f9e007388 */ /* 0x000fe80000000400 */
[----:B------:R-:W-:Y:S04]  /*90f0*/  STS.U16 [R157+0x16], R6 ;  /* 0x000016069d007388 */ /* 0x000fe80000000400 */
[----:B------:R2:W-:Y:S04]  /*9100*/  STS.U16 [R156+0x18], R0 ;  /* 0x000018009c007388 */ /* 0x0005e80000000400 */
[----:B------:R-:W-:Y:S04]  /*9110*/  STS.U16 [R151+0x1a], R8 ;  /* 0x00001a0897007388 */ /* 0x000fe80000000400 */
[----:B------:R-:W-:Y:S01]  /*9120*/  STS.U16 [R150+0x1c], R3 ;  /* 0x00001c0396007388 */ /* 0x000fe20000000400 */
[----:B--2---:R-:W-:-:S03]  /*9130*/  LOP3.LUT R0, R65, 0x3e00, RZ, 0xc0, !PT ;  /* 0x00003e0041007812 */ /* 0x004fc600078ec0ff */
[----:B------:R0:W-:Y:S01]  /*9140*/  STS.U16 [R2+0x1e], R4 ;  /* 0x00001e0402007388 */ /* 0x0001e20000000400 */
[----:B------:R-:W-:-:S03]  /*9150*/  NOP ;  /* 0x0000000000007918 */ /* 0x000fc60000000000 */
[----:B------:R-:W-:Y:S01]  /*9160*/  LDS.U16 R7, [R90] ;  /* 0x000000005a077984 */ /* 0x000fe20000000400 */
[----:B------:R-:W-:-:S03]  /*9170*/  LOP3.LUT R0, R0, 0x1f, R13, 0xf8, !PT ;  /* 0x0000001f00007812 */ /* 0x000fc600078ef80d */
[----:B------:R-:W-:Y:S01]  /*9180*/  LDS.U16 R35, [R89+0x40] ;  /* 0x0000400059237984 */ /* 0x000fe20000000400 */
[C---:B------:R-:W-:Y:S02]  /*9190*/  IADD3 R5, P1, PT, R0.reuse, UR24, RZ ;  /* 0x0000001800057c10 */ /* 0x040fe4000ff3e0ff */
[C---:B------:R-:W-:Y:S01]  /*91a0*/  LOP3.LUT R11, R0.reuse, 0x20, RZ, 0xfc, !PT ;  /* 0x00000020000b7812 */ /* 0x040fe200078efcff */
[----:B------:R-:W-:Y:S01]  /*91b0*/  LDS.U16 R37, [R88+0x80] ;  /* 0x0000800058257984 */ /* 0x000fe20000000400 */
[----:B------:R-:W-:Y:S01]  /*91c0*/  IADD3.X R12, PT, PT, RZ, UR25, RZ, P1, !PT ;  /* 0x00000019ff0c7c10 */ /* 0x000fe20008ffe4ff */
[----:B-1----:R-:W-:Y:S01]  /*91d0*/  UIMAD.WIDE.U32 UR24, UR26, UR12, UR8 ;  /* 0x0000000c1a1872a5 */ /* 0x002fe2000f8e0008 */
[C---:B0-----:R-:W-:Y:S01]  /*91e0*/  LEA R4, P5, R5.reuse, UR28, 0x1 ;  /* 0x0000001c05047c11 */ /* 0x041fe2000f8a08ff */
[----:B------:R-:W-:Y:S01]  /*91f0*/  LDS.U16 R39, [R87+0xc0] ;  /* 0x0000c00057277984 */ /* 0x000fe20000000400 */
[C---:B------:R-:W-:Y:S01]  /*9200*/  LOP3.LUT R3, R0.reuse, 0x40, RZ, 0xfc, !PT ;  /* 0x0000004000037812 */ /* 0x040fe200078efcff */
[----:B------:R-:W-:Y:S01]  /*9210*/  UIMAD UR13, UR26, UR13, UR25 ;  /* 0x0000000d1a0d72a4 */ /* 0x000fe2000f8e0219 */
[C---:B------:R-:W-:Y:S01]  /*9220*/  LOP3.LUT R8, R0.reuse, 0x60, RZ, 0xfc, !PT ;  /* 0x0000006000087812 */ /* 0x040fe200078efcff */
[----:B------:R-:W-:Y:S01]  /*9230*/  LDS.U16 R41, [R86+0x100] ;  /* 0x0001000056297984 */ /* 0x000fe20000000400 */
[C---:B------:R-:W-:Y:S01]  /*9240*/  LOP3.LUT R9, R0.reuse, 0x80, RZ, 0xfc, !PT ;  /* 0x0000008000097812 */ /* 0x040fe200078efcff */
[----:B------:R-:W-:Y:S01]  /*9250*/  UMOV UR12, UR24 ;  /* 0x00000018000c7c82 */ /* 0x000fe20008000000 */
[----:B------:R-:W-:Y:S01]  /*9260*/  LEA.HI.X R5, R5, UR29, R12, 0x1, P5 ;  /* 0x0000001d05057c11 */ /* 0x000fe2000a8f0c0c */
[----:B------:R-:W-:Y:S01]  /*9270*/  LDS.U16 R43, [R85+0x140] ;  /* 0x00014000552b7984 */ /* 0x000fe20000000400 */
[C---:B------:R-:W-:Y:S01]  /*9280*/  LOP3.LUT R18, R0.reuse, 0xa0, RZ, 0xfc, !PT ;  /* 0x000000a000127812 */ /* 0x040fe200078efcff */
[----:B------:R-:W0:Y:S01]  /*9290*/  LDCU.64 UR24, c[0x0][0x488] ;  /* 0x00009100ff1877ac */ /* 0x000e220008000a00 */
[C---:B------:R-:W-:Y:S01]  /*92a0*/  LOP3.LUT R17, R0.reuse, 0xc0, RZ, 0xfc, !PT ;  /* 0x000000c000117812 */ /* 0x040fe200078efcff */
[----:B------:R-:W-:Y:S01]  /*92b0*/  LDS.U16 R45, [R84+0x180] ;  /* 0x00018000542d7984 */ /* 0x000fe20000000400 */
[C---:B------:R-:W-:Y:S01]  /*92c0*/  LOP3.LUT R16, R0.reuse, 0xe0, RZ, 0xfc, !PT ;  /* 0x000000e000107812 */ /* 0x040fe200078efcff */
[----:B------:R-:W-:Y:S01]  /*92d0*/  UIMAD.WIDE.U32 UR12, UR27, UR14, UR12 ;  /* 0x0000000e1b0c72a5 */ /* 0x000fe2000f8e000c */
[C---:B------:R-:W-:Y:S01]  /*92e0*/  LOP3.LUT R15, R0.reuse, 0x100, RZ, 0xfc, !PT ;  /* 0x00000100000f7812 */ /* 0x040fe200078efcff */
[----:B------:R-:W-:Y:S01]  /*92f0*/  LDS.U16 R47, [R83+0x1c0] ;  /* 0x0001c000532f7984 */ /* 0x000fe20000000400 */
[C---:B------:R-:W-:Y:S01]  /*9300*/  LOP3.LUT R14, R0.reuse, 0x120, RZ, 0xfc, !PT ;  /* 0x00000120000e7812 */ /* 0x040fe200078efcff */
[----:B------:R-:W-:Y:S01]  /*9310*/  UIMAD UR15, UR27, UR15, UR13 ;  /* 0x0000000f1b0f72a4 */ /* 0x000fe2000f8e020d */
[C---:B------:R-:W-:Y:S01]  /*9320*/  LOP3.LUT R12, R0.reuse, 0x140, RZ, 0xfc, !PT ;  /* 0x00000140000c7812 */ /* 0x040fe200078efcff */
[----:B------:R-:W-:Y:S01]  /*9330*/  LDS.U16 R49, [R81+0x200] ;  /* 0x0002000051317984 */ /* 0x000fe20000000400 */
[----:B------:R-:W-:-:S02]  /*9340*/  LOP3.LUT R38, R0, 0x180, RZ, 0xfc, !PT ;  /* 0x0000018000267812 */ /* 0x000fc400078efcff */
[C---:B------:R-:W-:Y:S01]  /*9350*/  LOP3.LUT R36, R0.reuse, 0x1c0, RZ, 0xfc, !PT ;  /* 0x000001c000247812 */ /* 0x040fe200078efcff */
[----:B------:R-:W-:Y:S04]  /*9360*/  LDS.U16 R51, [R78+0x240] ;  /* 0x000240004e337984 */ /* 0x000fe80000000400 */
[----:B------:R-:W-:Y:S04]  /*9370*/  LDS.U16 R53, [R77+0x280] ;  /* 0x000280004d357984 */ /* 0x000fe80000000400 */
[----:B------:R-:W-:Y:S04]  /*9380*/  LDS.U16 R55, [R76+0x2c0] ;  /* 0x0002c0004c377984 */ /* 0x000fe80000000400 */
[----:B------:R-:W-:Y:S04]  /*9390*/  LDS.U16 R57, [R75+0x300] ;  /* 0x000300004b397984 */ /* 0x000fe80000000400 */
[----:B------:R-:W-:Y:S04]  /*93a0*/  LDS.U16 R59, [R74+0x340] ;  /* 0x000340004a3b7984 */ /* 0x000fe80000000400 */
[----:B------:R-:W-:Y:S04]  /*93b0*/  LDS.U16 R61, [R72+0x380] ;  /* 0x00038000483d7984 */ /* 0x000fe80000000400 */
[----:B------:R-:W-:Y:S04]  /*93c0*/  LDS.U16 R63, [R70+0x3c0] ;  /* 0x0003c000463f7984 */ /* 0x000fe80000000400 */
[----:B------:R-:W-:Y:S01]  /*93d0*/  @!P0 STS [UR21+0x1080], R10 ;  /* 0x0010800aff008988 */ /* 0x000fe20008000815 */
[----:B------:R-:W-:Y:S06]  /*93e0*/  BAR.SYNC.DEFER_BLOCKING 0x0 ;  /* 0x0000000000007b1d */ /* 0x000fec0000010000 */
[----:B------:R-:W1:Y:S02]  /*93f0*/  LDS R6, [UR21+0x1080] ;  /* 0x00108015ff067984 */ /* 0x000e640008000800 */
[----:B-1----:R-:W-:-:S02]  /*9400*/  ISETP.GE.AND P1, PT, R0, R6, PT ;  /* 0x000000060000720c */ /* 0x002fc40003f26270 */
[-C--:B------:R-:W-:Y:S02]  /*9410*/  ISETP.GE.AND P2, PT, R11, R6.reuse, PT ;  /* 0x000000060b00720c */ /* 0x080fe40003f46270 */
[-C--:B------:R-:W-:Y:S02]  /*9420*/  ISETP.GE.AND P3, PT, R3, R6.reuse, PT ;  /* 0x000000060300720c */ /* 0x080fe40003f66270 */
[-C--:B------:R-:W-:Y:S02]  /*9430*/  ISETP.GE.AND P4, PT, R8, R6.reuse, PT ;  /* 0x000000060800720c */ /* 0x080fe40003f86270 */
[-C--:B------:R-:W-:Y:S02]  /*9440*/  ISETP.GE.AND P5, PT, R9, R6.reuse, PT ;  /* 0x000000060900720c */ /* 0x080fe40003fa6270 */
        /* <DEDUP_REMOVED lines=11> */
[C---:B-1----:R-:W-:Y:S01]  /*9500*/  LOP3.LUT R35, R0.reuse, 0x1e0, RZ, 0xfc, !PT ;  /* 0x000001e000237812 */ /* 0x042fe200078efcff */
[----:B------:R1:W-:Y:S01]  /*9510*/  @!P2 STG.E.U16 desc[UR22][R4.64+0x180], R45 ;  /* 0x0001802d0400a986 */ /* 0x0003e2000c101516 */
[----:B--2---:R-:W-:Y:S02]  /*9520*/  LOP3.LUT R37, R0, 0x1a0, RZ, 0xfc, !PT ;  /* 0x000001a000257812 */ /* 0x004fe400078efcff */
[-C--:B------:R-:W-:Y:S01]  /*9530*/  ISETP.GE.AND P2, PT, R36, R6.reuse, PT ;  /* 0x000000062400720c */ /* 0x080fe20003f46270 */
[----:B------:R2:W-:Y:S01]  /*9540*/  @!P3 STG.E.U16 desc[UR22][R4.64+0x140], R43 ;  /* 0x0001402b0400b986 */ /* 0x0005e2000c101516 */
[----:B---3--:R-:W-:Y:S02]  /*9550*/  LOP3.LUT R39, R0, 0x160, RZ, 0xfc, !PT ;  /* 0x0000016000277812 */ /* 0x008fe400078efcff */
[-C--:B------:R-:W-:Y:S01]  /*9560*/  ISETP.GE.AND P3, PT, R37, R6.reuse, PT ;  /* 0x000000062500720c */ /* 0x080fe20003f66270 */
[----:B------:R3:W-:Y:S01]  /*9570*/  @!P1 STG.E.U16 desc[UR22][R4.64+0x1c0], R47 ;  /* 0x0001c02f04009986 */ /* 0x0007e2000c101516 */
[----:B------:R-:W-:-:S02]  /*9580*/  ISETP.GE.AND P1, PT, R35, R6, PT ;  /* 0x000000062300720c */ /* 0x000fc40003f26270 */
[----:B----4-:R-:W-:Y:S01]  /*9590*/  PRMT R41, RZ, 0x7610, R41 ;  /* 0x00007610ff297816 */ /* 0x010fe20000000029 */
[----:B------:R-:W-:Y:S01]  /*95a0*/  @!P4 STG.E.U16 desc[UR22][R4.64+0x200], R49 ;  /* 0x000200310400c986 */ /* 0x000fe2000c101516 */
[-C--:B------:R-:W-:Y:S02]  /*95b0*/  ISETP.GE.AND P4, PT, R38, R6.reuse, PT ;  /* 0x000000062600720c */ /* 0x080fe40003f86270 */
[----:B-1----:R-:W-:Y:S01]  /*95c0*/  PRMT R45, RZ, 0x7610, R45 ;  /* 0x00007610ff2d7816 */ /* 0x002fe2000000002d */
[----:B------:R-:W-:Y:S01]  /*95d0*/  @!P5 STG.E.U16 desc[UR22][R4.64+0x240], R51 ;  /* 0x000240330400d986 */ /* 0x000fe2000c101516 */
[----:B------:R-:W-:Y:S02]  /*95e0*/  ISETP.GE.AND P5, PT, R39, R6, PT ;  /* 0x000000062700720c */ /* 0x000fe40003fa6270 */
[----:B--2---:R-:W-:Y:S01]  /*95f0*/  PRMT R43, RZ, 0x7610, R43 ;  /* 0x00007610ff2b7816 */ /* 0x004fe2000000002b */
[----:B------:R-:W-:Y:S01]  /*9600*/  @!P6 STG.E.U16 desc[UR22][R4.64+0x280], R53 ;  /* 0x000280350400e986 */ /* 0x000fe2000c101516 */
[----:B------:R-:W-:-:S03]  /*9610*/  IADD3 R7, P6, PT, R0, UR12, RZ ;  /* 0x0000000c00077c10 */ /* 0x000fc6000ffde0ff */
[----:B------:R-:W-:Y:S01]  /*9620*/  @!P3 STG.E.U16 desc[UR22][R4.64+0x340], R59 ;  /* 0x0003403b0400b986 */ /* 0x000fe2000c101516 */
[----:B------:R-:W-:Y:S01]  /*9630*/  IADD3.X R40, PT, PT, RZ, UR15, RZ, P6, !PT ;  /* 0x0000000fff287c10 */ /* 0x000fe2000b7fe4ff */
[----:B------:R-:W1:Y:S01]  /*9640*/  LDCU.128 UR12, c[0x0][0x430] ;  /* 0x00008600ff0c77ac */ /* 0x000e620008000c00 */
        /* <DEDUP_REMOVED lines=9> */
[----:B------:R-:W0:Y:S01]  /*96e0*/  LDCU.64 UR24, c[0x0][0x490] ;  /* 0x00009200ff1877ac */ /* 0x000e220008000a00 */
[----:B------:R-:W-:Y:S01]  /*96f0*/  PRMT R40, RZ, 0x7610, R40 ;  /* 0x00007610ff287816 */ /* 0x000fe20000000028 */
[----:B------:R2:W-:Y:S01]  /*9700*/  @!P1 STG.E.U16 desc[UR22][R4.64+0x3c0], R63 ;  /* 0x0003c03f04009986 */ /* 0x0005e2000c101516 */
[----:B------:R-:W-:-:S02]  /*9710*/  ISETP.GE.AND P6, PT, R9, UR7, PT ;  /* 0x0000000709007c0c */ /* 0x000fc4000bfc6270 */
[----:B------:R-:W-:Y:S01]  /*9720*/  ISETP.GE.AND P1, PT, R18, UR7, PT ;  /* 0x0000000712007c0c */ /* 0x000fe2000bf26270 */
[----:B------:R-:W-:Y:S01]  /*9730*/  BAR.SYNC.DEFER_BLOCKING 0x0 ;  /* 0x0000000000007b1d */ /* 0x000fe20000010000 */
[----:B---3--:R-:W-:Y:S02]  /*9740*/  PRMT R47, RZ, 0x7610, R47 ;  /* 0x00007610ff2f7816 */ /* 0x008fe4000000002f */
        /* <DEDUP_REMOVED lines=27> */
[----:B------:R-:W-:Y:S01]  /*9900*/  PRMT R52, RZ, 0x7610, R52 ;  /* 0x00007610ff347816 */ /* 0x000fe20000000034 */
[----:B-1----:R-:W-:-:S02]  /*9910*/  UIMAD.WIDE.U32 UR8, UR26, UR12, UR8 ;  /* 0x0000000c1a0872a5 */ /* 0x002fc4000f8e0008 */
[----:B------:R-:W5:Y:S01]  /*9920*/  @!P1 LDG.E.U16 R49, desc[UR22][R6.64+0x2c0] ;  /* 0x0002c01606319981 */ /* 0x000f62000c1e1500 */
[----:B------:R-:W1:Y:S03]  /*9930*/  LDCU UR7, c[0x0][0x394] ;  /* 0x00007280ff0777ac */ /* 0x000e660008000800 */
[----:B------:R-:W5:Y:S04]  /*9940*/  @!P2 LDG.E.U16 R50, desc[UR22][R6.64+0x300] ;  /* 0x000300160632a981 */ /* 0x000f68000c1e1500 */
[----:B------:R-:W5:Y:S04]  /*9950*/  @!P3 LDG.E.U16 R51, desc[UR22][R6.64+0x340] ;  /* 0x000340160633b981 */ /* 0x000f68000c1e1500 */
[----:B------:R-:W5:Y:S04]  /*9960*/  @!P4 LDG.E.U16 R52, desc[UR22][R6.64+0x380] ;  /* 0x000380160634c981 */ /* 0x000f68000c1e1500 */
[----:B------:R-:W5:Y:S01]  /*9970*/  @!P5 LDG.E.U16 R66, desc[UR22][R6.64+0x3c0] ;  /* 0x0003c0160642d981 */ /* 0x000f62000c1e1500 */
[----:B------:R-:W-:-:S03]  /*9980*/  UIMAD UR9, UR26, UR13, UR9 ;  /* 0x0000000d1a0972a4 */ /* 0x000fc6000f8e0209 */
        /* <DEDUP_REMOVED lines=17> */
[----:B------:R-:W2:Y:S04]  /*9aa0*/  LDS.U16 R4, [R95] ;  /* 0x000000005f047984 */ /* 0x000ea80000000400 */
[----:B------:R-:W3:Y:S04]  /*9ab0*/  LDS.U16 R5, [R94+0x2] ;  /* 0x000002005e057984 */ /* 0x000ee80000000400 */
[----:B------:R-:W4:Y:S04]  /*9ac0*/  LDS.U16 R6, [R93+0x4] ;  /* 0x000004005d067984 */ /* 0x000f280000000400 */
[----:B------:R-:W5:Y:S04]  /*9ad0*/  LDS.U16 R7, [R92+0x6] ;  /* 0x000006005c077984 */ /* 0x000f680000000400 */
[----:B------:R-:W0:Y:S04]  /*9ae0*/  LDS.U16 R42, [R164+0xc] ;  /* 0x00000c00a42a7984 */ /* 0x000e280000000400 */
[----:B------:R-:W1:Y:S04]  /*9af0*/  LDS.U16 R40, [R91+0x8] ;  /* 0x000008005b287984 */ /* 0x000e680000000400 */
[----:B------:R-:W1:Y:S04]  /*9b00*/  LDS.U16 R41, [R165+0xa] ;  /* 0x00000a00a5297984 */ /* 0x000e680000000400 */
[----:B------:R-:W1:Y:S04]  /*9b10*/  LDS.U16 R43, [R163+0xe] ;  /* 0x00000e00a32b7984 */ /* 0x000e680000000400 */
[----:B------:R-:W-:Y:S04]  /*9b20*/  LDS.U16 R45, [R159+0x12] ;  /* 0x000012009f2d7984 */ /* 0x000fe80000000400 */
[----:B------:R-:W1:Y:S01]  /*9b30*/  LDS.U16 R44, [R160+0x10] ;  /* 0x00001000a02c7984 */ /* 0x000e620000000400 */
[----:B--2---:R-:W-:-:S03]  /*9b40*/  HADD2.F32 R50, -RZ, R4.H0_H0 ;  /* 0x20000004ff327230 */ /* 0x004fc60000004100 */
[----:B------:R-:W2:Y:S04]  /*9b50*/  LDS.U16 R47, [R157+0x16] ;  /* 0x000016009d2f7984 */ /* 0x000ea80000000400 */
[----:B------:R-:W2:Y:S01]  /*9b60*/  LDS.U16 R4, [R156+0x18] ;  /* 0x000018009c047984 */ /* 0x000ea20000000400 */
[----:B---3--:R-:W-:-:S03]  /*9b70*/  HADD2.F32 R52, -RZ, R5.H0_H0 ;  /* 0x20000005ff347230 */ /* 0x008fc60000004100 */
[----:B------:R-:W3:Y:S04]  /*9b80*/  LDS.U16 R49, [R2+0x1e] ;  /* 0x00001e0002317984 */ /* 0x000ee80000000400 */
[----:B------:R-:W3:Y:S04]  /*9b90*/  LDS.U16 R46, [R158+0x14] ;  /* 0x000014009e2e7984 */ /* 0x000ee80000000400 */
[----:B------:R-:W3:Y:S04]  /*9ba0*/  LDS.U16 R48, [R151+0x1a] ;  /* 0x00001a0097307984 */ /* 0x000ee80000000400 */
[----:B------:R-:W3:Y:S01]  /*9bb0*/  LDS.U16 R5, [R150+0x1c] ;  /* 0x00001c0096057984 */ /* 0x000ee20000000400 */
[----:B----4-:R-:W-:-:S02]  /*9bc0*/  HADD2.F32 R54, -RZ, R6.H0_H0 ;  /* 0x20000006ff367230 */ /* 0x010fc40000004100 */
[----:B------:R-:W-:Y:S01]  /*9bd0*/  FMUL.FTZ R6, R52, -1.4426950216293334961 ;  /* 0xbfb8aa3b34067820 */ /* 0x000fe20000410000 */
[----:B-----5:R-:W-:Y:S02]  /*9be0*/  HADD2.F32 R56, -RZ, R7.H0_H0 ;  /* 0x20000007ff387230 */ /* 0x020fe40000004100 */
[----:B0-----:R-:W-:Y:S02]  /*9bf0*/  HADD2.F32 R60, -RZ, R42.H0_H0 ;  /* 0x2000002aff3c7230 */ /* 0x001fe40000004100 */
[----:B------:R-:W-:Y:S01]  /*9c00*/  FMUL.FTZ R7, R54, -1.4426950216293334961 ;  /* 0xbfb8aa3b36077820 */ /* 0x000fe20000410000 */
[----:B-1----:R-:W-:Y:S02]  /*9c10*/  HADD2.F32 R58, -RZ, R40.H0_H0 ;  /* 0x20000028ff3a7230 */ /* 0x002fe40000004100 */
[----:B------:R-:W-:Y:S01]  /*9c20*/  FMUL.FTZ R51, R50, -1.4426950216293334961 ;  /* 0xbfb8aa3b32337820 */ /* 0x000fe20000410000 */
[----:B------:R0:W1:Y:S01]  /*9c30*/  MUFU.EX2 R53, R6 ;  /* 0x0000000600357308 */ /* 0x0000620000000800 */
[----:B------:R-:W-:Y:S01]  /*9c40*/  FMUL.FTZ R57, R56, -1.4426950216293334961 ;  /* 0xbfb8aa3b38397820 */ /* 0x000fe20000410000 */
[----:B------:R-:W-:-:S02]  /*9c50*/  HADD2.F32 R40, -RZ, R41.H0_H0 ;  /* 0x20000029ff287230 */ /* 0x000fc40000004100 */
[----:B------:R-:W-:Y:S01]  /*9c60*/  HADD2.F32 R61, -RZ, R43.H0_H0 ;  /* 0x2000002bff3d7230 */ /* 0x000fe20000004100 */
[----:B------:R4:W-:Y:S01]  /*9c70*/  MUFU.EX2 R55, R7 ;  /* 0x0000000700377308 */ /* 0x0009e20000000800 */
[----:B------:R-:W-:Y:S01]  /*9c80*/  FMUL.FTZ R59, R58, -1.4426950216293334961 ;  /* 0xbfb8aa3b3a3b7820 */ /* 0x000fe20000410000 */
[----:B0-----:R-:W-:Y:S01]  /*9c90*/  FMUL.FTZ R6, R60, -1.4426950216293334961 ;  /* 0xbfb8aa3b3c067820 */ /* 0x001fe20000410000 */
[----:B------:R-:W-:Y:S01]  /*9ca0*/  HADD2.F32 R62, -RZ, R44.H0_H0 ;  /* 0x2000002cff3e7230 */ /* 0x000fe20000004100 */
[----:B------:R-:W0:Y:S01]  /*9cb0*/  MUFU.EX2 R51, R51 ;  /* 0x0000003300337308 */ /* 0x000e220000000800 */
[----:B--2---:R-:W-:Y:S02]  /*9cc0*/  HADD2.F32 R63, -RZ, R47.H0_H0 ;  /* 0x2000002fff3f7230 */ /* 0x004fe40000004100 */
[----:B----4-:R-:W-:Y:S02]  /*9cd0*/  HADD2.F32 R7, -RZ, R45.H0_H0 ;  /* 0x2000002dff077230 */ /* 0x010fe40000004100 */
[----:B------:R-:W-:-:S02]  /*9ce0*/  HADD2.F32 R65, -RZ, R4.H0_H0 ;  /* 0x20000004ff417230 */ /* 0x000fc40000004100 */
[----:B------:R-:W-:Y:S01]  /*9cf0*/  FMUL.FTZ R42, R40, -1.4426950216293334961 ;  /* 0xbfb8aa3b282a7820 */ /* 0x000fe20000410000 */
[----:B------:R-:W-:Y:S01]  /*9d00*/  FMUL.FTZ R44, R61, -1.4426950216293334961 ;  /* 0xbfb8aa3b3d2c7820 */ /* 0x000fe20000410000 */
[----:B---3--:R-:W-:Y:S01]  /*9d10*/  HADD2.F32 R4, -RZ, R49.H0_H0 ;  /* 0x20000031ff047230 */ /* 0x008fe20000004100 */
[----:B------:R2:W-:Y:S01]  /*9d20*/  MUFU.EX2 R43, R6 ;  /* 0x00000006002b7308 */ /* 0x0005e20000000800 */
[----:B------:R-:W-:-:S03]  /*9d30*/  HADD2.F32 R41, -RZ, R46.H0_H0 ;  /* 0x2000002eff297230 */ /* 0x000fc60000004100 */
[----:B------:R-:W3:Y:S01]  /*9d40*/  MUFU.EX2 R57, R57 ;  /* 0x0000003900397308 */ /* 0x000ee20000000800 */
[----:B------:R-:W-:Y:S01]  /*9d50*/  FMUL.FTZ R46, R7, -1.4426950216293334961 ;  /* 0xbfb8aa3b072e7820 */ /* 0x000fe20000410000 */
[----:B------:R-:W-:Y:S01]  /*9d60*/  FMUL.FTZ R45, R62, -1.4426950216293334961 ;  /* 0xbfb8aa3b3e2d7820 */ /* 0x000fe20000410000 */
[----:B--2---:R-:W-:Y:S01]  /*9d70*/  HADD2.F32 R6, -RZ, R48.H0_H0 ;  /* 0x20000030ff067230 */ /* 0x004fe20000004100 */
[----:B------:R-:W2:Y:S01]  /*9d80*/  MUFU.EX2 R59, R59 ;  /* 0x0000003b003b7308 */ /* 0x000ea20000000800 */
[----:B------:R-:W-:Y:S02]  /*9d90*/  HADD2.F32 R5, -RZ, R5.H0_H0 ;  /* 0x20000005ff057230 */ /* 0x000fe40000004100 */
[----:B------:R-:W-:Y:S01]  /*9da0*/  FMUL.FTZ R64, R63, -1.4426950216293334961 ;  /* 0xbfb8aa3b3f407820 */ /* 0x000fe20000410000 */
[----:B------:R-:W-:Y:S01]  /*9db0*/  FMUL.FTZ R67, R4, -1.4426950216293334961 ;  /* 0xbfb8aa3b04437820 */ /* 0x000fe20000410000 */
[----:B------:R-:W4:Y:S01]  /*9dc0*/  MUFU.EX2 R42, R42 ;  /* 0x0000002a002a7308 */ /* 0x000f220000000800 */
[----:B------:R-:W-:Y:S01]  /*9dd0*/  FMUL.FTZ R47, R41, -1.4426950216293334961 ;  /* 0xbfb8aa3b292f7820 */ /* 0x000fe20000410000 */
[----:B------:R-:W-:Y:S01]  /*9de0*/  FMUL.FTZ R48, R65, -1.4426950216293334961 ;  /* 0xbfb8aa3b41307820 */ /* 0x000fe20000410000 */
[----:B------:R-:W-:Y:S01]  /*9df0*/  FMUL.FTZ R49, R6, -1.4426950216293334961 ;  /* 0xbfb8aa3b06317820 */ /* 0x000fe20000410000 */
[----:B------:R-:W5:Y:S01]  /*9e00*/  MUFU.EX2 R44, R44 ;  /* 0x0000002c002c7308 */ /* 0x000f620000000800 */
[----:B------:R0:W-:Y:S03]  /*9e10*/  @!P5 STL [R1+0x54], R66 ;  /* 0x000054420100d387 */ /* 0x0001e60000100800 */
[----:B------:R-:W5:Y:S01]  /*9e20*/  MUFU.EX2 R46, R46 ;  /* 0x0000002e002e7308 */ /* 0x000f620000000800 */
[----:B-1----:R-:W-:-:S03]  /*9e30*/  FADD.FTZ R53, R53, 1 ;  /* 0x3f80000035357421 */ /* 0x002fc60000010000 */
[----:B------:R-:W1:Y:S01]  /*9e40*/  MUFU.EX2 R45, R45 ;  /* 0x0000002d002d7308 */ /* 0x000e620000000800 */
[----:B0-----:R-:W-:-:S03]  /*9e50*/  FMUL.FTZ R66, R5, -1.4426950216293334961 ;  /* 0xbfb8aa3b05427820 */ /* 0x001fc60000410000 */
[----:B------:R-:W0:Y:S04]  /*9e60*/  MUFU.EX2 R64, R64 ;  /* 0x0000004000407308 */ /* 0x000e280000000800 */
[----:B------:R-:W0:Y:S01]  /*9e70*/  MUFU.EX2 R67, R67 ;  /* 0x0000004300437308 */ /* 0x000e220000000800 */
[----:B------:R-:W-:-:S03]  /*9e80*/  FADD.FTZ R51, R51, 1 ;  /* 0x3f80000033337421 */ /* 0x000fc60000010000 */
[----:B------:R-:W0:Y:S01]  /*9e90*/  MUFU.EX2 R47, R47 ;  /* 0x0000002f002f7308 */ /* 0x000e220000000800 */
[----:B---3--:R-:W-:-:S03]  /*9ea0*/  FADD.FTZ R57, R57, 1 ;  /* 0x3f80000039397421 */ /* 0x008fc60000010000 */
[----:B------:R-:W3:Y:S04]  /*9eb0*/  MUFU.EX2 R48, R48 ;  /* 0x0000003000307308 */ /* 0x000ee80000000800 */
[----:B------:R-:W3:Y:S01]  /*9ec0*/  MUFU.EX2 R49, R49 ;  /* 0x0000003100317308 */ /* 0x000ee20000000800 */
[----:B------:R-:W-:-:S03]  /*9ed0*/  FADD.FTZ R55, R55, 1 ;  /* 0x3f80000037377421 */ /* 0x000fc60000010000 */
[----:B------:R-:W3:Y:S01]  /*9ee0*/  MUFU.EX2 R66, R66 ;  /* 0x0000004200427308 */ /* 0x000ee20000000800 */
[----:B--2---:R-:W-:-:S03]  /*9ef0*/  FADD.FTZ R59, R59, 1 ;  /* 0x3f8000003b3b7421 */ /* 0x004fc60000010000 */
[----:B------:R-:W2:Y:S01]  /*9f00*/  MUFU.RCP R53, R53 ;  /* 0x0000003500357308 */ /* 0x000ea20000001000 */
[----:B----4-:R-:W-:Y:S01]  /*9f10*/  FADD.FTZ R42, R42, 1 ;  /* 0x3f8000002a2a7421 */ /* 0x010fe20000010000 */
[----:B-----5:R-:W-:Y:S01]  /*9f20*/  FADD.FTZ R44, R44, 1 ;  /* 0x3f8000002c2c7421 */ /* 0x020fe20000010000 */
[----:B------:R-:W-:Y:S01]  /*9f30*/  FADD.FTZ R43, R43, 1 ;  /* 0x3f8000002b2b7421 */ /* 0x000fe20000010000 */
[----:B------:R-:W-:-:S04]  /*9f40*/  FADD.FTZ R46, R46, 1 ;  /* 0x3f8000002e2e7421 */ /* 0x000fc80000010000 */
[----:B------:R-:W4:Y:S01]  /*9f50*/  MUFU.RCP R51, R51 ;  /* 0x0000003300337308 */ /* 0x000f220000001000 */
[----:B-1----:R-:W-:Y:S01]  /*9f60*/  FADD.FTZ R45, R45, 1 ;  /* 0x3f8000002d2d7421 */ /* 0x002fe20000010000 */
[----:B0-----:R-:W-:Y:S01]  /*9f70*/  FADD.FTZ R64, R64, 1 ;  /* 0x3f80000040407421 */ /* 0x001fe20000010000 */
[----:B------:R-:W-:-:S05]  /*9f80*/  FADD.FTZ R67, R67, 1 ;  /* 0x3f80000043437421 */ /* 0x000fca0000010000 */
[----:B------:R-:W0:Y:S01]  /*9f90*/  MUFU.RCP R57, R57 ;  /* 0x0000003900397308 */ /* 0x000e220000001000 */
[----:B------:R-:W-:Y:S01]  /*9fa0*/  FADD.FTZ R47, R47, 1 ;  /* 0x3f8000002f2f7421 */ /* 0x000fe20000010000 */
[----:B---3--:R-:W-:Y:S01]  /*9fb0*/  FADD.FTZ R48, R48, 1 ;  /* 0x3f80000030307421 */ /* 0x008fe20000010000 */
[----:B------:R-:W-:-:S05]  /*9fc0*/  FADD.FTZ R49, R49, 1 ;  /* 0x3f80000031317421 */ /* 0x000fca0000010000 */
[----:B------:R-:W1:Y:S01]  /*9fd0*/  MUFU.RCP R55, R55 ;  /* 0x0000003700377308 */ /* 0x000e620000001000 */
[----:B------:R-:W-:-:S07]  /*9fe0*/  FADD.FTZ R66, R66, 1 ;  /* 0x3f80000042427421 */ /* 0x000fce0000010000 */
[----:B------:R-:W3:Y:S08]  /*9ff0*/  MUFU.RCP R59, R59 ;  /* 0x0000003b003b7308 */ /* 0x000ef00000001000 */
[----:B------:R-:W5:Y:S08]  /*a000*/  MUFU.RCP R69, R42 ;  /* 0x0000002a00457308 */ /* 0x000f700000001000 */
[----:B------:R4:W5:Y:S08]  /*a010*/  MUFU.RCP R71, R43 ;  /* 0x0000002b00477308 */ /* 0x0009700000001000 */
[----:B------:R-:W5:Y:S01]  /*a020*/  MUFU.RCP R44, R44 ;  /* 0x0000002c002c7308 */ /* 0x000f620000001000 */
[----:B--2---:R-:W-:-:S07]  /*a030*/  FMUL.FTZ R52, R52, R53 ;  /* 0x0000003534347220 */ /* 0x004fce0000410000 */
[----:B------:R3:W2:Y:S08]  /*a040*/  MUFU.RCP R73, R45 ;  /* 0x0000002d00497308 */ /* 0x0006b00000001000 */
[----:B------:R-:W2:Y:S08]  /*a050*/  MUFU.RCP R46, R46 ;  /* 0x0000002e002e7308 */ /* 0x000eb00000001000 */
[----:B------:R2:W2:Y:S08]  /*a060*/  MUFU.RCP R68, R47 ;  /* 0x0000002f00447308 */ /* 0x0004b00000001000 */
[----:B------:R-:W2:Y:S08]  /*a070*/  MUFU.RCP R64, R64 ;  /* 0x0000004000407308 */ /* 0x000eb00000001000 */
[----:B------:R-:W2:Y:S01]  /*a080*/  MUFU.RCP R67, R67 ;  /* 0x0000004300437308 */ /* 0x000ea20000001000 */
[----:B----4-:R-:W-:Y:S01]  /*a090*/  FMUL.FTZ R43, R50, R51 ;  /* 0x00000033322b7220 */ /* 0x010fe20000410000 */
[----:B------:R-:W-:Y:S06]  /*a0a0*/  BAR.SYNC.DEFER_BLOCKING 0x0 ;  /* 0x0000000000007b1d */ /* 0x000fec0000010000 */
[----:B------:R-:W4:Y:S01]  /*a0b0*/  MUFU.RCP R48, R48 ;  /* 0x0000003000307308 */ /* 0x000f220000001000 */
[----:B------:R-:W-:-:S07]  /*a0c0*/  FMUL.FTZ R52, R52, R21 ;  /* 0x0000001534347220 */ /* 0x000fce0000410000 */
[----:B------:R-:W4:Y:S01]  /*a0d0*/  MUFU.RCP R49, R49 ;  /* 0x0000003100317308 */ /* 0x000f220000001000 */
[----:B0-----:R-:W-:Y:S01]  /*a0e0*/  FMUL.FTZ R56, R56, R57 ;  /* 0x0000003938387220 */ /* 0x001fe20000410000 */
[----:B-1----:R-:W-:-:S06]  /*a0f0*/  FMUL.FTZ R21, R54, R55 ;  /* 0x0000003736157220 */ /* 0x002fcc0000410000 */
[----:B------:R-:W0:Y:S01]  /*a100*/  MUFU.RCP R66, R66 ;  /* 0x0000004200427308 */ /* 0x000e220000001000 */
[----:B------:R-:W-:Y:S01]  /*a110*/  FMUL.FTZ R43, R43, R20 ;  /* 0x000000142b2b7220 */ /* 0x000fe20000410000 */
[----:B---3--:R-:W-:Y:S01]  /*a120*/  FMUL.FTZ R45, R58, R59 ;  /* 0x0000003b3a2d7220 */ /* 0x008fe20000410000 */
[----:B-----5:R-:W-:Y:S01]  /*a130*/  FMUL.FTZ R40, R40, R69 ;  /* 0x0000004528287220 */ /* 0x020fe20000410000 */
[----:B------:R-:W-:Y:S01]  /*a140*/  FMUL.FTZ R56, R56, R23 ;  /* 0x0000001738387220 */ /* 0x000fe20000410000 */
[----:B------:R-:W-:Y:S01]  /*a150*/  FMUL.FTZ R21, R21, R22 ;  /* 0x0000001615157220 */ /* 0x000fe20000410000 */
[----:B------:R-:W-:Y:S01]  /*a160*/  FMUL.FTZ R23, R60, R71 ;  /* 0x000000473c177220 */ /* 0x000fe20000410000 */
[----:B------:R-:W-:Y:S01]  /*a170*/  FMUL.FTZ R20, R61, R44 ;  /* 0x0000002c3d147220 */ /* 0x000fe20000410000 */
[----:B------:R-:W-:Y:S01]  /*a180*/  FMUL.FTZ R45, R45, R24 ;  /* 0x000000182d2d7220 */ /* 0x000fe20000410000 */
[----:B--2---:R-:W-:Y:S01]  /*a190*/  FMUL.FTZ R47, R62, R73 ;  /* 0x000000493e2f7220 */ /* 0x004fe20000410000 */
[----:B------:R-:W-:Y:S01]  /*a1a0*/  FMUL.FTZ R40, R40, R25 ;  /* 0x0000001928287220 */ /* 0x000fe20000410000 */
[----:B------:R-:W-:Y:S01]  /*a1b0*/  FMUL.FTZ R22, R7, R46 ;  /* 0x0000002e07167220 */ /* 0x000fe20000410000 */
[----:B------:R-:W-:Y:S01]  /*a1c0*/  F2FP.F16.F32.PACK_AB R43, R52, R43 ;  /* 0x0000002b342b723e */ /* 0x000fe200000000ff */
[----:B------:R-:W-:Y:S01]  /*a1d0*/  FMUL.FTZ R23, R23, R26 ;  /* 0x0000001a17177220 */ /* 0x000fe20000410000 */
[----:B------:R-:W-:Y:S01]  /*a1e0*/  FMUL.FTZ R20, R20, R27 ;  /* 0x0000001b14147220 */ /* 0x000fe20000410000 */
[----:B------:R-:W-:Y:S01]  /*a1f0*/  FMUL.FTZ R41, R41, R68 ;  /* 0x0000004429297220 */ /* 0x000fe20000410000 */
[----:B------:R-:W-:Y:S01]  /*a200*/  FMUL.FTZ R24, R63, R64 ;  /* 0x000000403f187220 */ /* 0x000fe20000410000 */
[----:B------:R-:W-:Y:S01]  /*a210*/  FMUL.FTZ R4, R4, R67 ;  /* 0x0000004304047220 */ /* 0x000fe20000410000 */
[----:B------:R-:W-:Y:S01]  /*a220*/  F2FP.F16.F32.PACK_AB R21, R56, R21 ;  /* 0x000000153815723e */ /* 0x000fe200000000ff */
[----:B------:R-:W-:Y:S01]  /*a230*/  FMUL.FTZ R47, R47, R28 ;  /* 0x0000001c2f2f7220 */ /* 0x000fe20000410000 */
[----:B----4-:R-:W-:Y:S01]  /*a240*/  FMUL.FTZ R65, R65, R48 ;  /* 0x0000003041417220 */ /* 0x010fe20000410000 */
[----:B------:R-:W-:Y:S01]  /*a250*/  FMUL.FTZ R22, R22, R29 ;  /* 0x0000001d16167220 */ /* 0x000fe20000410000 */
[----:B------:R-:W-:Y:S01]  /*a260*/  FMUL.FTZ R6, R6, R49 ;  /* 0x0000003106067220 */ /* 0x000fe20000410000 */
[----:B------:R-:W-:Y:S01]  /*a270*/  PRMT R7, R43, 0x7632, R7 ;  /* 0x000076322b077816 */ /* 0x000fe20000000007 */
[----:B------:R-:W-:Y:S01]  /*a280*/  FMUL.FTZ R41, R41, R30 ;  /* 0x0000001e29297220 */ /* 0x000fe20000410000 */
[----:B------:R-:W-:Y:S01]  /*a290*/  F2FP.F16.F32.PACK_AB R40, R40, R45 ;  /* 0x0000002d2828723e */ /* 0x000fe200000000ff */
[----:B------:R-:W-:Y:S01]  /*a2a0*/  FMUL.FTZ R24, R24, R31 ;  /* 0x0000001f18187220 */ /* 0x000fe20000410000 */
[----:B0-----:R-:W-:Y:S01]  /*a2b0*/  FMUL.FTZ R5, R5, R66 ;  /* 0x0000004205057220 */ /* 0x001fe20000410000 */
[----:B------:R-:W-:Y:S01]  /*a2c0*/  FMUL.FTZ R4, R4, R19 ;  /* 0x0000001304047220 */ /* 0x000fe20000410000 */
[----:B------:R-:W-:Y:S01]  /*a2d0*/  PRMT R19, R21, 0x7632, R19 ;  /* 0x0000763215137816 */ /* 0x000fe20000000013 */
[----:B------:R-:W-:Y:S01]  /*a2e0*/  FMUL.FTZ R65, R65, R32 ;  /* 0x0000002041417220 */ /* 0x000fe20000410000 */
[----:B------:R-:W-:Y:S01]  /*a2f0*/  F2FP.F16.F32.PACK_AB R20, R20, R23 ;  /* 0x000000171414723e */ /* 0x000fe200000000ff */
[----:B------:R-:W-:Y:S01]  /*a300*/  FMUL.FTZ R6, R6, R33 ;  /* 0x0000002106067220 */ /* 0x000fe20000410000 */
[----:B------:R-:W-:Y:S01]  /*a310*/  STS.U16 [R95], R43 ;  /* 0x0000002b5f007388 */ /* 0x000fe20000000400 */
[----:B------:R-:W-:Y:S01]  /*a320*/  PRMT R25, R40, 0x7632, R25 ;  /* 0x0000763228197816 */ /* 0x000fe20000000019 */
[----:B------:R-:W-:Y:S01]  /*a330*/  FMUL.FTZ R5, R5, R34 ;  /* 0x0000002205057220 */ /* 0x000fe20000410000 */
[----:B------:R-:W-:Y:S01]  /*a340*/  F2FP.F16.F32.PACK_AB R22, R22, R47 ;  /* 0x0000002f1616723e */ /* 0x000fe200000000ff */
[----:B------:R0:W-:Y:S01]  /*a350*/  STS.U16 [R94+0x2], R7 ;  /* 0x000002075e007388 */ /* 0x0001e20000000400 */
[----:B------:R-:W-:-:S02]  /*a360*/  PRMT R23, R20, 0x7632, R23 ;  /* 0x0000763214177816 */ /* 0x000fc40000000017 */
[----:B------:R-:W-:Y:S01]  /*a370*/  F2FP.F16.F32.PACK_AB R24, R24, R41 ;  /* 0x000000291818723e */ /* 0x000fe200000000ff */
[----:B------:R-:W-:Y:S01]  /*a380*/  STS.U16 [R93+0x4], R21 ;  /* 0x000004155d007388 */ /* 0x000fe20000000400 */
[----:B------:R-:W-:-:S03]  /*a390*/  F2FP.F16.F32.PACK_AB R6, R6, R65 ;  /* 0x000000410606723e */ /* 0x000fc600000000ff */
[----:B------:R-:W-:Y:S01]  /*a3a0*/  STS.U16 [R92+0x6], R19 ;  /* 0x000006135c007388 */ /* 0x000fe20000000400 */
[----:B0-----:R-:W-:-:S03]  /*a3b0*/  PRMT R7, R22, 0x7632, R7 ;  /* 0x0000763216077816 */ /* 0x001fc60000000007 */
[----:B------:R-:W-:Y:S01]  /*a3c0*/  STS.U16 [R91+0x8], R40 ;  /* 0x000008285b007388 */ /* 0x000fe20000000400 */
[----:B------:R-:W-:-:S03]  /*a3d0*/  F2FP.F16.F32.PACK_AB R4, R4, R5 ;  /* 0x000000050404723e */ /* 0x000fc600000000ff */
[----:B------:R0:W-:Y:S01]  /*a3e0*/  STS.U16 [R165+0xa], R25 ;  /* 0x00000a19a5007388 */ /* 0x0001e20000000400 */
[----:B------:R-:W-:-:S03]  /*a3f0*/  PRMT R26, R6, 0x7632, R26 ;  /* 0x00007632061a7816 */ /* 0x000fc6000000001a */
[----:B------:R1:W-:Y:S04]  /*a400*/  STS.U16 [R164+0xc], R20 ;  /* 0x00000c14a4007388 */ /* 0x0003e80000000400 */
[----:B------:R-:W-:Y:S01]  /*a410*/  STS.U16 [R163+0xe], R23 ;  /* 0x00000e17a3007388 */ /* 0x000fe20000000400 */
[----:B0-----:R-:W-:-:S03]  /*a420*/  PRMT R25, R24, 0x7632, R25 ;  /* 0x0000763218197816 */ /* 0x001fc60000000019 */
[----:B------:R-:W-:Y:S01]  /*a430*/  STS.U16 [R160+0x10], R22 ;  /* 0x00001016a0007388 */ /* 0x000fe20000000400 */
[----:B-1----:R-:W-:-:S03]  /*a440*/  PRMT R20, R4, 0x7632, R20 ;  /* 0x0000763204147816 */ /* 0x002fc60000000014 */
[----:B------:R-:W-:Y:S04]  /*a450*/  STS.U16 [R159+0x12], R7 ;  /* 0x000012079f007388 */ /* 0x000fe80000000400 */
[----:B------:R-:W-:Y:S04]  /*a460*/  STS.U16 [R158+0x14], R24 ;  /* 0x000014189e007388 */ /* 0x000fe80000000400 */
[----:B------:R-:W-:Y:S04]  /*a470*/  STS.U16 [R157+0x16], R25 ;  /* 0x000016199d007388 */ /* 0x000fe80000000400 */
[----:B------:R0:W-:Y:S04]  /*a480*/  STS.U16 [R156+0x18], R6 ;  /* 0x000018069c007388 */ /* 0x0001e80000000400 */
[----:B------:R-:W-:Y:S04]  /*a490*/  STS.U16 [R151+0x1a], R26 ;  /* 0x00001a1a97007388 */ /* 0x000fe80000000400 */
[----:B------:R-:W-:Y:S04]  /*a4a0*/  STS.U16 [R150+0x1c], R4 ;  /* 0x00001c0496007388 */ /* 0x000fe80000000400 */
        /* <DEDUP_REMOVED lines=20> */
[----:B------:R-:W2:Y:S01]  /*a5f0*/  LDS R4, [UR21+0x1080] ;  /* 0x00108015ff047984 */ /* 0x000ea20008000800 */
[----:B------:R-:W-:-:S04]  /*a600*/  UIMAD.WIDE.U32 UR8, UR27, UR14, UR8 ;  /* 0x0000000e1b0872a5 */ /* 0x000fc8000f8e0008 */
[----:B------:R-:W-:Y:S02]  /*a610*/  UIMAD UR15, UR27, UR15, UR9 ;  /* 0x0000000f1b0f72a4 */ /* 0x000fe4000f8e0209 */
[----:B0-----:R-:W-:-:S04]  /*a620*/  IADD3 R6, P0, PT, R0, UR8, RZ ;  /* 0x0000000800067c10 */ /* 0x001fc8000ff1e0ff */
[----:B-1----:R-:W-:Y:S02]  /*a630*/  LEA R2, P3, R6, UR24, 0x1 ;  /* 0x0000001806027c11 */ /* 0x002fe4000f8608ff */
[-C--:B--2---:R-:W-:Y:S02]  /*a640*/  ISETP.GE.AND P2, PT, R0, R4.reuse, PT ;  /* 0x000000040000720c */ /* 0x084fe40003f46270 */
[-C--:B------:R-:W-:Y:S02]  /*a650*/  ISETP.GE.AND P1, PT, R11, R4.reuse, PT ;  /* 0x000000040b00720c */ /* 0x080fe40003f26270 */
[----:B------:R-:W-:Y:S02]  /*a660*/  IADD3.X R11, PT, PT, RZ, UR15, RZ, P0, !PT ;  /* 0x0000000fff0b7c10 */ /* 0x000fe400087fe4ff */
[----:B------:R-:W-:Y:S02]  /*a670*/  ISETP.GE.AND P0, PT, R3, R4, PT ;  /* 0x000000040300720c */ /* 0x000fe40003f06270 */
[----:B------:R-:W-:-:S02]  /*a680*/  LEA.HI.X R3, R6, UR25, R11, 0x1, P3 ;  /* 0x0000001906037c11 */ /* 0x000fc400098f0c0b */
[-C--:B------:R-:W-:Y:S02]  /*a690*/  ISETP.GE.AND P4, PT, R8, R4.reuse, PT ;  /* 0x000000040800720c */ /* 0x080fe40003f86270 */
[-C--:B------:R-:W-:Y:S01]  /*a6a0*/  ISETP.GE.AND P6, PT, R9, R4.reuse, PT ;  /* 0x000000040900720c */ /* 0x080fe20003fc6270 */
[----:B------:R0:W-:Y:S01]  /*a6b0*/  @!P2 STG.E.U16 desc[UR22][R2.64], R5 ;  /* 0x000000050200a986 */ /* 0x0001e2000c101516 */
[-C--:B------:R-:W-:Y:S02]  /*a6c0*/  ISETP.GE.AND P5, PT, R18, R4.reuse, PT ;  /* 0x000000041200720c */ /* 0x080fe40003fa6270 */
[-C--:B------:R-:W-:Y:S01]  /*a6d0*/  ISETP.GE.AND P3, PT, R17, R4.reuse, PT ;  /* 0x000000041100720c */ /* 0x080fe20003f66270 */
[----:B------:R0:W-:Y:S01]  /*a6e0*/  @!P1 STG.E.U16 desc[UR22][R2.64+0x40], R7 ;  /* 0x0000400702009986 */ /* 0x0001e2000c101516 */
        /* <DEDUP_REMOVED lines=26> */
[----:B------:R-:W-:Y:S02]  /*a890*/  UISETP.GE.AND UP0, UPT, UR6, UR7, UPT ;  /* 0x000000070600728c */ /* 0x000fe4000bf06270 */
[----:B------:R-:W-:Y:S02]  /*a8a0*/  UIADD3 UR16, UP1, UPT, UR16, 0x1000, URZ ;  /* 0x0000100010107890 */ /* 0x000fe4000ff3e0ff */
[----:B------:R-:W-:Y:S02]  /*a8b0*/  UIADD3 UR17, UP2, UPT, UR17, 0x1000, URZ ;  /* 0x0000100011117890 */ /* 0x000fe4000ff5e0ff */
[----:B------:R-:W-:-:S02]  /*a8c0*/  UIADD3.X UR10, UPT, UPT, URZ, UR10, URZ, UP1, !UPT ;  /* 0x0000000aff0a7290 */ /* 0x000fc40008ffe4ff */
[----:B------:R-:W-:Y:S01]  /*a8d0*/  UIADD3.X UR11, UPT, UPT, URZ, UR11, URZ, UP2, !UPT ;  /* 0x0000000bff0b7290 */ /* 0x000fe200097fe4ff */
[----:B0-----:R-:W-:Y:S11]  /*a8e0*/  BRA.U !UP0, `(.L_x_162) ;  /* 0xffffff5d08507547 */ /* 0x001ff6000b83ffff */
[----:B------:R-:W-:Y:S05]  /*a8f0*/  EXIT ;  /* 0x000000000000794d */ /* 0x000fea0003800000 */
.L_x_163:
        /* <DEDUP_REMOVED lines=16> */
.L_x_5001:


//--------------------- .text._Z25selective_scan_fwd_kernelI32Selective_Scan_fwd_kernel_traitsILi128ELi16ELi1ELb0ELb1ELb0ELb0EN3c104HalfENS1_7complexIfEEEEv13SSMParamsBase --------------------------
	.section	.text._Z25selective_scan_fwd_kernelI32Selective_Scan_fwd_kernel_traitsILi128ELi16ELi1ELb0ELb1ELb0ELb0EN3c104HalfENS1_7complexIfEEEEv13SSMParamsBase,"ax",@progbits
	.align	128
        .global         _Z25selective_scan_fwd_kernelI32Selective_Scan_fwd_kernel_traitsILi128ELi16ELi1ELb0ELb1ELb0ELb0EN3c104HalfENS1_7complexIfEEEEv13SSMParamsBase
        .type           _Z25selective_scan_fwd_kernelI32Selective_Scan_fwd_kernel_traitsILi128ELi16ELi1ELb0ELb1ELb0ELb0EN3c104HalfENS1_7complexIfEEEEv13SSMParamsBase,@function
        .size           _Z25selective_scan_fwd_kernelI32Selective_Scan_fwd_kernel_traitsILi128ELi16ELi1ELb0ELb1ELb0ELb0EN3c104HalfENS1_7complexIfEEEEv13SSMParamsBase,(.L_x_5002 - _Z25selective_scan_fwd_kernelI32Selective_Scan_fwd_kernel_traitsILi128ELi16ELi1ELb0ELb1ELb0ELb0EN3c104HalfENS1_7complexIfEEEEv13SSMParamsBase)
        .other          _Z25selective_scan_fwd_kernelI32Selective_Scan_fwd_kernel_traitsILi128ELi16ELi1ELb0ELb1ELb0ELb0EN3c104HalfENS1_7complexIfEEEEv13SSMParamsBase,@"STO_CUDA_ENTRY STV_DEFAULT"
_Z25selective_scan_fwd_kernelI32Selective_Scan_fwd_kernel_traitsILi128ELi16ELi1ELb0ELb1ELb0ELb0EN3c104HalfENS1_7complexIfEEEEv13SSMParamsBase:
.text._Z25selective_scan_fwd_kernelI32Selective_Scan_fwd_kernel_traitsILi128ELi16ELi1ELb0ELb1ELb0ELb0EN3c104HalfENS1_7complexIfEEEEv13SSMParamsBase:
[----:B------:R-:W0:Y:S01]  /*0000*/  LDC R1, c[0x0][0x37c] ;  /* 0x0000df00ff017b82 */ /* 0x000e220000000800 */
[----:B------:R-:W1:Y:S07]  /*0010*/  LDCU UR29, c[0x0][0x398] ;  /* 0x00007300ff1d77ac */ /* 0x000e6e0008000800 */
[----:B------:R-:W2:Y:S01]  /*0020*/  S2UR UR16, SR_CTAID.Y ;  /* 0x00000000001079c3 */ /* 0x000ea20000002600 */
[----:B0-----:R-:W-:Y:S01]  /*0030*/  IADD3 R1, PT, PT, R1, -0x18, RZ ;  /* 0xffffffe801017810 */ /* 0x001fe20007ffe0ff */
[----:B------:R-:W0:Y:S01]  /*0040*/  LDCU.64 UR4, c[0x0][0x458] ;  /* 0x00008b00ff0477ac */ /* 0x000e220008000a00 */
[----:B------:R-:W3:Y:S01]  /*0050*/  LDCU.64 UR22, c[0x0][0x358] ;  /* 0x00006b00ff1677ac */ /* 0x000ee20008000a00 */
[----:B------:R-:W4:Y:S01]  /*0060*/  LDCU.64 UR6, c[0x0][0x470] ;  /* 0x00008e00ff0677ac */ /* 0x000f220008000a00 */
[----:B------:R-:W3:Y:S03]  /*0070*/  S2R R6, SR_CTAID.Y ;  /* 0x0000000000067919 */ /* 0x000ee60000002600 */
[----:B------:R-:W3:Y:S01]  /*0080*/  S2UR UR20, SR_CTAID.X ;  /* 0x00000000001479c3 */ /* 0x000ee20000002500 */
[----:B------:R-:W3:Y:S01]  /*0090*/  LDCU.128 UR12, c[0x0][0x3f0] ;  /* 0x00007e00ff0c77ac */ /* 0x000ee20008000c00 */
[----:B-1----:R-:W-:Y:S01]  /*00a0*/  MOV R0, UR29 ;  /* 0x0000001d00007c02 */ /* 0x002fe20008000f00 */
[----:B------:R-:W1:Y:S03]  /*00b0*/  LDCU UR28, c[0x0][0x394] ;  /* 0x00007280ff1c77ac */ /* 0x000e660008000800 */
[----:B------:R-:W-:Y:S01]  /*00c0*/  IABS R0, R0 ;  /* 0x0000000000007213 */ /* 0x000fe20000000000 */
[----:B0-----:R-:W-:-:S03]  /*00d0*/  UISETP.NE.U32.AND UP0, UPT, UR4, URZ, UPT ;  /* 0x000000ff0400728c */ /* 0x001fc6000bf05070 */
[----:B------:R-:W-:Y:S01]  /*00e0*/  R2UR UR26, R0 ;  /* 0x00000000001a72ca */ /* 0x000fe200000e0000 */
[----:B------:R-:W0:Y:S01]  /*00f0*/  LDCU.128 UR8, c[0x0][0x400] ;  /* 0x00008000ff0877ac */ /* 0x000e220008000c00 */
[----:B------:R-:W-:Y:S02]  /*0100*/  UISETP.NE.AND.EX UP0, UPT, UR5, URZ, UPT, UP0 ;  /* 0x000000ff0500728c */ /* 0x000fe4000bf05300 */
[----:B----4-:R-:W-:Y:S01]  /*0110*/  UISETP.NE.U32.AND UP1, UPT, UR6, URZ, UPT ;  /* 0x000000ff0600728c */ /* 0x010fe2000bf25070 */
[----:B------:R-:W4:Y:S03]  /*0120*/  LDCU.64 UR24, c[0x0][0x3b0] ;  /* 0x00007600ff1877ac */ /* 0x000f260008000a00 */
[----:B------:R-:W-:-:S05]  /*0130*/  PLOP3.LUT P0, PT, PT, PT, UP0, 0x80, 0x8 ;  /* 0x000000000008781c */ /* 0x000fca0003f0f008 */
[----:B------:R-:W1:Y:S01]  /*0140*/  I2F.RP R0, UR26 ;  /* 0x0000001a00007d06 */ /* 0x000e620008209400 */
[----:B------:R-:W-:Y:S02]  /*0150*/  UISETP.NE.AND.EX UP1, UPT, UR7, URZ, UPT, UP1 ;  /* 0x000000ff0700728c */ /* 0x000fe4000bf25310 */
[----:B--2---:R-:W-:-:S04]  /*0160*/  @UP0 ULEA UR4, UP2, UR16, UR4, 0x2 ;  /* 0x0000000410040291 */ /* 0x004fc8000f8410ff */
[----:B------:R-:W-:Y:S01]  /*0170*/  @UP0 ULEA.HI.X UR5, UR16, UR5, URZ, 0x2, UP2 ;  /* 0x0000000510050291 */ /* 0x000fe200090f14ff */
[----:B------:R-:W-:Y:S02]  /*0180*/  PLOP3.LUT P1, PT, PT, PT, UP1, 0x80, 0x8 ;  /* 0x000000000008781c */ /* 0x000fe40003f2f018 */
[----:B------:R-:W-:Y:S02]  /*0190*/  MOV R2, UR4 ;  /* 0x0000000400027c02 */ /* 0x000fe40008000f00 */
[----:B------:R-:W-:Y:S01]  /*01a0*/  @UP1 ULEA UR6, UP0, UR16, UR6, 0x2 ;  /* 0x0000000610061291 */ /* 0x000fe2000f8010ff */
[----:B------:R-:W-:Y:S01]  /*01b0*/  MOV R3, UR5 ;  /* 0x0000000500037c02 */ /* 0x000fe20008000f00 */
[----:B-1----:R-:W1:Y:S02]  /*01c0*/  MUFU.RCP R0, R0 ;  /* 0x0000000000007308 */ /* 0x002e640000001000 */
[----:B------:R-:W-:-:S03]  /*01d0*/  @UP1 ULEA.HI.X UR7, UR16, UR7, URZ, 0x2, UP0 ;  /* 0x0000000710071291 */ /* 0x000fc600080f14ff */
[----:B---3--:R1:W5:Y:S01]  /*01e0*/  @P0 LDG.E R3, desc[UR22][R2.64] ;  /* 0x0000001602030981 */ /* 0x008362000c1e1900 */
[----:B------:R-:W-:Y:S02]  /*01f0*/  MOV R4, UR6 ;  /* 0x0000000600047c02 */ /* 0x000fe40008000f00 */
[----:B------:R-:W-:-:S05]  /*0200*/  MOV R5, UR7 ;  /* 0x0000000700057c02 */ /* 0x000fca0008000f00 */
[----:B------:R2:W5:Y:S01]  /*0210*/  @P1 LDG.E R4, desc[UR22][R4.64] ;  /* 0x0000001604041981 */ /* 0x000562000c1e1900 */
[----:B------:R-:W-:Y:S01]  /*0220*/  UMOV UR4, URZ ;  /* 0x000000ff00047c82 */ /* 0x000fe20008000000 */
[----:B------:R-:W-:Y:S02]  /*0230*/  UISETP.GE.AND UP0, UPT, UR28, 0x1, UPT ;  /* 0x000000011c00788c */ /* 0x000fe4000bf06270 */
[----:B0-----:R-:W-:Y:S01]  /*0240*/  UIMAD.WIDE.U32 UR6, UR20, UR8, URZ ;  /* 0x00000008140672a5 */ /* 0x001fe2000f8e00ff */
[----:B-1----:R-:W-:-:S03]  /*0250*/  IADD3 R2, PT, PT, R0, 0xffffffe, RZ ;  /* 0x0ffffffe00027810 */ /* 0x002fc60007ffe0ff */
[----:B------:R-:W-:Y:S01]  /*0260*/  PLOP3.LUT P2, PT, PT, PT, UP0, 0x80, 0x8 ;  /* 0x000000000008781c */ /* 0x000fe20003f4f008 */
[----:B------:R-:W-:Y:S01]  /*0270*/  UIMAD UR7, UR20, UR9, UR7 ;  /* 0x00000009140772a4 */ /* 0x000fe2000f8e0207 */
[----:B--2---:R-:W-:Y:S01]  /*0280*/  IABS R5, R6 ;  /* 0x0000000600057213 */ /* 0x004fe20000000000 */
[----:B------:R-:W0:Y:S03]  /*0290*/  F2I.FTZ.U32.TRUNC.NTZ R2, R2 ;  /* 0x0000000200027305 */ /* 0x000e26000021f000 */
[----:B------:R-:W-:Y:S02]  /*02a0*/  R2UR UR21, R5 ;  /* 0x00000000051572ca */ /* 0x000fe400000e0000 */
[----:B0-----:R-:W-:-:S13]  /*02b0*/  R2UR UR5, R2 ;  /* 0x00000000020572ca */ /* 0x001fda00000e0000 */
[----:B------:R-:W-:-:S04]  /*02c0*/  UIADD3 UR18, UPT, UPT, URZ, -UR5, URZ ;  /* 0x80000005ff127290 */ /* 0x000fc8000fffe0ff */
[----:B------:R-:W-:-:S04]  /*02d0*/  UIMAD UR18, UR18, UR26, URZ ;  /* 0x0000001a121272a4 */ /* 0x000fc8000f8e02ff */
[----:B------:R-:W-:Y:S02]  /*02e0*/  UIMAD.WIDE.U32 UR18, UR5, UR18, UR4 ;  /* 0x00000012051272a5 */ /* 0x000fe4000f8e0004 */
[----:B------:R-:W-:-:S04]  /*02f0*/  UIMAD.WIDE.U32 UR4, UR20, UR12, URZ ;  /* 0x0000000c140472a5 */ /* 0x000fc8000f8e00ff */
[----:B------:R-:W-:Y:S02]  /*0300*/  UIMAD UR5, UR20, UR13, UR5 ;  /* 0x0000000d140572a4 */ /* 0x000fe4000f8e0205 */
[----:B------:R-:W-:Y:S02]  /*0310*/  UIMAD.WIDE.U32 UR12, UR19, UR21, URZ ;  /* 0x00000015130c72a5 */ /* 0x000fe4000f8e00ff */
[----:B------:R-:W-:-:S04]  /*0320*/  UIMAD.WIDE.U32 UR8, UR16, UR14, UR4 ;  /* 0x0000000e100872a5 */ /* 0x000fc8000f8e0004 */
[----:B------:R-:W-:Y:S01]  /*0330*/  UIMAD UR19, UR16, UR15, UR9 ;  /* 0x0000000f101372a4 */ /* 0x000fe2000f8e0209 */
[----:B------:R-:W-:Y:S01]  /*0340*/  UMOV UR17, UR13 ;  /* 0x0000000d00117c82 */ /* 0x000fe20008000000 */
[----:B----4-:R-:W-:Y:S02]  /*0350*/  UIMAD.WIDE.U32 UR14, UR20, UR24, URZ ;  /* 0x00000018140e72a5 */ /* 0x010fe4000f8e00ff */
[----:B------:R-:W-:Y:S02]  /*0360*/  UIADD3 UR18, UPT, UPT, -UR17, URZ, URZ ;  /* 0x000000ff11127290 */ /* 0x000fe4000fffe1ff */
[----:B------:R-:W-:Y:S02]  /*0370*/  UIMAD.WIDE.U32 UR12, UR16, UR10, UR6 ;  /* 0x0000000a100c72a5 */ /* 0x000fe4000f8e0006 */
[----:B------:R-:W-:Y:S02]  /*0380*/  UIMAD UR18, UR26, UR18, UR21 ;  /* 0x000000121a1272a4 */ /* 0x000fe4000f8e0215 */
[----:B------:R-:W-:-:S02]  /*0390*/  ULOP3.LUT UR21, UR16, UR29, URZ, 0x3c, !UPT ;  /* 0x0000001d10157292 */ /* 0x000fc4000f8e3cff */
[----:B------:R-:W-:Y:S02]  /*03a0*/  UISETP.GT.U32.AND UP1, UPT, UR26, UR18, UPT ;  /* 0x000000121a00728c */ /* 0x000fe4000bf24070 */
[----:B------:R-:W-:Y:S02]  /*03b0*/  UIMAD UR10, UR20, UR25, UR15 ;  /* 0x00000019140a72a4 */ /* 0x000fe4000f8e020f */
[----:B------:R-:W-:Y:S01]  /*03c0*/  UIMAD UR11, UR16, UR11, UR13 ;  /* 0x0000000b100b72a4 */ /* 0x000fe2000f8e020d */
[----:B------:R-:W0:Y:S01]  /*03d0*/  LDCU.64 UR24, c[0x0][0x3c8] ;  /* 0x00007900ff1877ac */ /* 0x000e220008000a00 */
[----:B------:R-:W1:Y:S05]  /*03e0*/  LDCU.128 UR4, c[0x0][0x460] ;  /* 0x00008c00ff0477ac */ /* 0x000e6a0008000c00 */
[----:B------:R-:W-:-:S02]  /*03f0*/  @!UP1 UIADD3 UR18, UPT, UPT, UR18, -UR26, URZ ;  /* 0x8000001a12129290 */ /* 0x000fc4000fffe0ff */
[----:B------:R-:W-:Y:S02]  /*0400*/  UISETP.GE.AND UP0, UPT, UR21, URZ, UPT ;  /* 0x000000ff1500728c */ /* 0x000fe4000bf06270 */
[----:B------:R-:W-:Y:S02]  /*0410*/  UISETP.GE.U32.AND UP2, UPT, UR18, UR26, UPT ;  /* 0x0000001a1200728c */ /* 0x000fe4000bf46070 */
[----:B------:R-:W-:Y:S01]  /*0420*/  @!UP1 UIADD3 UR17, UPT, UPT, UR17, 0x1, URZ ;  /* 0x0000000111119890 */ /* 0x000fe2000fffe0ff */
[----:B01----:R-:W-:Y:S11]  /*0430*/  @!P2 EXIT ;  /* 0x000000000000a94d */ /* 0x003ff60003800000 */
[----:B------:R-:W0:Y:S01]  /*0440*/  S2R R0, SR_TID.X ;  /* 0x0000000000007919 */ /* 0x000e220000002100 */
[----:B------:R-:W-:Y:S02]  /*0450*/  UISETP.NE.AND UP1, UPT, UR29, URZ, UPT ;  /* 0x000000ff1d00728c */ /* 0x000fe4000bf25270 */
[----:B------:R-:W-:Y:S01]  /*0460*/  @UP2 UIADD3 UR17, UPT, UPT, UR17, 0x1, URZ ;  /* 0x0000000111112890 */ /* 0x000fe2000fffe0ff */
[----:B------:R-:W1:Y:S03]  /*0470*/  LDCU UR15, c[0x0][0x384] ;  /* 0x00007080ff0f77ac */ /* 0x000e660008000800 */
[----:B------:R-:W-:Y:S01]  /*0480*/  @!UP0 UIADD3 UR17, UPT, UPT, -UR17, URZ, URZ ;  /* 0x000000ff11118290 */ /* 0x000fe2000fffe1ff */
[----:B------:R-:W2:Y:S04]  /*0490*/  LDCU.64 UR26, c[0x0][0x448] ;  /* 0x00008900ff1a77ac */ /* 0x000ea80008000a00 */
[----:B------:R-:W-:-:S02]  /*04a0*/  @!UP1 ULOP3.LUT UR17, URZ, UR29, URZ, 0x33, !UPT ;  /* 0x0000001dff119292 */ /* 0x000fc4000f8e33ff */
[----:B------:R-:W-:Y:S02]  /*04b0*/  ULEA UR13, UP0, UR8, UR4, 0x1 ;  /* 0x00000004080d7291 */ /* 0x000fe4000f8008ff */
[----:B------:R-:W-:Y:S01]  /*04c0*/  USHF.R.S32.HI UR4, URZ, 0x1f, UR17 ;  /* 0x0000001fff047899 */ /* 0x000fe20008011411 */
[----:B------:R-:W3:Y:S01]  /*04d0*/  LDCU UR21, c[0x0][0x38c] ;  /* 0x00007180ff1577ac */ /* 0x000ee20008000800 */
[----:B------:R-:W-:Y:S02]  /*04e0*/  ULEA UR9, UP1, UR12, UR6, 0x1 ;  /* 0x000000060c097291 */ /* 0x000fe4000f8208ff */
[----:B------:R-:W-:Y:S02]  /*04f0*/  UIMAD UR4, UR4, UR24, URZ ;  /* 0x00000018040472a4 */ /* 0x000fe4000f8e02ff */
[----:B------:R-:W-:Y:S02]  /*0500*/  ULEA.HI.X UR18, UR8, UR5, UR19, 0x1, UP0 ;  /* 0x0000000508127291 */ /* 0x000fe400080f0c13 */
[----:B------:R-:W-:Y:S01]  /*0510*/  ULEA.HI.X UR8, UR12, UR7, UR11, 0x1, UP1 ;  /* 0x000000070c087291 */ /* 0x000fe200088f0c0b */
[----:B0-----:R-:W-:Y:S01]  /*0520*/  SHF.L.U32 R2, R0, 0x4, RZ ;  /* 0x0000000400027819 */ /* 0x001fe200000006ff */
[----:B------:R-:W-:Y:S01]  /*0530*/  UMOV UR6, UR14 ;  /* 0x0000000e00067c82 */ /* 0x000fe20008000000 */
[----:B------:R-:W-:Y:S01]  /*0540*/  UMOV UR7, UR10 ;  /* 0x0000000a00077c82 */ /* 0x000fe20008000000 */
[----:B------:R-:W-:Y:S01]  /*0550*/  UMOV UR5, URZ ;  /* 0x000000ff00057c82 */ /* 0x000fe20008000000 */
[----:B-----5:R-:W-:Y:S01]  /*0560*/  @P1 R2UR UR5, R4 ;  /* 0x00000000040512ca */ /* 0x020fe200000e0000 */
[----:B------:R-:W-:-:S02]  /*0570*/  UIMAD.WIDE.U32 UR6, UR17, UR24, UR6 ;  /* 0x00000018110672a5 */ /* 0x000fc4000f8e0006 */
[----:B------:R-:W-:Y:S02]  /*0580*/  UIMAD UR17, UR17, UR25, UR4 ;  /* 0x00000019111172a4 */ /* 0x000fe4000f8e0204 */
[----:B-1----:R-:W-:Y:S01]  /*0590*/  UIMAD UR16, UR20, UR15, UR16 ;  /* 0x0000000f141072a4 */ /* 0x002fe2000f8e0210 */
[----:B------:R-:W-:Y:S01]  /*05a0*/  UMOV UR4, URZ ;  /* 0x000000ff00047c82 */ /* 0x000fe20008000000 */
[----:B------:R-:W-:Y:S01]  /*05b0*/  @P0 R2UR UR4, R3 ;  /* 0x00000000030402ca */ /* 0x000fe200000e0000 */
[----:B--2---:R-:W-:Y:S01]  /*05c0*/  ULEA UR15, UP0, UR6, UR26, 0x1 ;  /* 0x0000001a060f7291 */ /* 0x004fe2000f8008ff */
[----:B------:R-:W-:Y:S01]  /*05d0*/  LOP3.LUT R3, R0, 0x1f, RZ, 0xc0, !PT ;  /* 0x0000001f00037812 */ /* 0x000fe200078ec0ff */
[----:B------:R-:W-:Y:S02]  /*05e0*/  UIADD3 UR20, UPT, UPT, UR7, UR17, URZ ;  /* 0x0000001107147290 */ /* 0x000fe4000fffe0ff */
[----:B------:R-:W-:Y:S01]  /*05f0*/  UIMAD UR10, UR16, UR28, URZ ;  /* 0x0000001c100a72a4 */ /* 0x000fe2000f8e02ff */
[----:B------:R-:W-:Y:S01]  /*0600*/  LOP3.LUT R5, R3, 0x3e00, R2, 0xf8, !PT ;  /* 0x00003e0003057812 */ /* 0x000fe200078ef802 */
[----:B------:R-:W-:Y:S01]  /*0610*/  ULEA.HI.X UR20, UR6, UR27, UR20, 0x1, UP0 ;  /* 0x0000001b06147291 */ /* 0x000fe200080f0c14 */
[----:B------:R-:W-:Y:S01]  /*0620*/  UMOV UR11, UR13 ;  /* 0x0000000d000b7c82 */ /* 0x000fe20008000000 */
[----:B---3--:R-:W-:Y:S01]  /*0630*/  UIMAD UR10, UR10, UR21, URZ ;  /* 0x000000150a0a72a4 */ /* 0x008fe2000f8e02ff */
[----:B------:R-:W-:Y:S01]  /*0640*/  UMOV UR12, UR9 ;  /* 0x00000009000c7c82 */ /* 0x000fe20008000000 */
[----:B------:R-:W-:Y:S01]  /*0650*/  UMOV UR6, URZ ;  /* 0x000000ff00067c82 */ /* 0x000fe20008000000 */
[----:B------:R-:W-:Y:S01]  /*0660*/  UMOV UR13, UR18 ;  /* 0x00000012000d7c82 */ /* 0x000fe20008000000 */
[----:B------:R-:W-:-:S08]  /*0670*/  UMOV UR14, UR8 ;  /* 0x00000008000e7c82 */ /* 0x000fd00008000000 */
.L_x_203:
[----:B------:R-:W0:Y:S01]  /*0680*/  LDCU UR19, c[0x0][0x388] ;  /* 0x00007100ff1377ac */ /* 0x000e220008000800 */
[----:B------:R-:W-:Y:S02]  /*0690*/  SHF.L.U32 R119, R0, 0x4, RZ ;  /* 0x0000000400777819 */ /* 0x000fe400000006ff */
[----:B------:R-:W-:Y:S02]  /*06a0*/  LOP3.LUT R29, R29, 0xfffffeff, RZ, 0xc0, !PT ;  /* 0xfffffeff1d1d7812 */ /* 0x000fe400078ec0ff */
[----:B------:R-:W-:Y:S02]  /*06b0*/  LOP3.LUT R27, R119, 0x3e00, RZ, 0xc0, !PT ;  /* 0x00003e00771b7812 */ /* 0x000fe400078ec0ff */
[----:B--2---:R-:W-:Y:S02]  /*06c0*/  MOV R2, UR11 ;  /* 0x0000000b00027c02 */ /* 0x004fe40008000f00 */
[----:B------:R-:W-:Y:S02]  /*06d0*/  LOP3.LUT R28, R27, 0x1f, R0, 0xf8, !PT ;  /* 0x0000001f1b1c7812 */ /* 0x000fe400078ef800 */
[----:B------:R-:W-:-:S02]  /*06e0*/  MOV R3, UR13 ;  /* 0x0000000d00037c02 */ /* 0x000fc40008000f00 */
[C---:B------:R-:W-:Y:S02]  /*06f0*/  LOP3.LUT R6, R28.reuse, 0x20, RZ, 0xfc, !PT ;  /* 0x000000201c067812 */ /* 0x040fe400078efcff */
[C---:B------:R-:W-:Y:S02]  /*0700*/  LOP3.LUT R7, R28.reuse, 0x40, RZ, 0xfc, !PT ;  /* 0x000000401c077812 */ /* 0x040fe400078efcff */
[----:B------:R-:W-:Y:S01]  /*0710*/  LOP3.LUT R8, R28, 0x60, RZ, 0xfc, !PT ;  /* 0x000000601c087812 */ /* 0x000fe200078efcff */
[----:B0-----:R-:W-:Y:S01]  /*0720*/  UIMAD UR7, UR6, -0x800, UR19 ;  /* 0xfffff800060778a4 */ /* 0x001fe2000f8e0213 */
[----:B------:R-:W-:Y:S02]  /*0730*/  PRMT R14, RZ, 0x7610, R14 ;  /* 0x00007610ff0e7816 */ /* 0x000fe4000000000e */
[----:B------:R-:W-:Y:S02]  /*0740*/  PRMT R17, RZ, 0x7610, R17 ;  /* 0x00007610ff117816 */ /* 0x000fe40000000011 */
[----:B------:R-:W-:-:S02]  /*0750*/  PRMT R11, RZ, 0x7610, R11 ;  /* 0x00007610ff0b7816 */ /* 0x000fc4000000000b */
[C---:B------:R-:W-:Y:S01]  /*0760*/  ISETP.GE.AND P0, PT, R5.reuse, UR7, PT ;  /* 0x0000000705007c0c */ /* 0x040fe2000bf06270 */
[----:B------:R-:W-:Y:S01]  /*0770*/  IMAD.WIDE.U32 R4, R5, 0x2, R2 ;  /* 0x0000000205047825 */ /* 0x000fe200078e0002 */
[----:B------:R-:W-:Y:S02]  /*0780*/  ISETP.GE.AND P6, PT, R6, UR7, PT ;  /* 0x0000000706007c0c */ /* 0x000fe4000bfc6270 */
        /* <DEDUP_REMOVED lines=8> */
[----:B------:R-:W-:Y:S02]  /*0810*/  IADD3.X R3, PT, PT, RZ, UR14, RZ, P0, !PT ;  /* 0x0000000eff037c10 */ /* 0x000fe400087fe4ff */
[----:B------:R-:W-:-:S02]  /*0820*/  @P6 LOP3.LUT R29, R29, 0x80, RZ, 0xfc, !PT ;  /* 0x000000801d1d6812 */ /* 0x000fc400078efcff */
[----:B------:R-:W-:Y:S02]  /*0830*/  ISETP.GE.AND P2, PT, R6, UR7, PT ;  /* 0x0000000706007c0c */ /* 0x000fe4000bf46270 */
[----:B------:R-:W-:Y:S02]  /*0840*/  LOP3.LUT R29, R29, 0xffffffbf, RZ, 0xc0, !PT ;  /* 0xffffffbf1d1d7812 */ /* 0x000fe400078ec0ff */
[----:B------:R-:W-:Y:S02]  /*0850*/  LOP3.LUT R7, R28, 0xc0, RZ, 0xfc, !PT ;  /* 0x000000c01c077812 */ /* 0x000fe400078efcff */
[----:B------:R-:W-:Y:S02]  /*0860*/  @P5 LOP3.LUT R29, R29, 0x40, RZ, 0xfc, !PT ;  /* 0x000000401d1d5812 */ /* 0x000fe400078efcff */
[----:B------:R-:W-:Y:S01]  /*0870*/  ISETP.GE.AND P1, PT, R7, UR7, PT ;  /* 0x0000000707007c0c */ /* 0x000fe2000bf26270 */
[----:B------:R-:W-:Y:S01]  /*0880*/  BAR.SYNC.DEFER_BLOCKING 0x0 ;  /* 0x0000000000007b1d */ /* 0x000fe20000010000 */
[----:B------:R-:W-:-:S02]  /*0890*/  LOP3.LUT R29, R29, 0xffffffdf, RZ, 0xc0, !PT ;  /* 0xffffffdf1d1d7812 */ /* 0x000fc400078ec0ff */
[----:B------:R-:W-:Y:S02]  /*08a0*/  PRMT R6, RZ, 0x7610, R6 ;  /* 0x00007610ff067816 */ /* 0x000fe40000000006 */
[----:B------:R-:W-:Y:S02]  /*08b0*/  @P4 LOP3.LUT R29, R29, 0x20, RZ, 0xfc, !PT ;  /* 0x000000201d1d4812 */ /* 0x000fe400078efcff */
[C---:B------:R-:W-:Y:S02]  /*08c0*/  LOP3.LUT R13, R28.reuse, 0xe0, RZ, 0xfc, !PT ;  /* 0x000000e01c0d7812 */ /* 0x040fe400078efcff */
[C---:B------:R-:W-:Y:S02]  /*08d0*/  LOP3.LUT P0, RZ, R29.reuse, 0x100, RZ, 0xc0, !PT ;  /* 0x000001001dff7812 */ /* 0x040fe4000780c0ff */
[----:B------:R-:W-:Y:S02]  /*08e0*/  LOP3.LUT R29, R29, 0xffffffef, RZ, 0xc0, !PT ;  /* 0xffffffef1d1d7812 */ /* 0x000fe400078ec0ff */
[----:B------:R-:W-:-:S02]  /*08f0*/  LOP3.LUT R15, R28, 0x100, RZ, 0xfc, !PT ;  /* 0x000001001c0f7812 */ /* 0x000fc400078efcff */
[----:B------:R-:W-:Y:S02]  /*0900*/  @P3 LOP3.LUT R29, R29, 0x10, RZ, 0xfc, !PT ;  /* 0x000000101d1d3812 */ /* 0x000fe400078efcff */
[----:B------:R-:W-:Y:S02]  /*0910*/  PRMT R7, RZ, 0x7610, R7 ;  /* 0x00007610ff077816 */ /* 0x000fe40000000007 */
[----:B------:R-:W-:Y:S02]  /*0920*/  LOP3.LUT R29, R29, 0xfffffff7, RZ, 0xc0, !PT ;  /* 0xfffffff71d1d7812 */ /* 0x000fe400078ec0ff */
[----:B------:R-:W-:Y:S02]  /*0930*/  PRMT R8, RZ, 0x7610, R8 ;  /* 0x00007610ff087816 */ /* 0x000fe40000000008 */
[----:B------:R-:W-:Y:S01]  /*0940*/  @P2 LOP3.LUT R29, R29, 0x8, RZ, 0xfc, !PT ;  /* 0x000000081d1d2812 */ /* 0x000fe200078efcff */
[----:B------:R-:W2:Y:S01]  /*0950*/  @!P0 LDG.E.U16 R6, desc[UR22][R4.64] ;  /* 0x0000001604068981 */ /* 0x000ea2000c1e1500 */
[----:B------:R-:W-:-:S02]  /*0960*/  ISETP.GE.AND P0, PT, R13, UR7, PT ;  /* 0x000000070d007c0c */ /* 0x000fc4000bf06270 */
[----:B------:R-:W-:Y:S01]  /*0970*/  LOP3.LUT R29, R29, 0xfffffffb, RZ, 0xc0, !PT ;  /* 0xfffffffb1d1d7812 */ /* 0x000fe200078ec0ff */
[----:B------:R-:W3:Y:S01]  /*0980*/  @!P6 LDG.E.U16 R7, desc[UR22][R4.64+0x40] ;  /* 0x000040160407e981 */ /* 0x000ee2000c1e1500 */
[----:B------:R-:W-:Y:S02]  /*0990*/  PRMT R12, RZ, 0x7610, R12 ;  /* 0x00007610ff0c7816 */ /* 0x000fe4000000000c */
[----:B------:R-:W-:Y:S01]  /*09a0*/  @P1 LOP3.LUT R29, R29, 0x4, RZ, 0xfc, !PT ;  /* 0x000000041d1d1812 */ /* 0x000fe200078efcff */
[----:B------:R-:W4:Y:S01]  /*09b0*/  @!P1 LDG.E.U16 R11, desc[UR22][R4.64+0x180] ;  /* 0x00018016040b9981 */ /* 0x000f22000c1e1500 */
[----:B------:R-:W-:Y:S02]  /*09c0*/  PRMT R9, RZ, 0x7610, R9 ;  /* 0x00007610ff097816 */ /* 0x000fe40000000009 */
[----:B------:R-:W-:Y:S01]  /*09d0*/  LOP3.LUT R29, R29, 0xfffffffd, RZ, 0xc0, !PT ;  /* 0xfffffffd1d1d7812 */ /* 0x000fe200078ec0ff */
[----:B------:R-:W5:Y:S01]  /*09e0*/  @!P5 LDG.E.U16 R8, desc[UR22][R4.64+0x80] ;  /* 0x000080160408d981 */ /* 0x000f62000c1e1500 */
[----:B------:R-:W-:-:S02]  /*09f0*/  PRMT R10, RZ, 0x7610, R10 ;  /* 0x00007610ff0a7816 */ /* 0x000fc4000000000a */
[----:B------:R-:W-:Y:S01]  /*0a00*/  @P0 LOP3.LUT R29, R29, 0x2, RZ, 0xfc, !PT ;  /* 0x000000021d1d0812 */ /* 0x000fe200078efcff */
[----:B------:R-:W4:Y:S01]  /*0a10*/  @!P0 LDG.E.U16 R14, desc[UR22][R4.64+0x1c0] ;  /* 0x0001c016040e8981 */ /* 0x000f22000c1e1500 */
[----:B------:R-:W-:Y:S02]  /*0a20*/  ISETP.GE.AND P0, PT, R15, UR7, PT ;  /* 0x000000070f007c0c */ /* 0x000fe4000bf06270 */
[----:B------:R-:W-:Y:S01]  /*0a30*/  LOP3.LUT R29, R29, 0xfffffffe, RZ, 0xc0, !PT ;  /* 0xfffffffe1d1d7812 */ /* 0x000fe200078ec0ff */
[----:B------:R-:W4:Y:S01]  /*0a40*/  @!P2 LDG.E.U16 R12, desc[UR22][R4.64+0x140] ;  /* 0x00014016040ca981 */ /* 0x000f22000c1e1500 */
[C---:B------:R-:W-:Y:S02]  /*0a50*/  LOP3.LUT R16, R28.reuse, 0x120, RZ, 0xfc, !PT ;  /* 0x000001201c107812 */ /* 0x040fe400078efcff */
[C---:B------:R-:W-:Y:S01]  /*0a60*/  LOP3.LUT R19, R28.reuse, 0x140, RZ, 0xfc, !PT ;  /* 0x000001401c137812 */ /* 0x040fe200078efcff */
[----:B------:R-:W4:Y:S01]  /*0a70*/  @!P4 LDG.E.U16 R9, desc[UR22][R4.64+0xc0] ;  /* 0x0000c0160409c981 */ /* 0x000f22000c1e1500 */
[----:B------:R-:W-:-:S02]  /*0a80*/  LOP3.LUT R20, R28, 0x160, RZ, 0xfc, !PT ;  /* 0x000001601c147812 */ /* 0x000fc400078efcff */
[----:B------:R-:W-:Y:S01]  /*0a90*/  LOP3.LUT R23, R28, 0x180, RZ, 0xfc, !PT ;  /* 0x000001801c177812 */ /* 0x000fe200078efcff */
[----:B------:R-:W4:Y:S01]  /*0aa0*/  @!P3 LDG.E.U16 R10, desc[UR22][R4.64+0x100] ;  /* 0x00010016040ab981 */ /* 0x000f22000c1e1500 */
[----:B------:R-:W-:Y:S02]  /*0ab0*/  PRMT R18, RZ, 0x7610, R18 ;  /* 0x00007610ff127816 */ /* 0x000fe40000000012 */
[----:B------:R-:W-:Y:S01]  /*0ac0*/  @P0 LOP3.LUT R29, R29, 0x1, RZ, 0xfc, !PT ;  /* 0x000000011d1d0812 */ /* 0x000fe200078efcff */
[----:B------:R-:W4:Y:S01]  /*0ad0*/  @!P0 LDG.E.U16 R17, desc[UR22][R4.64+0x200] ;  /* 0x0002001604118981 */ /* 0x000f22000c1e1500 */
[----:B------:R-:W-:Y:S02]  /*0ae0*/  ISETP.GE.AND P0, PT, R16, UR7, PT ;  /* 0x0000000710007c0c */ /* 0x000fe4000bf06270 */
[----:B------:R-:W-:Y:S02]  /*0af0*/  ISETP.GE.AND P1, PT, R19, UR7, PT ;  /* 0x0000000713007c0c */ /* 0x000fe4000bf26270 */
[----:B------:R-:W-:-:S02]  /*0b00*/  ISETP.GE.AND P2, PT, R20, UR7, PT ;  /* 0x0000000714007c0c */ /* 0x000fc4000bf46270 */
[----:B------:R-:W-:Y:S02]  /*0b10*/  ISETP.GE.AND P3, PT, R23, UR7, PT ;  /* 0x0000000717007c0c */ /* 0x000fe4000bf66270 */
[----:B------:R-:W-:Y:S02]  /*0b20*/  PRMT R21, RZ, 0x7610, R21 ;  /* 0x00007610ff157816 */ /* 0x000fe40000000015 */
[----:B------:R-:W-:Y:S02]  /*0b30*/  PRMT R22, RZ, 0x7610, R22 ;  /* 0x00007610ff167816 */ /* 0x000fe40000000016 */
[C---:B------:R-:W-:Y:S01]  /*0b40*/  LOP3.LUT R24, R28.reuse, 0x1a0, RZ, 0xfc, !PT ;  /* 0x000001a01c187812 */ /* 0x040fe200078efcff */
[----:B------:R-:W4:Y:S01]  /*0b50*/  @!P0 LDG.E.U16 R18, desc[UR22][R4.64+0x240] ;  /* 0x0002401604128981 */ /* 0x000f22000c1e1500 */
[----:B------:R-:W-:Y:S02]  /*0b60*/  PRMT R25, RZ, 0x7610, R25 ;  /* 0x00007610ff197816 */ /* 0x000fe40000000019 */
[C---:B------:R-:W-:Y:S01]  /*0b70*/  LOP3.LUT R13, R28.reuse, 0x1c0, RZ, 0xfc, !PT ;  /* 0x000001c01c0d7812 */ /* 0x040fe200078efcff */
[----:B------:R-:W4:Y:S01]  /*0b80*/  @!P1 LDG.E.U16 R21, desc[UR22][R4.64+0x280] ;  /* 0x0002801604159981 */ /* 0x000f22000c1e1500 */
[----:B------:R-:W-:-:S02]  /*0b90*/  LOP3.LUT R16, R28, 0x1e0, RZ, 0xfc, !PT ;  /* 0x000001e01c107812 */ /* 0x000fc400078efcff */
[----:B------:R-:W-:Y:S01]  /*0ba0*/  ISETP.GE.AND P4, PT, R24, UR7, PT ;  /* 0x0000000718007c0c */ /* 0x000fe2000bf86270 */
[----:B------:R-:W4:Y:S01]  /*0bb0*/  @!P2 LDG.E.U16 R22, desc[UR22][R4.64+0x2c0] ;  /* 0x0002c0160416a981 */ /* 0x000f22000c1e1500 */
[----:B------:R-:W-:Y:S02]  /*0bc0*/  ISETP.GE.AND P5, PT, R13, UR7, PT ;  /* 0x000000070d007c0c */ /* 0x000fe4000bfa6270 */
[----:B------:R-:W-:Y:S01]  /*0bd0*/  ISETP.GE.AND P6, PT, R16, UR7, PT ;  /* 0x0000000710007c0c */ /* 0x000fe2000bfc6270 */
[----:B------:R-:W4:Y:S01]  /*0be0*/  @!P3 LDG.E.U16 R25, desc[UR22][R4.64+0x300] ;  /* 0x000300160419b981 */ /* 0x000f22000c1e1500 */
[----:B------:R-:W-:Y:S02]  /*0bf0*/  PRMT R26, RZ, 0x7610, R26 ;  /* 0x00007610ff1a7816 */ /* 0x000fe4000000001a */
[----:B------:R-:W-:Y:S02]  /*0c00*/  PRMT R15, RZ, 0x7610, R15 ;  /* 0x00007610ff0f7816 */ /* 0x000fe4000000000f */
[----:B------:R-:W-:-:S03]  /*0c10*/  PRMT R20, RZ, 0x7610, R20 ;  /* 0x00007610ff147816 */ /* 0x000fc60000000014 */
[----:B------:R-:W4:Y:S04]  /*0c20*/  @!P4 LDG.E.U16 R26, desc[UR22][R4.64+0x340] ;  /* 0x00034016041ac981 */ /* 0x000f28000c1e1500 */
[----:B------:R-:W4:Y:S04]  /*0c30*/  @!P5 LDG.E.U16 R15, desc[UR22][R4.64+0x380] ;  /* 0x00038016040fd981 */ /* 0x000f28000c1e1500 */
[----:B------:R0:W4:Y:S01]  /*0c40*/  @!P6 LDG.E.U16 R20, desc[UR22][R4.64+0x3c0] ;  /* 0x0003c0160414e981 */ /* 0x000122000c1e1500 */
[----:B------:R-:W-:Y:S01]  /*0c50*/  P2R R30, PR, RZ, 0x1 ;  /* 0x00000001ff1e7803 */ /* 0x000fe20000000000 */
[----:B------:R-:W1:Y:S01]  /*0c60*/  S2R R77, SR_LANEID ;  /* 0x00000000004d7919 */ /* 0x000e620000000000 */
[----:B------:R-:W-:-:S04]  /*0c70*/  LOP3.LUT P0, RZ, R29, 0x1, RZ, 0xc0, !PT ;  /* 0x000000011dff7812 */ /* 0x000fc8000780c0ff */
[----:B------:R-:W-:Y:S02]  /*0c80*/  P2R R43, PR, RZ, 0x1 ;  /* 0x00000001ff2b7803 */ /* 0x000fe40000000000 */
[C---:B------:R-:W-:Y:S01]  /*0c90*/  LOP3.LUT P0, RZ, R29.reuse, 0x2, RZ, 0xc0, !PT ;  /* 0x000000021dff7812 */ /* 0x040fe2000780c0ff */
[----:B------:R-:W0:Y:S03]  /*0ca0*/  S2UR UR21, SR_CgaCtaId ;  /* 0x00000000001579c3 */ /* 0x000e260000008800 */
[----:B------:R-:W-:Y:S02]  /*0cb0*/  P2R R42, PR, RZ, 0x1 ;  /* 0x00000001ff2a7803 */ /* 0x000fe40000000000 */
[----:B------:R-:W-:-:S04]  /*0cc0*/  LOP3.LUT P0, RZ, R29, 0x4, RZ, 0xc0, !PT ;  /* 0x000000041dff7812 */ /* 0x000fc8000780c0ff */
[----:B------:R-:W-:Y:S02]  /*0cd0*/  P2R R41, PR, RZ, 0x1 ;  /* 0x00000001ff297803 */ /* 0x000fe40000000000 */
[----:B------:R-:W-:-:S04]  /*0ce0*/  LOP3.LUT P0, RZ, R29, 0x8, RZ, 0xc0, !PT ;  /* 0x000000081dff7812 */ /* 0x000fc8000780c0ff */
[----:B------:R-:W-:Y:S02]  /*0cf0*/  P2R R40, PR, RZ, 0x1 ;  /* 0x00000001ff287803 */ /* 0x000fe40000000000 */
[----:B------:R-:W-:-:S04]  /*0d00*/  LOP3.LUT P0, RZ, R29, 0x10, RZ, 0xc0, !PT ;  /* 0x000000101dff7812 */ /* 0x000fc8000780c0ff */
[----:B------:R-:W-:Y:S02]  /*0d10*/  P2R R38, PR, RZ, 0x1 ;  /* 0x00000001ff267803 */ /* 0x000fe40000000000 */
[----:B------:R-:W-:Y:S02]  /*0d20*/  LOP3.LUT P0, RZ, R29, 0x20, RZ, 0xc0, !PT ;  /* 0x000000201dff7812 */ /* 0x000fe4000780c0ff */
[----:B-1----:R-:W-:Y:S02]  /*0d30*/  IADD3 R16, PT, PT, R27, R77, RZ ;  /* 0x0000004d1b107210 */ /* 0x002fe40007ffe0ff */
[----:B------:R-:W-:Y:S02]  /*0d40*/  P2R R36, PR, RZ, 0x1 ;  /* 0x00000001ff247803 */ /* 0x000fe40000000000 */
[----:B------:R-:W-:Y:S01]  /*0d50*/  LOP3.LUT P0, RZ, R29, 0x40, RZ, 0xc0, !PT ;  /* 0x000000401dff7812 */ /* 0x000fe2000780c0ff */
[----:B------:R-:W-:Y:S01]  /*0d60*/  UMOV UR7, 0x400 ;  /* 0x0000040000077882 */ /* 0x000fe20000000000 */
[----:B------:R-:W-:Y:S01]  /*0d70*/  IADD3 R19, PT, PT, R16, 0x20, RZ ;  /* 0x0000002010137810 */ /* 0x000fe20007ffe0ff */
[----:B0-----:R-:W-:Y:S01]  /*0d80*/  ULEA UR21, UR21, UR7, 0x18 ;  /* 0x0000000715157291 */ /* 0x001fe2000f8ec0ff */
[----:B------:R-:W-:-:S02]  /*0d90*/  P2R R34, PR, RZ, 0x1 ;  /* 0x00000001ff227803 */ /* 0x000fc40000000000 */
[C---:B------:R-:W-:Y:S02]  /*0da0*/  IADD3 R23, PT, PT, R16.reuse, 0x40, RZ ;  /* 0x0000004010177810 */ /* 0x040fe40007ffe0ff */
[----:B------:R-:W-:Y:S02]  /*0db0*/  LOP3.LUT P0, RZ, R29, 0x80, RZ, 0xc0, !PT ;  /* 0x000000801dff7812 */ /* 0x000fe4000780c0ff */
[C---:B------:R-:W-:Y:S02]  /*0dc0*/  IADD3 R27, PT, PT, R16.reuse, 0x60, RZ ;  /* 0x00000060101b7810 */ /* 0x040fe40007ffe0ff */
[-C--:B------:R-:W-:Y:S02]  /*0dd0*/  LEA.HI.SX32 R13, R16, R16.reuse, 0x1b ;  /* 0x00000010100d7211 */ /* 0x080fe400078fdaff */
[-C--:B------:R-:W-:Y:S02]  /*0de0*/  LEA.HI.SX32 R19, R19, R16.reuse, 0x1b ;  /* 0x0000001013137211 */ /* 0x080fe400078fdaff */
[----:B------:R-:W-:-:S02]  /*0df0*/  LEA.HI.SX32 R23, R23, R16, 0x1b ;  /* 0x0000001017177211 */ /* 0x000fc400078fdaff */
[C---:B------:R-:W-:Y:S02]  /*0e00*/  IADD3 R5, PT, PT, R16.reuse, 0xa0, RZ ;  /* 0x000000a010057810 */ /* 0x040fe40007ffe0ff */
[----:B------:R-:W-:Y:S02]  /*0e10*/  P2R R32, PR, RZ, 0x1 ;  /* 0x00000001ff207803 */ /* 0x000fe40000000000 */
[----:B------:R-:W-:Y:S02]  /*0e20*/  LEA.HI.SX32 R27, R27, R16, 0x1b ;  /* 0x000000101b1b7211 */ /* 0x000fe400078fdaff */
[----:B------:R-:W-:Y:S02]  /*0e30*/  LOP3.LUT P0, RZ, R29, 0x100, RZ, 0xc0, !PT ;  /* 0x000001001dff7812 */ /* 0x000fe4000780c0ff */
[----:B------:R-:W-:Y:S02]  /*0e40*/  LEA R48, R13, UR21, 0x1 ;  /* 0x000000150d307c11 */ /* 0x000fe4000f8e08ff */
[----:B------:R-:W-:-:S02]  /*0e50*/  IADD3 R29, PT, PT, R16, 0x80, RZ ;  /* 0x00000080101d7810 */ /* 0x000fc40007ffe0ff */
[----:B------:R-:W-:Y:S02]  /*0e60*/  LEA R47, R19, UR21, 0x1 ;  /* 0x00000015132f7c11 */ /* 0x000fe4000f8e08ff */
[----:B------:R-:W-:Y:S02]  /*0e70*/  LEA R46, R23, UR21, 0x1 ;  /* 0x00000015172e7c11 */ /* 0x000fe4000f8e08ff */
[----:B------:R-:W-:Y:S02]  /*0e80*/  LEA.HI.SX32 R5, R5, R16, 0x1b ;  /* 0x0000001005057211 */ /* 0x000fe400078fdaff */
[----:B------:R-:W-:Y:S02]  /*0e90*/  LEA R45, R27, UR21, 0x1 ;  /* 0x000000151b2d7c11 */ /* 0x000fe4000f8e08ff */
[C---:B------:R-:W-:Y:S02]  /*0ea0*/  IADD3 R13, PT, PT, R16.reuse, 0xc0, RZ ;  /* 0x000000c0100d7810 */ /* 0x040fe40007ffe0ff */
[----:B------:R-:W-:-:S02]  /*0eb0*/  IADD3 R19, PT, PT, R16, 0xe0, RZ ;  /* 0x000000e010137810 */ /* 0x000fc40007ffe0ff */
[C---:B------:R-:W-:Y:S02]  /*0ec0*/  IADD3 R23, PT, PT, R16.reuse, 0x100, RZ ;  /* 0x0000010010177810 */ /* 0x040fe40007ffe0ff */
[-C--:B------:R-:W-:Y:S02]  /*0ed0*/  LEA.HI.SX32 R29, R29, R16.reuse, 0x1b ;  /* 0x000000101d1d7211 */ /* 0x080fe400078fdaff */
[C---:B------:R-:W-:Y:S02]  /*0ee0*/  IADD3 R27, PT, PT, R16.reuse, 0x120, RZ ;  /* 0x00000120101b7810 */ /* 0x040fe40007ffe0ff */
[----:B------:R-:W-:Y:S02]  /*0ef0*/  LEA R165, R5, UR21, 0x1 ;  /* 0x0000001505a57c11 */ /* 0x000fe4000f8e08ff */
[----:B------:R-:W-:Y:S02]  /*0f00*/  LEA.HI.SX32 R13, R13, R16, 0x1b ;  /* 0x000000100d0d7211 */ /* 0x000fe400078fdaff */
[----:B------:R-:W-:-:S02]  /*0f10*/  IADD3 R5, PT, PT, R16, 0x140, RZ ;  /* 0x0000014010057810 */ /* 0x000fc40007ffe0ff */
[-C--:B------:R-:W-:Y:S02]  /*0f20*/  LEA.HI.SX32 R19, R19, R16.reuse, 0x1b ;  /* 0x0000001013137211 */ /* 0x080fe400078fdaff */
[-C--:B------:R-:W-:Y:S02]  /*0f30*/  LEA.HI.SX32 R23, R23, R16.reuse, 0x1b ;  /* 0x0000001017177211 */ /* 0x080fe400078fdaff */
[----:B------:R-:W-:Y:S02]  /*0f40*/  LEA R44, R29, UR21, 0x1 ;  /* 0x000000151d2c7c11 */ /* 0x000fe4000f8e08ff */
[-C--:B------:R-:W-:Y:S02]  /*0f50*/  LEA.HI.SX32 R27, R27, R16.reuse, 0x1b ;  /* 0x000000101b1b7211 */ /* 0x080fe400078fdaff */
[----:B------:R-:W-:Y:S02]  /*0f60*/  LEA R164, R13, UR21, 0x1 ;  /* 0x000000150da47c11 */ /* 0x000fe4000f8e08ff */
[----:B------:R-:W-:-:S02]  /*0f70*/  LEA.HI.SX32 R5, R5, R16, 0x1b ;  /* 0x0000001005057211 */ /* 0x000fc400078fdaff */
[----:B------:R-:W-:Y:S02]  /*0f80*/  LEA R163, R19, UR21, 0x1 ;  /* 0x0000001513a37c11 */ /* 0x000fe4000f8e08ff */
[----:B------:R-:W-:Y:S02]  /*0f90*/  LEA R162, R23, UR21, 0x1 ;  /* 0x0000001517a27c11 */ /* 0x000fe4000f8e08ff */
[C---:B------:R-:W-:Y:S02]  /*0fa0*/  IADD3 R13, PT, PT, R16.reuse, 0x1a0, RZ ;  /* 0x000001a0100d7810 */ /* 0x040fe40007ffe0ff */
[C---:B------:R-:W-:Y:S02]  /*0fb0*/  IADD3 R19, PT, PT, R16.reuse, 0x1c0, RZ ;  /* 0x000001c010137810 */ /* 0x040fe40007ffe0ff */
[----:B------:R-:W-:Y:S02]  /*0fc0*/  IADD3 R23, PT, PT, R16, 0x1e0, RZ ;  /* 0x000001e010177810 */ /* 0x000fe40007ffe0ff */
[----:B------:R-:W-:-:S02]  /*0fd0*/  LEA R161, R27, UR21, 0x1 ;  /* 0x000000151ba17c11 */ /* 0x000fc4000f8e08ff */
[----:B------:R-:W-:Y:S02]  /*0fe0*/  LEA R158, R5, UR21, 0x1 ;  /* 0x00000015059e7c11 */ /* 0x000fe4000f8e08ff */
[-C--:B------:R-:W-:Y:S02]  /*0ff0*/  LEA.HI.SX32 R13, R13, R16.reuse, 0x1b ;  /* 0x000000100d0d7211 */ /* 0x080fe400078fdaff */
[-C--:B------:R-:W-:Y:S02]  /*1000*/  LEA.HI.SX32 R19, R19, R16.reuse, 0x1b ;  /* 0x0000001013137211 */ /* 0x080fe400078fdaff */
[----:B------:R-:W-:Y:S02]  /*1010*/  LEA.HI.SX32 R23, R23, R16, 0x1b ;  /* 0x0000001017177211 */ /* 0x000fe400078fdaff */
[----:B------:R-:W-:Y:S02]  /*1020*/  LEA R151, R13, UR21, 0x1 ;  /* 0x000000150d977c11 */ /* 0x000fe4000f8e08ff */
[----:B------:R-:W-:-:S02]  /*1030*/  LEA R150, R19, UR21, 0x1 ;  /* 0x0000001513967c11 */ /* 0x000fc4000f8e08ff */
[----:B------:R-:W-:Y:S02]  /*1040*/  LEA R149, R23, UR21, 0x1 ;  /* 0x0000001517957c11 */ /* 0x000fe4000f8e08ff */
[----:B------:R-:W-:Y:S01]  /*1050*/  PRMT R23, RZ, 0x7610, R23 ;  /* 0x00007610ff177816 */ /* 0x000fe20000000017 */
[----:B--2---:R-:W-:Y:S04]  /*1060*/  STS.U16 [R48], R6 ;  /* 0x0000000630007388 */ /* 0x004fe80000000400 */
[----:B---3--:R0:W-:Y:S04]  /*1070*/  STS.U16 [R47+0x40], R7 ;  /* 0x000040072f007388 */ /* 0x0081e80000000400 */
[----:B-----5:R-:W-:Y:S01]  /*1080*/  STS.U16 [R46+0x80], R8 ;  /* 0x000080082e007388 */ /* 0x020fe20000000400 */
[----:B0-----:R-:W-:-:S04]  /*1090*/  IADD3 R7, PT, PT, R16, 0x160, RZ ;  /* 0x0000016010077810 */ /* 0x001fc80007ffe0ff */
[----:B------:R-:W-:Y:S01]  /*10a0*/  LEA.HI.SX32 R7, R7, R16, 0x1b ;  /* 0x0000001007077211 */ /* 0x000fe200078fdaff */
[----:B----4-:R0:W-:Y:S03]  /*10b0*/  STS.U16 [R45+0xc0], R9 ;  /* 0x0000c0092d007388 */ /* 0x0101e60000000400 */
[----:B------:R-:W-:Y:S01]  /*10c0*/  LEA R157, R7, UR21, 0x1 ;  /* 0x00000015079d7c11 */ /* 0x000fe2000f8e08ff */
[----:B------:R-:W-:Y:S01]  /*10d0*/  STS.U16 [R44+0x100], R10 ;  /* 0x0001000a2c007388 */ /* 0x000fe20000000400 */
[----:B0-----:R-:W-:-:S03]  /*10e0*/  IADD3 R9, PT, PT, R16, 0x180, RZ ;  /* 0x0000018010097810 */ /* 0x001fc60007ffe0ff */
[----:B------:R-:W-:Y:S01]  /*10f0*/  STS.U16 [R165+0x140], R12 ;  /* 0x0001400ca5007388 */ /* 0x000fe20000000400 */
[----:B------:R-:W-:-:S03]  /*1100*/  LEA.HI.SX32 R9, R9, R16, 0x1b ;  /* 0x0000001009097211 */ /* 0x000fc600078fdaff */
[----:B------:R0:W-:Y:S01]  /*1110*/  STS.U16 [R164+0x180], R11 ;  /* 0x0001800ba4007388 */ /* 0x0001e20000000400 */
[----:B------:R-:W-:Y:S01]  /*1120*/  IMAD R16, R77, 0xf, R16 ;  /* 0x0000000f4d107824 */ /* 0x000fe200078e0210 */
[----:B------:R-:W-:Y:S02]  /*1130*/  LEA R156, R9, UR21, 0x1 ;  /* 0x00000015099c7c11 */ /* 0x000fe4000f8e08ff */
        /* <DEDUP_REMOVED lines=8> */
[C---:B0-----:R-:W-:Y:S01]  /*11c0*/  IADD3 R11, PT, PT, R16.reuse, 0x4, RZ ;  /* 0x00000004100b7810 */ /* 0x041fe20007ffe0ff */
[----:B------:R0:W-:Y:S01]  /*11d0*/  STS.U16 [R156+0x300], R25 ;  /* 0x000300199c007388 */ /* 0x0001e20000000400 */
[C---:B------:R-:W-:Y:S02]  /*11e0*/  IADD3 R13, PT, PT, R16.reuse, 0x5, RZ ;  /* 0x00000005100d7810 */ /* 0x040fe40007ffe0ff */
[C---:B-1----:R-:W-:Y:S02]  /*11f0*/  IADD3 R17, PT, PT, R16.reuse, 0x6, RZ ;  /* 0x0000000610117810 */ /* 0x042fe40007ffe0ff */
[C---:B------:R-:W-:Y:S02]  /*1200*/  IADD3 R27, PT, PT, R16.reuse, 0x7, RZ ;  /* 0x00000007101b7810 */ /* 0x040fe40007ffe0ff */
[----:B--2---:R-:W-:-:S02]  /*1210*/  IADD3 R21, PT, PT, R16, 0x8, RZ ;  /* 0x0000000810157810 */ /* 0x004fc40007ffe0ff */
[C---:B------:R-:W-:Y:S02]  /*1220*/  IADD3 R29, PT, PT, R16.reuse, 0x9, RZ ;  /* 0x00000009101d7810 */ /* 0x040fe40007ffe0ff */
[C---:B0-----:R-:W-:Y:S02]  /*1230*/  IADD3 R25, PT, PT, R16.reuse, 0xa, RZ ;  /* 0x0000000a10197810 */ /* 0x041fe40007ffe0ff */
[C---:B------:R-:W-:Y:S02]  /*1240*/  IADD3 R31, PT, PT, R16.reuse, 0xb, RZ ;  /* 0x0000000b101f7810 */ /* 0x040fe40007ffe0ff */
        /* <DEDUP_REMOVED lines=19> */
[----:B------:R-:W-:Y:S01]  /*1380*/  LEA.HI.SX32 R148, R16, R16, 0x1b ;  /* 0x0000001010947211 */ /* 0x000fe200078fdaff */
[----:B------:R-:W-:Y:S01]  /*1390*/  STS.U16 [R151+0x340], R26 ;  /* 0x0003401a97007388 */ /* 0x000fe20000000400 */
        /* <DEDUP_REMOVED lines=35> */
[----:B------:R-:W-:Y:S01]  /*15d0*/  PRMT R22, RZ, 0x7610, R22 ;  /* 0x00007610ff167816 */ /* 0x000fe20000000016 */
[----:B------:R-:W-:Y:S01]  /*15e0*/  BAR.SYNC.DEFER_BLOCKING 0x0 ;  /* 0x0000000000007b1d */ /* 0x000fe20000010000 */
[----:B0-----:R-:W-:-:S05]  /*15f0*/  PRMT R20, RZ, 0x7610, R20 ;  /* 0x00007610ff147816 */ /* 0x001fca0000000014 */
[----:B------:R-:W2:Y:S01]  /*1600*/  @!P0 LDG.E.U16 R22, desc[UR22][R2.64] ;  /* 0x0000001602168981 */ /* 0x000ea2000c1e1500 */
[----:B------:R-:W-:Y:S02]  /*1610*/  ISETP.NE.AND P0, PT, R32, RZ, PT ;  /* 0x000000ff2000720c */ /* 0x000fe40003f05270 */
[----:B------:R-:W-:-:S11]  /*1620*/  PRMT R21, RZ, 0x7610, R21 ;  /* 0x00007610ff157816 */ /* 0x000fd60000000015 */
[----:B------:R-:W3:Y:S01]  /*1630*/  @!P0 LDG.E.U16 R20, desc[UR22][R2.64+0x40] ;  /* 0x0000401602148981 */ /* 0x000ee2000c1e1500 */
[----:B------:R-:W-:-:S13]  /*1640*/  ISETP.NE.AND P0, PT, R34, RZ, PT ;  /* 0x000000ff2200720c */ /* 0x000fda0003f05270 */
        /* <DEDUP_REMOVED lines=32> */
[----:B------:R-:W5:Y:S01]  /*1850*/  @!P6 LDG.E.U16 R36, desc[UR22][R2.64+0x3c0] ;  /* 0x0003c0160224e981 */ /* 0x000f62000c1e1500 */
[----:B------:R-:W0:Y:S03]  /*1860*/  LDCU.U8 UR7, c[0x0][0x39e] ;  /* 0x000073c0ff0777ac */ /* 0x000e260008000000 */
[----:B------:R-:W-:Y:S04]  /*1870*/  STL [R1+0x10], R48 ;  /* 0x0000103001007387 */ /* 0x000fe80000100800 */
[----:B------:R-:W-:Y:S04]  /*1880*/  STL [R1+0xc], R47 ;  /* 0x00000c2f01007387 */ /* 0x000fe80000100800 */
[----:B------:R-:W-:Y:S04]  /*1890*/  STL [R1+0x8], R46 ;  /* 0x0000082e01007387 */ /* 0x000fe80000100800 */
[----:B------:R-:W-:Y:S04]  /*18a0*/  STL [R1+0x4], R45 ;  /* 0x0000042d01007387 */ /* 0x000fe80000100800 */
[----:B------:R-:W-:Y:S01]  /*18b0*/  STL [R1], R44 ;  /* 0x0000002c01007387 */ /* 0x000fe20000100800 */
[----:B------:R-:W-:Y:S03]  /*18c0*/  BSSY.RECONVERGENT B0, `(.L_x_164) ;  /* 0x0000057000007945 */ /* 0x000fe60003800200 */
        /* <DEDUP_REMOVED lines=86> */
.L_x_165:
[----:B------:R-:W-:Y:S05]  /*1e30*/  BSYNC.RECONVERGENT B0 ;  /* 0x0000000000007941 */ /* 0x000fea0003800200 */
.L_x_164:
        /* <DEDUP_REMOVED lines=35> */
.L_x_167:
[----:B------:R-:W-:Y:S05]  /*2070*/  BSYNC.RECONVERGENT B0 ;  /* 0x0000000000007941 */ /* 0x000fea0003800200 */
.L_x_166:
        /* <DEDUP_REMOVED lines=37> */
.L_x_169:
[----:B------:R-:W-:Y:S05]  /*22d0*/  BSYNC.RECONVERGENT B0 ;  /* 0x0000000000007941 */ /* 0x000fea0003800200 */
.L_x_168:
        /* <DEDUP_REMOVED lines=35> */
.L_x_171:
[----:B------:R-:W-:Y:S05]  /*2510*/  BSYNC.RECONVERGENT B0 ;  /* 0x0000000000007941 */ /* 0x000fea0003800200 */
.L_x_170:
[----:B------:R-:W-:Y:S01]  /*2520*/  ISETP.EQ.OR P6, PT, RZ, UR7, P2 ;  /* 0x00000007ff007c0c */ /* 0x000fe200097c2670 */
[----:B------:R-:W-:Y:S01]  /*2530*/  HADD2.F32 R23, -RZ, R23.H0_H0 ;  /* 0x20000017ff177230 */ /* 0x000fe20000004100 */
[----:B------:R-:W-:Y:S01]  /*2540*/  BSSY.RECONVERGENT B0, `(.L_x_172) ;  /* 0x0000025000007945 */ /* 0x000fe20003800200 */
[----:B------:R-:W-:Y:S01]  /*2550*/  FSETP.GTU.FTZ.AND P5, PT, R53, 20, PT ;  /* 0x41a000003500780b */ /* 0x000fe20003fbc000 */
[----:B------:R-:W-:Y:S01]  /*2560*/  HADD2.F32 R41, -RZ, R19.H0_H0 ;  /* 0x20000013ff297230 */ /* 0x000fe20000004100 */
[----:B------:R-:W-:Y:S01]  /*2570*/  ISETP.EQ.OR P2, PT, RZ, UR7, P3 ;  /* 0x00000007ff007c0c */ /* 0x000fe20009f42670 */
[----:B------:R-:W-:Y:S01]  /*2580*/  FADD.FTZ R52, R23, UR5 ;  /* 0x0000000517347e21 */ /* 0x000fe20008010000 */
[----:B------:R-:W-:-:S06]  /*2590*/  LOP3.LUT R0, R0, 0x1f, RZ, 0xc0, !PT ;  /* 0x0000001f00007812 */ /* 0x000fcc00078ec0ff */
        /* <DEDUP_REMOVED lines=31> */
.L_x_173:
[----:B------:R-:W-:Y:S05]  /*2790*/  BSYNC.RECONVERGENT B0 ;  /* 0x0000000000007941 */ /* 0x000fea0003800200 */
.L_x_172:
        /* <DEDUP_REMOVED lines=39> */
.L_x_175:
[----:B------:R-:W-:Y:S05]  /*2a10*/  BSYNC.RECONVERGENT B0 ;  /* 0x0000000000007941 */ /* 0x000fea0003800200 */
.L_x_174:
[----:B------:R-:W-:Y:S01]  /*2a20*/  ISETP.EQ.OR P0, PT, RZ, UR7, P0 ;  /* 0x00000007ff007c0c */ /* 0x000fe20008702670 */
[----:B------:R-:W-:Y:S01]  /*2a30*/  HADD2.F32 R21, -RZ, R21.H0_H0 ;  /* 0x20000015ff157230 */ /* 0x000fe20000004100 */
[----:B------:R-:W-:Y:S01]  /*2a40*/  BSSY.RECONVERGENT B0, `(.L_x_176) ;  /* 0x0000027000007945 */ /* 0x000fe20003800200 */
[----:B------:R-:W-:Y:S01]  /*2a50*/  FSETP.GTU.FTZ.AND P2, PT, R39, 20, PT ;  /* 0x41a000002700780b */ /* 0x000fe20003f5c000 */
[----:B------:R-:W-:Y:S01]  /*2a60*/  HADD2.F32 R44, -RZ, R14.H0_H0 ;  /* 0x2000000eff2c7230 */ /* 0x000fe20000004100 */
[----:B------:R-:W-:Y:S01]  /*2a70*/  ISETP.EQ.OR P1, PT, RZ, UR7, P1 ;  /* 0x00000007ff007c0c */ /* 0x000fe20008f22670 */
[----:B------:R-:W-:Y:S02]  /*2a80*/  HADD2.F32 R47, -RZ, R13.H0_H0 ;  /* 0x2000000dff2f7230 */ /* 0x000fe40000004100 */
[----:B------:R-:W-:Y:S01]  /*2a90*/  FADD.FTZ R38, R21, UR5 ;  /* 0x0000000515267e21 */ /* 0x000fe20008010000 */
[----:B------:R-:W-:Y:S02]  /*2aa0*/  HADD2.F32 R46, -RZ, R12.H0_H0 ;  /* 0x2000000cff2e7230 */ /* 0x000fe40000004100 */
[----:B------:R-:W-:-:S02]  /*2ab0*/  HADD2.F32 R49, -RZ, R11.H0_H0 ;  /* 0x2000000bff317230 */ /* 0x000fc40000004100 */
        /* <DEDUP_REMOVED lines=31> */
.L_x_177:
[----:B------:R-:W-:Y:S05]  /*2cb0*/  BSYNC.RECONVERGENT B0 ;  /* 0x0000000000007941 */ /* 0x000fea0003800200 */
.L_x_176:
        /* <DEDUP_REMOVED lines=39> */
.L_x_179:
[----:B------:R-:W-:Y:S05]  /*2f30*/  BSYNC.RECONVERGENT B0 ;  /* 0x0000000000007941 */ /* 0x000fea0003800200 */
.L_x_178:
[----:B------:R-:W-:Y:S01]  /*2f40*/  ISETP.EQ.OR P4, PT, RZ, UR7, P4 ;  /* 0x00000007ff007c0c */ /* 0x000fe2000a782670 */
[----:B------:R-:W-:Y:S01]  /*2f50*/  HADD2.F32 R3, -RZ, R3.H0_H0 ;  /* 0x20000003ff037230 */ /* 0x000fe20000004100 */
[----:B------:R-:W-:Y:S01]  /*2f60*/  BSSY.RECONVERGENT B0, `(.L_x_180) ;  /* 0x0000027000007945 */ /* 0x000fe20003800200 */
[----:B------:R-:W-:Y:S01]  /*2f70*/  FSETP.GTU.FTZ.AND P1, PT, R37, 20, PT ;  /* 0x41a000002500780b */ /* 0x000fe20003f3c000 */
[----:B------:R-:W-:Y:S01]  /*2f80*/  HADD2.F32 R6, -RZ, R6.H0_H0 ;  /* 0x20000006ff067230 */ /* 0x000fe20000004100 */
[----:B------:R-:W-:Y:S01]  /*2f90*/  ISETP.EQ.OR P5, PT, RZ, UR7, P5 ;  /* 0x00000007ff007c0c */ /* 0x000fe2000afa2670 */
[----:B------:R-:W-:Y:S02]  /*2fa0*/  HADD2.F32 R5, -RZ, R5.H0_H0 ;  /* 0x20000005ff057230 */ /* 0x000fe40000004100 */
[----:B------:R-:W-:Y:S01]  /*2fb0*/  FMUL.FTZ R33, R41, UR4 ;  /* 0x0000000429217c20 */ /* 0x000fe20008410000 */
[----:B------:R-:W-:Y:S02]  /*2fc0*/  HADD2.F32 R4, -RZ, R4.H0_H0 ;  /* 0x20000004ff047230 */ /* 0x000fe40000004100 */
[----:B------:R-:W-:-:S02]  /*2fd0*/  FADD.FTZ R36, R3, UR5 ;  /* 0x0000000503247e21 */ /* 0x000fc40008010000 */
        /* <DEDUP_REMOVED lines=31> */
.L_x_181:
[----:B------:R-:W-:Y:S05]  /*31d0*/  BSYNC.RECONVERGENT B0 ;  /* 0x0000000000007941 */ /* 0x000fea0003800200 */
.L_x_180:
        /* <DEDUP_REMOVED lines=39> */
.L_x_183:
[----:B------:R-:W-:Y:S05]  /*3450*/  BSYNC.RECONVERGENT B0 ;  /* 0x0000000000007941 */ /* 0x000fea0003800200 */
.L_x_182:
        /* <DEDUP_REMOVED lines=45> */
.L_x_185:
[----:B------:R-:W-:Y:S05]  /*3730*/  BSYNC.RECONVERGENT B0 ;  /* 0x0000000000007941 */ /* 0x000fea0003800200 */
.L_x_184:
        /* <DEDUP_REMOVED lines=32> */
.L_x_187:
[----:B------:R-:W-:Y:S05]  /*3940*/  BSYNC.RECONVERGENT B0 ;  /* 0x0000000000007941 */ /* 0x000fea0003800200 */
.L_x_186:
        /* <DEDUP_REMOVED lines=32> */
.L_x_189:
[----:B------:R-:W-:Y:S05]  /*3b50*/  BSYNC.RECONVERGENT B0 ;  /* 0x0000000000007941 */ /* 0x000fea0003800200 */
.L_x_188:
        /* <DEDUP_REMOVED lines=32> */
.L_x_191:
[----:B------:R-:W-:Y:S05]  /*3d60*/  BSYNC.RECONVERGENT B0 ;  /* 0x0000000000007941 */ /* 0x000fea0003800200 */
.L_x_190:
        /* <DEDUP_REMOVED lines=32> */
.L_x_193:
[----:B------:R-:W-:Y:S05]  /*3f70*/  BSYNC.RECONVERGENT B0 ;  /* 0x0000000000007941 */ /* 0x000fea0003800200 */
.L_x_192:
        /* <DEDUP_REMOVED lines=32> */
.L_x_195:
[----:B------:R-:W-:Y:S05]  /*4180*/  BSYNC.RECONVERGENT B0 ;  /* 0x0000000000007941 */ /* 0x000fea0003800200 */
.L_x_194:
        /* <DEDUP_REMOVED lines=48> */
.L_x_202:
[----:B------:R-:W-:Y:S01]  /*4490*/  LOP3.LUT R42, R17, 0x7c1f, RZ, 0xc0, !PT ;  /* 0x00007c1f112a7812 */ /* 0x000fe200078ec0ff */
[----:B------:R-:W-:Y:S01]  /*44a0*/  HFMA2 R43, -RZ, RZ, 0, 0 ;  /* 0x00000000ff2b7431 */ /* 0x000fe200000001ff */
[----:B0-----:R-:W-:Y:S02]  /*44b0*/  MOV R41, UR38 ;  /* 0x0000002600297c02 */ /* 0x001fe40008000f00 */
[C---:B------:R-:W-:Y:S02]  /*44c0*/  LOP3.LUT R46, R42.reuse, 0x40, RZ, 0xfc, !PT ;  /* 0x000000402a2e7812 */ /* 0x040fe400078efcff */
[----:B------:R-:W-:Y:S01]  /*44d0*/  LOP3.LUT R44, R42, 0x20, RZ, 0xfc, !PT ;  /* 0x000000202a2c7812 */ /* 0x000fe200078efcff */
[----:B------:R-:W-:Y:S01]  /*44e0*/  IMAD.WIDE.U32 R40, R41, UR7, R42 ;  /* 0x0000000729287c25 */ /* 0x000fe2000f8e002a */
[----:B------:R-:W-:Y:S02]  /*44f0*/  MOV R45, UR39 ;  /* 0x00000027002d7c02 */ /* 0x000fe40008000f00 */
[----:B------:R-:W-:-:S02]  /*4500*/  ISETP.GE.AND P3, PT, R46, UR24, PT ;  /* 0x000000182e007c0c */ /* 0x000fc4000bf66270 */
[----:B------:R-:W-:Y:S01]  /*4510*/  ISETP.GE.AND P2, PT, R44, UR24, PT ;  /* 0x000000182c007c0c */ /* 0x000fe2000bf46270 */
[----:B------:R-:W-:Y:S01]  /*4520*/  IMAD R41, R45, UR7, R41 ;  /* 0x000000072d297c24 */ /* 0x000fe2000f8e0229 */
[----:B------:R-:W-:Y:S02]  /*4530*/  LOP3.LUT R46, R42, 0x60, RZ, 0xfc, !PT ;  /* 0x000000602a2e7812 */ /* 0x000fe400078efcff */
[----:B------:R-:W-:Y:S02]  /*4540*/  LEA R44, P4, R40, UR15, 0x1 ;  /* 0x0000000f282c7c11 */ /* 0x000fe4000f8808ff */
[----:B------:R-:W-:Y:S02]  /*4550*/  ISETP.GE.AND P5, PT, R46, UR24, PT ;  /* 0x000000182e007c0c */ /* 0x000fe4000bfa6270 */
[----:B------:R-:W-:Y:S02]  /*4560*/  LOP3.LUT R46, R42, 0x80, RZ, 0xfc, !PT ;  /* 0x000000802a2e7812 */ /* 0x000fe400078efcff */
[----:B------:R-:W-:-:S02]  /*4570*/  PRMT R95, RZ, 0x7610, R95 ;  /* 0x00007610ff5f7816 */ /* 0x000fc4000000005f */
[----:B------:R-:W-:Y:S02]  /*4580*/  LEA.HI.X R45, R40, UR20, R41, 0x1, P4 ;  /* 0x00000014282d7c11 */ /* 0x000fe4000a0f0c29 */
[----:B------:R-:W-:Y:S02]  /*4590*/  PRMT R43, RZ, 0x7610, R43 ;  /* 0x00007610ff2b7816 */ /* 0x000fe4000000002b */
[----:B------:R-:W-:Y:S01]  /*45a0*/  ISETP.GE.AND P6, PT, R46, UR24, PT ;  /* 0x000000182e007c0c */ /* 0x000fe2000bfc6270 */
[----:B------:R-:W2:Y:S01]  /*45b0*/  @!P2 LDG.E.U16 R95, desc[UR22][R44.64+0x40] ;  /* 0x000040162c5fa981 */ /* 0x000ea2000c1e1500 */
[C---:B------:R-:W-:Y:S02]  /*45c0*/  LOP3.LUT R46, R42.reuse, 0xa0, RZ, 0xfc, !PT ;  /* 0x000000a02a2e7812 */ /* 0x040fe400078efcff */
[----:B------:R-:W-:Y:S01]  /*45d0*/  LOP3.LUT R47, R42, 0xc0, RZ, 0xfc, !PT ;  /* 0x000000c02a2f7812 */ /* 0x000fe200078efcff */
[----:B------:R-:W5:Y:S01]  /*45e0*/  @!P3 LDG.E.U16 R43, desc[UR22][R44.64+0x80] ;  /* 0x000080162c2bb981 */ /* 0x000f62000c1e1500 */
[----:B------:R-:W-:-:S02]  /*45f0*/  PRMT R115, RZ, 0x7610, R115 ;  /* 0x00007610ff737816 */ /* 0x000fc40000000073 */
[----:B------:R-:W-:Y:S02]  /*4600*/  ISETP.GE.AND P2, PT, R46, UR24, PT ;  /* 0x000000182e007c0c */ /* 0x000fe4000bf46270 */
[C---:B------:R-:W-:Y:S02]  /*4610*/  LOP3.LUT R46, R42.reuse, 0x100, RZ, 0xfc, !PT ;  /* 0x000001002a2e7812 */ /* 0x040fe400078efcff */
[----:B------:R-:W-:Y:S01]  /*4620*/  ISETP.GE.AND P3, PT, R47, UR24, PT ;  /* 0x000000182f007c0c */ /* 0x000fe2000bf66270 */
[----:B------:R-:W4:Y:S01]  /*4630*/  @!P5 LDG.E.U16 R115, desc[UR22][R44.64+0xc0] ;  /* 0x0000c0162c73d981 */ /* 0x000f22000c1e1500 */
[----:B------:R-:W-:Y:S02]  /*4640*/  LOP3.LUT R48, R42, 0xe0, RZ, 0xfc, !PT ;  /* 0x000000e02a307812 */ /* 0x000fe400078efcff */
[----:B------:R-:W-:Y:S02]  /*4650*/  PRMT R109, RZ, 0x7610, R109 ;  /* 0x00007610ff6d7816 */ /* 0x000fe4000000006d */
[----:B------:R-:W-:-:S02]  /*4660*/  ISETP.GE.AND P5, PT, R46, UR24, PT ;  /* 0x000000182e007c0c */ /* 0x000fc4000bfa6270 */
[----:B------:R-:W-:Y:S02]  /*4670*/  ISETP.GE.AND P4, PT, R48, UR24, PT ;  /* 0x0000001830007c0c */ /* 0x000fe4000bf86270 */
[----:B------:R-:W-:Y:S01]  /*4680*/  LOP3.LUT R46, R42, 0x120, RZ, 0xfc, !PT ;  /* 0x000001202a2e7812 */ /* 0x000fe200078efcff */
[----:B------:R-:W4:Y:S01]  /*4690*/  @!P6 LDG.E.U16 R109, desc[UR22][R44.64+0x100] ;  /* 0x000100162c6de981 */ /* 0x000f22000c1e1500 */
[----:B------:R-:W-:Y:S02]  /*46a0*/  PRMT R108, RZ, 0x7610, R108 ;  /* 0x00007610ff6c7816 */ /* 0x000fe4000000006c */
[----:B------:R-:W-:Y:S02]  /*46b0*/  PRMT R110, RZ, 0x7610, R110 ;  /* 0x00007610ff6e7816 */ /* 0x000fe4000000006e */
[----:B------:R-:W-:Y:S02]  /*46c0*/  ISETP.GE.AND P6, PT, R46, UR24, PT ;  /* 0x000000182e007c0c */ /* 0x000fe4000bfc6270 */
[C---:B------:R-:W-:Y:S01]  /*46d0*/  LOP3.LUT R46, R42.reuse, 0x160, RZ, 0xfc, !PT ;  /* 0x000001602a2e7812 */ /* 0x040fe200078efcff */
[----:B------:R-:W4:Y:S01]  /*46e0*/  @!P3 LDG.E.U16 R108, desc[UR22][R44.64+0x180] ;  /* 0x000180162c6cb981 */ /* 0x000f22000c1e1500 */
[----:B------:R-:W-:-:S02]  /*46f0*/  LOP3.LUT R47, R42, 0x140, RZ, 0xfc, !PT ;  /* 0x000001402a2f7812 */ /* 0x000fc400078efcff */
[----:B------:R-:W-:Y:S01]  /*4700*/  PRMT R97, RZ, 0x7610, R97 ;  /* 0x00007610ff617816 */ /* 0x000fe20000000061 */
[----:B------:R-:W4:Y:S01]  /*4710*/  @!P2 LDG.E.U16 R110, desc[UR22][R44.64+0x140] ;  /* 0x000140162c6ea981 */ /* 0x000f22000c1e1500 */
[----:B------:R-:W-:Y:S02]  /*4720*/  ISETP.GE.AND P3, PT, R46, UR24, PT ;  /* 0x000000182e007c0c */ /* 0x000fe4000bf66270 */
[----:B------:R-:W-:Y:S02]  /*4730*/  ISETP.GE.AND P2, PT, R47, UR24, PT ;  /* 0x000000182f007c0c */ /* 0x000fe4000bf46270 */
[----:B------:R-:W-:Y:S01]  /*4740*/  LOP3.LUT R46, R42, 0x180, RZ, 0xfc, !PT ;  /* 0x000001802a2e7812 */ /* 0x000fe200078efcff */
[----:B------:R-:W4:Y:S01]  /*4750*/  @!P4 LDG.E.U16 R97, desc[UR22][R44.64+0x1c0] ;  /* 0x0001c0162c61c981 */ /* 0x000f22000c1e1500 */
[----:B------:R-:W-:Y:S02]  /*4760*/  PRMT R98, RZ, 0x7610, R98 ;  /* 0x00007610ff627816 */ /* 0x000fe40000000062 */
[----:B------:R-:W-:-:S02]  /*4770*/  PRMT R91, RZ, 0x7610, R91 ;  /* 0x00007610ff5b7816 */ /* 0x000fc4000000005b */
[----:B------:R-:W-:Y:S02]  /*4780*/  ISETP.GE.AND P4, PT, R46, UR24, PT ;  /* 0x000000182e007c0c */ /* 0x000fe4000bf86270 */
[C---:B------:R-:W-:Y:S01]  /*4790*/  LOP3.LUT R47, R42.reuse, 0x1a0, RZ, 0xfc, !PT ;  /* 0x000001a02a2f7812 */ /* 0x040fe200078efcff */
[----:B------:R-:W4:Y:S01]  /*47a0*/  @!P5 LDG.E.U16 R98, desc[UR22][R44.64+0x200] ;  /* 0x000200162c62d981 */ /* 0x000f22000c1e1500 */
[----:B------:R-:W-:Y:S02]  /*47b0*/  LOP3.LUT R46, R42, 0x1c0, RZ, 0xfc, !PT ;  /* 0x000001c02a2e7812 */ /* 0x000fe400078efcff */
[----:B------:R-:W-:Y:S01]  /*47c0*/  PRMT R90, RZ, 0x7610, R90 ;  /* 0x00007610ff5a7816 */ /* 0x000fe2000000005a */
[----:B------:R-:W4:Y:S01]  /*47d0*/  @!P6 LDG.E.U16 R91, desc[UR22][R44.64+0x240] ;  /* 0x000240162c5be981 */ /* 0x000f22000c1e1500 */
[----:B------:R-:W-:Y:S02]  /*47e0*/  ISETP.GE.AND P5, PT, R47, UR24, PT ;  /* 0x000000182f007c0c */ /* 0x000fe4000bfa6270 */
[----:B------:R-:W-:-:S02]  /*47f0*/  ISETP.GE.AND P6, PT, R46, UR24, PT ;  /* 0x000000182e007c0c */ /* 0x000fc4000bfc6270 */
[C---:B------:R-:W-:Y:S01]  /*4800*/  LOP3.LUT R46, R42.reuse, 0x1e0, RZ, 0xfc, !PT ;  /* 0x000001e02a2e7812 */ /* 0x040fe200078efcff */
[----:B------:R-:W4:Y:S01]  /*4810*/  @!P2 LDG.E.U16 R90, desc[UR22][R44.64+0x280] ;  /* 0x000280162c5aa981 */ /* 0x000f22000c1e1500 */
[----:B------:R-:W-:Y:S01]  /*4820*/  PRMT R89, RZ, 0x7610, R89 ;  /* 0x00007610ff597816 */ /* 0x000fe20000000059 */
[----:B------:R-:W-:Y:S01]  /*4830*/  UMOV UR16, UR8 ;  /* 0x0000000800107c82 */ /* 0x000fe20008000000 */
[----:B------:R-:W-:Y:S01]  /*4840*/  PRMT R88, RZ, 0x7610, R88 ;  /* 0x00007610ff587816 */ /* 0x000fe20000000058 */
[----:B------:R-:W-:Y:S01]  /*4850*/  UMOV UR17, UR18 ;  /* 0x0000001200117c82 */ /* 0x000fe20008000000 */
[----:B------:R-:W-:Y:S02]  /*4860*/  LOP3.LUT R47, R42, 0x200, RZ, 0xfc, !PT ;  /* 0x000002002a2f7812 */ /* 0x000fe400078efcff */
[----:B------:R-:W-:Y:S01]  /*4870*/  ISETP.GE.AND P2, PT, R46, UR24, PT ;  /* 0x000000182e007c0c */ /* 0x000fe2000bf46270 */
[----:B------:R-:W-:Y:S01]  /*4880*/  UIMAD.WIDE.U32 UR16, UR7, UR26, UR16 ;  /* 0x0000001a071072a5 */ /* 0x000fe2000f8e0010 */
[----:B------:R-:W-:Y:S01]  /*4890*/  LOP3.LUT R46, R42, 0x220, RZ, 0xfc, !PT ;  /* 0x000002202a2e7812 */ /* 0x000fe200078efcff */
[----:B------:R-:W4:Y:S01]  /*48a0*/  @!P3 LDG.E.U16 R89, desc[UR22][R44.64+0x2c0] ;  /* 0x0002c0162c59b981 */ /* 0x000f22000c1e1500 */
[----:B------:R-:W-:-:S02]  /*48b0*/  PRMT R87, RZ, 0x7610, R87 ;  /* 0x00007610ff577816 */ /* 0x000fc40000000057 */
[----:B------:R-:W-:Y:S01]  /*48c0*/  ISETP.GE.AND P3, PT, R47, UR24, PT ;  /* 0x000000182f007c0c */ /* 0x000fe2000bf66270 */
[----:B------:R-:W4:Y:S01]  /*48d0*/  @!P4 LDG.E.U16 R88, desc[UR22][R44.64+0x300] ;  /* 0x000300162c58c981 */ /* 0x000f22000c1e1500 */
[----:B------:R-:W-:Y:S01]  /*48e0*/  LOP3.LUT R47, R42, 0x240, RZ, 0xfc, !PT ;  /* 0x000002402a2f7812 */ /* 0x000fe200078efcff */
[----:B------:R-:W-:Y:S01]  /*48f0*/  UIMAD UR17, UR7, UR27, UR17 ;  /* 0x0000001b071172a4 */ /* 0x000fe2000f8e0211 */
[----:B------:R-:W-:Y:S01]  /*4900*/  ISETP.GE.AND P4, PT, R46, UR24, PT ;  /* 0x000000182e007c0c */ /* 0x000fe2000bf86270 */
[----:B---3--:R-:W-:Y:S01]  /*4910*/  ULEA UR21, UP0, UR16, UR28, 0x3 ;  /* 0x0000001c10157291 */ /* 0x008fe2000f8018ff */
[----:B------:R-:W-:Y:S01]  /*4920*/  PRMT R46, RZ, 0x7610, R46 ;  /* 0x00007610ff2e7816 */ /* 0x000fe2000000002e */
[----:B------:R-:W3:Y:S01]  /*4930*/  @!P5 LDG.E.U16 R87, desc[UR22][R44.64+0x340] ;  /* 0x000340162c57d981 */ /* 0x000ee2000c1e1500 */
[----:B------:R-:W-:Y:S01]  /*4940*/  PRMT R86, RZ, 0x7610, R86 ;  /* 0x00007610ff567816 */ /* 0x000fe20000000056 */
[----:B------:R-:W-:Y:S01]  /*4950*/  ULEA.HI.X UR16, UR16, UR29, UR17, 0x3, UP0 ;  /* 0x0000001d10107291 */ /* 0x000fe200080f1c11 */
[----:B------:R-:W-:-:S02]  /*4960*/  ISETP.GE.AND P5, PT, R47, UR24, PT ;  /* 0x000000182f007c0c */ /* 0x000fc4000bfa6270 */
[C---:B------:R-:W-:Y:S01]  /*4970*/  LOP3.LUT R48, R42.reuse, 0x260, RZ, 0xfc, !PT ;  /* 0x000002602a307812 */ /* 0x040fe200078efcff */
[----:B------:R-:W3:Y:S01]  /*4980*/  @!P6 LDG.E.U16 R46, desc[UR22][R44.64+0x380] ;  /* 0x000380162c2ee981 */ /* 0x000ee2000c1e1500 */
[----:B------:R-:W-:Y:S02]  /*4990*/  LOP3.LUT R47, R42, 0x280, RZ, 0xfc, !PT ;  /* 0x000002802a2f7812 */ /* 0x000fe400078efcff */
[----:B------:R-:W-:Y:S01]  /*49a0*/  PRMT R85, RZ, 0x7610, R85 ;  /* 0x00007610ff557816 */ /* 0x000fe20000000055 */
[----:B------:R-:W3:Y:S01]  /*49b0*/  @!P2 LDG.E.U16 R86, desc[UR22][R44.64+0x3c0] ;  /* 0x0003c0162c56a981 */ /* 0x000ee2000c1e1500 */
[----:B------:R-:W-:Y:S02]  /*49c0*/  PRMT R96, RZ, 0x7610, R96 ;  /* 0x00007610ff607816 */ /* 0x000fe40000000060 */
[----:B------:R-:W-:Y:S02]  /*49d0*/  ISETP.GE.AND P6, PT, R48, UR24, PT ;  /* 0x0000001830007c0c */ /* 0x000fe4000bfc6270 */
[----:B------:R-:W-:Y:S01]  /*49e0*/  ISETP.GE.AND P2, PT, R47, UR24, PT ;  /* 0x000000182f007c0c */ /* 0x000fe2000bf46270 */
[----:B------:R-:W3:Y:S01]  /*49f0*/  @!P3 LDG.E.U16 R85, desc[UR22][R44.64+0x400] ;  /* 0x000400162c55b981 */ /* 0x000ee2000c1e1500 */
[----:B------:R-:W-:-:S02]  /*4a00*/  LOP3.LUT R47, R42, 0x2a0, RZ, 0xfc, !PT ;  /* 0x000002a02a2f7812 */ /* 0x000fc400078efcff */
[----:B------:R-:W-:Y:S01]  /*4a10*/  MOV R40, UR21 ;  /* 0x0000001500287c02 */ /* 0x000fe20008000f00 */
[----:B------:R-:W2:Y:S01]  /*4a20*/  @!P1 LDG.E.U16 R96, desc[UR22][R44.64] ;  /* 0x000000162c609981 */ /* 0x000ea2000c1e1500 */
[----:B------:R-:W-:Y:S02]  /*4a30*/  MOV R41, UR16 ;  /* 0x0000001000297c02 */ /* 0x000fe40008000f00 */
[----:B------:R-:W-:Y:S02]  /*4a40*/  PRMT R84, RZ, 0x7610, R84 ;  /* 0x00007610ff547816 */ /* 0x000fe40000000054 */
[----:B------:R-:W-:Y:S02]  /*4a50*/  PRMT R83, RZ, 0x7610, R83 ;  /* 0x00007610ff537816 */ /* 0x000fe40000000053 */
[----:B------:R-:W-:Y:S01]  /*4a60*/  LOP3.LUT R48, R42, 0x2c0, RZ, 0xfc, !PT ;  /* 0x000002c02a307812 */ /* 0x000fe200078efcff */
[----:B------:R-:W4:Y:S01]  /*4a70*/  LDG.E.64 R40, desc[UR22][R40.64] ;  /* 0x0000001628287981 */ /* 0x000f22000c1e1b00 */
[----:B------:R-:W-:-:S02]  /*4a80*/  ISETP.GE.AND P3, PT, R47, UR24, PT ;  /* 0x000000182f007c0c */ /* 0x000fc4000bf66270 */
[----:B------:R-:W-:Y:S01]  /*4a90*/  LOP3.LUT R47, R42, 0x2e0, RZ, 0xfc, !PT ;  /* 0x000002e02a2f7812 */ /* 0x000fe200078efcff */
[----:B------:R-:W3:Y:S01]  /*4aa0*/  @!P4 LDG.E.U16 R84, desc[UR22][R44.64+0x440] ;  /* 0x000440162c54c981 */ /* 0x000ee2000c1e1500 */
[----:B------:R-:W-:Y:S02]  /*4ab0*/  PRMT R82, RZ, 0x7610, R82 ;  /* 0x00007610ff527816 */ /* 0x000fe40000000052 */
[----:B------:R-:W-:Y:S01]  /*4ac0*/  ISETP.GE.AND P4, PT, R48, UR24, PT ;  /* 0x0000001830007c0c */ /* 0x000fe2000bf86270 */
[----:B------:R-:W3:Y:S01]  /*4ad0*/  @!P5 LDG.E.U16 R83, desc[UR22][R44.64+0x480] ;  /* 0x000480162c53d981 */ /* 0x000ee2000c1e1500 */
[----:B------:R-:W-:Y:S02]  /*4ae0*/  LOP3.LUT R48, R42, 0x300, RZ, 0xfc, !PT ;  /* 0x000003002a307812 */ /* 0x000fe400078efcff */
[----:B------:R-:W-:Y:S01]  /*4af0*/  ISETP.GE.AND P5, PT, R47, UR24, PT ;  /* 0x000000182f007c0c */ /* 0x000fe2000bfa6270 */
[----:B------:R-:W3:Y:S01]  /*4b00*/  @!P6 LDG.E.U16 R82, desc[UR22][R44.64+0x4c0] ;  /* 0x0004c0162c52e981 */ /* 0x000ee2000c1e1500 */
[----:B------:R-:W-:-:S02]  /*4b10*/  PRMT R81, RZ, 0x7610, R81 ;  /* 0x00007610ff517816 */ /* 0x000fc40000000051 */
[----:B------:R-:W-:Y:S02]  /*4b20*/  PRMT R47, RZ, 0x7610, R47 ;  /* 0x00007610ff2f7816 */ /* 0x000fe4000000002f */
[----:B------:R-:W-:Y:S02]  /*4b30*/  LOP3.LUT R49, R42, 0x320, RZ, 0xfc, !PT ;  /* 0x000003202a317812 */ /* 0x000fe400078efcff */
[----:B------:R-:W-:Y:S01]  /*4b40*/  ISETP.GE.AND P6, PT, R48, UR24, PT ;  /* 0x0000001830007c0c */ /* 0x000fe2000bfc6270 */
[----:B------:R-:W3:Y:S01]  /*4b50*/  @!P2 LDG.E.U16 R81, desc[UR22][R44.64+0x500] ;  /* 0x000500162c51a981 */ /* 0x000ee2000c1e1500 */
[----:B------:R-:W-:Y:S02]  /*4b60*/  LOP3.LUT R48, R42, 0x340, RZ, 0xfc, !PT ;  /* 0x000003402a307812 */ /* 0x000fe400078efcff */
[----:B------:R-:W-:Y:S01]  /*4b70*/  ISETP.GE.AND P2, PT, R49, UR24, PT ;  /* 0x0000001831007c0c */ /* 0x000fe2000bf46270 */
[----:B------:R-:W3:Y:S01]  /*4b80*/  @!P3 LDG.E.U16 R47, desc[UR22][R44.64+0x540] ;  /* 0x000540162c2fb981 */ /* 0x000ee2000c1e1500 */
[----:B------:R-:W-:-:S02]  /*4b90*/  ISETP.GE.AND P3, PT, R48, UR24, PT ;  /* 0x0000001830007c0c */ /* 0x000fc4000bf66270 */
[----:B------:R-:W-:Y:S02]  /*4ba0*/  PRMT R80, RZ, 0x7610, R80 ;  /* 0x00007610ff507816 */ /* 0x000fe40000000050 */
[----:B------:R-:W-:Y:S02]  /*4bb0*/  PRMT R79, RZ, 0x7610, R79 ;  /* 0x00007610ff4f7816 */ /* 0x000fe4000000004f */
[C---:B------:R-:W-:Y:S02]  /*4bc0*/  LOP3.LUT R48, R42.reuse, 0x360, RZ, 0xfc, !PT ;  /* 0x000003602a307812 */ /* 0x040fe400078efcff */
[----:B------:R-:W-:Y:S01]  /*4bd0*/  PRMT R78, RZ, 0x7610, R78 ;  /* 0x00007610ff4e7816 */ /* 0x000fe2000000004e */
[----:B------:R-:W3:Y:S01]  /*4be0*/  @!P4 LDG.E.U16 R80, desc[UR22][R44.64+0x580] ;  /* 0x000580162c50c981 */ /* 0x000ee2000c1e1500 */
[----:B------:R-:W-:Y:S02]  /*4bf0*/  PRMT R51, RZ, 0x7610, R51 ;  /* 0x00007610ff337816 */ /* 0x000fe40000000033 */
[----:B------:R-:W-:Y:S01]  /*4c00*/  PRMT R49, RZ, 0x7610, R49 ;  /* 0x00007610ff317816 */ /* 0x000fe20000000031 */
[----:B------:R-:W3:Y:S01]  /*4c10*/  @!P5 LDG.E.U16 R79, desc[UR22][R44.64+0x5c0] ;  /* 0x0005c0162c4fd981 */ /* 0x000ee2000c1e1500 */
[----:B------:R-:W-:-:S02]  /*4c20*/  LOP3.LUT R50, R42, 0x380, RZ, 0xfc, !PT ;  /* 0x000003802a327812 */ /* 0x000fc400078efcff */
[----:B------:R-:W-:Y:S01]  /*4c30*/  LOP3.LUT R92, R42, 0x3a0, RZ, 0xfc, !PT ;  /* 0x000003a02a5c7812 */ /* 0x000fe200078efcff */
[----:B------:R-:W3:Y:S01]  /*4c40*/  @!P2 LDG.E.U16 R78, desc[UR22][R44.64+0x640] ;  /* 0x000640162c4ea981 */ /* 0x000ee2000c1e1500 */
[----:B------:R-:W-:Y:S02]  /*4c50*/  ISETP.GE.AND P4, PT, R48, UR24, PT ;  /* 0x0000001830007c0c */ /* 0x000fe4000bf86270 */
[----:B------:R-:W-:Y:S01]  /*4c60*/  LOP3.LUT R42, R42, 0x3c0, RZ, 0xfc, !PT ;  /* 0x000003c02a2a7812 */ /* 0x000fe200078efcff */
[----:B------:R-:W3:Y:S01]  /*4c70*/  @!P3 LDG.E.U16 R51, desc[UR22][R44.64+0x680] ;  /* 0x000680162c33b981 */ /* 0x000ee2000c1e1500 */
[----:B------:R-:W-:Y:S02]  /*4c80*/  LOP3.LUT R48, R17, 0x3e0, RZ, 0xfc, !PT ;  /* 0x000003e011307812 */ /* 0x000fe400078efcff */
[----:B------:R-:W-:Y:S01]  /*4c90*/  ISETP.GE.AND P5, PT, R50, UR24, PT ;  /* 0x0000001832007c0c */ /* 0x000fe2000bfa6270 */
[----:B------:R-:W3:Y:S01]  /*4ca0*/  @!P6 LDG.E.U16 R49, desc[UR22][R44.64+0x600] ;  /* 0x000600162c31e981 */ /* 0x000ee2000c1e1500 */
[----:B------:R-:W-:-:S02]  /*4cb0*/  ISETP.GE.AND P2, PT, R92, UR24, PT ;  /* 0x000000185c007c0c */ /* 0x000fc4000bf46270 */
[----:B------:R-:W-:Y:S02]  /*4cc0*/  ISETP.GE.AND P3, PT, R42, UR24, PT ;  /* 0x000000182a007c0c */ /* 0x000fe4000bf66270 */
[----:B------:R-:W-:Y:S02]  /*4cd0*/  ISETP.GE.AND P6, PT, R48, UR24, PT ;  /* 0x0000001830007c0c */ /* 0x000fe4000bfc6270 */
[----:B------:R-:W-:Y:S02]  /*4ce0*/  PRMT R50, RZ, 0x7610, R50 ;  /* 0x00007610ff327816 */ /* 0x000fe40000000032 */
[----:B------:R-:W-:Y:S02]  /*4cf0*/  PRMT R48, RZ, 0x7610, R48 ;  /* 0x00007610ff307816 */ /* 0x000fe40000000030 */
[----:B------:R-:W-:Y:S02]  /*4d00*/  PRMT R92, RZ, 0x7610, R92 ;  /* 0x00007610ff5c7816 */ /* 0x000fe4000000005c */
[----:B------:R-:W-:Y:S01]  /*4d10*/  PRMT R94, RZ, 0x7610, R94 ;  /* 0x00007610ff5e7816 */ /* 0x000fe2000000005e */
[----:B------:R-:W3:Y:S01]  /*4d20*/  @!P4 LDG.E.U16 R50, desc[UR22][R44.64+0x6c0] ;  /* 0x0006c0162c32c981 */ /* 0x000ee2000c1e1500 */
[----:B------:R-:W-:-:S03]  /*4d30*/  PRMT R93, RZ, 0x7610, R93 ;  /* 0x00007610ff5d7816 */ /* 0x000fc6000000005d */
[----:B------:R-:W3:Y:S04]  /*4d40*/  @!P5 LDG.E.U16 R48, desc[UR22][R44.64+0x700] ;  /* 0x000700162c30d981 */ /* 0x000ee8000c1e1500 */
[----:B------:R-:W3:Y:S04]  /*4d50*/  @!P2 LDG.E.U16 R92, desc[UR22][R44.64+0x740] ;  /* 0x000740162c5ca981 */ /* 0x000ee8000c1e1500 */
[----:B------:R-:W3:Y:S04]  /*4d60*/  @!P3 LDG.E.U16 R94, desc[UR22][R44.64+0x780] ;  /* 0x000780162c5eb981 */ /* 0x000ee8000c1e1500 */
[----:B------:R0:W3:Y:S01]  /*4d70*/  @!P6 LDG.E.U16 R93, desc[UR22][R44.64+0x7c0] ;  /* 0x0007c0162c5de981 */ /* 0x0000e2000c1e1500 */
[----:B------:R-:W1:Y:S01]  /*4d80*/  S2UR UR16, SR_CgaCtaId ;  /* 0x00000000001079c3 */ /* 0x000e620000008800 */
[----:B------:R-:W-:-:S04]  /*4d90*/  LOP3.LUT R100, R18, 0x3e0, RZ, 0xc0, !PT ;  /* 0x000003e012647812 */ /* 0x000fc800078ec0ff */
[----:B------:R-:W-:Y:S01]  /*4da0*/  IADD3 R99, PT, PT, R100, R77, RZ ;  /* 0x0000004d64637210 */ /* 0x000fe20007ffe0ff */
[----:B------:R-:W-:-:S04]  /*4db0*/  UMOV UR21, 0x400 ;  /* 0x0000040000157882 */ /* 0x000fc80000000000 */
[----:B------:R-:W-:-:S05]  /*4dc0*/  IMAD R100, R100, 0x1f, R99 ;  /* 0x0000001f64647824 */ /* 0x000fca00078e0263 */
[C---:B------:R-:W-:Y:S02]  /*4dd0*/  IADD3 R101, PT, PT, R100.reuse, 0x20, RZ ;  /* 0x0000002064657810 */ /* 0x040fe40007ffe0ff */
[C---:B------:R-:W-:Y:S02]  /*4de0*/  IADD3 R103, PT, PT, R100.reuse, 0x40, RZ ;  /* 0x0000004064677810 */ /* 0x040fe40007ffe0ff */
[-C--:B------:R-:W-:Y:S02]  /*4df0*/  LEA.HI.SX32 R42, R100, R100.reuse, 0x1b ;  /* 0x00000064642a7211 */ /* 0x080fe400078fdaff */
[-C--:B------:R-:W-:Y:S01]  /*4e00*/  LEA.HI.SX32 R101, R101, R100.reuse, 0x1b ;  /* 0x0000006465657211 */ /* 0x080fe200078fdaff */
[----:B-1----:R-:W-:Y:S01]  /*4e10*/  ULEA UR21, UR16, UR21, 0x18 ;  /* 0x0000001510157291 */ /* 0x002fe2000f8ec0ff */
[----:B------:R-:W-:-:S05]  /*4e20*/  LEA.HI.SX32 R103, R103, R100, 0x1b ;  /* 0x0000006467677211 */ /* 0x000fca00078fdaff */
[----:B0-----:R-:W-:Y:S02]  /*4e30*/  LEA R45, R42, UR21, 0x1 ;  /* 0x000000152a2d7c11 */ /* 0x001fe4000f8e08ff */
[----:B------:R-:W-:Y:S02]  /*4e40*/  LEA R42, R101, UR21, 0x1 ;  /* 0x00000015652a7c11 */ /* 0x000fe4000f8e08ff */
[----:B------:R-:W-:Y:S02]  /*4e50*/  LEA R44, R103, UR21, 0x1 ;  /* 0x00000015672c7c11 */ /* 0x000fe4000f8e08ff */
[C---:B------:R-:W-:Y:S02]  /*4e60*/  IADD3 R121, PT, PT, R100.reuse, 0x60, RZ ;  /* 0x0000006064797810 */ /* 0x040fe40007ffe0ff */
[C---:B------:R-:W-:Y:S02]  /*4e70*/  IADD3 R127, PT, PT, R100.reuse, 0x80, RZ ;  /* 0x00000080647f7810 */ /* 0x040fe40007ffe0ff */
[----:B------:R-:W-:-:S02]  /*4e80*/  IADD3 R123, PT, PT, R100, 0xa0, RZ ;  /* 0x000000a0647b7810 */ /* 0x000fc40007ffe0ff */
[C---:B------:R-:W-:Y:S02]  /*4e90*/  IADD3 R129, PT, PT, R100.reuse, 0xc0, RZ ;  /* 0x000000c064817810 */ /* 0x040fe40007ffe0ff */
[-C--:B------:R-:W-:Y:S02]  /*4ea0*/  LEA.HI.SX32 R126, R121, R100.reuse, 0x1b ;  /* 0x00000064797e7211 */ /* 0x080fe400078fdaff */
[C---:B------:R-:W-:Y:S02]  /*4eb0*/  IADD3 R125, PT, PT, R100.reuse, 0xe0, RZ ;  /* 0x000000e0647d7810 */ /* 0x040fe40007ffe0ff */
[-C--:B------:R-:W-:Y:S02]  /*4ec0*/  LEA.HI.SX32 R127, R127, R100.reuse, 0x1b ;  /* 0x000000647f7f7211 */ /* 0x080fe400078fdaff */
[----:B------:R-:W-:Y:S02]  /*4ed0*/  IADD3 R155, PT, PT, R100, 0x100, RZ ;  /* 0x00000100649b7810 */ /* 0x000fe40007ffe0ff */
[----:B------:R-:W-:-:S02]  /*4ee0*/  LEA.HI.SX32 R128, R123, R100, 0x1b ;  /* 0x000000647b807211 */ /* 0x000fc400078fdaff */
[C---:B------:R-:W-:Y:S02]  /*4ef0*/  IADD3 R159, PT, PT, R100.reuse, 0x120, RZ ;  /* 0x00000120649f7810 */ /* 0x040fe40007ffe0ff */
[-C--:B------:R-:W-:Y:S02]  /*4f00*/  LEA.HI.SX32 R129, R129, R100.reuse, 0x1b ;  /* 0x0000006481817211 */ /* 0x080fe400078fdaff */
[----:B------:R-:W-:Y:S02]  /*4f10*/  IADD3 R116, PT, PT, R100, 0x140, RZ ;  /* 0x0000014064747810 */ /* 0x000fe40007ffe0ff */
[----:B------:R-:W-:Y:S02]  /*4f20*/  LEA R126, R126, UR21, 0x1 ;  /* 0x000000157e7e7c11 */ /* 0x000fe4000f8e08ff */
[----:B------:R-:W-:Y:S02]  /*4f30*/  IADD3 R137, PT, PT, R100, 0x360, RZ ;  /* 0x0000036064897810 */ /* 0x000fe40007ffe0ff */
[----:B------:R-:W-:-:S02]  /*4f40*/  LEA.HI.SX32 R120, R125, R100, 0x1b ;  /* 0x000000647d787211 */ /* 0x000fc400078fdaff */
[----:B------:R-:W-:Y:S02]  /*4f50*/  LEA R132, R127, UR21, 0x1 ;  /* 0x000000157f847c11 */ /* 0x000fe4000f8e08ff */
[----:B------:R-:W-:Y:S02]  /*4f60*/  IADD3 R122, PT, PT, R100, 0x180, RZ ;  /* 0x00000180647a7810 */ /* 0x000fe40007ffe0ff */
[-C--:B------:R-:W-:Y:S02]  /*4f70*/  LEA.HI.SX32 R124, R155, R100.reuse, 0x1b ;  /* 0x000000649b7c7211 */ /* 0x080fe400078fdaff */
[----:B------:R-:W-:Y:S02]  /*4f80*/  LEA R127, R128, UR21, 0x1 ;  /* 0x00000015807f7c11 */ /* 0x000fe4000f8e08ff */
[----:B------:R-:W-:Y:S02]  /*4f90*/  LEA.HI.SX32 R125, R159, R100, 0x1b ;  /* 0x000000649f7d7211 */ /* 0x000fe400078fdaff */
[----:B------:R-:W-:-:S02]  /*4fa0*/  LEA R129, R129, UR21, 0x1 ;  /* 0x0000001581817c11 */ /* 0x000fc4000f8e08ff */
[----:B------:R-:W-:Y:S02]  /*4fb0*/  IADD3 R117, PT, PT, R100, 0x1c0, RZ ;  /* 0x000001c064757810 */ /* 0x000fe40007ffe0ff */
[-C--:B------:R-:W-:Y:S02]  /*4fc0*/  LEA.HI.SX32 R116, R116, R100.reuse, 0x1b ;  /* 0x0000006474747211 */ /* 0x080fe400078fdaff */
[----:B------:R-:W-:Y:S02]  /*4fd0*/  LEA R128, R120, UR21, 0x1 ;  /* 0x0000001578807c11 */ /* 0x000fe4000f8e08ff */
[----:B------:R-:W-:Y:S02]  /*4fe0*/  IADD3 R119, PT, PT, R100, 0x200, RZ ;  /* 0x0000020064777810 */ /* 0x000fe40007ffe0ff */
[----:B------:R-:W-:Y:S02]  /*4ff0*/  LEA.HI.SX32 R122, R122, R100, 0x1b ;  /* 0x000000647a7a7211 */ /* 0x000fe400078fdaff */
[----:B------:R-:W-:-:S02]  /*5000*/  IADD3 R111, PT, PT, R100, 0x220, RZ ;  /* 0x00000220646f7810 */ /* 0x000fc40007ffe0ff */
[C---:B------:R-:W-:Y:S02]  /*5010*/  IADD3 R153, PT, PT, R100.reuse, 0x240, RZ ;  /* 0x0000024064997810 */ /* 0x040fe40007ffe0ff */
[-C--:B------:R-:W-:Y:S02]  /*5020*/  LEA.HI.SX32 R117, R117, R100.reuse, 0x1b ;  /* 0x0000006475757211 */ /* 0x080fe400078fdaff */
[C---:B------:R-:W-:Y:S02]  /*5030*/  IADD3 R113, PT, PT, R100.reuse, 0x260, RZ ;  /* 0x0000026064717810 */ /* 0x040fe40007ffe0ff */
[-C--:B------:R-:W-:Y:S02]  /*5040*/  LEA.HI.SX32 R119, R119, R100.reuse, 0x1b ;  /* 0x0000006477777211 */ /* 0x080fe400078fdaff */
[----:B------:R-:W-:Y:S02]  /*5050*/  LEA.HI.SX32 R111, R111, R100, 0x1b ;  /* 0x000000646f6f7211 */ /* 0x000fe400078fdaff */
[----:B------:R-:W-:-:S02]  /*5060*/  IADD3 R107, PT, PT, R100, 0x2a0, RZ ;  /* 0x000002a0646b7810 */ /* 0x000fc40007ffe0ff */
[-C--:B------:R-:W-:Y:S02]  /*5070*/  LEA.HI.SX32 R112, R153, R100.reuse, 0x1b ;  /* 0x0000006499707211 */ /* 0x080fe400078fdaff */
[----:B------:R-:W-:Y:S02]  /*5080*/  LEA R117, R117, UR21, 0x1 ;  /* 0x0000001575757c11 */ /* 0x000fe4000f8e08ff */
[C---:B------:R-:W-:Y:S02]  /*5090*/  IADD3 R101, PT, PT, R100.reuse, 0x2c0, RZ ;  /* 0x000002c064657810 */ /* 0x040fe40007ffe0ff */
[----:B------:R-:W-:Y:S02]  /*50a0*/  LEA.HI.SX32 R113, R113, R100, 0x1b ;  /* 0x0000006471717211 */ /* 0x000fe400078fdaff */
[C---:B------:R-:W-:Y:S02]  /*50b0*/  IADD3 R141, PT, PT, R100.reuse, 0x2e0, RZ ;  /* 0x000002e0648d7810 */ /* 0x040fe40007ffe0ff */
[----:B------:R-:W-:-:S02]  /*50c0*/  IADD3 R105, PT, PT, R100, 0x300, RZ ;  /* 0x0000030064697810 */ /* 0x000fc40007ffe0ff */
[----:B------:R-:W-:Y:S02]  /*50d0*/  LEA R111, R111, UR21, 0x1 ;  /* 0x000000156f6f7c11 */ /* 0x000fe4000f8e08ff */
[----:B------:R-:W-:Y:S02]  /*50e0*/  IADD3 R139, PT, PT, R100, 0x320, RZ ;  /* 0x00000320648b7810 */ /* 0x000fe40007ffe0ff */
[-C--:B------:R-:W-:Y:S02]  /*50f0*/  LEA.HI.SX32 R107, R107, R100.reuse, 0x1b ;  /* 0x000000646b6b7211 */ /* 0x080fe400078fdaff */
[----:B------:R-:W-:Y:S02]  /*5100*/  LEA R112, R112, UR21, 0x1 ;  /* 0x0000001570707c11 */ /* 0x000fe4000f8e08ff */
[----:B------:R-:W-:Y:S02]  /*5110*/  IADD3 R103, PT, PT, R100, 0x340, RZ ;  /* 0x0000034064677810 */ /* 0x000fe40007ffe0ff */
[----:B------:R-:W-:-:S02]  /*5120*/  LEA.HI.SX32 R101, R101, R100, 0x1b ;  /* 0x0000006465657211 */ /* 0x000fc400078fdaff */
[----:B------:R-:W-:Y:S02]  /*5130*/  LEA R113, R113, UR21, 0x1 ;  /* 0x0000001571717c11 */ /* 0x000fe4000f8e08ff */
[-C--:B------:R-:W-:Y:S02]  /*5140*/  LEA.HI.SX32 R106, R141, R100.reuse, 0x1b ;  /* 0x000000648d6a7211 */ /* 0x080fe400078fdaff */
[C---:B------:R-:W-:Y:S02]  /*5150*/  IADD3 R135, PT, PT, R100.reuse, 0x380, RZ ;  /* 0x0000038064877810 */ /* 0x040fe40007ffe0ff */
[-C--:B------:R-:W-:Y:S02]  /*5160*/  LEA.HI.SX32 R105, R105, R100.reuse, 0x1b ;  /* 0x0000006469697211 */ /* 0x080fe400078fdaff */
[----:B------:R-:W-:Y:S02]  /*5170*/  IADD3 R133, PT, PT, R100, 0x3a0, RZ ;  /* 0x000003a064857810 */ /* 0x000fe40007ffe0ff */
[----:B------:R-:W-:-:S02]  /*5180*/  LEA.HI.SX32 R103, R103, R100, 0x1b ;  /* 0x0000006467677211 */ /* 0x000fc400078fdaff */
[----:B------:R-:W-:Y:S02]  /*5190*/  LEA R101, R101, UR21, 0x1 ;  /* 0x0000001565657c11 */ /* 0x000fe4000f8e08ff */
[----:B------:R-:W-:Y:S02]  /*51a0*/  IADD3 R131, PT, PT, R100, 0x3e0, RZ ;  /* 0x000003e064837810 */ /* 0x000fe40007ffe0ff */
[----:B------:R-:W-:Y:S02]  /*51b0*/  LEA R106, R106, UR21, 0x1 ;  /* 0x000000156a6a7c11 */ /* 0x000fe4000f8e08ff */
[-C--:B------:R-:W-:Y:S02]  /*51c0*/  LEA.HI.SX32 R135, R135, R100.reuse, 0x1b ;  /* 0x0000006487877211 */ /* 0x080fe400078fdaff */
[----:B------:R-:W-:Y:S02]  /*51d0*/  LEA.HI.SX32 R133, R133, R100, 0x1b ;  /* 0x0000006485857211 */ /* 0x000fe400078fdaff */
[----:B------:R-:W-:-:S02]  /*51e0*/  SHF.L.U32 R99, R99, 0x5, RZ ;  /* 0x0000000563637819 */ /* 0x000fc400000006ff */
[----:B------:R-:W-:Y:S02]  /*51f0*/  LEA.HI.SX32 R131, R131, R100, 0x1b ;  /* 0x0000006483837211 */ /* 0x000fe400078fdaff */
[----:B------:R-:W-:Y:S02]  /*5200*/  LEA R135, R135, UR21, 0x1 ;  /* 0x0000001587877c11 */ /* 0x000fe4000f8e08ff */
[----:B------:R-:W-:Y:S01]  /*5210*/  LEA R133, R133, UR21, 0x1 ;  /* 0x0000001585857c11 */ /* 0x000fe2000f8e08ff */
[----:B--2---:R0:W-:Y:S04]  /*5220*/  STS.U16 [R45], R96 ;  /* 0x000000602d007388 */ /* 0x0041e80000000400 */
[----:B------:R-:W-:Y:S04]  /*5230*/  STS.U16 [R42+0x40], R95 ;  /* 0x0000405f2a007388 */ /* 0x000fe80000000400 */
[----:B-----5:R4:W-:Y:S01]  /*5240*/  STS.U16 [R44+0x80], R43 ;  /* 0x0000802b2c007388 */ /* 0x0209e20000000400 */
[C---:B0-----:R-:W-:Y:S01]  /*5250*/  IADD3 R96, PT, PT, R100.reuse, 0x160, RZ ;  /* 0x0000016064607810 */ /* 0x041fe20007ffe0ff */
[----:B----4-:R-:W-:Y:S01]  /*5260*/  FMUL.FTZ R44, R41, R62 ;  /* 0x0000003e292c7220 */ /* 0x010fe20000410000 */
[----:B------:R-:W-:-:S03]  /*5270*/  IADD3 R42, PT, PT, R100, 0x1a0, RZ ;  /* 0x000001a0642a7810 */ /* 0x000fc60007ffe0ff */
[----:B------:R-:W-:Y:S01]  /*5280*/  FMUL.RZ R104, R44, 0.15915493667125701904 ;  /* 0x3e22f9832c687820 */ /* 0x000fe2000040c000 */
[-C--:B------:R-:W-:Y:S01]  /*5290*/  LEA.HI.SX32 R121, R96, R100.reuse, 0x1b ;  /* 0x0000006460797211 */ /* 0x080fe200078fdaff */
[----:B------:R0:W-:Y:S01]  /*52a0*/  STS.U16 [R126+0xc0], R115 ;  /* 0x0000c0737e007388 */ /* 0x0001e20000000400 */
[----:B------:R-:W-:Y:S01]  /*52b0*/  IADD3 R95, PT, PT, R100, 0x1e0, RZ ;  /* 0x000001e0645f7810 */ /* 0x000fe20007ffe0ff */
[----:B------:R-:W-:Y:S01]  /*52c0*/  MUFU.SIN R44, R104 ;  /* 0x00000068002c7308 */ /* 0x000fe20000000400 */
[-C--:B------:R-:W-:Y:S01]  /*52d0*/  LEA.HI.SX32 R123, R42, R100.reuse, 0x1b ;  /* 0x000000642a7b7211 */ /* 0x080fe200078fdaff */
[----:B------:R-:W-:Y:S01]  /*52e0*/  STS.U16 [R132+0x100], R109 ;  /* 0x0001006d84007388 */ /* 0x000fe20000000400 */
[----:B------:R-:W-:-:S05]  /*52f0*/  LEA.HI.SX32 R118, R95, R100, 0x1b ;  /* 0x000000645f767211 */ /* 0x000fca00078fdaff */
[----:B------:R1:W2:Y:S01]  /*5300*/  MUFU.COS R96, R104 ;  /* 0x0000006800607308 */ /* 0x0002a20000000000 */
[----:B------:R-:W-:Y:S01]  /*5310*/  STS.U16 [R127+0x140], R110 ;  /* 0x0001406e7f007388 */ /* 0x000fe20000000400 */
[----:B0-----:R-:W-:-:S03]  /*5320*/  LEA R115, R116, UR21, 0x1 ;  /* 0x0000001574737c11 */ /* 0x001fc6000f8e08ff */
[----:B------:R0:W-:Y:S01]  /*5330*/  STS.U16 [R129+0x180], R108 ;  /* 0x0001806c81007388 */ /* 0x0001e20000000400 */
[----:B-1----:R-:W-:Y:S02]  /*5340*/  LEA.HI.SX32 R104, R137, R100, 0x1b ;  /* 0x0000006489687211 */ /* 0x002fe400078fdaff */
[----:B------:R-:W-:Y:S02]  /*5350*/  LEA R137, R124, UR21, 0x1 ;  /* 0x000000157c897c11 */ /* 0x000fe4000f8e08ff */
[----:B------:R-:W-:Y:S01]  /*5360*/  LEA R124, R125, UR21, 0x1 ;  /* 0x000000157d7c7c11 */ /* 0x000fe2000f8e08ff */
[----:B------:R-:W-:Y:S01]  /*5370*/  STS.U16 [R128+0x1c0], R97 ;  /* 0x0001c06180007388 */ /* 0x000fe20000000400 */
[----:B0-----:R-:W-:Y:S02]  /*5380*/  LEA R108, R121, UR21, 0x1 ;  /* 0x00000015796c7c11 */ /* 0x001fe4000f8e08ff */
[----:B------:R-:W-:Y:S01]  /*5390*/  LEA R121, R122, UR21, 0x1 ;  /* 0x000000157a797c11 */ /* 0x000fe2000f8e08ff */
[----:B------:R0:W-:Y:S01]  /*53a0*/  STS.U16 [R137+0x200], R98 ;  /* 0x0002006289007388 */ /* 0x0001e20000000400 */
[----:B------:R-:W-:-:S02]  /*53b0*/  IADD3 R43, PT, PT, R100, 0x280, RZ ;  /* 0x00000280642b7810 */ /* 0x000fc40007ffe0ff */
[----:B------:R-:W-:Y:S01]  /*53c0*/  LEA R110, R123, UR21, 0x1 ;  /* 0x000000157b6e7c11 */ /* 0x000fe2000f8e08ff */
[----:B------:R-:W-:Y:S01]  /*53d0*/  STS.U16 [R124+0x240], R91 ;  /* 0x0002405b7c007388 */ /* 0x000fe20000000400 */
[----:B------:R-:W-:Y:S01]  /*53e0*/  LEA R123, R118, UR21, 0x1 ;  /* 0x00000015767b7c11 */ /* 0x000fe2000f8e08ff */
[----:B------:R-:W-:Y:S02]  /*53f0*/  FMUL.FTZ R102, R41, R61 ;  /* 0x0000003d29667220 */ /* 0x000fe40000410000 */
[----:B------:R-:W-:Y:S01]  /*5400*/  STS.U16 [R115+0x280], R90 ;  /* 0x0002805a73007388 */ /* 0x000fe20000000400 */
[----:B------:R-:W-:Y:S02]  /*5410*/  LEA.HI.SX32 R114, R43, R100, 0x1b ;  /* 0x000000642b727211 */ /* 0x000fe400078fdaff */
[----:B0-----:R-:W-:Y:S01]  /*5420*/  LEA R98, R119, UR21, 0x1 ;  /* 0x0000001577627c11 */ /* 0x001fe2000f8e08ff */
[----:B------:R-:W-:Y:S04]  /*5430*/  STS.U16 [R108+0x2c0], R89 ;  /* 0x0002c0596c007388 */ /* 0x000fe80000000400 */
[----:B------:R0:W-:Y:S01]  /*5440*/  STS.U16 [R121+0x300], R88 ;  /* 0x0003005879007388 */ /* 0x0001e20000000400 */
[----:B------:R-:W-:-:S03]  /*5450*/  FMUL.RZ R138, R102, 0.15915493667125701904 ;  /* 0x3e22f983668a7820 */ /* 0x000fc6000040c000 */
[----:B---3--:R-:W-:Y:S01]  /*5460*/  STS.U16 [R110+0x340], R87 ;  /* 0x000340576e007388 */ /* 0x008fe20000000400 */
[----:B------:R-:W-:-:S03]  /*5470*/  LEA R114, R114, UR21, 0x1 ;  /* 0x0000001572727c11 */ /* 0x000fc6000f8e08ff */
[----:B------:R1:W-:Y:S01]  /*5480*/  STS.U16 [R117+0x380], R46 ;  /* 0x0003802e75007388 */ /* 0x0003e20000000400 */
[----:B------:R-:W-:Y:S01]  /*5490*/  LEA.HI.SX32 R102, R139, R100, 0x1b ;  /* 0x000000648b667211 */ /* 0x000fe200078fdaff */
[----:B0-----:R-:W-:Y:S02]  /*54a0*/  FMUL.FTZ R88, R41, R57 ;  /* 0x0000003929587220 */ /* 0x001fe40000410000 */
[----:B------:R-:W-:Y:S01]  /*54b0*/  STS.U16 [R123+0x3c0], R86 ;  /* 0x0003c0567b007388 */ /* 0x000fe20000000400 */
[----:B------:R-:W-:-:S03]  /*54c0*/  IADD3 R45, PT, PT, R100, 0x3c0, RZ ;  /* 0x000003c0642d7810 */ /* 0x000fc60007ffe0ff */
[----:B------:R0:W-:Y:S01]  /*54d0*/  STS.U16 [R98+0x400], R85 ;  /* 0x0004005562007388 */ /* 0x0001e20000000400 */
[----:B-1----:R-:W-:-:S03]  /*54e0*/  LEA R46, R107, UR21, 0x1 ;  /* 0x000000156b2e7c11 */ /* 0x002fc6000f8e08ff */
[----:B------:R-:W-:Y:S01]  /*54f0*/  STS.U16 [R111+0x440], R84 ;  /* 0x000440546f007388 */ /* 0x000fe20000000400 */
[----:B------:R-:W-:-:S03]  /*5500*/  LEA R89, R102, UR21, 0x1 ;  /* 0x0000001566597c11 */ /* 0x000fc6000f8e08ff */
[----:B------:R-:W-:Y:S01]  /*5510*/  STS.U16 [R112+0x480], R83 ;  /* 0x0004805370007388 */ /* 0x000fe20000000400 */
[----:B------:R-:W-:Y:S01]  /*5520*/  LEA.HI.SX32 R130, R45, R100, 0x1b ;  /* 0x000000642d827211 */ /* 0x000fe200078fdaff */
[----:B0-----:R-:W-:Y:S02]  /*5530*/  FMUL.RZ R98, R88, 0.15915493667125701904 ;  /* 0x3e22f98358627820 */ /* 0x001fe4000040c000 */
[----:B------:R0:W-:Y:S01]  /*5540*/  STS.U16 [R113+0x4c0], R82 ;  /* 0x0004c05271007388 */ /* 0x0001e20000000400 */
[----:B------:R-:W-:-:S03]  /*5550*/  LEA R88, R103, UR21, 0x1 ;  /* 0x0000001567587c11 */ /* 0x000fc6000f8e08ff */
[----:B------:R-:W-:Y:S01]  /*5560*/  STS.U16 [R114+0x500], R81 ;  /* 0x0005005172007388 */ /* 0x000fe20000000400 */
[----:B------:R-:W-:-:S03]  /*5570*/  LEA R103, R104, UR21, 0x1 ;  /* 0x0000001568677c11 */ /* 0x000fc6000f8e08ff */
[----:B------:R1:W-:Y:S01]  /*5580*/  STS.U16 [R46+0x540], R47 ;  /* 0x0005402f2e007388 */ /* 0x0003e20000000400 */
[----:B0-----:R-:W-:-:S03]  /*5590*/  LEA R82, R105, UR21, 0x1 ;  /* 0x0000001569527c11 */ /* 0x001fc6000f8e08ff */
[----:B------:R-:W-:Y:S04]  /*55a0*/  STS.U16 [R101+0x580], R80 ;  /* 0x0005805065007388 */ /* 0x000fe80000000400 */
[----:B------:R-:W-:Y:S01]  /*55b0*/  STS.U16 [R106+0x5c0], R79 ;  /* 0x0005c04f6a007388 */ /* 0x000fe20000000400 */
[----:B-1----:R-:W-:-:S03]  /*55c0*/  LEA.HI.SX32 R46, R99, R99, 0x1b ;  /* 0x00000063632e7211 */ /* 0x002fc600078fdaff */
[----:B------:R-:W-:Y:S01]  /*55d0*/  STS.U16 [R82+0x600], R49 ;  /* 0x0006003152007388 */ /* 0x000fe20000000400 */
[----:B------:R-:W-:-:S03]  /*55e0*/  LEA R47, R130, UR21, 0x1 ;  /* 0x00000015822f7c11 */ /* 0x000fc6000f8e08ff */
[----:B------:R0:W-:Y:S01]  /*55f0*/  STS.U16 [R89+0x640], R78 ;  /* 0x0006404e59007388 */ /* 0x0001e20000000400 */
[----:B------:R-:W-:-:S03]  /*5600*/  LEA R46, R46, UR21, 0x1 ;  /* 0x000000152e2e7c11 */ /* 0x000fc6000f8e08ff */
[----:B------:R-:W-:Y:S04]  /*5610*/  STS.U16 [R88+0x680], R51 ;  /* 0x0006803358007388 */ /* 0x000fe80000000400 */
[----:B------:R1:W-:Y:S01]  /*5620*/  STS.U16 [R103+0x6c0], R50 ;  /* 0x0006c03267007388 */ /* 0x0003e20000000400 */
[----:B0-----:R-:W-:-:S03]  /*5630*/  LEA R78, R131, UR21, 0x1 ;  /* 0x00000015834e7c11 */ /* 0x001fc6000f8e08ff */
[----:B------:R-:W-:Y:S04]  /*5640*/  STS.U16 [R135+0x700], R48 ;  /* 0x0007003087007388 */ /* 0x000fe80000000400 */
[----:B------:R-:W-:Y:S04]  /*5650*/  STS.U16 [R133+0x740], R92 ;  /* 0x0007405c85007388 */ /* 0x000fe80000000400 */
[----:B------:R0:W-:Y:S04]  /*5660*/  STS.U16 [R47+0x780], R94 ;  /* 0x0007805e2f007388 */ /* 0x0001e80000000400 */
[----:B------:R-:W-:Y:S01]  /*5670*/  STS.U16 [R78+0x7c0], R93 ;  /* 0x0007c05d4e007388 */ /* 0x000fe20000000400 */
[----:B------:R-:W-:-:S03]  /*5680*/  NOP ;  /* 0x0000000000007918 */ /* 0x000fc60000000000 */
[----:B------:R-:W3:Y:S04]  /*5690*/  LDS.U16 R49, [R46+0x2] ;  /* 0x000002002e317984 */ /* 0x000ee80000000400 */
[----:B------:R-:W4:Y:S01]  /*56a0*/  LDS.U16 R48, [R46] ;  /* 0x000000002e307984 */ /* 0x000f220000000400 */
[C---:B-1----:R-:W-:Y:S01]  /*56b0*/  FMUL.FTZ R50, R41.reuse, R55 ;  /* 0x0000003729327220 */ /* 0x042fe20000410000 */
[----:B------:R-:W-:Y:S01]  /*56c0*/  FMUL.FTZ R40, R40, 1.4426950216293334961 ;  /* 0x3fb8aa3b28287820 */ /* 0x000fe20000410000 */
[----:B------:R-:W-:Y:S01]  /*56d0*/  SHF.L.U32 R119, R18, 0x4, RZ ;  /* 0x0000000412777819 */ /* 0x000fe200000006ff */
[----:B------:R-:W-:Y:S01]  /*56e0*/  UIMAD UR16, UR6, -0x800, UR19 ;  /* 0xfffff800061078a4 */ /* 0x000fe2000f8e0213 */
[----:B0-----:R-:W-:Y:S01]  /*56f0*/  FMUL.RZ R94, R50, 0.15915493667125701904 ;  /* 0x3e22f983325e7820 */ /* 0x001fe2000040c000 */
[C---:B------:R-:W-:Y:S01]  /*5700*/  FMUL.FTZ R115, R41.reuse, R58 ;  /* 0x0000003a29737220 */ /* 0x040fe20000410000 */
[----:B------:R-:W0:Y:S01]  /*5710*/  LDS.U16 R50, [R46+0x6] ;  /* 0x000006002e327984 */ /* 0x000e220000000400 */
[C---:B------:R-:W-:Y:S01]  /*5720*/  FMUL.FTZ R42, R40.reuse, R62 ;  /* 0x0000003e282a7220 */ /* 0x040fe20000410000 */
[----:B------:R-:W-:Y:S01]  /*5730*/  MUFU.SIN R81, R98 ;  /* 0x0000006200517308 */ /* 0x000fe20000000400 */
[C---:B------:R-:W-:Y:S01]  /*5740*/  FMUL.FTZ R92, R41.reuse, R54 ;  /* 0x00000036295c7220 */ /* 0x040fe20000410000 */
[CC--:B------:R-:W-:Y:S01]  /*5750*/  FMUL.FTZ R126, R41.reuse, R59.reuse ;  /* 0x0000003b297e7220 */ /* 0x0c0fe20000410000 */
[----:B------:R-:W-:Y:S01]  /*5760*/  FMUL.FTZ R136, R41, R60 ;  /* 0x0000003c29887220 */ /* 0x000fe20000410000 */
[----:B------:R-:W-:Y:S04]  /*5770*/  LDS.U16 R47, [R46+0x4] ;  /* 0x000004002e2f7984 */ /* 0x000fe80000000400 */
[----:B------:R-:W2:Y:S01]  /*5780*/  MUFU.EX2 R95, R42 ;  /* 0x0000002a005f7308 */ /* 0x000ea20000000800 */
[----:B------:R-:W-:Y:S01]  /*5790*/  IADD3 R51, PT, PT, R119, 0x3, RZ ;  /* 0x0000000377337810 */ /* 0x000fe20007ffe0ff */
[----:B------:R-:W-:Y:S01]  /*57a0*/  FMUL.FTZ R116, R40, R59 ;  /* 0x0000003b28747220 */ /* 0x000fe20000410000 */
[----:B------:R-:W-:Y:S01]  /*57b0*/  FMUL.RZ R115, R115, 0.15915493667125701904 ;  /* 0x3e22f98373737820 */ /* 0x000fe2000040c000 */
[----:B------:R1:W-:Y:S01]  /*57c0*/  MUFU.COS R83, R98 ;  /* 0x0000006200537308 */ /* 0x0003e20000000000 */
[----:B------:R-:W-:-:S07]  /*57d0*/  ISETP.GE.U32.AND P6, PT, R119, UR16, PT ;  /* 0x0000001077007c0c */ /* 0x000fce000bfc6070 */
[----:B------:R-:W-:Y:S01]  /*57e0*/  MUFU.SIN R43, R138 ;  /* 0x0000008a002b7308 */ /* 0x000fe20000000400 */
[----:B-1----:R-:W-:Y:S01]  /*57f0*/  FMUL.FTZ R98, R40, R54 ;  /* 0x0000003628627220 */ /* 0x002fe20000410000 */
[----:B------:R-:W-:Y:S01]  /*5800*/  FMUL.FTZ R79, R41, R56 ;  /* 0x00000038294f7220 */ /* 0x000fe20000410000 */
[----:B------:R-:W-:Y:S01]  /*5810*/  LDS.U16 R124, [R46+0x24] ;  /* 0x000024002e7c7984 */ /* 0x000fe20000000400 */
[----:B---3--:R-:W-:Y:S02]  /*5820*/  HADD2.F32 R49, -RZ, R49.H0_H0 ;  /* 0x20000031ff317230 */ /* 0x008fe40000004100 */
[----:B----4-:R-:W-:-:S03]  /*5830*/  HADD2.F32 R93, -RZ, R48.H0_H0 ;  /* 0x20000030ff5d7230 */ /* 0x010fc60000004100 */
[C---:B------:R-:W-:Y:S01]  /*5840*/  FMUL.FTZ R49, R0.reuse, R49 ;  /* 0x0000003100317220 */ /* 0x040fe20000410000 */
[----:B--2---:R-:W-:Y:S01]  /*5850*/  FMUL.FTZ R96, R95, R96 ;  /* 0x000000605f607220 */ /* 0x004fe20000410000 */
[----:B------:R-:W-:Y:S01]  /*5860*/  FMUL.FTZ R93, R0, R93 ;  /* 0x0000005d005d7220 */ /* 0x000fe20000410000 */
[----:B------:R1:W-:Y:S01]  /*5870*/  MUFU.EX2 R90, R116 ;  /* 0x00000074005a7308 */ /* 0x0003e20000000800 */
[----:B------:R-:W-:Y:S02]  /*5880*/  ISETP.GE.U32.AND P3, PT, R51, UR16, PT ;  /* 0x0000001033007c0c */ /* 0x000fe4000bf66070 */
[----:B------:R-:W2:Y:S01]  /*5890*/  LDS.U16 R51, [R46+0x8] ;  /* 0x000008002e337984 */ /* 0x000ea20000000400 */
[----:B------:R-:W-:Y:S01]  /*58a0*/  MUFU.SIN R87, R115 ;  /* 0x0000007300577308 */ /* 0x000fe20000000400 */
[----:B------:R-:W-:Y:S01]  /*58b0*/  FSEL R117, R93, RZ, !P6 ;  /* 0x000000ff5d757208 */ /* 0x000fe20007000000 */
[----:B0-----:R-:W-:Y:S01]  /*58c0*/  HADD2.F32 R93, -RZ, R50.H0_H0 ;  /* 0x20000032ff5d7230 */ /* 0x001fe20000004100 */
[----:B-1----:R-:W-:-:S05]  /*58d0*/  FSEL R116, R49, RZ, !P6 ;  /* 0x000000ff31747208 */ /* 0x002fca0007000000 */
[----:B------:R0:W-:Y:S01]  /*58e0*/  MUFU.COS R85, R115 ;  /* 0x0000007300557308 */ /* 0x0001e20000000000 */
[----:B------:R-:W-:Y:S01]  /*58f0*/  IADD3 R18, PT, PT, R119, 0x1, RZ ;  /* 0x0000000177127810 */ /* 0x000fe20007ffe0ff */
[----:B------:R-:W-:Y:S01]  /*5900*/  FMUL.RZ R99, R92, 0.15915493667125701904 ;  /* 0x3e22f9835c637820 */ /* 0x000fe2000040c000 */
[----:B------:R-:W-:-:S05]  /*5910*/  FMUL.FTZ R44, R95, R44 ;  /* 0x0000002c5f2c7220 */ /* 0x000fca0000410000 */
[----:B------:R-:W-:Y:S01]  /*5920*/  MUFU.SIN R82, R94 ;  /* 0x0000005e00527308 */ /* 0x000fe20000000400 */
[----:B0-----:R-:W-:Y:S01]  /*5930*/  FSEL R115, R96, 1, !P6 ;  /* 0x3f80000060737808 */ /* 0x001fe20007000000 */
[----:B------:R-:W-:Y:S01]  /*5940*/  FMUL.FTZ R93, R2, R93 ;  /* 0x0000005d025d7220 */ /* 0x000fe20000410000 */
[----:B------:R-:W-:Y:S05]  /*5950*/  LDS.U16 R96, [R46+0x10] ;  /* 0x000010002e607984 */ /* 0x000fea0000000400 */
[----:B------:R0:W-:Y:S01]  /*5960*/  MUFU.COS R80, R94 ;  /* 0x0000005e00507308 */ /* 0x0001e20000000000 */
[----:B------:R-:W-:Y:S01]  /*5970*/  IADD3 R92, PT, PT, R119, 0x5, RZ ;  /* 0x00000005775c7810 */ /* 0x000fe20007ffe0ff */
[----:B------:R-:W-:Y:S06]  /*5980*/  LDS.U16 R95, [R46+0xe] ;  /* 0x00000e002e5f7984 */ /* 0x000fec0000000400 */
[----:B------:R1:W-:Y:S01]  /*5990*/  MUFU.EX2 R49, R98 ;  /* 0x0000006200317308 */ /* 0x0003e20000000800 */
[----:B0-----:R-:W0:Y:S01]  /*59a0*/  LDS.U16 R94, [R46+0xc] ;  /* 0x00000c002e5e7984 */ /* 0x001e220000000400 */
[----:B------:R-:W-:-:S03]  /*59b0*/  ISETP.GE.U32.AND P5, PT, R18, UR16, PT ;  /* 0x0000001012007c0c */ /* 0x000fc6000bfa6070 */
[----:B-1----:R-:W1:Y:S01]  /*59c0*/  LDS.U16 R98, [R46+0x12] ;  /* 0x000012002e627984 */ /* 0x002e620000000400 */
[----:B------:R-:W-:Y:S02]  /*59d0*/  FSEL R118, R44, RZ, !P6 ;  /* 0x000000ff2c767208 */ /* 0x000fe40007000000 */
[----:B------:R-:W-:Y:S02]  /*59e0*/  ISETP.GE.U32.AND P6, PT, R92, UR16, PT ;  /* 0x000000105c007c0c */ /* 0x000fe4000bfc6070 */
[----:B------:R-:W-:Y:S01]  /*59f0*/  FSEL R112, R93, RZ, !P5 ;  /* 0x000000ff5d707208 */ /* 0x000fe20006800000 */
[----:B------:R-:W-:Y:S01]  /*5a00*/  LDS.U16 R92, [R46+0x16] ;  /* 0x000016002e5c7984 */ /* 0x000fe20000000400 */
[----:B------:R-:W-:-:S03]  /*5a10*/  FMUL.FTZ R134, R40, R61 ;  /* 0x0000003d28867220 */ /* 0x000fc60000410000 */
[----:B------:R-:W3:Y:S01]  /*5a20*/  LDS.U16 R93, [R46+0x14] ;  /* 0x000014002e5d7984 */ /* 0x000ee20000000400 */
[----:B------:R-:W4:Y:S01]  /*5a30*/  MUFU.COS R42, R138 ;  /* 0x0000008a002a7308 */ /* 0x000f220000000000 */
[----:B------:R-:W-:Y:S01]  /*5a40*/  FMUL.RZ R126, R126, 0.15915493667125701904 ;  /* 0x3e22f9837e7e7820 */ /* 0x000fe2000040c000 */
[----:B------:R-:W-:-:S06]  /*5a50*/  FMUL.RZ R136, R136, 0.15915493667125701904 ;  /* 0x3e22f98388887820 */ /* 0x000fcc000040c000 */
[----:B------:R-:W4:Y:S04]  /*5a60*/  MUFU.EX2 R45, R134 ;  /* 0x00000086002d7308 */ /* 0x000f280000000800 */
[----:B------:R-:W5:Y:S01]  /*5a70*/  MUFU.COS R91, R126 ;  /* 0x0000007e005b7308 */ /* 0x000f620000000000 */
[C---:B------:R-:W-:Y:S01]  /*5a80*/  FMUL.FTZ R125, R40.reuse, R60 ;  /* 0x0000003c287d7220 */ /* 0x040fe20000410000 */
[----:B------:R-:W-:-:S06]  /*5a90*/  FMUL.FTZ R86, R40, R58 ;  /* 0x0000003a28567220 */ /* 0x000fcc0000410000 */
[----:B------:R-:W3:Y:S01]  /*5aa0*/  MUFU.SIN R100, R136 ;  /* 0x0000008800647308 */ /* 0x000ee20000000400 */
[----:B----4-:R-:W-:-:S07]  /*5ab0*/  FMUL.FTZ R42, R45, R42 ;  /* 0x0000002a2d2a7220 */ /* 0x010fce0000410000 */
[----:B------:R-:W4:Y:S01]  /*5ac0*/  MUFU.COS R120, R136 ;  /* 0x0000008800787308 */ /* 0x000f220000000000 */
[----:B------:R-:W-:-:S07]  /*5ad0*/  FMUL.FTZ R43, R45, R43 ;  /* 0x0000002b2d2b7220 */ /* 0x000fce0000410000 */
[----:B------:R-:W3:Y:S04]  /*5ae0*/  MUFU.EX2 R109, R125 ;  /* 0x0000007d006d7308 */ /* 0x000ee80000000800 */
[----:B------:R0:W4:Y:S04]  /*5af0*/  MUFU.EX2 R84, R86 ;  /* 0x0000005600547308 */ /* 0x0001280000000800 */
[----:B------:R-:W4:Y:S01]  /*5b00*/  MUFU.SIN R97, R126 ;  /* 0x0000007e00617308 */ /* 0x000f220000000400 */
[----:B------:R-:W-:Y:S01]  /*5b10*/  FSEL R111, R42, 1, !P5 ;  /* 0x3f8000002a6f7808 */ /* 0x000fe20006800000 */
[----:B--2---:R-:W-:Y:S01]  /*5b20*/  HADD2.F32 R42, -RZ, R51.H0_H0 ;  /* 0x20000033ff2a7230 */ /* 0x004fe20000004100 */
[----:B------:R-:W-:Y:S01]  /*5b30*/  IADD3 R18, PT, PT, R119, 0x2, RZ ;  /* 0x0000000277127810 */ /* 0x000fe20007ffe0ff */
[----:B0-----:R-:W-:Y:S01]  /*5b40*/  FMUL.FTZ R86, R40, R57 ;  /* 0x0000003928567220 */ /* 0x001fe20000410000 */
[----:B-----5:R-:W-:Y:S01]  /*5b50*/  FMUL.FTZ R103, R90, R91 ;  /* 0x0000005b5a677220 */ /* 0x020fe20000410000 */
[----:B------:R-:W-:Y:S01]  /*5b60*/  FSEL R114, R43, RZ, !P5 ;  /* 0x000000ff2b727208 */ /* 0x000fe20006800000 */
[----:B------:R-:W-:Y:S01]  /*5b70*/  HADD2.F32 R91, -RZ, R94.H0_H0 ;  /* 0x2000005eff5b7230 */ /* 0x000fe20000004100 */
[----:B------:R-:W-:Y:S01]  /*5b80*/  IADD3 R78, PT, PT, R119, 0x4, RZ ;  /* 0x00000004774e7810 */ /* 0x000fe20007ffe0ff */
[----:B------:R-:W-:-:S02]  /*5b90*/  HADD2.F32 R96, -RZ, R96.H0_H0 ;  /* 0x20000060ff607230 */ /* 0x000fc40000004100 */
[----:B------:R-:W-:Y:S01]  /*5ba0*/  FMUL.FTZ R43, R41, R52 ;  /* 0x00000034292b7220 */ /* 0x000fe20000410000 */
[----:B-1----:R-:W-:Y:S01]  /*5bb0*/  HADD2.F32 R98, -RZ, R98.H0_H0 ;  /* 0x20000062ff627230 */ /* 0x002fe20000004100 */
[----:B------:R-:W0:Y:S01]  /*5bc0*/  MUFU.EX2 R86, R86 ;  /* 0x0000005600567308 */ /* 0x000e220000000800 */
[----:B------:R-:W-:Y:S01]  /*5bd0*/  ISETP.GE.U32.AND P4, PT, R18, UR16, PT ;  /* 0x0000001012007c0c */ /* 0x000fe2000bf86070 */
[----:B------:R-:W-:Y:S01]  /*5be0*/  FMUL.FTZ R42, R3, R42 ;  /* 0x0000002a032a7220 */ /* 0x000fe20000410000 */
[----:B---3--:R-:W-:Y:S01]  /*5bf0*/  FMUL.FTZ R100, R109, R100 ;  /* 0x000000646d647220 */ /* 0x008fe20000410000 */
[----:B------:R-:W-:Y:S01]  /*5c00*/  MUFU.SIN R18, R99 ;  /* 0x0000006300127308 */ /* 0x000fe20000000400 */
[----:B------:R-:W-:Y:S01]  /*5c10*/  FMUL.FTZ R91, R4, R91 ;  /* 0x0000005b045b7220 */ /* 0x000fe20000410000 */
[C---:B----4-:R-:W-:Y:S01]  /*5c20*/  FMUL.FTZ R85, R84.reuse, R85 ;  /* 0x0000005554557220 */ /* 0x050fe20000410000 */
[----:B------:R-:W-:Y:S01]  /*5c30*/  FMUL.FTZ R87, R84, R87 ;  /* 0x0000005754577220 */ /* 0x000fe20000410000 */
[C---:B------:R-:W-:Y:S01]  /*5c40*/  FMUL.FTZ R96, R5.reuse, R96 ;  /* 0x0000006005607220 */ /* 0x040fe20000410000 */
[----:B------:R-:W-:Y:S01]  /*5c50*/  FMUL.FTZ R98, R5, R98 ;  /* 0x0000006205627220 */ /* 0x000fe20000410000 */
[----:B------:R-:W-:-:S02]  /*5c60*/  ISETP.GE.U32.AND P2, PT, R78, UR16, PT ;  /* 0x000000104e007c0c */ /* 0x000fc4000bf46070 */
[----:B------:R1:W-:Y:S01]  /*5c70*/  MUFU.COS R48, R99 ;  /* 0x0000006300307308 */ /* 0x0003e20000000000 */
[----:B------:R-:W-:Y:S01]  /*5c80*/  IADD3 R84, PT, PT, R119, 0x9, RZ ;  /* 0x0000000977547810 */ /* 0x000fe20007ffe0ff */
[----:B------:R-:W2:Y:S01]  /*5c90*/  LDS.U16 R78, [R46+0xa] ;  /* 0x00000a002e4e7984 */ /* 0x000ea20000000400 */
[----:B------:R-:W-:Y:S01]  /*5ca0*/  FMUL.FTZ R107, R109, R120 ;  /* 0x000000786d6b7220 */ /* 0x000fe20000410000 */
[----:B------:R-:W-:Y:S01]  /*5cb0*/  FSEL R109, R42, RZ, !P4 ;  /* 0x000000ff2a6d7208 */ /* 0x000fe20006000000 */
[----:B-1----:R-:W-:Y:S01]  /*5cc0*/  FMUL.RZ R99, R43, 0.15915493667125701904 ;  /* 0x3e22f9832b637820 */ /* 0x002fe2000040c000 */
[----:B------:R-:W-:Y:S01]  /*5cd0*/  FSEL R110, R100, RZ, !P4 ;  /* 0x000000ff646e7208 */ /* 0x000fe20006000000 */
[----:B------:R-:W-:Y:S02]  /*5ce0*/  HADD2.F32 R95, -RZ, R95.H0_H0 ;  /* 0x2000005fff5f7230 */ /* 0x000fe40000004100 */
[----:B------:R-:W-:Y:S01]  /*5cf0*/  FMUL.FTZ R97, R90, R97 ;  /* 0x000000615a617220 */ /* 0x000fe20000410000 */
[----:B------:R-:W-:Y:S01]  /*5d00*/  MUFU.SIN R43, R99 ;  /* 0x00000063002b7308 */ /* 0x000fe20000000400 */
[----:B------:R-:W-:Y:S01]  /*5d10*/  FSEL R105, R91, RZ, !P3 ;  /* 0x000000ff5b697208 */ /* 0x000fe20005800000 */
[----:B------:R-:W-:Y:S01]  /*5d20*/  LDS.U16 R90, [R46+0x1a] ;  /* 0x00001a002e5a7984 */ /* 0x000fe20000000400 */
[----:B------:R-:W-:Y:S01]  /*5d30*/  FSEL R102, R87, RZ, !P2 ;  /* 0x000000ff57667208 */ /* 0x000fe20005000000 */
[----:B------:R-:W-:Y:S01]  /*5d40*/  HADD2.F32 R93, -RZ, R93.H0_H0 ;  /* 0x2000005dff5d7230 */ /* 0x000fe20000004100 */
[----:B------:R-:W-:Y:S01]  /*5d50*/  FSEL R101, R96, RZ, !P2 ;  /* 0x000000ff60657208 */ /* 0x000fe20005000000 */
[----:B------:R-:W1:Y:S01]  /*5d60*/  LDS.U16 R91, [R46+0x18] ;  /* 0x000018002e5b7984 */ /* 0x000e620000000400 */
[----:B------:R-:W-:Y:S01]  /*5d70*/  FSEL R100, R98, RZ, !P2 ;  /* 0x000000ff62647208 */ /* 0x000fe20005000000 */
[----:B------:R3:W-:Y:S01]  /*5d80*/  MUFU.COS R42, R99 ;  /* 0x00000063002a7308 */ /* 0x0007e20000000000 */
[----:B------:R-:W-:-:S02]  /*5d90*/  HADD2.F32 R87, -RZ, R92.H0_H0 ;  /* 0x2000005cff577230 */ /* 0x000fc40000004100 */
[----:B------:R-:W-:Y:S01]  /*5da0*/  FMUL.FTZ R95, R4, R95 ;  /* 0x0000005f045f7220 */ /* 0x000fe20000410000 */
[----:B0-----:R-:W-:Y:S01]  /*5db0*/  FMUL.FTZ R83, R86, R83 ;  /* 0x0000005356537220 */ /* 0x001fe20000410000 */
[----:B---3--:R-:W-:Y:S02]  /*5dc0*/  FSEL R99, R85, 1, !P2 ;  /* 0x3f80000055637808 */ /* 0x008fe40005000000 */
[----:B------:R-:W-:Y:S01]  /*5dd0*/  ISETP.GE.U32.AND P2, PT, R84, UR16, PT ;  /* 0x0000001054007c0c */ /* 0x000fe2000bf46070 */
[----:B------:R-:W-:Y:S01]  /*5de0*/  FMUL.FTZ R81, R86, R81 ;  /* 0x0000005156517220 */ /* 0x000fe20000410000 */
[----:B------:R-:W0:Y:S01]  /*5df0*/  LDS.U16 R84, [R46+0x1e] ;  /* 0x00001e002e547984 */ /* 0x000e220000000400 */
[C---:B------:R-:W-:Y:S01]  /*5e00*/  FMUL.FTZ R93, R6.reuse, R93 ;  /* 0x0000005d065d7220 */ /* 0x040fe20000410000 */
[----:B------:R-:W-:Y:S01]  /*5e10*/  FMUL.FTZ R87, R6, R87 ;  /* 0x0000005706577220 */ /* 0x000fe20000410000 */
[----:B------:R-:W-:Y:S01]  /*5e20*/  IADD3 R86, PT, PT, R119, 0xa, RZ ;  /* 0x0000000a77567810 */ /* 0x000fe20007ffe0ff */
[----:B------:R-:W3:Y:S01]  /*5e30*/  LDS.U16 R85, [R46+0x1c] ;  /* 0x00001c002e557984 */ /* 0x000ee20000000400 */
[----:B------:R-:W-:-:S02]  /*5e40*/  FSEL R106, R97, RZ, !P3 ;  /* 0x000000ff616a7208 */ /* 0x000fc40005800000 */
[----:B------:R-:W-:Y:S02]  /*5e50*/  FSEL R104, R95, RZ, !P3 ;  /* 0x000000ff5f687208 */ /* 0x000fe40005800000 */
[----:B------:R-:W-:Y:S02]  /*5e60*/  FSEL R98, R81, RZ, !P6 ;  /* 0x000000ff51627208 */ /* 0x000fe40007000000 */
[----:B------:R-:W-:Y:S02]  /*5e70*/  FSEL R97, R93, RZ, !P6 ;  /* 0x000000ff5d617208 */ /* 0x000fe40007000000 */
[----:B------:R-:W-:Y:S02]  /*5e80*/  FSEL R96, R87, RZ, !P6 ;  /* 0x000000ff57607208 */ /* 0x000fe40007000000 */
[----:B------:R-:W-:Y:S02]  /*5e90*/  FSEL R95, R83, 1, !P6 ;  /* 0x3f800000535f7808 */ /* 0x000fe40007000000 */
[----:B------:R-:W-:Y:S01]  /*5ea0*/  ISETP.GE.U32.AND P6, PT, R86, UR16, PT ;  /* 0x0000001056007c0c */ /* 0x000fe2000bfc6070 */
[----:B------:R-:W-:Y:S01]  /*5eb0*/  LDS.U16 R83, [R46+0x22] ;  /* 0x000022002e537984 */ /* 0x000fe20000000400 */
[----:B------:R-:W-:-:S03]  /*5ec0*/  FMUL.FTZ R81, R41, R37 ;  /* 0x0000002529517220 */ /* 0x000fc60000410000 */
[----:B------:R-:W4:Y:S01]  /*5ed0*/  LDS.U16 R86, [R46+0x20] ;  /* 0x000020002e567984 */ /* 0x000f220000000400 */
[----:B------:R-:W-:Y:S01]  /*5ee0*/  FMUL.RZ R79, R79, 0.15915493667125701904 ;  /* 0x3e22f9834f4f7820 */ /* 0x000fe2000040c000 */
[----:B------:R-:W-:Y:S01]  /*5ef0*/  FMUL.RZ R132, R81, 0.15915493667125701904 ;  /* 0x3e22f98351847820 */ /* 0x000fe2000040c000 */
[C---:B------:R-:W-:Y:S01]  /*5f00*/  FMUL.FTZ R88, R40.reuse, R56 ;  /* 0x0000003828587220 */ /* 0x040fe20000410000 */
[----:B------:R-:W5:Y:S01]  /*5f10*/  LDS.U16 R81, [R46+0x26] ;  /* 0x000026002e517984 */ /* 0x000f620000000400 */
[----:B------:R-:W-:Y:S08]  /*5f20*/  MUFU.SIN R123, R79 ;  /* 0x0000004f007b7308 */ /* 0x000ff00000000400 */
[----:B------:R2:W1:Y:S02]  /*5f30*/  MUFU.COS R89, R79 ;  /* 0x0000004f00597308 */ /* 0x0004640000000000 */
[----:B--2---:R-:W-:-:S06]  /*5f40*/  FMUL.FTZ R79, R40, R55 ;  /* 0x00000037284f7220 */ /* 0x004fcc0000410000 */
[----:B------:R-:W1:Y:S04]  /*5f50*/  MUFU.EX2 R88, R88 ;  /* 0x0000005800587308 */ /* 0x000e680000000800 */
[----:B------:R-:W2:Y:S01]  /*5f60*/  MUFU.EX2 R79, R79 ;  /* 0x0000004f004f7308 */ /* 0x000ea20000000800 */
[----:B------:R-:W-:Y:S02]  /*5f70*/  HADD2.F32 R47, -RZ, R47.H0_H0 ;  /* 0x2000002fff2f7230 */ /* 0x000fe40000004100 */
[C---:B------:R-:W-:Y:S01]  /*5f80*/  FMUL.FTZ R44, R41.reuse, R53 ;  /* 0x00000035292c7220 */ /* 0x040fe20000410000 */
[----:B------:R-:W-:Y:S01]  /*5f90*/  FMUL.FTZ R94, R41, R38 ;  /* 0x00000026295e7220 */ /* 0x000fe20000410000 */
[----:B------:R-:W-:Y:S02]  /*5fa0*/  HADD2.F32 R78, -RZ, R78.H0_H0 ;  /* 0x2000004eff4e7230 */ /* 0x000fe40000004100 */
[----:B------:R-:W-:Y:S01]  /*5fb0*/  FMUL.FTZ R113, R2, R47 ;  /* 0x0000002f02717220 */ /* 0x000fe20000410000 */
[----:B------:R-:W-:Y:S01]  /*5fc0*/  FMUL.RZ R50, R44, 0.15915493667125701904 ;  /* 0x3e22f9832c327820 */ /* 0x000fe2000040c000 */
[----:B------:R-:W-:Y:S01]  /*5fd0*/  IADD3 R44, PT, PT, R119, 0x6, RZ ;  /* 0x00000006772c7810 */ /* 0x000fe20007ffe0ff */
[----:B------:R-:W-:Y:S01]  /*5fe0*/  FMUL.RZ R92, R94, 0.15915493667125701904 ;  /* 0x3e22f9835e5c7820 */ /* 0x000fe2000040c000 */
[C---:B-1----:R-:W-:Y:S01]  /*5ff0*/  FMUL.FTZ R89, R88.reuse, R89 ;  /* 0x0000005958597220 */ /* 0x042fe20000410000 */
[----:B------:R-:W-:Y:S01]  /*6000*/  FMUL.FTZ R94, R88, R123 ;  /* 0x0000007b585e7220 */ /* 0x000fe20000410000 */
[----:B------:R-:W-:Y:S01]  /*6010*/  HADD2.F32 R88, -RZ, R91.H0_H0 ;  /* 0x2000005bff587230 */ /* 0x000fe20000004100 */
[----:B------:R-:W-:Y:S01]  /*6020*/  FSEL R113, R113, RZ, !P5 ;  /* 0x000000ff71717208 */ /* 0x000fe20006800000 */
[----:B------:R-:W-:-:S02]  /*6030*/  HADD2.F32 R90, -RZ, R90.H0_H0 ;  /* 0x2000005aff5a7230 */ /* 0x000fc40000004100 */
[C---:B--2---:R-:W-:Y:S01]  /*6040*/  FMUL.FTZ R80, R79.reuse, R80 ;  /* 0x000000504f507220 */ /* 0x044fe20000410000 */
[----:B------:R-:W-:Y:S01]  /*6050*/  FMUL.FTZ R82, R79, R82 ;  /* 0x000000524f527220 */ /* 0x000fe20000410000 */
[----:B------:R-:W-:Y:S01]  /*6060*/  FMUL.FTZ R78, R3, R78 ;  /* 0x0000004e034e7220 */ /* 0x000fe20000410000 */
[----:B0-----:R-:W-:Y:S01]  /*6070*/  HADD2.F32 R79, -RZ, R84.H0_H0 ;  /* 0x20000054ff4f7230 */ /* 0x001fe20000004100 */
[----:B------:R-:W-:Y:S01]  /*6080*/  MUFU.SIN R47, R50 ;  /* 0x00000032002f7308 */ /* 0x000fe20000000400 */
[----:B------:R-:W-:Y:S01]  /*6090*/  ISETP.GE.U32.AND P5, PT, R44, UR16, PT ;  /* 0x000000102c007c0c */ /* 0x000fe2000bfa6070 */
[----:B------:R-:W-:Y:S01]  /*60a0*/  FMUL.FTZ R44, R40, R53 ;  /* 0x00000035282c7220 */ /* 0x000fe20000410000 */
[C---:B------:R-:W-:Y:S01]  /*60b0*/  FMUL.FTZ R88, R7.reuse, R88 ;  /* 0x0000005807587220 */ /* 0x040fe20000410000 */
[----:B------:R-:W-:-:S04]  /*60c0*/  FMUL.FTZ R90, R7, R90 ;  /* 0x0000005a075a7220 */ /* 0x000fc80000410000 */
[----:B------:R0:W1:Y:S01]  /*60d0*/  MUFU.COS R45, R50 ;  /* 0x00000032002d7308 */ /* 0x0000620000000000 */
[----:B------:R-:W-:Y:S01]  /*60e0*/  FSEL R108, R78, RZ, !P4 ;  /* 0x000000ff4e6c7208 */ /* 0x000fe20006000000 */
[----:B---3--:R-:W-:Y:S01]  /*60f0*/  HADD2.F32 R85, -RZ, R85.H0_H0 ;  /* 0x20000055ff557230 */ /* 0x008fe20000004100 */
[----:B------:R-:W-:Y:S01]  /*6100*/  FSEL R107, R107, 1, !P4 ;  /* 0x3f8000006b6b7808 */ /* 0x000fe20006000000 */
[----:B------:R-:W-:Y:S01]  /*6110*/  FMUL.FTZ R79, R8, R79 ;  /* 0x0000004f084f7220 */ /* 0x000fe20000410000 */
[C---:B------:R-:W-:Y:S02]  /*6120*/  IADD3 R87, PT, PT, R119.reuse, 0xb, RZ ;  /* 0x0000000b77577810 */ /* 0x040fe40007ffe0ff */
[C---:B0-----:R-:W-:Y:S01]  /*6130*/  IADD3 R50, PT, PT, R119.reuse, 0x7, RZ ;  /* 0x0000000777327810 */ /* 0x041fe20007ffe0ff */
[----:B------:R-:W1:Y:S03]  /*6140*/  MUFU.EX2 R44, R44 ;  /* 0x0000002c002c7308 */ /* 0x000e660000000800 */
[----:B------:R-:W-:Y:S01]  /*6150*/  ISETP.GE.U32.AND P4, PT, R50, UR16, PT ;  /* 0x0000001032007c0c */ /* 0x000fe2000bf86070 */
[----:B------:R-:W-:Y:S01]  /*6160*/  MUFU.SIN R120, R92 ;  /* 0x0000005c00787308 */ /* 0x000fe20000000400 */
[----:B------:R-:W-:Y:S01]  /*6170*/  IADD3 R50, PT, PT, R119, 0x8, RZ ;  /* 0x0000000877327810 */ /* 0x000fe20007ffe0ff */
[----:B------:R-:W-:Y:S01]  /*6180*/  FMUL.FTZ R85, R8, R85 ;  /* 0x0000005508557220 */ /* 0x000fe20000410000 */
[----:B------:R-:W-:-:S02]  /*6190*/  FSEL R94, R94, RZ, !P5 ;  /* 0x000000ff5e5e7208 */ /* 0x000fc40006800000 */
[----:B------:R-:W-:Y:S02]  /*61a0*/  FSEL R93, R88, RZ, !P5 ;  /* 0x000000ff585d7208 */ /* 0x000fe40006800000 */
[----:B------:R-:W-:Y:S01]  /*61b0*/  FSEL R91, R89, 1, !P5 ;  /* 0x3f800000595b7808 */ /* 0x000fe20006800000 */
[----:B------:R0:W-:Y:S01]  /*61c0*/  MUFU.COS R122, R92 ;  /* 0x0000005c007a7308 */ /* 0x0001e20000000000 */
[----:B------:R-:W-:Y:S01]  /*61d0*/  FSEL R88, R79, RZ, !P4 ;  /* 0x000000ff4f587208 */ /* 0x000fe20006000000 */
[----:B------:R-:W-:Y:S01]  /*61e0*/  FMUL.FTZ R79, R41, R36 ;  /* 0x00000024294f7220 */ /* 0x000fe20000410000 */
[----:B----4-:R-:W-:Y:S02]  /*61f0*/  HADD2.F32 R86, -RZ, R86.H0_H0 ;  /* 0x20000056ff567230 */ /* 0x010fe40000004100 */
[----:B------:R-:W-:Y:S01]  /*6200*/  FMUL.FTZ R48, R49, R48 ;  /* 0x0000003031307220 */ /* 0x000fe20000410000 */
[----:B------:R-:W-:Y:S01]  /*6210*/  FSEL R103, R103, 1, !P3 ;  /* 0x3f80000067677808 */ /* 0x000fe20005800000 */
[----:B------:R-:W-:Y:S01]  /*6220*/  FMUL.FTZ R49, R49, R18 ;  /* 0x0000001231317220 */ /* 0x000fe20000410000 */
[----:B0-----:R-:W-:-:S02]  /*6230*/  FSEL R92, R90, RZ, !P5 ;  /* 0x000000ff5a5c7208 */ /* 0x001fc40006800000 */
[----:B------:R-:W-:Y:S02]  /*6240*/  ISETP.GE.U32.AND P5, PT, R87, UR16, PT ;  /* 0x0000001057007c0c */ /* 0x000fe4000bfa6070 */
[----:B------:R-:W-:Y:S01]  /*6250*/  FSEL R87, R80, 1, !P4 ;  /* 0x3f80000050577808 */ /* 0x000fe20006000000 */
[----:B------:R-:W-:Y:S02]  /*6260*/  HADD2.F32 R80, -RZ, R83.H0_H0 ;  /* 0x20000053ff507230 */ /* 0x000fe40000004100 */
[----:B------:R-:W-:Y:S01]  /*6270*/  FMUL.FTZ R78, R41, R39 ;  /* 0x00000027294e7220 */ /* 0x000fe20000410000 */
[----:B------:R-:W-:Y:S01]  /*6280*/  ISETP.GE.U32.AND P3, PT, R50, UR16, PT ;  /* 0x0000001032007c0c */ /* 0x000fe2000bf66070 */
[----:B------:R-:W-:Y:S01]  /*6290*/  FMUL.RZ R128, R79, 0.15915493667125701904 ;  /* 0x3e22f9834f807820 */ /* 0x000fe2000040c000 */
[----:B------:R-:W-:Y:S01]  /*62a0*/  FSEL R89, R85, RZ, !P4 ;  /* 0x000000ff55597208 */ /* 0x000fe20006000000 */
[----:B------:R-:W-:Y:S01]  /*62b0*/  FMUL.FTZ R85, R9, R86 ;  /* 0x0000005609557220 */ /* 0x000fe20000410000 */
[----:B------:R-:W-:Y:S01]  /*62c0*/  FMUL.RZ R78, R78, 0.15915493667125701904 ;  /* 0x3e22f9834e4e7820 */ /* 0x000fe2000040c000 */
[----:B------:R-:W-:Y:S01]  /*62d0*/  IADD3 R84, PT, PT, R119, 0xc, RZ ;  /* 0x0000000c77547810 */ /* 0x000fe20007ffe0ff */
[----:B------:R-:W-:Y:S01]  /*62e0*/  FMUL.FTZ R80, R9, R80 ;  /* 0x0000005009507220 */ /* 0x000fe20000410000 */
[----:B------:R-:W-:Y:S01]  /*62f0*/  FSEL R86, R49, RZ, !P3 ;  /* 0x000000ff31567208 */ /* 0x000fe20005800000 */
[----:B------:R-:W-:-:S02]  /*6300*/  HADD2.F32 R49, -RZ, R124.H0_H0 ;  /* 0x2000007cff317230 */ /* 0x000fc40000004100 */
[----:B------:R-:W-:Y:S01]  /*6310*/  FMUL.FTZ R129, R40, R36 ;  /* 0x0000002428817220 */ /* 0x000fe20000410000 */
[----:B-----5:R-:W-:Y:S01]  /*6320*/  HADD2.F32 R81, -RZ, R81.H0_H0 ;  /* 0x20000051ff517230 */ /* 0x020fe20000004100 */
[----:B------:R-:W-:Y:S01]  /*6330*/  FSEL R90, R82, RZ, !P4 ;  /* 0x000000ff525a7208 */ /* 0x000fe20006000000 */
[----:B------:R-:W-:Y:S01]  /*6340*/  MUFU.SIN R18, R128 ;  /* 0x0000008000127308 */ /* 0x000fe20000000400 */
[----:B------:R-:W-:Y:S01]  /*6350*/  FMUL.FTZ R121, R40, R39 ;  /* 0x0000002728797220 */ /* 0x000fe20000410000 */
[----:B------:R-:W-:Y:S01]  /*6360*/  ISETP.GE.U32.AND P4, PT, R84, UR16, PT ;  /* 0x0000001054007c0c */ /* 0x000fe2000bf86070 */
[C---:B-1----:R-:W-:Y:S01]  /*6370*/  FMUL.FTZ R45, R44.reuse, R45 ;  /* 0x0000002d2c2d7220 */ /* 0x042fe20000410000 */
[----:B------:R-:W-:Y:S01]  /*6380*/  IADD3 R79, PT, PT, R119, 0xd, RZ ;  /* 0x0000000d774f7810 */ /* 0x000fe20007ffe0ff */
[----:B------:R-:W-:Y:S01]  /*6390*/  FMUL.FTZ R47, R44, R47 ;  /* 0x0000002f2c2f7220 */ /* 0x000fe20000410000 */
[----:B------:R-:W-:Y:S02]  /*63a0*/  FSEL R84, R80, RZ, !P3 ;  /* 0x000000ff50547208 */ /* 0x000fe40005800000 */
[----:B------:R-:W0:Y:S01]  /*63b0*/  MUFU.COS R128, R128 ;  /* 0x0000008000807308 */ /* 0x000e220000000000 */
[C---:B------:R-:W-:Y:S01]  /*63c0*/  FMUL.FTZ R49, R10.reuse, R49 ;  /* 0x000000310a317220 */ /* 0x040fe20000410000 */
[----:B------:R-:W-:Y:S01]  /*63d0*/  FMUL.FTZ R80, R10, R81 ;  /* 0x000000510a507220 */ /* 0x000fe20000410000 */
[----:B------:R-:W-:-:S02]  /*63e0*/  FSEL R85, R85, RZ, !P3 ;  /* 0x000000ff55557208 */ /* 0x000fc40005800000 */
[----:B------:R-:W-:-:S03]  /*63f0*/  FSEL R83, R48, 1, !P3 ;  /* 0x3f80000030537808 */ /* 0x000fc60005800000 */
[----:B------:R-:W-:Y:S01]  /*6400*/  MUFU.SIN R50, R78 ;  /* 0x0000004e00327308 */ /* 0x000fe20000000400 */
[----:B------:R-:W-:Y:S02]  /*6410*/  IADD3 R44, PT, PT, R119, 0xe, RZ ;  /* 0x0000000e772c7810 */ /* 0x000fe40007ffe0ff */
[----:B------:R-:W-:-:S05]  /*6420*/  ISETP.GE.U32.AND P3, PT, R79, UR16, PT ;  /* 0x000000104f007c0c */ /* 0x000fca000bf66070 */
[----:B------:R-:W1:Y:S01]  /*6430*/  MUFU.COS R78, R78 ;  /* 0x0000004e004e7308 */ /* 0x000e620000000000 */
[----:B------:R-:W-:Y:S01]  /*6440*/  FSEL R79, R45, 1, !P2 ;  /* 0x3f8000002d4f7808 */ /* 0x000fe20005000000 */
[----:B------:R-:W-:Y:S01]  /*6450*/  FMUL.FTZ R45, R117, R114 ;  /* 0x00000072752d7220 */ /* 0x000fe20000410000 */
[----:B------:R-:W-:Y:S02]  /*6460*/  FSEL R82, R47, RZ, !P2 ;  /* 0x000000ff2f527208 */ /* 0x000fe40005000000 */
[----:B------:R-:W-:-:S03]  /*6470*/  FSEL R81, R49, RZ, !P2 ;  /* 0x000000ff31517208 */ /* 0x000fc60005000000 */
[----:B------:R-:W0:Y:S01]  /*6480*/  MUFU.EX2 R129, R129 ;  /* 0x0000008100817308 */ /* 0x000e220000000800 */
[----:B------:R-:W-:-:S03]  /*6490*/  FSEL R80, R80, RZ, !P2 ;  /* 0x000000ff50507208 */ /* 0x000fc60005000000 */
[----:B------:R-:W1:Y:S01]  /*64a0*/  MUFU.EX2 R121, R121 ;  /* 0x0000007900797308 */ /* 0x000e620000000800 */
[----:B------:R-:W-:Y:S01]  /*64b0*/  ISETP.GE.U32.AND P2, PT, R44, UR16, PT ;  /* 0x000000102c007c0c */ /* 0x000fe2000bf46070 */
[C---:B------:R-:W-:Y:S01]  /*64c0*/  FMUL.FTZ R44, R116.reuse, R114 ;  /* 0x00000072742c7220 */ /* 0x040fe20000410000 */
[----:B------:R-:W-:-:S03]  /*64d0*/  FFMA.FTZ R45, R116, R111, R45 ;  /* 0x0000006f742d7223 */ /* 0x000fc6000001002d */
[----:B------:R-:W-:Y:S01]  /*64e0*/  FFMA.FTZ R44, R117, R111, -R44 ;  /* 0x0000006f752c7223 */ /* 0x000fe2000001082c */
[----:B------:R-:W-:-:S03]  /*64f0*/  FADD.FTZ R47, R112, R45 ;  /* 0x0000002d702f7221 */ /* 0x000fc60000010000 */
[----:B------:R-:W-:Y:S01]  /*6500*/  FADD.FTZ R44, R113, R44 ;  /* 0x0000002c712c7221 */ /* 0x000fe20000010000 */
[C---:B0-----:R-:W-:Y:S01]  /*6510*/  FMUL.FTZ R128, R129.reuse, R128 ;  /* 0x0000008081807220 */ /* 0x041fe20000410000 */
[----:B------:R-:W-:Y:S01]  /*6520*/  FMUL.FTZ R129, R129, R18 ;  /* 0x0000001281817220 */ /* 0x000fe20000410000 */
[----:B------:R-:W-:Y:S01]  /*6530*/  FMUL.FTZ R48, R110, R47 ;  /* 0x0000002f6e307220 */ /* 0x000fe20000410000 */
[----:B-1----:R-:W-:Y:S01]  /*6540*/  FMUL.FTZ R140, R121, R78 ;  /* 0x0000004e798c7220 */ /* 0x002fe20000410000 */
[----:B------:R-:W-:Y:S01]  /*6550*/  FMUL.FTZ R18, R118, R114 ;  /* 0x0000007276127220 */ /* 0x000fe20000410000 */
[----:B------:R-:W-:Y:S01]  /*6560*/  FMUL.FTZ R78, R110, R44 ;  /* 0x0000002c6e4e7220 */ /* 0x000fe20000410000 */
[----:B------:R-:W-:Y:S01]  /*6570*/  FMUL.FTZ R51, R40, R52 ;  /* 0x0000003428337220 */ /* 0x000fe20000410000 */
[----:B------:R-:W-:Y:S01]  /*6580*/  FMUL.FTZ R45, R115, R114 ;  /* 0x00000072732d7220 */ /* 0x000fe20000410000 */
[----:B------:R-:W-:Y:S01]  /*6590*/  FFMA.FTZ R48, R107, R44, -R48 ;  /* 0x0000002c6b307223 */ /* 0x000fe20000010830 */
[----:B------:R-:W-:Y:S01]  /*65a0*/  FFMA.FTZ R18, R115, R111, -R18 ;  /* 0x0000006f73127223 */ /* 0x000fe20000010812 */
[----:B------:R-:W-:Y:S01]  /*65b0*/  FFMA.FTZ R47, R107, R47, R78 ;  /* 0x0000002f6b2f7223 */ /* 0x000fe2000001004e */
[----:B------:R-:W-:Y:S01]  /*65c0*/  FFMA.FTZ R45, R118, R111, R45 ;  /* 0x0000006f762d7223 */ /* 0x000fe2000001002d */
[----:B------:R-:W-:Y:S01]  /*65d0*/  FADD.FTZ R48, R109, R48 ;  /* 0x000000306d307221 */ /* 0x000fe20000010000 */
[----:B------:R-:W0:Y:S01]  /*65e0*/  MUFU.EX2 R51, R51 ;  /* 0x0000003300337308 */ /* 0x000e220000000800 */
[----:B------:R-:W-:Y:S01]  /*65f0*/  FMUL.FTZ R44, R110, R18 ;  /* 0x000000126e2c7220 */ /* 0x000fe20000410000 */
[----:B------:R-:W-:Y:S01]  /*6600*/  FADD.FTZ R49, R108, R47 ;  /* 0x0000002f6c317221 */ /* 0x000fe20000010000 */
[-C--:B------:R-:W-:Y:S01]  /*6610*/  FMUL.FTZ R47, R110, R45.reuse ;  /* 0x0000002d6e2f7220 */ /* 0x080fe20000410000 */
[C---:B------:R-:W-:Y:S01]  /*6620*/  FMUL.FTZ R78, R106.reuse, R48 ;  /* 0x000000306a4e7220 */ /* 0x040fe20000410000 */
[C---:B------:R-:W-:Y:S01]  /*6630*/  FFMA.FTZ R44, R107.reuse, R45, R44 ;  /* 0x0000002d6b2c7223 */ /* 0x040fe2000001002c */
[CC--:B------:R-:W-:Y:S01]  /*6640*/  FMUL.FTZ R45, R106.reuse, R49.reuse ;  /* 0x000000316a2d7220 */ /* 0x0c0fe20000410000 */
[----:B------:R-:W-:Y:S01]  /*6650*/  FFMA.FTZ R47, R107, R18, -R47 ;  /* 0x000000126b2f7223 */ /* 0x000fe2000001082f */
[C---:B------:R-:W-:Y:S01]  /*6660*/  FFMA.FTZ R49, R103.reuse, R49, R78 ;  /* 0x0000003167317223 */ /* 0x040fe2000001004e */
[C---:B------:R-:W-:Y:S01]  /*6670*/  FMUL.FTZ R18, R106.reuse, R44 ;  /* 0x0000002c6a127220 */ /* 0x040fe20000410000 */
[C---:B------:R-:W-:Y:S01]  /*6680*/  FFMA.FTZ R48, R103.reuse, R48, -R45 ;  /* 0x0000003067307223 */ /* 0x040fe2000001082d */
[-C--:B------:R-:W-:Y:S01]  /*6690*/  FMUL.FTZ R45, R106, R47.reuse ;  /* 0x0000002f6a2d7220 */ /* 0x080fe20000410000 */
[----:B------:R-:W-:Y:S01]  /*66a0*/  FADD.FTZ R49, R104, R49 ;  /* 0x0000003168317221 */ /* 0x000fe20000010000 */
[----:B------:R-:W-:Y:S01]  /*66b0*/  FFMA.FTZ R18, R103, R47, -R18 ;  /* 0x0000002f67127223 */ /* 0x000fe20000010812 */
[----:B------:R-:W-:Y:S01]  /*66c0*/  FADD.FTZ R48, R105, R48 ;  /* 0x0000003069307221 */ /* 0x000fe20000010000 */
[C---:B0-----:R-:W-:Y:S01]  /*66d0*/  FMUL.FTZ R42, R51.reuse, R42 ;  /* 0x0000002a332a7220 */ /* 0x041fe20000410000 */
[----:B------:R-:W-:Y:S01]  /*66e0*/  FMUL.FTZ R43, R51, R43 ;  /* 0x0000002b332b7220 */ /* 0x000fe20000410000 */
[----:B------:R-:W-:Y:S01]  /*66f0*/  FFMA.FTZ R45, R103, R44, R45 ;  /* 0x0000002c672d7223 */ /* 0x000fe2000001002d */
[C---:B------:R-:W-:Y:S01]  /*6700*/  FMUL.FTZ R51, R102.reuse, R49 ;  /* 0x0000003166337220 */ /* 0x040fe20000410000 */
[C---:B------:R-:W-:Y:S01]  /*6710*/  FMUL.FTZ R44, R102.reuse, R18 ;  /* 0x00000012662c7220 */ /* 0x040fe20000410000 */
[CC--:B------:R-:W-:Y:S01]  /*6720*/  FMUL.FTZ R78, R102.reuse, R48.reuse ;  /* 0x00000030664e7220 */ /* 0x0c0fe20000410000 */
[-C--:B------:R-:W-:Y:S01]  /*6730*/  FMUL.FTZ R47, R102, R45.reuse ;  /* 0x0000002d662f7220 */ /* 0x080fe20000410000 */
[C---:B------:R-:W-:Y:S01]  /*6740*/  FFMA.FTZ R48, R99.reuse, R48, -R51 ;  /* 0x0000003063307223 */ /* 0x040fe20000010833 */
[C---:B------:R-:W-:Y:S01]  /*6750*/  FFMA.FTZ R44, R99.reuse, R45, R44 ;  /* 0x0000002d632c7223 */ /* 0x040fe2000001002c */
[C---:B------:R-:W-:Y:S01]  /*6760*/  FFMA.FTZ R49, R99.reuse, R49, R78 ;  /* 0x0000003163317223 */ /* 0x040fe2000001004e */
[----:B------:R-:W-:Y:S01]  /*6770*/  FFMA.FTZ R47, R99, R18, -R47 ;  /* 0x00000012632f7223 */ /* 0x000fe2000001082f */
[----:B------:R-:W-:Y:S01]  /*6780*/  FADD.FTZ R48, R101, R48 ;  /* 0x0000003065307221 */ /* 0x000fe20000010000 */
[----:B------:R-:W-:Y:S01]  /*6790*/  FMUL.FTZ R18, R98, R44 ;  /* 0x0000002c62127220 */ /* 0x000fe20000410000 */
[----:B------:R-:W-:Y:S01]  /*67a0*/  FADD.FTZ R49, R100, R49 ;  /* 0x0000003164317221 */ /* 0x000fe20000010000 */
[CC--:B------:R-:W-:Y:S01]  /*67b0*/  FMUL.FTZ R45, R98.reuse, R47.reuse ;  /* 0x0000002f622d7220 */ /* 0x0c0fe20000410000 */
[C---:B------:R-:W-:Y:S01]  /*67c0*/  FMUL.FTZ R78, R98.reuse, R48 ;  /* 0x00000030624e7220 */ /* 0x040fe20000410000 */
[C---:B------:R-:W-:Y:S01]  /*67d0*/  FFMA.FTZ R18, R95.reuse, R47, -R18 ;  /* 0x0000002f5f127223 */ /* 0x040fe20000010812 */
[-C--:B------:R-:W-:Y:S01]  /*67e0*/  FMUL.FTZ R47, R98, R49.reuse ;  /* 0x00000031622f7220 */ /* 0x080fe20000410000 */
[C---:B------:R-:W-:Y:S01]  /*67f0*/  FFMA.FTZ R45, R95.reuse, R44, R45 ;  /* 0x0000002c5f2d7223 */ /* 0x040fe2000001002d */
[C---:B------:R-:W-:Y:S01]  /*6800*/  FFMA.FTZ R49, R95.reuse, R49, R78 ;  /* 0x000000315f317223 */ /* 0x040fe2000001004e */
[C---:B------:R-:W-:Y:S01]  /*6810*/  FMUL.FTZ R44, R94.reuse, R18 ;  /* 0x000000125e2c7220 */ /* 0x040fe20000410000 */
[----:B------:R-:W-:Y:S01]  /*6820*/  FFMA.FTZ R48, R95, R48, -R47 ;  /* 0x000000305f307223 */ /* 0x000fe2000001082f */
[-C--:B------:R-:W-:Y:S01]  /*6830*/  FMUL.FTZ R47, R94, R45.reuse ;  /* 0x0000002d5e2f7220 */ /* 0x080fe20000410000 */
[----:B------:R-:W-:Y:S01]  /*6840*/  FADD.FTZ R49, R96, R49 ;  /* 0x0000003160317221 */ /* 0x000fe20000010000 */
[----:B------:R-:W-:Y:S01]  /*6850*/  FFMA.FTZ R44, R91, R45, R44 ;  /* 0x0000002d5b2c7223 */ /* 0x000fe2000001002c */
[----:B------:R-:W-:Y:S01]  /*6860*/  FADD.FTZ R48, R97, R48 ;  /* 0x0000003061307221 */ /* 0x000fe20000010000 */
[C---:B------:R-:W-:Y:S01]  /*6870*/  FFMA.FTZ R47, R91.reuse, R18, -R47 ;  /* 0x000000125b2f7223 */ /* 0x040fe2000001082f */
[----:B------:R-:W-:Y:S01]  /*6880*/  FMUL.FTZ R18, R94, R49 ;  /* 0x000000315e127220 */ /* 0x000fe20000410000 */
[----:B------:R-:W-:Y:S01]  /*6890*/  FMUL.FTZ R124, R90, R44 ;  /* 0x0000002c5a7c7220 */ /* 0x000fe20000410000 */
[----:B------:R-:W-:Y:S01]  /*68a0*/  FMUL.FTZ R126, R40, R37 ;  /* 0x00000025287e7220 */ /* 0x000fe20000410000 */
[-C--:B------:R-:W-:Y:S01]  /*68b0*/  FMUL.FTZ R45, R90, R47.reuse ;  /* 0x0000002f5a2d7220 */ /* 0x080fe20000410000 */
[-C--:B------:R-:W-:Y:S01]  /*68c0*/  FFMA.FTZ R18, R91, R48.reuse, -R18 ;  /* 0x000000305b127223 */ /* 0x080fe20000010812 */
[----:B------:R-:W-:Y:S01]  /*68d0*/  MUFU.SIN R123, R132 ;  /* 0x00000084007b7308 */ /* 0x000fe20000000400 */
[C---:B------:R-:W-:Y:S01]  /*68e0*/  FFMA.FTZ R124, R87.reuse, R47, -R124 ;  /* 0x0000002f577c7223 */ /* 0x040fe2000001087c */
[----:B------:R-:W-:Y:S01]  /*68f0*/  FMUL.FTZ R78, R94, R48 ;  /* 0x000000305e4e7220 */ /* 0x000fe20000410000 */
[----:B------:R-:W-:Y:S01]  /*6900*/  FFMA.FTZ R47, R87, R44, R45 ;  /* 0x0000002c572f7223 */ /* 0x000fe2000001002d */
[----:B------:R-:W-:Y:S01]  /*6910*/  FADD.FTZ R45, R93, R18 ;  /* 0x000000125d2d7221 */ /* 0x000fe20000010000 */
[----:B------:R-:W-:Y:S03]  /*6920*/  LDS.U16 R44, [R46+0x2a] ;  /* 0x00002a002e2c7984 */ /* 0x000fe60000000400 */
[----:B------:R-:W0:Y:S01]  /*6930*/  MUFU.COS R132, R132 ;  /* 0x0000008400847308 */ /* 0x000e220000000000 */
[----:B------:R-:W1:Y:S01]  /*6940*/  LDS.U16 R18, [R46+0x28] ;  /* 0x000028002e127984 */ /* 0x000e620000000400 */
[----:B------:R-:W-:-:S06]  /*6950*/  FFMA.FTZ R49, R91, R49, R78 ;  /* 0x000000315b317223 */ /* 0x000fcc000001004e */
[----:B------:R-:W0:Y:S01]  /*6960*/  MUFU.EX2 R126, R126 ;  /* 0x0000007e007e7308 */ /* 0x000e220000000800 */
[----:B------:R-:W-:Y:S01]  /*6970*/  FADD.FTZ R49, R92, R49 ;  /* 0x000000315c317221 */ /* 0x000fe20000010000 */
[----:B------:R-:W-:Y:S01]  /*6980*/  FMUL.FTZ R78, R90, R45 ;  /* 0x0000002d5a4e7220 */ /* 0x000fe20000410000 */
[----:B------:R-:W-:Y:S02]  /*6990*/  FMUL.FTZ R125, R40, R38 ;  /* 0x00000026287d7220 */ /* 0x000fe40000410000 */
[-C--:B------:R-:W-:Y:S01]  /*69a0*/  FMUL.FTZ R48, R90, R49.reuse ;  /* 0x000000315a307220 */ /* 0x080fe20000410000 */
[C---:B------:R-:W-:Y:S01]  /*69b0*/  FFMA.FTZ R49, R87.reuse, R49, R78 ;  /* 0x0000003157317223 */ /* 0x040fe2000001004e */
[----:B------:R-:W-:Y:S02]  /*69c0*/  FMUL.FTZ R51, R86, R47 ;  /* 0x0000002f56337220 */ /* 0x000fe40000410000 */
[----:B------:R-:W-:Y:S01]  /*69d0*/  FFMA.FTZ R48, R87, R45, -R48 ;  /* 0x0000002d57307223 */ /* 0x000fe20000010830 */
[----:B------:R-:W2:Y:S01]  /*69e0*/  MUFU.EX2 R125, R125 ;  /* 0x0000007d007d7308 */ /* 0x000ea20000000800 */
[----:B------:R-:W-:Y:S01]  /*69f0*/  FADD.FTZ R49, R88, R49 ;  /* 0x0000003158317221 */ /* 0x000fe20000010000 */
[C---:B0-----:R-:W-:Y:S01]  /*6a00*/  FMUL.FTZ R132, R126.reuse, R132 ;  /* 0x000000847e847220 */ /* 0x041fe20000410000 */
[----:B------:R-:W-:Y:S01]  /*6a10*/  FMUL.FTZ R123, R126, R123 ;  /* 0x0000007b7e7b7220 */ /* 0x000fe20000410000 */
[CC--:B------:R-:W-:Y:S01]  /*6a20*/  FMUL.FTZ R126, R86.reuse, R124.reuse ;  /* 0x0000007c567e7220 */ /* 0x0c0fe20000410000 */
[----:B------:R-:W-:Y:S01]  /*6a30*/  FADD.FTZ R48, R89, R48 ;  /* 0x0000003059307221 */ /* 0x000fe20000010000 */
[C---:B------:R-:W-:Y:S01]  /*6a40*/  FFMA.FTZ R51, R83.reuse, R124, -R51 ;  /* 0x0000007c53337223 */ /* 0x040fe20000010833 */
[C---:B------:R-:W-:Y:S01]  /*6a50*/  FMUL.FTZ R124, R86.reuse, R49 ;  /* 0x00000031567c7220 */ /* 0x040fe20000410000 */
[C---:B------:R-:W-:Y:S01]  /*6a60*/  FFMA.FTZ R126, R83.reuse, R47, R126 ;  /* 0x0000002f537e7223 */ /* 0x040fe2000001007e */
[-C--:B------:R-:W-:Y:S01]  /*6a70*/  FMUL.FTZ R130, R86, R48.reuse ;  /* 0x0000003056827220 */ /* 0x080fe20000410000 */
[C---:B------:R-:W-:Y:S01]  /*6a80*/  FMUL.FTZ R45, R82.reuse, R51 ;  /* 0x00000033522d7220 */ /* 0x040fe20000410000 */
[C---:B------:R-:W-:Y:S01]  /*6a90*/  FFMA.FTZ R124, R83.reuse, R48, -R124 ;  /* 0x00000030537c7223 */ /* 0x040fe2000001087c */
[----:B------:R-:W-:Y:S01]  /*6aa0*/  FMUL.FTZ R78, R82, R126 ;  /* 0x0000007e524e7220 */ /* 0x000fe20000410000 */
[----:B------:R-:W-:Y:S01]  /*6ab0*/  FFMA.FTZ R49, R83, R49, R130 ;  /* 0x0000003153317223 */ /* 0x000fe20000010082 */
[----:B------:R-:W-:Y:S01]  /*6ac0*/  FMUL.FTZ R50, R121, R50 ;  /* 0x0000003279327220 */ /* 0x000fe20000410000 */
[----:B------:R-:W-:Y:S01]  /*6ad0*/  FADD.FTZ R124, R85, R124 ;  /* 0x0000007c557c7221 */ /* 0x000fe20000010000 */
[----:B------:R-:W-:Y:S01]  /*6ae0*/  FFMA.FTZ R121, R79, R51, -R78 ;  /* 0x000000334f797223 */ /* 0x000fe2000001084e */
[----:B------:R-:W-:Y:S01]  /*6af0*/  FMUL.FTZ R51, R41, R35 ;  /* 0x0000002329337220 */ /* 0x000fe20000410000 */
[C---:B--2---:R-:W-:Y:S01]  /*6b00*/  FMUL.FTZ R122, R125.reuse, R122 ;  /* 0x0000007a7d7a7220 */ /* 0x044fe20000410000 */
[----:B------:R-:W-:Y:S01]  /*6b10*/  FMUL.FTZ R120, R125, R120 ;  /* 0x000000787d787220 */ /* 0x000fe20000410000 */
[----:B------:R-:W-:Y:S01]  /*6b20*/  FSEL R78, R43, RZ, !P6 ;  /* 0x000000ff2b4e7208 */ /* 0x000fe20007000000 */
[----:B------:R-:W-:Y:S01]  /*6b30*/  FADD.FTZ R41, R84, R49 ;  /* 0x0000003154297221 */ /* 0x000fe20000010000 */
[C---:B------:R-:W-:Y:S01]  /*6b40*/  FFMA.FTZ R125, R79.reuse, R126, R45 ;  /* 0x0000007e4f7d7223 */ /* 0x040fe2000001002d */
[-C--:B------:R-:W-:Y:S01]  /*6b50*/  FMUL.FTZ R126, R82, R124.reuse ;  /* 0x0000007c527e7220 */ /* 0x080fe20000410000 */
[----:B------:R-:W0:Y:S01]  /*6b60*/  LDS.U16 R45, [R46+0x2c] ;  /* 0x00002c002e2d7984 */ /* 0x000e220000000400 */
[----:B------:R-:W-:Y:S01]  /*6b70*/  FSEL R142, R42, 1, !P6 ;  /* 0x3f8000002a8e7808 */ /* 0x000fe20007000000 */
[----:B------:R-:W-:Y:S01]  /*6b80*/  FMUL.FTZ R42, R82, R41 ;  /* 0x00000029522a7220 */ /* 0x000fe20000410000 */
[----:B------:R-:W-:Y:S01]  /*6b90*/  FMUL.FTZ R43, R78, R125 ;  /* 0x0000007d4e2b7220 */ /* 0x000fe20000410000 */
[----:B------:R-:W2:Y:S01]  /*6ba0*/  LDS.U16 R47, [R46+0x2e] ;  /* 0x00002e002e2f7984 */ /* 0x000ea20000000400 */
[C---:B------:R-:W-:Y:S01]  /*6bb0*/  FFMA.FTZ R41, R79.reuse, R41, R126 ;  /* 0x000000294f297223 */ /* 0x040fe2000001007e */
[----:B------:R-:W-:Y:S01]  /*6bc0*/  FFMA.FTZ R42, R79, R124, -R42 ;  /* 0x0000007c4f2a7223 */ /* 0x000fe2000001082a */
[-C--:B------:R-:W-:Y:S01]  /*6bd0*/  FFMA.FTZ R48, R142, R121.reuse, -R43 ;  /* 0x000000798e307223 */ /* 0x080fe2000001082b */
[----:B------:R-:W-:Y:S01]  /*6be0*/  FMUL.FTZ R49, R78, R121 ;  /* 0x000000794e317220 */ /* 0x000fe20000410000 */
[----:B------:R-:W-:Y:S01]  /*6bf0*/  FADD.FTZ R121, R80, R41 ;  /* 0x0000002950797221 */ /* 0x000fe20000010000 */
[----:B-1----:R-:W-:-:S02]  /*6c00*/  HADD2.F32 R18, -RZ, R18.H0_H0 ;  /* 0x20000012ff127230 */ /* 0x002fc40000004100 */
[----:B------:R-:W-:Y:S01]  /*6c10*/  FADD.FTZ R43, R81, R42 ;  /* 0x0000002a512b7221 */ /* 0x000fe20000010000 */
[----:B------:R-:W-:Y:S02]  /*6c20*/  HADD2.F32 R44, -RZ, R44.H0_H0 ;  /* 0x2000002cff2c7230 */ /* 0x000fe40000004100 */
[----:B------:R-:W-:Y:S01]  /*6c30*/  FFMA.FTZ R49, R142, R125, R49 ;  /* 0x0000007d8e317223 */ /* 0x000fe20000010031 */
[----:B------:R-:W-:Y:S01]  /*6c40*/  LDS.U16 R41, [R46+0x32] ;  /* 0x000032002e297984 */ /* 0x000fe20000000400 */
[----:B------:R-:W-:Y:S01]  /*6c50*/  FMUL.FTZ R125, R78, R121 ;  /* 0x000000794e7d7220 */ /* 0x000fe20000410000 */
[C---:B------:R-:W-:Y:S02]  /*6c60*/  FMUL.FTZ R18, R11.reuse, R18 ;  /* 0x000000120b127220 */ /* 0x040fe40000410000 */
[----:B------:R-:W1:Y:S01]  /*6c70*/  LDS.U16 R42, [R46+0x30] ;  /* 0x000030002e2a7984 */ /* 0x000e620000000400 */
[----:B------:R-:W-:Y:S01]  /*6c80*/  FMUL.FTZ R44, R11, R44 ;  /* 0x0000002c0b2c7220 */ /* 0x000fe20000410000 */
[-C--:B------:R-:W-:Y:S01]  /*6c90*/  FFMA.FTZ R125, R142, R43.reuse, -R125 ;  /* 0x0000002b8e7d7223 */ /* 0x080fe2000001087d */
[----:B------:R-:W-:Y:S01]  /*6ca0*/  FSEL R141, R50, RZ, !P5 ;  /* 0x000000ff328d7208 */ /* 0x000fe20006800000 */
[----:B------:R-:W-:Y:S01]  /*6cb0*/  FMUL.FTZ R43, R78, R43 ;  /* 0x0000002b4e2b7220 */ /* 0x000fe20000410000 */
[----:B------:R-:W-:-:S02]  /*6cc0*/  FSEL R138, R18, RZ, !P6 ;  /* 0x000000ff128a7208 */ /* 0x000fc40007000000 */
[----:B------:R-:W-:Y:S01]  /*6cd0*/  FSEL R139, R44, RZ, !P6 ;  /* 0x000000ff2c8b7208 */ /* 0x000fe20007000000 */
[----:B------:R-:W-:Y:S01]  /*6ce0*/  FFMA.FTZ R44, R142, R121, R43 ;  /* 0x000000798e2c7223 */ /* 0x000fe2000001002b */
[----:B------:R-:W-:Y:S01]  /*6cf0*/  FSEL R140, R140, 1, !P5 ;  /* 0x3f8000008c8c7808 */ /* 0x000fe20006800000 */
[----:B------:R-:W-:Y:S01]  /*6d00*/  FMUL.FTZ R121, R141, R48 ;  /* 0x000000308d797220 */ /* 0x000fe20000410000 */
[----:B------:R-:W-:Y:S01]  /*6d10*/  FADD.FTZ R125, R138, R125 ;  /* 0x0000007d8a7d7221 */ /* 0x000fe20000010000 */
[----:B------:R-:W-:Y:S01]  /*6d20*/  FADD.FTZ R18, R139, R44 ;  /* 0x0000002c8b127221 */ /* 0x000fe20000010000 */
[----:B------:R-:W-:Y:S01]  /*6d30*/  FMUL.RZ R51, R51, 0.15915493667125701904 ;  /* 0x3e22f98333337820 */ /* 0x000fe2000040c000 */
[----:B------:R-:W-:Y:S01]  /*6d40*/  FFMA.FTZ R44, R140, R49, R121 ;  /* 0x000000318c2c7223 */ /* 0x000fe20000010079 */
[C---:B------:R-:W-:Y:S01]  /*6d50*/  FMUL.FTZ R121, R141.reuse, R125 ;  /* 0x0000007d8d797220 */ /* 0x040fe20000410000 */
[----:B------:R-:W-:Y:S01]  /*6d60*/  FMUL.FTZ R50, R40, R35 ;  /* 0x0000002328327220 */ /* 0x000fe20000410000 */
[CC--:B------:R-:W-:Y:S01]  /*6d70*/  FMUL.FTZ R40, R141.reuse, R18.reuse ;  /* 0x000000128d287220 */ /* 0x0c0fe20000410000 */
[----:B------:R-:W-:Y:S01]  /*6d80*/  MUFU.SIN R124, R51 ;  /* 0x00000033007c7308 */ /* 0x000fe20000000400 */
[C---:B------:R-:W-:Y:S01]  /*6d90*/  FFMA.FTZ R126, R140.reuse, R18, R121 ;  /* 0x000000128c7e7223 */ /* 0x040fe20000010079 */
[----:B------:R-:W-:Y:S01]  /*6da0*/  FMUL.FTZ R127, R141, R49 ;  /* 0x000000318d7f7220 */ /* 0x000fe20000410000 */
[----:B------:R-:W3:Y:S01]  /*6db0*/  LDS.U16 R18, [R46+0x34] ;  /* 0x000034002e127984 */ /* 0x000ee20000000400 */
[----:B------:R-:W-:-:S04]  /*6dc0*/  FFMA.FTZ R49, R140, R125, -R40 ;  /* 0x0000007d8c317223 */ /* 0x000fc80000010828 */
[----:B------:R-:W4:Y:S01]  /*6dd0*/  MUFU.COS R51, R51 ;  /* 0x0000003300337308 */ /* 0x000f220000000000 */
[----:B------:R-:W-:Y:S01]  /*6de0*/  FFMA.FTZ R43, R140, R48, -R127 ;  /* 0x000000308c2b7223 */ /* 0x000fe2000001087f */
[----:B------:R-:W5:Y:S01]  /*6df0*/  LDS.U16 R40, [R46+0x36] ;  /* 0x000036002e287984 */ /* 0x000f620000000400 */
[----:B0-----:R-:W-:-:S05]  /*6e00*/  HADD2.F32 R45, -RZ, R45.H0_H0 ;  /* 0x2000002dff2d7230 */ /* 0x001fca0000004100 */
[----:B------:R-:W4:Y:S01]  /*6e10*/  MUFU.EX2 R48, R50 ;  /* 0x0000003200307308 */ /* 0x000f220000000800 */
[----:B--2---:R-:W-:Y:S01]  /*6e20*/  HADD2.F32 R47, -RZ, R47.H0_H0 ;  /* 0x2000002fff2f7230 */ /* 0x004fe20000004100 */
[----:B------:R-:W-:Y:S01]  /*6e30*/  FSEL R137, R120, RZ, !P4 ;  /* 0x000000ff78897208 */ /* 0x000fe20006000000 */
[----:B------:R-:W-:Y:S01]  /*6e40*/  FMUL.FTZ R45, R12, R45 ;  /* 0x0000002d0c2d7220 */ /* 0x000fe20000410000 */
[----:B------:R-:W-:Y:S02]  /*6e50*/  FSEL R136, R122, 1, !P4 ;  /* 0x3f8000007a887808 */ /* 0x000fe40006000000 */
[----:B------:R-:W-:Y:S01]  /*6e60*/  FMUL.FTZ R47, R12, R47 ;  /* 0x0000002f0c2f7220 */ /* 0x000fe20000410000 */
[----:B------:R-:W-:Y:S01]  /*6e70*/  FMUL.FTZ R121, R137, R44 ;  /* 0x0000002c89797220 */ /* 0x000fe20000410000 */
[----:B------:R-:W-:Y:S01]  /*6e80*/  FSEL R134, R45, RZ, !P5 ;  /* 0x000000ff2d867208 */ /* 0x000fe20006800000 */
[----:B-1----:R-:W-:Y:S02]  /*6e90*/  HADD2.F32 R42, -RZ, R42.H0_H0 ;  /* 0x2000002aff2a7230 */ /* 0x002fe40000004100 */
[----:B------:R-:W-:Y:S01]  /*6ea0*/  FSEL R135, R47, RZ, !P5 ;  /* 0x000000ff2f877208 */ /* 0x000fe20006800000 */
[----:B------:R-:W-:Y:S01]  /*6eb0*/  FFMA.FTZ R45, R136, R43, -R121 ;  /* 0x0000002b882d7223 */ /* 0x000fe20000010879 */
[C---:B----4-:R-:W-:Y:S01]  /*6ec0*/  FMUL.FTZ R122, R48.reuse, R51 ;  /* 0x00000033307a7220 */ /* 0x050fe20000410000 */
[----:B------:R-:W-:Y:S01]  /*6ed0*/  FMUL.FTZ R124, R48, R124 ;  /* 0x0000007c307c7220 */ /* 0x000fe20000410000 */
[----:B------:R-:W-:-:S02]  /*6ee0*/  HADD2.F32 R48, -RZ, R41.H0_H0 ;  /* 0x20000029ff307230 */ /* 0x000fc40000004100 */
[----:B------:R-:W-:Y:S01]  /*6ef0*/  FMUL.FTZ R43, R137, R43 ;  /* 0x0000002b892b7220 */ /* 0x000fe20000410000 */
[----:B------:R-:W-:Y:S01]  /*6f00*/  FADD.FTZ R49, R134, R49 ;  /* 0x0000003186317221 */ /* 0x000fe20000010000 */
[----:B------:R-:W-:Y:S01]  /*6f10*/  FMUL.FTZ R42, R13, R42 ;  /* 0x0000002a0d2a7220 */ /* 0x000fe20000410000 */
[----:B------:R-:W-:Y:S01]  /*6f20*/  FADD.FTZ R126, R135, R126 ;  /* 0x0000007e877e7221 */ /* 0x000fe20000010000 */
[----:B------:R-:W-:Y:S01]  /*6f30*/  FMUL.FTZ R48, R13, R48 ;  /* 0x000000300d307220 */ /* 0x000fe20000410000 */
[----:B------:R-:W-:Y:S01]  /*6f40*/  FFMA.FTZ R41, R136, R44, R43 ;  /* 0x0000002c88297223 */ /* 0x000fe2000001002b */
[----:B------:R-:W-:Y:S01]  /*6f50*/  FMUL.FTZ R47, R137, R49 ;  /* 0x00000031892f7220 */ /* 0x000fe20000410000 */
[----:B------:R-:W0:Y:S01]  /*6f60*/  LDS.U16 R44, [R46+0x38] ;  /* 0x000038002e2c7984 */ /* 0x000e220000000400 */
[----:B------:R-:W-:Y:S01]  /*6f70*/  FSEL R133, R123, RZ, !P3 ;  /* 0x000000ff7b857208 */ /* 0x000fe20005800000 */
[-C--:B------:R-:W-:Y:S01]  /*6f80*/  FMUL.FTZ R50, R137, R126.reuse ;  /* 0x0000007e89327220 */ /* 0x080fe20000410000 */
[----:B------:R-:W-:Y:S01]  /*6f90*/  FSEL R131, R48, RZ, !P4 ;  /* 0x000000ff30837208 */ /* 0x000fe20006000000 */
[----:B------:R-:W-:Y:S01]  /*6fa0*/  FFMA.FTZ R126, R136, R126, R47 ;  /* 0x0000007e887e7223 */ /* 0x000fe2000001002f */
[----:B------:R-:W-:-:S02]  /*6fb0*/  FSEL R130, R42, RZ, !P4 ;  /* 0x000000ff2a827208 */ /* 0x000fc40006000000 */
[----:B------:R-:W1:Y:S01]  /*6fc0*/  LDS.U16 R42, [R46+0x3a] ;  /* 0x00003a002e2a7984 */ /* 0x000e620000000400 */
[----:B------:R-:W-:Y:S01]  /*6fd0*/  FSEL R132, R132, 1, !P3 ;  /* 0x3f80000084847808 */ /* 0x000fe20005800000 */
[----:B------:R-:W-:Y:S01]  /*6fe0*/  FFMA.FTZ R49, R136, R49, -R50 ;  /* 0x0000003188317223 */ /* 0x000fe20000010832 */
[C---:B------:R-:W-:Y:S01]  /*6ff0*/  FMUL.FTZ R48, R133.reuse, R45 ;  /* 0x0000002d85307220 */ /* 0x040fe20000410000 */
[-C--:B------:R-:W-:Y:S01]  /*7000*/  FMUL.FTZ R43, R133, R41.reuse ;  /* 0x00000029852b7220 */ /* 0x080fe20000410000 */
[----:B------:R-:W-:Y:S01]  /*7010*/  FADD.FTZ R126, R131, R126 ;  /* 0x0000007e837e7221 */ /* 0x000fe20000010000 */
[----:B------:R-:W-:Y:S01]  /*7020*/  FADD.FTZ R49, R130, R49 ;  /* 0x0000003182317221 */ /* 0x000fe20000010000 */
[C---:B------:R-:W-:Y:S01]  /*7030*/  FFMA.FTZ R153, R132.reuse, R41, R48 ;  /* 0x0000002984997223 */ /* 0x040fe20000010030 */
[----:B------:R-:W-:Y:S01]  /*7040*/  FFMA.FTZ R45, R132, R45, -R43 ;  /* 0x0000002d842d7223 */ /* 0x000fe2000001082b */
[----:B------:R-:W-:Y:S01]  /*7050*/  FMUL.FTZ R48, R133, R126 ;  /* 0x0000007e85307220 */ /* 0x000fe20000410000 */
[----:B---3--:R-:W-:-:S02]  /*7060*/  HADD2.F32 R43, -RZ, R18.H0_H0 ;  /* 0x20000012ff2b7230 */ /* 0x008fc40000004100 */
[-C--:B------:R-:W-:Y:S01]  /*7070*/  FMUL.FTZ R41, R133, R49.reuse ;  /* 0x0000003185297220 */ /* 0x080fe20000410000 */
[----:B------:R-:W-:Y:S01]  /*7080*/  FSEL R129, R129, RZ, !P2 ;  /* 0x000000ff81817208 */ /* 0x000fe20005000000 */
[----:B------:R-:W-:Y:S01]  /*7090*/  FFMA.FTZ R47, R132, R49, -R48 ;  /* 0x00000031842f7223 */ /* 0x000fe20000010830 */
[----:B-----5:R-:W-:Y:S02]  /*70a0*/  HADD2.F32 R49, -RZ, R40.H0_H0 ;  /* 0x20000028ff317230 */ /* 0x020fe40000004100 */
[----:B------:R-:W-:Y:S01]  /*70b0*/  FMUL.FTZ R43, R14, R43 ;  /* 0x0000002b0e2b7220 */ /* 0x000fe20000410000 */
[----:B------:R-:W-:Y:S01]  /*70c0*/  FFMA.FTZ R48, R132, R126, R41 ;  /* 0x0000007e84307223 */ /* 0x000fe20000010029 */
[----:B------:R-:W-:Y:S01]  /*70d0*/  FSEL R128, R128, 1, !P2 ;  /* 0x3f80000080807808 */ /* 0x000fe20005000000 */
[----:B------:R-:W2:Y:S01]  /*70e0*/  LDS.U16 R41, [R46+0x3e] ;  /* 0x00003e002e297984 */ /* 0x000ea20000000400 */
[----:B------:R-:W-:Y:S01]  /*70f0*/  FMUL.FTZ R49, R14, R49 ;  /* 0x000000310e317220 */ /* 0x000fe20000410000 */
[----:B------:R-:W-:Y:S01]  /*7100*/  FMUL.FTZ R51, R129, R153 ;  /* 0x0000009981337220 */ /* 0x000fe20000410000 */
[----:B------:R-:W-:Y:S01]  /*7110*/  FSEL R126, R43, RZ, !P3 ;  /* 0x000000ff2b7e7208 */ /* 0x000fe20005800000 */
[----:B------:R3:W4:Y:S02]  /*7120*/  LDS.U16 R18, [R46+0x3c] ;  /* 0x00003c002e127984 */ /* 0x0007240000000400 */
[-C--:B------:R-:W-:Y:S01]  /*7130*/  FFMA.FTZ R43, R128, R45.reuse, -R51 ;  /* 0x0000002d802b7223 */ /* 0x080fe20000010833 */
[----:B------:R-:W-:Y:S01]  /*7140*/  FSEL R127, R49, RZ, !P3 ;  /* 0x000000ff317f7208 */ /* 0x000fe20005800000 */
[----:B------:R-:W-:Y:S01]  /*7150*/  FMUL.FTZ R45, R129, R45 ;  /* 0x0000002d812d7220 */ /* 0x000fe20000410000 */
[----:B------:R-:W-:-:S03]  /*7160*/  FADD.FTZ R47, R126, R47 ;  /* 0x0000002f7e2f7221 */ /* 0x000fc60000010000 */
[----:B------:R-:W-:Y:S01]  /*7170*/  FFMA.FTZ R153, R128, R153, R45 ;  /* 0x0000009980997223 */ /* 0x000fe2000001002d */
[----:B------:R-:W-:Y:S01]  /*7180*/  FADD.FTZ R48, R127, R48 ;  /* 0x000000307f307221 */ /* 0x000fe20000010000 */
[----:B------:R-:W-:-:S04]  /*7190*/  FMUL.FTZ R45, R129, R47 ;  /* 0x0000002f812d7220 */ /* 0x000fc80000410000 */
[----:B------:R-:W-:Y:S01]  /*71a0*/  FFMA.FTZ R40, R128, R48, R45 ;  /* 0x0000003080287223 */ /* 0x000fe2000001002d */
[----:B------:R-:W-:Y:S01]  /*71b0*/  IADD3 R45, PT, PT, R119, 0xf, RZ ;  /* 0x0000000f772d7810 */ /* 0x000fe20007ffe0ff */
[----:B0-----:R-:W-:-:S03]  /*71c0*/  HADD2.F32 R44, -RZ, R44.H0_H0 ;  /* 0x2000002cff2c7230 */ /* 0x001fc60000004100 */
[----:B------:R-:W-:Y:S01]  /*71d0*/  ISETP.GE.U32.AND P3, PT, R45, UR16, PT ;  /* 0x000000102d007c0c */ /* 0x000fe2000bf66070 */
[----:B------:R-:W-:Y:S01]  /*71e0*/  UIMAD.WIDE.U32 UR16, UR43, UR30, URZ ;  /* 0x0000001e2b1072a5 */ /* 0x000fe2000f8e00ff */
[----:B-1----:R-:W-:Y:S02]  /*71f0*/  HADD2.F32 R42, -RZ, R42.H0_H0 ;  /* 0x2000002aff2a7230 */ /* 0x002fe40000004100 */
[----:B------:R-:W-:Y:S01]  /*7200*/  FMUL.FTZ R44, R15, R44 ;  /* 0x0000002c0f2c7220 */ /* 0x000fe20000410000 */
[----:B---3--:R-:W-:Y:S01]  /*7210*/  FMUL.FTZ R46, R129, R48 ;  /* 0x00000030812e7220 */ /* 0x008fe20000410000 */
[----:B------:R-:W-:Y:S01]  /*7220*/  UIMAD UR17, UR43, UR31, UR17 ;  /* 0x0000001f2b1172a4 */ /* 0x000fe2000f8e0211 */
[----:B------:R-:W-:Y:S01]  /*7230*/  VOTEU.ANY UP0, P0 ;  /* 0x0000000000ff7886 */ /* 0x000fe20000000100 */
[----:B------:R-:W-:Y:S01]  /*7240*/  FMUL.FTZ R42, R15, R42 ;  /* 0x0000002a0f2a7220 */ /* 0x000fe20000410000 */
[----:B------:R-:W-:Y:S01]  /*7250*/  FSEL R125, R44, RZ, !P2 ;  /* 0x000000ff2c7d7208 */ /* 0x000fe20005000000 */
[----:B------:R-:W-:Y:S01]  /*7260*/  UIMAD.WIDE.U32 UR16, UR7, UR32, UR16 ;  /* 0x00000020071072a5 */ /* 0x000fe2000f8e0010 */
[----:B------:R-:W-:Y:S01]  /*7270*/  FFMA.FTZ R46, R128, R47, -R46 ;  /* 0x0000002f802e7223 */ /* 0x000fe2000001082e */
[----:B------:R-:W-:Y:S01]  /*7280*/  @UP0 ULEA UR25, UR7, UR21, 0x4 ;  /* 0x0000001507190291 */ /* 0x000fe2000f8e20ff */
[----:B------:R-:W-:Y:S01]  /*7290*/  FSEL R124, R124, RZ, !P3 ;  /* 0x000000ff7c7c7208 */ /* 0x000fe20005800000 */
[----:B------:R-:W-:Y:S01]  /*72a0*/  UIMAD UR17, UR7, UR33, UR17 ;  /* 0x00000021071172a4 */ /* 0x000fe2000f8e0211 */
[----:B------:R-:W-:Y:S01]  /*72b0*/  FSEL R123, R42, RZ, !P2 ;  /* 0x000000ff2a7b7208 */ /* 0x000fe20005000000 */
[----:B------:R-:W-:Y:S01]  /*72c0*/  ULEA UR40, UP0, UR16, UR34, 0x3 ;  /* 0x0000002210287291 */ /* 0x000fe2000f8018ff */
[----:B------:R-:W-:Y:S01]  /*72d0*/  FADD.FTZ R47, R125, R46 ;  /* 0x0000002e7d2f7221 */ /* 0x000fe20000010000 */
[----:B------:R-:W-:-:S02]  /*72e0*/  FSEL R122, R122, 1, !P3 ;  /* 0x3f8000007a7a7808 */ /* 0x000fc40005800000 */
[----:B------:R-:W-:Y:S01]  /*72f0*/  ULEA.HI.X UR16, UR16, UR35, UR17, 0x3, UP0 ;  /* 0x0000002310107291 */ /* 0x000fe200080f1c11 */
[----:B------:R-:W-:Y:S01]  /*7300*/  FADD.FTZ R49, R123, R40 ;  /* 0x000000287b317221 */ /* 0x000fe20000010000 */
[----:B------:R-:W-:Y:S01]  /*7310*/  FMUL.FTZ R51, R124, R47 ;  /* 0x0000002f7c337220 */ /* 0x000fe20000410000 */
[----:B--2---:R-:W-:Y:S02]  /*7320*/  HADD2.F32 R45, -RZ, R41.H0_H0 ;  /* 0x20000029ff2d7230 */ /* 0x004fe40000004100 */
[----:B----4-:R-:W-:Y:S02]  /*7330*/  HADD2.F32 R41, -RZ, R18.H0_H0 ;  /* 0x20000012ff297230 */ /* 0x010fe40000004100 */
[-C--:B------:R-:W-:Y:S01]  /*7340*/  FFMA.FTZ R40, R122, R49.reuse, R51 ;  /* 0x000000317a287223 */ /* 0x080fe20000010033 */
[----:B------:R-:W-:Y:S01]  /*7350*/  FMUL.FTZ R18, R124, R49 ;  /* 0x000000317c127220 */ /* 0x000fe20000410000 */
[----:B------:R-:W-:Y:S02]  /*7360*/  MOV R48, UR40 ;  /* 0x0000002800307c02 */ /* 0x000fe40008000f00 */
[----:B------:R-:W-:-:S06]  /*7370*/  MOV R49, UR16 ;  /* 0x0000001000317c02 */ /* 0x000fcc0008000f00 */
[----:B------:R-:W2:Y:S01]  /*7380*/  LDG.E.64 R48, desc[UR22][R48.64] ;  /* 0x0000001630307981 */ /* 0x000ea2000c1e1b00 */
[C---:B------:R-:W-:Y:S01]  /*7390*/  FMUL.FTZ R45, R16.reuse, R45 ;  /* 0x0000002d102d7220 */ /* 0x040fe20000410000 */
[----:B------:R-:W-:-:S04]  /*73a0*/  FMUL.FTZ R41, R16, R41 ;  /* 0x0000002910297220 */ /* 0x000fc80000410000 */
[----:B------:R-:W-:Y:S01]  /*73b0*/  FSEL R121, R45, RZ, !P3 ;  /* 0x000000ff2d797208 */ /* 0x000fe20005800000 */
[----:B------:R-:W-:Y:S01]  /*73c0*/  FFMA.FTZ R47, R122, R47, -R18 ;  /* 0x0000002f7a2f7223 */ /* 0x000fe20000010812 */
[----:B------:R-:W-:-:S03]  /*73d0*/  FSEL R120, R41, RZ, !P3 ;  /* 0x000000ff29787208 */ /* 0x000fc60005800000 */
[----:B------:R-:W-:Y:S01]  /*73e0*/  FADD.FTZ R155, R121, R40 ;  /* 0x00000028799b7221 */ /* 0x000fe20000010000 */
[----:B------:R-:W-:Y:S01]  /*73f0*/  FMUL.FTZ R41, R124, R153 ;  /* 0x000000997c297220 */ /* 0x000fe20000410000 */
[----:B------:R-:W-:Y:S01]  /*7400*/  FADD.FTZ R154, R120, R47 ;  /* 0x0000002f789a7221 */ /* 0x000fe20000010000 */
[-C--:B------:R-:W-:Y:S02]  /*7410*/  FMUL.FTZ R18, R124, R43.reuse ;  /* 0x0000002b7c127220 */ /* 0x080fe40000410000 */
[----:B------:R-:W0:Y:S01]  /*7420*/  SHFL.UP PT, R42, R155, 0x1, RZ ;  /* 0x042000009b2a7989 */ /* 0x000e2200000e00ff */
[C---:B------:R-:W-:Y:S01]  /*7430*/  FFMA.FTZ R152, R122.reuse, R43, -R41 ;  /* 0x0000002b7a987223 */ /* 0x040fe20000010829 */
[----:B------:R-:W-:Y:S02]  /*7440*/  FFMA.FTZ R153, R122, R153, R18 ;  /* 0x000000997a997223 */ /* 0x000fe40000010012 */
[----:B------:R-:W1:Y:S04]  /*7450*/  SHFL.UP PT, R41, R154, 0x1, RZ ;  /* 0x042000009a297989 */ /* 0x000e6800000e00ff */
[----:B------:R-:W3:Y:S01]  /*7460*/  SHFL.UP PT, R40, R153, 0x1, RZ ;  /* 0x0420000099287989 */ /* 0x000ee200000e00ff */
[----:B------:R-:W-:-:S03]  /*7470*/  ISETP.GE.AND P2, PT, R77, 0x1, PT ;  /* 0x000000014d00780c */ /* 0x000fc60003f46270 */
[----:B------:R-:W4:Y:S01]  /*7480*/  SHFL.UP PT, R18, R152, 0x1, RZ ;  /* 0x0420000098127989 */ /* 0x000f2200000e00ff */
[-C--:B0-----:R-:W-:Y:S01]  /*7490*/  FMUL.FTZ R44, R152, R42.reuse ;  /* 0x0000002a982c7220 */ /* 0x081fe20000410000 */
[----:B------:R-:W-:-:S03]  /*74a0*/  FMUL.FTZ R43, R153, R42 ;  /* 0x0000002a992b7220 */ /* 0x000fc60000410000 */
[-C--:B-1----:R-:W-:Y:S01]  /*74b0*/  FFMA.FTZ R44, R153, R41.reuse, R44 ;  /* 0x00000029992c7223 */ /* 0x082fe2000001002c */
[----:B------:R-:W-:-:S04]  /*74c0*/  FFMA.FTZ R43, R152, R41, -R43 ;  /* 0x00000029982b7223 */ /* 0x000fc8000001082b */
[----:B------:R-:W-:Y:S01]  /*74d0*/  @P2 FADD.FTZ R155, R155, R44 ;  /* 0x0000002c9b9b2221 */ /* 0x000fe20000010000 */
[CC--:B---3--:R-:W-:Y:S01]  /*74e0*/  FMUL.FTZ R41, R153.reuse, R40.reuse ;  /* 0x0000002899297220 */ /* 0x0c8fe20000410000 */
[----:B------:R-:W-:Y:S01]  /*74f0*/  @P2 FADD.FTZ R154, R154, R43 ;  /* 0x0000002b9a9a2221 */ /* 0x000fe20000010000 */
[C---:B------:R-:W-:Y:S02]  /*7500*/  FMUL.FTZ R40, R152.reuse, R40 ;  /* 0x0000002898287220 */ /* 0x040fe40000410000 */
[----:B------:R-:W0:Y:S01]  /*7510*/  SHFL.UP PT, R42, R155, 0x2, RZ ;  /* 0x044000009b2a7989 */ /* 0x000e2200000e00ff */
[-C--:B----4-:R-:W-:Y:S01]  /*7520*/  @P2 FFMA.FTZ R152, R152, R18.reuse, -R41 ;  /* 0x0000001298982223 */ /* 0x090fe20000010829 */
[----:B------:R-:W-:Y:S02]  /*7530*/  @P2 FFMA.FTZ R153, R153, R18, R40 ;  /* 0x0000001299992223 */ /* 0x000fe40000010028 */
        /* <DEDUP_REMOVED lines=16> */
[----:B------:R-:W3:Y:S04]  /*7640*/  SHFL.UP PT, R40, R153, 0x4, RZ ;  /* 0x0480000099287989 */ /* 0x000ee800000e00ff */
[----:B------:R-:W4:Y:S01]  /*7650*/  SHFL.UP PT, R18, R152, 0x4, RZ ;  /* 0x0480000098127989 */ /* 0x000f2200000e00ff */
[----:B------:R-:W-:Y:S01]  /*7660*/  ISETP.GE.AND P2, PT, R77, 0x4, PT ;  /* 0x000000044d00780c */ /* 0x000fe20003f46270 */
[-C--:B0-----:R-:W-:Y:S01]  /*7670*/  FMUL.FTZ R44, R152, R42.reuse ;  /* 0x0000002a982c7220 */ /* 0x081fe20000410000 */
[----:B------:R-:W-:-:S03]  /*7680*/  FMUL.FTZ R43, R153, R42 ;  /* 0x0000002a992b7220 */ /* 0x000fc60000410000 */
[-C--:B-1----:R-:W-:Y:S01]  /*7690*/  FFMA.FTZ R44, R153, R41.reuse, R44 ;  /* 0x00000029992c7223 */ /* 0x082fe2000001002c */
[----:B------:R-:W-:-:S07]  /*76a0*/  FFMA.FTZ R43, R152, R41, -R43 ;  /* 0x00000029982b7223 */ /* 0x000fce000001082b */
[----:B------:R-:W-:Y:S01]  /*76b0*/  @P2 FADD.FTZ R155, R155, R44 ;  /* 0x0000002c9b9b2221 */ /* 0x000fe20000010000 */
[CC--:B---3--:R-:W-:Y:S01]  /*76c0*/  FMUL.FTZ R41, R153.reuse, R40.reuse ;  /* 0x0000002899297220 */ /* 0x0c8fe20000410000 */
[----:B------:R-:W-:Y:S01]  /*76d0*/  FMUL.FTZ R40, R152, R40 ;  /* 0x0000002898287220 */ /* 0x000fe20000410000 */
[----:B------:R-:W-:Y:S02]  /*76e0*/  @P2 FADD.FTZ R154, R154, R43 ;  /* 0x0000002b9a9a2221 */ /* 0x000fe40000010000 */
[----:B------:R-:W0:Y:S01]  /*76f0*/  SHFL.UP PT, R42, R155, 0x8, RZ ;  /* 0x050000009b2a7989 */ /* 0x000e2200000e00ff */
[-C--:B----4-:R-:W-:Y:S01]  /*7700*/  @P2 FFMA.FTZ R153, R153, R18.reuse, R40 ;  /* 0x0000001299992223 */ /* 0x090fe20000010028 */
[----:B------:R-:W-:Y:S02]  /*7710*/  @P2 FFMA.FTZ R152, R152, R18, -R41 ;  /* 0x0000001298982223 */ /* 0x000fe40000010829 */
[----:B------:R-:W1:Y:S04]  /*7720*/  SHFL.UP PT, R41, R154, 0x8, RZ ;  /* 0x050000009a297989 */ /* 0x000e6800000e00ff */
[----:B------:R-:W3:Y:S04]  /*7730*/  SHFL.UP PT, R40, R153, 0x8, RZ ;  /* 0x0500000099287989 */ /* 0x000ee800000e00ff */
[----:B------:R-:W4:Y:S01]  /*7740*/  SHFL.UP PT, R18, R152, 0x8, RZ ;  /* 0x0500000098127989 */ /* 0x000f2200000e00ff */
[----:B------:R-:W-:Y:S01]  /*7750*/  ISETP.GE.AND P2, PT, R77, 0x8, PT ;  /* 0x000000084d00780c */ /* 0x000fe20003f46270 */
[-C--:B0-----:R-:W-:Y:S01]  /*7760*/  FMUL.FTZ R44, R152, R42.reuse ;  /* 0x0000002a982c7220 */ /* 0x081fe20000410000 */
[----:B------:R-:W-:-:S03]  /*7770*/  FMUL.FTZ R43, R153, R42 ;  /* 0x0000002a992b7220 */ /* 0x000fc60000410000 */
[CC--:B-1----:R-:W-:Y:S01]  /*7780*/  FFMA.FTZ R44, R153.reuse, R41.reuse, R44 ;  /* 0x00000029992c7223 */ /* 0x0c2fe2000001002c */
[----:B------:R-:W-:Y:S01]  /*7790*/  FFMA.FTZ R43, R152, R41, -R43 ;  /* 0x00000029982b7223 */ /* 0x000fe2000001082b */
[----:B---3--:R-:W-:-:S06]  /*77a0*/  FMUL.FTZ R41, R153, R40 ;  /* 0x0000002899297220 */ /* 0x008fcc0000410000 */
[----:B------:R-:W-:Y:S01]  /*77b0*/  @P2 FADD.FTZ R155, R155, R44 ;  /* 0x0000002c9b9b2221 */ /* 0x000fe20000010000 */
[----:B------:R-:W-:Y:S01]  /*77c0*/  FMUL.FTZ R40, R152, R40 ;  /* 0x0000002898287220 */ /* 0x000fe20000410000 */
[----:B------:R-:W-:Y:S01]  /*77d0*/  @P2 FADD.FTZ R154, R154, R43 ;  /* 0x0000002b9a9a2221 */ /* 0x000fe20000010000 */
[-C--:B----4-:R-:W-:Y:S02]  /*77e0*/  @P2 FFMA.FTZ R152, R152, R18.reuse, -R41 ;  /* 0x0000001298982223 */ /* 0x090fe40000010829 */
[----:B------:R-:W-:Y:S01]  /*77f0*/  @P2 FFMA.FTZ R153, R153, R18, R40 ;  /* 0x0000001299992223 */ /* 0x000fe20000010028 */
[----:B------:R-:W0:Y:S01]  /*7800*/  SHFL.UP PT, R41, R155, 0x10, RZ ;  /* 0x060000009b297989 */ /* 0x000e2200000e00ff */
[----:B------:R-:W1:Y:S03]  /*7810*/  S2R R18, SR_TID.X ;  /* 0x0000000000127919 */ /* 0x000e660000002100 */
[----:B------:R-:W3:Y:S04]  /*7820*/  SHFL.UP PT, R40, R154, 0x10, RZ ;  /* 0x060000009a287989 */ /* 0x000ee800000e00ff */
[----:B------:R-:W4:Y:S04]  /*7830*/  SHFL.UP PT, R42, R153, 0x10, RZ ;  /* 0x06000000992a7989 */ /* 0x000f2800000e00ff */
[----:B------:R-:W5:Y:S01]  /*7840*/  SHFL.UP PT, R45, R152, 0x10, RZ ;  /* 0x06000000982d7989 */ /* 0x000f6200000e00ff */
[----:B------:R-:W-:Y:S01]  /*7850*/  ISETP.NE.AND P2, PT, R77, 0x1f, PT ;  /* 0x0000001f4d00780c */ /* 0x000fe20003f45270 */
[-C--:B0-----:R-:W-:Y:S01]  /*7860*/  FMUL.FTZ R43, R153, R41.reuse ;  /* 0x00000029992b7220 */ /* 0x081fe20000410000 */
[----:B------:R-:W-:-:S03]  /*7870*/  FMUL.FTZ R44, R152, R41 ;  /* 0x00000029982c7220 */ /* 0x000fc60000410000 */
[CC--:B---3--:R-:W-:Y:S01]  /*7880*/  FFMA.FTZ R41, R152.reuse, R40.reuse, -R43 ;  /* 0x0000002898297223 */ /* 0x0c8fe2000001082b */
[C---:B------:R-:W-:Y:S01]  /*7890*/  FFMA.FTZ R40, R153.reuse, R40, R44 ;  /* 0x0000002899287223 */ /* 0x040fe2000001002c */
[-C--:B----4-:R-:W-:Y:S01]  /*78a0*/  FMUL.FTZ R43, R153, R42.reuse ;  /* 0x0000002a992b7220 */ /* 0x090fe20000410000 */
[----:B------:R-:W-:-:S05]  /*78b0*/  FMUL.FTZ R42, R152, R42 ;  /* 0x0000002a982a7220 */ /* 0x000fca0000410000 */
[----:B-1----:R-:W-:Y:S01]  /*78c0*/  @!P2 SHF.R.U32.HI R50, RZ, 0x1, R18 ;  /* 0x00000001ff32a819 */ /* 0x002fe20000011612 */
[----:B------:R-:W-:Y:S01]  /*78d0*/  FADD.FTZ R46, R154, R41 ;  /* 0x000000299a2e7221 */ /* 0x000fe20000010000 */
[-C--:B-----5:R-:W-:Y:S01]  /*78e0*/  FFMA.FTZ R44, R152, R45.reuse, -R43 ;  /* 0x0000002d982c7223 */ /* 0x0a0fe2000001082b */
[----:B------:R-:W-:Y:S01]  /*78f0*/  FFMA.FTZ R45, R153, R45, R42 ;  /* 0x0000002d992d7223 */ /* 0x000fe2000001002a */
[----:B------:R-:W-:Y:S01]  /*7900*/  FADD.FTZ R47, R155, R40 ;  /* 0x000000289b2f7221 */ /* 0x000fe20000010000 */
[----:B------:R-:W-:Y:S01]  /*7910*/  HFMA2 R40, -RZ, RZ, 1.875, 0 ;  /* 0x3f800000ff287431 */ /* 0x000fe200000001ff */
[----:B------:R-:W-:Y:S02]  /*7920*/  CS2R R42, SRZ ;  /* 0x00000000002a7805 */ /* 0x000fe4000001ff00 */
[----:B------:R-:W-:Y:S02]  /*7930*/  MOV R41, RZ ;  /* 0x000000ff00297202 */ /* 0x000fe40000000f00 */
[----:B------:R-:W-:-:S04]  /*7940*/  @!P2 LOP3.LUT R50, R50, 0x1f0, RZ, 0xc0, !PT ;  /* 0x000001f03232a812 */ /* 0x000fc800078ec0ff */
[----:B------:R-:W-:Y:S04]  /*7950*/  @P0 LDS.128 R40, [UR25+0x2160] ;  /* 0x00216019ff280984 */ /* 0x000fe80008000c00 */
[----:B------:R0:W-:Y:S01]  /*7960*/  @!P2 STS.128 [R50+UR21+0x2100], R44 ;  /* 0x0021002c3200a988 */ /* 0x0001e20008000c15 */
[----:B------:R-:W-:Y:S01]  /*7970*/  BAR.SYNC.DEFER_BLOCKING 0x0 ;  /* 0x0000000000007b1d */ /* 0x000fe20000010000 */
[----:B------:R-:W-:-:S04]  /*7980*/  ISETP.GE.AND P2, PT, R77, 0x10, PT ;  /* 0x000000104d00780c */ /* 0x000fc80003f46270 */
[----:B------:R-:W-:Y:S02]  /*7990*/  FSEL R152, R152, R44, !P2 ;  /* 0x0000002c98987208 */ /* 0x000fe40005000000 */
[----:B------:R-:W-:Y:S02]  /*79a0*/  FSEL R153, R153, R45, !P2 ;  /* 0x0000002d99997208 */ /* 0x000fe40005000000 */
[----:B0-----:R-:W-:Y:S02]  /*79b0*/  SHF.R.U32.HI R44, RZ, 0x5, R18 ;  /* 0x00000005ff2c7819 */ /* 0x001fe40000011612 */
[----:B------:R-:W-:Y:S02]  /*79c0*/  FSEL R154, R154, R46, !P2 ;  /* 0x0000002e9a9a7208 */ /* 0x000fe40005000000 */
[C---:B------:R-:W-:Y:S02]  /*79d0*/  ISETP.NE.AND P3, PT, R44.reuse, 0x3, PT ;  /* 0x000000032c00780c */ /* 0x040fe40003f65270 */
[----:B------:R-:W-:-:S02]  /*79e0*/  ISETP.NE.AND P4, PT, R44, 0x2, PT ;  /* 0x000000022c00780c */ /* 0x000fc40003f85270 */
[----:B------:R-:W-:Y:S02]  /*79f0*/  ISETP.NE.AND P5, PT, R44, 0x1, PT ;  /* 0x000000012c00780c */ /* 0x000fe40003fa5270 */
[----:B------:R-:W-:Y:S02]  /*7a00*/  FSEL R155, R155, R47, !P2 ;  /* 0x0000002f9b9b7208 */ /* 0x000fe40005000000 */
[----:B------:R-:W0:Y:S01]  /*7a10*/  LDS.128 R44, [UR21+0x2100] ;  /* 0x00210015ff2c7984 */ /* 0x000e220008000c00 */
[----:B--2---:R-:W-:Y:S02]  /*7a20*/  R2UR UR42, R49 ;  /* 0x00000000312a72ca */ /* 0x004fe400000e0000 */
[----:B------:R-:W-:Y:S02]  /*7a30*/  R2UR UR25, R48 ;  /* 0x00000000301972ca */ /* 0x000fe400000e0000 */
[----:B------:R-:W1:Y:S01]  /*7a40*/  LDS.128 R48, [UR21+0x2110] ;  /* 0x00211015ff307984 */ /* 0x000e620008000c00 */
[----:B0-----:R-:W-:-:S02]  /*7a50*/  FSEL R145, R44, R145, !P5 ;  /* 0x000000912c917208 */ /* 0x001fc40006800000 */
[----:B------:R-:W-:Y:S02]  /*7a60*/  FSEL R143, R46, R143, !P5 ;  /* 0x0000008f2e8f7208 */ /* 0x000fe40006800000 */
[----:B------:R-:W-:Y:S02]  /*7a70*/  FSEL R144, R45, R144, !P5 ;  /* 0x000000902d907208 */ /* 0x000fe40006800000 */
[----:B------:R-:W-:Y:S01]  /*7a80*/  FSEL R146, R47, R146, !P5 ;  /* 0x000000922f927208 */ /* 0x000fe20006800000 */
[-C--:B-1----:R-:W-:Y:S01]  /*7a90*/  FMUL.FTZ R159, R45, R49.reuse ;  /* 0x000000312d9f7220 */ /* 0x082fe20000410000 */
        /* <DEDUP_REMOVED lines=26> */
[----:B------:R-:W-:Y:S02]  /*7c40*/  ISETP.GE.U32.AND P2, PT, R18, 0x20, PT ;  /* 0x000000201200780c */ /* 0x000fe40003f46070 */
[----:B------:R-:W-:Y:S01]  /*7c50*/  FSEL R144, R160, R144, !P3 ;  /* 0x00000090a0907208 */ /* 0x000fe20005800000 */
[----:B------:R-:W1:Y:S01]  /*7c60*/  SHFL.UP PT, R152, R152, 0x1, RZ ;  /* 0x0420000098987989 */ /* 0x000e6200000e00ff */
[----:B------:R-:W-:Y:S03]  /*7c70*/  BSSY.RECONVERGENT B0, `(.L_x_197) ;  /* 0x0000035000007945 */ /* 0x000fe60003800200 */
[----:B------:R-:W2:Y:S01]  /*7c80*/  SHFL.UP PT, R153, R153, 0x1, RZ ;  /* 0x0420000099997989 */ /* 0x000ea200000e00ff */
[----:B------:R-:W-:-:S03]  /*7c90*/  FSEL R143, R50, R143, !P3 ;  /* 0x0000008f328f7208 */ /* 0x000fc60005800000 */
[----:B------:R-:W3:Y:S01]  /*7ca0*/  SHFL.UP PT, R154, R154, 0x1, RZ ;  /* 0x042000009a9a7989 */ /* 0x000ee200000e00ff */
[----:B------:R-:W-:-:S03]  /*7cb0*/  FSEL R146, R51, R146, !P3 ;  /* 0x0000009233927208 */ /* 0x000fc60005800000 */
[----:B------:R-:W4:Y:S01]  /*7cc0*/  SHFL.UP PT, R155, R155, 0x1, RZ ;  /* 0x042000009b9b7989 */ /* 0x000f2200000e00ff */
[----:B0-----:R-:W-:-:S04]  /*7cd0*/  FMUL.FTZ R49, R160, R45 ;  /* 0x0000002da0317220 */ /* 0x001fc80000410000 */
[C---:B------:R-:W-:Y:S01]  /*7ce0*/  FFMA.FTZ R49, R48.reuse, R44, -R49 ;  /* 0x0000002c30317223 */ /* 0x040fe20000010831 */
[----:B------:R-:W-:-:S04]  /*7cf0*/  FMUL.FTZ R48, R48, R45 ;  /* 0x0000002d30307220 */ /* 0x000fc80000410000 */
[----:B------:R-:W-:Y:S01]  /*7d00*/  FFMA.FTZ R160, R160, R44, R48 ;  /* 0x0000002ca0a07223 */ /* 0x000fe20000010030 */
[-C--:B------:R-:W-:Y:S01]  /*7d10*/  FMUL.FTZ R48, R51, R45.reuse ;  /* 0x0000002d33307220 */ /* 0x080fe20000410000 */
[----:B------:R-:W-:-:S03]  /*7d20*/  FMUL.FTZ R45, R50, R45 ;  /* 0x0000002d322d7220 */ /* 0x000fc60000410000 */
[-C--:B------:R-:W-:Y:S01]  /*7d30*/  FFMA.FTZ R48, R50, R44.reuse, -R48 ;  /* 0x0000002c32307223 */ /* 0x080fe20000010830 */
[----:B------:R-:W-:-:S03]  /*7d40*/  FFMA.FTZ R45, R51, R44, R45 ;  /* 0x0000002c332d7223 */ /* 0x000fc6000001002d */
[----:B------:R-:W-:Y:S01]  /*7d50*/  FADD.FTZ R46, R46, R48 ;  /* 0x000000302e2e7221 */ /* 0x000fe20000010000 */
[----:B------:R-:W-:Y:S01]  /*7d60*/  FADD.FTZ R47, R47, R45 ;  /* 0x0000002d2f2f7221 */ /* 0x000fe20000010000 */
[----:B-1234-:R-:W-:Y:S06]  /*7d70*/  @!P2 BRA `(.L_x_198) ;  /* 0x000000000050a947 */ /* 0x01efec0003800000 */
[C---:B------:R-:W-:Y:S01]  /*7d80*/  FMUL.FTZ R45, R153.reuse, R143 ;  /* 0x0000008f992d7220 */ /* 0x040fe20000410000 */
[----:B------:R-:W-:Y:S01]  /*7d90*/  FMUL.FTZ R48, R153, R144 ;  /* 0x0000009099307220 */ /* 0x000fe20000410000 */
[----:B------:R-:W-:Y:S02]  /*7da0*/  ISETP.NE.AND P2, PT, R77, RZ, PT ;  /* 0x000000ff4d00720c */ /* 0x000fe40003f45270 */
[CC--:B------:R-:W-:Y:S01]  /*7db0*/  FFMA.FTZ R44, R152.reuse, R146.reuse, R45 ;  /* 0x00000092982c7223 */ /* 0x0c0fe2000001002d */
[C---:B------:R-:W-:Y:S01]  /*7dc0*/  FMUL.FTZ R45, R153.reuse, R146 ;  /* 0x00000092992d7220 */ /* 0x040fe20000410000 */
[-C--:B------:R-:W-:Y:S01]  /*7dd0*/  FMUL.FTZ R153, R153, R145.reuse ;  /* 0x0000009199997220 */ /* 0x080fe20000410000 */
[C---:B------:R-:W-:Y:S01]  /*7de0*/  FFMA.FTZ R48, R152.reuse, R145, -R48 ;  /* 0x0000009198307223 */ /* 0x040fe20000010830 */
[----:B------:R-:W-:Y:S01]  /*7df0*/  FADD.FTZ R155, R155, R44 ;  /* 0x0000002c9b9b7221 */ /* 0x000fe20000010000 */
[C---:B------:R-:W-:Y:S01]  /*7e00*/  FFMA.FTZ R45, R152.reuse, R143, -R45 ;  /* 0x0000008f982d7223 */ /* 0x040fe2000001082d */
[----:B------:R-:W-:Y:S01]  /*7e10*/  FFMA.FTZ R153, R152, R144, R153 ;  /* 0x0000009098997223 */ /* 0x000fe20000010099 */
[----:B------:R-:W-:-:S02]  /*7e20*/  MOV R47, R43 ;  /* 0x0000002b002f7202 */ /* 0x000fc40000000f00 */
[----:B------:R-:W-:Y:S01]  /*7e30*/  FADD.FTZ R154, R154, R45 ;  /* 0x0000002d9a9a7221 */ /* 0x000fe20000010000 */
[----:B------:R-:W-:Y:S02]  /*7e40*/  MOV R46, R42 ;  /* 0x0000002a002e7202 */ /* 0x000fe40000000f00 */
[----:B------:R-:W-:Y:S02]  /*7e50*/  MOV R45, R41 ;  /* 0x00000029002d7202 */ /* 0x000fe40000000f00 */
[----:B------:R-:W-:Y:S02]  /*7e60*/  MOV R44, R40 ;  /* 0x00000028002c7202 */ /* 0x000fe40000000f00 */
[----:B------:R-:W-:Y:S02]  /*7e70*/  FSEL R152, R145, R48, !P2 ;  /* 0x0000003091987208 */ /* 0x000fe40005000000 */
[----:B------:R-:W-:Y:S02]  /*7e80*/  FSEL R153, R144, R153, !P2 ;  /* 0x0000009990997208 */ /* 0x000fe40005000000 */
[----:B------:R-:W-:-:S02]  /*7e90*/  FSEL R154, R143, R154, !P2 ;  /* 0x0000009a8f9a7208 */ /* 0x000fc40005000000 */
[----:B------:R-:W-:Y:S01]  /*7ea0*/  FSEL R155, R146, R155, !P2 ;  /* 0x0000009b929b7208 */ /* 0x000fe20005000000 */
[----:B------:R-:W-:Y:S06]  /*7eb0*/  BRA `(.L_x_199) ;  /* 0x0000000000407947 */ /* 0x000fec0003800000 */
.L_x_198:
[----:B------:R-:W-:Y:S01]  /*7ec0*/  ISETP.NE.AND P2, PT, R77, RZ, PT ;  /* 0x000000ff4d00720c */ /* 0x000fe20003f45270 */
[----:B------:R-:W-:-:S04]  /*7ed0*/  FMUL.FTZ R44, R160, R43 ;  /* 0x0000002ba02c7220 */ /* 0x000fc80000410000 */
[----:B------:R-:W-:Y:S01]  /*7ee0*/  FFMA.FTZ R45, R49, R42, -R44 ;  /* 0x0000002a312d7223 */ /* 0x000fe2000001082c */
[----:B------:R-:W-:-:S03]  /*7ef0*/  FMUL.FTZ R44, R160, R41 ;  /* 0x00000029a02c7220 */ /* 0x000fc60000410000 */
[----:B------:R-:W-:Y:S01]  /*7f00*/  FADD.FTZ R46, R46, R45 ;  /* 0x0000002d2e2e7221 */ /* 0x000fe20000010000 */
[C---:B------:R-:W-:Y:S01]  /*7f10*/  FMUL.FTZ R45, R160.reuse, R40 ;  /* 0x00000028a02d7220 */ /* 0x040fe20000410000 */
[----:B------:R-:W-:Y:S01]  /*7f20*/  FMUL.FTZ R160, R160, R42 ;  /* 0x0000002aa0a07220 */ /* 0x000fe20000410000 */
[CC--:B------:R-:W-:Y:S01]  /*7f30*/  FFMA.FTZ R44, R49.reuse, R40.reuse, -R44 ;  /* 0x00000028312c7223 */ /* 0x0c0fe2000001082c */
[----:B------:R0:W-:Y:S01]  /*7f40*/  @!P2 STS.128 [UR21+0x2150], R40 ;  /* 0x00215028ff00a988 */ /* 0x0001e20008000c15 */
[C---:B------:R-:W-:Y:S01]  /*7f50*/  FFMA.FTZ R45, R49.reuse, R41, R45 ;  /* 0x00000029312d7223 */ /* 0x040fe2000001002d */
[----:B------:R-:W-:Y:S01]  /*7f60*/  FFMA.FTZ R160, R49, R43, R160 ;  /* 0x0000002b31a07223 */ /* 0x000fe200000100a0 */
[----:B------:R-:W-:Y:S02]  /*7f70*/  @!P2 MOV R152, R40 ;  /* 0x000000280098a202 */ /* 0x000fe40000000f00 */
[----:B------:R-:W-:Y:S01]  /*7f80*/  @!P2 MOV R153, R41 ;  /* 0x000000290099a202 */ /* 0x000fe20000000f00 */
[----:B------:R-:W-:Y:S01]  /*7f90*/  FADD.FTZ R47, R47, R160 ;  /* 0x000000a02f2f7221 */ /* 0x000fe20000010000 */
[----:B------:R-:W-:-:S02]  /*7fa0*/  @!P2 MOV R154, R42 ;  /* 0x0000002a009aa202 */ /* 0x000fc40000000f00 */
[----:B------:R-:W-:-:S07]  /*7fb0*/  @!P2 MOV R155, R43 ;  /* 0x0000002b009ba202 */ /* 0x000fce0000000f00 */
.L_x_199:
[----:B------:R-:W-:Y:S05]  /*7fc0*/  BSYNC.RECONVERGENT B0 ;  /* 0x0000000000007941 */ /* 0x000fea0003800200 */
.L_x_197:
        /* <DEDUP_REMOVED lines=10> */
[----:B------:R-:W-:Y:S01]  /*8070*/  FMUL.FTZ R40, R118, R154 ;  /* 0x0000009a76287220 */ /* 0x000fe20000410000 */
[----:B------:R-:W-:Y:S02]  /*8080*/  ISETP.NE.AND P2, PT, R18, RZ, PT ;  /* 0x000000ff1200720c */ /* 0x000fe40003f45270 */
[-C--:B------:R-:W-:Y:S01]  /*8090*/  FMUL.FTZ R41, R118, R155.reuse ;  /* 0x0000009b76297220 */ /* 0x080fe20000410000 */
[----:B------:R-:W-:-:S03]  /*80a0*/  FFMA.FTZ R155, R115, R155, R40 ;  /* 0x0000009b739b7223 */ /* 0x000fc60000010028 */
[----:B------:R-:W-:Y:S01]  /*80b0*/  FFMA.FTZ R154, R115, R154, -R41 ;  /* 0x0000009a739a7223 */ /* 0x000fe20000010829 */
[----:B------:R-:W-:-:S03]  /*80c0*/  FADD.FTZ R116, R116, R155 ;  /* 0x0000009b74747221 */ /* 0x000fc60000010000 */
[----:B------:R-:W-:Y:S01]  /*80d0*/  FADD.FTZ R117, R117, R154 ;  /* 0x0000009a75757221 */ /* 0x000fe20000010000 */
[----:B------:R-:W-:-:S03]  /*80e0*/  FMUL.FTZ R40, R114, R116 ;  /* 0x0000007472287220 */ /* 0x000fc60000410000 */
[-C--:B------:R-:W-:Y:S01]  /*80f0*/  FMUL.FTZ R41, R114, R117.reuse ;  /* 0x0000007572297220 */ /* 0x080fe20000410000 */
[----:B------:R-:W-:-:S03]  /*8100*/  FFMA.FTZ R40, R111, R117, -R40 ;  /* 0x000000756f287223 */ /* 0x000fc60000010828 */
[----:B------:R-:W-:Y:S01]  /*8110*/  FFMA.FTZ R41, R111, R116, R41 ;  /* 0x000000746f297223 */ /* 0x000fe20000010029 */
[----:B------:R-:W-:-:S03]  /*8120*/  FADD.FTZ R113, R113, R40 ;  /* 0x0000002871717221 */ /* 0x000fc60000010000 */
[----:B------:R-:W-:Y:S01]  /*8130*/  FADD.FTZ R112, R112, R41 ;  /* 0x0000002970707221 */ /* 0x000fe20000010000 */
[----:B------:R-:W-:-:S03]  /*8140*/  FMUL.FTZ R40, R110, R113 ;  /* 0x000000716e287220 */ /* 0x000fc60000410000 */
        /* <DEDUP_REMOVED lines=93> */
[----:B------:R0:W-:Y:S04]  /*8720*/  STS.128 [UR16+0x2160], R44 ;  /* 0x0021602cff007988 */ /* 0x0001e80008000c10 */
[----:B------:R0:W-:Y:S02]  /*8730*/  STG.E.128 desc[UR22][R40.64], R44 ;  /* 0x0000002c28007986 */ /* 0x0001e4000c101d16 */
.L_x_201:
[----:B------:R-:W-:Y:S05]  /*8740*/  BSYNC.RECONVERGENT B0 ;  /* 0x0000000000007941 */ /* 0x000fea0003800200 */
.L_x_200:
[----:B------:R-:W-:Y:S01]  /*8750*/  UIADD3 UR7, UPT, UPT, UR7, 0x1, URZ ;  /* 0x0000000107077890 */ /* 0x000fe2000fffe0ff */
[----:B0-----:R-:W-:Y:S01]  /*8760*/  FMUL.FTZ R40, R43, UR42 ;  /* 0x0000002a2b287c20 */ /* 0x001fe20008410000 */
[----:B------:R-:W-:Y:S01]  /*8770*/  FMUL.FTZ R116, R116, UR42 ;  /* 0x0000002a74747c20 */ /* 0x000fe20008410000 */
[----:B------:R-:W-:Y:S01]  /*8780*/  FMUL.FTZ R112, R112, UR42 ;  /* 0x0000002a70707c20 */ /* 0x000fe20008410000 */
[----:B------:R-:W-:Y:S01]  /*8790*/  UISETP.GE.AND UP0, UPT, UR7, UR44, UPT ;  /* 0x0000002c0700728c */ /* 0x000fe2000bf06270 */
[----:B------:R-:W-:Y:S01]  /*87a0*/  FFMA.FTZ R81, R81, UR25, -R40 ;  /* 0x0000001951517c23 */ /* 0x000fe20008010828 */
        /* <DEDUP_REMOVED lines=45> */
.L_x_196:
[----:B------:R-:W2:Y:S01]  /*8a80*/  LDL.LU R44, [R1+0x10] ;  /* 0x00001000012c7983 */ /* 0x000ea20000300800 */
[----:B------:R-:W0:Y:S01]  /*8a90*/  S2R R0, SR_TID.X ;  /* 0x0000000000007919 */ /* 0x000e220000002100 */
[----:B------:R-:W-:Y:S01]  /*8aa0*/  BAR.SYNC.DEFER_BLOCKING 0x0 ;  /* 0x0000000000007b1d */ /* 0x000fe20000010000 */
[----:B------:R-:W-:Y:S02]  /*8ab0*/  F2FP.F16.F32.PACK_AB R32, R32, R33 ;  /* 0x000000212020723e */ /* 0x000fe400000000ff */
[----:B------:R-:W-:Y:S02]  /*8ac0*/  F2FP.F16.F32.PACK_AB R30, R30, R31 ;  /* 0x0000001f1e1e723e */ /* 0x000fe400000000ff */
[----:B------:R-:W-:Y:S02]  /*8ad0*/  F2FP.F16.F32.PACK_AB R28, R28, R29 ;  /* 0x0000001d1c1c723e */ /* 0x000fe400000000ff */
[----:B------:R-:W-:Y:S01]  /*8ae0*/  F2FP.F16.F32.PACK_AB R26, R26, R27 ;  /* 0x0000001b1a1a723e */ /* 0x000fe200000000ff */
[----:B------:R-:W3:Y:S01]  /*8af0*/  LDL.LU R43, [R1+0xc] ;  /* 0x00000c00012b7983 */ /* 0x000ee20000300800 */
[----:B------:R-:W-:Y:S01]  /*8b00*/  F2FP.F16.F32.PACK_AB R24, R24, R25 ;  /* 0x000000191818723e */ /* 0x000fe200000000ff */
[----:B------:R-:W-:-:S02]  /*8b10*/  USHF.L.U32 UR8, UR6, 0xb, URZ ;  /* 0x0000000b06087899 */ /* 0x000fc400080006ff */
[----:B------:R-:W4:Y:S01]  /*8b20*/  LDL.LU R42, [R1+0x8] ;  /* 0x00000800012a7983 */ /* 0x000f220000300800 */
[----:B------:R-:W-:Y:S02]  /*8b30*/  F2FP.F16.F32.PACK_AB R22, R22, R23 ;  /* 0x000000171616723e */ /* 0x000fe400000000ff */
[----:B------:R-:W-:Y:S01]  /*8b40*/  F2FP.F16.F32.PACK_AB R20, R20, R21 ;  /* 0x000000151414723e */ /* 0x000fe200000000ff */
[----:B------:R-:W5:Y:S01]  /*8b50*/  LDL.LU R41, [R1+0x4] ;  /* 0x0000040001297983 */ /* 0x000f620000300800 */
[----:B------:R-:W-:Y:S01]  /*8b60*/  F2FP.F16.F32.PACK_AB R19, R34, R19 ;  /* 0x000000132213723e */ /* 0x000fe200000000ff */
[----:B------:R-:W1:Y:S01]  /*8b70*/  S2UR UR24, SR_CTAID.X ;  /* 0x00000000001879c3 */ /* 0x000e620000002500 */
[----:B------:R-:W-:Y:S01]  /*8b80*/  UMOV UR9, URZ ;  /* 0x000000ff00097c82 */ /* 0x000fe20008000000 */
[----:B------:R-:W5:Y:S01]  /*8b90*/  LDL.LU R40, [R1] ;  /* 0x0000000001287983 */ /* 0x000f620000300800 */
[----:B------:R-:W-:Y:S01]  /*8ba0*/  PRMT R2, R32, 0x7632, R2 ;  /* 0x0000763220027816 */ /* 0x000fe20000000002 */
[----:B------:R-:W-:Y:S01]  /*8bb0*/  UIADD3 UR7, UPT, UPT, -UR8, UR19, URZ ;  /* 0x0000001308077290 */ /* 0x000fe2000fffe1ff */
[----:B------:R-:W-:Y:S01]  /*8bc0*/  PRMT R3, R30, 0x7632, R3 ;  /* 0x000076321e037816 */ /* 0x000fe20000000003 */
[----:B------:R-:W-:Y:S01]  /*8bd0*/  STS.U16 [R148], R32 ;  /* 0x0000002094007388 */ /* 0x000fe20000000400 */
[----:B------:R-:W-:Y:S01]  /*8be0*/  PRMT R4, R28, 0x7632, R4 ;  /* 0x000076321c047816 */ /* 0x000fe20000000004 */
[----:B------:R-:W1:Y:S01]  /*8bf0*/  LDCU.128 UR16, c[0x0][0x420] ;  /* 0x00008400ff1077ac */ /* 0x000e620008000c00 */
[----:B------:R-:W-:Y:S01]  /*8c00*/  PRMT R5, R24, 0x7632, R5 ;  /* 0x0000763218057816 */ /* 0x000fe20000000005 */
[----:B------:R1:W-:Y:S01]  /*8c10*/  STS.U16 [R147+0x2], R2 ;  /* 0x0000020293007388 */ /* 0x0003e20000000400 */
[----:B0-----:R-:W-:Y:S01]  /*8c20*/  ISETP.NE.AND P0, PT, R0, RZ, PT ;  /* 0x000000ff0000720c */ /* 0x001fe20003f05270 */
[----:B------:R-:W0:Y:S01]  /*8c30*/  LDCU.64 UR26, c[0x0][0x478] ;  /* 0x00008f00ff1a77ac */ /* 0x000e220008000a00 */
[----:B------:R-:W-:Y:S01]  /*8c40*/  PRMT R6, R19, 0x7632, R6 ;  /* 0x0000763213067816 */ /* 0x000fe20000000006 */
[----:B------:R-:W-:Y:S01]  /*8c50*/  STS.U16 [R76+0x4], R30 ;  /* 0x0000041e4c007388 */ /* 0x000fe20000000400 */
[----:B------:R-:W-:-:S03]  /*8c60*/  UIADD3 UR15, UP0, UPT, UR15, 0x2000, URZ ;  /* 0x000020000f0f7890 */ /* 0x000fc6000ff1e0ff */
[----:B------:R0:W-:Y:S01]  /*8c70*/  STS.U16 [R75+0x6], R3 ;  /* 0x000006034b007388 */ /* 0x0001e20000000400 */
[----:B------:R-:W-:Y:S01]  /*8c80*/  UIADD3 UR6, UPT, UPT, UR6, 0x1, URZ ;  /* 0x0000000106067890 */ /* 0x000fe2000fffe0ff */
[----:B-1----:R-:W-:Y:S01]  /*8c90*/  PRMT R2, R26, 0x7632, R2 ;  /* 0x000076321a027816 */ /* 0x002fe20000000002 */
[----:B------:R-:W-:Y:S01]  /*8ca0*/  UIADD3.X UR20, UPT, UPT, URZ, UR20, URZ, UP0, !UPT ;  /* 0x00000014ff147290 */ /* 0x000fe200087fe4ff */
[----:B------:R-:W-:Y:S01]  /*8cb0*/  STS.U16 [R74+0x8], R28 ;  /* 0x0000081c4a007388 */ /* 0x000fe20000000400 */
[----:B------:R-:W-:Y:S02]  /*8cc0*/  UIADD3 UR12, UP1, UPT, UR12, 0x1000, URZ ;  /* 0x000010000c0c7890 */ /* 0x000fe4000ff3e0ff */
[----:B------:R-:W-:Y:S01]  /*8cd0*/  UIADD3 UR11, UP2, UPT, UR11, 0x1000, URZ ;  /* 0x000010000b0b7890 */ /* 0x000fe2000ff5e0ff */
[----:B------:R1:W-:Y:S01]  /*8ce0*/  STS.U16 [R73+0xa], R4 ;  /* 0x00000a0449007388 */ /* 0x0003e20000000400 */
[----:B------:R-:W-:Y:S01]  /*8cf0*/  UIMAD.WIDE.U32 UR8, UR24, UR16, UR8 ;  /* 0x00000010180872a5 */ /* 0x000fe2000f8e0008 */
[----:B0-----:R-:W-:Y:S01]  /*8d00*/  PRMT R3, R22, 0x7632, R3 ;  /* 0x0000763216037816 */ /* 0x001fe20000000003 */
[----:B------:R-:W-:Y:S01]  /*8d10*/  UIADD3.X UR14, UPT, UPT, URZ, UR14, URZ, UP1, !UPT ;  /* 0x0000000eff0e7290 */ /* 0x000fe20008ffe4ff */
[----:B------:R-:W-:Y:S01]  /*8d20*/  STS.U16 [R72+0xc], R26 ;  /* 0x00000c1a48007388 */ /* 0x000fe20000000400 */
[----:B------:R-:W-:-:S02]  /*8d30*/  UIMAD UR9, UR24, UR17, UR9 ;  /* 0x00000011180972a4 */ /* 0x000fc4000f8e0209 */
[----:B------:R-:W-:Y:S01]  /*8d40*/  UIADD3.X UR13, UPT, UPT, URZ, UR13, URZ, UP2, !UPT ;  /* 0x0000000dff0d7290 */ /* 0x000fe200097fe4ff */
[----:B------:R0:W-:Y:S01]  /*8d50*/  STS.U16 [R71+0xe], R2 ;  /* 0x00000e0247007388 */ /* 0x0001e20000000400 */
[----:B-1----:R-:W-:-:S03]  /*8d60*/  PRMT R4, R20, 0x7632, R4 ;  /* 0x0000763214047816 */ /* 0x002fc60000000004 */
[----:B------:R-:W-:Y:S04]  /*8d70*/  STS.U16 [R70+0x10], R24 ;  /* 0x0000101846007388 */ /* 0x000fe80000000400 */
[----:B------:R1:W-:Y:S01]  /*8d80*/  STS.U16 [R69+0x12], R5 ;  /* 0x0000120545007388 */ /* 0x0003e20000000400 */
[----:B0-----:R-:W-:Y:S01]  /*8d90*/  MOV R2, UR7 ;  /* 0x0000000700027c02 */ /* 0x001fe20008000f00 */
[----:B------:R-:W0:Y:S02]  /*8da0*/  S2UR UR7, SR_CTAID.Y ;  /* 0x00000000000779c3 */ /* 0x000e240000002600 */
[----:B------:R-:W-:Y:S04]  /*8db0*/  STS.U16 [R68+0x14], R22 ;  /* 0x0000141644007388 */ /* 0x000fe80000000400 */
[----:B------:R5:W-:Y:S01]  /*8dc0*/  STS.U16 [R67+0x16], R3 ;  /* 0x0000160343007388 */ /* 0x000be20000000400 */
[----:B-1----:R-:W-:-:S03]  /*8dd0*/  LOP3.LUT R5, R119, 0x3e00, RZ, 0xc0, !PT ;  /* 0x00003e0077057812 */ /* 0x002fc600078ec0ff */
[----:B------:R-:W-:Y:S01]  /*8de0*/  STS.U16 [R66+0x18], R20 ;  /* 0x0000181442007388 */ /* 0x000fe20000000400 */
[----:B------:R-:W-:-:S03]  /*8df0*/  LOP3.LUT R5, R5, 0x1f, R0, 0xf8, !PT ;  /* 0x0000001f05057812 */ /* 0x000fc600078ef800 */
[----:B------:R-:W-:Y:S01]  /*8e00*/  STS.U16 [R65+0x1a], R4 ;  /* 0x00001a0441007388 */ /* 0x000fe20000000400 */
[----:B------:R-:W-:-:S03]  /*8e10*/  LOP3.LUT R27, R5, 0x20, RZ, 0xfc, !PT ;  /* 0x00000020051b7812 */ /* 0x000fc600078efcff */
[----:B------:R-:W-:Y:S01]  /*8e20*/  STS.U16 [R64+0x1c], R19 ;  /* 0x00001c1340007388 */ /* 0x000fe20000000400 */
[C---:B------:R-:W-:Y:S02]  /*8e30*/  LOP3.LUT R29, R5.reuse, 0x40, RZ, 0xfc, !PT ;  /* 0x00000040051d7812 */ /* 0x040fe400078efcff */
[----:B------:R-:W-:Y:S01]  /*8e40*/  LOP3.LUT R31, R5, 0xa0, RZ, 0xfc, !PT ;  /* 0x000000a0051f7812 */ /* 0x000fe200078efcff */
[----:B------:R1:W-:Y:S01]  /*8e50*/  STS.U16 [R63+0x1e], R6 ;  /* 0x00001e063f007388 */ /* 0x0003e20000000400 */
[----:B------:R-:W-:-:S03]  /*8e60*/  NOP ;  /* 0x0000000000007918 */ /* 0x000fc60000000000 */
[----:B------:R-:W-:Y:S01]  /*8e70*/  LDS.U16 R165, [R165+0x140] ;  /* 0x00014000a5a57984 */ /* 0x000fe20000000400 */
[----:B0-----:R-:W-:Y:S01]  /*8e80*/  UIMAD.WIDE.U32 UR8, UR7, UR18, UR8 ;  /* 0x00000012070872a5 */ /* 0x001fe2000f8e0008 */
[----:B------:R-:W-:Y:S02]  /*8e90*/  LOP3.LUT R33, R5, 0xc0, RZ, 0xfc, !PT ;  /* 0x000000c005217812 */ /* 0x000fe400078efcff */
[----:B------:R-:W-:Y:S01]  /*8ea0*/  LDS.U16 R17, [R164+0x180] ;  /* 0x00018000a4117984 */ /* 0x000fe20000000400 */
[----:B------:R-:W-:Y:S01]  /*8eb0*/  UIMAD UR19, UR7, UR19, UR9 ;  /* 0x00000013071372a4 */ /* 0x000fe2000f8e0209 */
[----:B------:R-:W0:Y:S02]  /*8ec0*/  LDCU UR7, c[0x0][0x394] ;  /* 0x00007280ff0777ac */ /* 0x000e240008000800 */
[----:B------:R-:W-:Y:S04]  /*8ed0*/  LDS.U16 R163, [R163+0x1c0] ;  /* 0x0001c000a3a37984 */ /* 0x000fe80000000400 */
[----:B------:R-:W-:Y:S04]  /*8ee0*/  LDS.U16 R19, [R162+0x200] ;  /* 0x00020000a2137984 */ /* 0x000fe80000000400 */
[----:B------:R-:W-:Y:S04]  /*8ef0*/  LDS.U16 R161, [R161+0x240] ;  /* 0x00024000a1a17984 */ /* 0x000fe80000000400 */
[----:B------:R-:W-:Y:S04]  /*8f00*/  LDS.U16 R21, [R158+0x280] ;  /* 0x000280009e157984 */ /* 0x000fe80000000400 */
[----:B------:R-:W-:Y:S01]  /*8f10*/  LDS.U16 R157, [R157+0x2c0] ;  /* 0x0002c0009d9d7984 */ /* 0x000fe20000000400 */
[----:B0-----:R-:W-:-:S03]  /*8f20*/  UISETP.GE.AND UP0, UPT, UR6, UR7, UPT ;  /* 0x000000070600728c */ /* 0x001fc6000bf06270 */
[----:B------:R-:W-:Y:S04]  /*8f30*/  LDS.U16 R23, [R156+0x300] ;  /* 0x000300009c177984 */ /* 0x000fe80000000400 */
[----:B------:R-:W-:Y:S04]  /*8f40*/  LDS.U16 R151, [R151+0x340] ;  /* 0x0003400097977984 */ /* 0x000fe80000000400 */
[----:B------:R-:W-:Y:S04]  /*8f50*/  LDS.U16 R25, [R150+0x380] ;  /* 0x0003800096197984 */ /* 0x000fe80000000400 */
[----:B------:R-:W-:Y:S04]  /*8f60*/  LDS.U16 R149, [R149+0x3c0] ;  /* 0x0003c00095957984 */ /* 0x000fe80000000400 */
[----:B--2---:R-:W-:Y:S04]  /*8f70*/  LDS.U16 R7, [R44] ;  /* 0x000000002c077984 */ /* 0x004fe80000000400 */
[----:B---3--:R-:W-:Y:S04]  /*8f80*/  LDS.U16 R9, [R43+0x40] ;  /* 0x000040002b097984 */ /* 0x008fe80000000400 */
[----:B----4-:R-:W-:Y:S04]  /*8f90*/  LDS.U16 R11, [R42+0x80] ;  /* 0x000080002a0b7984 */ /* 0x010fe80000000400 */
[----:B-----5:R-:W-:Y:S04]  /*8fa0*/  LDS.U16 R13, [R41+0xc0] ;  /* 0x0000c000290d7984 */ /* 0x020fe80000000400 */
[----:B------:R-:W-:Y:S04]  /*8fb0*/  LDS.U16 R15, [R40+0x100] ;  /* 0x00010000280f7984 */ /* 0x000fe80000000400 */
[----:B------:R0:W-:Y:S01]  /*8fc0*/  @!P0 STS [UR21+0x1080], R2 ;  /* 0x00108002ff008988 */ /* 0x0001e20008000815 */
[----:B------:R-:W-:Y:S01]  /*8fd0*/  BAR.SYNC.DEFER_BLOCKING 0x0 ;  /* 0x0000000000007b1d */ /* 0x000fe20000010000 */
[----:B------:R-:W-:-:S04]  /*8fe0*/  IADD3 R3, P0, PT, R5, UR8, RZ ;  /* 0x0000000805037c10 */ /* 0x000fc8000ff1e0ff */
[----:B-1----:R-:W-:Y:S02]  /*8ff0*/  IADD3.X R6, PT, PT, RZ, UR19, RZ, P0, !PT ;  /* 0x00000013ff067c10 */ /* 0x002fe400087fe4ff */
[----:B0-----:R-:W-:-:S04]  /*9000*/  LEA R2, P0, R3, UR26, 0x1 ;  /* 0x0000001a03027c11 */ /* 0x001fc8000f8008ff */
[----:B------:R-:W-:Y:S01]  /*9010*/  LEA.HI.X R3, R3, UR27, R6, 0x1, P0 ;  /* 0x0000001b03037c11 */ /* 0x000fe200080f0c06 */
[----:B------:R-:W0:Y:S02]  /*9020*/  LDS R4, [UR21+0x1080] ;  /* 0x00108015ff047984 */ /* 0x000e240008000800 */
[-C--:B0-----:R-:W-:Y:S02]  /*9030*/  ISETP.GE.AND P2, PT, R5, R4.reuse, PT ;  /* 0x000000040500720c */ /* 0x081fe40003f46270 */
[-C--:B------:R-:W-:Y:S02]  /*9040*/  ISETP.GE.AND P1, PT, R27, R4.reuse, PT ;  /* 0x000000041b00720c */ /* 0x080fe40003f26270 */
[----:B------:R-:W-:Y:S02]  /*9050*/  ISETP.GE.AND P0, PT, R29, R4, PT ;  /* 0x000000041d00720c */ /* 0x000fe40003f06270 */
[C---:B------:R-:W-:Y:S02]  /*9060*/  LOP3.LUT R27, R5.reuse, 0x60, RZ, 0xfc, !PT ;  /* 0x00000060051b7812 */ /* 0x040fe400078efcff */
[----:B------:R-:W-:-:S02]  /*9070*/  LOP3.LUT R29, R5, 0x80, RZ, 0xfc, !PT ;  /* 0x00000080051d7812 */ /* 0x000fc400078efcff */
[-C--:B------:R-:W-:Y:S02]  /*9080*/  ISETP.GE.AND P4, PT, R27, R4.reuse, PT ;  /* 0x000000041b00720c */ /* 0x080fe40003f86270 */
[-C--:B------:R-:W-:Y:S01]  /*9090*/  ISETP.GE.AND P6, PT, R29, R4.reuse, PT ;  /* 0x000000041d00720c */ /* 0x080fe20003fc6270 */
[----:B------:R0:W-:Y:S01]  /*90a0*/  @!P2 STG.E.U16 desc[UR22][R2.64], R7 ;  /* 0x000000070200a986 */ /* 0x0001e2000c101516 */
[-C--:B------:R-:W-:Y:S02]  /*90b0*/  ISETP.GE.AND P5, PT, R31, R4.reuse, PT ;  /* 0x000000041f00720c */ /* 0x080fe40003fa6270 */
[-C--:B------:R-:W-:Y:S01]  /*90c0*/  ISETP.GE.AND P3, PT, R33, R4.reuse, PT ;  /* 0x000000042100720c */ /* 0x080fe20003f66270 */
[----:B------:R1:W-:Y:S01]  /*90d0*/  @!P1 STG.E.U16 desc[UR22][R2.64+0x40], R9 ;  /* 0x0000400902009986 */ /* 0x0003e2000c101516 */
[C---:B------:R-:W-:Y:S02]  /*90e0*/  LOP3.LUT R27, R5.reuse, 0xe0, RZ, 0xfc, !PT ;  /* 0x000000e0051b7812 */ /* 0x040fe400078efcff */
[----:B------:R-:W-:Y:S01]  /*90f0*/  LOP3.LUT R29, R5, 0x100, RZ, 0xfc, !PT ;  /* 0x00000100051d7812 */ /* 0x000fe200078efcff */
[----:B------:R2:W-:Y:S01]  /*9100*/  @!P0 STG.E.U16 desc[UR22][R2.64+0x80], R11 ;  /* 0x0000800b02008986 */ /* 0x0005e2000c101516 */
[----:B------:R-:W-:-:S02]  /*9110*/  ISETP.GE.AND P2, PT, R27, R4, PT ;  /* 0x000000041b00720c */ /* 0x000fc40003f46270 */
[-C--:B------:R-:W-:Y:S01]  /*9120*/  ISETP.GE.AND P1, PT, R29, R4.reuse, PT ;  /* 0x000000041d00720c */ /* 0x080fe20003f26270 */
[----:B------:R2:W-:Y:S01]  /*9130*/  @!P4 STG.E.U16 desc[UR22][R2.64+0xc0], R13 ;  /* 0x0000c00d0200c986 */ /* 0x0005e2000c101516 */
[C---:B------:R-:W-:Y:S02]  /*9140*/  LOP3.LUT R27, R5.reuse, 0x120, RZ, 0xfc, !PT ;  /* 0x00000120051b7812 */ /* 0x040fe400078efcff */
[C---:B0-----:R-:W-:Y:S01]  /*9150*/  LOP3.LUT R7, R5.reuse, 0x180, RZ, 0xfc, !PT ;  /* 0x0000018005077812 */ /* 0x041fe200078efcff */
[----:B------:R2:W-:Y:S01]  /*9160*/  @!P5 STG.E.U16 desc[UR22][R2.64+0x140], R165 ;  /* 0x000140a50200d986 */ /* 0x0005e2000c101516 */
[----:B-1----:R-:W-:Y:S02]  /*9170*/  LOP3.LUT R9, R5, 0x1a0, RZ, 0xfc, !PT ;  /* 0x000001a005097812 */ /* 0x002fe400078efcff */
[-C--:B------:R-:W-:Y:S01]  /*9180*/  ISETP.GE.AND P0, PT, R27, R4.reuse, PT ;  /* 0x000000041b00720c */ /* 0x080fe20003f06270 */
[----:B------:R2:W-:Y:S01]  /*9190*/  @!P3 STG.E.U16 desc[UR22][R2.64+0x180], R17 ;  /* 0x000180110200b986 */ /* 0x0005e2000c101516 */
[----:B------:R-:W-:-:S02]  /*91a0*/  ISETP.GE.AND P5, PT, R7, R4, PT ;  /* 0x000000040700720c */ /* 0x000fc40003fa6270 */
[-C--:B------:R-:W-:Y:S01]  /*91b0*/  ISETP.GE.AND P3, PT, R9, R4.reuse, PT ;  /* 0x000000040900720c */ /* 0x080fe20003f66270 */
[----:B------:R2:W-:Y:S01]  /*91c0*/  @!P6 STG.E.U16 desc[UR22][R2.64+0x100], R15 ;  /* 0x0001000f0200e986 */ /* 0x0005e2000c101516 */
[C---:B------:R-:W-:Y:S02]  /*91d0*/  LOP3.LUT R29, R5.reuse, 0x140, RZ, 0xfc, !PT ;  /* 0x00000140051d7812 */ /* 0x040fe400078efcff */
[C---:B------:R-:W-:Y:S01]  /*91e0*/  LOP3.LUT R27, R5.reuse, 0x160, RZ, 0xfc, !PT ;  /* 0x00000160051b7812 */ /* 0x040fe200078efcff */
[----:B------:R2:W-:Y:S01]  /*91f0*/  @!P2 STG.E.U16 desc[UR22][R2.64+0x1c0], R163 ;  /* 0x0001c0a30200a986 */ /* 0x0005e2000c101516 */
[C---:B------:R-:W-:Y:S02]  /*9200*/  LOP3.LUT R7, R5.reuse, 0x1c0, RZ, 0xfc, !PT ;  /* 0x000001c005077812 */ /* 0x040fe400078efcff */
[----:B------:R-:W-:Y:S01]  /*9210*/  LOP3.LUT R9, R5, 0x1e0, RZ, 0xfc, !PT ;  /* 0x000001e005097812 */ /* 0x000fe200078efcff */
[----:B------:R2:W-:Y:S01]  /*9220*/  @!P1 STG.E.U16 desc[UR22][R2.64+0x200], R19 ;  /* 0x0002001302009986 */ /* 0x0005e2000c101516 */
[----:B------:R-:W-:-:S02]  /*9230*/  ISETP.GE.AND P4, PT, R29, R4, PT ;  /* 0x000000041d00720c */ /* 0x000fc40003f86270 */
[-C--:B------:R-:W-:Y:S01]  /*9240*/  ISETP.GE.AND P6, PT, R27, R4.reuse, PT ;  /* 0x000000041b00720c */ /* 0x080fe20003fc6270 */
[----:B------:R2:W-:Y:S01]  /*9250*/  @!P0 STG.E.U16 desc[UR22][R2.64+0x240], R161 ;  /* 0x000240a102008986 */ /* 0x0005e2000c101516 */
[-C--:B------:R-:W-:Y:S02]  /*9260*/  ISETP.GE.AND P2, PT, R7, R4.reuse, PT ;  /* 0x000000040700720c */ /* 0x080fe40003f46270 */
[----:B------:R-:W-:Y:S01]  /*9270*/  ISETP.GE.AND P1, PT, R9, R4, PT ;  /* 0x000000040900720c */ /* 0x000fe20003f26270 */
        /* <DEDUP_REMOVED lines=8> */
.L_x_204:
        /* <DEDUP_REMOVED lines=16> */
.L_x_5002:


//--------------------- .text._Z25selective_scan_fwd_kernelI32Selective_Scan_fwd_kernel_traitsILi128ELi16ELi1ELb0ELb1ELb0ELb1EN3c104HalfENS1_7complexIfEEEEv13SSMParamsBase --------------------------
	.section	.text._Z25selective_scan_fwd_kernelI32Selective_Scan_fwd_kernel_traitsILi128ELi16ELi1ELb0ELb1ELb0ELb1EN3c104HalfENS1_7complexIfEEEEv13SSMParamsBase,"ax",@progbits
	.align	128
        .global         _Z25selective_scan_fwd_kernelI32Selective_Scan_fwd_kernel_traitsILi128ELi16ELi1ELb0ELb1ELb0ELb1EN3c104HalfENS1_7complexIfEEEEv13SSMParamsBase
        .type           _Z25selective_scan_fwd_kernelI32Selective_Scan_fwd_kernel_traitsILi128ELi16ELi1ELb0ELb1ELb0ELb1EN3c104HalfENS1_7complexIfEEEEv13SSMParamsBase,@function
        .size           _Z25selective_scan_fwd_kernelI32Selective_Scan_fwd_kernel_traitsILi128ELi16ELi1ELb0ELb1ELb0ELb1EN3c104HalfENS1_7complexIfEEEEv13SSMParamsBase,(.L_x_5003 - _Z25selective_scan_fwd_kernelI32Selective_Scan_fwd_kernel_traitsILi128ELi16ELi1ELb0ELb1ELb0ELb1EN3c104HalfENS1_7complexIfEEEEv13SSMParamsBase)
        .other          _Z25selective_scan_fwd_kernelI32Selective_Scan_fwd_kernel_traitsILi128ELi16ELi1ELb0ELb1ELb0ELb1EN3c104HalfENS1_7complexIfEEEEv13SSMParamsBase,@"STO_CUDA_ENTRY STV_DEFAULT"
_Z25selective_scan_fwd_kernelI32Selective_Scan_fwd_kernel_traitsILi128ELi16ELi1ELb0ELb1ELb0ELb1EN3c104HalfENS1_7complexIfEEEEv13SSMParamsBase:
.text._Z25selective_scan_fwd_kernelI32Selective_Scan_fwd_kernel_traitsILi128ELi16ELi1ELb0ELb1ELb0ELb1EN3c104HalfENS1_7complexIfEEEEv13SSMParamsBase:
        /* <DEDUP_REMOVED lines=88> */
[----:B-1----:R-:W-:Y:S02]  /*0580*/  UIMAD UR16, UR20, UR15, UR16 ;  /* 0x0000000f141072a4 */ /* 0x002fe4000f8e0210 */
[----:B------:R-:W-:Y:S02]  /*0590*/  UIMAD UR17, UR17, UR25, UR4 ;  /* 0x00000019111172a4 */ /* 0x000fe4000f8e0204 */
[----:B------:R-:W-:Y:S01]  /*05a0*/  UIMAD UR16, UR16, UR28, URZ ;  /* 0x0000001c101072a4 */ /* 0x000fe2000f8e02ff */
[----:B------:R-:W-:Y:S01]  /*05b0*/  UMOV UR4, URZ ;  /* 0x000000ff00047c82 */ /* 0x000fe20008000000 */
[----:B------:R-:W-:Y:S01]  /*05c0*/  @P0 R2UR UR4, R3 ;  /* 0x00000000030402ca */ /* 0x000fe200000e0000 */
[----:B--2---:R-:W-:Y:S01]  /*05d0*/  ULEA UR19, UP0, UR6, UR26, 0x1 ;  /* 0x0000001a06137291 */ /* 0x004fe2000f8008ff */
[----:B------:R-:W-:Y:S01]  /*05e0*/  LOP3.LUT R3, R0, 0x1f, RZ, 0xc0, !PT ;  /* 0x0000001f00037812 */ /* 0x000fe200078ec0ff */
[----:B------:R-:W-:Y:S02]  /*05f0*/  UIADD3 UR20, UPT, UPT, UR7, UR17, URZ ;  /* 0x0000001107147290 */ /* 0x000fe4000fffe0ff */
[----:B---3--:R-:W-:Y:S01]  /*0600*/  UIMAD UR18, UR16, UR18, URZ ;  /* 0x00000012101272a4 */ /* 0x008fe2000f8e02ff */
[----:B------:R-:W-:Y:S01]  /*0610*/  LOP3.LUT R6, R3, 0x3e00, R6, 0xf8, !PT ;  /* 0x00003e0003067812 */ /* 0x000fe200078ef806 */
[----:B------:R-:W-:Y:S01]  /*0620*/  ULEA.HI.X UR20, UR6, UR27, UR20, 0x1, UP0 ;  /* 0x0000001b06147291 */ /* 0x000fe200080f0c14 */
[----:B------:R-:W-:Y:S01]  /*0630*/  UMOV UR17, UR13 ;  /* 0x0000000d00117c82 */ /* 0x000fe20008000000 */
[----:B------:R-:W-:Y:S01]  /*0640*/  UMOV UR16, UR9 ;  /* 0x0000000900107c82 */ /* 0x000fe20008000000 */
[----:B------:R-:W-:Y:S01]  /*0650*/  UMOV UR6, URZ ;  /* 0x000000ff00067c82 */ /* 0x000fe20008000000 */
[----:B------:R-:W-:Y:S01]  /*0660*/  UMOV UR11, UR8 ;  /* 0x00000008000b7c82 */ /* 0x000fe20008000000 */
[----:B------:R-:W-:-:S07]  /*0670*/  UMOV UR10, UR12 ;  /* 0x0000000c000a7c82 */ /* 0x000fce0008000000 */
.L_x_244:
        /* <DEDUP_REMOVED lines=120> */
[----:B------:R-:W-:Y:S02]  /*0e00*/  P2R R32, PR, RZ, 0x1 ;  /* 0x00000001ff207803 */ /* 0x000fe40000000000 */
[----:B------:R-:W-:Y:S02]  /*0e10*/  LEA.HI.SX32 R27, R27, R16, 0x1b ;  /* 0x000000101b1b7211 */ /* 0x000fe400078fdaff */
[C---:B------:R-:W-:Y:S02]  /*0e20*/  IADD3 R7, PT, PT, R16.reuse, 0xa0, RZ ;  /* 0x000000a010077810 */ /* 0x040fe40007ffe0ff */
[----:B------:R-:W-:Y:S02]  /*0e30*/  LOP3.LUT P0, RZ, R29, 0x100, RZ, 0xc0, !PT ;  /* 0x000001001dff7812 */ /* 0x000fe4000780c0ff */
[----:B------:R-:W-:Y:S02]  /*0e40*/  LEA R48, R13, UR21, 0x1 ;  /* 0x000000150d307c11 */ /* 0x000fe4000f8e08ff */
[----:B------:R-:W-:-:S02]  /*0e50*/  IADD3 R29, PT, PT, R16, 0x80, RZ ;  /* 0x00000080101d7810 */ /* 0x000fc40007ffe0ff */
[----:B------:R-:W-:Y:S02]  /*0e60*/  LEA R47, R19, UR21, 0x1 ;  /* 0x00000015132f7c11 */ /* 0x000fe4000f8e08ff */
[----:B------:R-:W-:Y:S02]  /*0e70*/  LEA R46, R23, UR21, 0x1 ;  /* 0x00000015172e7c11 */ /* 0x000fe4000f8e08ff */
[----:B------:R-:W-:Y:S02]  /*0e80*/  LEA R45, R27, UR21, 0x1 ;  /* 0x000000151b2d7c11 */ /* 0x000fe4000f8e08ff */
[C---:B------:R-:W-:Y:S02]  /*0e90*/  IADD3 R13, PT, PT, R16.reuse, 0xc0, RZ ;  /* 0x000000c0100d7810 */ /* 0x040fe40007ffe0ff */
[----:B------:R-:W-:Y:S02]  /*0ea0*/  LEA.HI.SX32 R7, R7, R16, 0x1b ;  /* 0x0000001007077211 */ /* 0x000fe400078fdaff */
[----:B------:R-:W-:-:S02]  /*0eb0*/  IADD3 R19, PT, PT, R16, 0xe0, RZ ;  /* 0x000000e010137810 */ /* 0x000fc40007ffe0ff */
[C---:B------:R-:W-:Y:S02]  /*0ec0*/  IADD3 R23, PT, PT, R16.reuse, 0x100, RZ ;  /* 0x0000010010177810 */ /* 0x040fe40007ffe0ff */
[-C--:B------:R-:W-:Y:S02]  /*0ed0*/  LEA.HI.SX32 R29, R29, R16.reuse, 0x1b ;  /* 0x000000101d1d7211 */ /* 0x080fe400078fdaff */
[----:B------:R-:W-:Y:S02]  /*0ee0*/  IADD3 R27, PT, PT, R16, 0x120, RZ ;  /* 0x00000120101b7810 */ /* 0x000fe40007ffe0ff */
[-C--:B------:R-:W-:Y:S02]  /*0ef0*/  LEA.HI.SX32 R13, R13, R16.reuse, 0x1b ;  /* 0x000000100d0d7211 */ /* 0x080fe400078fdaff */
[----:B------:R-:W-:Y:S02]  /*0f00*/  LEA R165, R7, UR21, 0x1 ;  /* 0x0000001507a57c11 */ /* 0x000fe4000f8e08ff */
[----:B------:R-:W-:-:S02]  /*0f10*/  LEA.HI.SX32 R19, R19, R16, 0x1b ;  /* 0x0000001013137211 */ /* 0x000fc400078fdaff */
[-C--:B------:R-:W-:Y:S02]  /*0f20*/  LEA.HI.SX32 R23, R23, R16.reuse, 0x1b ;  /* 0x0000001017177211 */ /* 0x080fe400078fdaff */
[----:B------:R-:W-:Y:S02]  /*0f30*/  IADD3 R7, PT, PT, R16, 0x160, RZ ;  /* 0x0000016010077810 */ /* 0x000fe40007ffe0ff */
[----:B------:R-:W-:Y:S02]  /*0f40*/  LEA R44, R29, UR21, 0x1 ;  /* 0x000000151d2c7c11 */ /* 0x000fe4000f8e08ff */
[----:B------:R-:W-:Y:S02]  /*0f50*/  LEA.HI.SX32 R27, R27, R16, 0x1b ;  /* 0x000000101b1b7211 */ /* 0x000fe400078fdaff */
[----:B------:R-:W-:Y:S02]  /*0f60*/  LEA R164, R13, UR21, 0x1 ;  /* 0x000000150da47c11 */ /* 0x000fe4000f8e08ff */
[----:B------:R-:W-:-:S02]  /*0f70*/  LEA R163, R19, UR21, 0x1 ;  /* 0x0000001513a37c11 */ /* 0x000fc4000f8e08ff */
[----:B------:R-:W-:Y:S02]  /*0f80*/  LEA R162, R23, UR21, 0x1 ;  /* 0x0000001517a27c11 */ /* 0x000fe4000f8e08ff */
[----:B------:R-:W-:Y:S02]  /*0f90*/  LEA.HI.SX32 R7, R7, R16, 0x1b ;  /* 0x0000001007077211 */ /* 0x000fe400078fdaff */
        /* <DEDUP_REMOVED lines=233> */
.L_x_206:
[----:B------:R-:W-:Y:S05]  /*1e30*/  BSYNC.RECONVERGENT B0 ;  /* 0x0000000000007941 */ /* 0x000fea0003800200 */
.L_x_205:
        /* <DEDUP_REMOVED lines=35> */
.L_x_208:
[----:B------:R-:W-:Y:S05]  /*2070*/  BSYNC.RECONVERGENT B0 ;  /* 0x0000000000007941 */ /* 0x000fea0003800200 */
.L_x_207:
        /* <DEDUP_REMOVED lines=37> */
.L_x_210:
[----:B------:R-:W-:Y:S05]  /*22d0*/  BSYNC.RECONVERGENT B0 ;  /* 0x0000000000007941 */ /* 0x000fea0003800200 */
.L_x_209:
        /* <DEDUP_REMOVED lines=35> */
.L_x_212:
[----:B------:R-:W-:Y:S05]  /*2510*/  BSYNC.RECONVERGENT B0 ;  /* 0x0000000000007941 */ /* 0x000fea0003800200 */
.L_x_211:
[----:B------:R-:W-:Y:S01]  /*2520*/  PRMT R24, RZ, 0x7610, R24 ;  /* 0x00007610ff187816 */ /* 0x000fe20000000018 */
[----:B------:R-:W-:Y:S01]  /*2530*/  HADD2.F32 R23, -RZ, R23.H0_H0 ;  /* 0x20000017ff177230 */ /* 0x000fe20000004100 */
[----:B------:R-:W-:Y:S01]  /*2540*/  ISETP.EQ.OR P6, PT, RZ, UR7, P2 ;  /* 0x00000007ff007c0c */ /* 0x000fe200097c2670 */
[----:B------:R-:W-:Y:S01]  /*2550*/  BSSY.RECONVERGENT B0, `(.L_x_213) ;  /* 0x0000026000007945 */ /* 0x000fe20003800200 */
[----:B------:R-:W-:Y:S01]  /*2560*/  FSETP.GTU.FTZ.AND P5, PT, R53, 20, PT ;  /* 0x41a000003500780b */ /* 0x000fe20003fbc000 */
[----:B------:R0:W-:Y:S01]  /*2570*/  STL.S16 [R1+0x14], R24 ;  /* 0x0000141801007387 */ /* 0x0001e20000100600 */
[----:B------:R-:W-:Y:S01]  /*2580*/  ISETP.EQ.OR P2, PT, RZ, UR7, P3 ;  /* 0x00000007ff007c0c */ /* 0x000fe20009f42670 */
[----:B------:R-:W-:Y:S01]  /*2590*/  HADD2.F32 R41, -RZ, R19.H0_H0 ;  /* 0x20000013ff297230 */ /* 0x000fe20000004100 */
[----:B------:R-:W-:Y:S01]  /*25a0*/  LOP3.LUT R0, R0, 0x1f, RZ, 0xc0, !PT ;  /* 0x0000001f00007812 */ /* 0x000fe200078ec0ff */
[----:B------:R-:W-:-:S06]  /*25b0*/  FADD.FTZ R52, R23, UR5 ;  /* 0x0000000517347e21 */ /* 0x000fcc0008010000 */
[----:B0-----:R-:W-:Y:S05]  /*25c0*/  @P6 BRA `(.L_x_214) ;  /* 0x0000000000786947 */ /* 0x001fea0003800000 */
        /* <DEDUP_REMOVED lines=30> */
.L_x_214:
[----:B------:R-:W-:Y:S05]  /*27b0*/  BSYNC.RECONVERGENT B0 ;  /* 0x0000000000007941 */ /* 0x000fea0003800200 */
.L_x_213:
        /* <DEDUP_REMOVED lines=39> */
.L_x_216:
[----:B------:R-:W-:Y:S05]  /*2a30*/  BSYNC.RECONVERGENT B0 ;  /* 0x0000000000007941 */ /* 0x000fea0003800200 */
.L_x_215:
        /* <DEDUP_REMOVED lines=41> */
.L_x_218:
[----:B------:R-:W-:Y:S05]  /*2cd0*/  BSYNC.RECONVERGENT B0 ;  /* 0x0000000000007941 */ /* 0x000fea0003800200 */
.L_x_217:
        /* <DEDUP_REMOVED lines=39> */
.L_x_220:
[----:B------:R-:W-:Y:S05]  /*2f50*/  BSYNC.RECONVERGENT B0 ;  /* 0x0000000000007941 */ /* 0x000fea0003800200 */
.L_x_219:
        /* <DEDUP_REMOVED lines=41> */
.L_x_222:
[----:B------:R-:W-:Y:S05]  /*31f0*/  BSYNC.RECONVERGENT B0 ;  /* 0x0000000000007941 */ /* 0x000fea0003800200 */
.L_x_221:
        /* <DEDUP_REMOVED lines=39> */
.L_x_224:
[----:B------:R-:W-:Y:S05]  /*3470*/  BSYNC.RECONVERGENT B0 ;  /* 0x0000000000007941 */ /* 0x000fea0003800200 */
.L_x_223:
        /* <DEDUP_REMOVED lines=45> */
.L_x_226:
[----:B------:R-:W-:Y:S05]  /*3750*/  BSYNC.RECONVERGENT B0 ;  /* 0x0000000000007941 */ /* 0x000fea0003800200 */
.L_x_225:
        /* <DEDUP_REMOVED lines=32> */
.L_x_228:
[----:B------:R-:W-:Y:S05]  /*3960*/  BSYNC.RECONVERGENT B0 ;  /* 0x0000000000007941 */ /* 0x000fea0003800200 */
.L_x_227:
        /* <DEDUP_REMOVED lines=32> */
.L_x_230:
[----:B------:R-:W-:Y:S05]  /*3b70*/  BSYNC.RECONVERGENT B0 ;  /* 0x0000000000007941 */ /* 0x000fea0003800200 */
.L_x_229:
        /* <DEDUP_REMOVED lines=32> */
.L_x_232:
[----:B------:R-:W-:Y:S05]  /*3d80*/  BSYNC.RECONVERGENT B0 ;  /* 0x0000000000007941 */ /* 0x000fea0003800200 */
.L_x_231:
        /* <DEDUP_REMOVED lines=32> */
.L_x_234:
[----:B------:R-:W-:Y:S05]  /*3f90*/  BSYNC.RECONVERGENT B0 ;  /* 0x0000000000007941 */ /* 0x000fea0003800200 */
.L_x_233:
        /* <DEDUP_REMOVED lines=32> */
.L_x_236:
[----:B------:R-:W-:Y:S05]  /*41a0*/  BSYNC.RECONVERGENT B0 ;  /* 0x0000000000007941 */ /* 0x000fea0003800200 */
.L_x_235:
        /* <DEDUP_REMOVED lines=48> */
.L_x_243:
        /* <DEDUP_REMOVED lines=56> */
[----:B------:R-:W-:Y:S01]  /*4830*/  UMOV UR12, UR8 ;  /* 0x00000008000c7c82 */ /* 0x000fe20008000000 */
[----:B------:R-:W-:Y:S01]  /*4840*/  PRMT R89, RZ, 0x7610, R89 ;  /* 0x00007610ff597816 */ /* 0x000fe20000000059 */
[----:B------:R-:W-:Y:S01]  /*4850*/  UMOV UR13, UR14 ;  /* 0x0000000e000d7c82 */ /* 0x000fe20008000000 */
[----:B------:R-:W-:Y:S01]  /*4860*/  PRMT R88, RZ, 0x7610, R88 ;  /* 0x00007610ff587816 */ /* 0x000fe20000000058 */
[----:B------:R-:W4:Y:S01]  /*4870*/  @!P2 LDG.E.U16 R90, desc[UR22][R44.64+0x280] ;  /* 0x000280162c5aa981 */ /* 0x000f22000c1e1500 */
[----:B------:R-:W-:Y:S01]  /*4880*/  UIMAD.WIDE.U32 UR12, UR7, UR26, UR12 ;  /* 0x0000001a070c72a5 */ /* 0x000fe2000f8e000c */
[----:B------:R-:W-:Y:S02]  /*4890*/  LOP3.LUT R47, R42, 0x200, RZ, 0xfc, !PT ;  /* 0x000002002a2f7812 */ /* 0x000fe400078efcff */
[----:B------:R-:W-:Y:S01]  /*48a0*/  ISETP.GE.AND P2, PT, R46, UR24, PT ;  /* 0x000000182e007c0c */ /* 0x000fe2000bf46270 */
[----:B------:R-:W4:Y:S01]  /*48b0*/  @!P3 LDG.E.U16 R89, desc[UR22][R44.64+0x2c0] ;  /* 0x0002c0162c59b981 */ /* 0x000f22000c1e1500 */
[----:B------:R-:W-:-:S02]  /*48c0*/  LOP3.LUT R46, R42, 0x220, RZ, 0xfc, !PT ;  /* 0x000002202a2e7812 */ /* 0x000fc400078efcff */
[----:B------:R-:W-:Y:S01]  /*48d0*/  PRMT R87, RZ, 0x7610, R87 ;  /* 0x00007610ff577816 */ /* 0x000fe20000000057 */
[----:B------:R-:W-:Y:S01]  /*48e0*/  UIMAD UR13, UR7, UR27, UR13 ;  /* 0x0000001b070d72a4 */ /* 0x000fe2000f8e020d */
[----:B------:R-:W-:Y:S01]  /*48f0*/  ISETP.GE.AND P3, PT, R47, UR24, PT ;  /* 0x000000182f007c0c */ /* 0x000fe2000bf66270 */
[----:B---3--:R-:W-:Y:S01]  /*4900*/  ULEA UR21, UP0, UR12, UR28, 0x3 ;  /* 0x0000001c0c157291 */ /* 0x008fe2000f8018ff */
[----:B------:R-:W3:Y:S01]  /*4910*/  @!P4 LDG.E.U16 R88, desc[UR22][R44.64+0x300] ;  /* 0x000300162c58c981 */ /* 0x000ee2000c1e1500 */
[----:B------:R-:W-:Y:S02]  /*4920*/  LOP3.LUT R47, R42, 0x240, RZ, 0xfc, !PT ;  /* 0x000002402a2f7812 */ /* 0x000fe400078efcff */
[----:B------:R-:W-:Y:S01]  /*4930*/  ISETP.GE.AND P4, PT, R46, UR24, PT ;  /* 0x000000182e007c0c */ /* 0x000fe2000bf86270 */
[----:B------:R-:W-:Y:S01]  /*4940*/  ULEA.HI.X UR12, UR12, UR29, UR13, 0x3, UP0 ;  /* 0x0000001d0c0c7291 */ /* 0x000fe200080f1c0d */
[----:B------:R-:W-:Y:S01]  /*4950*/  PRMT R46, RZ, 0x7610, R46 ;  /* 0x00007610ff2e7816 */ /* 0x000fe2000000002e */
[----:B------:R-:W3:Y:S01]  /*4960*/  @!P5 LDG.E.U16 R87, desc[UR22][R44.64+0x340] ;  /* 0x000340162c57d981 */ /* 0x000ee2000c1e1500 */
[----:B------:R-:W-:-:S02]  /*4970*/  PRMT R86, RZ, 0x7610, R86 ;  /* 0x00007610ff567816 */ /* 0x000fc40000000056 */
[----:B------:R-:W-:Y:S02]  /*4980*/  PRMT R101, RZ, 0x7610, R101 ;  /* 0x00007610ff657816 */ /* 0x000fe40000000065 */
[----:B------:R-:W-:Y:S01]  /*4990*/  ISETP.GE.AND P5, PT, R47, UR24, PT ;  /* 0x000000182f007c0c */ /* 0x000fe2000bfa6270 */
[----:B------:R-:W3:Y:S01]  /*49a0*/  @!P6 LDG.E.U16 R46, desc[UR22][R44.64+0x380] ;  /* 0x000380162c2ee981 */ /* 0x000ee2000c1e1500 */
[C---:B------:R-:W-:Y:S02]  /*49b0*/  LOP3.LUT R48, R42.reuse, 0x260, RZ, 0xfc, !PT ;  /* 0x000002602a307812 */ /* 0x040fe400078efcff */
[----:B------:R-:W-:Y:S01]  /*49c0*/  LOP3.LUT R47, R42, 0x280, RZ, 0xfc, !PT ;  /* 0x000002802a2f7812 */ /* 0x000fe200078efcff */
[----:B------:R-:W3:Y:S01]  /*49d0*/  @!P2 LDG.E.U16 R86, desc[UR22][R44.64+0x3c0] ;  /* 0x0003c0162c56a981 */ /* 0x000ee2000c1e1500 */
[----:B------:R-:W-:Y:S02]  /*49e0*/  PRMT R85, RZ, 0x7610, R85 ;  /* 0x00007610ff557816 */ /* 0x000fe40000000055 */
[----:B------:R-:W-:Y:S01]  /*49f0*/  MOV R40, UR21 ;  /* 0x0000001500287c02 */ /* 0x000fe20008000f00 */
[----:B------:R-:W2:Y:S01]  /*4a00*/  @!P1 LDG.E.U16 R101, desc[UR22][R44.64] ;  /* 0x000000162c659981 */ /* 0x000ea2000c1e1500 */
[----:B------:R-:W-:-:S02]  /*4a10*/  MOV R41, UR12 ;  /* 0x0000000c00297c02 */ /* 0x000fc40008000f00 */
[----:B------:R-:W-:Y:S01]  /*4a20*/  ISETP.GE.AND P6, PT, R48, UR24, PT ;  /* 0x0000001830007c0c */ /* 0x000fe2000bfc6270 */
[----:B------:R-:W3:Y:S01]  /*4a30*/  @!P3 LDG.E.U16 R85, desc[UR22][R44.64+0x400] ;  /* 0x000400162c55b981 */ /* 0x000ee2000c1e1500 */
[----:B------:R-:W-:Y:S02]  /*4a40*/  ISETP.GE.AND P2, PT, R47, UR24, PT ;  /* 0x000000182f007c0c */ /* 0x000fe4000bf46270 */
[C---:B------:R-:W-:Y:S01]  /*4a50*/  LOP3.LUT R47, R42.reuse, 0x2a0, RZ, 0xfc, !PT ;  /* 0x000002a02a2f7812 */ /* 0x040fe200078efcff */
[----:B------:R-:W4:Y:S01]  /*4a60*/  LDG.E.64 R40, desc[UR22][R40.64] ;  /* 0x0000001628287981 */ /* 0x000f22000c1e1b00 */
[----:B------:R-:W-:Y:S02]  /*4a70*/  PRMT R84, RZ, 0x7610, R84 ;  /* 0x00007610ff547816 */ /* 0x000fe40000000054 */
[----:B------:R-:W-:Y:S02]  /*4a80*/  PRMT R83, RZ, 0x7610, R83 ;  /* 0x00007610ff537816 */ /* 0x000fe40000000053 */
[----:B------:R-:W-:-:S02]  /*4a90*/  LOP3.LUT R48, R42, 0x2c0, RZ, 0xfc, !PT ;  /* 0x000002c02a307812 */ /* 0x000fc400078efcff */
[----:B------:R-:W-:Y:S01]  /*4aa0*/  ISETP.GE.AND P3, PT, R47, UR24, PT ;  /* 0x000000182f007c0c */ /* 0x000fe2000bf66270 */
[----:B------:R-:W3:Y:S01]  /*4ab0*/  @!P4 LDG.E.U16 R84, desc[UR22][R44.64+0x440] ;  /* 0x000440162c54c981 */ /* 0x000ee2000c1e1500 */
[----:B------:R-:W-:Y:S02]  /*4ac0*/  LOP3.LUT R47, R42, 0x2e0, RZ, 0xfc, !PT ;  /* 0x000002e02a2f7812 */ /* 0x000fe400078efcff */
[----:B------:R-:W-:Y:S01]  /*4ad0*/  PRMT R82, RZ, 0x7610, R82 ;  /* 0x00007610ff527816 */ /* 0x000fe20000000052 */
[----:B------:R-:W3:Y:S01]  /*4ae0*/  @!P5 LDG.E.U16 R83, desc[UR22][R44.64+0x480] ;  /* 0x000480162c53d981 */ /* 0x000ee2000c1e1500 */
[----:B------:R-:W-:Y:S02]  /*4af0*/  ISETP.GE.AND P4, PT, R48, UR24, PT ;  /* 0x0000001830007c0c */ /* 0x000fe4000bf86270 */
        /* <DEDUP_REMOVED lines=47> */
[CC--:B------:R-:W-:Y:S02]  /*4df0*/  LEA.HI.SX32 R42, R120.reuse, R120.reuse, 0x1b ;  /* 0x00000078782a7211 */ /* 0x0c0fe400078fdaff */
[C---:B------:R-:W-:Y:S02]  /*4e00*/  IADD3 R103, PT, PT, R120.reuse, 0x20, RZ ;  /* 0x0000002078677810 */ /* 0x040fe40007ffe0ff */
[----:B------:R-:W-:Y:S01]  /*4e10*/  IADD3 R105, PT, PT, R120, 0x40, RZ ;  /* 0x0000004078697810 */ /* 0x000fe20007ffe0ff */
[----:B-1----:R-:W-:Y:S01]  /*4e20*/  ULEA UR21, UR12, UR21, 0x18 ;  /* 0x000000150c157291 */ /* 0x002fe2000f8ec0ff */
[-C--:B------:R-:W-:Y:S02]  /*4e30*/  LEA.HI.SX32 R103, R103, R120.reuse, 0x1b ;  /* 0x0000007867677211 */ /* 0x080fe400078fdaff */
[----:B------:R-:W-:-:S03]  /*4e40*/  LEA.HI.SX32 R105, R105, R120, 0x1b ;  /* 0x0000007869697211 */ /* 0x000fc600078fdaff */
[----:B------:R-:W-:Y:S02]  /*4e50*/  LEA R42, R42, UR21, 0x1 ;  /* 0x000000152a2a7c11 */ /* 0x000fe4000f8e08ff */
[C---:B------:R-:W-:Y:S02]  /*4e60*/  IADD3 R121, PT, PT, R120.reuse, 0xc0, RZ ;  /* 0x000000c078797810 */ /* 0x040fe40007ffe0ff */
[----:B------:R-:W-:Y:S02]  /*4e70*/  LEA R103, R103, UR21, 0x1 ;  /* 0x0000001567677c11 */ /* 0x000fe4000f8e08ff */
[C---:B------:R-:W-:Y:S02]  /*4e80*/  IADD3 R129, PT, PT, R120.reuse, 0x60, RZ ;  /* 0x0000006078817810 */ /* 0x040fe40007ffe0ff */
[----:B0-----:R-:W-:Y:S02]  /*4e90*/  LEA R44, R105, UR21, 0x1 ;  /* 0x00000015692c7c11 */ /* 0x001fe4000f8e08ff */
[----:B------:R-:W-:-:S02]  /*4ea0*/  IADD3 R45, PT, PT, R120, 0x80, RZ ;  /* 0x00000080782d7810 */ /* 0x000fc40007ffe0ff */
[C---:B------:R-:W-:Y:S02]  /*4eb0*/  IADD3 R131, PT, PT, R120.reuse, 0xa0, RZ ;  /* 0x000000a078837810 */ /* 0x040fe40007ffe0ff */
[-C--:B------:R-:W-:Y:S02]  /*4ec0*/  LEA.HI.SX32 R132, R121, R120.reuse, 0x1b ;  /* 0x0000007879847211 */ /* 0x080fe400078fdaff */
[-C--:B------:R-:W-:Y:S02]  /*4ed0*/  LEA.HI.SX32 R129, R129, R120.reuse, 0x1b ;  /* 0x0000007881817211 */ /* 0x080fe400078fdaff */
[-C--:B------:R-:W-:Y:S02]  /*4ee0*/  LEA.HI.SX32 R130, R45, R120.reuse, 0x1b ;  /* 0x000000782d827211 */ /* 0x080fe400078fdaff */
[----:B------:R-:W-:Y:S02]  /*4ef0*/  IADD3 R123, PT, PT, R120, 0xe0, RZ ;  /* 0x000000e0787b7810 */ /* 0x000fe40007ffe0ff */
[----:B------:R-:W-:-:S02]  /*4f00*/  LEA.HI.SX32 R131, R131, R120, 0x1b ;  /* 0x0000007883837211 */ /* 0x000fc400078fdaff */
[C---:B------:R-:W-:Y:S02]  /*4f10*/  IADD3 R125, PT, PT, R120.reuse, 0x100, RZ ;  /* 0x00000100787d7810 */ /* 0x040fe40007ffe0ff */
[C---:B------:R-:W-:Y:S02]  /*4f20*/  IADD3 R159, PT, PT, R120.reuse, 0x120, RZ ;  /* 0x00000120789f7810 */ /* 0x040fe40007ffe0ff */
[----:B------:R-:W-:Y:S02]  /*4f30*/  LEA R134, R129, UR21, 0x1 ;  /* 0x0000001581867c11 */ /* 0x000fe4000f8e08ff */
[----:B------:R-:W-:Y:S02]  /*4f40*/  IADD3 R116, PT, PT, R120, 0x140, RZ ;  /* 0x0000014078747810 */ /* 0x000fe40007ffe0ff */
[----:B------:R-:W-:Y:S02]  /*4f50*/  LEA R129, R130, UR21, 0x1 ;  /* 0x0000001582817c11 */ /* 0x000fe4000f8e08ff */
[----:B------:R-:W-:-:S02]  /*4f60*/  LEA.HI.SX32 R124, R123, R120, 0x1b ;  /* 0x000000787b7c7211 */ /* 0x000fc400078fdaff */
[----:B------:R-:W-:Y:S02]  /*4f70*/  LEA R130, R131, UR21, 0x1 ;  /* 0x0000001583827c11 */ /* 0x000fe4000f8e08ff */
[-C--:B------:R-:W-:Y:S02]  /*4f80*/  LEA.HI.SX32 R125, R125, R120.reuse, 0x1b ;  /* 0x000000787d7d7211 */ /* 0x080fe400078fdaff */
[----:B------:R-:W-:Y:S02]  /*4f90*/  LEA R132, R132, UR21, 0x1 ;  /* 0x0000001584847c11 */ /* 0x000fe4000f8e08ff */
[-C--:B------:R-:W-:Y:S02]  /*4fa0*/  LEA.HI.SX32 R128, R159, R120.reuse, 0x1b ;  /* 0x000000789f807211 */ /* 0x080fe400078fdaff */
[----:B------:R-:W-:Y:S02]  /*4fb0*/  IADD3 R122, PT, PT, R120, 0x180, RZ ;  /* 0x00000180787a7810 */ /* 0x000fe40007ffe0ff */
[----:B------:R-:W-:-:S02]  /*4fc0*/  LEA.HI.SX32 R116, R116, R120, 0x1b ;  /* 0x0000007874747211 */ /* 0x000fc400078fdaff */
[----:B------:R-:W-:Y:S02]  /*4fd0*/  IADD3 R117, PT, PT, R120, 0x1c0, RZ ;  /* 0x000001c078757810 */ /* 0x000fe40007ffe0ff */
[----:B------:R-:W-:Y:S02]  /*4fe0*/  LEA R131, R125, UR21, 0x1 ;  /* 0x000000157d837c11 */ /* 0x000fe4000f8e08ff */
[----:B------:R-:W-:Y:S02]  /*4ff0*/  LEA R128, R128, UR21, 0x1 ;  /* 0x0000001580807c11 */ /* 0x000fe4000f8e08ff */
[----:B------:R-:W-:Y:S02]  /*5000*/  IADD3 R119, PT, PT, R120, 0x200, RZ ;  /* 0x0000020078777810 */ /* 0x000fe40007ffe0ff */
[----:B------:R-:W-:Y:S02]  /*5010*/  LEA.HI.SX32 R122, R122, R120, 0x1b ;  /* 0x000000787a7a7211 */ /* 0x000fe400078fdaff */
[----:B------:R-:W-:-:S02]  /*5020*/  IADD3 R155, PT, PT, R120, 0x220, RZ ;  /* 0x00000220789b7810 */ /* 0x000fc40007ffe0ff */
[C---:B------:R-:W-:Y:S02]  /*5030*/  IADD3 R153, PT, PT, R120.reuse, 0x240, RZ ;  /* 0x0000024078997810 */ /* 0x040fe40007ffe0ff */
[-C--:B------:R-:W-:Y:S02]  /*5040*/  LEA.HI.SX32 R117, R117, R120.reuse, 0x1b ;  /* 0x0000007875757211 */ /* 0x080fe400078fdaff */
[C---:B------:R-:W-:Y:S02]  /*5050*/  IADD3 R141, PT, PT, R120.reuse, 0x260, RZ ;  /* 0x00000260788d7810 */ /* 0x040fe40007ffe0ff */
[----:B------:R-:W-:Y:S02]  /*5060*/  IADD3 R111, PT, PT, R120, 0x280, RZ ;  /* 0x00000280786f7810 */ /* 0x000fe40007ffe0ff */
[-C--:B------:R-:W-:Y:S02]  /*5070*/  LEA.HI.SX32 R119, R119, R120.reuse, 0x1b ;  /* 0x0000007877777211 */ /* 0x080fe400078fdaff */
[----:B------:R-:W-:-:S02]  /*5080*/  LEA.HI.SX32 R112, R155, R120, 0x1b ;  /* 0x000000789b707211 */ /* 0x000fc400078fdaff */
[C---:B------:R-:W-:Y:S02]  /*5090*/  IADD3 R109, PT, PT, R120.reuse, 0x2a0, RZ ;  /* 0x000002a0786d7810 */ /* 0x040fe40007ffe0ff */
[-C--:B------:R-:W-:Y:S02]  /*50a0*/  LEA.HI.SX32 R110, R153, R120.reuse, 0x1b ;  /* 0x00000078996e7211 */ /* 0x080fe400078fdaff */
[----:B------:R-:W-:Y:S02]  /*50b0*/  LEA R117, R117, UR21, 0x1 ;  /* 0x0000001575757c11 */ /* 0x000fe4000f8e08ff */
[-C--:B------:R-:W-:Y:S02]  /*50c0*/  LEA.HI.SX32 R106, R141, R120.reuse, 0x1b ;  /* 0x000000788d6a7211 */ /* 0x080fe400078fdaff */
[----:B------:R-:W-:Y:S02]  /*50d0*/  IADD3 R139, PT, PT, R120, 0x2e0, RZ ;  /* 0x000002e0788b7810 */ /* 0x000fe40007ffe0ff */
[----:B------:R-:W-:-:S02]  /*50e0*/  LEA.HI.SX32 R111, R111, R120, 0x1b ;  /* 0x000000786f6f7211 */ /* 0x000fc400078fdaff */
[C---:B------:R-:W-:Y:S02]  /*50f0*/  IADD3 R107, PT, PT, R120.reuse, 0x300, RZ ;  /* 0x00000300786b7810 */ /* 0x040fe40007ffe0ff */
[----:B------:R-:W-:Y:S02]  /*5100*/  IADD3 R137, PT, PT, R120, 0x320, RZ ;  /* 0x0000032078897810 */ /* 0x000fe40007ffe0ff */
[-C--:B------:R-:W-:Y:S02]  /*5110*/  LEA.HI.SX32 R109, R109, R120.reuse, 0x1b ;  /* 0x000000786d6d7211 */ /* 0x080fe400078fdaff */
[----:B------:R-:W-:Y:S02]  /*5120*/  LEA R110, R110, UR21, 0x1 ;  /* 0x000000156e6e7c11 */ /* 0x000fe4000f8e08ff */
[----:B------:R-:W-:Y:S02]  /*5130*/  IADD3 R105, PT, PT, R120, 0x340, RZ ;  /* 0x0000034078697810 */ /* 0x000fe40007ffe0ff */
[----:B------:R-:W-:-:S02]  /*5140*/  LEA.HI.SX32 R108, R139, R120, 0x1b ;  /* 0x000000788b6c7211 */ /* 0x000fc400078fdaff */
[C---:B------:R-:W-:Y:S02]  /*5150*/  IADD3 R115, PT, PT, R120.reuse, 0x380, RZ ;  /* 0x0000038078737810 */ /* 0x040fe40007ffe0ff */
[-C--:B------:R-:W-:Y:S02]  /*5160*/  LEA.HI.SX32 R107, R107, R120.reuse, 0x1b ;  /* 0x000000786b6b7211 */ /* 0x080fe400078fdaff */
[C---:B------:R-:W-:Y:S02]  /*5170*/  IADD3 R135, PT, PT, R120.reuse, 0x3a0, RZ ;  /* 0x000003a078877810 */ /* 0x040fe40007ffe0ff */
[C---:B------:R-:W-:Y:S02]  /*5180*/  IADD3 R127, PT, PT, R120.reuse, 0x3c0, RZ ;  /* 0x000003c0787f7810 */ /* 0x040fe40007ffe0ff */
[----:B------:R-:W-:Y:S02]  /*5190*/  LEA.HI.SX32 R105, R105, R120, 0x1b ;  /* 0x0000007869697211 */ /* 0x000fe400078fdaff */
[----:B------:R-:W-:-:S02]  /*51a0*/  IADD3 R133, PT, PT, R120, 0x3e0, RZ ;  /* 0x000003e078857810 */ /* 0x000fc40007ffe0ff */
[----:B------:R-:W-:Y:S02]  /*51b0*/  LEA R108, R108, UR21, 0x1 ;  /* 0x000000156c6c7c11 */ /* 0x000fe4000f8e08ff */
[-C--:B------:R-:W-:Y:S02]  /*51c0*/  LEA.HI.SX32 R115, R115, R120.reuse, 0x1b ;  /* 0x0000007873737211 */ /* 0x080fe400078fdaff */
[-C--:B------:R-:W-:Y:S02]  /*51d0*/  LEA.HI.SX32 R126, R135, R120.reuse, 0x1b ;  /* 0x00000078877e7211 */ /* 0x080fe400078fdaff */
[----:B------:R-:W-:Y:S02]  /*51e0*/  SHF.L.U32 R102, R102, 0x5, RZ ;  /* 0x0000000566667819 */ /* 0x000fe400000006ff */
[-C--:B------:R-:W-:Y:S02]  /*51f0*/  LEA.HI.SX32 R127, R127, R120.reuse, 0x1b ;  /* 0x000000787f7f7211 */ /* 0x080fe400078fdaff */
[----:B------:R-:W-:-:S02]  /*5200*/  LEA.HI.SX32 R133, R133, R120, 0x1b ;  /* 0x0000007885857211 */ /* 0x000fc400078fdaff */
[----:B------:R-:W-:Y:S02]  /*5210*/  LEA R115, R115, UR21, 0x1 ;  /* 0x0000001573737c11 */ /* 0x000fe4000f8e08ff */
[----:B------:R-:W-:Y:S01]  /*5220*/  LEA R133, R133, UR21, 0x1 ;  /* 0x0000001585857c11 */ /* 0x000fe2000f8e08ff */
[----:B--2---:R0:W-:Y:S04]  /*5230*/  STS.U16 [R42], R101 ;  /* 0x000000652a007388 */ /* 0x0041e80000000400 */
[----:B------:R-:W-:Y:S01]  /*5240*/  STS.U16 [R103+0x40], R100 ;  /* 0x0000406467007388 */ /* 0x000fe20000000400 */
[----:B0-----:R-:W-:-:S03]  /*5250*/  IADD3 R42, PT, PT, R120, 0x160, RZ ;  /* 0x00000160782a7810 */ /* 0x001fc60007ffe0ff */
[----:B-----5:R0:W-:Y:S01]  /*5260*/  STS.U16 [R44+0x80], R43 ;  /* 0x0000802b2c007388 */ /* 0x0201e20000000400 */
[----:B------:R-:W-:Y:S01]  /*5270*/  LEA.HI.SX32 R121, R42, R120, 0x1b ;  /* 0x000000782a797211 */ /* 0x000fe200078fdaff */
[----:B----4-:R-:W-:-:S04]  /*5280*/  FMUL.FTZ R42, R41, R61 ;  /* 0x0000003d292a7220 */ /* 0x010fc80000410000 */
[----:B------:R-:W-:Y:S01]  /*5290*/  FMUL.RZ R136, R42, 0.15915493667125701904 ;  /* 0x3e22f9832a887820 */ /* 0x000fe2000040c000 */
[C---:B0-----:R-:W-:Y:S01]  /*52a0*/  IADD3 R43, PT, PT, R120.reuse, 0x360, RZ ;  /* 0x00000360782b7810 */ /* 0x041fe20007ffe0ff */
[----:B------:R0:W-:Y:S02]  /*52b0*/  STS.U16 [R134+0xc0], R113 ;  /* 0x0000c07186007388 */ /* 0x0001e40000000400 */
[----:B------:R-:W-:Y:S01]  /*52c0*/  MUFU.SIN R42, R136 ;  /* 0x00000088002a7308 */ /* 0x000fe20000000400 */
[----:B------:R-:W-:Y:S01]  /*52d0*/  LEA.HI.SX32 R114, R43, R120, 0x1b ;  /* 0x000000782b727211 */ /* 0x000fe200078fdaff */
[----:B------:R-:W-:Y:S01]  /*52e0*/  STS.U16 [R129+0x100], R98 ;  /* 0x0001006281007388 */ /* 0x000fe20000000400 */
[----:B------:R-:W-:-:S05]  /*52f0*/  IADD3 R44, PT, PT, R120, 0x1a0, RZ ;  /* 0x000001a0782c7810 */ /* 0x000fca0007ffe0ff */
[----:B------:R1:W-:Y:S01]  /*5300*/  MUFU.COS R43, R136 ;  /* 0x00000088002b7308 */ /* 0x0003e20000000000 */
[----:B------:R-:W-:Y:S01]  /*5310*/  STS.U16 [R130+0x140], R99 ;  /* 0x0001406382007388 */ /* 0x000fe20000000400 */
[----:B------:R-:W-:-:S03]  /*5320*/  IADD3 R101, PT, PT, R120, 0x1e0, RZ ;  /* 0x000001e078657810 */ /* 0x000fc60007ffe0ff */
[----:B------:R2:W-:Y:S01]  /*5330*/  STS.U16 [R132+0x180], R97 ;  /* 0x0001806184007388 */ /* 0x0005e20000000400 */
[----:B-1----:R-:W-:Y:S01]  /*5340*/  LEA R136, R124, UR21, 0x1 ;  /* 0x000000157c887c11 */ /* 0x002fe2000f8e08ff */
[----:B0-----:R-:W-:Y:S01]  /*5350*/  FMUL.FTZ R113, R41, R59 ;  /* 0x0000003b29717220 */ /* 0x001fe20000410000 */
[-C--:B------:R-:W-:Y:S02]  /*5360*/  LEA.HI.SX32 R123, R44, R120.reuse, 0x1b ;  /* 0x000000782c7b7211 */ /* 0x080fe400078fdaff */
[----:B--2---:R-:W-:Y:S01]  /*5370*/  LEA R97, R116, UR21, 0x1 ;  /* 0x0000001574617c11 */ /* 0x004fe2000f8e08ff */
[----:B------:R-:W-:Y:S01]  /*5380*/  STS.U16 [R136+0x1c0], R93 ;  /* 0x0001c05d88007388 */ /* 0x000fe20000000400 */
[----:B------:R-:W-:Y:S02]  /*5390*/  LEA.HI.SX32 R118, R101, R120, 0x1b ;  /* 0x0000007865767211 */ /* 0x000fe400078fdaff */
[----:B------:R-:W-:Y:S01]  /*53a0*/  LEA R98, R121, UR21, 0x1 ;  /* 0x0000001579627c11 */ /* 0x000fe2000f8e08ff */
[----:B------:R0:W-:Y:S01]  /*53b0*/  STS.U16 [R131+0x200], R96 ;  /* 0x0002006083007388 */ /* 0x0001e20000000400 */
[----:B------:R-:W-:Y:S01]  /*53c0*/  LEA R99, R122, UR21, 0x1 ;  /* 0x000000157a637c11 */ /* 0x000fe2000f8e08ff */
[----:B------:R-:W-:Y:S01]  /*53d0*/  FMUL.FTZ R100, R41, R62 ;  /* 0x0000003e29647220 */ /* 0x000fe20000410000 */
[----:B------:R-:W-:Y:S01]  /*53e0*/  LEA R116, R123, UR21, 0x1 ;  /* 0x000000157b747c11 */ /* 0x000fe2000f8e08ff */
[----:B------:R-:W-:Y:S01]  /*53f0*/  STS.U16 [R128+0x240], R91 ;  /* 0x0002405b80007388 */ /* 0x000fe20000000400 */
[----:B------:R-:W-:Y:S01]  /*5400*/  FMUL.RZ R121, R113, 0.15915493667125701904 ;  /* 0x3e22f98371797820 */ /* 0x000fe2000040c000 */
[----:B------:R-:W-:-:S02]  /*5410*/  IADD3 R103, PT, PT, R120, 0x2c0, RZ ;  /* 0x000002c078677810 */ /* 0x000fc40007ffe0ff */
[----:B------:R1:W-:Y:S01]  /*5420*/  STS.U16 [R97+0x280], R90 ;  /* 0x0002805a61007388 */ /* 0x0003e20000000400 */
[----:B------:R-:W-:Y:S01]  /*5430*/  LEA R113, R118, UR21, 0x1 ;  /* 0x0000001576717c11 */ /* 0x000fe2000f8e08ff */
[----:B------:R-:W-:Y:S01]  /*5440*/  FMUL.RZ R104, R100, 0.15915493667125701904 ;  /* 0x3e22f98364687820 */ /* 0x000fe2000040c000 */
[----:B0-----:R-:W-:Y:S01]  /*5450*/  LEA R96, R119, UR21, 0x1 ;  /* 0x0000001577607c11 */ /* 0x001fe2000f8e08ff */
[----:B------:R0:W-:Y:S01]  /*5460*/  STS.U16 [R98+0x2c0], R89 ;  /* 0x0002c05962007388 */ /* 0x0001e20000000400 */
[----:B------:R-:W-:Y:S01]  /*5470*/  LEA.HI.SX32 R103, R103, R120, 0x1b ;  /* 0x0000007867677211 */ /* 0x000fe200078fdaff */
[----:B-1----:R-:W-:Y:S02]  /*5480*/  FMUL.FTZ R97, R41, R58 ;  /* 0x0000003a29617220 */ /* 0x002fe40000410000 */
[----:B---3--:R1:W-:Y:S01]  /*5490*/  STS.U16 [R99+0x300], R88 ;  /* 0x0003005863007388 */ /* 0x0083e20000000400 */
[----:B0-----:R-:W-:-:S03]  /*54a0*/  LEA R89, R112, UR21, 0x1 ;  /* 0x0000001570597c11 */ /* 0x001fc6000f8e08ff */
[----:B------:R-:W-:Y:S01]  /*54b0*/  STS.U16 [R116+0x340], R87 ;  /* 0x0003405774007388 */ /* 0x000fe20000000400 */
[----:B------:R-:W-:Y:S01]  /*54c0*/  FMUL.RZ R98, R97, 0.15915493667125701904 ;  /* 0x3e22f98361627820 */ /* 0x000fe2000040c000 */
[----:B------:R-:W-:Y:S02]  /*54d0*/  LEA R97, R106, UR21, 0x1 ;  /* 0x000000156a617c11 */ /* 0x000fe4000f8e08ff */
[----:B------:R0:W-:Y:S01]  /*54e0*/  STS.U16 [R117+0x380], R46 ;  /* 0x0003802e75007388 */ /* 0x0001e20000000400 */
[----:B------:R-:W2:Y:S01]  /*54f0*/  MUFU.SIN R45, R104 ;  /* 0x00000068002d7308 */ /* 0x000ea20000000400 */
[----:B-1----:R-:W-:Y:S02]  /*5500*/  LEA R88, R111, UR21, 0x1 ;  /* 0x000000156f587c11 */ /* 0x002fe4000f8e08ff */
[----:B------:R1:W-:Y:S01]  /*5510*/  STS.U16 [R113+0x3c0], R86 ;  /* 0x0003c05671007388 */ /* 0x0003e20000000400 */
[----:B------:R-:W-:Y:S01]  /*5520*/  FMUL.FTZ R40, R40, 1.4426950216293334961 ;  /* 0x3fb8aa3b28287820 */ /* 0x000fe20000410000 */
[----:B------:R-:W-:-:S02]  /*5530*/  LEA R103, R103, UR21, 0x1 ;  /* 0x0000001567677c11 */ /* 0x000fc4000f8e08ff */
[----:B------:R-:W-:Y:S01]  /*5540*/  STS.U16 [R96+0x400], R85 ;  /* 0x0004005560007388 */ /* 0x000fe20000000400 */
[----:B------:R3:W4:Y:S01]  /*5550*/  MUFU.COS R100, R104 ;  /* 0x0000006800647308 */ /* 0x0007220000000000 */
[----:B0-----:R-:W-:Y:S02]  /*5560*/  LEA R46, R109, UR21, 0x1 ;  /* 0x000000156d2e7c11 */ /* 0x001fe4000f8e08ff */
[----:B------:R0:W-:Y:S01]  /*5570*/  STS.U16 [R89+0x440], R84 ;  /* 0x0004405459007388 */ /* 0x0001e20000000400 */
[----:B-1----:R-:W-:-:S03]  /*5580*/  LEA R86, R107, UR21, 0x1 ;  /* 0x000000156b567c11 */ /* 0x002fc6000f8e08ff */
[----:B------:R-:W-:Y:S01]  /*5590*/  STS.U16 [R110+0x480], R83 ;  /* 0x000480536e007388 */ /* 0x000fe20000000400 */
[----:B---3--:R-:W-:-:S03]  /*55a0*/  LEA.HI.SX32 R104, R137, R120, 0x1b ;  /* 0x0000007889687211 */ /* 0x008fc600078fdaff */
[----:B------:R1:W-:Y:S01]  /*55b0*/  STS.U16 [R97+0x4c0], R82 ;  /* 0x0004c05261007388 */ /* 0x0003e20000000400 */
[----:B0-----:R-:W-:Y:S01]  /*55c0*/  FMUL.FTZ R89, R41, R57 ;  /* 0x0000003929597220 */ /* 0x001fe20000410000 */
[----:B------:R-:W-:Y:S02]  /*55d0*/  FMUL.FTZ R96, R40, R58 ;  /* 0x0000003a28607220 */ /* 0x000fe40000410000 */
[----:B------:R0:W-:Y:S04]  /*55e0*/  STS.U16 [R88+0x500], R81 ;  /* 0x0005005158007388 */ /* 0x0001e80000000400 */
[----:B------:R3:W-:Y:S01]  /*55f0*/  STS.U16 [R46+0x540], R47 ;  /* 0x0005402f2e007388 */ /* 0x0007e20000000400 */
[----:B-1----:R-:W-:Y:S01]  /*5600*/  FMUL.RZ R97, R89, 0.15915493667125701904 ;  /* 0x3e22f98359617820 */ /* 0x002fe2000040c000 */
[----:B------:R-:W-:-:S02]  /*5610*/  LEA R89, R114, UR21, 0x1 ;  /* 0x0000001572597c11 */ /* 0x000fc4000f8e08ff */
[----:B------:R-:W-:Y:S01]  /*5620*/  STS.U16 [R103+0x580], R80 ;  /* 0x0005805067007388 */ /* 0x000fe20000000400 */
[----:B0-----:R-:W-:Y:S02]  /*5630*/  LEA R81, R104, UR21, 0x1 ;  /* 0x0000001568517c11 */ /* 0x001fe4000f8e08ff */
[----:B------:R-:W-:Y:S01]  /*5640*/  LEA R88, R105, UR21, 0x1 ;  /* 0x0000001569587c11 */ /* 0x000fe2000f8e08ff */
[----:B------:R-:W-:Y:S01]  /*5650*/  STS.U16 [R108+0x5c0], R79 ;  /* 0x0005c04f6c007388 */ /* 0x000fe20000000400 */
[----:B------:R0:W-:Y:S01]  /*5660*/  MUFU.EX2 R84, R96 ;  /* 0x0000006000547308 */ /* 0x0001e20000000800 */
[----:B---3--:R-:W-:Y:S02]  /*5670*/  LEA R47, R126, UR21, 0x1 ;  /* 0x000000157e2f7c11 */ /* 0x008fe4000f8e08ff */
[----:B------:R-:W-:Y:S01]  /*5680*/  STS.U16 [R86+0x600], R49 ;  /* 0x0006003156007388 */ /* 0x000fe20000000400 */
[----:B------:R-:W-:-:S03]  /*5690*/  LEA.HI.SX32 R46, R102, R102, 0x1b ;  /* 0x00000066662e7211 */ /* 0x000fc600078fdaff */
[----:B------:R-:W-:Y:S01]  /*56a0*/  STS.U16 [R81+0x640], R78 ;  /* 0x0006404e51007388 */ /* 0x000fe20000000400 */
[----:B0-----:R-:W-:-:S03]  /*56b0*/  LEA R96, R127, UR21, 0x1 ;  /* 0x000000157f607c11 */ /* 0x001fc6000f8e08ff */
[----:B------:R-:W-:Y:S01]  /*56c0*/  STS.U16 [R88+0x680], R51 ;  /* 0x0006803358007388 */ /* 0x000fe20000000400 */
[----:B------:R-:W-:-:S03]  /*56d0*/  LEA R46, R46, UR21, 0x1 ;  /* 0x000000152e2e7c11 */ /* 0x000fc6000f8e08ff */
[----:B------:R-:W-:Y:S04]  /*56e0*/  STS.U16 [R89+0x6c0], R50 ;  /* 0x0006c03259007388 */ /* 0x000fe80000000400 */
[----:B------:R-:W-:Y:S04]  /*56f0*/  STS.U16 [R115+0x700], R48 ;  /* 0x0007003073007388 */ /* 0x000fe80000000400 */
[----:B------:R0:W-:Y:S04]  /*5700*/  STS.U16 [R47+0x740], R92 ;  /* 0x0007405c2f007388 */ /* 0x0001e80000000400 */
[----:B------:R1:W-:Y:S04]  /*5710*/  STS.U16 [R96+0x780], R95 ;  /* 0x0007805f60007388 */ /* 0x0003e80000000400 */
[----:B------:R-:W-:Y:S01]  /*5720*/  STS.U16 [R133+0x7c0], R94 ;  /* 0x0007c05e85007388 */ /* 0x000fe20000000400 */
[----:B------:R-:W-:-:S03]  /*5730*/  NOP ;  /* 0x0000000000007918 */ /* 0x000fc60000000000 */
[----:B------:R-:W-:Y:S04]  /*5740*/  LDS.U16 R48, [R46] ;  /* 0x000000002e307984 */ /* 0x000fe80000000400 */
[----:B------:R-:W3:Y:S01]  /*5750*/  LDS.U16 R49, [R46+0x2] ;  /* 0x000002002e317984 */ /* 0x000ee20000000400 */
[----:B0-----:R-:W-:-:S03]  /*5760*/  FMUL.FTZ R47, R41, R55 ;  /* 0x00000037292f7220 */ /* 0x001fc60000410000 */
[----:B------:R-:W-:Y:S01]  /*5770*/  LDS.U16 R50, [R46+0x6] ;  /* 0x000006002e327984 */ /* 0x000fe20000000400 */
[----:B-1----:R-:W-:-:S03]  /*5780*/  FMUL.RZ R95, R47, 0.15915493667125701904 ;  /* 0x3e22f9832f5f7820 */ /* 0x002fc6000040c000 */
[----:B------:R-:W0:Y:S01]  /*5790*/  LDS.U16 R47, [R46+0x4] ;  /* 0x000004002e2f7984 */ /* 0x000e220000000400 */
[----:B------:R-:W-:Y:S01]  /*57a0*/  FMUL.FTZ R79, R41, R56 ;  /* 0x00000038294f7220 */ /* 0x000fe20000410000 */
[----:B------:R-:W-:Y:S01]  /*57b0*/  FMUL.FTZ R44, R40, R62 ;  /* 0x0000003e282c7220 */ /* 0x000fe20000410000 */
[----:B------:R-:W-:Y:S01]  /*57c0*/  SHF.L.U32 R119, R18, 0x4, RZ ;  /* 0x0000000412777819 */ /* 0x000fe200000006ff */
[----:B------:R-:W-:Y:S01]  /*57d0*/  UIMAD UR12, UR6, -0x800, UR15 ;  /* 0xfffff800060c78a4 */ /* 0x000fe2000f8e020f */
[----:B------:R-:W-:Y:S01]  /*57e0*/  FMUL.RZ R79, R79, 0.15915493667125701904 ;  /* 0x3e22f9834f4f7820 */ /* 0x000fe2000040c000 */
[----:B------:R-:W2:Y:S01]  /*57f0*/  MUFU.EX2 R101, R44 ;  /* 0x0000002c00657308 */ /* 0x000ea20000000800 */
[----:B------:R-:W-:Y:S01]  /*5800*/  IADD3 R18, PT, PT, R119, 0x1, RZ ;  /* 0x0000000177127810 */ /* 0x000fe20007ffe0ff */
[----:B------:R-:W-:Y:S01]  /*5810*/  FMUL.FTZ R92, R41, R54 ;  /* 0x00000036295c7220 */ /* 0x000fe20000410000 */
[C---:B------:R-:W-:Y:S01]  /*5820*/  IADD3 R88, PT, PT, R119.reuse, 0x4, RZ ;  /* 0x0000000477587810 */ /* 0x040fe20007ffe0ff */
[----:B------:R-:W-:Y:S01]  /*5830*/  MUFU.SIN R127, R79 ;  /* 0x0000004f007f7308 */ /* 0x000fe20000000400 */
[----:B------:R-:W-:Y:S01]  /*5840*/  ISETP.GE.U32.AND P5, PT, R18, UR12, PT ;  /* 0x0000000c12007c0c */ /* 0x000fe2000bfa6070 */
[----:B------:R-:W-:Y:S01]  /*5850*/  FMUL.FTZ R118, R40, R59 ;  /* 0x0000003b28767220 */ /* 0x000fe20000410000 */
[C---:B------:R-:W-:Y:S01]  /*5860*/  IADD3 R51, PT, PT, R119.reuse, 0x3, RZ ;  /* 0x0000000377337810 */ /* 0x040fe20007ffe0ff */
[----:B------:R-:W-:Y:S04]  /*5870*/  LDS.U16 R96, [R46+0xc] ;  /* 0x00000c002e607984 */ /* 0x000fe80000000400 */
[----:B------:R-:W-:Y:S01]  /*5880*/  MUFU.COS R89, R79 ;  /* 0x0000004f00597308 */ /* 0x000fe20000000000 */
[----:B------:R-:W-:-:S07]  /*5890*/  IADD3 R18, PT, PT, R119, 0x2, RZ ;  /* 0x0000000277127810 */ /* 0x000fce0007ffe0ff */
[----:B------:R-:W-:Y:S01]  /*58a0*/  MUFU.SIN R87, R98 ;  /* 0x0000006200577308 */ /* 0x000fe20000000400 */
[----:B------:R-:W-:-:S07]  /*58b0*/  ISETP.GE.U32.AND P2, PT, R88, UR12, PT ;  /* 0x0000000c58007c0c */ /* 0x000fce000bf46070 */
[----:B------:R1:W-:Y:S01]  /*58c0*/  MUFU.COS R85, R98 ;  /* 0x0000006200557308 */ /* 0x0003e20000000000 */
[----:B------:R-:W5:Y:S01]  /*58d0*/  LDS.U16 R88, [R46+0xa] ;  /* 0x00000a002e587984 */ /* 0x000f620000000400 */
[----:B---3--:R-:W-:-:S06]  /*58e0*/  HADD2.F32 R49, -RZ, R49.H0_H0 ;  /* 0x20000031ff317230 */ /* 0x008fcc0000004100 */
[----:B------:R-:W-:Y:S01]  /*58f0*/  MUFU.SIN R82, R97 ;  /* 0x0000006100527308 */ /* 0x000fe20000000400 */
[----:B-1----:R-:W-:-:S07]  /*5900*/  FMUL.RZ R98, R92, 0.15915493667125701904 ;  /* 0x3e22f9835c627820 */ /* 0x002fce000040c000 */
[----:B------:R1:W-:Y:S01]  /*5910*/  MUFU.COS R80, R97 ;  /* 0x0000006100507308 */ /* 0x0003e20000000000 */
[----:B------:R-:W-:Y:S01]  /*5920*/  ISETP.GE.U32.AND P6, PT, R119, UR12, PT ;  /* 0x0000000c77007c0c */ /* 0x000fe2000bfc6070 */
[----:B------:R-:W-:-:S06]  /*5930*/  FMUL.FTZ R94, R40, R54 ;  /* 0x00000036285e7220 */ /* 0x000fcc0000410000 */
[----:B------:R-:W-:Y:S08]  /*5940*/  MUFU.SIN R93, R121 ;  /* 0x00000079005d7308 */ /* 0x000ff00000000400 */
[----:B------:R-:W3:Y:S01]  /*5950*/  MUFU.COS R91, R121 ;  /* 0x00000079005b7308 */ /* 0x000ee20000000000 */
[----:B------:R-:W-:Y:S01]  /*5960*/  FMUL.FTZ R83, R40, R57 ;  /* 0x0000003928537220 */ /* 0x000fe20000410000 */
[----:B------:R-:W-:Y:S01]  /*5970*/  FMUL.FTZ R135, R41, R60 ;  /* 0x0000003c29877220 */ /* 0x000fe20000410000 */
[----:B------:R-:W-:Y:S05]  /*5980*/  LDS.U16 R126, [R46+0x20] ;  /* 0x000020002e7e7984 */ /* 0x000fea0000000400 */
[----:B------:R-:W-:Y:S08]  /*5990*/  MUFU.SIN R81, R95 ;  /* 0x0000005f00517308 */ /* 0x000ff00000000400 */
[----:B------:R0:W3:Y:S01]  /*59a0*/  MUFU.COS R79, R95 ;  /* 0x0000005f004f7308 */ /* 0x0000e20000000000 */
[----:B------:R-:W-:Y:S01]  /*59b0*/  ISETP.GE.U32.AND P3, PT, R51, UR12, PT ;  /* 0x0000000c33007c0c */ /* 0x000fe2000bf66070 */
[C---:B--2---:R-:W-:Y:S01]  /*59c0*/  FMUL.FTZ R45, R101.reuse, R45 ;  /* 0x0000002d652d7220 */ /* 0x044fe20000410000 */
[----:B------:R-:W-:Y:S01]  /*59d0*/  ISETP.GE.U32.AND P4, PT, R18, UR12, PT ;  /* 0x0000000c12007c0c */ /* 0x000fe2000bf86070 */
[----:B------:R-:W-:Y:S01]  /*59e0*/  LDS.U16 R51, [R46+0x8] ;  /* 0x000008002e337984 */ /* 0x000fe20000000400 */
[----:B----4-:R-:W-:Y:S01]  /*59f0*/  FMUL.FTZ R100, R101, R100 ;  /* 0x0000006465647220 */ /* 0x010fe20000410000 */
[----:B------:R-:W-:-:S02]  /*5a00*/  FMUL.FTZ R49, R0, R49 ;  /* 0x0000003100317220 */ /* 0x000fc40000410000 */
[----:B-1----:R-:W1:Y:S01]  /*5a10*/  LDS.U16 R97, [R46+0xe] ;  /* 0x00000e002e617984 */ /* 0x002e620000000400 */
[----:B0-----:R-:W-:-:S05]  /*5a20*/  HADD2.F32 R95, -RZ, R48.H0_H0 ;  /* 0x20000030ff5f7230 */ /* 0x001fca0000004100 */
[----:B------:R-:W-:Y:S01]  /*5a30*/  FMUL.FTZ R95, R0, R95 ;  /* 0x0000005f005f7220 */ /* 0x000fe20000410000 */
[----:B------:R-:W-:Y:S01]  /*5a40*/  MUFU.SIN R18, R98 ;  /* 0x0000006200127308 */ /* 0x000fe20000000400 */
[----:B------:R-:W-:-:S03]  /*5a50*/  IADD3 R92, PT, PT, R119, 0x5, RZ ;  /* 0x00000005775c7810 */ /* 0x000fc60007ffe0ff */
[----:B------:R-:W-:Y:S02]  /*5a60*/  FSEL R117, R95, RZ, !P6 ;  /* 0x000000ff5f757208 */ /* 0x000fe40007000000 */
[----:B------:R-:W-:Y:S02]  /*5a70*/  LDS.U16 R95, [R46+0x12] ;  /* 0x000012002e5f7984 */ /* 0x000fe40000000400 */
[----:B------:R0:W-:Y:S01]  /*5a80*/  MUFU.COS R48, R98 ;  /* 0x0000006200307308 */ /* 0x0001e20000000000 */
[----:B------:R-:W-:Y:S02]  /*5a90*/  FSEL R116, R49, RZ, !P6 ;  /* 0x000000ff31747208 */ /* 0x000fe40007000000 */
[----:B------:R-:W-:Y:S01]  /*5aa0*/  FSEL R115, R100, 1, !P6 ;  /* 0x3f80000064737808 */ /* 0x000fe20007000000 */
[----:B0-----:R-:W0:Y:S04]  /*5ab0*/  LDS.U16 R98, [R46+0x10] ;  /* 0x000010002e627984 */ /* 0x001e280000000400 */
[----:B------:R2:W-:Y:S01]  /*5ac0*/  MUFU.EX2 R90, R118 ;  /* 0x00000076005a7308 */ /* 0x0005e20000000800 */
[----:B------:R-:W-:Y:S01]  /*5ad0*/  HADD2.F32 R47, -RZ, R47.H0_H0 ;  /* 0x2000002fff2f7230 */ /* 0x000fe20000004100 */
[----:B--2---:R-:W-:Y:S01]  /*5ae0*/  FSEL R118, R45, RZ, !P6 ;  /* 0x000000ff2d767208 */ /* 0x004fe20007000000 */
[----:B------:R-:W-:Y:S01]  /*5af0*/  HADD2.F32 R45, -RZ, R50.H0_H0 ;  /* 0x20000032ff2d7230 */ /* 0x000fe20000004100 */
[----:B------:R-:W-:Y:S01]  /*5b00*/  ISETP.GE.U32.AND P6, PT, R92, UR12, PT ;  /* 0x0000000c5c007c0c */ /* 0x000fe2000bfc6070 */
[----:B------:R-:W-:-:S03]  /*5b10*/  FMUL.FTZ R92, R41, R53 ;  /* 0x00000035295c7220 */ /* 0x000fc60000410000 */
[----:B------:R-:W-:Y:S01]  /*5b20*/  FMUL.FTZ R45, R2, R45 ;  /* 0x0000002d022d7220 */ /* 0x000fe20000410000 */
[----:B------:R-:W-:Y:S01]  /*5b30*/  FMUL.RZ R92, R92, 0.15915493667125701904 ;  /* 0x3e22f9835c5c7820 */ /* 0x000fe2000040c000 */
[----:B------:R-:W-:Y:S01]  /*5b40*/  FMUL.FTZ R44, R40, R61 ;  /* 0x0000003d282c7220 */ /* 0x000fe20000410000 */
[----:B------:R-:W-:Y:S01]  /*5b50*/  FMUL.FTZ R113, R2, R47 ;  /* 0x0000002f02717220 */ /* 0x000fe20000410000 */
[----:B------:R2:W-:Y:S01]  /*5b60*/  MUFU.EX2 R49, R94 ;  /* 0x0000005e00317308 */ /* 0x0005e20000000800 */
[----:B------:R-:W-:-:S03]  /*5b70*/  FSEL R112, R45, RZ, !P5 ;  /* 0x000000ff2d707208 */ /* 0x000fc60006800000 */
[----:B------:R-:W-:Y:S01]  /*5b80*/  MUFU.SIN R47, R92 ;  /* 0x0000005c002f7308 */ /* 0x000fe20000000400 */
[----:B--2---:R-:W2:Y:S07]  /*5b90*/  LDS.U16 R94, [R46+0x14] ;  /* 0x000014002e5e7984 */ /* 0x004eae0000000400 */
[----:B------:R4:W-:Y:S02]  /*5ba0*/  MUFU.COS R45, R92 ;  /* 0x0000005c002d7308 */ /* 0x0009e40000000000 */
[----:B----4-:R-:W4:Y:S06]  /*5bb0*/  LDS.U16 R92, [R46+0x16] ;  /* 0x000016002e5c7984 */ /* 0x010f2c0000000400 */
[----:B------:R-:W3:Y:S01]  /*5bc0*/  MUFU.EX2 R44, R44 ;  /* 0x0000002c002c7308 */ /* 0x000ee20000000800 */
[----:B-----5:R-:W-:-:S02]  /*5bd0*/  HADD2.F32 R88, -RZ, R88.H0_H0 ;  /* 0x20000058ff587230 */ /* 0x020fc40000004100 */
[----:B-1----:R-:W-:Y:S02]  /*5be0*/  HADD2.F32 R97, -RZ, R97.H0_H0 ;  /* 0x20000061ff617230 */ /* 0x002fe40000004100 */
[----:B0-----:R-:W-:Y:S02]  /*5bf0*/  HADD2.F32 R98, -RZ, R98.H0_H0 ;  /* 0x20000062ff627230 */ /* 0x001fe40000004100 */
[----:B------:R-:W-:Y:S01]  /*5c00*/  FMUL.FTZ R88, R3, R88 ;  /* 0x0000005803587220 */ /* 0x000fe20000410000 */
[C---:B---3--:R-:W-:Y:S01]  /*5c10*/  FMUL.FTZ R42, R44.reuse, R42 ;  /* 0x0000002a2c2a7220 */ /* 0x048fe20000410000 */
[----:B------:R-:W-:-:S04]  /*5c20*/  FMUL.FTZ R43, R44, R43 ;  /* 0x0000002b2c2b7220 */ /* 0x000fc80000410000 */
[----:B------:R-:W-:Y:S01]  /*5c30*/  FSEL R114, R42, RZ, !P5 ;  /* 0x000000ff2a727208 */ /* 0x000fe20006800000 */
[----:B------:R-:W-:Y:S01]  /*5c40*/  HADD2.F32 R42, -RZ, R51.H0_H0 ;  /* 0x20000033ff2a7230 */ /* 0x000fe20000004100 */
[----:B------:R-:W-:Y:S01]  /*5c50*/  FSEL R111, R43, 1, !P5 ;  /* 0x3f8000002b6f7808 */ /* 0x000fe20006800000 */
[----:B------:R-:W-:Y:S02]  /*5c60*/  HADD2.F32 R51, -RZ, R96.H0_H0 ;  /* 0x20000060ff337230 */ /* 0x000fe40000004100 */
[----:B------:R-:W-:Y:S01]  /*5c70*/  FMUL.FTZ R43, R41, R52 ;  /* 0x00000034292b7220 */ /* 0x000fe20000410000 */
[----:B------:R-:W-:Y:S01]  /*5c80*/  HADD2.F32 R96, -RZ, R95.H0_H0 ;  /* 0x2000005fff607230 */ /* 0x000fe20000004100 */
[----:B------:R-:W0:Y:S01]  /*5c90*/  MUFU.EX2 R83, R83 ;  /* 0x0000005300537308 */ /* 0x000e220000000800 */
[----:B------:R-:W-:Y:S01]  /*5ca0*/  FMUL.FTZ R42, R3, R42 ;  /* 0x0000002a032a7220 */ /* 0x000fe20000410000 */
[----:B------:R-:W-:Y:S01]  /*5cb0*/  FSEL R108, R88, RZ, !P4 ;  /* 0x000000ff586c7208 */ /* 0x000fe20006000000 */
[C---:B------:R-:W-:Y:S01]  /*5cc0*/  FMUL.FTZ R91, R90.reuse, R91 ;  /* 0x0000005b5a5b7220 */ /* 0x040fe20000410000 */
[----:B------:R-:W-:Y:S01]  /*5cd0*/  FMUL.FTZ R93, R90, R93 ;  /* 0x0000005d5a5d7220 */ /* 0x000fe20000410000 */
[C---:B------:R-:W-:Y:S01]  /*5ce0*/  FMUL.FTZ R51, R4.reuse, R51 ;  /* 0x0000003304337220 */ /* 0x040fe20000410000 */
[----:B------:R-:W-:Y:S01]  /*5cf0*/  FMUL.FTZ R97, R4, R97 ;  /* 0x0000006104617220 */ /* 0x000fe20000410000 */
[----:B------:R-:W-:Y:S01]  /*5d00*/  FMUL.RZ R99, R43, 0.15915493667125701904 ;  /* 0x3e22f9832b637820 */ /* 0x000fe2000040c000 */
[----:B------:R-:W-:Y:S01]  /*5d10*/  IADD3 R88, PT, PT, R119, 0x8, RZ ;  /* 0x0000000877587810 */ /* 0x000fe20007ffe0ff */
[C---:B------:R-:W-:Y:S01]  /*5d20*/  FMUL.FTZ R85, R84.reuse, R85 ;  /* 0x0000005554557220 */ /* 0x040fe20000410000 */
[----:B------:R-:W-:Y:S01]  /*5d30*/  FMUL.FTZ R87, R84, R87 ;  /* 0x0000005754577220 */ /* 0x000fe20000410000 */
[C---:B------:R-:W-:Y:S01]  /*5d40*/  FMUL.FTZ R98, R5.reuse, R98 ;  /* 0x0000006205627220 */ /* 0x040fe20000410000 */
[----:B------:R-:W-:Y:S01]  /*5d50*/  FMUL.FTZ R96, R5, R96 ;  /* 0x0000006005607220 */ /* 0x000fe20000410000 */
[----:B------:R-:W-:Y:S01]  /*5d60*/  IADD3 R84, PT, PT, R119, 0x9, RZ ;  /* 0x0000000977547810 */ /* 0x000fe20007ffe0ff */
[----:B------:R-:W-:Y:S01]  /*5d70*/  MUFU.SIN R43, R99 ;  /* 0x00000063002b7308 */ /* 0x000fe20000000400 */
[----:B------:R-:W-:Y:S01]  /*5d80*/  FSEL R109, R42, RZ, !P4 ;  /* 0x000000ff2a6d7208 */ /* 0x000fe20006000000 */
[----:B------:R-:W-:Y:S01]  /*5d90*/  FMUL.FTZ R90, R41, R39 ;  /* 0x00000027295a7220 */ /* 0x000fe20000410000 */
[----:B------:R-:W-:-:S02]  /*5da0*/  FSEL R106, R93, RZ, !P3 ;  /* 0x000000ff5d6a7208 */ /* 0x000fc40005800000 */
[----:B------:R-:W-:Y:S02]  /*5db0*/  FSEL R105, R51, RZ, !P3 ;  /* 0x000000ff33697208 */ /* 0x000fe40005800000 */
[----:B------:R-:W-:Y:S01]  /*5dc0*/  FSEL R104, R97, RZ, !P3 ;  /* 0x000000ff61687208 */ /* 0x000fe20005800000 */
[----:B------:R1:W-:Y:S01]  /*5dd0*/  MUFU.COS R42, R99 ;  /* 0x00000063002a7308 */ /* 0x0003e20000000000 */
[----:B------:R-:W-:Y:S02]  /*5de0*/  FSEL R103, R91, 1, !P3 ;  /* 0x3f8000005b677808 */ /* 0x000fe40005800000 */
[----:B------:R-:W-:Y:S02]  /*5df0*/  ISETP.GE.U32.AND P3, PT, R88, UR12, PT ;  /* 0x0000000c58007c0c */ /* 0x000fe4000bf66070 */
[----:B------:R-:W-:Y:S01]  /*5e00*/  FSEL R102, R87, RZ, !P2 ;  /* 0x000000ff57667208 */ /* 0x000fe20005000000 */
[----:B------:R-:W3:Y:S01]  /*5e10*/  LDS.U16 R88, [R46+0x1a] ;  /* 0x00001a002e587984 */ /* 0x000ee20000000400 */
[----:B------:R-:W-:-:S02]  /*5e20*/  FSEL R101, R98, RZ, !P2 ;  /* 0x000000ff62657208 */ /* 0x000fc40005000000 */
[----:B------:R-:W-:Y:S02]  /*5e30*/  FSEL R100, R96, RZ, !P2 ;  /* 0x000000ff60647208 */ /* 0x000fe40005000000 */
[----:B-1----:R-:W-:Y:S02]  /*5e40*/  FSEL R99, R85, 1, !P2 ;  /* 0x3f80000055637808 */ /* 0x002fe40005000000 */
[----:B------:R-:W-:Y:S01]  /*5e50*/  ISETP.GE.U32.AND P2, PT, R84, UR12, PT ;  /* 0x0000000c54007c0c */ /* 0x000fe2000bf46070 */
[----:B------:R-:W-:Y:S01]  /*5e60*/  FMUL.RZ R121, R90, 0.15915493667125701904 ;  /* 0x3e22f9835a797820 */ /* 0x000fe2000040c000 */
[----:B------:R-:W1:Y:S01]  /*5e70*/  LDS.U16 R84, [R46+0x1e] ;  /* 0x00001e002e547984 */ /* 0x000e620000000400 */
[----:B--2---:R-:W-:Y:S02]  /*5e80*/  HADD2.F32 R87, -RZ, R94.H0_H0 ;  /* 0x2000005eff577230 */ /* 0x004fe40000004100 */
[C---:B0-----:R-:W-:Y:S01]  /*5e90*/  FMUL.FTZ R80, R83.reuse, R80 ;  /* 0x0000005053507220 */ /* 0x041fe20000410000 */
[----:B----4-:R-:W-:Y:S01]  /*5ea0*/  HADD2.F32 R91, -RZ, R92.H0_H0 ;  /* 0x2000005cff5b7230 */ /* 0x010fe20000004100 */
[----:B------:R-:W0:Y:S04]  /*5eb0*/  LDS.U16 R90, [R46+0x18] ;  /* 0x000018002e5a7984 */ /* 0x000e280000000400 */
[----:B------:R-:W2:Y:S01]  /*5ec0*/  LDS.U16 R85, [R46+0x1c] ;  /* 0x00001c002e557984 */ /* 0x000ea20000000400 */
[----:B------:R-:W-:Y:S01]  /*5ed0*/  FMUL.FTZ R82, R83, R82 ;  /* 0x0000005253527220 */ /* 0x000fe20000410000 */
[C---:B------:R-:W-:Y:S01]  /*5ee0*/  FMUL.FTZ R87, R6.reuse, R87 ;  /* 0x0000005706577220 */ /* 0x040fe20000410000 */
[----:B------:R-:W-:Y:S01]  /*5ef0*/  FMUL.FTZ R91, R6, R91 ;  /* 0x0000005b065b7220 */ /* 0x000fe20000410000 */
[----:B------:R-:W-:-:S02]  /*5f00*/  IADD3 R83, PT, PT, R119, 0xa, RZ ;  /* 0x0000000a77537810 */ /* 0x000fc40007ffe0ff */
[----:B------:R-:W-:Y:S01]  /*5f10*/  FSEL R95, R80, 1, !P6 ;  /* 0x3f800000505f7808 */ /* 0x000fe20007000000 */
[----:B------:R-:W-:Y:S01]  /*5f20*/  FMUL.FTZ R80, R41, R37 ;  /* 0x0000002529507220 */ /* 0x000fe20000410000 */
[----:B------:R-:W-:Y:S02]  /*5f30*/  FSEL R98, R82, RZ, !P6 ;  /* 0x000000ff52627208 */ /* 0x000fe40007000000 */
[----:B------:R-:W-:Y:S02]  /*5f40*/  FSEL R97, R87, RZ, !P6 ;  /* 0x000000ff57617208 */ /* 0x000fe40007000000 */
[----:B------:R-:W-:Y:S01]  /*5f50*/  FSEL R96, R91, RZ, !P6 ;  /* 0x000000ff5b607208 */ /* 0x000fe20007000000 */
[----:B------:R-:W-:Y:S01]  /*5f60*/  FMUL.RZ R132, R80, 0.15915493667125701904 ;  /* 0x3e22f98350847820 */ /* 0x000fe2000040c000 */
[----:B------:R-:W-:Y:S01]  /*5f70*/  ISETP.GE.U32.AND P6, PT, R83, UR12, PT ;  /* 0x0000000c53007c0c */ /* 0x000fe2000bfc6070 */
[----:B------:R-:W4:Y:S01]  /*5f80*/  LDS.U16 R80, [R46+0x26] ;  /* 0x000026002e507984 */ /* 0x000f220000000400 */
[----:B------:R-:W-:-:S03]  /*5f90*/  FMUL.RZ R135, R135, 0.15915493667125701904 ;  /* 0x3e22f98387877820 */ /* 0x000fc6000040c000 */
[----:B------:R-:W5:Y:S01]  /*5fa0*/  LDS.U16 R83, [R46+0x22] ;  /* 0x000022002e537984 */ /* 0x000f620000000400 */
[C---:B------:R-:W-:Y:S01]  /*5fb0*/  FMUL.FTZ R78, R40.reuse, R55 ;  /* 0x00000037284e7220 */ /* 0x040fe20000410000 */
[C---:B------:R-:W-:Y:S02]  /*5fc0*/  FMUL.FTZ R125, R40.reuse, R60 ;  /* 0x0000003c287d7220 */ /* 0x040fe40000410000 */
[----:B------:R-:W5:Y:S01]  /*5fd0*/  LDS.U16 R82, [R46+0x24] ;  /* 0x000024002e527984 */ /* 0x000f620000000400 */
[----:B------:R-:W-:Y:S01]  /*5fe0*/  MUFU.SIN R120, R135 ;  /* 0x0000008700787308 */ /* 0x000fe20000000400 */
[----:B------:R-:W-:-:S07]  /*5ff0*/  FMUL.FTZ R86, R40, R56 ;  /* 0x0000003828567220 */ /* 0x000fce0000410000 */
[----:B------:R-:W0:Y:S08]  /*6000*/  MUFU.COS R124, R135 ;  /* 0x00000087007c7308 */ /* 0x000e300000000000 */
[----:B------:R-:W1:Y:S04]  /*6010*/  MUFU.EX2 R78, R78 ;  /* 0x0000004e004e7308 */ /* 0x000e680000000800 */
[----:B------:R-:W0:Y:S04]  /*6020*/  MUFU.EX2 R125, R125 ;  /* 0x0000007d007d7308 */ /* 0x000e280000000800 */
[----:B------:R-:W4:Y:S01]  /*6030*/  MUFU.EX2 R86, R86 ;  /* 0x0000005600567308 */ /* 0x000f220000000800 */
[----:B------:R-:W-:Y:S01]  /*6040*/  IADD3 R44, PT, PT, R119, 0x6, RZ ;  /* 0x00000006772c7810 */ /* 0x000fe20007ffe0ff */
[----:B---3--:R-:W-:Y:S01]  /*6050*/  HADD2.F32 R88, -RZ, R88.H0_H0 ;  /* 0x20000058ff587230 */ /* 0x008fe20000004100 */
[----:B------:R-:W-:Y:S01]  /*6060*/  FSEL R113, R113, RZ, !P5 ;  /* 0x000000ff71717208 */ /* 0x000fe20006800000 */
[----:B-1----:R-:W-:Y:S01]  /*6070*/  FMUL.FTZ R87, R78, R79 ;  /* 0x0000004f4e577220 */ /* 0x002fe20000410000 */
[----:B------:R-:W-:Y:S01]  /*6080*/  HADD2.F32 R79, -RZ, R84.H0_H0 ;  /* 0x20000054ff4f7230 */ /* 0x000fe20000004100 */
[----:B------:R-:W-:Y:S01]  /*6090*/  ISETP.GE.U32.AND P5, PT, R44, UR12, PT ;  /* 0x0000000c2c007c0c */ /* 0x000fe2000bfa6070 */
[C---:B0-----:R-:W-:Y:S01]  /*60a0*/  FMUL.FTZ R107, R125.reuse, R124 ;  /* 0x0000007c7d6b7220 */ /* 0x041fe20000410000 */
[----:B------:R-:W-:Y:S01]  /*60b0*/  FMUL.FTZ R110, R125, R120 ;  /* 0x000000787d6e7220 */ /* 0x000fe20000410000 */
[----:B------:R-:W-:Y:S01]  /*60c0*/  IADD3 R50, PT, PT, R119, 0x7, RZ ;  /* 0x0000000777327810 */ /* 0x000fe20007ffe0ff */
[----:B------:R-:W-:Y:S01]  /*60d0*/  FMUL.FTZ R44, R40, R53 ;  /* 0x00000035282c7220 */ /* 0x000fe20000410000 */
[----:B------:R-:W-:-:S02]  /*60e0*/  HADD2.F32 R90, -RZ, R90.H0_H0 ;  /* 0x2000005aff5a7230 */ /* 0x000fc40000004100 */
[----:B------:R-:W-:Y:S01]  /*60f0*/  FMUL.FTZ R93, R41, R38 ;  /* 0x00000026295d7220 */ /* 0x000fe20000410000 */
[----:B------:R-:W-:Y:S01]  /*6100*/  FMUL.FTZ R88, R7, R88 ;  /* 0x0000005807587220 */ /* 0x000fe20000410000 */
[----:B--2---:R-:W-:Y:S01]  /*6110*/  HADD2.F32 R85, -RZ, R85.H0_H0 ;  /* 0x20000055ff557230 */ /* 0x004fe20000004100 */
[----:B------:R-:W-:Y:S01]  /*6120*/  FSEL R110, R110, RZ, !P4 ;  /* 0x000000ff6e6e7208 */ /* 0x000fe20006000000 */
[----:B------:R-:W-:Y:S01]  /*6130*/  FMUL.FTZ R79, R8, R79 ;  /* 0x0000004f084f7220 */ /* 0x000fe20000410000 */
[----:B------:R-:W-:Y:S02]  /*6140*/  FSEL R107, R107, 1, !P4 ;  /* 0x3f8000006b6b7808 */ /* 0x000fe40006000000 */
[----:B------:R-:W-:Y:S01]  /*6150*/  ISETP.GE.U32.AND P4, PT, R50, UR12, PT ;  /* 0x0000000c32007c0c */ /* 0x000fe2000bf86070 */
[----:B------:R-:W-:Y:S01]  /*6160*/  FMUL.RZ R93, R93, 0.15915493667125701904 ;  /* 0x3e22f9835d5d7820 */ /* 0x000fe2000040c000 */
[----:B----4-:R-:W-:Y:S01]  /*6170*/  FMUL.FTZ R89, R86, R89 ;  /* 0x0000005956597220 */ /* 0x010fe20000410000 */
[----:B------:R-:W-:Y:S01]  /*6180*/  FMUL.FTZ R90, R7, R90 ;  /* 0x0000005a075a7220 */ /* 0x000fe20000410000 */
[----:B------:R-:W0:Y:S01]  /*6190*/  MUFU.EX2 R44, R44 ;  /* 0x0000002c002c7308 */ /* 0x000e220000000800 */
[----:B------:R-:W-:Y:S01]  /*61a0*/  FSEL R92, R88, RZ, !P5 ;  /* 0x000000ff585c7208 */ /* 0x000fe20006800000 */
[----:B------:R-:W-:Y:S01]  /*61b0*/  FMUL.FTZ R81, R78, R81 ;  /* 0x000000514e517220 */ /* 0x000fe20000410000 */
[----:B------:R-:W-:Y:S01]  /*61c0*/  FMUL.FTZ R85, R8, R85 ;  /* 0x0000005508557220 */ /* 0x000fe20000410000 */
[----:B------:R-:W-:Y:S01]  /*61d0*/  FMUL.FTZ R94, R86, R127 ;  /* 0x0000007f565e7220 */ /* 0x000fe20000410000 */
[----:B------:R-:W-:Y:S01]  /*61e0*/  FSEL R88, R79, RZ, !P4 ;  /* 0x000000ff4f587208 */ /* 0x000fe20006000000 */
[----:B------:R-:W-:Y:S01]  /*61f0*/  FMUL.FTZ R79, R41, R36 ;  /* 0x00000024294f7220 */ /* 0x000fe20000410000 */
[C---:B------:R-:W-:Y:S01]  /*6200*/  IADD3 R78, PT, PT, R119.reuse, 0xc, RZ ;  /* 0x0000000c774e7810 */ /* 0x040fe20007ffe0ff */
[----:B------:R-:W-:Y:S01]  /*6210*/  MUFU.SIN R122, R93 ;  /* 0x0000005d007a7308 */ /* 0x000fe20000000400 */
[----:B------:R-:W-:-:S02]  /*6220*/  IADD3 R86, PT, PT, R119, 0xb, RZ ;  /* 0x0000000b77567810 */ /* 0x000fc40007ffe0ff */
[----:B------:R-:W-:Y:S01]  /*6230*/  FSEL R91, R89, 1, !P5 ;  /* 0x3f800000595b7808 */ /* 0x000fe20006800000 */
[----:B------:R-:W-:Y:S01]  /*6240*/  FMUL.RZ R128, R79, 0.15915493667125701904 ;  /* 0x3e22f9834f807820 */ /* 0x000fe2000040c000 */
[----:B------:R-:W-:-:S03]  /*6250*/  FSEL R89, R85, RZ, !P4 ;  /* 0x000000ff55597208 */ /* 0x000fc60006000000 */
[----:B------:R1:W-:Y:S01]  /*6260*/  MUFU.COS R123, R93 ;  /* 0x0000005d007b7308 */ /* 0x0003e20000000000 */
[----:B------:R-:W-:Y:S01]  /*6270*/  FSEL R87, R87, 1, !P4 ;  /* 0x3f80000057577808 */ /* 0x000fe20006000000 */
[----:B------:R-:W-:Y:S01]  /*6280*/  HADD2.F32 R126, -RZ, R126.H0_H0 ;  /* 0x2000007eff7e7230 */ /* 0x000fe20000004100 */
[----:B------:R-:W-:Y:S01]  /*6290*/  FSEL R94, R94, RZ, !P5 ;  /* 0x000000ff5e5e7208 */ /* 0x000fe20006800000 */
[----:B------:R-:W-:Y:S01]  /*62a0*/  FMUL.FTZ R48, R49, R48 ;  /* 0x0000003031307220 */ /* 0x000fe20000410000 */
[----:B------:R-:W-:Y:S01]  /*62b0*/  HADD2.F32 R79, -RZ, R80.H0_H0 ;  /* 0x20000050ff4f7230 */ /* 0x000fe20000004100 */
[----:B-1----:R-:W-:Y:S02]  /*62c0*/  FSEL R93, R90, RZ, !P5 ;  /* 0x000000ff5a5d7208 */ /* 0x002fe40006800000 */
[----:B------:R-:W-:Y:S02]  /*62d0*/  FSEL R90, R81, RZ, !P4 ;  /* 0x000000ff515a7208 */ /* 0x000fe40006000000 */
[----:B------:R-:W-:Y:S01]  /*62e0*/  ISETP.GE.U32.AND P4, PT, R78, UR12, PT ;  /* 0x0000000c4e007c0c */ /* 0x000fe2000bf86070 */
[----:B-----5:R-:W-:Y:S01]  /*62f0*/  HADD2.F32 R78, -RZ, R83.H0_H0 ;  /* 0x20000053ff4e7230 */ /* 0x020fe20000004100 */
[----:B------:R-:W-:Y:S01]  /*6300*/  ISETP.GE.U32.AND P5, PT, R86, UR12, PT ;  /* 0x0000000c56007c0c */ /* 0x000fe2000bfa6070 */
[----:B------:R-:W-:Y:S01]  /*6310*/  FMUL.FTZ R86, R49, R18 ;  /* 0x0000001231567220 */ /* 0x000fe20000410000 */
[----:B------:R-:W-:-:S02]  /*6320*/  HADD2.F32 R49, -RZ, R82.H0_H0 ;  /* 0x20000052ff317230 */ /* 0x000fc40000004100 */
[C---:B------:R-:W-:Y:S01]  /*6330*/  FMUL.FTZ R129, R40.reuse, R36 ;  /* 0x0000002428817220 */ /* 0x040fe20000410000 */
[----:B------:R-:W-:Y:S01]  /*6340*/  MUFU.SIN R18, R128 ;  /* 0x0000008000127308 */ /* 0x000fe20000000400 */
[----:B------:R-:W-:Y:S01]  /*6350*/  FMUL.FTZ R50, R40, R52 ;  /* 0x0000003428327220 */ /* 0x000fe20000410000 */
[C---:B------:R-:W-:Y:S01]  /*6360*/  FMUL.FTZ R85, R9.reuse, R126 ;  /* 0x0000007e09557220 */ /* 0x040fe20000410000 */
[----:B------:R-:W-:Y:S01]  /*6370*/  FMUL.FTZ R78, R9, R78 ;  /* 0x0000004e094e7220 */ /* 0x000fe20000410000 */
[----:B------:R-:W-:Y:S01]  /*6380*/  FMUL.FTZ R79, R10, R79 ;  /* 0x0000004f0a4f7220 */ /* 0x000fe20000410000 */
[C---:B------:R-:W-:Y:S01]  /*6390*/  IADD3 R81, PT, PT, R119.reuse, 0xd, RZ ;  /* 0x0000000d77517810 */ /* 0x040fe20007ffe0ff */
[C---:B0-----:R-:W-:Y:S02]  /*63a0*/  FMUL.FTZ R45, R44.reuse, R45 ;  /* 0x0000002d2c2d7220 */ /* 0x041fe40000410000 */
[----:B------:R-:W0:Y:S01]  /*63b0*/  MUFU.COS R128, R128 ;  /* 0x0000008000807308 */ /* 0x000e220000000000 */
[----:B------:R-:W-:Y:S01]  /*63c0*/  FMUL.FTZ R47, R44, R47 ;  /* 0x0000002f2c2f7220 */ /* 0x000fe20000410000 */
[----:B------:R-:W-:Y:S01]  /*63d0*/  FMUL.FTZ R49, R10, R49 ;  /* 0x000000310a317220 */ /* 0x000fe20000410000 */
[----:B------:R-:W-:-:S02]  /*63e0*/  IADD3 R44, PT, PT, R119, 0xe, RZ ;  /* 0x0000000e772c7810 */ /* 0x000fc40007ffe0ff */
[----:B------:R-:W-:Y:S02]  /*63f0*/  FSEL R86, R86, RZ, !P3 ;  /* 0x000000ff56567208 */ /* 0x000fe40005800000 */
[----:B------:R-:W-:Y:S01]  /*6400*/  FSEL R85, R85, RZ, !P3 ;  /* 0x000000ff55557208 */ /* 0x000fe20005800000 */
[----:B------:R-:W0:Y:S01]  /*6410*/  MUFU.EX2 R129, R129 ;  /* 0x0000008100817308 */ /* 0x000e220000000800 */
[----:B------:R-:W-:Y:S02]  /*6420*/  FSEL R84, R78, RZ, !P3 ;  /* 0x000000ff4e547208 */ /* 0x000fe40005800000 */
[----:B------:R-:W-:Y:S01]  /*6430*/  FSEL R83, R48, 1, !P3 ;  /* 0x3f80000030537808 */ /* 0x000fe20005800000 */
[----:B------:R-:W1:Y:S01]  /*6440*/  MUFU.EX2 R50, R50 ;  /* 0x0000003200327308 */ /* 0x000e620000000800 */
[----:B------:R-:W-:Y:S02]  /*6450*/  ISETP.GE.U32.AND P3, PT, R81, UR12, PT ;  /* 0x0000000c51007c0c */ /* 0x000fe4000bf66070 */
[----:B------:R-:W-:-:S02]  /*6460*/  FSEL R80, R79, RZ, !P2 ;  /* 0x000000ff4f507208 */ /* 0x000fc40005000000 */
[----:B------:R-:W-:Y:S02]  /*6470*/  FSEL R82, R47, RZ, !P2 ;  /* 0x000000ff2f527208 */ /* 0x000fe40005000000 */
[----:B------:R-:W-:Y:S02]  /*6480*/  FSEL R81, R49, RZ, !P2 ;  /* 0x000000ff31517208 */ /* 0x000fe40005000000 */
[----:B------:R-:W-:Y:S02]  /*6490*/  FSEL R79, R45, 1, !P2 ;  /* 0x3f8000002d4f7808 */ /* 0x000fe40005000000 */
[----:B------:R-:W-:Y:S01]  /*64a0*/  ISETP.GE.U32.AND P2, PT, R44, UR12, PT ;  /* 0x0000000c2c007c0c */ /* 0x000fe2000bf46070 */
[-C--:B------:R-:W-:Y:S01]  /*64b0*/  FMUL.FTZ R44, R116, R114.reuse ;  /* 0x00000072742c7220 */ /* 0x080fe20000410000 */
[----:B------:R-:W-:-:S03]  /*64c0*/  FMUL.FTZ R45, R117, R114 ;  /* 0x00000072752d7220 */ /* 0x000fc60000410000 */
[-C--:B------:R-:W-:Y:S01]  /*64d0*/  FFMA.FTZ R44, R117, R111.reuse, -R44 ;  /* 0x0000006f752c7223 */ /* 0x080fe2000001082c */
[----:B------:R-:W-:Y:S01]  /*64e0*/  FFMA.FTZ R45, R116, R111, R45 ;  /* 0x0000006f742d7223 */ /* 0x000fe2000001002d */
[----:B0-----:R-:W-:Y:S02]  /*64f0*/  FMUL.FTZ R128, R129, R128 ;  /* 0x0000008081807220 */ /* 0x001fe40000410000 */
[----:B------:R-:W-:Y:S01]  /*6500*/  FADD.FTZ R44, R113, R44 ;  /* 0x0000002c712c7221 */ /* 0x000fe20000010000 */
[----:B------:R-:W-:Y:S01]  /*6510*/  FADD.FTZ R47, R112, R45 ;  /* 0x0000002d702f7221 */ /* 0x000fe20000010000 */
[----:B------:R-:W-:Y:S01]  /*6520*/  FMUL.FTZ R129, R129, R18 ;  /* 0x0000001281817220 */ /* 0x000fe20000410000 */
[C---:B-1----:R-:W-:Y:S01]  /*6530*/  FMUL.FTZ R42, R50.reuse, R42 ;  /* 0x0000002a322a7220 */ /* 0x042fe20000410000 */
[----:B------:R-:W-:Y:S01]  /*6540*/  FMUL.FTZ R43, R50, R43 ;  /* 0x0000002b322b7220 */ /* 0x000fe20000410000 */
[----:B------:R-:W-:Y:S01]  /*6550*/  FMUL.FTZ R18, R118, R114 ;  /* 0x0000007276127220 */ /* 0x000fe20000410000 */
[C---:B------:R-:W-:Y:S01]  /*6560*/  FMUL.FTZ R50, R110.reuse, R44 ;  /* 0x0000002c6e327220 */ /* 0x040fe20000410000 */
[----:B------:R-:W-:Y:S01]  /*6570*/  FMUL.FTZ R48, R110, R47 ;  /* 0x0000002f6e307220 */ /* 0x000fe20000410000 */
[C---:B------:R-:W-:Y:S01]  /*6580*/  FMUL.FTZ R45, R115.reuse, R114 ;  /* 0x00000072732d7220 */ /* 0x040fe20000410000 */
[----:B------:R-:W-:Y:S01]  /*6590*/  FFMA.FTZ R18, R115, R111, -R18 ;  /* 0x0000006f73127223 */ /* 0x000fe20000010812 */
[----:B------:R-:W-:Y:S01]  /*65a0*/  FMUL.FTZ R125, R40, R38 ;  /* 0x00000026287d7220 */ /* 0x000fe20000410000 */
[C---:B------:R-:W-:Y:S01]  /*65b0*/  FFMA.FTZ R47, R107.reuse, R47, R50 ;  /* 0x0000002f6b2f7223 */ /* 0x040fe20000010032 */
[----:B------:R-:W-:Y:S01]  /*65c0*/  FFMA.FTZ R48, R107, R44, -R48 ;  /* 0x0000002c6b307223 */ /* 0x000fe20000010830 */
[----:B------:R-:W-:Y:S01]  /*65d0*/  FFMA.FTZ R45, R118, R111, R45 ;  /* 0x0000006f762d7223 */ /* 0x000fe2000001002d */
[----:B------:R-:W-:Y:S01]  /*65e0*/  FMUL.FTZ R44, R110, R18 ;  /* 0x000000126e2c7220 */ /* 0x000fe20000410000 */
[----:B------:R-:W-:Y:S01]  /*65f0*/  FADD.FTZ R49, R108, R47 ;  /* 0x0000002f6c317221 */ /* 0x000fe20000010000 */
[----:B------:R-:W-:Y:S01]  /*6600*/  FADD.FTZ R48, R109, R48 ;  /* 0x000000306d307221 */ /* 0x000fe20000010000 */
[-C--:B------:R-:W-:Y:S01]  /*6610*/  FMUL.FTZ R47, R110, R45.reuse ;  /* 0x0000002d6e2f7220 */ /* 0x080fe20000410000 */
[----:B------:R-:W0:Y:S01]  /*6620*/  MUFU.EX2 R125, R125 ;  /* 0x0000007d007d7308 */ /* 0x000e220000000800 */
[C---:B------:R-:W-:Y:S01]  /*6630*/  FFMA.FTZ R44, R107.reuse, R45, R44 ;  /* 0x0000002d6b2c7223 */ /* 0x040fe2000001002c */
[CC--:B------:R-:W-:Y:S01]  /*6640*/  FMUL.FTZ R45, R106.reuse, R49.reuse ;  /* 0x000000316a2d7220 */ /* 0x0c0fe20000410000 */
[C---:B------:R-:W-:Y:S01]  /*6650*/  FMUL.FTZ R50, R106.reuse, R48 ;  /* 0x000000306a327220 */ /* 0x040fe20000410000 */
[----:B------:R-:W-:Y:S01]  /*6660*/  FFMA.FTZ R47, R107, R18, -R47 ;  /* 0x000000126b2f7223 */ /* 0x000fe2000001082f */
[C---:B------:R-:W-:Y:S01]  /*6670*/  FMUL.FTZ R18, R106.reuse, R44 ;  /* 0x0000002c6a127220 */ /* 0x040fe20000410000 */
[C---:B------:R-:W-:Y:S01]  /*6680*/  FFMA.FTZ R48, R103.reuse, R48, -R45 ;  /* 0x0000003067307223 */ /* 0x040fe2000001082d */
[C---:B------:R-:W-:Y:S01]  /*6690*/  FFMA.FTZ R49, R103.reuse, R49, R50 ;  /* 0x0000003167317223 */ /* 0x040fe20000010032 */
[-C--:B------:R-:W-:Y:S01]  /*66a0*/  FMUL.FTZ R45, R106, R47.reuse ;  /* 0x0000002f6a2d7220 */ /* 0x080fe20000410000 */
[----:B------:R-:W-:Y:S01]  /*66b0*/  FFMA.FTZ R18, R103, R47, -R18 ;  /* 0x0000002f67127223 */ /* 0x000fe20000010812 */
[----:B------:R-:W-:Y:S01]  /*66c0*/  FADD.FTZ R48, R105, R48 ;  /* 0x0000003069307221 */ /* 0x000fe20000010000 */
[----:B------:R-:W-:Y:S01]  /*66d0*/  FADD.FTZ R49, R104, R49 ;  /* 0x0000003168317221 */ /* 0x000fe20000010000 */
[----:B------:R-:W-:Y:S01]  /*66e0*/  FFMA.FTZ R45, R103, R44, R45 ;  /* 0x0000002c672d7223 */ /* 0x000fe2000001002d */
[C---:B------:R-:W-:Y:S01]  /*66f0*/  FMUL.FTZ R44, R102.reuse, R18 ;  /* 0x00000012662c7220 */ /* 0x040fe20000410000 */
[C---:B0-----:R-:W-:Y:S01]  /*6700*/  FMUL.FTZ R123, R125.reuse, R123 ;  /* 0x0000007b7d7b7220 */ /* 0x041fe20000410000 */
[----:B------:R-:W-:Y:S01]  /*6710*/  FMUL.FTZ R122, R125, R122 ;  /* 0x0000007a7d7a7220 */ /* 0x000fe20000410000 */
[CC--:B------:R-:W-:Y:S01]  /*6720*/  FMUL.FTZ R50, R102.reuse, R48.reuse ;  /* 0x0000003066327220 */ /* 0x0c0fe20000410000 */
[C---:B------:R-:W-:Y:S01]  /*6730*/  FMUL.FTZ R125, R102.reuse, R49 ;  /* 0x00000031667d7220 */ /* 0x040fe20000410000 */
[-C--:B------:R-:W-:Y:S01]  /*6740*/  FMUL.FTZ R47, R102, R45.reuse ;  /* 0x0000002d662f7220 */ /* 0x080fe20000410000 */
[C---:B------:R-:W-:Y:S01]  /*6750*/  FFMA.FTZ R44, R99.reuse, R45, R44 ;  /* 0x0000002d632c7223 */ /* 0x040fe2000001002c */
[C---:B------:R-:W-:Y:S01]  /*6760*/  FFMA.FTZ R49, R99.reuse, R49, R50 ;  /* 0x0000003163317223 */ /* 0x040fe20000010032 */
[C---:B------:R-:W-:Y:S01]  /*6770*/  FFMA.FTZ R48, R99.reuse, R48, -R125 ;  /* 0x0000003063307223 */ /* 0x040fe2000001087d */
[----:B------:R-:W-:Y:S01]  /*6780*/  FFMA.FTZ R47, R99, R18, -R47 ;  /* 0x00000012632f7223 */ /* 0x000fe2000001082f */
[----:B------:R-:W-:Y:S01]  /*6790*/  FMUL.FTZ R18, R98, R44 ;  /* 0x0000002c62127220 */ /* 0x000fe20000410000 */
[----:B------:R-:W-:Y:S01]  /*67a0*/  FADD.FTZ R49, R100, R49 ;  /* 0x0000003164317221 */ /* 0x000fe20000010000 */
[----:B------:R-:W-:Y:S01]  /*67b0*/  FADD.FTZ R48, R101, R48 ;  /* 0x0000003065307221 */ /* 0x000fe20000010000 */
[CC--:B------:R-:W-:Y:S01]  /*67c0*/  FMUL.FTZ R45, R98.reuse, R47.reuse ;  /* 0x0000002f622d7220 */ /* 0x0c0fe20000410000 */
[C---:B------:R-:W-:Y:S01]  /*67d0*/  FFMA.FTZ R18, R95.reuse, R47, -R18 ;  /* 0x0000002f5f127223 */ /* 0x040fe20000010812 */
[CC--:B------:R-:W-:Y:S01]  /*67e0*/  FMUL.FTZ R47, R98.reuse, R49.reuse ;  /* 0x00000031622f7220 */ /* 0x0c0fe20000410000 */
[----:B------:R-:W-:Y:S01]  /*67f0*/  FMUL.FTZ R50, R98, R48 ;  /* 0x0000003062327220 */ /* 0x000fe20000410000 */
[C---:B------:R-:W-:Y:S01]  /*6800*/  FFMA.FTZ R45, R95.reuse, R44, R45 ;  /* 0x0000002c5f2d7223 */ /* 0x040fe2000001002d */
[C---:B------:R-:W-:Y:S01]  /*6810*/  FMUL.FTZ R44, R94.reuse, R18 ;  /* 0x000000125e2c7220 */ /* 0x040fe20000410000 */
[C---:B------:R-:W-:Y:S01]  /*6820*/  FFMA.FTZ R48, R95.reuse, R48, -R47 ;  /* 0x000000305f307223 */ /* 0x040fe2000001082f */
[----:B------:R-:W-:Y:S01]  /*6830*/  FFMA.FTZ R49, R95, R49, R50 ;  /* 0x000000315f317223 */ /* 0x000fe20000010032 */
[-C--:B------:R-:W-:Y:S01]  /*6840*/  FMUL.FTZ R47, R94, R45.reuse ;  /* 0x0000002d5e2f7220 */ /* 0x080fe20000410000 */
[----:B------:R-:W-:Y:S01]  /*6850*/  FFMA.FTZ R44, R91, R45, R44 ;  /* 0x0000002d5b2c7223 */ /* 0x000fe2000001002c */
[----:B------:R-:W-:Y:S01]  /*6860*/  FADD.FTZ R48, R97, R48 ;  /* 0x0000003061307221 */ /* 0x000fe20000010000 */
[----:B------:R-:W-:Y:S01]  /*6870*/  FADD.FTZ R49, R96, R49 ;  /* 0x0000003160317221 */ /* 0x000fe20000010000 */
[----:B------:R-:W-:Y:S01]  /*6880*/  FFMA.FTZ R47, R91, R18, -R47 ;  /* 0x000000125b2f7223 */ /* 0x000fe2000001082f */
[----:B------:R-:W-:Y:S01]  /*6890*/  FMUL.FTZ R78, R90, R44 ;  /* 0x0000002c5a4e7220 */ /* 0x000fe20000410000 */
[CC--:B------:R-:W-:Y:S01]  /*68a0*/  FMUL.FTZ R50, R94.reuse, R48.reuse ;  /* 0x000000305e327220 */ /* 0x0c0fe20000410000 */
[----:B------:R-:W-:Y:S01]  /*68b0*/  FMUL.FTZ R18, R94, R49 ;  /* 0x000000315e127220 */ /* 0x000fe20000410000 */
[----:B------:R-:W-:Y:S01]  /*68c0*/  FMUL.FTZ R45, R90, R47 ;  /* 0x0000002f5a2d7220 */ /* 0x000fe20000410000 */
[----:B------:R-:W-:Y:S01]  /*68d0*/  FMUL.FTZ R120, R40, R39 ;  /* 0x0000002728787220 */ /* 0x000fe20000410000 */
[----:B------:R-:W-:Y:S01]  /*68e0*/  MUFU.SIN R51, R121 ;  /* 0x0000007900337308 */ /* 0x000fe20000000400 */
[----:B------:R-:W-:Y:S01]  /*68f0*/  FFMA.FTZ R78, R87, R47, -R78 ;  /* 0x0000002f574e7223 */ /* 0x000fe2000001084e */
[C---:B------:R-:W-:Y:S01]  /*6900*/  FFMA.FTZ R18, R91.reuse, R48, -R18 ;  /* 0x000000305b127223 */ /* 0x040fe20000010812 */
[----:B------:R-:W-:Y:S01]  /*6910*/  FFMA.FTZ R49, R91, R49, R50 ;  /* 0x000000315b317223 */ /* 0x000fe20000010032 */
[----:B------:R-:W-:-:S02]  /*6920*/  FFMA.FTZ R47, R87, R44, R45 ;  /* 0x0000002c572f7223 */ /* 0x000fc4000001002d */
[----:B------:R-:W0:Y:S02]  /*6930*/  LDS.U16 R45, [R46+0x2a] ;  /* 0x00002a002e2d7984 */ /* 0x000e240000000400 */
[----:B------:R-:W1:Y:S01]  /*6940*/  MUFU.COS R121, R121 ;  /* 0x0000007900797308 */ /* 0x000e620000000000 */
[----:B------:R-:W-:Y:S01]  /*6950*/  FADD.FTZ R18, R93, R18 ;  /* 0x000000125d127221 */ /* 0x000fe20000010000 */
[----:B------:R-:W-:Y:S01]  /*6960*/  FADD.FTZ R49, R92, R49 ;  /* 0x000000315c317221 */ /* 0x000fe20000010000 */
[----:B------:R-:W-:Y:S01]  /*6970*/  FMUL.FTZ R50, R86, R78 ;  /* 0x0000004e56327220 */ /* 0x000fe20000410000 */
[----:B------:R-:W2:Y:S01]  /*6980*/  LDS.U16 R44, [R46+0x28] ;  /* 0x000028002e2c7984 */ /* 0x000ea20000000400 */
[----:B------:R-:W-:-:S03]  /*6990*/  FMUL.FTZ R48, R90, R18 ;  /* 0x000000125a307220 */ /* 0x000fc60000410000 */
[----:B------:R-:W1:Y:S01]  /*69a0*/  MUFU.EX2 R120, R120 ;  /* 0x0000007800787308 */ /* 0x000e620000000800 */
[----:B------:R-:W-:Y:S01]  /*69b0*/  FMUL.FTZ R125, R90, R49 ;  /* 0x000000315a7d7220 */ /* 0x000fe20000410000 */
[-C--:B------:R-:W-:Y:S01]  /*69c0*/  FMUL.FTZ R127, R86, R47.reuse ;  /* 0x0000002f567f7220 */ /* 0x080fe20000410000 */
[----:B------:R-:W-:Y:S01]  /*69d0*/  FFMA.FTZ R50, R83, R47, R50 ;  /* 0x0000002f53327223 */ /* 0x000fe20000010032 */
[C---:B------:R-:W-:Y:S01]  /*69e0*/  FFMA.FTZ R49, R87.reuse, R49, R48 ;  /* 0x0000003157317223 */ /* 0x040fe20000010030 */
[----:B------:R-:W-:Y:S01]  /*69f0*/  FFMA.FTZ R18, R87, R18, -R125 ;  /* 0x0000001257127223 */ /* 0x000fe2000001087d */
[----:B------:R-:W-:Y:S01]  /*6a00*/  FFMA.FTZ R127, R83, R78, -R127 ;  /* 0x0000004e537f7223 */ /* 0x000fe2000001087f */
[----:B------:R-:W-:Y:S01]  /*6a10*/  FMUL.FTZ R48, R82, R50 ;  /* 0x0000003252307220 */ /* 0x000fe20000410000 */
[----:B------:R-:W-:Y:S01]  /*6a20*/  FADD.FTZ R49, R88, R49 ;  /* 0x0000003158317221 */ /* 0x000fe20000010000 */
[----:B------:R-:W-:Y:S01]  /*6a30*/  FADD.FTZ R18, R89, R18 ;  /* 0x0000001259127221 */ /* 0x000fe20000010000 */
[-C--:B------:R-:W-:Y:S01]  /*6a40*/  FMUL.FTZ R47, R82, R127.reuse ;  /* 0x0000007f522f7220 */ /* 0x080fe20000410000 */
[----:B------:R-:W-:Y:S01]  /*6a50*/  FFMA.FTZ R127, R79, R127, -R48 ;  /* 0x0000007f4f7f7223 */ /* 0x000fe20000010830 */
[----:B------:R-:W-:Y:S01]  /*6a60*/  FMUL.FTZ R48, R86, R49 ;  /* 0x0000003156307220 */ /* 0x000fe20000410000 */
[C---:B-1----:R-:W-:Y:S01]  /*6a70*/  FMUL.FTZ R121, R120.reuse, R121 ;  /* 0x0000007978797220 */ /* 0x042fe20000410000 */
[----:B------:R-:W-:Y:S01]  /*6a80*/  FMUL.FTZ R51, R120, R51 ;  /* 0x0000003378337220 */ /* 0x000fe20000410000 */
[-C--:B------:R-:W-:Y:S01]  /*6a90*/  FMUL.FTZ R120, R86, R18.reuse ;  /* 0x0000001256787220 */ /* 0x080fe20000410000 */
[----:B------:R-:W-:Y:S01]  /*6aa0*/  FSEL R78, R43, RZ, !P6 ;  /* 0x000000ff2b4e7208 */ /* 0x000fe20007000000 */
[----:B------:R-:W-:-:S02]  /*6ab0*/  FFMA.FTZ R48, R83, R18, -R48 ;  /* 0x0000001253307223 */ /* 0x000fc40000010830 */
[----:B------:R-:W-:Y:S01]  /*6ac0*/  FFMA.FTZ R43, R83, R49, R120 ;  /* 0x00000031532b7223 */ /* 0x000fe20000010078 */
[----:B------:R-:W-:Y:S02]  /*6ad0*/  FMUL.FTZ R49, R41, R35 ;  /* 0x0000002329317220 */ /* 0x000fe40000410000 */
[----:B------:R-:W1:Y:S01]  /*6ae0*/  LDS.U16 R41, [R46+0x2c] ;  /* 0x00002c002e297984 */ /* 0x000e620000000400 */
[----:B------:R-:W-:Y:S01]  /*6af0*/  FADD.FTZ R18, R85, R48 ;  /* 0x0000003055127221 */ /* 0x000fe20000010000 */
[----:B------:R-:W-:Y:S01]  /*6b00*/  FFMA.FTZ R125, R79, R50, R47 ;  /* 0x000000324f7d7223 */ /* 0x000fe2000001002f */
[----:B------:R-:W-:Y:S01]  /*6b10*/  FADD.FTZ R43, R84, R43 ;  /* 0x0000002b542b7221 */ /* 0x000fe20000010000 */
[----:B------:R-:W3:Y:S01]  /*6b20*/  LDS.U16 R47, [R46+0x2e] ;  /* 0x00002e002e2f7984 */ /* 0x000ee20000000400 */
[----:B------:R-:W-:Y:S01]  /*6b30*/  FMUL.FTZ R120, R82, R18 ;  /* 0x0000001252787220 */ /* 0x000fe20000410000 */
[----:B------:R-:W-:Y:S01]  /*6b40*/  FSEL R142, R42, 1, !P6 ;  /* 0x3f8000002a8e7808 */ /* 0x000fe20007000000 */
[----:B------:R-:W-:-:S02]  /*6b50*/  FMUL.FTZ R42, R82, R43 ;  /* 0x0000002b522a7220 */ /* 0x000fc40000410000 */
[----:B------:R-:W-:Y:S01]  /*6b60*/  FFMA.FTZ R43, R79, R43, R120 ;  /* 0x0000002b4f2b7223 */ /* 0x000fe20000010078 */
[----:B------:R-:W-:Y:S01]  /*6b70*/  FSEL R141, R51, RZ, !P5 ;  /* 0x000000ff338d7208 */ /* 0x000fe20006800000 */
[----:B------:R-:W-:Y:S02]  /*6b80*/  FFMA.FTZ R42, R79, R18, -R42 ;  /* 0x000000124f2a7223 */ /* 0x000fe4000001082a */
[----:B------:R-:W4:Y:S01]  /*6b90*/  LDS.U16 R18, [R46+0x32] ;  /* 0x000032002e127984 */ /* 0x000f220000000400 */
[----:B------:R-:W-:Y:S01]  /*6ba0*/  FADD.FTZ R51, R80, R43 ;  /* 0x0000002b50337221 */ /* 0x000fe20000010000 */
[----:B0-----:R-:W-:Y:S02]  /*6bb0*/  HADD2.F32 R120, -RZ, R45.H0_H0 ;  /* 0x2000002dff787230 */ /* 0x001fe40000004100 */
[----:B------:R-:W-:Y:S01]  /*6bc0*/  FMUL.FTZ R133, R40, R37 ;  /* 0x0000002528857220 */ /* 0x000fe20000410000 */
[----:B------:R-:W-:Y:S01]  /*6bd0*/  FADD.FTZ R43, R81, R42 ;  /* 0x0000002a512b7221 */ /* 0x000fe20000010000 */
[----:B------:R-:W-:Y:S01]  /*6be0*/  MUFU.SIN R124, R132 ;  /* 0x00000084007c7308 */ /* 0x000fe20000000400 */
[----:B------:R-:W-:Y:S01]  /*6bf0*/  FMUL.FTZ R45, R78, R51 ;  /* 0x000000334e2d7220 */ /* 0x000fe20000410000 */
[----:B------:R-:W0:Y:S01]  /*6c00*/  LDS.U16 R42, [R46+0x30] ;  /* 0x000030002e2a7984 */ /* 0x000e220000000400 */
[----:B------:R-:W-:Y:S01]  /*6c10*/  FSEL R140, R121, 1, !P5 ;  /* 0x3f800000798c7808 */ /* 0x000fe20006800000 */
[----:B--2---:R-:W-:-:S02]  /*6c20*/  HADD2.F32 R44, -RZ, R44.H0_H0 ;  /* 0x2000002cff2c7230 */ /* 0x004fc40000004100 */
[C---:B------:R-:W-:Y:S02]  /*6c30*/  FMUL.FTZ R120, R11.reuse, R120 ;  /* 0x000000780b787220 */ /* 0x040fe40000410000 */
[----:B------:R-:W2:Y:S01]  /*6c40*/  MUFU.COS R132, R132 ;  /* 0x0000008400847308 */ /* 0x000ea20000000000 */
[-C--:B------:R-:W-:Y:S01]  /*6c50*/  FFMA.FTZ R121, R142, R43.reuse, -R45 ;  /* 0x0000002b8e797223 */ /* 0x080fe2000001082d */
[C---:B------:R-:W-:Y:S01]  /*6c60*/  FMUL.FTZ R43, R78.reuse, R43 ;  /* 0x0000002b4e2b7220 */ /* 0x040fe20000410000 */
[----:B------:R-:W-:Y:S01]  /*6c70*/  FMUL.FTZ R131, R78, R125 ;  /* 0x0000007d4e837220 */ /* 0x000fe20000410000 */
[----:B------:R-:W-:Y:S01]  /*6c80*/  FMUL.FTZ R44, R11, R44 ;  /* 0x0000002c0b2c7220 */ /* 0x000fe20000410000 */
[----:B------:R-:W-:-:S03]  /*6c90*/  FSEL R139, R120, RZ, !P6 ;  /* 0x000000ff788b7208 */ /* 0x000fc60007000000 */
[----:B------:R-:W2:Y:S01]  /*6ca0*/  MUFU.EX2 R133, R133 ;  /* 0x0000008500857308 */ /* 0x000ea20000000800 */
[C---:B------:R-:W-:Y:S01]  /*6cb0*/  FFMA.FTZ R120, R142.reuse, R51, R43 ;  /* 0x000000338e787223 */ /* 0x040fe2000001002b */
[-C--:B------:R-:W-:Y:S01]  /*6cc0*/  FFMA.FTZ R48, R142, R127.reuse, -R131 ;  /* 0x0000007f8e307223 */ /* 0x080fe20000010883 */
[----:B------:R-:W-:Y:S01]  /*6cd0*/  FMUL.FTZ R127, R78, R127 ;  /* 0x0000007f4e7f7220 */ /* 0x000fe20000410000 */
[----:B------:R-:W-:Y:S01]  /*6ce0*/  FSEL R138, R44, RZ, !P6 ;  /* 0x000000ff2c8a7208 */ /* 0x000fe20007000000 */
[----:B------:R-:W-:Y:S01]  /*6cf0*/  FADD.FTZ R120, R139, R120 ;  /* 0x000000788b787221 */ /* 0x000fe20000010000 */
[----:B------:R-:W-:Y:S01]  /*6d00*/  FMUL.RZ R49, R49, 0.15915493667125701904 ;  /* 0x3e22f98331317820 */ /* 0x000fe2000040c000 */
[----:B------:R-:W-:Y:S01]  /*6d10*/  FMUL.FTZ R45, R40, R35 ;  /* 0x00000023282d7220 */ /* 0x000fe20000410000 */
[----:B------:R-:W-:Y:S01]  /*6d20*/  FFMA.FTZ R50, R142, R125, R127 ;  /* 0x0000007d8e327223 */ /* 0x000fe2000001007f */
[C---:B------:R-:W-:Y:S01]  /*6d30*/  FMUL.FTZ R51, R141.reuse, R48 ;  /* 0x000000308d337220 */ /* 0x040fe20000410000 */
[----:B------:R-:W-:Y:S01]  /*6d40*/  FMUL.FTZ R40, R141, R120 ;  /* 0x000000788d287220 */ /* 0x000fe20000410000 */
[----:B------:R-:W-:Y:S01]  /*6d50*/  FADD.FTZ R121, R138, R121 ;  /* 0x000000798a797221 */ /* 0x000fe20000010000 */
[C---:B--2---:R-:W-:Y:S01]  /*6d60*/  FMUL.FTZ R132, R133.reuse, R132 ;  /* 0x0000008485847220 */ /* 0x044fe20000410000 */
[----:B------:R-:W-:Y:S01]  /*6d70*/  FMUL.FTZ R133, R133, R124 ;  /* 0x0000007c85857220 */ /* 0x000fe20000410000 */
[C---:B------:R-:W-:Y:S01]  /*6d80*/  FFMA.FTZ R44, R140.reuse, R50, R51 ;  /* 0x000000328c2c7223 */ /* 0x040fe20000010033 */
[----:B------:R-:W-:Y:S01]  /*6d90*/  MUFU.SIN R124, R49 ;  /* 0x00000031007c7308 */ /* 0x000fe20000000400 */
[----:B------:R-:W-:Y:S01]  /*6da0*/  FFMA.FTZ R51, R140, R121, -R40 ;  /* 0x000000798c337223 */ /* 0x000fe20000010828 */
[----:B-1----:R-:W-:Y:S01]  /*6db0*/  HADD2.F32 R41, -RZ, R41.H0_H0 ;  /* 0x20000029ff297230 */ /* 0x002fe20000004100 */
[----:B------:R-:W1:Y:S01]  /*6dc0*/  LDS.U16 R40, [R46+0x36] ;  /* 0x000036002e287984 */ /* 0x000e620000000400 */
[----:B---3--:R-:W-:-:S04]  /*6dd0*/  HADD2.F32 R47, -RZ, R47.H0_H0 ;  /* 0x2000002fff2f7230 */ /* 0x008fc80000004100 */
[----:B------:R-:W2:Y:S01]  /*6de0*/  MUFU.COS R49, R49 ;  /* 0x0000003100317308 */ /* 0x000ea20000000000 */
[C---:B------:R-:W-:Y:S01]  /*6df0*/  FMUL.FTZ R134, R12.reuse, R41 ;  /* 0x000000290c867220 */ /* 0x040fe20000410000 */
[C---:B------:R-:W-:Y:S01]  /*6e00*/  FMUL.FTZ R125, R141.reuse, R50 ;  /* 0x000000328d7d7220 */ /* 0x040fe20000410000 */
[----:B------:R-:W3:Y:S05]  /*6e10*/  LDS.U16 R41, [R46+0x34] ;  /* 0x000034002e297984 */ /* 0x000eea0000000400 */
[----:B------:R-:W2:Y:S01]  /*6e20*/  MUFU.EX2 R45, R45 ;  /* 0x0000002d002d7308 */ /* 0x000ea20000000800 */
[----:B------:R-:W-:Y:S01]  /*6e30*/  FMUL.FTZ R47, R12, R47 ;  /* 0x0000002f0c2f7220 */ /* 0x000fe20000410000 */
[----:B------:R-:W-:Y:S01]  /*6e40*/  FFMA.FTZ R43, R140, R48, -R125 ;  /* 0x000000308c2b7223 */ /* 0x000fe2000001087d */
[----:B------:R-:W-:Y:S01]  /*6e50*/  FSEL R137, R122, RZ, !P4 ;  /* 0x000000ff7a897208 */ /* 0x000fe20006000000 */
[----:B------:R-:W-:Y:S01]  /*6e60*/  FMUL.FTZ R125, R141, R121 ;  /* 0x000000798d7d7220 */ /* 0x000fe20000410000 */
[----:B------:R-:W-:Y:S01]  /*6e70*/  FSEL R134, R134, RZ, !P5 ;  /* 0x000000ff86867208 */ /* 0x000fe20006800000 */
[----:B----4-:R-:W-:Y:S01]  /*6e80*/  HADD2.F32 R18, -RZ, R18.H0_H0 ;  /* 0x20000012ff127230 */ /* 0x010fe20000004100 */
[----:B------:R-:W-:Y:S01]  /*6e90*/  FSEL R136, R123, 1, !P4 ;  /* 0x3f8000007b887808 */ /* 0x000fe20006000000 */
[----:B------:R-:W-:Y:S01]  /*6ea0*/  FFMA.FTZ R120, R140, R120, R125 ;  /* 0x000000788c787223 */ /* 0x000fe2000001007d */
[----:B------:R-:W-:Y:S01]  /*6eb0*/  FSEL R135, R47, RZ, !P5 ;  /* 0x000000ff2f877208 */ /* 0x000fe20006800000 */
[----:B------:R-:W-:Y:S01]  /*6ec0*/  FMUL.FTZ R121, R137, R44 ;  /* 0x0000002c89797220 */ /* 0x000fe20000410000 */
[----:B------:R-:W-:Y:S01]  /*6ed0*/  FADD.FTZ R51, R134, R51 ;  /* 0x0000003386337221 */ /* 0x000fe20000010000 */
[----:B0-----:R-:W-:-:S02]  /*6ee0*/  HADD2.F32 R42, -RZ, R42.H0_H0 ;  /* 0x2000002aff2a7230 */ /* 0x001fc40000004100 */
[----:B------:R-:W-:Y:S01]  /*6ef0*/  FMUL.FTZ R18, R13, R18 ;  /* 0x000000120d127220 */ /* 0x000fe20000410000 */
[C---:B--2---:R-:W-:Y:S01]  /*6f00*/  FMUL.FTZ R122, R45.reuse, R49 ;  /* 0x000000312d7a7220 */ /* 0x044fe20000410000 */
[----:B------:R-:W-:Y:S01]  /*6f10*/  FMUL.FTZ R124, R45, R124 ;  /* 0x0000007c2d7c7220 */ /* 0x000fe20000410000 */
[-C--:B------:R-:W-:Y:S01]  /*6f20*/  FFMA.FTZ R45, R136, R43.reuse, -R121 ;  /* 0x0000002b882d7223 */ /* 0x080fe20000010879 */
[----:B------:R-:W-:Y:S01]  /*6f30*/  FADD.FTZ R120, R135, R120 ;  /* 0x0000007887787221 */ /* 0x000fe20000010000 */
[C---:B------:R-:W-:Y:S01]  /*6f40*/  FMUL.FTZ R153, R137.reuse, R43 ;  /* 0x0000002b89997220 */ /* 0x040fe20000410000 */
[----:B------:R-:W-:Y:S01]  /*6f50*/  FMUL.FTZ R43, R137, R51 ;  /* 0x00000033892b7220 */ /* 0x000fe20000410000 */
[----:B------:R-:W-:Y:S01]  /*6f60*/  FSEL R133, R133, RZ, !P3 ;  /* 0x000000ff85857208 */ /* 0x000fe20005800000 */
[----:B------:R-:W-:Y:S01]  /*6f70*/  FMUL.FTZ R48, R137, R120 ;  /* 0x0000007889307220 */ /* 0x000fe20000410000 */
[----:B------:R-:W-:Y:S01]  /*6f80*/  FMUL.FTZ R130, R13, R42 ;  /* 0x0000002a0d827220 */ /* 0x000fe20000410000 */
[----:B------:R-:W-:Y:S01]  /*6f90*/  FSEL R131, R18, RZ, !P4 ;  /* 0x000000ff12837208 */ /* 0x000fe20006000000 */
[C---:B------:R-:W-:Y:S01]  /*6fa0*/  FFMA.FTZ R120, R136.reuse, R120, R43 ;  /* 0x0000007888787223 */ /* 0x040fe2000001002b */
[----:B------:R-:W-:Y:S01]  /*6fb0*/  FFMA.FTZ R153, R136, R44, R153 ;  /* 0x0000002c88997223 */ /* 0x000fe20000010099 */
[----:B------:R-:W-:Y:S01]  /*6fc0*/  FSEL R132, R132, 1, !P3 ;  /* 0x3f80000084847808 */ /* 0x000fe20005800000 */
[----:B------:R-:W0:Y:S01]  /*6fd0*/  LDS.U16 R42, [R46+0x38] ;  /* 0x000038002e2a7984 */ /* 0x000e220000000400 */
[----:B------:R-:W-:Y:S01]  /*6fe0*/  FMUL.FTZ R18, R133, R45 ;  /* 0x0000002d85127220 */ /* 0x000fe20000410000 */
[----:B------:R-:W-:Y:S01]  /*6ff0*/  FSEL R130, R130, RZ, !P4 ;  /* 0x000000ff82827208 */ /* 0x000fe20006000000 */
[----:B------:R-:W-:Y:S01]  /*7000*/  FADD.FTZ R120, R131, R120 ;  /* 0x0000007883787221 */ /* 0x000fe20000010000 */
[----:B------:R-:W-:Y:S01]  /*7010*/  FFMA.FTZ R47, R136, R51, -R48 ;  /* 0x00000033882f7223 */ /* 0x000fe20000010830 */
[CC--:B------:R-:W-:Y:S01]  /*7020*/  FMUL.FTZ R49, R133.reuse, R153.reuse ;  /* 0x0000009985317220 */ /* 0x0c0fe20000410000 */
[----:B------:R-:W2:Y:S01]  /*7030*/  LDS.U16 R43, [R46+0x3a] ;  /* 0x00003a002e2b7984 */ /* 0x000ea20000000400 */
[----:B------:R-:W-:Y:S01]  /*7040*/  FFMA.FTZ R153, R132, R153, R18 ;  /* 0x0000009984997223 */ /* 0x000fe20000010012 */
[----:B------:R-:W-:Y:S01]  /*7050*/  FMUL.FTZ R18, R133, R120 ;  /* 0x0000007885127220 */ /* 0x000fe20000410000 */
[----:B------:R-:W-:Y:S01]  /*7060*/  FADD.FTZ R47, R130, R47 ;  /* 0x0000002f822f7221 */ /* 0x000fe20000010000 */
[----:B------:R-:W-:-:S03]  /*7070*/  FFMA.FTZ R44, R132, R45, -R49 ;  /* 0x0000002d842c7223 */ /* 0x000fc60000010831 */
[-C--:B------:R-:W-:Y:S02]  /*7080*/  FFMA.FTZ R45, R132, R47.reuse, -R18 ;  /* 0x0000002f842d7223 */ /* 0x080fe40000010812 */
[----:B------:R-:W4:Y:S01]  /*7090*/  LDS.U16 R18, [R46+0x3e] ;  /* 0x00003e002e127984 */ /* 0x000f220000000400 */
[----:B------:R-:W-:Y:S01]  /*70a0*/  FMUL.FTZ R49, R133, R47 ;  /* 0x0000002f85317220 */ /* 0x000fe20000410000 */
[----:B-1----:R-:W-:Y:S02]  /*70b0*/  HADD2.F32 R47, -RZ, R40.H0_H0 ;  /* 0x20000028ff2f7230 */ /* 0x002fe40000004100 */
[----:B------:R1:W5:Y:S01]  /*70c0*/  LDS.U16 R40, [R46+0x3c] ;  /* 0x00003c002e287984 */ /* 0x0003620000000400 */
[----:B---3--:R-:W-:Y:S01]  /*70d0*/  HADD2.F32 R41, -RZ, R41.H0_H0 ;  /* 0x20000029ff297230 */ /* 0x008fe20000004100 */
[----:B------:R-:W-:Y:S01]  /*70e0*/  FSEL R129, R129, RZ, !P2 ;  /* 0x000000ff81817208 */ /* 0x000fe20005000000 */
[----:B------:R-:W-:-:S03]  /*70f0*/  FMUL.FTZ R47, R14, R47 ;  /* 0x0000002f0e2f7220 */ /* 0x000fc60000410000 */
[----:B------:R-:W-:Y:S01]  /*7100*/  FMUL.FTZ R41, R14, R41 ;  /* 0x000000290e297220 */ /* 0x000fe20000410000 */
[----:B------:R-:W-:-:S04]  /*7110*/  FSEL R128, R128, 1, !P2 ;  /* 0x3f80000080807808 */ /* 0x000fc80005000000 */
[----:B------:R-:W-:Y:S02]  /*7120*/  FSEL R126, R41, RZ, !P3 ;  /* 0x000000ff297e7208 */ /* 0x000fe40005800000 */
[----:B------:R-:W-:Y:S01]  /*7130*/  FSEL R127, R47, RZ, !P3 ;  /* 0x000000ff2f7f7208 */ /* 0x000fe20005800000 */
[C---:B------:R-:W-:Y:S01]  /*7140*/  FMUL.FTZ R47, R129.reuse, R44 ;  /* 0x0000002c812f7220 */ /* 0x040fe20000410000 */
[----:B------:R-:W-:Y:S01]  /*7150*/  FFMA.FTZ R48, R132, R120, R49 ;  /* 0x0000007884307223 */ /* 0x000fe20000010031 */
[----:B------:R-:W-:Y:S01]  /*7160*/  FADD.FTZ R45, R126, R45 ;  /* 0x0000002d7e2d7221 */ /* 0x000fe20000010000 */
[-C--:B------:R-:W-:Y:S01]  /*7170*/  FMUL.FTZ R49, R129, R153.reuse ;  /* 0x0000009981317220 */ /* 0x080fe20000410000 */
[----:B------:R-:W-:Y:S01]  /*7180*/  FFMA.FTZ R153, R128, R153, R47 ;  /* 0x0000009980997223 */ /* 0x000fe2000001002f */
[----:B------:R-:W-:Y:S01]  /*7190*/  FADD.FTZ R48, R127, R48 ;  /* 0x000000307f307221 */ /* 0x000fe20000010000 */
[----:B------:R-:W-:Y:S01]  /*71a0*/  FMUL.FTZ R47, R129, R45 ;  /* 0x0000002d812f7220 */ /* 0x000fe20000410000 */
[----:B0-----:R-:W-:-:S02]  /*71b0*/  HADD2.F32 R42, -RZ, R42.H0_H0 ;  /* 0x2000002aff2a7230 */ /* 0x001fc40000004100 */
[C---:B------:R-:W-:Y:S01]  /*71c0*/  FFMA.FTZ R41, R128.reuse, R44, -R49 ;  /* 0x0000002c80297223 */ /* 0x040fe20000010831 */
[-C--:B-1----:R-:W-:Y:S01]  /*71d0*/  FMUL.FTZ R46, R129, R48.reuse ;  /* 0x00000030812e7220 */ /* 0x082fe20000410000 */
[C---:B------:R-:W-:Y:S01]  /*71e0*/  FFMA.FTZ R44, R128.reuse, R48, R47 ;  /* 0x00000030802c7223 */ /* 0x040fe2000001002f */
[----:B------:R-:W-:Y:S01]  /*71f0*/  FMUL.FTZ R42, R15, R42 ;  /* 0x0000002a0f2a7220 */ /* 0x000fe20000410000 */
[----:B--2---:R-:W-:Y:S01]  /*7200*/  HADD2.F32 R48, -RZ, R43.H0_H0 ;  /* 0x2000002bff307230 */ /* 0x004fe20000004100 */
[----:B------:R-:W-:Y:S01]  /*7210*/  IADD3 R43, PT, PT, R119, 0xf, RZ ;  /* 0x0000000f772b7810 */ /* 0x000fe20007ffe0ff */
[----:B------:R-:W-:Y:S02]  /*7220*/  FFMA.FTZ R46, R128, R45, -R46 ;  /* 0x0000002d802e7223 */ /* 0x000fe4000001082e */
[----:B------:R-:W-:Y:S01]  /*7230*/  FSEL R125, R42, RZ, !P2 ;  /* 0x000000ff2a7d7208 */ /* 0x000fe20005000000 */
[----:B------:R-:W-:Y:S01]  /*7240*/  FMUL.FTZ R48, R15, R48 ;  /* 0x000000300f307220 */ /* 0x000fe20000410000 */
[----:B------:R-:W-:Y:S01]  /*7250*/  ISETP.GE.U32.AND P3, PT, R43, UR12, PT ;  /* 0x0000000c2b007c0c */ /* 0x000fe2000bf66070 */
[----:B----4-:R-:W-:-:S03]  /*7260*/  HADD2.F32 R45, -RZ, R18.H0_H0 ;  /* 0x20000012ff2d7230 */ /* 0x010fc60000004100 */
[----:B------:R-:W-:Y:S01]  /*7270*/  FSEL R124, R124, RZ, !P3 ;  /* 0x000000ff7c7c7208 */ /* 0x000fe20005800000 */
[----:B------:R-:W-:Y:S01]  /*7280*/  FADD.FTZ R47, R125, R46 ;  /* 0x0000002e7d2f7221 */ /* 0x000fe20000010000 */
[----:B------:R-:W-:Y:S01]  /*7290*/  FSEL R123, R48, RZ, !P2 ;  /* 0x000000ff307b7208 */ /* 0x000fe20005000000 */
[----:B-----5:R-:W-:Y:S02]  /*72a0*/  HADD2.F32 R43, -RZ, R40.H0_H0 ;  /* 0x20000028ff2b7230 */ /* 0x020fe40000004100 */
[----:B------:R-:W-:Y:S01]  /*72b0*/  FMUL.FTZ R45, R16, R45 ;  /* 0x0000002d102d7220 */ /* 0x000fe20000410000 */
[----:B------:R-:W-:Y:S01]  /*72c0*/  FSEL R122, R122, 1, !P3 ;  /* 0x3f8000007a7a7808 */ /* 0x000fe20005800000 */
[----:B------:R-:W-:Y:S01]  /*72d0*/  FMUL.FTZ R51, R124, R47 ;  /* 0x0000002f7c337220 */ /* 0x000fe20000410000 */
[----:B------:R-:W-:Y:S01]  /*72e0*/  FADD.FTZ R49, R123, R44 ;  /* 0x0000002c7b317221 */ /* 0x000fe20000010000 */
[----:B------:R-:W-:Y:S01]  /*72f0*/  FMUL.FTZ R43, R16, R43 ;  /* 0x0000002b102b7220 */ /* 0x000fe20000410000 */
[----:B------:R-:W-:-:S02]  /*7300*/  FSEL R121, R45, RZ, !P3 ;  /* 0x000000ff2d797208 */ /* 0x000fc40005800000 */
[-C--:B------:R-:W-:Y:S01]  /*7310*/  FFMA.FTZ R40, R122, R49.reuse, R51 ;  /* 0x000000317a287223 */ /* 0x080fe20000010033 */
[----:B------:R-:W-:Y:S01]  /*7320*/  FMUL.FTZ R18, R124, R49 ;  /* 0x000000317c127220 */ /* 0x000fe20000410000 */
[----:B------:R-:W-:Y:S02]  /*7330*/  FSEL R120, R43, RZ, !P3 ;  /* 0x000000ff2b787208 */ /* 0x000fe40005800000 */
[----:B------:R-:W-:Y:S01]  /*7340*/  FADD.FTZ R155, R121, R40 ;  /* 0x00000028799b7221 */ /* 0x000fe20000010000 */
[----:B------:R-:W-:Y:S01]  /*7350*/  FFMA.FTZ R47, R122, R47, -R18 ;  /* 0x0000002f7a2f7223 */ /* 0x000fe20000010812 */
[----:B------:R-:W-:-:S03]  /*7360*/  FMUL.FTZ R43, R124, R153 ;  /* 0x000000997c2b7220 */ /* 0x000fc60000410000 */
[----:B------:R-:W-:Y:S01]  /*7370*/  FADD.FTZ R154, R120, R47 ;  /* 0x0000002f789a7221 */ /* 0x000fe20000010000 */
[----:B------:R-:W0:Y:S01]  /*7380*/  SHFL.UP PT, R42, R155, 0x1, RZ ;  /* 0x042000009b2a7989 */ /* 0x000e2200000e00ff */
[-C--:B------:R-:W-:Y:S01]  /*7390*/  FMUL.FTZ R18, R124, R41.reuse ;  /* 0x000000297c127220 */ /* 0x080fe20000410000 */
[C---:B------:R-:W-:Y:S02]  /*73a0*/  FFMA.FTZ R152, R122.reuse, R41, -R43 ;  /* 0x000000297a987223 */ /* 0x040fe4000001082b */
[----:B------:R-:W1:Y:S01]  /*73b0*/  SHFL.UP PT, R41, R154, 0x1, RZ ;  /* 0x042000009a297989 */ /* 0x000e6200000e00ff */
[----:B------:R-:W-:-:S05]  /*73c0*/  FFMA.FTZ R153, R122, R153, R18 ;  /* 0x000000997a997223 */ /* 0x000fca0000010012 */
[----:B------:R-:W2:Y:S01]  /*73d0*/  SHFL.UP PT, R40, R153, 0x1, RZ ;  /* 0x0420000099287989 */ /* 0x000ea200000e00ff */
[----:B------:R-:W-:-:S03]  /*73e0*/  ISETP.GE.AND P2, PT, R77, 0x1, PT ;  /* 0x000000014d00780c */ /* 0x000fc60003f46270 */
[----:B------:R-:W3:Y:S01]  /*73f0*/  SHFL.UP PT, R18, R152, 0x1, RZ ;  /* 0x0420000098127989 */ /* 0x000ee200000e00ff */
[-C--:B0-----:R-:W-:Y:S01]  /*7400*/  FMUL.FTZ R44, R152, R42.reuse ;  /* 0x0000002a982c7220 */ /* 0x081fe20000410000 */
[----:B------:R-:W-:-:S03]  /*7410*/  FMUL.FTZ R43, R153, R42 ;  /* 0x0000002a992b7220 */ /* 0x000fc60000410000 */
[-C--:B-1----:R-:W-:Y:S01]  /*7420*/  FFMA.FTZ R44, R153, R41.reuse, R44 ;  /* 0x00000029992c7223 */ /* 0x082fe2000001002c */
[----:B------:R-:W-:-:S04]  /*7430*/  FFMA.FTZ R43, R152, R41, -R43 ;  /* 0x00000029982b7223 */ /* 0x000fc8000001082b */
[----:B------:R-:W-:Y:S01]  /*7440*/  @P2 FADD.FTZ R155, R155, R44 ;  /* 0x0000002c9b9b2221 */ /* 0x000fe20000010000 */
[----:B------:R-:W-:Y:S01]  /*7450*/  @P2 FADD.FTZ R154, R154, R43 ;  /* 0x0000002b9a9a2221 */ /* 0x000fe20000010000 */
[CC--:B--2---:R-:W-:Y:S01]  /*7460*/  FMUL.FTZ R41, R153.reuse, R40.reuse ;  /* 0x0000002899297220 */ /* 0x0c4fe20000410000 */
[C---:B------:R-:W-:Y:S02]  /*7470*/  FMUL.FTZ R40, R152.reuse, R40 ;  /* 0x0000002898287220 */ /* 0x040fe40000410000 */
[----:B------:R-:W0:Y:S01]  /*7480*/  SHFL.UP PT, R42, R155, 0x2, RZ ;  /* 0x044000009b2a7989 */ /* 0x000e2200000e00ff */
[-C--:B---3--:R-:W-:Y:S01]  /*7490*/  @P2 FFMA.FTZ R152, R152, R18.reuse, -R41 ;  /* 0x0000001298982223 */ /* 0x088fe20000010829 */
[----:B------:R-:W-:Y:S02]  /*74a0*/  @P2 FFMA.FTZ R153, R153, R18, R40 ;  /* 0x0000001299992223 */ /* 0x000fe40000010028 */
[----:B------:R-:W1:Y:S04]  /*74b0*/  SHFL.UP PT, R41, R154, 0x2, RZ ;  /* 0x044000009a297989 */ /* 0x000e6800000e00ff */
        /* <DEDUP_REMOVED lines=8> */
[CC--:B--2---:R-:W-:Y:S01]  /*7540*/  FMUL.FTZ R41, R153.reuse, R40.reuse ;  /* 0x0000002899297220 */ /* 0x0c4fe20000410000 */
[----:B------:R-:W-:Y:S01]  /*7550*/  @P2 FADD.FTZ R154, R154, R43 ;  /* 0x0000002b9a9a2221 */ /* 0x000fe20000010000 */
[C---:B------:R-:W-:Y:S02]  /*7560*/  FMUL.FTZ R40, R152.reuse, R40 ;  /* 0x0000002898287220 */ /* 0x040fe40000410000 */
[----:B------:R-:W0:Y:S01]  /*7570*/  SHFL.UP PT, R42, R155, 0x4, RZ ;  /* 0x048000009b2a7989 */ /* 0x000e2200000e00ff */
[-C--:B---3--:R-:W-:Y:S01]  /*7580*/  @P2 FFMA.FTZ R152, R152, R18.reuse, -R41 ;  /* 0x0000001298982223 */ /* 0x088fe20000010829 */
[----:B------:R-:W-:Y:S02]  /*7590*/  @P2 FFMA.FTZ R153, R153, R18, R40 ;  /* 0x0000001299992223 */ /* 0x000fe40000010028 */
[----:B------:R-:W1:Y:S04]  /*75a0*/  SHFL.UP PT, R41, R154, 0x4, RZ ;  /* 0x048000009a297989 */ /* 0x000e6800000e00ff */
[----:B------:R-:W2:Y:S04]  /*75b0*/  SHFL.UP PT, R40, R153, 0x4, RZ ;  /* 0x0480000099287989 */ /* 0x000ea800000e00ff */
[----:B------:R-:W3:Y:S01]  /*75c0*/  SHFL.UP PT, R18, R152, 0x4, RZ ;  /* 0x0480000098127989 */ /* 0x000ee200000e00ff */
[----:B------:R-:W-:Y:S01]  /*75d0*/  ISETP.GE.AND P2, PT, R77, 0x4, PT ;  /* 0x000000044d00780c */ /* 0x000fe20003f46270 */
[-C--:B0-----:R-:W-:Y:S01]  /*75e0*/  FMUL.FTZ R44, R152, R42.reuse ;  /* 0x0000002a982c7220 */ /* 0x081fe20000410000 */
[----:B------:R-:W-:-:S03]  /*75f0*/  FMUL.FTZ R43, R153, R42 ;  /* 0x0000002a992b7220 */ /* 0x000fc60000410000 */
[-C--:B-1----:R-:W-:Y:S01]  /*7600*/  FFMA.FTZ R44, R153, R41.reuse, R44 ;  /* 0x00000029992c7223 */ /* 0x082fe2000001002c */
[----:B------:R-:W-:-:S07]  /*7610*/  FFMA.FTZ R43, R152, R41, -R43 ;  /* 0x00000029982b7223 */ /* 0x000fce000001082b */
[----:B------:R-:W-:Y:S01]  /*7620*/  @P2 FADD.FTZ R155, R155, R44 ;  /* 0x0000002c9b9b2221 */ /* 0x000fe20000010000 */
[CC--:B--2---:R-:W-:Y:S01]  /*7630*/  FMUL.FTZ R41, R153.reuse, R40.reuse ;  /* 0x0000002899297220 */ /* 0x0c4fe20000410000 */
[----:B------:R-:W-:Y:S01]  /*7640*/  FMUL.FTZ R40, R152, R40 ;  /* 0x0000002898287220 */ /* 0x000fe20000410000 */
[----:B------:R-:W-:Y:S02]  /*7650*/  @P2 FADD.FTZ R154, R154, R43 ;  /* 0x0000002b9a9a2221 */ /* 0x000fe40000010000 */
[----:B------:R-:W0:Y:S01]  /*7660*/  SHFL.UP PT, R42, R155, 0x8, RZ ;  /* 0x050000009b2a7989 */ /* 0x000e2200000e00ff */
[-C--:B---3--:R-:W-:Y:S01]  /*7670*/  @P2 FFMA.FTZ R153, R153, R18.reuse, R40 ;  /* 0x0000001299992223 */ /* 0x088fe20000010028 */
[----:B------:R-:W-:Y:S02]  /*7680*/  @P2 FFMA.FTZ R152, R152, R18, -R41 ;  /* 0x0000001298982223 */ /* 0x000fe40000010829 */
[----:B------:R-:W1:Y:S04]  /*7690*/  SHFL.UP PT, R41, R154, 0x8, RZ ;  /* 0x050000009a297989 */ /* 0x000e6800000e00ff */
[----:B------:R-:W2:Y:S04]  /*76a0*/  SHFL.UP PT, R40, R153, 0x8, RZ ;  /* 0x0500000099287989 */ /* 0x000ea800000e00ff */
[----:B------:R-:W3:Y:S01]  /*76b0*/  SHFL.UP PT, R18, R152, 0x8, RZ ;  /* 0x0500000098127989 */ /* 0x000ee200000e00ff */
[----:B------:R-:W-:Y:S01]  /*76c0*/  ISETP.GE.AND P2, PT, R77, 0x8, PT ;  /* 0x000000084d00780c */ /* 0x000fe20003f46270 */
[-C--:B0-----:R-:W-:Y:S01]  /*76d0*/  FMUL.FTZ R44, R152, R42.reuse ;  /* 0x0000002a982c7220 */ /* 0x081fe20000410000 */
[----:B------:R-:W-:-:S03]  /*76e0*/  FMUL.FTZ R43, R153, R42 ;  /* 0x0000002a992b7220 */ /* 0x000fc60000410000 */
[CC--:B-1----:R-:W-:Y:S01]  /*76f0*/  FFMA.FTZ R44, R153.reuse, R41.reuse, R44 ;  /* 0x00000029992c7223 */ /* 0x0c2fe2000001002c */
[----:B------:R-:W-:Y:S01]  /*7700*/  FFMA.FTZ R43, R152, R41, -R43 ;  /* 0x00000029982b7223 */ /* 0x000fe2000001082b */
[----:B--2---:R-:W-:-:S06]  /*7710*/  FMUL.FTZ R41, R153, R40 ;  /* 0x0000002899297220 */ /* 0x004fcc0000410000 */
[----:B------:R-:W-:Y:S01]  /*7720*/  @P2 FADD.FTZ R155, R155, R44 ;  /* 0x0000002c9b9b2221 */ /* 0x000fe20000010000 */
[----:B------:R-:W-:Y:S01]  /*7730*/  FMUL.FTZ R40, R152, R40 ;  /* 0x0000002898287220 */ /* 0x000fe20000410000 */
[----:B------:R-:W-:Y:S01]  /*7740*/  @P2 FADD.FTZ R154, R154, R43 ;  /* 0x0000002b9a9a2221 */ /* 0x000fe20000010000 */
[-C--:B---3--:R-:W-:Y:S02]  /*7750*/  @P2 FFMA.FTZ R152, R152, R18.reuse, -R41 ;  /* 0x0000001298982223 */ /* 0x088fe40000010829 */
[----:B------:R-:W-:Y:S01]  /*7760*/  @P2 FFMA.FTZ R153, R153, R18, R40 ;  /* 0x0000001299992223 */ /* 0x000fe20000010028 */
[----:B------:R-:W0:Y:S01]  /*7770*/  SHFL.UP PT, R41, R155, 0x10, RZ ;  /* 0x060000009b297989 */ /* 0x000e2200000e00ff */
[----:B------:R-:W1:Y:S03]  /*7780*/  S2R R18, SR_TID.X ;  /* 0x0000000000127919 */ /* 0x000e660000002100 */
[----:B------:R-:W2:Y:S04]  /*7790*/  SHFL.UP PT, R40, R154, 0x10, RZ ;  /* 0x060000009a287989 */ /* 0x000ea800000e00ff */
[----:B------:R-:W3:Y:S04]  /*77a0*/  SHFL.UP PT, R42, R153, 0x10, RZ ;  /* 0x06000000992a7989 */ /* 0x000ee800000e00ff */
[----:B------:R-:W4:Y:S01]  /*77b0*/  SHFL.UP PT, R45, R152, 0x10, RZ ;  /* 0x06000000982d7989 */ /* 0x000f2200000e00ff */
[----:B------:R-:W-:Y:S01]  /*77c0*/  ISETP.NE.AND P2, PT, R77, 0x1f, PT ;  /* 0x0000001f4d00780c */ /* 0x000fe20003f45270 */
[----:B------:R-:W-:Y:S01]  /*77d0*/  UIMAD.WIDE.U32 UR12, UR43, UR30, URZ ;  /* 0x0000001e2b0c72a5 */ /* 0x000fe2000f8e00ff */
[----:B------:R-:W-:-:S03]  /*77e0*/  VOTEU.ANY UP0, P0 ;  /* 0x0000000000ff7886 */ /* 0x000fc60000000100 */
[----:B------:R-:W-:Y:S01]  /*77f0*/  UIMAD UR13, UR43, UR31, UR13 ;  /* 0x0000001f2b0d72a4 */ /* 0x000fe2000f8e020d */
[CC--:B0-----:R-:W-:Y:S01]  /*7800*/  FMUL.FTZ R43, R153.reuse, R41.reuse ;  /* 0x00000029992b7220 */ /* 0x0c1fe20000410000 */
[C---:B------:R-:W-:Y:S02]  /*7810*/  FMUL.FTZ R44, R152.reuse, R41 ;  /* 0x00000029982c7220 */ /* 0x040fe40000410000 */
[----:B------:R-:W-:Y:S02]  /*7820*/  UIMAD.WIDE.U32 UR12, UR7, UR32, UR12 ;  /* 0x00000020070c72a5 */ /* 0x000fe4000f8e000c */
[----:B------:R-:W-:Y:S01]  /*7830*/  @UP0 ULEA UR25, UR7, UR21, 0x4 ;  /* 0x0000001507190291 */ /* 0x000fe2000f8e20ff */
[CC--:B--2---:R-:W-:Y:S01]  /*7840*/  FFMA.FTZ R41, R152.reuse, R40.reuse, -R43 ;  /* 0x0000002898297223 */ /* 0x0c4fe2000001082b */
[C---:B------:R-:W-:Y:S01]  /*7850*/  FFMA.FTZ R40, R153.reuse, R40, R44 ;  /* 0x0000002899287223 */ /* 0x040fe2000001002c */
[CC--:B---3--:R-:W-:Y:S01]  /*7860*/  FMUL.FTZ R43, R153.reuse, R42.reuse ;  /* 0x0000002a992b7220 */ /* 0x0c8fe20000410000 */
[C---:B------:R-:W-:Y:S01]  /*7870*/  FMUL.FTZ R42, R152.reuse, R42 ;  /* 0x0000002a982a7220 */ /* 0x040fe20000410000 */
[----:B-1----:R-:W-:Y:S01]  /*7880*/  @!P2 SHF.R.U32.HI R48, RZ, 0x1, R18 ;  /* 0x00000001ff30a819 */ /* 0x002fe20000011612 */
[----:B------:R-:W-:Y:S01]  /*7890*/  UIMAD UR13, UR7, UR33, UR13 ;  /* 0x00000021070d72a4 */ /* 0x000fe2000f8e020d */
[-C--:B----4-:R-:W-:Y:S01]  /*78a0*/  FFMA.FTZ R44, R152, R45.reuse, -R43 ;  /* 0x0000002d982c7223 */ /* 0x090fe2000001082b */
[----:B------:R-:W-:Y:S01]  /*78b0*/  ULEA UR40, UP0, UR12, UR34, 0x3 ;  /* 0x000000220c287291 */ /* 0x000fe2000f8018ff */
[----:B------:R-:W-:Y:S01]  /*78c0*/  FFMA.FTZ R45, R153, R45, R42 ;  /* 0x0000002d992d7223 */ /* 0x000fe2000001002a */
[----:B------:R-:W-:Y:S01]  /*78d0*/  FADD.FTZ R46, R154, R41 ;  /* 0x000000299a2e7221 */ /* 0x000fe20000010000 */
[----:B------:R-:W-:Y:S01]  /*78e0*/  FADD.FTZ R47, R155, R40 ;  /* 0x000000289b2f7221 */ /* 0x000fe20000010000 */
[----:B------:R-:W-:Y:S01]  /*78f0*/  HFMA2 R40, -RZ, RZ, 1.875, 0 ;  /* 0x3f800000ff287431 */ /* 0x000fe200000001ff */
[----:B------:R-:W-:-:S02]  /*7900*/  CS2R R42, SRZ ;  /* 0x00000000002a7805 */ /* 0x000fc4000001ff00 */
[----:B------:R-:W-:Y:S01]  /*7910*/  MOV R41, RZ ;  /* 0x000000ff00297202 */ /* 0x000fe20000000f00 */
[----:B------:R-:W-:Y:S01]  /*7920*/  ULEA.HI.X UR12, UR12, UR35, UR13, 0x3, UP0 ;  /* 0x000000230c0c7291 */ /* 0x000fe200080f1c0d */
[----:B------:R-:W-:-:S04]  /*7930*/  @!P2 LOP3.LUT R48, R48, 0x1f0, RZ, 0xc0, !PT ;  /* 0x000001f03030a812 */ /* 0x000fc800078ec0ff */
[----:B------:R-:W-:Y:S01]  /*7940*/  @P0 LDS.128 R40, [UR25+0x2160] ;  /* 0x00216019ff280984 */ /* 0x000fe20008000c00 */
[----:B------:R-:W-:-:S03]  /*7950*/  MOV R49, UR12 ;  /* 0x0000000c00317c02 */ /* 0x000fc60008000f00 */
[----:B------:R0:W-:Y:S02]  /*7960*/  @!P2 STS.128 [R48+UR21+0x2100], R44 ;  /* 0x0021002c3000a988 */ /* 0x0001e40008000c15 */
[----:B0-----:R-:W-:-:S06]  /*7970*/  MOV R48, UR40 ;  /* 0x0000002800307c02 */ /* 0x001fcc0008000f00 */
[----:B------:R-:W2:Y:S01]  /*7980*/  LDG.E.64 R48, desc[UR22][R48.64] ;  /* 0x0000001630307981 */ /* 0x000ea2000c1e1b00 */
[----:B------:R-:W-:Y:S01]  /*7990*/  BAR.SYNC.DEFER_BLOCKING 0x0 ;  /* 0x0000000000007b1d */ /* 0x000fe20000010000 */
        /* <DEDUP_REMOVED lines=8> */
[----:B------:R-:W-:Y:S02]  /*7a20*/  FSEL R155, R155, R47, !P2 ;  /* 0x0000002f9b9b7208 */ /* 0x000fe40005000000 */
[----:B------:R-:W0:Y:S02]  /*7a30*/  LDS.128 R44, [UR21+0x2100] ;  /* 0x00210015ff2c7984 */ /* 0x000e240008000c00 */
[----:B0-----:R-:W-:Y:S02]  /*7a40*/  FSEL R145, R44, R145, !P5 ;  /* 0x000000912c917208 */ /* 0x001fe40006800000 */
[----:B------:R-:W-:Y:S02]  /*7a50*/  FSEL R143, R46, R143, !P5 ;  /* 0x0000008f2e8f7208 */ /* 0x000fe40006800000 */
[----:B------:R-:W-:-:S02]  /*7a60*/  FSEL R144, R45, R144, !P5 ;  /* 0x000000902d907208 */ /* 0x000fc40006800000 */
[----:B------:R-:W-:Y:S02]  /*7a70*/  FSEL R146, R47, R146, !P5 ;  /* 0x000000922f927208 */ /* 0x000fe40006800000 */
[----:B------:R-:W-:Y:S01]  /*7a80*/  ISETP.GE.U32.AND P2, PT, R18, 0x20, PT ;  /* 0x000000201200780c */ /* 0x000fe20003f46070 */
[----:B------:R-:W-:Y:S01]  /*7a90*/  SHFL.UP PT, R152, R152, 0x1, RZ ;  /* 0x0420000098987989 */ /* 0x000fe200000e00ff */
[----:B------:R-:W-:Y:S03]  /*7aa0*/  BSSY.RECONVERGENT B0, `(.L_x_238) ;  /* 0x0000054000007945 */ /* 0x000fe60003800200 */
[----:B------:R-:W-:Y:S04]  /*7ab0*/  SHFL.UP PT, R153, R153, 0x1, RZ ;  /* 0x0420000099997989 */ /* 0x000fe800000e00ff */
[----:B------:R-:W-:Y:S04]  /*7ac0*/  SHFL.UP PT, R154, R154, 0x1, RZ ;  /* 0x042000009a9a7989 */ /* 0x000fe800000e00ff */
[----:B------:R-:W-:Y:S01]  /*7ad0*/  SHFL.UP PT, R155, R155, 0x1, RZ ;  /* 0x042000009b9b7989 */ /* 0x000fe200000e00ff */
[----:B--2---:R-:W-:-:S02]  /*7ae0*/  R2UR UR42, R49 ;  /* 0x00000000312a72ca */ /* 0x004fc400000e0000 */
        /* <DEDUP_REMOVED lines=43> */
[----:B------:R-:W-:Y:S01]  /*7da0*/  FMUL.FTZ R45, R153, R143 ;  /* 0x0000008f992d7220 */ /* 0x000fe20000410000 */
[----:B------:R-:W-:Y:S02]  /*7db0*/  ISETP.NE.AND P2, PT, R77, RZ, PT ;  /* 0x000000ff4d00720c */ /* 0x000fe40003f45270 */
[----:B------:R-:W-:Y:S01]  /*7dc0*/  MOV R47, R43 ;  /* 0x0000002b002f7202 */ /* 0x000fe20000000f00 */
[----:B------:R-:W-:Y:S01]  /*7dd0*/  FFMA.FTZ R44, R152, R146, R45 ;  /* 0x00000092982c7223 */ /* 0x000fe2000001002d */
[----:B------:R-:W-:-:S03]  /*7de0*/  MOV R46, R42 ;  /* 0x0000002a002e7202 */ /* 0x000fc60000000f00 */
[----:B------:R-:W-:Y:S01]  /*7df0*/  FADD.FTZ R155, R155, R44 ;  /* 0x0000002c9b9b7221 */ /* 0x000fe20000010000 */
[----:B------:R-:W-:-:S04]  /*7e00*/  FMUL.FTZ R44, R153, R146 ;  /* 0x00000092992c7220 */ /* 0x000fc80000410000 */
[----:B------:R-:W-:Y:S01]  /*7e10*/  FFMA.FTZ R45, R152, R143, -R44 ;  /* 0x0000008f982d7223 */ /* 0x000fe2000001082c */
[----:B------:R-:W-:Y:S02]  /*7e20*/  MOV R44, R40 ;  /* 0x00000028002c7202 */ /* 0x000fe40000000f00 */
[----:B------:R-:W-:Y:S01]  /*7e30*/  FSEL R155, R146, R155, !P2 ;  /* 0x0000009b929b7208 */ /* 0x000fe20005000000 */
[----:B------:R-:W-:Y:S01]  /*7e40*/  FADD.FTZ R154, R154, R45 ;  /* 0x0000002d9a9a7221 */ /* 0x000fe20000010000 */
[C---:B------:R-:W-:Y:S01]  /*7e50*/  FMUL.FTZ R45, R153.reuse, R144 ;  /* 0x00000090992d7220 */ /* 0x040fe20000410000 */
[----:B------:R-:W-:-:S03]  /*7e60*/  FMUL.FTZ R153, R153, R145 ;  /* 0x0000009199997220 */ /* 0x000fc60000410000 */
[C---:B------:R-:W-:Y:S01]  /*7e70*/  FFMA.FTZ R48, R152.reuse, R145, -R45 ;  /* 0x0000009198307223 */ /* 0x040fe2000001082d */
[----:B------:R-:W-:Y:S01]  /*7e80*/  FFMA.FTZ R153, R152, R144, R153 ;  /* 0x0000009098997223 */ /* 0x000fe20000010099 */
[----:B------:R-:W-:Y:S02]  /*7e90*/  MOV R45, R41 ;  /* 0x00000029002d7202 */ /* 0x000fe40000000f00 */
[----:B------:R-:W-:Y:S02]  /*7ea0*/  FSEL R154, R143, R154, !P2 ;  /* 0x0000009a8f9a7208 */ /* 0x000fe40005000000 */
[----:B------:R-:W-:Y:S02]  /*7eb0*/  FSEL R152, R145, R48, !P2 ;  /* 0x0000003091987208 */ /* 0x000fe40005000000 */
[----:B------:R-:W-:Y:S01]  /*7ec0*/  FSEL R153, R144, R153, !P2 ;  /* 0x0000009990997208 */ /* 0x000fe20005000000 */
[----:B------:R-:W-:Y:S06]  /*7ed0*/  BRA `(.L_x_240) ;  /* 0x0000000000407947 */ /* 0x000fec0003800000 */
.L_x_239:
        /* <DEDUP_REMOVED lines=16> */
.L_x_240:
[----:B------:R-:W-:Y:S05]  /*7fe0*/  BSYNC.RECONVERGENT B0 ;  /* 0x0000000000007941 */ /* 0x000fea0003800200 */
.L_x_238:
        /* <DEDUP_REMOVED lines=119> */
.L_x_242:
[----:B------:R-:W-:Y:S05]  /*8760*/  BSYNC.RECONVERGENT B0 ;  /* 0x0000000000007941 */ /* 0x000fea0003800200 */
.L_x_241:
        /* <DEDUP_REMOVED lines=51> */
.L_x_237:
[----:B------:R0:W2:Y:S01]  /*8aa0*/  LDL.LU R78, [R1+0x14] ;  /* 0x00001400014e7983 */ /* 0x0000a20000300800 */
[----:B------:R-:W-:Y:S02]  /*8ab0*/  F2FP.F16.F32.PACK_AB R0, R32, R33 ;  /* 0x000000212000723e */ /* 0x000fe400000000ff */
[----:B------:R-:W-:Y:S01]  /*8ac0*/  F2FP.F16.F32.PACK_AB R2, R30, R31 ;  /* 0x0000001f1e02723e */ /* 0x000fe200000000ff */
[----:B------:R-:W3:Y:S01]  /*8ad0*/  LDL.LU R90, [R1+0x10] ;  /* 0x00001000015a7983 */ /* 0x000ee20000300800 */
[----:B------:R-:W-:Y:S01]  /*8ae0*/  USHF.L.U32 UR8, UR6, 0xb, URZ ;  /* 0x0000000b06087899 */ /* 0x000fe200080006ff */
[----:B------:R-:W1:Y:S08]  /*8af0*/  S2UR UR26, SR_CTAID.X ;  /* 0x00000000001a79c3 */ /* 0x000e700000002500 */
[----:B------:R-:W4:Y:S01]  /*8b00*/  S2UR UR27, SR_CTAID.Y ;  /* 0x00000000001b79c3 */ /* 0x000f220000002600 */
[----:B------:R-:W5:Y:S01]  /*8b10*/  LDL.LU R89, [R1+0xc] ;  /* 0x00000c0001597983 */ /* 0x000f620000300800 */
[----:B------:R-:W-:Y:S01]  /*8b20*/  UMOV UR9, URZ ;  /* 0x000000ff00097c82 */ /* 0x000fe20008000000 */
[----:B------:R-:W0:Y:S02]  /*8b30*/  LDCU.64 UR28, c[0x0][0x478] ;  /* 0x00008f00ff1c77ac */ /* 0x000e240008000a00 */
[----:B------:R-:W2:Y:S04]  /*8b40*/  LDL.LU R87, [R1+0x8] ;  /* 0x0000080001577983 */ /* 0x000ea80000300800 */
[----:B------:R-:W2:Y:S04]  /*8b50*/  LDL.LU R85, [R1+0x4] ;  /* 0x0000040001557983 */ /* 0x000ea80000300800 */
[----:B------:R-:W2:Y:S01]  /*8b60*/  LDL.LU R83, [R1] ;  /* 0x0000000001537983 */ /* 0x000ea20000300800 */
[C---:B------:R-:W-:Y:S01]  /*8b70*/  PRMT R3, R0.reuse, 0x7610, R3 ;  /* 0x0000761000037816 */ /* 0x040fe20000000003 */
[----:B------:R-:W-:Y:S01]  /*8b80*/  UIADD3 UR7, UPT, UPT, -UR8, UR15, URZ ;  /* 0x0000000f08077290 */ /* 0x000fe2000fffe1ff */
[----:B------:R-:W-:Y:S01]  /*8b90*/  PRMT R4, R0, 0x7632, R4 ;  /* 0x0000763200047816 */ /* 0x000fe20000000004 */
[----:B------:R-:W-:Y:S01]  /*8ba0*/  BAR.SYNC.DEFER_BLOCKING 0x0 ;  /* 0x0000000000007b1d */ /* 0x000fe20000010000 */
[----:B------:R-:W-:-:S02]  /*8bb0*/  F2FP.F16.F32.PACK_AB R0, R28, R29 ;  /* 0x0000001d1c00723e */ /* 0x000fc400000000ff */
[----:B------:R-:W-:Y:S02]  /*8bc0*/  PRMT R38, R2, 0x7610, R38 ;  /* 0x0000761002267816 */ /* 0x000fe40000000026 */
[C---:B------:R-:W-:Y:S01]  /*8bd0*/  PRMT R37, R0.reuse, 0x7610, R37 ;  /* 0x0000761000257816 */ /* 0x040fe20000000025 */
[----:B------:R-:W1:Y:S01]  /*8be0*/  LDCU.128 UR12, c[0x0][0x420] ;  /* 0x00008400ff0c77ac */ /* 0x000e620008000c00 */
[----:B------:R-:W-:Y:S02]  /*8bf0*/  PRMT R6, R0, 0x7632, R6 ;  /* 0x0000763200067816 */ /* 0x000fe40000000006 */
[----:B------:R-:W0:Y:S01]  /*8c00*/  S2R R0, SR_TID.X ;  /* 0x0000000000007919 */ /* 0x000e220000002100 */
[----:B------:R-:W-:Y:S02]  /*8c10*/  PRMT R5, R2, 0x7632, R5 ;  /* 0x0000763202057816 */ /* 0x000fe40000000005 */
[----:B------:R-:W-:Y:S02]  /*8c20*/  F2FP.F16.F32.PACK_AB R2, R26, R27 ;  /* 0x0000001b1a02723e */ /* 0x000fe400000000ff */
[----:B------:R-:W-:-:S02]  /*8c30*/  MOV R10, UR7 ;  /* 0x00000007000a7c02 */ /* 0x000fc40008000f00 */
[----:B------:R-:W-:Y:S02]  /*8c40*/  PRMT R36, R2, 0x7610, R36 ;  /* 0x0000761002247816 */ /* 0x000fe40000000024 */
[----:B------:R-:W-:Y:S02]  /*8c50*/  LOP3.LUT R119, R119, 0x3e00, RZ, 0xc0, !PT ;  /* 0x00003e0077777812 */ /* 0x000fe400078ec0ff */
[----:B------:R-:W-:Y:S02]  /*8c60*/  PRMT R42, RZ, 0x7610, R42 ;  /* 0x00007610ff2a7816 */ /* 0x000fe4000000002a */
[----:B------:R-:W-:Y:S01]  /*8c70*/  PRMT R44, RZ, 0x7610, R44 ;  /* 0x00007610ff2c7816 */ /* 0x000fe2000000002c */
[----:B------:R4:W-:Y:S01]  /*8c80*/  STS.U16 [R148], R3 ;  /* 0x0000000394007388 */ /* 0x0009e20000000400 */
[----:B-1----:R-:W-:-:S03]  /*8c90*/  UIMAD.WIDE.U32 UR24, UR26, UR12, UR8 ;  /* 0x0000000c1a1872a5 */ /* 0x002fc6000f8e0008 */
[----:B------:R1:W-:Y:S01]  /*8ca0*/  STS.U16 [R147+0x2], R4 ;  /* 0x0000020493007388 */ /* 0x0003e20000000400 */
[----:B------:R-:W-:-:S03]  /*8cb0*/  UIMAD UR25, UR26, UR13, UR25 ;  /* 0x0000000d1a1972a4 */ /* 0x000fc6000f8e0219 */
[----:B------:R-:W-:Y:S01]  /*8cc0*/  STS.U16 [R76+0x4], R38 ;  /* 0x000004264c007388 */ /* 0x000fe20000000400 */
[----:B----4-:R-:W-:Y:S01]  /*8cd0*/  UIMAD.WIDE.U32 UR24, UR27, UR14, UR24 ;  /* 0x0000000e1b1872a5 */ /* 0x010fe2000f8e0018 */
[----:B------:R-:W-:Y:S02]  /*8ce0*/  F2FP.F16.F32.PACK_AB R3, R24, R25 ;  /* 0x000000191803723e */ /* 0x000fe400000000ff */
[----:B------:R4:W-:Y:S01]  /*8cf0*/  STS.U16 [R75+0x6], R5 ;  /* 0x000006054b007388 */ /* 0x0009e20000000400 */
[----:B------:R-:W-:Y:S01]  /*8d00*/  UIMAD UR25, UR27, UR15, UR25 ;  /* 0x0000000f1b1972a4 */ /* 0x000fe2000f8e0219 */
[----:B-1----:R-:W-:Y:S01]  /*8d10*/  PRMT R4, R2, 0x7632, R4 ;  /* 0x0000763202047816 */ /* 0x002fe20000000004 */
[----:B------:R-:W1:Y:S01]  /*8d20*/  LDCU.128 UR12, c[0x0][0x410] ;  /* 0x00008200ff0c77ac */ /* 0x000e620008000c00 */
[----:B------:R-:W-:Y:S01]  /*8d30*/  F2FP.F16.F32.PACK_AB R2, R22, R23 ;  /* 0x000000171602723e */ /* 0x000fe200000000ff */
[----:B------:R-:W-:Y:S01]  /*8d40*/  STS.U16 [R74+0x8], R37 ;  /* 0x000008254a007388 */ /* 0x000fe20000000400 */
[----:B------:R-:W-:-:S02]  /*8d50*/  PRMT R35, R3, 0x7610, R35 ;  /* 0x0000761003237816 */ /* 0x000fc40000000023 */
[C---:B------:R-:W-:Y:S01]  /*8d60*/  PRMT R8, R2.reuse, 0x7632, R8 ;  /* 0x0000763202087816 */ /* 0x040fe20000000008 */
[----:B------:R1:W-:Y:S01]  /*8d70*/  STS.U16 [R73+0xa], R6 ;  /* 0x00000a0649007388 */ /* 0x0003e20000000400 */
[----:B----4-:R-:W-:Y:S02]  /*8d80*/  PRMT R5, R2, 0x7610, R5 ;  /* 0x0000761002057816 */ /* 0x010fe40000000005 */
[----:B------:R-:W-:Y:S01]  /*8d90*/  PRMT R7, R3, 0x7632, R7 ;  /* 0x0000763203077816 */ /* 0x000fe20000000007 */
[----:B------:R-:W-:Y:S01]  /*8da0*/  STS.U16 [R72+0xc], R36 ;  /* 0x00000c2448007388 */ /* 0x000fe20000000400 */
[----:B------:R-:W-:Y:S02]  /*8db0*/  F2FP.F16.F32.PACK_AB R2, R20, R21 ;  /* 0x000000151402723e */ /* 0x000fe400000000ff */
[----:B0-----:R-:W-:Y:S01]  /*8dc0*/  ISETP.NE.AND P0, PT, R0, RZ, PT ;  /* 0x000000ff0000720c */ /* 0x001fe20003f05270 */
[----:B------:R0:W-:Y:S01]  /*8dd0*/  STS.U16 [R71+0xe], R4 ;  /* 0x00000e0447007388 */ /* 0x0001e20000000400 */
[----:B------:R-:W-:-:S02]  /*8de0*/  F2FP.F16.F32.PACK_AB R3, R34, R19 ;  /* 0x000000132203723e */ /* 0x000fc400000000ff */
[----:B-1----:R-:W-:Y:S01]  /*8df0*/  PRMT R6, R2, 0x7632, R6 ;  /* 0x0000763202067816 */ /* 0x002fe20000000006 */
[----:B------:R-:W-:Y:S04]  /*8e00*/  STS.U16 [R70+0x10], R35 ;  /* 0x0000102346007388 */ /* 0x000fe80000000400 */
[----:B------:R-:W-:Y:S01]  /*8e10*/  STS.U16 [R69+0x12], R7 ;  /* 0x0000120745007388 */ /* 0x000fe20000000400 */
[----:B0-----:R-:W-:-:S03]  /*8e20*/  PRMT R4, R3, 0x7632, R4 ;  /* 0x0000763203047816 */ /* 0x001fc60000000004 */
[----:B------:R-:W-:Y:S04]  /*8e30*/  STS.U16 [R68+0x14], R5 ;  /* 0x0000140544007388 */ /* 0x000fe80000000400 */
[----:B------:R-:W-:Y:S04]  /*8e40*/  STS.U16 [R67+0x16], R8 ;  /* 0x0000160843007388 */ /* 0x000fe80000000400 */
[----:B------:R-:W-:Y:S04]  /*8e50*/  STS.U16 [R66+0x18], R2 ;  /* 0x0000180242007388 */ /* 0x000fe80000000400 */
[----:B------:R0:W-:Y:S04]  /*8e60*/  STS.U16 [R65+0x1a], R6 ;  /* 0x00001a0641007388 */ /* 0x0001e80000000400 */
[----:B------:R1:W-:Y:S04]  /*8e70*/  STS.U16 [R64+0x1c], R3 ;  /* 0x00001c0340007388 */ /* 0x0003e80000000400 */
[----:B------:R-:W-:Y:S01]  /*8e80*/  STS.U16 [R63+0x1e], R4 ;  /* 0x00001e043f007388 */ /* 0x000fe20000000400 */
[----:B------:R-:W-:-:S03]  /*8e90*/  NOP ;  /* 0x0000000000007918 */ /* 0x000fc60000000000 */
[----:B------:R-:W-:Y:S01]  /*8ea0*/  LDS.U16 R43, [R165+0x140] ;  /* 0x00014000a52b7984 */ /* 0x000fe20000000400 */
[----:B0-----:R-:W-:-:S03]  /*8eb0*/  LOP3.LUT R6, R119, 0x1f, R0, 0xf8, !PT ;  /* 0x0000001f77067812 */ /* 0x001fc600078ef800 */
[----:B------:R-:W-:Y:S01]  /*8ec0*/  LDS.U16 R45, [R164+0x180] ;  /* 0x00018000a42d7984 */ /* 0x000fe20000000400 */
[C---:B-1----:R-:W-:Y:S02]  /*8ed0*/  IADD3 R3, P1, PT, R6.reuse, UR24, RZ ;  /* 0x0000001806037c10 */ /* 0x042fe4000ff3e0ff */
[C---:B------:R-:W-:Y:S01]  /*8ee0*/  LOP3.LUT R11, R6.reuse, 0x20, RZ, 0xfc, !PT ;  /* 0x00000020060b7812 */ /* 0x040fe200078efcff */
[----:B------:R-:W-:Y:S01]  /*8ef0*/  LDS.U16 R47, [R163+0x1c0] ;  /* 0x0001c000a32f7984 */ /* 0x000fe20000000400 */
[----:B------:R-:W-:Y:S01]  /*8f00*/  IADD3.X R12, PT, PT, RZ, UR25, RZ, P1, !PT ;  /* 0x00000019ff0c7c10 */ /* 0x000fe20008ffe4ff */
[----:B------:R-:W-:Y:S01]  /*8f10*/  UIMAD.WIDE.U32 UR24, UR26, UR12, UR8 ;  /* 0x0000000c1a1872a5 */ /* 0x000fe2000f8e0008 */
[C---:B------:R-:W-:Y:S01]  /*8f20*/  LEA R2, P5, R3.reuse, UR28, 0x1 ;  /* 0x0000001c03027c11 */ /* 0x040fe2000f8a08ff */
        /* <DEDUP_REMOVED lines=23> */
[----:B------:R-:W-:Y:S01]  /*90a0*/  LDS.U16 R61, [R150+0x380] ;  /* 0x00038000963d7984 */ /* 0x000fe20000000400 */
[----:B------:R-:W-:-:S03]  /*90b0*/  LOP3.LUT R18, R6, 0x1e0, RZ, 0xfc, !PT ;  /* 0x000001e006127812 */ /* 0x000fc600078efcff */
[----:B------:R-:W-:Y:S04]  /*90c0*/  LDS.U16 R77, [R149+0x3c0] ;  /* 0x0003c000954d7984 */ /* 0x000fe80000000400 */
[----:B---3--:R-:W-:Y:S04]  /*90d0*/  LDS.U16 R5, [R90] ;  /* 0x000000005a057984 */ /* 0x008fe80000000400 */
[----:B-----5:R-:W-:Y:S04]  /*90e0*/  LDS.U16 R35, [R89+0x40] ;  /* 0x0000400059237984 */ /* 0x020fe80000000400 */
[----:B--2---:R-:W-:Y:S04]  /*90f0*/  LDS.U16 R37, [R87+0x80] ;  /* 0x0000800057257984 */ /* 0x004fe80000000400 */
        /* <DEDUP_REMOVED lines=22> */
[----:B------:R-:W-:Y:S01]  /*9260*/  @!P2 STG.E.U16 desc[UR22][R2.64+0x180], R45 ;  /* 0x0001802d0200a986 */ /* 0x000fe2000c101516 */
[----:B--2---:R-:W-:Y:S02]  /*9270*/  LOP3.LUT R37, R6, 0x180, RZ, 0xfc, !PT ;  /* 0x0000018006257812 */ /* 0x004fe400078efcff */
[-C--:B------:R-:W-:Y:S01]  /*9280*/  ISETP.GE.AND P2, PT, R35, R4.reuse, PT ;  /* 0x000000042300720c */ /* 0x080fe20003f46270 */
[----:B------:R1:W-:Y:S01]  /*9290*/  @!P3 STG.E.U16 desc[UR22][R2.64+0x140], R43 ;  /* 0x0001402b0200b986 */ /* 0x0003e2000c101516 */
[-C--:B------:R-:W-:Y:S02]  /*92a0*/  ISETP.GE.AND P3, PT, R36, R4.reuse, PT ;  /* 0x000000042400720c */ /* 0x080fe40003f66270 */
[----:B---3--:R-:W-:Y:S01]  /*92b0*/  PRMT R39, RZ, 0x7610, R39 ;  /* 0x00007610ff277816 */ /* 0x008fe20000000027 */
[----:B------:R-:W-:Y:S01]  /*92c0*/  @!P1 STG.E.U16 desc[UR22][R2.64+0x1c0], R47 ;  /* 0x0001c02f02009986 */ /* 0x000fe2000c101516 */
[----:B------:R-:W-:-:S02]  /*92d0*/  ISETP.GE.AND P1, PT, R18, R4, PT ;  /* 0x000000041200720c */ /* 0x000fc40003f26270 */
[----:B----4-:R-:W-:Y:S01]  /*92e0*/  PRMT R41, RZ, 0x7610, R41 ;  /* 0x00007610ff297816 */ /* 0x010fe20000000029 */
[----:B------:R-:W-:Y:S01]  /*92f0*/  @!P4 STG.E.U16 desc[UR22][R2.64+0x200], R49 ;  /* 0x000200310200c986 */ /* 0x000fe2000c101516 */
[----:B------:R-:W-:-:S03]  /*9300*/  ISETP.GE.AND P4, PT, R37, R4, PT ;  /* 0x000000042500720c */ /* 0x000fc60003f86270 */
[----:B------:R-:W-:Y:S01]  /*9310*/  @!P5 STG.E.U16 desc[UR22][R2.64+0x240], R51 ;  /* 0x000240330200d986 */ /* 0x000fe2000c101516 */
[----:B------:R-:W-:Y:S02]  /*9320*/  ISETP.GE.AND P5, PT, R38, R4, PT ;  /* 0x000000042600720c */ /* 0x000fe40003fa6270 */
[----:B-1----:R-:W-:Y:S01]  /*9330*/  PRMT R43, RZ, 0x7610, R43 ;  /* 0x00007610ff2b7816 */ /* 0x002fe2000000002b */
[----:B------:R-:W-:Y:S01]  /*9340*/  @!P6 STG.E.U16 desc[UR22][R2.64+0x280], R53 ;  /* 0x000280350200e986 */ /* 0x000fe2000c101516 */
[----:B------:R-:W-:-:S03]  /*9350*/  IADD3 R5, P6, PT, R6, UR12, RZ ;  /* 0x0000000c06057c10 */ /* 0x000fc6000ffde0ff */
[----:B------:R-:W-:Y:S01]  /*9360*/  @!P3 STG.E.U16 desc[UR22][R2.64+0x340], R59 ;  /* 0x0003403b0200b986 */ /* 0x000fe2000c101516 */
[----:B------:R-:W-:Y:S02]  /*9370*/  ISETP.GE.AND P3, PT, R11, UR7, PT ;  /* 0x000000070b007c0c */ /* 0x000fe4000bf66270 */
[----:B------:R-:W-:Y:S01]  /*9380*/  IADD3.X R40, PT, PT, RZ, UR15, RZ, P6, !PT ;  /* 0x0000000fff287c10 */ /* 0x000fe2000b7fe4ff */
[----:B------:R-:W-:Y:S01]  /*9390*/  @!P4 STG.E.U16 desc[UR22][R2.64+0x300], R57 ;  /* 0x000300390200c986 */ /* 0x000fe2000c101516 */
[----:B------:R-:W-:Y:S01]  /*93a0*/  ISETP.GE.AND P4, PT, R7, UR7, PT ;  /* 0x0000000707007c0c */ /* 0x000fe2000bf86270 */
[----:B------:R-:W1:Y:S01]  /*93b0*/  LDCU.128 UR12, c[0x0][0x430] ;  /* 0x00008600ff0c77ac */ /* 0x000e620008000c00 */
[C---:B0-----:R-:W-:Y:S01]  /*93c0*/  LEA R4, P6, R5.reuse, UR24, 0x1 ;  /* 0x0000001805047c11 */ /* 0x041fe2000f8c08ff */
        /* <DEDUP_REMOVED lines=75> */
[----:B------:R-:W-:Y:S01]  /*9880*/  LDS.U16 R47, [R65+0x1a] ;  /* 0x00001a00412f7984 */ /* 0x000fe20000000400 */
[----:B--2---:R-:W-:-:S03]  /*9890*/  HADD2.F32 R49, -RZ, R3.H0_H0 ;  /* 0x20000003ff317230 */ /* 0x004fc60000004100 */
[----:B------:R-:W-:Y:S04]  /*98a0*/  LDS.U16 R44, [R69+0x12] ;  /* 0x00001200452c7984 */ /* 0x000fe80000000400 */
        /* <DEDUP_REMOVED lines=9> */
[----:B------:R-:W-:Y:S01]  /*9940*/  FMUL.FTZ R50, R49, -1.4426950216293334961 ;  /* 0xbfb8aa3b31327820 */ /* 0x000fe20000410000 */
[----:B------:R4:W5:Y:S01]  /*9950*/  MUFU.EX2 R52, R4 ;  /* 0x0000000400347308 */ /* 0x0009620000000800 */
[----:B------:R-:W-:Y:S01]  /*9960*/  FMUL.FTZ R5, R53, -1.4426950216293334961 ;  /* 0xbfb8aa3b35057820 */ /* 0x000fe20000410000 */
[----:B0-----:R-:W-:Y:S02]  /*9970*/  HADD2.F32 R59, -RZ, R41.H0_H0 ;  /* 0x20000029ff3b7230 */ /* 0x001fe40000004100 */
[----:B-1----:R-:W-:Y:S01]  /*9980*/  HADD2.F32 R57, -RZ, R39.H0_H0 ;  /* 0x20000027ff397230 */ /* 0x002fe20000004100 */
[----:B------:R0:W1:Y:S01]  /*9990*/  MUFU.EX2 R54, R5 ;  /* 0x0000000500367308 */ /* 0x0000620000000800 */
[----:B------:R2:W-:Y:S03]  /*99a0*/  @!P5 STL [R1+0x14], R78 ;  /* 0x0000144e0100d387 */ /* 0x0005e60000100800 */
[----:B------:R-:W1:Y:S01]  /*99b0*/  MUFU.EX2 R50, R50 ;  /* 0x0000003200327308 */ /* 0x000e620000000800 */
[----:B----4-:R-:W-:Y:S01]  /*99c0*/  FMUL.FTZ R4, R59, -1.4426950216293334961 ;  /* 0xbfb8aa3b3b047820 */ /* 0x010fe20000410000 */
[----:B------:R-:W-:Y:S01]  /*99d0*/  FMUL.FTZ R56, R55, -1.4426950216293334961 ;  /* 0xbfb8aa3b37387820 */ /* 0x000fe20000410000 */
[----:B------:R-:W-:-:S02]  /*99e0*/  HADD2.F32 R39, -RZ, R40.H0_H0 ;  /* 0x20000028ff277230 */ /* 0x000fc40000004100 */
[----:B------:R-:W-:Y:S01]  /*99f0*/  FMUL.FTZ R58, R57, -1.4426950216293334961 ;  /* 0xbfb8aa3b393a7820 */ /* 0x000fe20000410000 */
[----:B------:R-:W-:Y:S02]  /*9a00*/  HADD2.F32 R60, -RZ, R42.H0_H0 ;  /* 0x2000002aff3c7230 */ /* 0x000fe40000004100 */
[----:B--2---:R-:W-:Y:S01]  /*9a10*/  HADD2.F32 R78, -RZ, R3.H0_H0 ;  /* 0x20000003ff4e7230 */ /* 0x004fe20000004100 */
[----:B------:R2:W-:Y:S01]  /*9a20*/  MUFU.EX2 R42, R4 ;  /* 0x00000004002a7308 */ /* 0x0005e20000000800 */
[----:B------:R-:W-:Y:S02]  /*9a30*/  HADD2.F32 R61, -RZ, R43.H0_H0 ;  /* 0x2000002bff3d7230 */ /* 0x000fe40000004100 */
[----:B-----5:R-:W-:Y:S01]  /*9a40*/  FADD.FTZ R52, R52, 1 ;  /* 0x3f80000034347421 */ /* 0x020fe20000010000 */
[----:B0-----:R-:W-:Y:S02]  /*9a50*/  HADD2.F32 R5, -RZ, R44.H0_H0 ;  /* 0x2000002cff057230 */ /* 0x001fe40000004100 */
[----:B------:R-:W-:Y:S01]  /*9a60*/  FMUL.FTZ R41, R39, -1.4426950216293334961 ;  /* 0xbfb8aa3b27297820 */ /* 0x000fe20000410000 */
[----:B---3--:R-:W-:-:S02]  /*9a70*/  HADD2.F32 R62, -RZ, R46.H0_H0 ;  /* 0x2000002eff3e7230 */ /* 0x008fc40000004100 */
[----:B------:R-:W-:Y:S01]  /*9a80*/  FMUL.FTZ R43, R60, -1.4426950216293334961 ;  /* 0xbfb8aa3b3c2b7820 */ /* 0x000fe20000410000 */
[----:B--2---:R-:W-:Y:S02]  /*9a90*/  HADD2.F32 R4, -RZ, R47.H0_H0 ;  /* 0x2000002fff047230 */ /* 0x004fe40000004100 */
[----:B------:R-:W-:Y:S01]  /*9aa0*/  FMUL.FTZ R47, R78, -1.4426950216293334961 ;  /* 0xbfb8aa3b4e2f7820 */ /* 0x000fe20000410000 */
[----:B------:R-:W0:Y:S01]  /*9ab0*/  MUFU.EX2 R56, R56 ;  /* 0x0000003800387308 */ /* 0x000e220000000800 */
[----:B------:R-:W-:Y:S01]  /*9ac0*/  FMUL.FTZ R44, R61, -1.4426950216293334961 ;  /* 0xbfb8aa3b3d2c7820 */ /* 0x000fe20000410000 */
[----:B------:R-:W-:Y:S02]  /*9ad0*/  HADD2.F32 R40, -RZ, R45.H0_H0 ;  /* 0x2000002dff287230 */ /* 0x000fe40000004100 */
[----:B------:R-:W2:Y:S01]  /*9ae0*/  MUFU.EX2 R58, R58 ;  /* 0x0000003a003a7308 */ /* 0x000ea20000000800 */
[----:B------:R-:W-:Y:S02]  /*9af0*/  HADD2.F32 R3, -RZ, R2.H0_H0 ;  /* 0x20000002ff037230 */ /* 0x000fe40000004100 */
[----:B-1----:R-:W-:Y:S01]  /*9b00*/  FADD.FTZ R54, R54, 1 ;  /* 0x3f80000036367421 */ /* 0x002fe20000010000 */
[----:B------:R-:W-:-:S02]  /*9b10*/  HADD2.F32 R2, -RZ, R48.H0_H0 ;  /* 0x20000030ff027230 */ /* 0x000fc40000004100 */
[----:B------:R-:W-:Y:S01]  /*9b20*/  FMUL.FTZ R45, R5, -1.4426950216293334961 ;  /* 0xbfb8aa3b052d7820 */ /* 0x000fe20000410000 */
[----:B------:R-:W-:Y:S01]  /*9b30*/  FMUL.FTZ R77, R62, -1.4426950216293334961 ;  /* 0xbfb8aa3b3e4d7820 */ /* 0x000fe20000410000 */
[----:B------:R-:W1:Y:S01]  /*9b40*/  MUFU.EX2 R47, R47 ;  /* 0x0000002f002f7308 */ /* 0x000e620000000800 */
[----:B------:R-:W-:Y:S01]  /*9b50*/  FMUL.FTZ R48, R4, -1.4426950216293334961 ;  /* 0xbfb8aa3b04307820 */ /* 0x000fe20000410000 */
[----:B------:R-:W-:Y:S02]  /*9b60*/  FADD.FTZ R50, R50, 1 ;  /* 0x3f80000032327421 */ /* 0x000fe40000010000 */
[----:B------:R-:W3:Y:S01]  /*9b70*/  MUFU.RCP R52, R52 ;  /* 0x0000003400347308 */ /* 0x000ee20000001000 */
[----:B------:R-:W-:Y:S01]  /*9b80*/  FMUL.FTZ R46, R40, -1.4426950216293334961 ;  /* 0xbfb8aa3b282e7820 */ /* 0x000fe20000410000 */
[----:B------:R-:W-:Y:S01]  /*9b90*/  FMUL.FTZ R79, R3, -1.4426950216293334961 ;  /* 0xbfb8aa3b034f7820 */ /* 0x000fe20000410000 */
[----:B------:R-:W-:-:S05]  /*9ba0*/  FMUL.FTZ R80, R2, -1.4426950216293334961 ;  /* 0xbfb8aa3b02507820 */ /* 0x000fca0000410000 */
[----:B------:R-:W4:Y:S04]  /*9bb0*/  MUFU.EX2 R41, R41 ;  /* 0x0000002900297308 */ /* 0x000f280000000800 */
[----:B------:R-:W5:Y:S04]  /*9bc0*/  MUFU.EX2 R43, R43 ;  /* 0x0000002b002b7308 */ /* 0x000f680000000800 */
[----:B------:R-:W3:Y:S04]  /*9bd0*/  MUFU.EX2 R44, R44 ;  /* 0x0000002c002c7308 */ /* 0x000ee80000000800 */
[----:B------:R-:W3:Y:S01]  /*9be0*/  MUFU.RCP R54, R54 ;  /* 0x0000003600367308 */ /* 0x000ee20000001000 */
[----:B0-----:R-:W-:Y:S01]  /*9bf0*/  FADD.FTZ R56, R56, 1 ;  /* 0x3f80000038387421 */ /* 0x001fe20000010000 */
[----:B--2---:R-:W-:-:S06]  /*9c00*/  FADD.FTZ R58, R58, 1 ;  /* 0x3f8000003a3a7421 */ /* 0x004fcc0000010000 */
[----:B------:R-:W0:Y:S04]  /*9c10*/  MUFU.EX2 R45, R45 ;  /* 0x0000002d002d7308 */ /* 0x000e280000000800 */
[----:B------:R-:W2:Y:S04]  /*9c20*/  MUFU.EX2 R77, R77 ;  /* 0x0000004d004d7308 */ /* 0x000ea80000000800 */
[----:B------:R-:W2:Y:S04]  /*9c30*/  MUFU.EX2 R48, R48 ;  /* 0x0000003000307308 */ /* 0x000ea80000000800 */
[----:B------:R-:W2:Y:S01]  /*9c40*/  MUFU.RCP R50, R50 ;  /* 0x0000003200327308 */ /* 0x000ea20000001000 */
[----:B-1----:R-:W-:-:S07]  /*9c50*/  FADD.FTZ R47, R47, 1 ;  /* 0x3f8000002f2f7421 */ /* 0x002fce0000010000 */
[----:B------:R-:W1:Y:S04]  /*9c60*/  MUFU.EX2 R46, R46 ;  /* 0x0000002e002e7308 */ /* 0x000e680000000800 */
[----:B------:R-:W1:Y:S04]  /*9c70*/  MUFU.EX2 R79, R79 ;  /* 0x0000004f004f7308 */ /* 0x000e680000000800 */
[----:B------:R-:W1:Y:S01]  /*9c80*/  MUFU.EX2 R80, R80 ;  /* 0x0000005000507308 */ /* 0x000e620000000800 */
[----:B----4-:R-:W-:Y:S01]  /*9c90*/  FADD.FTZ R41, R41, 1 ;  /* 0x3f80000029297421 */ /* 0x010fe20000010000 */
[----:B-----5:R-:W-:Y:S01]  /*9ca0*/  FADD.FTZ R43, R43, 1 ;  /* 0x3f8000002b2b7421 */ /* 0x020fe20000010000 */
[----:B---3--:R-:W-:Y:S01]  /*9cb0*/  FADD.FTZ R44, R44, 1 ;  /* 0x3f8000002c2c7421 */ /* 0x008fe20000010000 */
[----:B------:R-:W3:Y:S01]  /*9cc0*/  MUFU.RCP R56, R56 ;  /* 0x0000003800387308 */ /* 0x000ee20000001000 */
[----:B------:R-:W-:Y:S01]  /*9cd0*/  FADD.FTZ R42, R42, 1 ;  /* 0x3f8000002a2a7421 */ /* 0x000fe20000010000 */
[----:B------:R-:W-:Y:S01]  /*9ce0*/  FMUL.FTZ R51, R51, R52 ;  /* 0x0000003433337220 */ /* 0x000fe20000410000 */
[----:B0-----:R-:W-:Y:S01]  /*9cf0*/  FADD.FTZ R45, R45, 1 ;  /* 0x3f8000002d2d7421 */ /* 0x001fe20000010000 */
[----:B--2---:R-:W-:-:S04]  /*9d00*/  FADD.FTZ R77, R77, 1 ;  /* 0x3f8000004d4d7421 */ /* 0x004fc80000010000 */
[----:B------:R-:W0:Y:S01]  /*9d10*/  MUFU.RCP R58, R58 ;  /* 0x0000003a003a7308 */ /* 0x000e220000001000 */
[----:B------:R-:W-:Y:S01]  /*9d20*/  FADD.FTZ R48, R48, 1 ;  /* 0x3f80000030307421 */ /* 0x000fe20000010000 */
[----:B-1----:R-:W-:Y:S01]  /*9d30*/  FADD.FTZ R46, R46, 1 ;  /* 0x3f8000002e2e7421 */ /* 0x002fe20000010000 */
[----:B------:R-:W-:Y:S01]  /*9d40*/  FADD.FTZ R79, R79, 1 ;  /* 0x3f8000004f4f7421 */ /* 0x000fe20000010000 */
[----:B------:R-:W-:Y:S01]  /*9d50*/  FMUL.FTZ R51, R51, R32 ;  /* 0x0000002033337220 */ /* 0x000fe20000410000 */
[----:B------:R-:W-:-:S03]  /*9d60*/  FMUL.FTZ R32, R53, R54 ;  /* 0x0000003635207220 */ /* 0x000fc60000410000 */
[----:B------:R-:W1:Y:S01]  /*9d70*/  MUFU.RCP R82, R41 ;  /* 0x0000002900527308 */ /* 0x000e620000001000 */
[----:B------:R-:W-:-:S07]  /*9d80*/  FADD.FTZ R80, R80, 1 ;  /* 0x3f80000050507421 */ /* 0x000fce0000010000 */
[----:B------:R-:W2:Y:S01]  /*9d90*/  MUFU.RCP R47, R47 ;  /* 0x0000002f002f7308 */ /* 0x000ea20000001000 */
[----:B------:R-:W-:-:S07]  /*9da0*/  FMUL.FTZ R32, R32, R31 ;  /* 0x0000001f20207220 */ /* 0x000fce0000410000 */
[----:B------:R-:W4:Y:S08]  /*9db0*/  MUFU.RCP R86, R44 ;  /* 0x0000002c00567308 */ /* 0x000f300000001000 */
[----:B------:R5:W4:Y:S08]  /*9dc0*/  MUFU.RCP R84, R42 ;  /* 0x0000002a00547308 */ /* 0x000b300000001000 */
[----:B------:R-:W4:Y:S01]  /*9dd0*/  MUFU.RCP R43, R43 ;  /* 0x0000002b002b7308 */ /* 0x000f220000001000 */
[----:B-----5:R-:W-:-:S07]  /*9de0*/  FMUL.FTZ R42, R49, R50 ;  /* 0x00000032312a7220 */ /* 0x020fce0000410000 */
[----:B------:R-:W5:Y:S08]  /*9df0*/  MUFU.RCP R88, R45 ;  /* 0x0000002d00587308 */ /* 0x000f700000001000 */
[----:B------:R-:W5:Y:S08]  /*9e00*/  MUFU.RCP R41, R48 ;  /* 0x0000003000297308 */ /* 0x000f700000001000 */
[----:B------:R4:W5:Y:S08]  /*9e10*/  MUFU.RCP R81, R46 ;  /* 0x0000002e00517308 */ /* 0x0009700000001000 */
[----:B------:R-:W5:Y:S08]  /*9e20*/  MUFU.RCP R77, R77 ;  /* 0x0000004d004d7308 */ /* 0x000f700000001000 */
[----:B------:R-:W5:Y:S01]  /*9e30*/  MUFU.RCP R50, R79 ;  /* 0x0000004f00327308 */ /* 0x000f620000001000 */
[----:B---3--:R-:W-:-:S07]  /*9e40*/  FMUL.FTZ R55, R55, R56 ;  /* 0x0000003837377220 */ /* 0x008fce0000410000 */
[----:B------:R-:W3:Y:S01]  /*9e50*/  MUFU.RCP R31, R80 ;  /* 0x00000050001f7308 */ /* 0x000ee20000001000 */
[----:B0-----:R-:W-:Y:S01]  /*9e60*/  FMUL.FTZ R44, R57, R58 ;  /* 0x0000003a392c7220 */ /* 0x001fe20000410000 */
[----:B------:R-:W-:Y:S01]  /*9e70*/  FMUL.FTZ R42, R42, R33 ;  /* 0x000000212a2a7220 */ /* 0x000fe20000410000 */
[----:B-1----:R-:W-:Y:S01]  /*9e80*/  FMUL.FTZ R39, R39, R82 ;  /* 0x0000005227277220 */ /* 0x002fe20000410000 */
[----:B--2---:R-:W-:Y:S01]  /*9e90*/  FMUL.FTZ R78, R78, R47 ;  /* 0x0000002f4e4e7220 */ /* 0x004fe20000410000 */
[----:B------:R-:W-:Y:S01]  /*9ea0*/  FMUL.FTZ R55, R55, R30 ;  /* 0x0000001e37377220 */ /* 0x000fe20000410000 */
[----:B------:R-:W-:Y:S01]  /*9eb0*/  FMUL.FTZ R44, R44, R29 ;  /* 0x0000001d2c2c7220 */ /* 0x000fe20000410000 */
[----:B----4-:R-:W-:Y:S01]  /*9ec0*/  FMUL.FTZ R46, R61, R86 ;  /* 0x000000563d2e7220 */ /* 0x010fe20000410000 */
[----:B------:R-:W-:Y:S01]  /*9ed0*/  FMUL.FTZ R30, R59, R84 ;  /* 0x000000543b1e7220 */ /* 0x000fe20000410000 */
[----:B------:R-:W-:Y:S01]  /*9ee0*/  FMUL.FTZ R29, R60, R43 ;  /* 0x0000002b3c1d7220 */ /* 0x000fe20000410000 */
[----:B------:R-:W-:Y:S01]  /*9ef0*/  FMUL.FTZ R39, R39, R28 ;  /* 0x0000001c27277220 */ /* 0x000fe20000410000 */
[----:B-----5:R-:W-:Y:S01]  /*9f00*/  FMUL.FTZ R5, R5, R88 ;  /* 0x0000005805057220 */ /* 0x020fe20000410000 */
[----:B------:R-:W-:Y:S01]  /*9f10*/  FMUL.FTZ R78, R78, R21 ;  /* 0x000000154e4e7220 */ /* 0x000fe20000410000 */
[----:B------:R-:W-:Y:S01]  /*9f20*/  FMUL.FTZ R46, R46, R25 ;  /* 0x000000192e2e7220 */ /* 0x000fe20000410000 */
[----:B------:R-:W-:Y:S01]  /*9f30*/  FMUL.FTZ R21, R4, R41 ;  /* 0x0000002904157220 */ /* 0x000fe20000410000 */
[----:B------:R-:W-:Y:S01]  /*9f40*/  F2FP.F16.F32.PACK_AB R42, R51, R42 ;  /* 0x0000002a332a723e */ /* 0x000fe200000000ff */
[----:B------:R-:W-:Y:S01]  /*9f50*/  BAR.SYNC.DEFER_BLOCKING 0x0 ;  /* 0x0000000000007b1d */ /* 0x000fe20000010000 */
[----:B------:R-:W-:Y:S01]  /*9f60*/  FMUL.FTZ R30, R30, R27 ;  /* 0x0000001b1e1e7220 */ /* 0x000fe20000410000 */
[----:B------:R-:W-:Y:S01]  /*9f70*/  FMUL.FTZ R29, R29, R26 ;  /* 0x0000001a1d1d7220 */ /* 0x000fe20000410000 */
[----:B------:R-:W-:Y:S01]  /*9f80*/  FMUL.FTZ R40, R40, R81 ;  /* 0x0000005128287220 */ /* 0x000fe20000410000 */
[----:B------:R-:W-:Y:S01]  /*9f90*/  FMUL.FTZ R25, R62, R77 ;  /* 0x0000004d3e197220 */ /* 0x000fe20000410000 */
[----:B------:R-:W-:Y:S01]  /*9fa0*/  FMUL.FTZ R4, R3, R50 ;  /* 0x0000003203047220 */ /* 0x000fe20000410000 */
[----:B------:R-:W-:Y:S01]  /*9fb0*/  F2FP.F16.F32.PACK_AB R32, R55, R32 ;  /* 0x000000203720723e */ /* 0x000fe200000000ff */
[----:B------:R-:W-:Y:S01]  /*9fc0*/  FMUL.FTZ R5, R5, R24 ;  /* 0x0000001805057220 */ /* 0x000fe20000410000 */
[----:B---3--:R-:W-:Y:S01]  /*9fd0*/  FMUL.FTZ R3, R2, R31 ;  /* 0x0000001f02037220 */ /* 0x008fe20000410000 */
[----:B------:R-:W-:Y:S01]  /*9fe0*/  PRMT R2, R42, 0x7632, R2 ;  /* 0x000076322a027816 */ /* 0x000fe20000000002 */
[----:B------:R-:W-:Y:S01]  /*9ff0*/  FMUL.FTZ R40, R40, R23 ;  /* 0x0000001728287220 */ /* 0x000fe20000410000 */
[----:B------:R-:W-:Y:S01]  /*a000*/  F2FP.F16.F32.PACK_AB R39, R39, R44 ;  /* 0x0000002c2727723e */ /* 0x000fe200000000ff */
[----:B------:R-:W-:Y:S01]  /*a010*/  FMUL.FTZ R25, R25, R22 ;  /* 0x0000001619197220 */ /* 0x000fe20000410000 */
[----:B------:R-:W-:Y:S01]  /*a020*/  FMUL.FTZ R4, R4, R19 ;  /* 0x0000001304047220 */ /* 0x000fe20000410000 */
[----:B------:R-:W-:Y:S01]  /*a030*/  FMUL.FTZ R21, R21, R20 ;  /* 0x0000001415157220 */ /* 0x000fe20000410000 */
[----:B------:R-:W-:-:S02]  /*a040*/  PRMT R19, R32, 0x7632, R19 ;  /* 0x0000763220137816 */ /* 0x000fc40000000013 */
[----:B------:R-:W-:Y:S01]  /*a050*/  F2FP.F16.F32.PACK_AB R29, R29, R30 ;  /* 0x0000001e1d1d723e */ /* 0x000fe200000000ff */
[----:B------:R-:W-:Y:S01]  /*a060*/  FMUL.FTZ R3, R3, R34 ;  /* 0x0000002203037220 */ /* 0x000fe20000410000 */
[----:B------:R-:W-:Y:S02]  /*a070*/  PRMT R20, R39, 0x7632, R20 ;  /* 0x0000763227147816 */ /* 0x000fe40000000014 */
[----:B------:R-:W-:Y:S01]  /*a080*/  F2FP.F16.F32.PACK_AB R5, R5, R46 ;  /* 0x0000002e0505723e */ /* 0x000fe200000000ff */
[----:B------:R-:W-:Y:S01]  /*a090*/  STS.U16 [R148], R42 ;  /* 0x0000002a94007388 */ /* 0x000fe20000000400 */
[----:B------:R-:W-:Y:S02]  /*a0a0*/  PRMT R22, R29, 0x7632, R22 ;  /* 0x000076321d167816 */ /* 0x000fe40000000016 */
[----:B------:R-:W-:Y:S01]  /*a0b0*/  F2FP.F16.F32.PACK_AB R25, R25, R40 ;  /* 0x000000281919723e */ /* 0x000fe200000000ff */
[----:B------:R0:W-:Y:S01]  /*a0c0*/  STS.U16 [R147+0x2], R2 ;  /* 0x0000020293007388 */ /* 0x0001e20000000400 */
[----:B------:R-:W-:-:S03]  /*a0d0*/  F2FP.F16.F32.PACK_AB R21, R21, R78 ;  /* 0x0000004e1515723e */ /* 0x000fc600000000ff */
[----:B------:R-:W-:Y:S01]  /*a0e0*/  STS.U16 [R76+0x4], R32 ;  /* 0x000004204c007388 */ /* 0x000fe20000000400 */
[----:B------:R-:W-:-:S03]  /*a0f0*/  F2FP.F16.F32.PACK_AB R3, R3, R4 ;  /* 0x000000040303723e */ /* 0x000fc600000000ff */
[----:B------:R-:W-:Y:S01]  /*a100*/  STS.U16 [R75+0x6], R19 ;  /* 0x000006134b007388 */ /* 0x000fe20000000400 */
[----:B0-----:R-:W-:-:S03]  /*a110*/  PRMT R2, R5, 0x7632, R2 ;  /* 0x0000763205027816 */ /* 0x001fc60000000002 */
[----:B------:R-:W-:Y:S01]  /*a120*/  STS.U16 [R74+0x8], R39 ;  /* 0x000008274a007388 */ /* 0x000fe20000000400 */
[----:B------:R-:W-:-:S03]  /*a130*/  PRMT R4, R25, 0x7632, R4 ;  /* 0x0000763219047816 */ /* 0x000fc60000000004 */
[----:B------:R0:W-:Y:S01]  /*a140*/  STS.U16 [R73+0xa], R20 ;  /* 0x00000a1449007388 */ /* 0x0001e20000000400 */
[----:B------:R-:W-:-:S03]  /*a150*/  PRMT R33, R21, 0x7610, R33 ;  /* 0x0000761015217816 */ /* 0x000fc60000000021 */
[----:B------:R-:W-:Y:S04]  /*a160*/  STS.U16 [R72+0xc], R29 ;  /* 0x00000c1d48007388 */ /* 0x000fe80000000400 */
[----:B------:R1:W-:Y:S01]  /*a170*/  STS.U16 [R71+0xe], R22 ;  /* 0x00000e1647007388 */ /* 0x0003e20000000400 */
[----:B0-----:R-:W-:-:S03]  /*a180*/  PRMT R20, R21, 0x7632, R20 ;  /* 0x0000763215147816 */ /* 0x001fc60000000014 */
[----:B------:R-:W-:Y:S04]  /*a190*/  STS.U16 [R70+0x10], R5 ;  /* 0x0000100546007388 */ /* 0x000fe80000000400 */
[----:B------:R-:W-:Y:S01]  /*a1a0*/  STS.U16 [R69+0x12], R2 ;  /* 0x0000120245007388 */ /* 0x000fe20000000400 */
[----:B-1----:R-:W-:-:S03]  /*a1b0*/  PRMT R22, R3, 0x7632, R22 ;  /* 0x0000763203167816 */ /* 0x002fc60000000016 */
[----:B------:R-:W-:Y:S04]  /*a1c0*/  STS.U16 [R68+0x14], R25 ;  /* 0x0000141944007388 */ /* 0x000fe80000000400 */
[----:B------:R-:W-:Y:S04]  /*a1d0*/  STS.U16 [R67+0x16], R4 ;  /* 0x0000160443007388 */ /* 0x000fe80000000400 */
[----:B------:R-:W-:Y:S04]  /*a1e0*/  STS.U16 [R66+0x18], R33 ;  /* 0x0000182142007388 */ /* 0x000fe80000000400 */
[----:B------:R-:W-:Y:S04]  /*a1f0*/  STS.U16 [R65+0x1a], R20 ;  /* 0x00001a1441007388 */ /* 0x000fe80000000400 */
[----:B------:R0:W-:Y:S04]  /*a200*/  STS.U16 [R64+0x1c], R3 ;  /* 0x00001c0340007388 */ /* 0x0001e80000000400 */
        /* <DEDUP_REMOVED lines=21> */
[----:B------:R-:W-:-:S04]  /*a360*/  UIMAD.WIDE.U32 UR8, UR27, UR14, UR8 ;  /* 0x0000000e1b0872a5 */ /* 0x000fc8000f8e0008 */
[----:B------:R-:W-:Y:S02]  /*a370*/  UIMAD UR15, UR27, UR15, UR9 ;  /* 0x0000000f1b0f72a4 */ /* 0x000fe4000f8e0209 */
[----:B0-----:R-:W-:-:S04]  /*a380*/  IADD3 R3, P0, PT, R6, UR8, RZ ;  /* 0x0000000806037c10 */ /* 0x001fc8000ff1e0ff */
[----:B-1----:R-:W-:Y:S02]  /*a390*/  IADD3.X R10, PT, PT, RZ, UR15, RZ, P0, !PT ;  /* 0x0000000fff0a7c10 */ /* 0x002fe400087fe4ff */
[----:B------:R-:W-:-:S04]  /*a3a0*/  LEA R2, P3, R3, UR24, 0x1 ;  /* 0x0000001803027c11 */ /* 0x000fc8000f8608ff */
        /* <DEDUP_REMOVED lines=43> */
.L_x_245:
        /* <DEDUP_REMOVED lines=10> */
.L_x_5003:


//--------------------- .text._Z25selective_scan_fwd_kernelI32Selective_Scan_fwd_kernel_traitsILi128ELi16ELi1ELb0ELb1ELb1ELb0EN3c104HalfENS1_7complexIfEEEEv13SSMParamsBase --------------------------
	.section	.text._Z25selective_scan_fwd_kernelI32Selective_Scan_fwd_kernel_traitsILi128ELi16ELi1ELb0ELb1ELb1ELb0EN3c104HalfENS1_7complexIfEEEEv13SSMParamsBase,"ax",@progbits
	.align	128
        .global         _Z25selective_scan_fwd_kernelI32Selective_Scan_fwd_kernel_traitsILi128ELi16ELi1ELb0ELb1ELb1ELb0EN3c104HalfENS1_7complexIfEEEEv13SSMParamsBase
        .type           _Z25selective_scan_fwd_kernelI32Selective_Scan_fwd_kernel_traitsILi128ELi16ELi1ELb0ELb1ELb1ELb0EN3c104HalfENS1_7complexIfEEEEv13SSMParamsBase,@function
        .size           _Z25selective_scan_fwd_kernelI32Selective_Scan_fwd_kernel_traitsILi128ELi16ELi1ELb0ELb1ELb1ELb0EN3c104HalfENS1_7complexIfEEEEv13SSMParamsBase,(.L_x_5004 - _Z25selective_scan_fwd_kernelI32Selective_Scan_fwd_kernel_traitsILi128ELi16ELi1ELb0ELb1ELb1ELb0EN3c104HalfENS1_7complexIfEEEEv13SSMParamsBase)
        .other          _Z25selective_scan_fwd_kernelI32Selective_Scan_fwd_kernel_traitsILi128ELi16ELi1ELb0ELb1ELb1ELb0EN3c104HalfENS1_7complexIfEEEEv13SSMParamsBase,@"STO_CUDA_ENTRY STV_DEFAULT"
_Z25selective_scan_fwd_kernelI32Selective_Scan_fwd_kernel_traitsILi128ELi16ELi1ELb0ELb1ELb1ELb0EN3c104HalfENS1_7complexIfEEEEv13SSMParamsBase:
.text._Z25selective_scan_fwd_kernelI32Selective_Scan_fwd_kernel_traitsILi128ELi16ELi1ELb0ELb1ELb1ELb0EN3c104HalfENS1_7complexIfEEEEv13SSMParamsBase:
[----:B------:R-:W0:Y:S01]  /*0000*/  LDC R1, c[0x0][0x37c] ;  /* 0x0000df00ff017b82 */ /* 0x000e220000000800 */
[----:B------:R-:W1:Y:S07]  /*0010*/  LDCU.64 UR4, c[0x0][0x470] ;  /* 0x00008e00ff0477ac */ /* 0x000e6e0008000a00 */
[----:B------:R-:W2:Y:S01]  /*0020*/  S2UR UR20, SR_CTAID.Y ;  /* 0x00000000001479c3 */ /* 0x000ea20000002600 */
[----:B0-----:R-:W-:Y:S01]  /*0030*/  IADD3 R1, PT, PT, R1, -0x98, RZ ;  /* 0xffffff6801017810 */ /* 0x001fe20007ffe0ff */
[----:B------:R-:W0:Y:S01]  /*0040*/  LDCU.64 UR26, c[0x0][0x358] ;  /* 0x00006b00ff1a77ac */ /* 0x000e220008000a00 */
[----:B------:R-:W3:Y:S01]  /*0050*/  LDCU UR34, c[0x0][0x398] ;  /* 0x00007300ff2277ac */ /* 0x000ee20008000800 */
[----:B------:R-:W4:Y:S01]  /*0060*/  LDCU.128 UR8, c[0x0][0x450] ;  /* 0x00008a00ff0877ac */ /* 0x000f220008000c00 */
[----:B------:R-:W0:Y:S01]  /*0070*/  S2R R7, SR_CTAID.Y ;  /* 0x0000000000077919 */ /* 0x000e220000002600 */
[----:B------:R-:W0:Y:S01]  /*0080*/  LDCU.128 UR16, c[0x0][0x400] ;  /* 0x00008000ff1077ac */ /* 0x000e220008000c00 */
[----:B-1----:R-:W-:Y:S01]  /*0090*/  UISETP.NE.U32.AND UP1, UPT, UR4, URZ, UPT ;  /* 0x000000ff0400728c */ /* 0x002fe2000bf25070 */
[----:B------:R-:W1:Y:S03]  /*00a0*/  LDCU.128 UR12, c[0x0][0x3f0] ;  /* 0x00007e00ff0c77ac */ /* 0x000e660008000c00 */
[----:B------:R-:W-:Y:S01]  /*00b0*/  UISETP.NE.AND.EX UP1, UPT, UR5, URZ, UPT, UP1 ;  /* 0x000000ff0500728c */ /* 0x000fe2000bf25310 */
[----:B---3--:R-:W-:Y:S01]  /*00c0*/  MOV R0, UR34 ;  /* 0x0000002200007c02 */ /* 0x008fe20008000f00 */
[----:B------:R-:W3:Y:S04]  /*00d0*/  LDCU.64 UR30, c[0x0][0x3d0] ;  /* 0x00007a00ff1e77ac */ /* 0x000ee80008000a00 */
[----:B------:R-:W-:Y:S01]  /*00e0*/  PLOP3.LUT P1, PT, PT, PT, UP1, 0x80, 0x8 ;  /* 0x000000000008781c */ /* 0x000fe20003f2f018 */
[----:B----4-:R-:W-:-:S04]  /*00f0*/  UISETP.NE.U32.AND UP0, UPT, UR10, URZ, UPT ;  /* 0x000000ff0a00728c */ /* 0x010fc8000bf05070 */
[----:B--2---:R-:W-:Y:S01]  /*0100*/  @UP1 ULEA UR4, UP3, UR20, UR4, 0x2 ;  /* 0x0000000414041291 */ /* 0x004fe2000f8610ff */
[----:B------:R-:W-:Y:S01]  /*0110*/  IABS R0, R0 ;  /* 0x0000000000007213 */ /* 0x000fe20000000000 */
[----:B------:R-:W-:Y:S02]  /*0120*/  UISETP.NE.AND.EX UP0, UPT, UR11, URZ, UPT, UP0 ;  /* 0x000000ff0b00728c */ /* 0x000fe4000bf05300 */
[----:B------:R-:W-:Y:S02]  /*0130*/  @UP1 ULEA.HI.X UR5, UR20, UR5, URZ, 0x2, UP3 ;  /* 0x0000000514051291 */ /* 0x000fe400098f14ff */
[----:B------:R-:W-:Y:S02]  /*0140*/  MOV R4, UR4 ;  /* 0x0000000400047c02 */ /* 0x000fe40008000f00 */
[----:B------:R-:W-:Y:S02]  /*0150*/  R2UR UR32, R0 ;  /* 0x00000000002072ca */ /* 0x000fe400000e0000 */
[----:B------:R-:W-:-:S02]  /*0160*/  MOV R5, UR5 ;  /* 0x0000000500057c02 */ /* 0x000fc40008000f00 */
[----:B------:R-:W-:Y:S01]  /*0170*/  PLOP3.LUT P0, PT, PT, PT, UP0, 0x80, 0x8 ;  /* 0x000000000008781c */ /* 0x000fe20003f0f008 */
[----:B------:R-:W-:Y:S02]  /*0180*/  @UP0 ULEA UR10, UP2, UR20, UR10, 0x2 ;  /* 0x0000000a140a0291 */ /* 0x000fe4000f8410ff */
[----:B0-----:R-:W5:Y:S02]  /*0190*/  @P1 LDG.E R4, desc[UR26][R4.64] ;  /* 0x0000001a04041981 */ /* 0x001f64000c1e1900 */
[----:B------:R-:W-:Y:S02]  /*01a0*/  @UP0 ULEA.HI.X UR11, UR20, UR11, URZ, 0x2, UP2 ;  /* 0x0000000b140b0291 */ /* 0x000fe400090f14ff */
[----:B------:R-:W-:Y:S02]  /*01b0*/  MOV R2, UR10 ;  /* 0x0000000a00027c02 */ /* 0x000fe40008000f00 */
[----:B------:R-:W0:Y:S02]  /*01c0*/  I2F.RP R0, UR32 ;  /* 0x0000002000007d06 */ /* 0x000e240008209400 */
[----:B------:R-:W-:Y:S01]  /*01d0*/  MOV R3, UR11 ;  /* 0x0000000b00037c02 */ /* 0x000fe20008000f00 */
[----:B------:R-:W2:Y:S04]  /*01e0*/  S2UR UR10, SR_CTAID.X ;  /* 0x00000000000a79c3 */ /* 0x000ea80000002500 */
[----:B------:R4:W5:Y:S01]  /*01f0*/  @P0 LDG.E R2, desc[UR26][R2.64] ;  /* 0x0000001a02020981 */ /* 0x000962000c1e1900 */
[----:B------:R-:W-:Y:S01]  /*0200*/  UMOV UR4, URZ ;  /* 0x000000ff00047c82 */ /* 0x000fe20008000000 */
[----:B------:R-:W3:Y:S01]  /*0210*/  LDCU UR11, c[0x0][0x394] ;  /* 0x00007280ff0b77ac */ /* 0x000ee20008000800 */
[----:B0-----:R-:W0:Y:S02]  /*0220*/  MUFU.RCP R0, R0 ;  /* 0x0000000000007308 */ /* 0x001e240000001000 */
[----:B0-----:R-:W-:-:S06]  /*0230*/  IADD3 R6, PT, PT, R0, 0xffffffe, RZ ;  /* 0x0ffffffe00067810 */ /* 0x001fcc0007ffe0ff */
[----:B------:R-:W0:Y:S01]  /*0240*/  F2I.FTZ.U32.TRUNC.NTZ R6, R6 ;  /* 0x0000000600067305 */ /* 0x000e22000021f000 */
[----:B----4-:R-:W-:Y:S02]  /*0250*/  IABS R3, R7 ;  /* 0x0000000700037213 */ /* 0x010fe40000000000 */
[----:B0-----:R-:W-:Y:S02]  /*0260*/  R2UR UR5, R6 ;  /* 0x00000000060572ca */ /* 0x001fe400000e0000 */
[----:B------:R-:W-:-:S11]  /*0270*/  R2UR UR21, R3 ;  /* 0x00000000031572ca */ /* 0x000fd600000e0000 */
[----:B------:R-:W-:-:S04]  /*0280*/  UIADD3 UR6, UPT, UPT, URZ, -UR5, URZ ;  /* 0x80000005ff067290 */ /* 0x000fc8000fffe0ff */
[----:B------:R-:W-:-:S04]  /*0290*/  UIMAD UR6, UR6, UR32, URZ ;  /* 0x00000020060672a4 */ /* 0x000fc8000f8e02ff */
[----:B------:R-:W-:-:S04]  /*02a0*/  UIMAD.WIDE.U32 UR4, UR5, UR6, UR4 ;  /* 0x00000006050472a5 */ /* 0x000fc8000f8e0004 */
[----:B------:R-:W-:Y:S02]  /*02b0*/  UIMAD.WIDE.U32 UR28, UR5, UR21, URZ ;  /* 0x00000015051c72a5 */ /* 0x000fe4000f8e00ff */
[----:B--2---:R-:W-:-:S05]  /*02c0*/  UIMAD.WIDE.U32 UR24, UR10, UR16, URZ ;  /* 0x000000100a1872a5 */ /* 0x004fca000f8e00ff */
[----:B------:R-:W0:Y:S01]  /*02d0*/  LDCU.128 UR4, c[0x0][0x460] ;  /* 0x00008c00ff0477ac */ /* 0x000e220008000c00 */
[----:B-1----:R-:W-:Y:S02]  /*02e0*/  UIMAD.WIDE.U32 UR22, UR10, UR12, URZ ;  /* 0x0000000c0a1672a5 */ /* 0x002fe4000f8e00ff */
[----:B------:R-:W-:Y:S02]  /*02f0*/  UIADD3 UR12, UPT, UPT, -UR29, URZ, URZ ;  /* 0x000000ff1d0c7290 */ /* 0x000fe4000fffe1ff */
[----:B------:R-:W-:Y:S02]  /*0300*/  UIMAD UR17, UR10, UR17, UR25 ;  /* 0x000000110a1172a4 */ /* 0x000fe4000f8e0219 */
[----:B------:R-:W-:Y:S01]  /*0310*/  UIMAD UR21, UR32, UR12, UR21 ;  /* 0x0000000c201572a4 */ /* 0x000fe2000f8e0215 */
[----:B------:R-:W-:Y:S01]  /*0320*/  UMOV UR16, UR24 ;  /* 0x0000001800107c82 */ /* 0x000fe20008000000 */
[----:B------:R-:W-:Y:S02]  /*0330*/  UIMAD UR13, UR10, UR13, UR23 ;  /* 0x0000000d0a0d72a4 */ /* 0x000fe4000f8e0217 */
[----:B------:R-:W-:Y:S01]  /*0340*/  UIMAD.WIDE.U32 UR16, UR20, UR18, UR16 ;  /* 0x00000012141072a5 */ /* 0x000fe2000f8e0010 */
[----:B------:R-:W-:Y:S01]  /*0350*/  UMOV UR12, UR22 ;  /* 0x00000016000c7c82 */ /* 0x000fe20008000000 */
[----:B------:R-:W-:-:S02]  /*0360*/  UISETP.GT.U32.AND UP1, UPT, UR32, UR21, UPT ;  /* 0x000000152000728c */ /* 0x000fc4000bf24070 */
[----:B------:R-:W-:Y:S02]  /*0370*/  UIMAD.WIDE.U32 UR12, UR20, UR14, UR12 ;  /* 0x0000000e140c72a5 */ /* 0x000fe4000f8e000c */
[----:B------:R-:W-:Y:S02]  /*0380*/  UIMAD UR18, UR20, UR19, UR17 ;  /* 0x00000013141272a4 */ /* 0x000fe4000f8e0211 */
[----:B0-----:R-:W-:Y:S02]  /*0390*/  ULEA UR14, UP2, UR16, UR6, 0x1 ;  /* 0x00000006100e7291 */ /* 0x001fe4000f8408ff */
[----:B------:R-:W-:Y:S02]  /*03a0*/  UIMAD UR13, UR20, UR15, UR13 ;  /* 0x0000000f140d72a4 */ /* 0x000fe4000f8e020d */
[----:B------:R-:W-:Y:S02]  /*03b0*/  ULEA.HI.X UR18, UR16, UR7, UR18, 0x1, UP2 ;  /* 0x0000000710127291 */ /* 0x000fe400090f0c12 */
[----:B---3--:R-:W-:-:S02]  /*03c0*/  UISETP.GE.AND UP2, UPT, UR11, 0x1, UPT ;  /* 0x000000010b00788c */ /* 0x008fc4000bf46270 */
[----:B------:R-:W-:Y:S02]  /*03d0*/  ULEA UR15, UP0, UR12, UR4, 0x1 ;  /* 0x000000040c0f7291 */ /* 0x000fe4000f8008ff */
[----:B------:R-:W-:Y:S02]  /*03e0*/  @!UP1 UIADD3 UR21, UPT, UPT, UR21, -UR32, URZ ;  /* 0x8000002015159290 */ /* 0x000fe4000fffe0ff */
[----:B------:R-:W-:Y:S01]  /*03f0*/  ULEA.HI.X UR17, UR12, UR5, UR13, 0x1, UP0 ;  /* 0x000000050c117291 */ /* 0x000fe200080f0c0d */
[----:B------:R-:W-:Y:S01]  /*0400*/  PLOP3.LUT P2, PT, PT, PT, UP2, 0x80, 0x8 ;  /* 0x000000000008781c */ /* 0x000fe20003f4f028 */
[----:B------:R-:W-:Y:S02]  /*0410*/  UISETP.GE.U32.AND UP0, UPT, UR21, UR32, UPT ;  /* 0x000000201500728c */ /* 0x000fe4000bf06070 */
[----:B------:R-:W-:Y:S02]  /*0420*/  UIMAD.WIDE.U32 UR6, UR10, UR30, URZ ;  /* 0x0000001e0a0672a5 */ /* 0x000fe4000f8e00ff */
[----:B------:R-:W-:-:S02]  /*0430*/  ULOP3.LUT UR4, UR20, UR34, URZ, 0x3c, !UPT ;  /* 0x0000002214047292 */ /* 0x000fc4000f8e3cff */
[----:B------:R-:W-:Y:S02]  /*0440*/  @!UP1 UIADD3 UR29, UPT, UPT, UR29, 0x1, URZ ;  /* 0x000000011d1d9890 */ /* 0x000fe4000fffe0ff */
[----:B------:R-:W-:Y:S01]  /*0450*/  UIMAD UR13, UR10, UR31, UR7 ;  /* 0x0000001f0a0d72a4 */ /* 0x000fe2000f8e0207 */
[----:B------:R-:W0:Y:S01]  /*0460*/  LDCU.64 UR22, c[0x0][0x3b0] ;  /* 0x00007600ff1677ac */ /* 0x000e220008000a00 */
[----:B------:R-:W1:Y:S01]  /*0470*/  LDCU.64 UR32, c[0x0][0x3e8] ;  /* 0x00007d00ff2077ac */ /* 0x000e620008000a00 */
[----:B------:R-:W-:Y:S02]  /*0480*/  UISETP.NE.AND UP1, UPT, UR34, URZ, UPT ;  /* 0x000000ff2200728c */ /* 0x000fe4000bf25270 */
[----:B------:R-:W-:Y:S02]  /*0490*/  UISETP.GE.AND UP2, UPT, UR4, URZ, UPT ;  /* 0x000000ff0400728c */ /* 0x000fe4000bf46270 */
[----:B------:R-:W-:Y:S01]  /*04a0*/  @UP0 UIADD3 UR29, UPT, UPT, UR29, 0x1, URZ ;  /* 0x000000011d1d0890 */ /* 0x000fe2000fffe0ff */
[----:B01----:R-:W-:Y:S11]  /*04b0*/  @!P2 EXIT ;  /* 0x000000000000a94d */ /* 0x003ff60003800000 */
[----:B------:R-:W0:Y:S01]  /*04c0*/  S2R R12, SR_TID.X ;  /* 0x00000000000c7919 */ /* 0x000e220000002100 */
[----:B------:R-:W-:Y:S02]  /*04d0*/  @!UP2 UIADD3 UR29, UPT, UPT, -UR29, URZ, URZ ;  /* 0x000000ff1d1da290 */ /* 0x000fe4000fffe1ff */
[----:B------:R-:W-:Y:S01]  /*04e0*/  @!UP1 ULOP3.LUT UR29, URZ, UR34, URZ, 0x33, !UPT ;  /* 0x00000022ff1d9292 */ /* 0x000fe2000f8e33ff */
[----:B------:R-:W1:Y:S03]  /*04f0*/  LDCU.64 UR24, c[0x0][0x3c8] ;  /* 0x00007900ff1877ac */ /* 0x000e660008000a00 */
[----:B------:R-:W-:Y:S01]  /*0500*/  USHF.R.S32.HI UR12, URZ, 0x1f, UR29 ;  /* 0x0000001fff0c7899 */ /* 0x000fe2000801141d */
[----:B------:R-:W2:Y:S03]  /*0510*/  LDCU UR19, c[0x0][0x384] ;  /* 0x00007080ff1377ac */ /* 0x000ea60008000800 */
[----:B------:R-:W-:Y:S01]  /*0520*/  UIMAD UR16, UR12, UR32, URZ ;  /* 0x000000200c1072a4 */ /* 0x000fe2000f8e02ff */
[----:B------:R-:W-:Y:S01]  /*0530*/  UMOV UR7, UR13 ;  /* 0x0000000d00077c82 */ /* 0x000fe20008000000 */
[----:B------:R-:W-:Y:S01]  /*0540*/  UIMAD.WIDE.U32 UR4, UR10, UR22, URZ ;  /* 0x000000160a0472a5 */ /* 0x000fe2000f8e00ff */
[----:B------:R-:W3:Y:S01]  /*0550*/  LDCU.64 UR30, c[0x0][0x448] ;  /* 0x00008900ff1e77ac */ /* 0x000ee20008000a00 */
[----:B------:R-:W-:-:S02]  /*0560*/  UIMAD.WIDE.U32 UR6, UR29, UR32, UR6 ;  /* 0x000000201d0672a5 */ /* 0x000fc4000f8e0006 */
[----:B------:R-:W-:Y:S02]  /*0570*/  UIMAD UR16, UR29, UR33, UR16 ;  /* 0x000000211d1072a4 */ /* 0x000fe4000f8e0210 */
[----:B------:R-:W-:Y:S02]  /*0580*/  UIMAD UR5, UR10, UR23, UR5 ;  /* 0x000000170a0572a4 */ /* 0x000fe4000f8e0205 */
[----:B------:R-:W-:Y:S02]  /*0590*/  ULEA UR8, UP0, UR6, UR8, 0x1 ;  /* 0x0000000806087291 */ /* 0x000fe4000f8008ff */
[----:B------:R-:W-:Y:S01]  /*05a0*/  UIADD3 UR22, UPT, UPT, UR7, UR16, URZ ;  /* 0x0000001007167290 */ /* 0x000fe2000fffe0ff */
[C---:B0-----:R-:W-:Y:S01]  /*05b0*/  SHF.L.U32 R0, R12.reuse, 0x4, RZ ;  /* 0x000000040c007819 */ /* 0x041fe200000006ff */
[----:B------:R-:W0:Y:S01]  /*05c0*/  LDCU UR13, c[0x0][0x38c] ;  /* 0x00007180ff0d77ac */ /* 0x000e220008000800 */
[----:B------:R-:W-:Y:S01]  /*05d0*/  LOP3.LUT R3, R12, 0x1f, RZ, 0xc0, !PT ;  /* 0x0000001f0c037812 */ /* 0x000fe200078ec0ff */
[----:B------:R-:W-:-:S03]  /*05e0*/  ULEA.HI.X UR22, UR6, UR9, UR22, 0x1, UP0 ;  /* 0x0000000906167291 */ /* 0x000fc600080f0c16 */
[----:B------:R-:W-:Y:S01]  /*05f0*/  LOP3.LUT R5, R3, 0x3e00, R0, 0xf8, !PT ;  /* 0x00003e0003057812 */ /* 0x000fe200078ef800 */
[----:B-1----:R-:W-:Y:S02]  /*0600*/  UIMAD.WIDE.U32 UR6, UR29, UR24, UR4 ;  /* 0x000000181d0672a5 */ /* 0x002fe4000f8e0004 */
[----:B------:R-:W-:Y:S01]  /*0610*/  UIMAD UR12, UR12, UR24, URZ ;  /* 0x000000180c0c72a4 */ /* 0x000fe2000f8e02ff */
[----:B------:R-:W-:Y:S01]  /*0620*/  UMOV UR4, URZ ;  /* 0x000000ff00047c82 */ /* 0x000fe20008000000 */
[----:B------:R-:W-:Y:S01]  /*0630*/  UMOV UR5, URZ ;  /* 0x000000ff00057c82 */ /* 0x000fe20008000000 */
[----:B-----5:R-:W-:Y:S01]  /*0640*/  @P0 R2UR UR4, R2 ;  /* 0x00000000020402ca */ /* 0x020fe200000e0000 */
[----:B------:R-:W-:Y:S01]  /*0650*/  UIMAD UR12, UR29, UR25, UR12 ;  /* 0x000000191d0c72a4 */ /* 0x000fe2000f8e020c */
[----:B------:R-:W-:Y:S01]  /*0660*/  @P1 R2UR UR5, R4 ;  /* 0x00000000040512ca */ /* 0x000fe200000e0000 */
[----:B--2---:R-:W-:Y:S02]  /*0670*/  UIMAD UR10, UR10, UR19, UR20 ;  /* 0x000000130a0a72a4 */ /* 0x004fe4000f8e0214 */
[----:B---3--:R-:W-:-:S02]  /*0680*/  ULEA UR19, UP0, UR6, UR30, 0x1 ;  /* 0x0000001e06137291 */ /* 0x008fc4000f8008ff */
[----:B------:R-:W-:Y:S02]  /*0690*/  UIADD3 UR21, UPT, UPT, UR7, UR12, URZ ;  /* 0x0000000c07157290 */ /* 0x000fe4000fffe0ff */
[----:B------:R-:W-:Y:S02]  /*06a0*/  UIMAD UR10, UR10, UR11, URZ ;  /* 0x0000000b0a0a72a4 */ /* 0x000fe4000f8e02ff */
[----:B------:R-:W-:Y:S02]  /*06b0*/  ULEA.HI.X UR21, UR6, UR31, UR21, 0x1, UP0 ;  /* 0x0000001f06157291 */ /* 0x000fe400080f0c15 */
[----:B0-----:R-:W-:Y:S01]  /*06c0*/  UIMAD UR10, UR10, UR13, URZ ;  /* 0x0000000d0a0a72a4 */ /* 0x001fe2000f8e02ff */
[----:B------:R-:W-:Y:S01]  /*06d0*/  UMOV UR11, UR15 ;  /* 0x0000000f000b7c82 */ /* 0x000fe20008000000 */
[----:B------:R-:W-:Y:S01]  /*06e0*/  UMOV UR16, UR14 ;  /* 0x0000000e00107c82 */ /* 0x000fe20008000000 */
[----:B------:R-:W-:Y:S01]  /*06f0*/  UMOV UR6, URZ ;  /* 0x000000ff00067c82 */ /* 0x000fe20008000000 */
[----:B------:R-:W-:-:S08]  /*0700*/  UMOV UR20, UR8 ;  /* 0x0000000800147c82 */ /* 0x000fd00008000000 */
.L_x_285:
[----:B------:R-:W0:Y:S01]  /*0710*/  LDCU UR15, c[0x0][0x388] ;  /* 0x00007100ff0f77ac */ /* 0x000e220008000800 */
[----:B------:R-:W-:Y:S02]  /*0720*/  SHF.L.U32 R0, R12, 0x4, RZ ;  /* 0x000000040c007819 */ /* 0x000fe400000006ff */
[----:B---3--:R-:W-:Y:S02]  /*0730*/  MOV R2, UR11 ;  /* 0x0000000b00027c02 */ /* 0x008fe40008000f00 */
[----:B------:R-:W-:Y:S02]  /*0740*/  LOP3.LUT R29, R0, 0x3e00, RZ, 0xc0, !PT ;  /* 0x00003e00001d7812 */ /* 0x000fe400078ec0ff */
[----:B------:R-:W-:Y:S02]  /*0750*/  MOV R3, UR17 ;  /* 0x0000001100037c02 */ /* 0x000fe40008000f00 */
[----:B------:R-:W-:Y:S02]  /*0760*/  LOP3.LUT R28, R29, 0x1f, R12, 0xf8, !PT ;  /* 0x0000001f1d1c7812 */ /* 0x000fe400078ef80c */
[----:B------:R-:W-:-:S02]  /*0770*/  PRMT R15, RZ, 0x7610, R15 ;  /* 0x00007610ff0f7816 */ /* 0x000fc4000000000f */
[C---:B------:R-:W-:Y:S02]  /*0780*/  LOP3.LUT R6, R28.reuse, 0x20, RZ, 0xfc, !PT ;  /* 0x000000201c067812 */ /* 0x040fe400078efcff */
[----:B------:R-:W-:Y:S02]  /*0790*/  PRMT R17, RZ, 0x7610, R17 ;  /* 0x00007610ff117816 */ /* 0x000fe40000000011 */
[----:B------:R-:W-:Y:S01]  /*07a0*/  PRMT R13, RZ, 0x7610, R13 ;  /* 0x00007610ff0d7816 */ /* 0x000fe2000000000d */
[----:B0-----:R-:W-:Y:S01]  /*07b0*/  UIMAD UR7, UR6, -0x800, UR15 ;  /* 0xfffff800060778a4 */ /* 0x001fe2000f8e020f */
[C---:B------:R-:W-:Y:S02]  /*07c0*/  LOP3.LUT R14, R28.reuse, 0xe0, RZ, 0xfc, !PT ;  /* 0x000000e01c0e7812 */ /* 0x040fe400078efcff */
[C---:B------:R-:W-:Y:S02]  /*07d0*/  LOP3.LUT R16, R28.reuse, 0x100, RZ, 0xfc, !PT ;  /* 0x000001001c107812 */ /* 0x040fe400078efcff */
[----:B------:R-:W-:-:S02]  /*07e0*/  LOP3.LUT R7, R28, 0x40, RZ, 0xfc, !PT ;  /* 0x000000401c077812 */ /* 0x000fc400078efcff */
[C---:B------:R-:W-:Y:S01]  /*07f0*/  ISETP.GE.AND P0, PT, R5.reuse, UR7, PT ;  /* 0x0000000705007c0c */ /* 0x040fe2000bf06270 */
[----:B------:R-:W-:Y:S01]  /*0800*/  IMAD.WIDE.U32 R4, R5, 0x2, R2 ;  /* 0x0000000205047825 */ /* 0x000fe200078e0002 */
[C---:B------:R-:W-:Y:S02]  /*0810*/  LOP3.LUT R3, R28.reuse, 0x80, RZ, 0xfc, !PT ;  /* 0x000000801c037812 */ /* 0x040fe400078efcff */
[----:B------:R-:W-:Y:S02]  /*0820*/  P2R R31, PR, RZ, 0x1 ;  /* 0x00000001ff1f7803 */ /* 0x000fe40000000000 */
[----:B------:R-:W-:Y:S02]  /*0830*/  LEA R2, P0, R28, UR16, 0x1 ;  /* 0x000000101c027c11 */ /* 0x000fe4000f8008ff */
[----:B------:R-:W-:Y:S02]  /*0840*/  ISETP.GE.AND P3, PT, R3, UR7, PT ;  /* 0x0000000703007c0c */ /* 0x000fe4000bf66270 */
[----:B------:R-:W-:-:S02]  /*0850*/  IADD3.X R3, PT, PT, RZ, UR18, RZ, P0, !PT ;  /* 0x00000012ff037c10 */ /* 0x000fc400087fe4ff */
[----:B------:R-:W-:Y:S02]  /*0860*/  ISETP.NE.AND P0, PT, R31, RZ, PT ;  /* 0x000000ff1f00720c */ /* 0x000fe40003f05270 */
[----:B------:R-:W-:Y:S02]  /*0870*/  ISETP.GE.AND P6, PT, R6, UR7, PT ;  /* 0x0000000706007c0c */ /* 0x000fe4000bfc6270 */
[----:B------:R-:W-:Y:S02]  /*0880*/  LOP3.LUT R6, R28, 0xa0, RZ, 0xfc, !PT ;  /* 0x000000a01c067812 */ /* 0x000fe400078efcff */
[----:B------:R-:W-:Y:S02]  /*0890*/  ISETP.GE.AND P5, PT, R7, UR7, PT ;  /* 0x0000000707007c0c */ /* 0x000fe4000bfa6270 */
[----:B------:R-:W-:Y:S02]  /*08a0*/  ISETP.GE.AND P2, PT, R6, UR7, PT ;  /* 0x0000000706007c0c */ /* 0x000fe4000bf46270 */
[----:B------:R-:W-:Y:S01]  /*08b0*/  PRMT R6, RZ, 0x7610, R6 ;  /* 0x00007610ff067816 */ /* 0x000fe20000000006 */
[----:B------:R-:W-:Y:S01]  /*08c0*/  BAR.SYNC.DEFER_BLOCKING 0x0 ;  /* 0x0000000000007b1d */ /* 0x000fe20000010000 */
[----:B------:R-:W-:-:S02]  /*08d0*/  LOP3.LUT R7, R28, 0xc0, RZ, 0xfc, !PT ;  /* 0x000000c01c077812 */ /* 0x000fc400078efcff */
[C---:B------:R-:W-:Y:S02]  /*08e0*/  LOP3.LUT R8, R28.reuse, 0x60, RZ, 0xfc, !PT ;  /* 0x000000601c087812 */ /* 0x040fe400078efcff */
[----:B------:R-:W-:Y:S02]  /*08f0*/  ISETP.GE.AND P1, PT, R7, UR7, PT ;  /* 0x0000000707007c0c */ /* 0x000fe4000bf26270 */
[----:B------:R-:W-:Y:S02]  /*0900*/  LOP3.LUT R18, R28, 0x120, RZ, 0xfc, !PT ;  /* 0x000001201c127812 */ /* 0x000fe400078efcff */
[----:B------:R-:W-:Y:S02]  /*0910*/  ISETP.GE.AND P4, PT, R8, UR7, PT ;  /* 0x0000000708007c0c */ /* 0x000fe4000bf86270 */
[----:B------:R-:W-:Y:S02]  /*0920*/  PRMT R7, RZ, 0x7610, R7 ;  /* 0x00007610ff077816 */ /* 0x000fe40000000007 */
[----:B------:R-:W-:-:S02]  /*0930*/  PRMT R8, RZ, 0x7610, R8 ;  /* 0x00007610ff087816 */ /* 0x000fc40000000008 */
[----:B------:R-:W-:Y:S02]  /*0940*/  PRMT R11, RZ, 0x7610, R11 ;  /* 0x00007610ff0b7816 */ /* 0x000fe4000000000b */
[----:B------:R-:W-:Y:S02]  /*0950*/  PRMT R9, RZ, 0x7610, R9 ;  /* 0x00007610ff097816 */ /* 0x000fe40000000009 */
[----:B------:R-:W-:Y:S02]  /*0960*/  PRMT R10, RZ, 0x7610, R10 ;  /* 0x00007610ff0a7816 */ /* 0x000fe4000000000a */
[C---:B------:R-:W-:Y:S02]  /*0970*/  LOP3.LUT R20, R28.reuse, 0x140, RZ, 0xfc, !PT ;  /* 0x000001401c147812 */ /* 0x040fe400078efcff */
[----:B------:R-:W-:Y:S01]  /*0980*/  LOP3.LUT R22, R28, 0x160, RZ, 0xfc, !PT ;  /* 0x000001601c167812 */ /* 0x000fe200078efcff */
[----:B------:R-:W2:Y:S01]  /*0990*/  @!P0 LDG.E.U16 R6, desc[UR26][R4.64] ;  /* 0x0000001a04068981 */ /* 0x000ea2000c1e1500 */
[----:B------:R-:W-:-:S02]  /*09a0*/  ISETP.GE.AND P0, PT, R14, UR7, PT ;  /* 0x000000070e007c0c */ /* 0x000fc4000bf06270 */
[----:B------:R-:W-:Y:S01]  /*09b0*/  PRMT R19, RZ, 0x7610, R19 ;  /* 0x00007610ff137816 */ /* 0x000fe20000000013 */
[----:B------:R-:W3:Y:S01]  /*09c0*/  @!P6 LDG.E.U16 R7, desc[UR26][R4.64+0x40] ;  /* 0x0000401a0407e981 */ /* 0x000ee2000c1e1500 */
[----:B------:R-:W-:Y:S02]  /*09d0*/  P2R R14, PR, RZ, 0x1 ;  /* 0x00000001ff0e7803 */ /* 0x000fe40000000000 */
[C---:B------:R-:W-:Y:S01]  /*09e0*/  LOP3.LUT R24, R28.reuse, 0x180, RZ, 0xfc, !PT ;  /* 0x000001801c187812 */ /* 0x040fe200078efcff */
[----:B------:R-:W4:Y:S01]  /*09f0*/  @!P1 LDG.E.U16 R13, desc[UR26][R4.64+0x180] ;  /* 0x0001801a040d9981 */ /* 0x000f22000c1e1500 */
[----:B------:R-:W-:Y:S02]  /*0a00*/  P2R R36, PR, RZ, 0x2 ;  /* 0x00000002ff247803 */ /* 0x000fe40000000000 */
[----:B------:R-:W-:Y:S01]  /*0a10*/  LOP3.LUT R26, R28, 0x1a0, RZ, 0xfc, !PT ;  /* 0x000001a01c1a7812 */ /* 0x000fe200078efcff */
[----:B------:R-:W5:Y:S01]  /*0a20*/  @!P5 LDG.E.U16 R8, desc[UR26][R4.64+0x80] ;  /* 0x0000801a0408d981 */ /* 0x000f62000c1e1500 */
[----:B------:R-:W-:-:S02]  /*0a30*/  P2R R38, PR, RZ, 0x4 ;  /* 0x00000004ff267803 */ /* 0x000fc40000000000 */
[----:B------:R-:W-:Y:S01]  /*0a40*/  P2R R39, PR, RZ, 0x8 ;  /* 0x00000008ff277803 */ /* 0x000fe20000000000 */
[----:B------:R-:W4:Y:S01]  /*0a50*/  @!P0 LDG.E.U16 R15, desc[UR26][R4.64+0x1c0] ;  /* 0x0001c01a040f8981 */ /* 0x000f22000c1e1500 */
[----:B------:R-:W-:Y:S02]  /*0a60*/  ISETP.GE.AND P0, PT, R16, UR7, PT ;  /* 0x0000000710007c0c */ /* 0x000fe4000bf06270 */
[----:B------:R-:W-:Y:S01]  /*0a70*/  P2R R37, PR, RZ, 0x10 ;  /* 0x00000010ff257803 */ /* 0x000fe20000000000 */
[----:B------:R-:W4:Y:S01]  /*0a80*/  @!P2 LDG.E.U16 R11, desc[UR26][R4.64+0x140] ;  /* 0x0001401a040ba981 */ /* 0x000f22000c1e1500 */
[----:B------:R-:W-:Y:S02]  /*0a90*/  P2R R16, PR, RZ, 0x1 ;  /* 0x00000001ff107803 */ /* 0x000fe40000000000 */
[----:B------:R-:W-:Y:S01]  /*0aa0*/  PRMT R21, RZ, 0x7610, R21 ;  /* 0x00007610ff157816 */ /* 0x000fe20000000015 */
[----:B------:R-:W4:Y:S01]  /*0ab0*/  @!P4 LDG.E.U16 R9, desc[UR26][R4.64+0xc0] ;  /* 0x0000c01a0409c981 */ /* 0x000f22000c1e1500 */
[----:B------:R-:W-:-:S02]  /*0ac0*/  PRMT R23, RZ, 0x7610, R23 ;  /* 0x00007610ff177816 */ /* 0x000fc40000000017 */
[----:B------:R-:W-:Y:S01]  /*0ad0*/  PRMT R25, RZ, 0x7610, R25 ;  /* 0x00007610ff197816 */ /* 0x000fe20000000019 */
[----:B------:R-:W4:Y:S01]  /*0ae0*/  @!P3 LDG.E.U16 R10, desc[UR26][R4.64+0x100] ;  /* 0x0001001a040ab981 */ /* 0x000f22000c1e1500 */
[----:B------:R-:W-:Y:S02]  /*0af0*/  PRMT R27, RZ, 0x7610, R27 ;  /* 0x00007610ff1b7816 */ /* 0x000fe4000000001b */
[----:B------:R-:W-:Y:S01]  /*0b00*/  P2R R35, PR, RZ, 0x20 ;  /* 0x00000020ff237803 */ /* 0x000fe20000000000 */
[----:B------:R-:W4:Y:S01]  /*0b10*/  @!P0 LDG.E.U16 R17, desc[UR26][R4.64+0x200] ;  /* 0x0002001a04118981 */ /* 0x000f22000c1e1500 */
[----:B------:R-:W-:Y:S02]  /*0b20*/  ISETP.GE.AND P0, PT, R18, UR7, PT ;  /* 0x0000000712007c0c */ /* 0x000fe4000bf06270 */
[----:B------:R-:W-:Y:S02]  /*0b30*/  ISETP.GE.AND P1, PT, R20, UR7, PT ;  /* 0x0000000714007c0c */ /* 0x000fe4000bf26270 */
[----:B------:R-:W-:-:S02]  /*0b40*/  ISETP.GE.AND P2, PT, R22, UR7, PT ;  /* 0x0000000716007c0c */ /* 0x000fc4000bf46270 */
[----:B------:R-:W-:Y:S02]  /*0b50*/  ISETP.GE.AND P3, PT, R24, UR7, PT ;  /* 0x0000000718007c0c */ /* 0x000fe4000bf66270 */
[----:B------:R-:W-:Y:S02]  /*0b60*/  ISETP.GE.AND P4, PT, R26, UR7, PT ;  /* 0x000000071a007c0c */ /* 0x000fe4000bf86270 */
[----:B------:R-:W-:Y:S02]  /*0b70*/  P2R R30, PR, RZ, 0x1 ;  /* 0x00000001ff1e7803 */ /* 0x000fe40000000000 */
[----:B------:R-:W-:Y:S01]  /*0b80*/  P2R R33, PR, RZ, 0x40 ;  /* 0x00000040ff217803 */ /* 0x000fe20000000000 */
[----:B------:R-:W4:Y:S01]  /*0b90*/  @!P0 LDG.E.U16 R19, desc[UR26][R4.64+0x240] ;  /* 0x0002401a04138981 */ /* 0x000f22000c1e1500 */
[----:B------:R-:W-:Y:S02]  /*0ba0*/  ISETP.NE.AND P0, PT, R16, RZ, PT ;  /* 0x000000ff1000720c */ /* 0x000fe40003f05270 */
[----:B------:R-:W-:Y:S01]  /*0bb0*/  LOP3.LUT R18, R28, 0x1e0, RZ, 0xfc, !PT ;  /* 0x000001e01c127812 */ /* 0x000fe200078efcff */
[----:B------:R-:W4:Y:S01]  /*0bc0*/  @!P1 LDG.E.U16 R21, desc[UR26][R4.64+0x280] ;  /* 0x0002801a04159981 */ /* 0x000f22000c1e1500 */
[----:B------:R-:W-:-:S02]  /*0bd0*/  P2R R32, PR, RZ, 0x1 ;  /* 0x00000001ff207803 */ /* 0x000fc40000000000 */
[----:B------:R-:W-:Y:S01]  /*0be0*/  ISETP.NE.AND P0, PT, R14, RZ, PT ;  /* 0x000000ff0e00720c */ /* 0x000fe20003f05270 */
[----:B------:R-:W4:Y:S01]  /*0bf0*/  @!P2 LDG.E.U16 R23, desc[UR26][R4.64+0x2c0] ;  /* 0x0002c01a0417a981 */ /* 0x000f22000c1e1500 */
[----:B------:R-:W-:Y:S02]  /*0c00*/  LOP3.LUT R14, R28, 0x1c0, RZ, 0xfc, !PT ;  /* 0x000001c01c0e7812 */ /* 0x000fe400078efcff */
[----:B------:R-:W-:Y:S01]  /*0c10*/  ISETP.GE.AND P6, PT, R18, UR7, PT ;  /* 0x0000000712007c0c */ /* 0x000fe2000bfc6270 */
[----:B------:R-:W4:Y:S01]  /*0c20*/  @!P3 LDG.E.U16 R25, desc[UR26][R4.64+0x300] ;  /* 0x0003001a0419b981 */ /* 0x000f22000c1e1500 */
[----:B------:R-:W-:-:S03]  /*0c30*/  ISETP.GE.AND P5, PT, R14, UR7, PT ;  /* 0x000000070e007c0c */ /* 0x000fc6000bfa6270 */
[----:B------:R-:W4:Y:S01]  /*0c40*/  @!P4 LDG.E.U16 R27, desc[UR26][R4.64+0x340] ;  /* 0x0003401a041bc981 */ /* 0x000f22000c1e1500 */
[----:B------:R-:W-:Y:S02]  /*0c50*/  PRMT R16, RZ, 0x7610, R16 ;  /* 0x00007610ff107816 */ /* 0x000fe40000000010 */
[----:B------:R-:W-:-:S06]  /*0c60*/  PRMT R20, RZ, 0x7610, R20 ;  /* 0x00007610ff147816 */ /* 0x000fcc0000000014 */
[----:B------:R-:W4:Y:S04]  /*0c70*/  @!P6 LDG.E.U16 R20, desc[UR26][R4.64+0x3c0] ;  /* 0x0003c01a0414e981 */ /* 0x000f28000c1e1500 */
[----:B------:R0:W4:Y:S01]  /*0c80*/  @!P5 LDG.E.U16 R16, desc[UR26][R4.64+0x380] ;  /* 0x0003801a0410d981 */ /* 0x000122000c1e1500 */
[----:B------:R-:W1:Y:S01]  /*0c90*/  S2R R43, SR_LANEID ;  /* 0x00000000002b7919 */ /* 0x000e620000000000 */
[----:B------:R-:W-:Y:S02]  /*0ca0*/  P2R R34, PR, RZ, 0x1 ;  /* 0x00000001ff227803 */ /* 0x000fe40000000000 */
[----:B------:R-:W-:Y:S01]  /*0cb0*/  ISETP.NE.AND P0, PT, R36, RZ, PT ;  /* 0x000000ff2400720c */ /* 0x000fe20003f05270 */
[----:B------:R-:W0:Y:S03]  /*0cc0*/  S2UR UR23, SR_CgaCtaId ;  /* 0x00000000001779c3 */ /* 0x000e260000008800 */
[----:B------:R-:W-:-:S02]  /*0cd0*/  P2R R36, PR, RZ, 0x1 ;  /* 0x00000001ff247803 */ /* 0x000fc40000000000 */
[----:B------:R-:W-:-:S04]  /*0ce0*/  ISETP.NE.AND P0, PT, R38, RZ, PT ;  /* 0x000000ff2600720c */ /* 0x000fc80003f05270 */
[----:B------:R-:W-:Y:S02]  /*0cf0*/  P2R R38, PR, RZ, 0x1 ;  /* 0x00000001ff267803 */ /* 0x000fe40000000000 */
[----:B------:R-:W-:-:S04]  /*0d00*/  ISETP.NE.AND P0, PT, R39, RZ, PT ;  /* 0x000000ff2700720c */ /* 0x000fc80003f05270 */
[----:B------:R-:W-:Y:S02]  /*0d10*/  P2R R42, PR, RZ, 0x1 ;  /* 0x00000001ff2a7803 */ /* 0x000fe40000000000 */
[----:B------:R-:W-:-:S04]  /*0d20*/  ISETP.NE.AND P0, PT, R37, RZ, PT ;  /* 0x000000ff2500720c */ /* 0x000fc80003f05270 */
[----:B------:R-:W-:Y:S02]  /*0d30*/  P2R R41, PR, RZ, 0x1 ;  /* 0x00000001ff297803 */ /* 0x000fe40000000000 */
[----:B------:R-:W-:-:S04]  /*0d40*/  ISETP.NE.AND P0, PT, R35, RZ, PT ;  /* 0x000000ff2300720c */ /* 0x000fc80003f05270 */
[----:B------:R-:W-:Y:S02]  /*0d50*/  P2R R40, PR, RZ, 0x1 ;  /* 0x00000001ff287803 */ /* 0x000fe40000000000 */
[----:B------:R-:W-:Y:S02]  /*0d60*/  ISETP.NE.AND P0, PT, R33, RZ, PT ;  /* 0x000000ff2100720c */ /* 0x000fe40003f05270 */
[----:B-1----:R-:W-:Y:S01]  /*0d70*/  IADD3 R14, PT, PT, R29, R43, RZ ;  /* 0x0000002b1d0e7210 */ /* 0x002fe20007ffe0ff */
[----:B------:R-:W-:Y:S01]  /*0d80*/  UMOV UR7, 0x400 ;  /* 0x0000040000077882 */ /* 0x000fe20000000000 */
[----:B------:R-:W-:Y:S02]  /*0d90*/  P2R R39, PR, RZ, 0x1 ;  /* 0x00000001ff277803 */ /* 0x000fe40000000000 */
[----:B------:R-:W-:Y:S01]  /*0da0*/  IADD3 R29, PT, PT, R14, 0x20, RZ ;  /* 0x000000200e1d7810 */ /* 0x000fe20007ffe0ff */
[----:B0-----:R-:W-:Y:S01]  /*0db0*/  ULEA UR23, UR23, UR7, 0x18 ;  /* 0x0000000717177291 */ /* 0x001fe2000f8ec0ff */
[----:B------:R-:W-:-:S02]  /*0dc0*/  ISETP.NE.AND P0, PT, R31, RZ, PT ;  /* 0x000000ff1f00720c */ /* 0x000fc40003f05270 */
[C---:B------:R-:W-:Y:S02]  /*0dd0*/  IADD3 R31, PT, PT, R14.reuse, 0x40, RZ ;  /* 0x000000400e1f7810 */ /* 0x040fe40007ffe0ff */
[C---:B------:R-:W-:Y:S02]  /*0de0*/  IADD3 R33, PT, PT, R14.reuse, 0x60, RZ ;  /* 0x000000600e217810 */ /* 0x040fe40007ffe0ff */
[CC--:B------:R-:W-:Y:S02]  /*0df0*/  LEA.HI.SX32 R18, R14.reuse, R14.reuse, 0x1b ;  /* 0x0000000e0e127211 */ /* 0x0c0fe400078fdaff */
[-C--:B------:R-:W-:Y:S02]  /*0e00*/  LEA.HI.SX32 R29, R29, R14.reuse, 0x1b ;  /* 0x0000000e1d1d7211 */ /* 0x080fe400078fdaff */
[----:B------:R-:W-:Y:S02]  /*0e10*/  IADD3 R35, PT, PT, R14, 0x80, RZ ;  /* 0x000000800e237810 */ /* 0x000fe40007ffe0ff */
[----:B------:R-:W-:-:S02]  /*0e20*/  LEA.HI.SX32 R31, R31, R14, 0x1b ;  /* 0x0000000e1f1f7211 */ /* 0x000fc400078fdaff */
[----:B------:R-:W-:Y:S02]  /*0e30*/  IADD3 R5, PT, PT, R14, 0xa0, RZ ;  /* 0x000000a00e057810 */ /* 0x000fe40007ffe0ff */
[-C--:B------:R-:W-:Y:S02]  /*0e40*/  LEA.HI.SX32 R33, R33, R14.reuse, 0x1b ;  /* 0x0000000e21217211 */ /* 0x080fe400078fdaff */
[----:B------:R-:W-:Y:S02]  /*0e50*/  LEA R74, R18, UR23, 0x1 ;  /* 0x00000017124a7c11 */ /* 0x000fe4000f8e08ff */
[----:B------:R-:W-:Y:S02]  /*0e60*/  LEA R73, R29, UR23, 0x1 ;  /* 0x000000171d497c11 */ /* 0x000fe4000f8e08ff */
[----:B------:R-:W-:Y:S02]  /*0e70*/  LEA.HI.SX32 R35, R35, R14, 0x1b ;  /* 0x0000000e23237211 */ /* 0x000fe400078fdaff */
[----:B------:R-:W-:-:S02]  /*0e80*/  IADD3 R29, PT, PT, R14, 0xc0, RZ ;  /* 0x000000c00e1d7810 */ /* 0x000fc40007ffe0ff */
[----:B------:R-:W-:Y:S02]  /*0e90*/  LEA R72, R31, UR23, 0x1 ;  /* 0x000000171f487c11 */ /* 0x000fe4000f8e08ff */
[----:B------:R-:W-:Y:S02]  /*0ea0*/  LEA.HI.SX32 R5, R5, R14, 0x1b ;  /* 0x0000000e05057211 */ /* 0x000fe400078fdaff */
[----:B------:R-:W-:Y:S02]  /*0eb0*/  LEA R71, R33, UR23, 0x1 ;  /* 0x0000001721477c11 */ /* 0x000fe4000f8e08ff */
[C---:B------:R-:W-:Y:S02]  /*0ec0*/  IADD3 R31, PT, PT, R14.reuse, 0xe0, RZ ;  /* 0x000000e00e1f7810 */ /* 0x040fe40007ffe0ff */
[----:B------:R-:W-:Y:S02]  /*0ed0*/  LEA R70, R35, UR23, 0x1 ;  /* 0x0000001723467c11 */ /* 0x000fe4000f8e08ff */
[----:B------:R-:W-:-:S02]  /*0ee0*/  IADD3 R33, PT, PT, R14, 0x100, RZ ;  /* 0x000001000e217810 */ /* 0x000fc40007ffe0ff */
[-C--:B------:R-:W-:Y:S02]  /*0ef0*/  LEA.HI.SX32 R29, R29, R14.reuse, 0x1b ;  /* 0x0000000e1d1d7211 */ /* 0x080fe400078fdaff */
[C---:B------:R-:W-:Y:S02]  /*0f00*/  IADD3 R35, PT, PT, R14.reuse, 0x120, RZ ;  /* 0x000001200e237810 */ /* 0x040fe40007ffe0ff */
[----:B------:R-:W-:Y:S02]  /*0f10*/  LEA R69, R5, UR23, 0x1 ;  /* 0x0000001705457c11 */ /* 0x000fe4000f8e08ff */
[----:B------:R-:W-:Y:S02]  /*0f20*/  IADD3 R5, PT, PT, R14, 0x140, RZ ;  /* 0x000001400e057810 */ /* 0x000fe40007ffe0ff */
[-C--:B------:R-:W-:Y:S02]  /*0f30*/  LEA.HI.SX32 R31, R31, R14.reuse, 0x1b ;  /* 0x0000000e1f1f7211 */ /* 0x080fe400078fdaff */
[----:B------:R-:W-:-:S02]  /*0f40*/  LEA.HI.SX32 R33, R33, R14, 0x1b ;  /* 0x0000000e21217211 */ /* 0x000fc400078fdaff */
[----:B------:R-:W-:Y:S02]  /*0f50*/  LEA R68, R29, UR23, 0x1 ;  /* 0x000000171d447c11 */ /* 0x000fe4000f8e08ff */
[-C--:B------:R-:W-:Y:S02]  /*0f60*/  LEA.HI.SX32 R35, R35, R14.reuse, 0x1b ;  /* 0x0000000e23237211 */ /* 0x080fe400078fdaff */
[----:B------:R-:W-:Y:S02]  /*0f70*/  IADD3 R29, PT, PT, R14, 0x1a0, RZ ;  /* 0x000001a00e1d7810 */ /* 0x000fe40007ffe0ff */
[----:B------:R-:W-:Y:S02]  /*0f80*/  LEA.HI.SX32 R5, R5, R14, 0x1b ;  /* 0x0000000e05057211 */ /* 0x000fe400078fdaff */
[----:B------:R-:W-:Y:S02]  /*0f90*/  LEA R67, R31, UR23, 0x1 ;  /* 0x000000171f437c11 */ /* 0x000fe4000f8e08ff */
[----:B------:R-:W-:-:S02]  /*0fa0*/  LEA R66, R33, UR23, 0x1 ;  /* 0x0000001721427c11 */ /* 0x000fc4000f8e08ff */
[----:B------:R-:W-:Y:S02]  /*0fb0*/  LEA R65, R35, UR23, 0x1 ;  /* 0x0000001723417c11 */ /* 0x000fe4000f8e08ff */
[C---:B------:R-:W-:Y:S02]  /*0fc0*/  IADD3 R31, PT, PT, R14.reuse, 0x1c0, RZ ;  /* 0x000001c00e1f7810 */ /* 0x040fe40007ffe0ff */
[----:B------:R-:W-:Y:S02]  /*0fd0*/  IADD3 R33, PT, PT, R14, 0x1e0, RZ ;  /* 0x000001e00e217810 */ /* 0x000fe40007ffe0ff */
[-C--:B------:R-:W-:Y:S02]  /*0fe0*/  LEA.HI.SX32 R29, R29, R14.reuse, 0x1b ;  /* 0x0000000e1d1d7211 */ /* 0x080fe400078fdaff */
[----:B------:R-:W-:Y:S02]  /*0ff0*/  LEA R64, R5, UR23, 0x1 ;  /* 0x0000001705407c11 */ /* 0x000fe4000f8e08ff */
[----:B------:R-:W-:-:S02]  /*1000*/  LEA.HI.SX32 R31, R31, R14, 0x1b ;  /* 0x0000000e1f1f7211 */ /* 0x000fc400078fdaff */
[----:B------:R-:W-:Y:S02]  /*1010*/  LEA.HI.SX32 R33, R33, R14, 0x1b ;  /* 0x0000000e21217211 */ /* 0x000fe400078fdaff */
[----:B------:R-:W-:Y:S02]  /*1020*/  LEA R61, R29, UR23, 0x1 ;  /* 0x000000171d3d7c11 */ /* 0x000fe4000f8e08ff */
[----:B------:R-:W-:Y:S02]  /*1030*/  LEA R60, R31, UR23, 0x1 ;  /* 0x000000171f3c7c11 */ /* 0x000fe4000f8e08ff */
        /* <DEDUP_REMOVED lines=11> */
[----:B------:R0:W-:Y:S01]  /*10f0*/  STS.U16 [R69+0x140], R11 ;  /* 0x0001400b45007388 */ /* 0x0001e20000000400 */
[----:B------:R-:W-:-:S03]  /*1100*/  LEA.HI.SX32 R9, R9, R14, 0x1b ;  /* 0x0000000e09097211 */ /* 0x000fc600078fdaff */
[----:B------:R1:W-:Y:S01]  /*1110*/  STS.U16 [R68+0x180], R13 ;  /* 0x0001800d44007388 */ /* 0x0003e20000000400 */
[----:B------:R-:W-:Y:S01]  /*1120*/  IMAD R14, R43, 0xf, R14 ;  /* 0x0000000f2b0e7824 */ /* 0x000fe200078e020e */
[----:B------:R-:W-:Y:S02]  /*1130*/  LEA R62, R9, UR23, 0x1 ;  /* 0x00000017093e7c11 */ /* 0x000fe4000f8e08ff */
[----:B------:R2:W-:Y:S04]  /*1140*/  STS.U16 [R67+0x1c0], R15 ;  /* 0x0001c00f43007388 */ /* 0x0005e80000000400 */
[----:B------:R3:W-:Y:S04]  /*1150*/  STS.U16 [R66+0x200], R17 ;  /* 0x0002001142007388 */ /* 0x0007e80000000400 */
        /* <DEDUP_REMOVED lines=15> */
[C---:B------:R-:W-:Y:S02]  /*1250*/  IADD3 R25, PT, PT, R14.reuse, 0xb, RZ ;  /* 0x0000000b0e197810 */ /* 0x040fe40007ffe0ff */
[C---:B0-----:R-:W-:Y:S02]  /*1260*/  IADD3 R27, PT, PT, R14.reuse, 0xc, RZ ;  /* 0x0000000c0e1b7810 */ /* 0x041fe40007ffe0ff */
        /* <DEDUP_REMOVED lines=148> */
[----:B------:R0:W0:Y:S04]  /*1bb0*/  LDS.U16 R11, [R49+0x12] ;  /* 0x00001200310b7984 */ /* 0x0000280000000400 */
[----:B------:R0:W0:Y:S04]  /*1bc0*/  LDS.U16 R34, [R48+0x14] ;  /* 0x0000140030227984 */ /* 0x0000280000000400 */
[----:B------:R0:W0:Y:S04]  /*1bd0*/  LDS.U16 R33, [R47+0x16] ;  /* 0x000016002f217984 */ /* 0x0000280000000400 */
[----:B------:R0:W3:Y:S04]  /*1be0*/  LDS.U16 R32, [R46+0x18] ;  /* 0x000018002e207984 */ /* 0x0000e80000000400 */
[----:B------:R0:W5:Y:S04]  /*1bf0*/  LDS.U16 R31, [R45+0x1a] ;  /* 0x00001a002d1f7984 */ /* 0x0001680000000400 */
[----:B------:R0:W5:Y:S04]  /*1c00*/  LDS.U16 R30, [R44+0x1c] ;  /* 0x00001c002c1e7984 */ /* 0x0001680000000400 */
[----:B------:R0:W5:Y:S01]  /*1c10*/  LDS.U16 R26, [R43+0x1e] ;  /* 0x00001e002b1a7984 */ /* 0x0001620000000400 */
[----:B-1----:R-:W-:-:S03]  /*1c20*/  HADD2.F32 R2, -RZ, R2.H0_H0 ;  /* 0x20000002ff027230 */ /* 0x002fc60000004100 */
[----:B------:R1:W-:Y:S02]  /*1c30*/  STL [R1+0x28], R48 ;  /* 0x0000283001007387 */ /* 0x0003e40000100800 */
[----:B------:R-:W-:Y:S02]  /*1c40*/  FADD.FTZ R2, R2, UR5 ;  /* 0x0000000502027e21 */ /* 0x000fe40008010000 */
[----:B------:R1:W-:Y:S04]  /*1c50*/  STL [R1+0x24], R47 ;  /* 0x0000242f01007387 */ /* 0x0003e80000100800 */
[----:B------:R1:W-:Y:S01]  /*1c60*/  STL [R1+0x20], R46 ;  /* 0x0000202e01007387 */ /* 0x0003e20000100800 */
[----:B------:R-:W-:-:S03]  /*1c70*/  FSETP.GTU.FTZ.AND P0, PT, R2, 20, PT ;  /* 0x41a000000200780b */ /* 0x000fc60003f1c000 */
[----:B------:R1:W-:Y:S04]  /*1c80*/  STL [R1+0x1c], R45 ;  /* 0x00001c2d01007387 */ /* 0x0003e80000100800 */
[----:B------:R1:W-:Y:S04]  /*1c90*/  STL [R1+0x18], R44 ;  /* 0x0000182c01007387 */ /* 0x0003e80000100800 */
[----:B------:R1:W-:Y:S01]  /*1ca0*/  STL [R1+0x14], R43 ;  /* 0x0000142b01007387 */ /* 0x0003e20000100800 */
[----:B0-----:R-:W-:Y:S01]  /*1cb0*/  ISETP.EQ.OR P0, PT, RZ, UR7, P0 ;  /* 0x00000007ff007c0c */ /* 0x001fe20008702670 */
[----:B--2---:R-:W-:-:S02]  /*1cc0*/  HADD2.F32 R3, -RZ, R3.H0_H0 ;  /* 0x20000003ff037230 */ /* 0x004fc40000004100 */
[----:B---3--:R-:W-:Y:S02]  /*1cd0*/  HADD2.F32 R4, -RZ, R4.H0_H0 ;  /* 0x20000004ff047230 */ /* 0x008fe40000004100 */
[----:B----4-:R-:W-:Y:S02]  /*1ce0*/  HADD2.F32 R5, -RZ, R5.H0_H0 ;  /* 0x20000005ff057230 */ /* 0x010fe40000004100 */
[----:B------:R-:W-:Y:S01]  /*1cf0*/  FADD.FTZ R3, R3, UR5 ;  /* 0x0000000503037e21 */ /* 0x000fe20008010000 */
        /* <DEDUP_REMOVED lines=15> */
[----:B-1----:R-:W-:-:S12]  /*1df0*/  @P0 BRA `(.L_x_247) ;  /* 0x0000000000780947 */ /* 0x002fd80003800000 */
        /* <DEDUP_REMOVED lines=30> */
.L_x_247:
[----:B------:R-:W-:Y:S05]  /*1fe0*/  BSYNC.RECONVERGENT B0 ;  /* 0x0000000000007941 */ /* 0x000fea0003800200 */
.L_x_246:
        /* <DEDUP_REMOVED lines=35> */
.L_x_249:
[----:B------:R-:W-:Y:S05]  /*2220*/  BSYNC.RECONVERGENT B0 ;  /* 0x0000000000007941 */ /* 0x000fea0003800200 */
.L_x_248:
        /* <DEDUP_REMOVED lines=37> */
.L_x_251:
[----:B------:R-:W-:Y:S05]  /*2480*/  BSYNC.RECONVERGENT B0 ;  /* 0x0000000000007941 */ /* 0x000fea0003800200 */
.L_x_250:
        /* <DEDUP_REMOVED lines=35> */
.L_x_253:
[----:B------:R-:W-:Y:S05]  /*26c0*/  BSYNC.RECONVERGENT B0 ;  /* 0x0000000000007941 */ /* 0x000fea0003800200 */
.L_x_252:
        /* <DEDUP_REMOVED lines=39> */
.L_x_255:
[----:B------:R-:W-:Y:S05]  /*2940*/  BSYNC.RECONVERGENT B0 ;  /* 0x0000000000007941 */ /* 0x000fea0003800200 */
.L_x_254:
        /* <DEDUP_REMOVED lines=39> */
.L_x_257:
[----:B------:R-:W-:Y:S05]  /*2bc0*/  BSYNC.RECONVERGENT B0 ;  /* 0x0000000000007941 */ /* 0x000fea0003800200 */
.L_x_256:
        /* <DEDUP_REMOVED lines=41> */
.L_x_259:
[----:B------:R-:W-:Y:S05]  /*2e60*/  BSYNC.RECONVERGENT B0 ;  /* 0x0000000000007941 */ /* 0x000fea0003800200 */
.L_x_258:
        /* <DEDUP_REMOVED lines=39> */
.L_x_261:
[----:B------:R-:W-:Y:S05]  /*30e0*/  BSYNC.RECONVERGENT B0 ;  /* 0x0000000000007941 */ /* 0x000fea0003800200 */
.L_x_260:
        /* <DEDUP_REMOVED lines=41> */
.L_x_263:
[----:B------:R-:W-:Y:S05]  /*3380*/  BSYNC.RECONVERGENT B0 ;  /* 0x0000000000007941 */ /* 0x000fea0003800200 */
.L_x_262:
        /* <DEDUP_REMOVED lines=39> */
.L_x_265:
[----:B------:R-:W-:Y:S05]  /*3600*/  BSYNC.RECONVERGENT B0 ;  /* 0x0000000000007941 */ /* 0x000fea0003800200 */
.L_x_264:
        /* <DEDUP_REMOVED lines=45> */
.L_x_267:
[----:B------:R-:W-:Y:S05]  /*38e0*/  BSYNC.RECONVERGENT B0 ;  /* 0x0000000000007941 */ /* 0x000fea0003800200 */
.L_x_266:
        /* <DEDUP_REMOVED lines=11> */
[----:B------:R-:W-:Y:S01]  /*39a0*/  IADD3 R31, PT, PT, -R18, 0x40800000, RZ ;  /* 0x40800000121f7810 */ /* 0x000fe20007ffe1ff */
[C---:B------:R-:W-:Y:S01]  /*39b0*/  IMAD.IADD R30, R33.reuse, 0x1, -R18 ;  /* 0x00000001211e7824 */ /* 0x040fe200078e0a12 */
[----:B------:R-:W-:Y:S02]  /*39c0*/  I2FP.F32.S32 R18, R18 ;  /* 0x0000001200127245 */ /* 0x000fe40000201400 */
[----:B------:R-:W-:Y:S01]  /*39d0*/  @P2 FSETP.NEU.FTZ.AND P3, PT, R33, RZ, PT ;  /* 0x000000ff2100220b */ /* 0x000fe20003f7d000 */
[----:B------:R-:W-:Y:S02]  /*39e0*/  FFMA.FTZ R31, R31, R32, -1 ;  /* 0xbf8000001f1f7423 */ /* 0x000fe40000010020 */
[----:B------:R-:W-:Y:S02]  /*39f0*/  FMUL.FTZ R18, R18, 1.1920928955078125e-07 ;  /* 0x3400000012127820 */ /* 0x000fe40000410000 */
[----:B------:R-:W-:-:S04]  /*3a00*/  FADD.FTZ R30, R30, R31 ;  /* 0x0000001f1e1e7221 */ /* 0x000fc80000010000 */
        /* <DEDUP_REMOVED lines=14> */
.L_x_269:
[----:B------:R-:W-:Y:S05]  /*3af0*/  BSYNC.RECONVERGENT B0 ;  /* 0x0000000000007941 */ /* 0x000fea0003800200 */
.L_x_268:
        /* <DEDUP_REMOVED lines=32> */
.L_x_271:
[----:B------:R-:W-:Y:S05]  /*3d00*/  BSYNC.RECONVERGENT B0 ;  /* 0x0000000000007941 */ /* 0x000fea0003800200 */
.L_x_270:
        /* <DEDUP_REMOVED lines=32> */
.L_x_273:
[----:B------:R-:W-:Y:S05]  /*3f10*/  BSYNC.RECONVERGENT B0 ;  /* 0x0000000000007941 */ /* 0x000fea0003800200 */
.L_x_272:
        /* <DEDUP_REMOVED lines=32> */
.L_x_275:
[----:B------:R-:W-:Y:S05]  /*4120*/  BSYNC.RECONVERGENT B0 ;  /* 0x0000000000007941 */ /* 0x000fea0003800200 */
.L_x_274:
        /* <DEDUP_REMOVED lines=32> */
.L_x_277:
[----:B------:R-:W-:Y:S05]  /*4330*/  BSYNC.RECONVERGENT B0 ;  /* 0x0000000000007941 */ /* 0x000fea0003800200 */
.L_x_276:
        /* <DEDUP_REMOVED lines=10> */
[----:B------:R-:W-:Y:S01]  /*43e0*/  ISETP.NE.AND P0, PT, RZ, UR6, PT ;  /* 0x00000006ff007c0c */ /* 0x000fe2000bf05270 */
[----:B------:R-:W-:Y:S01]  /*43f0*/  FMUL.FTZ R0, R45, R16 ;  /* 0x000000102d007220 */ /* 0x000fe20000410000 */
[----:B------:R-:W-:Y:S01]  /*4400*/  FMUL.FTZ R42, R42, R15 ;  /* 0x0000000f2a2a7220 */ /* 0x000fe20000410000 */
[----:B------:R-:W1:Y:S01]  /*4410*/  S2UR UR14, SR_CTAID.Y ;  /* 0x00000000000e79c3 */ /* 0x000e620000002600 */
[----:B------:R-:W-:Y:S01]  /*4420*/  ISETP.EQ.AND P0, PT, R35, RZ, P0 ;  /* 0x000000ff2300720c */ /* 0x000fe20000702270 */
[----:B------:R-:W-:Y:S01]  /*4430*/  FMUL.FTZ R35, R44, R17 ;  /* 0x000000112c237220 */ /* 0x000fe20000410000 */
[----:B------:R-:W1:Y:S01]  /*4440*/  LDCU.64 UR12, c[0x0][0x3a0] ;  /* 0x00007400ff0c77ac */ /* 0x000e620008000a00 */
[----:B------:R-:W-:Y:S01]  /*4450*/  FMUL.FTZ R165, R165, R12 ;  /* 0x0000000ca5a57220 */ /* 0x000fe20000410000 */
[----:B------:R-:W-:Y:S01]  /*4460*/  FMUL.FTZ R164, R164, R11 ;  /* 0x0000000ba4a47220 */ /* 0x000fe20000410000 */
[----:B------:R-:W-:Y:S01]  /*4470*/  FMUL.FTZ R163, R163, R10 ;  /* 0x0000000aa3a37220 */ /* 0x000fe20000410000 */
[----:B------:R2:W-:Y:S01]  /*4480*/  STL [R1+0x10], R35 ;  /* 0x0000102301007387 */ /* 0x0005e20000100800 */
[----:B------:R-:W-:Y:S01]  /*4490*/  USHF.L.U32 UR7, UR6, 0xc, URZ ;  /* 0x0000000c06077899 */ /* 0x000fe200080006ff */
[----:B------:R-:W-:Y:S01]  /*44a0*/  FMUL.FTZ R160, R160, R9 ;  /* 0x00000009a0a07220 */ /* 0x000fe20000410000 */
[----:B------:R-:W-:Y:S01]  /*44b0*/  FMUL.FTZ R159, R159, R8 ;  /* 0x000000089f9f7220 */ /* 0x000fe20000410000 */
[----:B------:R3:W-:Y:S01]  /*44c0*/  STL [R1+0xc], R0 ;  /* 0x00000c0001007387 */ /* 0x0007e20000100800 */
[----:B------:R-:W-:Y:S01]  /*44d0*/  ULEA UR24, UR15, -UR7, 0x1 ;  /* 0x800000070f187291 */ /* 0x000fe2000f8e08ff */
[----:B------:R-:W-:Y:S01]  /*44e0*/  FMUL.FTZ R158, R158, R7 ;  /* 0x000000079e9e7220 */ /* 0x000fe20000410000 */
[----:B------:R-:W-:Y:S01]  /*44f0*/  FMUL.FTZ R36, R36, R5 ;  /* 0x0000000524247220 */ /* 0x000fe20000410000 */
[----:B------:R-:W-:Y:S01]  /*4500*/  STL [R1+0x8], R42 ;  /* 0x0000082a01007387 */ /* 0x000fe20000100800 */
[----:B------:R-:W-:Y:S01]  /*4510*/  FMUL.FTZ R37, R37, R4 ;  /* 0x0000000425257220 */ /* 0x000fe20000410000 */
[----:B--2---:R-:W-:Y:S01]  /*4520*/  FMUL.FTZ R35, R43, R14 ;  /* 0x0000000e2b237220 */ /* 0x004fe20000410000 */
[----:B------:R-:W-:Y:S01]  /*4530*/  FMUL.FTZ R38, R38, R3 ;  /* 0x0000000326267220 */ /* 0x000fe20000410000 */
[----:B------:R-:W-:Y:S01]  /*4540*/  FMUL.FTZ R39, R39, R2 ;  /* 0x0000000227277220 */ /* 0x000fe20000410000 */
[----:B------:R-:W2:Y:S01]  /*4550*/  LDCU UR42, c[0x0][0x38c] ;  /* 0x00007180ff2a77ac */ /* 0x000ea20008000800 */
[----:B---3--:R-:W-:Y:S01]  /*4560*/  FMUL.FTZ R0, R40, R13 ;  /* 0x0000000d28007220 */ /* 0x008fe20000410000 */
[----:B------:R3:W-:Y:S01]  /*4570*/  STL [R1+0x4], R35 ;  /* 0x0000042301007387 */ /* 0x0007e20000100800 */
[----:B-1----:R-:W-:-:S03]  /*4580*/  UIMAD.WIDE.U32 UR8, UR14, UR12, URZ ;  /* 0x0000000c0e0872a5 */ /* 0x002fc6000f8e00ff */
[----:B------:R1:W-:Y:S01]  /*4590*/  STL [R1], R0 ;  /* 0x0000000001007387 */ /* 0x0003e20000100800 */
[----:B------:R-:W4:Y:S01]  /*45a0*/  LDCU UR38, c[0x0][0x388] ;  /* 0x00007100ff2677ac */ /* 0x000f220008000800 */
[----:B------:R-:W-:Y:S01]  /*45b0*/  UIMAD UR14, UR14, UR13, UR9 ;  /* 0x0000000d0e0e72a4 */ /* 0x000fe2000f8e0209 */
[----:B---3--:R-:W-:Y:S01]  /*45c0*/  FMUL.FTZ R35, R41, R6 ;  /* 0x0000000629237220 */ /* 0x008fe20000410000 */
[----:B0-----:R-:W-:Y:S01]  /*45d0*/  SHF.L.U32 R41, R34, 0x5, RZ ;  /* 0x0000000522297819 */ /* 0x001fe200000006ff */
[----:B------:R-:W0:Y:S03]  /*45e0*/  LDCU.64 UR34, c[0x0][0x3a8] ;  /* 0x00007500ff2277ac */ /* 0x000e260008000a00 */
[----:B------:R-:W-:Y:S01]  /*45f0*/  LOP3.LUT R52, R41, R34, RZ, 0xfc, !PT ;  /* 0x0000002229347212 */ /* 0x000fe200078efcff */
[----:B------:R-:W3:Y:S03]  /*4600*/  LDCU.64 UR32, c[0x0][0x440] ;  /* 0x00008800ff2077ac */ /* 0x000ee60008000a00 */
[----:B------:R-:W-:Y:S01]  /*4610*/  LOP3.LUT R53, R52, 0x7c1f, RZ, 0xc0, !PT ;  /* 0x00007c1f34357812 */ /* 0x000fe200078ec0ff */
[----:B------:R-:W0:Y:S03]  /*4620*/  LDCU.64 UR30, c[0x0][0x480] ;  /* 0x00009000ff1e77ac */ /* 0x000e260008000a00 */
[----:B------:R-:W-:Y:S01]  /*4630*/  ISETP.GE.AND P1, PT, R53, UR24, PT ;  /* 0x0000001835007c0c */ /* 0x000fe2000bf26270 */
[----:B------:R-:W0:Y:S01]  /*4640*/  LDCU.64 UR28, c[0x0][0x3c0] ;  /* 0x00007800ff1c77ac */ /* 0x000e220008000a00 */
[----:B------:R-:W0:Y:S01]  /*4650*/  LDCU.64 UR36, c[0x0][0x3e0] ;  /* 0x00007c00ff2477ac */ /* 0x000e220008000a00 */
[----:B-12-4-:R-:W-:-:S10]  /*4660*/  UMOV UR7, URZ ;  /* 0x000000ff00077c82 */ /* 0x016fd40008000000 */
.L_x_284:
[----:B0-----:R-:W-:Y:S01]  /*4670*/  MOV R45, UR28 ;  /* 0x0000001c002d7c02 */ /* 0x001fe20008000f00 */
[----:B------:R-:W-:Y:S01]  /*4680*/  HFMA2 R41, -RZ, RZ, 0, 0 ;  /* 0x00000000ff297431 */ /* 0x000fe200000001ff */
[----:B------:R-:W-:Y:S01]  /*4690*/  MOV R40, R53 ;  /* 0x0000003500287202 */ /* 0x000fe20000000f00 */
[----:B------:R-:W2:Y:S01]  /*46a0*/  LDL R147, [R1] ;  /* 0x0000000001937983 */ /* 0x000ea20000100800 */
[----:B------:R-:W-:Y:S02]  /*46b0*/  LOP3.LUT R56, R53, 0x20, RZ, 0xfc, !PT ;  /* 0x0000002035387812 */ /* 0x000fe400078efcff */
[----:B------:R-:W-:Y:S01]  /*46c0*/  MOV R43, UR29 ;  /* 0x0000001d002b7c02 */ /* 0x000fe20008000f00 */
[----:B------:R-:W-:Y:S01]  /*46d0*/  IMAD.WIDE.U32 R44, R45, UR7, R40 ;  /* 0x000000072d2c7c25 */ /* 0x000fe2000f8e0028 */
[----:B------:R-:W-:Y:S01]  /*46e0*/  ISETP.GE.AND P4, PT, R56, UR24, PT ;  /* 0x0000001838007c0c */ /* 0x000fe2000bf86270 */
[----:B------:R-:W4:Y:S01]  /*46f0*/  LDL R148, [R1+0x4] ;  /* 0x0000040001947983 */ /* 0x000f220000100800 */
[----:B------:R-:W-:Y:S01]  /*4700*/  LOP3.LUT R78, R53, 0x40, RZ, 0xfc, !PT ;  /* 0x00000040354e7812 */ /* 0x000fe200078efcff */
[----:B------:R-:W-:Y:S01]  /*4710*/  IMAD R43, R43, UR7, R45 ;  /* 0x000000072b2b7c24 */ /* 0x000fe2000f8e022d */
[----:B------:R-:W-:-:S02]  /*4720*/  LEA R42, P2, R44, UR19, 0x1 ;  /* 0x000000132c2a7c11 */ /* 0x000fc4000f8408ff */
[----:B------:R-:W-:Y:S02]  /*4730*/  PRMT R61, RZ, 0x7610, R61 ;  /* 0x00007610ff3d7816 */ /* 0x000fe4000000003d */
[C---:B------:R-:W-:Y:S02]  /*4740*/  LOP3.LUT R64, R53.reuse, 0x60, RZ, 0xfc, !PT ;  /* 0x0000006035407812 */ /* 0x040fe400078efcff */
[----:B------:R-:W-:Y:S02]  /*4750*/  LEA.HI.X R43, R44, UR21, R43, 0x1, P2 ;  /* 0x000000152c2b7c11 */ /* 0x000fe400090f0c2b */
[C---:B------:R-:W-:Y:S02]  /*4760*/  LOP3.LUT R86, R53.reuse, 0x80, RZ, 0xfc, !PT ;  /* 0x0000008035567812 */ /* 0x040fe400078efcff */
[C---:B------:R-:W-:Y:S01]  /*4770*/  LOP3.LUT R98, R53.reuse, 0xa0, RZ, 0xfc, !PT ;  /* 0x000000a035627812 */ /* 0x040fe200078efcff */
[----:B------:R-:W5:Y:S01]  /*4780*/  @!P4 LDG.E.U16 R61, desc[UR26][R42.64+0x40] ;  /* 0x0000401a2a3dc981 */ /* 0x000f62000c1e1500 */
[----:B------:R-:W-:-:S02]  /*4790*/  LOP3.LUT R97, R53, 0xc0, RZ, 0xfc, !PT ;  /* 0x000000c035617812 */ /* 0x000fc400078efcff */
[----:B------:R-:W-:Y:S02]  /*47a0*/  ISETP.GE.AND P5, PT, R78, UR24, PT ;  /* 0x000000184e007c0c */ /* 0x000fe4000bfa6270 */
[----:B------:R-:W-:Y:S02]  /*47b0*/  ISETP.GE.AND P6, PT, R64, UR24, PT ;  /* 0x0000001840007c0c */ /* 0x000fe4000bfc6270 */
[----:B------:R-:W-:Y:S02]  /*47c0*/  ISETP.GE.AND P2, PT, R86, UR24, PT ;  /* 0x0000001856007c0c */ /* 0x000fe4000bf46270 */
[----:B------:R-:W-:Y:S02]  /*47d0*/  ISETP.GE.AND P3, PT, R98, UR24, PT ;  /* 0x0000001862007c0c */ /* 0x000fe4000bf66270 */
[----:B------:R-:W-:Y:S02]  /*47e0*/  ISETP.GE.AND P4, PT, R97, UR24, PT ;  /* 0x0000001861007c0c */ /* 0x000fe4000bf86270 */
[----:B------:R-:W-:-:S02]  /*47f0*/  PRMT R122, RZ, 0x7610, R122 ;  /* 0x00007610ff7a7816 */ /* 0x000fc4000000007a */
[----:B------:R-:W-:Y:S02]  /*4800*/  PRMT R117, RZ, 0x7610, R117 ;  /* 0x00007610ff757816 */ /* 0x000fe40000000075 */
[----:B------:R-:W-:Y:S02]  /*4810*/  PRMT R94, RZ, 0x7610, R94 ;  /* 0x00007610ff5e7816 */ /* 0x000fe4000000005e */
[----:B------:R-:W-:Y:S01]  /*4820*/  PRMT R87, RZ, 0x7610, R87 ;  /* 0x00007610ff577816 */ /* 0x000fe20000000057 */
[----:B------:R-:W3:Y:S01]  /*4830*/  @!P5 LDG.E.U16 R122, desc[UR26][R42.64+0x80] ;  /* 0x0000801a2a7ad981 */ /* 0x000ee2000c1e1500 */
[C---:B------:R-:W-:Y:S02]  /*4840*/  LOP3.LUT R96, R53.reuse, 0xe0, RZ, 0xfc, !PT ;  /* 0x000000e035607812 */ /* 0x040fe400078efcff */
[----:B------:R-:W-:Y:S01]  /*4850*/  PRMT R0, RZ, 0x7610, R0 ;  /* 0x00007610ff007816 */ /* 0x000fe20000000000 */
[----:B------:R-:W2:Y:S01]  /*4860*/  @!P6 LDG.E.U16 R117, desc[UR26][R42.64+0xc0] ;  /* 0x0000c01a2a75e981 */ /* 0x000ea2000c1e1500 */
[----:B------:R-:W-:-:S02]  /*4870*/  LOP3.LUT R93, R53, 0x100, RZ, 0xfc, !PT ;  /* 0x00000100355d7812 */ /* 0x000fc400078efcff */
[C---:B------:R-:W-:Y:S01]  /*4880*/  LOP3.LUT R91, R53.reuse, 0x120, RZ, 0xfc, !PT ;  /* 0x00000120355b7812 */ /* 0x040fe200078efcff */
[----:B------:R-:W4:Y:S01]  /*4890*/  @!P2 LDG.E.U16 R94, desc[UR26][R42.64+0x100] ;  /* 0x0001001a2a5ea981 */ /* 0x000f22000c1e1500 */
[C---:B------:R-:W-:Y:S02]  /*48a0*/  LOP3.LUT R65, R53.reuse, 0x140, RZ, 0xfc, !PT ;  /* 0x0000014035417812 */ /* 0x040fe400078efcff */
[----:B------:R-:W-:Y:S01]  /*48b0*/  LOP3.LUT R90, R53, 0x160, RZ, 0xfc, !PT ;  /* 0x00000160355a7812 */ /* 0x000fe200078efcff */
[----:B------:R-:W4:Y:S01]  /*48c0*/  @!P3 LDG.E.U16 R87, desc[UR26][R42.64+0x140] ;  /* 0x0001401a2a57b981 */ /* 0x000f22000c1e1500 */
[----:B------:R-:W-:Y:S02]  /*48d0*/  ISETP.GE.AND P5, PT, R96, UR24, PT ;  /* 0x0000001860007c0c */ /* 0x000fe4000bfa6270 */
[----:B------:R-:W-:Y:S01]  /*48e0*/  ISETP.GE.AND P6, PT, R93, UR24, PT ;  /* 0x000000185d007c0c */ /* 0x000fe2000bfc6270 */
[----:B------:R-:W4:Y:S01]  /*48f0*/  @!P4 LDG.E.U16 R0, desc[UR26][R42.64+0x180] ;  /* 0x0001801a2a00c981 */ /* 0x000f22000c1e1500 */
[----:B------:R-:W-:-:S02]  /*4900*/  ISETP.GE.AND P2, PT, R91, UR24, PT ;  /* 0x000000185b007c0c */ /* 0x000fc4000bf46270 */
[----:B------:R-:W-:Y:S02]  /*4910*/  ISETP.GE.AND P3, PT, R65, UR24, PT ;  /* 0x0000001841007c0c */ /* 0x000fe4000bf66270 */
[----:B------:R-:W-:Y:S02]  /*4920*/  ISETP.GE.AND P4, PT, R90, UR24, PT ;  /* 0x000000185a007c0c */ /* 0x000fe4000bf86270 */
[----:B------:R-:W-:Y:S02]  /*4930*/  PRMT R67, RZ, 0x7610, R67 ;  /* 0x00007610ff437816 */ /* 0x000fe40000000043 */
[----:B------:R-:W-:Y:S02]  /*4940*/  PRMT R77, RZ, 0x7610, R77 ;  /* 0x00007610ff4d7816 */ /* 0x000fe4000000004d */
[----:B------:R-:W-:Y:S02]  /*4950*/  PRMT R112, RZ, 0x7610, R112 ;  /* 0x00007610ff707816 */ /* 0x000fe40000000070 */
[----:B------:R-:W-:Y:S01]  /*4960*/  PRMT R113, RZ, 0x7610, R113 ;  /* 0x00007610ff717816 */ /* 0x000fe20000000071 */
[----:B------:R-:W4:Y:S01]  /*4970*/  @!P5 LDG.E.U16 R67, desc[UR26][R42.64+0x1c0] ;  /* 0x0001c01a2a43d981 */ /* 0x000f22000c1e1500 */
[----:B------:R-:W-:-:S02]  /*4980*/  LOP3.LUT R92, R53, 0x180, RZ, 0xfc, !PT ;  /* 0x00000180355c7812 */ /* 0x000fc400078efcff */
[----:B------:R-:W-:Y:S01]  /*4990*/  PRMT R95, RZ, 0x7610, R95 ;  /* 0x00007610ff5f7816 */ /* 0x000fe2000000005f */
[----:B------:R-:W4:Y:S01]  /*49a0*/  @!P6 LDG.E.U16 R77, desc[UR26][R42.64+0x200] ;  /* 0x0002001a2a4de981 */ /* 0x000f22000c1e1500 */
[C---:B------:R-:W-:Y:S02]  /*49b0*/  LOP3.LUT R85, R53.reuse, 0x1a0, RZ, 0xfc, !PT ;  /* 0x000001a035557812 */ /* 0x040fe400078efcff */
[C---:B------:R-:W-:Y:S01]  /*49c0*/  LOP3.LUT R76, R53.reuse, 0x1c0, RZ, 0xfc, !PT ;  /* 0x000001c0354c7812 */ /* 0x040fe200078efcff */
[----:B------:R-:W4:Y:S01]  /*49d0*/  @!P2 LDG.E.U16 R112, desc[UR26][R42.64+0x240] ;  /* 0x0002401a2a70a981 */ /* 0x000f22000c1e1500 */
[C---:B------:R-:W-:Y:S02]  /*49e0*/  LOP3.LUT R73, R53.reuse, 0x1e0, RZ, 0xfc, !PT ;  /* 0x000001e035497812 */ /* 0x040fe400078efcff */
[----:B------:R-:W-:Y:S01]  /*49f0*/  LOP3.LUT R44, R53, 0x200, RZ, 0xfc, !PT ;  /* 0x00000200352c7812 */ /* 0x000fe200078efcff */
[----:B------:R-:W4:Y:S01]  /*4a00*/  @!P3 LDG.E.U16 R113, desc[UR26][R42.64+0x280] ;  /* 0x0002801a2a71b981 */ /* 0x000f22000c1e1500 */
[----:B------:R-:W-:-:S02]  /*4a10*/  ISETP.GE.AND P5, PT, R92, UR24, PT ;  /* 0x000000185c007c0c */ /* 0x000fc4000bfa6270 */
[----:B------:R-:W-:Y:S01]  /*4a20*/  ISETP.GE.AND P6, PT, R85, UR24, PT ;  /* 0x0000001855007c0c */ /* 0x000fe2000bfc6270 */
[----:B------:R-:W4:Y:S01]  /*4a30*/  @!P4 LDG.E.U16 R95, desc[UR26][R42.64+0x2c0] ;  /* 0x0002c01a2a5fc981 */ /* 0x000f22000c1e1500 */
[----:B------:R-:W-:Y:S02]  /*4a40*/  ISETP.GE.AND P2, PT, R76, UR24, PT ;  /* 0x000000184c007c0c */ /* 0x000fe4000bf46270 */
[----:B------:R-:W-:Y:S02]  /*4a50*/  PRMT R60, RZ, 0x7610, R60 ;  /* 0x00007610ff3c7816 */ /* 0x000fe4000000003c */
[----:B------:R-:W-:Y:S02]  /*4a60*/  ISETP.GE.AND P3, PT, R73, UR24, PT ;  /* 0x0000001849007c0c */ /* 0x000fe4000bf66270 */
[----:B------:R-:W-:Y:S02]  /*4a70*/  ISETP.GE.AND P4, PT, R44, UR24, PT ;  /* 0x000000182c007c0c */ /* 0x000fe4000bf86270 */
[----:B------:R-:W-:Y:S01]  /*4a80*/  PRMT R111, RZ, 0x7610, R111 ;  /* 0x00007610ff6f7816 */ /* 0x000fe2000000006f */
[----:B------:R-:W5:Y:S01]  /*4a90*/  @!P1 LDG.E.U16 R60, desc[UR26][R42.64] ;  /* 0x0000001a2a3c9981 */ /* 0x000f62000c1e1500 */
[----:B------:R-:W-:-:S02]  /*4aa0*/  PRMT R58, RZ, 0x7610, R58 ;  /* 0x00007610ff3a7816 */ /* 0x000fc4000000003a */
[----:B------:R-:W-:Y:S02]  /*4ab0*/  PRMT R75, RZ, 0x7610, R75 ;  /* 0x00007610ff4b7816 */ /* 0x000fe4000000004b */
[----:B------:R-:W-:Y:S01]  /*4ac0*/  PRMT R110, RZ, 0x7610, R110 ;  /* 0x00007610ff6e7816 */ /* 0x000fe2000000006e */
[----:B------:R-:W4:Y:S01]  /*4ad0*/  @!P5 LDG.E.U16 R111, desc[UR26][R42.64+0x300] ;  /* 0x0003001a2a6fd981 */ /* 0x000f22000c1e1500 */
[C---:B------:R-:W-:Y:S02]  /*4ae0*/  LOP3.LUT R88, R53.reuse, 0x220, RZ, 0xfc, !PT ;  /* 0x0000022035587812 */ /* 0x040fe400078efcff */
[----:B------:R-:W-:Y:S01]  /*4af0*/  PRMT R54, RZ, 0x7610, R54 ;  /* 0x00007610ff367816 */ /* 0x000fe20000000036 */
[----:B------:R-:W4:Y:S01]  /*4b00*/  @!P6 LDG.E.U16 R58, desc[UR26][R42.64+0x340] ;  /* 0x0003401a2a3ae981 */ /* 0x000f22000c1e1500 */
[C---:B------:R-:W-:Y:S02]  /*4b10*/  LOP3.LUT R89, R53.reuse, 0x240, RZ, 0xfc, !PT ;  /* 0x0000024035597812 */ /* 0x040fe400078efcff */
[C---:B------:R-:W-:Y:S01]  /*4b20*/  LOP3.LUT R84, R53.reuse, 0x260, RZ, 0xfc, !PT ;  /* 0x0000026035547812 */ /* 0x040fe200078efcff */
[----:B------:R-:W4:Y:S01]  /*4b30*/  @!P2 LDG.E.U16 R75, desc[UR26][R42.64+0x380] ;  /* 0x0003801a2a4ba981 */ /* 0x000f22000c1e1500 */
[----:B------:R-:W-:-:S02]  /*4b40*/  LOP3.LUT R83, R53, 0x280, RZ, 0xfc, !PT ;  /* 0x0000028035537812 */ /* 0x000fc400078efcff */
[----:B------:R-:W-:Y:S01]  /*4b50*/  LOP3.LUT R81, R53, 0x2a0, RZ, 0xfc, !PT ;  /* 0x000002a035517812 */ /* 0x000fe200078efcff */
[----:B------:R-:W4:Y:S01]  /*4b60*/  @!P3 LDG.E.U16 R110, desc[UR26][R42.64+0x3c0] ;  /* 0x0003c01a2a6eb981 */ /* 0x000f22000c1e1500 */
[----:B------:R-:W-:Y:S02]  /*4b70*/  ISETP.GE.AND P5, PT, R88, UR24, PT ;  /* 0x0000001858007c0c */ /* 0x000fe4000bfa6270 */
[----:B------:R-:W-:Y:S01]  /*4b80*/  ISETP.GE.AND P6, PT, R89, UR24, PT ;  /* 0x0000001859007c0c */ /* 0x000fe2000bfc6270 */
[----:B------:R-:W4:Y:S01]  /*4b90*/  @!P4 LDG.E.U16 R54, desc[UR26][R42.64+0x400] ;  /* 0x0004001a2a36c981 */ /* 0x000f22000c1e1500 */
[----:B------:R-:W-:Y:S02]  /*4ba0*/  ISETP.GE.AND P2, PT, R84, UR24, PT ;  /* 0x0000001854007c0c */ /* 0x000fe4000bf46270 */
[----:B------:R-:W-:Y:S02]  /*4bb0*/  ISETP.GE.AND P3, PT, R83, UR24, PT ;  /* 0x0000001853007c0c */ /* 0x000fe4000bf66270 */
[----:B------:R-:W-:-:S02]  /*4bc0*/  ISETP.GE.AND P4, PT, R81, UR24, PT ;  /* 0x0000001851007c0c */ /* 0x000fc4000bf86270 */
[----:B------:R-:W-:Y:S02]  /*4bd0*/  PRMT R55, RZ, 0x7610, R55 ;  /* 0x00007610ff377816 */ /* 0x000fe40000000037 */
[----:B------:R-:W-:Y:S02]  /*4be0*/  PRMT R109, RZ, 0x7610, R109 ;  /* 0x00007610ff6d7816 */ /* 0x000fe4000000006d */
[----:B------:R-:W-:Y:S02]  /*4bf0*/  PRMT R104, RZ, 0x7610, R104 ;  /* 0x00007610ff687816 */ /* 0x000fe40000000068 */
[----:B------:R-:W-:Y:S01]  /*4c00*/  PRMT R105, RZ, 0x7610, R105 ;  /* 0x00007610ff697816 */ /* 0x000fe20000000069 */
[----:B------:R-:W4:Y:S01]  /*4c10*/  @!P5 LDG.E.U16 R55, desc[UR26][R42.64+0x440] ;  /* 0x0004401a2a37d981 */ /* 0x000f22000c1e1500 */
[C---:B------:R-:W-:Y:S02]  /*4c20*/  LOP3.LUT R80, R53.reuse, 0x2c0, RZ, 0xfc, !PT ;  /* 0x000002c035507812 */ /* 0x040fe400078efcff */
[----:B------:R-:W-:Y:S01]  /*4c30*/  PRMT R106, RZ, 0x7610, R106 ;  /* 0x00007610ff6a7816 */ /* 0x000fe2000000006a */
[----:B------:R-:W4:Y:S01]  /*4c40*/  @!P6 LDG.E.U16 R109, desc[UR26][R42.64+0x480] ;  /* 0x0004801a2a6de981 */ /* 0x000f22000c1e1500 */
        /* <DEDUP_REMOVED lines=23> */
[----:B------:R-:W-:Y:S02]  /*4dc0*/  LOP3.LUT R48, R53, 0x3c0, RZ, 0xfc, !PT ;  /* 0x000003c035307812 */ /* 0x000fe400078efcff */
[----:B------:R-:W-:Y:S01]  /*4dd0*/  LOP3.LUT R62, R52, 0x3e0, RZ, 0xfc, !PT ;  /* 0x000003e0343e7812 */ /* 0x000fe200078efcff */
[----:B------:R-:W4:Y:S01]  /*4de0*/  @!P3 LDG.E.U16 R51, desc[UR26][R42.64+0x640] ;  /* 0x0006401a2a33b981 */ /* 0x000f22000c1e1500 */
[----:B------:R-:W-:-:S02]  /*4df0*/  ISETP.GE.AND P5, PT, R50, UR24, PT ;  /* 0x0000001832007c0c */ /* 0x000fc4000bfa6270 */
[----:B------:R-:W-:Y:S01]  /*4e00*/  ISETP.GE.AND P6, PT, R66, UR24, PT ;  /* 0x0000001842007c0c */ /* 0x000fe2000bfc6270 */
[----:B------:R-:W4:Y:S01]  /*4e10*/  @!P4 LDG.E.U16 R103, desc[UR26][R42.64+0x680] ;  /* 0x0006801a2a67c981 */ /* 0x000f22000c1e1500 */
[----:B------:R-:W-:Y:S02]  /*4e20*/  ISETP.GE.AND P2, PT, R46, UR24, PT ;  /* 0x000000182e007c0c */ /* 0x000fe4000bf46270 */
[----:B------:R-:W-:Y:S02]  /*4e30*/  ISETP.GE.AND P3, PT, R48, UR24, PT ;  /* 0x0000001830007c0c */ /* 0x000fe4000bf66270 */
[----:B------:R-:W-:Y:S02]  /*4e40*/  ISETP.GE.AND P4, PT, R62, UR24, PT ;  /* 0x000000183e007c0c */ /* 0x000fe4000bf86270 */
[----:B------:R-:W-:Y:S02]  /*4e50*/  PRMT R70, RZ, 0x7610, R70 ;  /* 0x00007610ff467816 */ /* 0x000fe40000000046 */
[----:B------:R-:W-:-:S02]  /*4e60*/  PRMT R102, RZ, 0x7610, R102 ;  /* 0x00007610ff667816 */ /* 0x000fc40000000066 */
[----:B------:R-:W-:Y:S02]  /*4e70*/  PRMT R101, RZ, 0x7610, R101 ;  /* 0x00007610ff657816 */ /* 0x000fe40000000065 */
[----:B------:R-:W-:Y:S01]  /*4e80*/  PRMT R100, RZ, 0x7610, R100 ;  /* 0x00007610ff647816 */ /* 0x000fe20000000064 */
[----:B------:R-:W4:Y:S01]  /*4e90*/  @!P5 LDG.E.U16 R70, desc[UR26][R42.64+0x6c0] ;  /* 0x0006c01a2a46d981 */ /* 0x000f22000c1e1500 */
[----:B------:R-:W-:-:S03]  /*4ea0*/  PRMT R99, RZ, 0x7610, R99 ;  /* 0x00007610ff637816 */ /* 0x000fc60000000063 */
[----:B------:R-:W4:Y:S04]  /*4eb0*/  @!P6 LDG.E.U16 R102, desc[UR26][R42.64+0x700] ;  /* 0x0007001a2a66e981 */ /* 0x000f28000c1e1500 */
[----:B------:R-:W4:Y:S04]  /*4ec0*/  @!P2 LDG.E.U16 R101, desc[UR26][R42.64+0x740] ;  /* 0x0007401a2a65a981 */ /* 0x000f28000c1e1500 */
[----:B------:R-:W4:Y:S04]  /*4ed0*/  @!P3 LDG.E.U16 R100, desc[UR26][R42.64+0x780] ;  /* 0x0007801a2a64b981 */ /* 0x000f28000c1e1500 */
[----:B------:R0:W4:Y:S01]  /*4ee0*/  @!P4 LDG.E.U16 R99, desc[UR26][R42.64+0x7c0] ;  /* 0x0007c01a2a63c981 */ /* 0x000122000c1e1500 */
[----:B------:R-:W1:Y:S01]  /*4ef0*/  S2R R146, SR_LANEID ;  /* 0x0000000000927919 */ /* 0x000e620000000000 */
[----:B------:R-:W0:Y:S01]  /*4f00*/  S2UR UR12, SR_CgaCtaId ;  /* 0x00000000000c79c3 */ /* 0x000e220000008800 */
[----:B------:R-:W-:Y:S01]  /*4f10*/  LOP3.LUT R74, R34, 0x3e0, RZ, 0xc0, !PT ;  /* 0x000003e0224a7812 */ /* 0x000fe200078ec0ff */
[----:B------:R-:W-:Y:S01]  /*4f20*/  USHF.L.U32 UR25, UR6, 0xc, URZ ;  /* 0x0000000c06197899 */ /* 0x000fe200080006ff */
[----:B------:R-:W-:Y:S01]  /*4f30*/  MOV R57, UR36 ;  /* 0x0000002400397c02 */ /* 0x000fe20008000f00 */
[----:B------:R-:W-:Y:S01]  /*4f40*/  UMOV UR15, UR38 ;  /* 0x00000026000f7c82 */ /* 0x000fe20008000000 */
[----:B------:R-:W-:Y:S01]  /*4f50*/  UMOV UR23, 0x400 ;  /* 0x0000040000177882 */ /* 0x000fe20000000000 */
[----:B------:R-:W-:Y:S01]  /*4f60*/  ULEA UR25, UR15, -UR25, 0x1 ;  /* 0x800000190f197291 */ /* 0x000fe2000f8e08ff */
[----:B------:R-:W-:Y:S01]  /*4f70*/  MOV R69, UR37 ;  /* 0x0000002500457c02 */ /* 0x000fe20008000f00 */
[----:B------:R-:W-:-:S04]  /*4f80*/  IMAD.WIDE.U32 R40, R57, UR7, R40 ;  /* 0x0000000739287c25 */ /* 0x000fc8000f8e0028 */
[----:B------:R-:W-:Y:S01]  /*4f90*/  IMAD R41, R69, UR7, R41 ;  /* 0x0000000745297c24 */ /* 0x000fe2000f8e0229 */
[----:B------:R-:W-:Y:S02]  /*4fa0*/  ISETP.GE.AND P4, PT, R78, UR25, PT ;  /* 0x000000194e007c0c */ /* 0x000fe4000bf86270 */
[----:B-1----:R-:W-:Y:S01]  /*4fb0*/  IADD3 R63, PT, PT, R74, R146, RZ ;  /* 0x000000924a3f7210 */ /* 0x002fe20007ffe0ff */
[----:B0-----:R-:W-:-:S04]  /*4fc0*/  ULEA UR23, UR12, UR23, 0x18 ;  /* 0x000000170c177291 */ /* 0x001fc8000f8ec0ff */
[----:B------:R-:W-:-:S05]  /*4fd0*/  IMAD R42, R74, 0x1f, R63 ;  /* 0x0000001f4a2a7824 */ /* 0x000fca00078e023f */
[C---:B------:R-:W-:Y:S02]  /*4fe0*/  LEA.HI.SX32 R79, R42.reuse, R42, 0x1b ;  /* 0x0000002a2a4f7211 */ /* 0x040fe400078fdaff */
[C---:B------:R-:W-:Y:S02]  /*4ff0*/  IADD3 R74, PT, PT, R42.reuse, 0x20, RZ ;  /* 0x000000202a4a7810 */ /* 0x040fe40007ffe0ff */
[C---:B------:R-:W-:Y:S02]  /*5000*/  IADD3 R136, PT, PT, R42.reuse, 0x40, RZ ;  /* 0x000000402a887810 */ /* 0x040fe40007ffe0ff */
[C---:B------:R-:W-:Y:S02]  /*5010*/  IADD3 R69, PT, PT, R42.reuse, 0x60, RZ ;  /* 0x000000602a457810 */ /* 0x040fe40007ffe0ff */
[----:B------:R-:W-:Y:S02]  /*5020*/  IADD3 R78, PT, PT, R42, 0x80, RZ ;  /* 0x000000802a4e7810 */ /* 0x000fe40007ffe0ff */
[----:B------:R-:W-:-:S02]  /*5030*/  LEA R79, R79, UR23, 0x1 ;  /* 0x000000174f4f7c11 */ /* 0x000fc4000f8e08ff */
[-C--:B------:R-:W-:Y:S02]  /*5040*/  LEA.HI.SX32 R74, R74, R42.reuse, 0x1b ;  /* 0x0000002a4a4a7211 */ /* 0x080fe400078fdaff */
[-C--:B------:R-:W-:Y:S02]  /*5050*/  LEA.HI.SX32 R136, R136, R42.reuse, 0x1b ;  /* 0x0000002a88887211 */ /* 0x080fe400078fdaff */
[----:B------:R-:W-:Y:S02]  /*5060*/  IADD3 R82, PT, PT, R42, 0xa0, RZ ;  /* 0x000000a02a527810 */ /* 0x000fe40007ffe0ff */
[-C--:B------:R-:W-:Y:S02]  /*5070*/  LEA.HI.SX32 R69, R69, R42.reuse, 0x1b ;  /* 0x0000002a45457211 */ /* 0x080fe400078fdaff */
[----:B------:R-:W-:Y:S02]  /*5080*/  LEA.HI.SX32 R78, R78, R42, 0x1b ;  /* 0x0000002a4e4e7211 */ /* 0x000fe400078fdaff */
[----:B------:R-:W-:-:S02]  /*5090*/  IADD3 R142, PT, PT, R42, 0xc0, RZ ;  /* 0x000000c02a8e7810 */ /* 0x000fc40007ffe0ff */
[----:B------:R-:W-:Y:S02]  /*50a0*/  LEA R74, R74, UR23, 0x1 ;  /* 0x000000174a4a7c11 */ /* 0x000fe4000f8e08ff */
[----:B------:R-:W-:Y:S02]  /*50b0*/  IADD3 R134, PT, PT, R42, 0xe0, RZ ;  /* 0x000000e02a867810 */ /* 0x000fe40007ffe0ff */
[----:B------:R-:W-:Y:S02]  /*50c0*/  LEA.HI.SX32 R82, R82, R42, 0x1b ;  /* 0x0000002a52527211 */ /* 0x000fe400078fdaff */
[----:B------:R-:W-:Y:S02]  /*50d0*/  LEA R69, R69, UR23, 0x1 ;  /* 0x0000001745457c11 */ /* 0x000fe4000f8e08ff */
[----:B------:R-:W-:Y:S02]  /*50e0*/  LEA R78, R78, UR23, 0x1 ;  /* 0x000000174e4e7c11 */ /* 0x000fe4000f8e08ff */
[----:B------:R-:W-:-:S02]  /*50f0*/  IADD3 R132, PT, PT, R42, 0x100, RZ ;  /* 0x000001002a847810 */ /* 0x000fc40007ffe0ff */
[-C--:B------:R-:W-:Y:S02]  /*5100*/  LEA.HI.SX32 R142, R142, R42.reuse, 0x1b ;  /* 0x0000002a8e8e7211 */ /* 0x080fe400078fdaff */
[----:B------:R-:W-:Y:S02]  /*5110*/  ISETP.GE.AND P2, PT, R53, UR25, PT ;  /* 0x0000001935007c0c */ /* 0x000fe4000bf46270 */
[----:B------:R-:W-:Y:S02]  /*5120*/  IADD3 R130, PT, PT, R42, 0x120, RZ ;  /* 0x000001202a827810 */ /* 0x000fe40007ffe0ff */
[----:B------:R-:W-:Y:S02]  /*5130*/  LEA.HI.SX32 R134, R134, R42, 0x1b ;  /* 0x0000002a86867211 */ /* 0x000fe400078fdaff */
[----:B------:R-:W-:Y:S02]  /*5140*/  IADD3 R53, PT, PT, R42, 0x140, RZ ;  /* 0x000001402a357810 */ /* 0x000fe40007ffe0ff */
[----:B------:R-:W-:-:S02]  /*5150*/  LEA R82, R82, UR23, 0x1 ;  /* 0x0000001752527c11 */ /* 0x000fc4000f8e08ff */
[----:B------:R-:W-:Y:S02]  /*5160*/  IADD3 R128, PT, PT, R42, 0x160, RZ ;  /* 0x000001602a807810 */ /* 0x000fe40007ffe0ff */
[-C--:B------:R-:W-:Y:S02]  /*5170*/  LEA.HI.SX32 R132, R132, R42.reuse, 0x1b ;  /* 0x0000002a84847211 */ /* 0x080fe400078fdaff */
[----:B------:R-:W-:Y:S02]  /*5180*/  LEA R142, R142, UR23, 0x1 ;  /* 0x000000178e8e7c11 */ /* 0x000fe4000f8e08ff */
[-C--:B------:R-:W-:Y:S02]  /*5190*/  LEA.HI.SX32 R130, R130, R42.reuse, 0x1b ;  /* 0x0000002a82827211 */ /* 0x080fe400078fdaff */
[----:B------:R-:W-:Y:S02]  /*51a0*/  LEA.HI.SX32 R53, R53, R42, 0x1b ;  /* 0x0000002a35357211 */ /* 0x000fe400078fdaff */
[----:B------:R-:W-:-:S02]  /*51b0*/  IADD3 R126, PT, PT, R42, 0x180, RZ ;  /* 0x000001802a7e7810 */ /* 0x000fc40007ffe0ff */
[-C--:B------:R-:W-:Y:S02]  /*51c0*/  LEA.HI.SX32 R128, R128, R42.reuse, 0x1b ;  /* 0x0000002a80807211 */ /* 0x080fe400078fdaff */
[C---:B------:R-:W-:Y:S02]  /*51d0*/  IADD3 R124, PT, PT, R42.reuse, 0x1a0, RZ ;  /* 0x000001a02a7c7810 */ /* 0x040fe40007ffe0ff */
[----:B------:R-:W-:Y:S02]  /*51e0*/  IADD3 R116, PT, PT, R42, 0x1c0, RZ ;  /* 0x000001c02a747810 */ /* 0x000fe40007ffe0ff */
[----:B------:R-:W-:Y:S02]  /*51f0*/  LEA R53, R53, UR23, 0x1 ;  /* 0x0000001735357c11 */ /* 0x000fe4000f8e08ff */
[-C--:B------:R-:W-:Y:S02]  /*5200*/  LEA.HI.SX32 R126, R126, R42.reuse, 0x1b ;  /* 0x0000002a7e7e7211 */ /* 0x080fe400078fdaff */
[----:B------:R-:W-:-:S02]  /*5210*/  LEA.HI.SX32 R124, R124, R42, 0x1b ;  /* 0x0000002a7c7c7211 */ /* 0x000fc400078fdaff */
[----:B------:R-:W-:Y:S02]  /*5220*/  ISETP.GE.AND P3, PT, R56, UR25, PT ;  /* 0x0000001938007c0c */ /* 0x000fe4000bf66270 */
[----:B------:R-:W-:Y:S02]  /*5230*/  LEA.HI.SX32 R116, R116, R42, 0x1b ;  /* 0x0000002a74747211 */ /* 0x000fe400078fdaff */
[----:B------:R-:W-:Y:S02]  /*5240*/  LEA R56, P5, R40, UR20, 0x1 ;  /* 0x0000001428387c11 */ /* 0x000fe4000f8a08ff */
[C---:B------:R-:W-:Y:S02]  /*5250*/  IADD3 R115, PT, PT, R42.reuse, 0x1e0, RZ ;  /* 0x000001e02a737810 */ /* 0x040fe40007ffe0ff */
[C---:B------:R-:W-:Y:S02]  /*5260*/  IADD3 R114, PT, PT, R42.reuse, 0x200, RZ ;  /* 0x000002002a727810 */ /* 0x040fe40007ffe0ff */
[----:B------:R-:W-:-:S02]  /*5270*/  IADD3 R135, PT, PT, R42, 0x220, RZ ;  /* 0x000002202a877810 */ /* 0x000fc40007ffe0ff */
[----:B------:R-:W-:Y:S02]  /*5280*/  IADD3 R137, PT, PT, R42, 0x240, RZ ;  /* 0x000002402a897810 */ /* 0x000fe40007ffe0ff */
[----:B------:R-:W-:Y:S01]  /*5290*/  LEA.HI.X R57, R40, UR22, R41, 0x1, P5 ;  /* 0x0000001628397c11 */ /* 0x000fe2000a8f0c29 */
[C---:B------:R-:W-:Y:S01]  /*52a0*/  VIADD R40, R42.reuse, 0x2a0 ;  /* 0x000002a02a287836 */ /* 0x040fe20000000000 */
[C---:B------:R-:W-:Y:S02]  /*52b0*/  IADD3 R139, PT, PT, R42.reuse, 0x260, RZ ;  /* 0x000002602a8b7810 */ /* 0x040fe40007ffe0ff */
[-C--:B------:R-:W-:Y:S02]  /*52c0*/  LEA.HI.SX32 R115, R115, R42.reuse, 0x1b ;  /* 0x0000002a73737211 */ /* 0x080fe400078fdaff */
[----:B------:R-:W-:Y:S02]  /*52d0*/  IADD3 R41, PT, PT, R42, 0x280, RZ ;  /* 0x000002802a297810 */ /* 0x000fe40007ffe0ff */
[----:B------:R-:W-:-:S02]  /*52e0*/  LEA.HI.SX32 R114, R114, R42, 0x1b ;  /* 0x0000002a72727211 */ /* 0x000fc400078fdaff */
[-C--:B------:R-:W-:Y:S02]  /*52f0*/  LEA.HI.SX32 R135, R135, R42.reuse, 0x1b ;  /* 0x0000002a87877211 */ /* 0x080fe400078fdaff */
[C---:B------:R-:W-:Y:S02]  /*5300*/  IADD3 R133, PT, PT, R42.reuse, 0x2c0, RZ ;  /* 0x000002c02a857810 */ /* 0x040fe40007ffe0ff */
[-C--:B------:R-:W-:Y:S02]  /*5310*/  LEA.HI.SX32 R137, R137, R42.reuse, 0x1b ;  /* 0x0000002a89897211 */ /* 0x080fe400078fdaff */
[C---:B------:R-:W-:Y:S02]  /*5320*/  IADD3 R131, PT, PT, R42.reuse, 0x2e0, RZ ;  /* 0x000002e02a837810 */ /* 0x040fe40007ffe0ff */
[----:B------:R-:W-:Y:S02]  /*5330*/  LEA.HI.SX32 R139, R139, R42, 0x1b ;  /* 0x0000002a8b8b7211 */ /* 0x000fe400078fdaff */
[----:B------:R-:W-:-:S02]  /*5340*/  IADD3 R129, PT, PT, R42, 0x300, RZ ;  /* 0x000003002a817810 */ /* 0x000fc40007ffe0ff */
[-C--:B------:R-:W-:Y:S02]  /*5350*/  LEA.HI.SX32 R41, R41, R42.reuse, 0x1b ;  /* 0x0000002a29297211 */ /* 0x080fe400078fdaff */
[----:B------:R-:W-:Y:S02]  /*5360*/  IADD3 R127, PT, PT, R42, 0x320, RZ ;  /* 0x000003202a7f7810 */ /* 0x000fe40007ffe0ff */
[----:B------:R-:W-:Y:S02]  /*5370*/  LEA.HI.SX32 R40, R40, R42, 0x1b ;  /* 0x0000002a28287211 */ /* 0x000fe400078fdaff */
[----:B------:R-:W-:Y:S01]  /*5380*/  LEA R135, R135, UR23, 0x1 ;  /* 0x0000001787877c11 */ /* 0x000fe2000f8e08ff */
[----:B-----5:R0:W-:Y:S04]  /*5390*/  STS.U16 [R79], R60 ;  /* 0x0000003c4f007388 */ /* 0x0201e80000000400 */
[----:B------:R1:W-:Y:S01]  /*53a0*/  STS.U16 [R74+0x40], R61 ;  /* 0x0000403d4a007388 */ /* 0x0003e20000000400 */
[----:B0-----:R-:W-:-:S05]  /*53b0*/  LEA R60, R136, UR23, 0x1 ;  /* 0x00000017883c7c11 */ /* 0x001fca000f8e08ff */
[----:B---3--:R-:W-:Y:S04]  /*53c0*/  STS.U16 [R60+0x80], R122 ;  /* 0x0000807a3c007388 */ /* 0x008fe80000000400 */
[----:B--2---:R-:W-:Y:S04]  /*53d0*/  STS.U16 [R69+0xc0], R117 ;  /* 0x0000c07545007388 */ /* 0x004fe80000000400 */
[----:B----4-:R0:W-:Y:S01]  /*53e0*/  STS.U16 [R78+0x100], R94 ;  /* 0x0001005e4e007388 */ /* 0x0101e20000000400 */
[----:B-1----:R-:W-:-:S03]  /*53f0*/  LEA R61, R130, UR23, 0x1 ;  /* 0x00000017823d7c11 */ /* 0x002fc6000f8e08ff */
[----:B------:R1:W-:Y:S01]  /*5400*/  STS.U16 [R82+0x140], R87 ;  /* 0x0001405752007388 */ /* 0x0003e20000000400 */
[----:B0-----:R-:W-:-:S03]  /*5410*/  LEA R94, R134, UR23, 0x1 ;  /* 0x00000017865e7c11 */ /* 0x001fc6000f8e08ff */
[----:B------:R0:W-:Y:S01]  /*5420*/  STS.U16 [R142+0x180], R0 ;  /* 0x000180008e007388 */ /* 0x0001e20000000400 */
[----:B-1----:R-:W-:-:S03]  /*5430*/  LEA R87, R132, UR23, 0x1 ;  /* 0x0000001784577c11 */ /* 0x002fc6000f8e08ff */
[----:B------:R1:W-:Y:S04]  /*5440*/  STS.U16 [R94+0x1c0], R67 ;  /* 0x0001c0435e007388 */ /* 0x0003e80000000400 */
[----:B------:R2:W-:Y:S01]  /*5450*/  STS.U16 [R87+0x200], R77 ;  /* 0x0002004d57007388 */ /* 0x0005e20000000400 */
[----:B0-----:R-:W-:Y:S02]  /*5460*/  LEA R0, R126, UR23, 0x1 ;  /* 0x000000177e007c11 */ /* 0x001fe4000f8e08ff */
[----:B-1----:R-:W-:Y:S01]  /*5470*/  LEA R67, R128, UR23, 0x1 ;  /* 0x0000001780437c11 */ /* 0x002fe2000f8e08ff */
[----:B------:R-:W-:Y:S01]  /*5480*/  STS.U16 [R61+0x240], R112 ;  /* 0x000240703d007388 */ /* 0x000fe20000000400 */
[----:B--2---:R-:W-:-:S03]  /*5490*/  LEA R77, R124, UR23, 0x1 ;  /* 0x000000177c4d7c11 */ /* 0x004fc6000f8e08ff */
[----:B------:R-:W-:Y:S04]  /*54a0*/  STS.U16 [R53+0x280], R113 ;  /* 0x0002807135007388 */ /* 0x000fe80000000400 */
[----:B------:R0:W-:Y:S04]  /*54b0*/  STS.U16 [R67+0x2c0], R95 ;  /* 0x0002c05f43007388 */ /* 0x0001e80000000400 */
[----:B------:R-:W-:Y:S01]  /*54c0*/  STS.U16 [R0+0x300], R111 ;  /* 0x0003006f00007388 */ /* 0x000fe20000000400 */
[----:B0-----:R-:W-:-:S03]  /*54d0*/  LEA R95, R116, UR23, 0x1 ;  /* 0x00000017745f7c11 */ /* 0x001fc6000f8e08ff */
[----:B------:R0:W-:Y:S01]  /*54e0*/  STS.U16 [R77+0x340], R58 ;  /* 0x0003403a4d007388 */ /* 0x0001e20000000400 */
[----:B------:R-:W-:-:S03]  /*54f0*/  LEA.HI.SX32 R133, R133, R42, 0x1b ;  /* 0x0000002a85857211 */ /* 0x000fc600078fdaff */
[----:B------:R1:W-:Y:S01]  /*5500*/  STS.U16 [R95+0x380], R75 ;  /* 0x0003804b5f007388 */ /* 0x0003e20000000400 */
[----:B------:R-:W-:Y:S02]  /*5510*/  LEA R137, R137, UR23, 0x1 ;  /* 0x0000001789897c11 */ /* 0x000fe4000f8e08ff */
[----:B0-----:R-:W-:Y:S02]  /*5520*/  LEA R58, R115, UR23, 0x1 ;  /* 0x00000017733a7c11 */ /* 0x001fe4000f8e08ff */
[----:B-1----:R-:W-:-:S03]  /*5530*/  LEA R75, R114, UR23, 0x1 ;  /* 0x00000017724b7c11 */ /* 0x002fc6000f8e08ff */
[----:B------:R-:W-:Y:S01]  /*5540*/  STS.U16 [R58+0x3c0], R110 ;  /* 0x0003c06e3a007388 */ /* 0x000fe20000000400 */
[-C--:B------:R-:W-:Y:S02]  /*5550*/  LEA.HI.SX32 R131, R131, R42.reuse, 0x1b ;  /* 0x0000002a83837211 */ /* 0x080fe400078fdaff */
[----:B------:R-:W-:Y:S01]  /*5560*/  LEA R139, R139, UR23, 0x1 ;  /* 0x000000178b8b7c11 */ /* 0x000fe2000f8e08ff */
[----:B------:R-:W-:Y:S01]  /*5570*/  STS.U16 [R75+0x400], R54 ;  /* 0x000400364b007388 */ /* 0x000fe20000000400 */
[-C--:B------:R-:W-:Y:S02]  /*5580*/  LEA.HI.SX32 R129, R129, R42.reuse, 0x1b ;  /* 0x0000002a81817211 */ /* 0x080fe400078fdaff */
[----:B------:R-:W-:Y:S01]  /*5590*/  LEA R41, R41, UR23, 0x1 ;  /* 0x0000001729297c11 */ /* 0x000fe2000f8e08ff */
[----:B------:R-:W-:Y:S01]  /*55a0*/  UMOV UR12, UR8 ;  /* 0x00000008000c7c82 */ /* 0x000fe20008000000 */
[----:B------:R-:W-:Y:S01]  /*55b0*/  IADD3 R125, PT, PT, R42, 0x340, RZ ;  /* 0x000003402a7d7810 */ /* 0x000fe20007ffe0ff */
[----:B------:R-:W-:Y:S01]  /*55c0*/  UMOV UR13, UR14 ;  /* 0x0000000e000d7c82 */ /* 0x000fe20008000000 */
[----:B------:R-:W-:Y:S01]  /*55d0*/  LEA.HI.SX32 R127, R127, R42, 0x1b ;  /* 0x0000002a7f7f7211 */ /* 0x000fe200078fdaff */
[----:B------:R-:W-:Y:S01]  /*55e0*/  STS.U16 [R135+0x440], R55 ;  /* 0x0004403787007388 */ /* 0x000fe20000000400 */
[----:B------:R-:W-:-:S02]  /*55f0*/  LEA R40, R40, UR23, 0x1 ;  /* 0x0000001728287c11 */ /* 0x000fc4000f8e08ff */
[C---:B------:R-:W-:Y:S01]  /*5600*/  IADD3 R123, PT, PT, R42.reuse, 0x360, RZ ;  /* 0x000003602a7b7810 */ /* 0x040fe20007ffe0ff */
[----:B------:R-:W-:Y:S01]  /*5610*/  STS.U16 [R137+0x480], R109 ;  /* 0x0004806d89007388 */ /* 0x000fe20000000400 */
[----:B------:R-:W-:Y:S01]  /*5620*/  LEA R133, R133, UR23, 0x1 ;  /* 0x0000001785857c11 */ /* 0x000fe2000f8e08ff */
[----:B------:R-:W-:Y:S01]  /*5630*/  UIMAD.WIDE.U32 UR12, UR7, UR34, UR12 ;  /* 0x00000022070c72a5 */ /* 0x000fe2000f8e000c */
[C---:B------:R-:W-:Y:S01]  /*5640*/  IADD3 R108, PT, PT, R42.reuse, 0x380, RZ ;  /* 0x000003802a6c7810 */ /* 0x040fe20007ffe0ff */
[----:B------:R-:W-:Y:S01]  /*5650*/  STS.U16 [R139+0x4c0], R104 ;  /* 0x0004c0688b007388 */ /* 0x000fe20000000400 */
[----:B------:R-:W-:Y:S02]  /*5660*/  LEA R131, R131, UR23, 0x1 ;  /* 0x0000001783837c11 */ /* 0x000fe4000f8e08ff */
[----:B------:R-:W-:Y:S01]  /*5670*/  IADD3 R107, PT, PT, R42, 0x3a0, RZ ;  /* 0x000003a02a6b7810 */ /* 0x000fe20007ffe0ff */
[----:B------:R-:W-:Y:S01]  /*5680*/  STS.U16 [R41+0x500], R105 ;  /* 0x0005006929007388 */ /* 0x000fe20000000400 */
[----:B------:R-:W-:-:S02]  /*5690*/  LEA R129, R129, UR23, 0x1 ;  /* 0x0000001781817c11 */ /* 0x000fc4000f8e08ff */
[C---:B------:R-:W-:Y:S01]  /*56a0*/  IADD3 R43, PT, PT, R42.reuse, 0x3c0, RZ ;  /* 0x000003c02a2b7810 */ /* 0x040fe20007ffe0ff */
[----:B------:R-:W-:Y:S01]  /*56b0*/  STS.U16 [R40+0x540], R106 ;  /* 0x0005406a28007388 */ /* 0x000fe20000000400 */
[-C--:B------:R-:W-:Y:S02]  /*56c0*/  LEA.HI.SX32 R125, R125, R42.reuse, 0x1b ;  /* 0x0000002a7d7d7211 */ /* 0x080fe400078fdaff */
[----:B------:R-:W-:Y:S01]  /*56d0*/  LEA R127, R127, UR23, 0x1 ;  /* 0x000000177f7f7c11 */ /* 0x000fe2000f8e08ff */
[----:B------:R-:W-:Y:S01]  /*56e0*/  STS.U16 [R133+0x580], R45 ;  /* 0x0005802d85007388 */ /* 0x000fe20000000400 */
[----:B------:R-:W-:Y:S02]  /*56f0*/  IADD3 R138, PT, PT, R42, 0x3e0, RZ ;  /* 0x000003e02a8a7810 */ /* 0x000fe40007ffe0ff */
[-C--:B------:R-:W-:Y:S01]  /*5700*/  LEA.HI.SX32 R123, R123, R42.reuse, 0x1b ;  /* 0x0000002a7b7b7211 */ /* 0x080fe200078fdaff */
[----:B------:R-:W-:Y:S01]  /*5710*/  UIMAD UR13, UR7, UR35, UR13 ;  /* 0x00000023070d72a4 */ /* 0x000fe2000f8e020d */
[-C--:B------:R-:W-:Y:S01]  /*5720*/  LEA.HI.SX32 R108, R108, R42.reuse, 0x1b ;  /* 0x0000002a6c6c7211 */ /* 0x080fe200078fdaff */
[----:B------:R-:W-:Y:S01]  /*5730*/  ULEA UR39, UP0, UR12, UR32, 0x3 ;  /* 0x000000200c277291 */ /* 0x000fe2000f8018ff */
[-C--:B------:R-:W-:Y:S01]  /*5740*/  LEA.HI.SX32 R107, R107, R42.reuse, 0x1b ;  /* 0x0000002a6b6b7211 */ /* 0x080fe200078fdaff */
[----:B------:R0:W-:Y:S01]  /*5750*/  STS.U16 [R131+0x5c0], R47 ;  /* 0x0005c02f83007388 */ /* 0x0001e20000000400 */
[----:B------:R-:W-:-:S02]  /*5760*/  LEA.HI.SX32 R43, R43, R42, 0x1b ;  /* 0x0000002a2b2b7211 */ /* 0x000fc400078fdaff */
[----:B------:R-:W-:Y:S01]  /*5770*/  LEA R125, R125, UR23, 0x1 ;  /* 0x000000177d7d7c11 */ /* 0x000fe2000f8e08ff */
[----:B------:R1:W-:Y:S01]  /*5780*/  STS.U16 [R129+0x600], R49 ;  /* 0x0006003181007388 */ /* 0x0003e20000000400 */
[----:B------:R-:W-:Y:S02]  /*5790*/  LEA.HI.SX32 R42, R138, R42, 0x1b ;  /* 0x0000002a8a2a7211 */ /* 0x000fe400078fdaff */
[----:B------:R-:W-:Y:S01]  /*57a0*/  LEA R123, R123, UR23, 0x1 ;  /* 0x000000177b7b7c11 */ /* 0x000fe2000f8e08ff */
[----:B------:R2:W-:Y:S01]  /*57b0*/  STS.U16 [R127+0x640], R51 ;  /* 0x000640337f007388 */ /* 0x0005e20000000400 */
[----:B------:R-:W-:Y:S01]  /*57c0*/  ULEA.HI.X UR12, UR12, UR33, UR13, 0x3, UP0 ;  /* 0x000000210c0c7291 */ /* 0x000fe200080f1c0d */
[----:B0-----:R-:W-:Y:S02]  /*57d0*/  LEA R47, R43, UR23, 0x1 ;  /* 0x000000172b2f7c11 */ /* 0x001fe4000f8e08ff */
[----:B------:R-:W-:Y:S01]  /*57e0*/  STS.U16 [R125+0x680], R103 ;  /* 0x000680677d007388 */ /* 0x000fe20000000400 */
[----:B-1----:R-:W-:-:S02]  /*57f0*/  LEA R49, R107, UR23, 0x1 ;  /* 0x000000176b317c11 */ /* 0x002fc4000f8e08ff */
[----:B--2---:R-:W-:Y:S01]  /*5800*/  LEA R51, R108, UR23, 0x1 ;  /* 0x000000176c337c11 */ /* 0x004fe2000f8e08ff */
[----:B------:R-:W-:Y:S01]  /*5810*/  STS.U16 [R123+0x6c0], R70 ;  /* 0x0006c0467b007388 */ /* 0x000fe20000000400 */
[----:B------:R-:W-:-:S03]  /*5820*/  LEA R45, R42, UR23, 0x1 ;  /* 0x000000172a2d7c11 */ /* 0x000fc6000f8e08ff */
[----:B------:R-:W-:Y:S01]  /*5830*/  STS.U16 [R51+0x700], R102 ;  /* 0x0007006633007388 */ /* 0x000fe20000000400 */
[----:B------:R-:W-:Y:S02]  /*5840*/  MOV R54, UR39 ;  /* 0x0000002700367c02 */ /* 0x000fe40008000f00 */
[----:B------:R-:W-:Y:S01]  /*5850*/  MOV R55, UR12 ;  /* 0x0000000c00377c02 */ /* 0x000fe20008000f00 */
[----:B------:R-:W-:Y:S04]  /*5860*/  STS.U16 [R49+0x740], R101 ;  /* 0x0007406531007388 */ /* 0x000fe80000000400 */
[----:B------:R-:W-:Y:S04]  /*5870*/  STS.U16 [R47+0x780], R100 ;  /* 0x000780642f007388 */ /* 0x000fe80000000400 */
[----:B------:R0:W-:Y:S04]  /*5880*/  STS.U16 [R45+0x7c0], R99 ;  /* 0x0007c0632d007388 */ /* 0x0001e80000000400 */
[----:B------:R-:W2:Y:S01]  /*5890*/  LDG.E.64 R54, desc[UR26][R54.64] ;  /* 0x0000001a36367981 */ /* 0x000ea2000c1e1b00 */
[----:B0-----:R-:W-:Y:S01]  /*58a0*/  PRMT R99, RZ, 0x7610, R99 ;  /* 0x00007610ff637816 */ /* 0x001fe20000000063 */
[----:B------:R-:W-:-:S05]  /*58b0*/  NOP ;  /* 0x0000000000007918 */ /* 0x000fca0000000000 */
[----:B------:R-:W3:Y:S01]  /*58c0*/  @!P2 LDG.E.U16 R99, desc[UR26][R56.64] ;  /* 0x0000001a3863a981 */ /* 0x000ee2000c1e1500 */
[----:B------:R-:W-:Y:S02]  /*58d0*/  ISETP.GE.AND P2, PT, R64, UR25, PT ;  /* 0x0000001940007c0c */ /* 0x000fe4000bf46270 */
[----:B------:R-:W-:Y:S02]  /*58e0*/  PRMT R144, RZ, 0x7610, R144 ;  /* 0x00007610ff907816 */ /* 0x000fe40000000090 */
[----:B------:R-:W-:-:S04]  /*58f0*/  PRMT R70, RZ, 0x7610, R70 ;  /* 0x00007610ff467816 */ /* 0x000fc80000000046 */
[----:B------:R-:W4:Y:S01]  /*5900*/  @!P3 LDG.E.U16 R144, desc[UR26][R56.64+0x40] ;  /* 0x0000401a3890b981 */ /* 0x000f22000c1e1500 */
[----:B------:R-:W-:-:S04]  /*5910*/  ISETP.GE.AND P3, PT, R86, UR25, PT ;  /* 0x0000001956007c0c */ /* 0x000fc8000bf66270 */
[----:B------:R-:W5:Y:S01]  /*5920*/  @!P2 LDG.E.U16 R70, desc[UR26][R56.64+0xc0] ;  /* 0x0000c01a3846a981 */ /* 0x000f62000c1e1500 */
[----:B------:R-:W-:Y:S02]  /*5930*/  ISETP.GE.AND P2, PT, R97, UR25, PT ;  /* 0x0000001961007c0c */ /* 0x000fe4000bf46270 */
[----:B------:R-:W-:Y:S02]  /*5940*/  PRMT R115, RZ, 0x7610, R115 ;  /* 0x00007610ff737816 */ /* 0x000fe40000000073 */
[----:B------:R-:W-:Y:S02]  /*5950*/  PRMT R143, RZ, 0x7610, R143 ;  /* 0x00007610ff8f7816 */ /* 0x000fe4000000008f */
[----:B------:R-:W-:Y:S02]  /*5960*/  PRMT R64, RZ, 0x7610, R64 ;  /* 0x00007610ff407816 */ /* 0x000fe40000000040 */
        /* <DEDUP_REMOVED lines=12> */
[----:B------:R-:W-:-:S03]  /*5a30*/  PRMT R91, RZ, 0x7610, R91 ;  /* 0x00007610ff5b7816 */ /* 0x000fc6000000005b */
[----:B------:R-:W5:Y:S01]  /*5a40*/  @!P2 LDG.E.U16 R98, desc[UR26][R56.64+0x200] ;  /* 0x0002001a3862a981 */ /* 0x000f62000c1e1500 */
[----:B------:R-:W-:Y:S02]  /*5a50*/  ISETP.GE.AND P2, PT, R65, UR25, PT ;  /* 0x0000001941007c0c */ /* 0x000fe4000bf46270 */
[----:B------:R-:W-:-:S03]  /*5a60*/  PRMT R65, RZ, 0x7610, R65 ;  /* 0x00007610ff417816 */ /* 0x000fc60000000041 */
[----:B------:R-:W5:Y:S01]  /*5a70*/  @!P3 LDG.E.U16 R91, desc[UR26][R56.64+0x240] ;  /* 0x0002401a385bb981 */ /* 0x000f62000c1e1500 */
[----:B------:R-:W-:Y:S02]  /*5a80*/  ISETP.GE.AND P3, PT, R90, UR25, PT ;  /* 0x000000195a007c0c */ /* 0x000fe4000bf66270 */
[----:B------:R-:W-:Y:S01]  /*5a90*/  PRMT R90, RZ, 0x7610, R90 ;  /* 0x00007610ff5a7816 */ /* 0x000fe2000000005a */
[----:B------:R-:W0:Y:S04]  /*5aa0*/  S2R R145, SR_TID.X ;  /* 0x0000000000917919 */ /* 0x000e280000002100 */
[----:B------:R-:W5:Y:S01]  /*5ab0*/  @!P2 LDG.E.U16 R65, desc[UR26][R56.64+0x280] ;  /* 0x0002801a3841a981 */ /* 0x000f62000c1e1500 */
[----:B------:R-:W-:Y:S02]  /*5ac0*/  ISETP.GE.AND P2, PT, R92, UR25, PT ;  /* 0x000000195c007c0c */ /* 0x000fe4000bf46270 */
[----:B------:R-:W-:-:S02]  /*5ad0*/  ISETP.GE.AND P4, PT, R85, UR25, PT ;  /* 0x0000001955007c0c */ /* 0x000fc4000bf86270 */
[----:B------:R-:W-:Y:S01]  /*5ae0*/  PRMT R113, RZ, 0x7610, R113 ;  /* 0x00007610ff717816 */ /* 0x000fe20000000071 */
[----:B------:R-:W5:Y:S01]  /*5af0*/  @!P3 LDG.E.U16 R90, desc[UR26][R56.64+0x2c0] ;  /* 0x0002c01a385ab981 */ /* 0x000f62000c1e1500 */
[----:B------:R-:W-:-:S07]  /*5b00*/  PRMT R85, RZ, 0x7610, R85 ;  /* 0x00007610ff557816 */ /* 0x000fce0000000055 */
[----:B------:R-:W5:Y:S04]  /*5b10*/  @!P2 LDG.E.U16 R113, desc[UR26][R56.64+0x300] ;  /* 0x0003001a3871a981 */ /* 0x000f68000c1e1500 */
[----:B------:R-:W5:Y:S01]  /*5b20*/  @!P4 LDG.E.U16 R85, desc[UR26][R56.64+0x340] ;  /* 0x0003401a3855c981 */ /* 0x000f62000c1e1500 */
[----:B------:R-:W-:-:S04]  /*5b30*/  USHF.L.U32 UR12, UR6, 0xc, URZ ;  /* 0x0000000c060c7899 */ /* 0x000fc800080006ff */
[----:B------:R-:W-:-:S06]  /*5b40*/  ULEA UR12, UR15, -UR12, 0x1 ;  /* 0x8000000c0f0c7291 */ /* 0x000fcc000f8e08ff */
[----:B------:R-:W-:Y:S02]  /*5b50*/  ISETP.GE.AND P6, PT, R88, UR12, PT ;  /* 0x0000000c58007c0c */ /* 0x000fe4000bfc6270 */
[----:B0-----:R-:W-:Y:S02]  /*5b60*/  @!P2 MOV R34, R145 ;  /* 0x000000910022a202 */ /* 0x001fe40000000f00 */
[----:B------:R-:W-:Y:S02]  /*5b70*/  ISETP.GE.AND P5, PT, R89, UR12, PT ;  /* 0x0000000c59007c0c */ /* 0x000fe4000bfa6270 */
[----:B------:R-:W-:Y:S02]  /*5b80*/  @!P2 SHF.L.U32 R43, R34, 0x5, RZ ;  /* 0x00000005222ba819 */ /* 0x000fe400000006ff */
[----:B------:R-:W-:Y:S02]  /*5b90*/  PRMT R136, RZ, 0x7610, R136 ;  /* 0x00007610ff887816 */ /* 0x000fe40000000088 */
[----:B------:R-:W-:-:S02]  /*5ba0*/  ISETP.GE.AND P3, PT, R84, UR12, PT ;  /* 0x0000000c54007c0c */ /* 0x000fc4000bf66270 */
[----:B------:R-:W-:Y:S02]  /*5bb0*/  @!P2 LOP3.LUT R52, R43, R34, RZ, 0xfc, !PT ;  /* 0x000000222b34a212 */ /* 0x000fe400078efcff */
[----:B------:R-:W-:Y:S01]  /*5bc0*/  PRMT R42, RZ, 0x7610, R42 ;  /* 0x00007610ff2a7816 */ /* 0x000fe2000000002a */
[----:B------:R-:W5:Y:S01]  /*5bd0*/  @!P6 LDG.E.U16 R136, desc[UR26][R56.64+0x440] ;  /* 0x0004401a3888e981 */ /* 0x000f62000c1e1500 */
[----:B------:R-:W-:Y:S02]  /*5be0*/  ISETP.GE.AND P2, PT, R83, UR12, PT ;  /* 0x0000000c53007c0c */ /* 0x000fe4000bf46270 */
[----:B------:R-:W-:Y:S02]  /*5bf0*/  ISETP.GE.AND P6, PT, R81, UR12, PT ;  /* 0x0000000c51007c0c */ /* 0x000fe4000bfc6270 */
[----:B------:R-:W-:Y:S01]  /*5c00*/  PRMT R138, RZ, 0x7610, R138 ;  /* 0x00007610ff8a7816 */ /* 0x000fe2000000008a */
[----:B------:R-:W5:Y:S01]  /*5c10*/  @!P5 LDG.E.U16 R42, desc[UR26][R56.64+0x480] ;  /* 0x0004801a382ad981 */ /* 0x000f62000c1e1500 */
[----:B------:R-:W-:-:S02]  /*5c20*/  ISETP.GE.AND P5, PT, R80, UR12, PT ;  /* 0x0000000c50007c0c */ /* 0x000fc4000bfa6270 */
[----:B------:R-:W-:Y:S02]  /*5c30*/  PRMT R43, RZ, 0x7610, R43 ;  /* 0x00007610ff2b7816 */ /* 0x000fe4000000002b */
[----:B------:R-:W-:Y:S01]  /*5c40*/  PRMT R134, RZ, 0x7610, R134 ;  /* 0x00007610ff867816 */ /* 0x000fe20000000086 */
[----:B------:R-:W5:Y:S01]  /*5c50*/  @!P3 LDG.E.U16 R138, desc[UR26][R56.64+0x4c0] ;  /* 0x0004c01a388ab981 */ /* 0x000f62000c1e1500 */
[----:B------:R-:W-:Y:S02]  /*5c60*/  ISETP.GE.AND P3, PT, R76, UR25, PT ;  /* 0x000000194c007c0c */ /* 0x000fe4000bf66270 */
[----:B------:R-:W-:Y:S01]  /*5c70*/  PRMT R132, RZ, 0x7610, R132 ;  /* 0x00007610ff847816 */ /* 0x000fe20000000084 */
[----:B------:R-:W5:Y:S01]  /*5c80*/  @!P2 LDG.E.U16 R43, desc[UR26][R56.64+0x500] ;  /* 0x0005001a382ba981 */ /* 0x000f62000c1e1500 */
[----:B------:R-:W-:-:S03]  /*5c90*/  ISETP.GE.AND P2, PT, R73, UR12, PT ;  /* 0x0000000c49007c0c */ /* 0x000fc6000bf46270 */
[----:B------:R-:W5:Y:S01]  /*5ca0*/  @!P6 LDG.E.U16 R134, desc[UR26][R56.64+0x540] ;  /* 0x0005401a3886e981 */ /* 0x000f62000c1e1500 */
[----:B------:R-:W-:Y:S02]  /*5cb0*/  ISETP.GE.AND P6, PT, R72, UR12, PT ;  /* 0x0000000c48007c0c */ /* 0x000fe4000bfc6270 */
[----:B------:R-:W-:Y:S01]  /*5cc0*/  PRMT R108, RZ, 0x7610, R108 ;  /* 0x00007610ff6c7816 */ /* 0x000fe2000000006c */
[----:B------:R-:W5:Y:S01]  /*5cd0*/  @!P5 LDG.E.U16 R132, desc[UR26][R56.64+0x580] ;  /* 0x0005801a3884d981 */ /* 0x000f62000c1e1500 */
[----:B------:R-:W-:Y:S02]  /*5ce0*/  ISETP.GE.AND P5, PT, R59, UR12, PT ;  /* 0x0000000c3b007c0c */ /* 0x000fe4000bfa6270 */
[----:B------:R-:W-:Y:S02]  /*5cf0*/  PRMT R59, RZ, 0x7610, R59 ;  /* 0x00007610ff3b7816 */ /* 0x000fe4000000003b */
[----:B------:R-:W-:Y:S01]  /*5d00*/  PRMT R130, RZ, 0x7610, R130 ;  /* 0x00007610ff827816 */ /* 0x000fe20000000082 */
[----:B------:R-:W5:Y:S01]  /*5d10*/  @!P3 LDG.E.U16 R108, desc[UR26][R56.64+0x380] ;  /* 0x0003801a386cb981 */ /* 0x000f62000c1e1500 */
[----:B------:R-:W-:-:S03]  /*5d20*/  PRMT R128, RZ, 0x7610, R128 ;  /* 0x00007610ff807816 */ /* 0x000fc60000000080 */
[----:B------:R-:W5:Y:S04]  /*5d30*/  @!P2 LDG.E.U16 R59, desc[UR26][R56.64+0x3c0] ;  /* 0x0003c01a383ba981 */ /* 0x000f68000c1e1500 */
[----:B------:R-:W5:Y:S01]  /*5d40*/  @!P6 LDG.E.U16 R130, desc[UR26][R56.64+0x5c0] ;  /* 0x0005c01a3882e981 */ /* 0x000f62000c1e1500 */
[----:B------:R-:W-:-:S03]  /*5d50*/  ISETP.GE.AND P6, PT, R68, UR12, PT ;  /* 0x0000000c44007c0c */ /* 0x000fc6000bfc6270 */
[----:B------:R-:W5:Y:S01]  /*5d60*/  @!P5 LDG.E.U16 R128, desc[UR26][R56.64+0x600] ;  /* 0x0006001a3880d981 */ /* 0x000f62000c1e1500 */
[----:B------:R-:W-:Y:S02]  /*5d70*/  ISETP.GE.AND P5, PT, R71, UR12, PT ;  /* 0x0000000c47007c0c */ /* 0x000fe4000bfa6270 */
[----:B------:R-:W-:Y:S02]  /*5d80*/  PRMT R126, RZ, 0x7610, R126 ;  /* 0x00007610ff7e7816 */ /* 0x000fe4000000007e */
[----:B------:R-:W-:-:S05]  /*5d90*/  PRMT R124, RZ, 0x7610, R124 ;  /* 0x00007610ff7c7816 */ /* 0x000fca000000007c */
        /* <DEDUP_REMOVED lines=10> */
[----:B------:R-:W-:-:S07]  /*5e40*/  PRMT R48, RZ, 0x7610, R48 ;  /* 0x00007610ff307816 */ /* 0x000fce0000000030 */
[----:B------:R-:W5:Y:S01]  /*5e50*/  @!P6 LDG.E.U16 R48, desc[UR26][R56.64+0x740] ;  /* 0x0007401a3830e981 */ /* 0x000f62000c1e1500 */
[----:B------:R-:W-:Y:S02]  /*5e60*/  ISETP.GE.AND P6, PT, R44, UR12, PT ;  /* 0x0000000c2c007c0c */ /* 0x000fe4000bfc6270 */
[----:B------:R-:W-:-:S11]  /*5e70*/  PRMT R71, RZ, 0x7610, R71 ;  /* 0x00007610ff477816 */ /* 0x000fd60000000047 */
[----:B------:R-:W5:Y:S01]  /*5e80*/  @!P6 LDG.E.U16 R71, desc[UR26][R56.64+0x400] ;  /* 0x0004001a3847e981 */ /* 0x000f62000c1e1500 */
[----:B------:R-:W-:Y:S02]  /*5e90*/  PRMT R46, RZ, 0x7610, R46 ;  /* 0x00007610ff2e7816 */ /* 0x000fe4000000002e */
[----:B------:R-:W-:-:S04]  /*5ea0*/  SHF.L.U32 R63, R63, 0x5, RZ ;  /* 0x000000053f3f7819 */ /* 0x000fc800000006ff */
[----:B------:R-:W5:Y:S01]  /*5eb0*/  @!P5 LDG.E.U16 R46, desc[UR26][R56.64+0x780] ;  /* 0x0007801a382ed981 */ /* 0x000f62000c1e1500 */
[----:B------:R-:W-:Y:S02]  /*5ec0*/  ISETP.GE.AND P5, PT, R62, UR12, PT ;  /* 0x0000000c3e007c0c */ /* 0x000fe4000bfa6270 */
[----:B------:R-:W-:Y:S02]  /*5ed0*/  LEA.HI.SX32 R162, R63, R63, 0x1b ;  /* 0x0000003f3fa27211 */ /* 0x000fe400078fdaff */
[----:B------:R-:W-:Y:S02]  /*5ee0*/  PRMT R44, RZ, 0x7610, R44 ;  /* 0x00007610ff2c7816 */ /* 0x000fe4000000002c */
[----:B------:R-:W-:-:S05]  /*5ef0*/  LEA R162, R162, UR23, 0x1 ;  /* 0x00000017a2a27c11 */ /* 0x000fca000f8e08ff */
        /* <DEDUP_REMOVED lines=17> */
[----:B--2---:R-:W-:Y:S01]  /*6010*/  R2UR UR12, R55 ;  /* 0x00000000370c72ca */ /* 0x004fe200000e0000 */
[----:B------:R-:W-:-:S02]  /*6020*/  FMUL.FTZ R106, R54, 1.4426950216293334961 ;  /* 0x3fb8aa3b366a7820 */ /* 0x000fc40000410000 */
[----:B------:R-:W-:Y:S04]  /*6030*/  LDS.U16 R97, [R162+0x22] ;  /* 0x00002200a2617984 */ /* 0x000fe80000000400 */
[----:B------:R-:W-:Y:S04]  /*6040*/  LDS.U16 R101, [R162+0x24] ;  /* 0x00002400a2657984 */ /* 0x000fe80000000400 */
[----:B------:R-:W-:Y:S04]  /*6050*/  LDS.U16 R100, [R162+0x26] ;  /* 0x00002600a2647984 */ /* 0x000fe80000000400 */
[----:B------:R-:W-:Y:S04]  /*6060*/  LDS.U16 R103, [R162+0x28] ;  /* 0x00002800a2677984 */ /* 0x000fe80000000400 */
[----:B------:R-:W-:Y:S04]  /*6070*/  LDS.U16 R102, [R162+0x2a] ;  /* 0x00002a00a2667984 */ /* 0x000fe80000000400 */
[----:B------:R-:W0:Y:S04]  /*6080*/  LDS.U16 R105, [R162+0x2c] ;  /* 0x00002c00a2697984 */ /* 0x000e280000000400 */
[----:B------:R-:W1:Y:S04]  /*6090*/  LDS.U16 R104, [R162+0x2e] ;  /* 0x00002e00a2687984 */ /* 0x000e680000000400 */
[----:B------:R-:W2:Y:S04]  /*60a0*/  LDS.U16 R141, [R162+0x30] ;  /* 0x00003000a28d7984 */ /* 0x000ea80000000400 */
[----:B------:R-:W2:Y:S04]  /*60b0*/  LDS.U16 R107, [R162+0x32] ;  /* 0x00003200a26b7984 */ /* 0x000ea80000000400 */
[----:B------:R-:W2:Y:S04]  /*60c0*/  LDS.U16 R110, [R162+0x34] ;  /* 0x00003400a26e7984 */ /* 0x000ea80000000400 */
[----:B------:R-:W2:Y:S04]  /*60d0*/  LDS.U16 R111, [R162+0x36] ;  /* 0x00003600a26f7984 */ /* 0x000ea80000000400 */
[----:B------:R-:W2:Y:S04]  /*60e0*/  LDS.U16 R112, [R162+0x38] ;  /* 0x00003800a2707984 */ /* 0x000ea80000000400 */
[----:B------:R-:W2:Y:S04]  /*60f0*/  LDS.U16 R114, [R162+0x3a] ;  /* 0x00003a00a2727984 */ /* 0x000ea80000000400 */
[----:B------:R-:W-:Y:S04]  /*6100*/  LDS.U16 R117, [R162+0x3c] ;  /* 0x00003c00a2757984 */ /* 0x000fe80000000400 */
[----:B------:R-:W2:Y:S04]  /*6110*/  LDS.U16 R116, [R162+0x3e] ;  /* 0x00003e00a2747984 */ /* 0x000ea80000000400 */
[----:B------:R0:W2:Y:S04]  /*6120*/  @!P5 LDG.E.U16 R44, desc[UR26][R56.64+0x7c0] ;  /* 0x0007c01a382cd981 */ /* 0x0000a8000c1e1500 */
[----:B---3--:R-:W-:Y:S04]  /*6130*/  STS.U16 [R79+0x2100], R99 ;  /* 0x002100634f007388 */ /* 0x008fe80000000400 */
[----:B----4-:R-:W-:Y:S01]  /*6140*/  STS.U16 [R74+0x2140], R144 ;  /* 0x002140904a007388 */ /* 0x010fe20000000400 */
[----:B0-----:R-:W-:-:S03]  /*6150*/  FMUL.FTZ R56, R106, R5 ;  /* 0x000000056a387220 */ /* 0x001fc60000410000 */
[----:B-----5:R0:W-:Y:S04]  /*6160*/  STS.U16 [R60+0x2180], R64 ;  /* 0x002180403c007388 */ /* 0x0201e80000000400 */
[----:B------:R-:W-:Y:S04]  /*6170*/  STS.U16 [R69+0x21c0], R70 ;  /* 0x0021c04645007388 */ /* 0x000fe80000000400 */
[----:B------:R-:W-:Y:S01]  /*6180*/  STS.U16 [R78+0x2200], R115 ;  /* 0x002200734e007388 */ /* 0x000fe20000000400 */
[----:B0-----:R0:W-:Y:S03]  /*6190*/  MUFU.EX2 R60, R56 ;  /* 0x00000038003c7308 */ /* 0x0011e60000000800 */
[----:B------:R3:W-:Y:S04]  /*61a0*/  STS.U16 [R82+0x2240], R86 ;  /* 0x0022405652007388 */ /* 0x0007e80000000400 */
[----:B------:R-:W-:Y:S01]  /*61b0*/  STS.U16 [R142+0x2280], R143 ;  /* 0x0022808f8e007388 */ /* 0x000fe20000000400 */
[----:B0-----:R-:W-:-:S03]  /*61c0*/  FMUL.FTZ R56, R106, R11 ;  /* 0x0000000b6a387220 */ /* 0x001fc60000410000 */
[----:B------:R0:W-:Y:S01]  /*61d0*/  STS.U16 [R94+0x22c0], R140 ;  /* 0x0022c08c5e007388 */ /* 0x0001e20000000400 */
[----:B---3--:R3:W-:Y:S03]  /*61e0*/  MUFU.EX2 R82, R56 ;  /* 0x0000003800527308 */ /* 0x0087e60000000800 */
[----:B------:R4:W-:Y:S01]  /*61f0*/  STS.U16 [R87+0x2300], R98 ;  /* 0x0023006257007388 */ /* 0x0009e20000000400 */
[C---:B------:R-:W-:Y:S01]  /*6200*/  FMUL.FTZ R55, R106.reuse, R7 ;  /* 0x000000076a377220 */ /* 0x040fe20000410000 */
[----:B------:R-:W-:Y:S01]  /*6210*/  FMUL.FTZ R57, R3, UR12 ;  /* 0x0000000c03397c20 */ /* 0x000fe20008410000 */
[C---:B------:R-:W-:Y:S01]  /*6220*/  FMUL.FTZ R54, R106.reuse, R2 ;  /* 0x000000026a367220 */ /* 0x040fe20000410000 */
[C---:B------:R-:W-:Y:S01]  /*6230*/  FMUL.FTZ R79, R106.reuse, R3 ;  /* 0x000000036a4f7220 */ /* 0x040fe20000410000 */
[----:B------:R-:W-:Y:S01]  /*6240*/  FMUL.FTZ R99, R106, R4 ;  /* 0x000000046a637220 */ /* 0x000fe20000410000 */
[----:B0-----:R-:W-:Y:S01]  /*6250*/  FMUL.FTZ R140, R4, UR12 ;  /* 0x0000000c048c7c20 */ /* 0x001fe20008410000 */
[----:B------:R-:W-:Y:S01]  /*6260*/  UIMAD UR13, UR6, -0x800, UR15 ;  /* 0xfffff800060d78a4 */ /* 0x000fe2000f8e020f */
[----:B---3--:R-:W-:Y:S01]  /*6270*/  FMUL.FTZ R56, R2, UR12 ;  /* 0x0000000c02387c20 */ /* 0x008fe20008410000 */
[----:B------:R-:W-:-:S02]  /*6280*/  HADD2.F32 R105, -RZ, R105.H0_H0 ;  /* 0x20000069ff697230 */ /* 0x000fc40000004100 */
[----:B------:R-:W-:Y:S01]  /*6290*/  FMUL.RZ R140, R140, 0.15915493667125701904 ;  /* 0x3e22f9838c8c7820 */ /* 0x000fe2000040c000 */
[----:B----4-:R-:W-:Y:S01]  /*62a0*/  FMUL.FTZ R87, R5, UR12 ;  /* 0x0000000c05577c20 */ /* 0x010fe20008410000 */
[----:B------:R-:W-:Y:S01]  /*62b0*/  FMUL.RZ R56, R56, 0.15915493667125701904 ;  /* 0x3e22f98338387820 */ /* 0x000fe2000040c000 */
[----:B------:R0:W-:Y:S01]  /*62c0*/  STS.U16 [R61+0x2340], R91 ;  /* 0x0023405b3d007388 */ /* 0x0001e20000000400 */
[----:B------:R-:W-:Y:S01]  /*62d0*/  MUFU.SIN R94, R140 ;  /* 0x0000008c005e7308 */ /* 0x000fe20000000400 */
[----:B------:R-:W-:Y:S01]  /*62e0*/  FMUL.RZ R57, R57, 0.15915493667125701904 ;  /* 0x3e22f98339397820 */ /* 0x000fe2000040c000 */
[----:B-1----:R-:W-:Y:S01]  /*62f0*/  HADD2.F32 R104, -RZ, R104.H0_H0 ;  /* 0x20000068ff687230 */ /* 0x002fe20000004100 */
[----:B------:R-:W3:Y:S05]  /*6300*/  LDL R144, [R1+0x10] ;  /* 0x0000100001907983 */ /* 0x000eea0000100800 */
[----:B------:R1:W-:Y:S01]  /*6310*/  MUFU.COS R98, R140 ;  /* 0x0000008c00627308 */ /* 0x0003e20000000000 */
[----:B0-----:R-:W-:Y:S01]  /*6320*/  FMUL.FTZ R91, R6, UR12 ;  /* 0x0000000c065b7c20 */ /* 0x001fe20008410000 */
[----:B------:R0:W-:Y:S06]  /*6330*/  STS.U16 [R53+0x2380], R65 ;  /* 0x0023804135007388 */ /* 0x0001ec0000000400 */
[----:B------:R4:W-:Y:S01]  /*6340*/  MUFU.EX2 R69, R55 ;  /* 0x0000003700457308 */ /* 0x0009e20000000800 */
[----:B-1----:R-:W-:-:S03]  /*6350*/  FMUL.RZ R140, R87, 0.15915493667125701904 ;  /* 0x3e22f983578c7820 */ /* 0x002fc6000040c000 */
[----:B------:R-:W-:Y:S01]  /*6360*/  MUFU.SIN R115, R56 ;  /* 0x0000003800737308 */ /* 0x000fe20000000400 */
[----:B0-----:R-:W-:Y:S01]  /*6370*/  FMUL.FTZ R53, R7, UR12 ;  /* 0x0000000c07357c20 */ /* 0x001fe20008410000 */
[----:B----4-:R-:W-:-:S06]  /*6380*/  FMUL.FTZ R55, R106, R10 ;  /* 0x0000000a6a377220 */ /* 0x010fcc0000410000 */
[----:B------:R-:W0:Y:S01]  /*6390*/  MUFU.COS R56, R56 ;  /* 0x0000003800387308 */ /* 0x000e220000000000 */
[----:B------:R1:W-:Y:S07]  /*63a0*/  STS.U16 [R67+0x23c0], R90 ;  /* 0x0023c05a43007388 */ /* 0x0003ee0000000400 */
[----:B------:R-:W-:Y:S08]  /*63b0*/  MUFU.SIN R87, R140 ;  /* 0x0000008c00577308 */ /* 0x000ff00000000400 */
[----:B------:R4:W-:Y:S01]  /*63c0*/  MUFU.COS R61, R140 ;  /* 0x0000008c003d7308 */ /* 0x0009e20000000000 */
[----:B-1----:R-:W-:Y:S01]  /*63d0*/  FMUL.FTZ R90, R8, UR12 ;  /* 0x0000000c085a7c20 */ /* 0x002fe20008410000 */
[----:B----4-:R-:W-:-:S06]  /*63e0*/  FMUL.RZ R140, R91, 0.15915493667125701904 ;  /* 0x3e22f9835b8c7820 */ /* 0x010fcc000040c000 */
[----:B------:R1:W-:Y:S04]  /*63f0*/  MUFU.EX2 R78, R55 ;  /* 0x00000037004e7308 */ /* 0x0003e80000000800 */
[----:B------:R-:W0:Y:S04]  /*6400*/  MUFU.EX2 R54, R54 ;  /* 0x0000003600367308 */ /* 0x000e280000000800 */
[----:B------:R-:W-:Y:S01]  /*6410*/  MUFU.SIN R91, R140 ;  /* 0x0000008c005b7308 */ /* 0x000fe20000000400 */
[----:B------:R-:W-:-:S07]  /*6420*/  FMUL.FTZ R64, R106, R6 ;  /* 0x000000066a407220 */ /* 0x000fce0000410000 */
[----:B-1----:R-:W-:Y:S01]  /*6430*/  MUFU.SIN R55, R57 ;  /* 0x0000003900377308 */ /* 0x002fe20000000400 */
[----:B------:R1:W-:Y:S07]  /*6440*/  STS.U16 [R0+0x2400], R113 ;  /* 0x0024007100007388 */ /* 0x0003ee0000000400 */
[----:B------:R-:W4:Y:S08]  /*6450*/  MUFU.COS R57, R57 ;  /* 0x0000003900397308 */ /* 0x000f300000000000 */
[----:B------:R5:W4:Y:S01]  /*6460*/  MUFU.COS R65, R140 ;  /* 0x0000008c00417308 */ /* 0x000b220000000000 */
[----:B-1----:R-:W-:Y:S01]  /*6470*/  FMUL.FTZ R0, R9, UR12 ;  /* 0x0000000c09007c20 */ /* 0x002fe20008410000 */
[----:B-----5:R-:W-:-:S06]  /*6480*/  FMUL.RZ R140, R53, 0.15915493667125701904 ;  /* 0x3e22f983358c7820 */ /* 0x020fcc000040c000 */
[----:B------:R-:W4:Y:S04]  /*6490*/  MUFU.EX2 R79, R79 ;  /* 0x0000004f004f7308 */ /* 0x000f280000000800 */
[----:B------:R-:W-:Y:S01]  /*64a0*/  MUFU.SIN R53, R140 ;  /* 0x0000008c00357308 */ /* 0x000fe20000000400 */
[----:B------:R1:W-:Y:S07]  /*64b0*/  STS.U16 [R77+0x2440], R85 ;  /* 0x002440554d007388 */ /* 0x0003ee0000000400 */
[----:B------:R5:W4:Y:S01]  /*64c0*/  MUFU.COS R67, R140 ;  /* 0x0000008c00437308 */ /* 0x000b220000000000 */
[----:B------:R-:W-:Y:S01]  /*64d0*/  FMUL.FTZ R74, R106, R9 ;  /* 0x000000096a4a7220 */ /* 0x000fe20000410000 */
[----:B-1----:R-:W-:Y:S01]  /*64e0*/  FMUL.FTZ R85, R10, UR12 ;  /* 0x0000000c0a557c20 */ /* 0x002fe20008410000 */
[----:B-----5:R-:W-:-:S05]  /*64f0*/  FMUL.RZ R140, R90, 0.15915493667125701904 ;  /* 0x3e22f9835a8c7820 */ /* 0x020fca000040c000 */
[----:B------:R-:W1:Y:S01]  /*6500*/  MUFU.EX2 R64, R64 ;  /* 0x0000004000407308 */ /* 0x000e620000000800 */
[----:B0-----:R-:W-:-:S03]  /*6510*/  FMUL.FTZ R56, R54, R56 ;  /* 0x0000003836387220 */ /* 0x001fc60000410000 */
[----:B------:R-:W-:Y:S01]  /*6520*/  MUFU.SIN R90, R140 ;  /* 0x0000008c005a7308 */ /* 0x000fe20000000400 */
[----:B------:R-:W-:Y:S01]  /*6530*/  FMUL.FTZ R54, R54, R115 ;  /* 0x0000007336367220 */ /* 0x000fe20000410000 */
[----:B------:R-:W-:Y:S01]  /*6540*/  FMUL.RZ R85, R85, 0.15915493667125701904 ;  /* 0x3e22f98355557820 */ /* 0x000fe2000040c000 */
[----:B------:R-:W-:-:S05]  /*6550*/  @!P4 SHF.L.U32 R115, R34, 0x5, RZ ;  /* 0x000000052273c819 */ /* 0x000fca00000006ff */
[----:B------:R0:W-:Y:S01]  /*6560*/  MUFU.COS R113, R140 ;  /* 0x0000008c00717308 */ /* 0x0001e20000000000 */
[----:B------:R-:W-:Y:S01]  /*6570*/  @!P3 SHF.L.U32 R142, R34, 0x5, RZ ;  /* 0x00000005228eb819 */ /* 0x000fe200000006ff */
[----:B------:R-:W-:Y:S01]  /*6580*/  FMUL.FTZ R70, R106, R8 ;  /* 0x000000086a467220 */ /* 0x000fe20000410000 */
[----:B0-----:R-:W-:-:S05]  /*6590*/  FMUL.RZ R140, R0, 0.15915493667125701904 ;  /* 0x3e22f983008c7820 */ /* 0x001fca000040c000 */
[----:B------:R-:W0:Y:S01]  /*65a0*/  MUFU.EX2 R99, R99 ;  /* 0x0000006300637308 */ /* 0x000e220000000800 */
[----:B----4-:R-:W-:-:S03]  /*65b0*/  FMUL.FTZ R57, R79, R57 ;  /* 0x000000394f397220 */ /* 0x010fc60000410000 */
[----:B------:R-:W4:Y:S01]  /*65c0*/  MUFU.COS R77, R140 ;  /* 0x0000008c004d7308 */ /* 0x000f220000000000 */
[----:B------:R-:W-:Y:S01]  /*65d0*/  FMUL.FTZ R55, R79, R55 ;  /* 0x000000374f377220 */ /* 0x000fe20000410000 */
[C---:B------:R-:W-:Y:S01]  /*65e0*/  FMUL.FTZ R61, R60.reuse, R61 ;  /* 0x0000003d3c3d7220 */ /* 0x040fe20000410000 */
[----:B------:R-:W-:Y:S01]  /*65f0*/  @!P4 LOP3.LUT R52, R115, R34, RZ, 0xfc, !PT ;  /* 0x000000227334c212 */ /* 0x000fe200078efcff */
[----:B------:R-:W-:-:S04]  /*6600*/  FMUL.FTZ R60, R60, R87 ;  /* 0x000000573c3c7220 */ /* 0x000fc80000410000 */
[----:B------:R-:W5:Y:S01]  /*6610*/  MUFU.SIN R0, R140 ;  /* 0x0000008c00007308 */ /* 0x000f620000000400 */
[----:B------:R-:W-:Y:S02]  /*6620*/  @!P3 LOP3.LUT R52, R142, R34, RZ, 0xfc, !PT ;  /* 0x000000228e34b212 */ /* 0x000fe400078efcff */
[C---:B------:R-:W-:Y:S02]  /*6630*/  @!P2 SHF.L.U32 R87, R34.reuse, 0x5, RZ ;  /* 0x000000052257a819 */ /* 0x040fe400000006ff */
[----:B------:R-:W-:-:S03]  /*6640*/  @!P6 SHF.L.U32 R142, R34, 0x5, RZ ;  /* 0x00000005228ee819 */ /* 0x000fc600000006ff */
[----:B------:R-:W4:Y:S04]  /*6650*/  MUFU.EX2 R74, R74 ;  /* 0x0000004a004a7308 */ /* 0x000f280000000800 */
[----:B------:R-:W5:Y:S01]  /*6660*/  MUFU.COS R79, R85 ;  /* 0x00000055004f7308 */ /* 0x000f620000000000 */
[----:B------:R-:W-:Y:S01]  /*6670*/  @!P2 LOP3.LUT R52, R87, R34, RZ, 0xfc, !PT ;  /* 0x000000225734a212 */ /* 0x000fe200078efcff */
[C---:B-1----:R-:W-:Y:S01]  /*6680*/  FMUL.FTZ R65, R64.reuse, R65 ;  /* 0x0000004140417220 */ /* 0x042fe20000410000 */
[----:B------:R-:W-:-:S05]  /*6690*/  FMUL.FTZ R64, R64, R91 ;  /* 0x0000005b40407220 */ /* 0x000fca0000410000 */
[----:B------:R1:W5:Y:S01]  /*66a0*/  MUFU.SIN R140, R85 ;  /* 0x00000055008c7308 */ /* 0x0003620000000400 */
[----:B------:R-:W-:Y:S01]  /*66b0*/  @!P6 LOP3.LUT R52, R142, R34, RZ, 0xfc, !PT ;  /* 0x000000228e34e212 */ /* 0x000fe200078efcff */
[C---:B------:R-:W-:Y:S01]  /*66c0*/  FMUL.FTZ R67, R69.reuse, R67 ;  /* 0x0000004345437220 */ /* 0x040fe20000410000 */
[----:B------:R-:W-:Y:S01]  /*66d0*/  SHF.L.U32 R91, R34, 0x5, RZ ;  /* 0x00000005225b7819 */ /* 0x000fe200000006ff */
[----:B------:R-:W-:-:S04]  /*66e0*/  FMUL.FTZ R69, R69, R53 ;  /* 0x0000003545457220 */ /* 0x000fc80000410000 */
[----:B------:R-:W5:Y:S01]  /*66f0*/  MUFU.EX2 R70, R70 ;  /* 0x0000004600467308 */ /* 0x000f620000000800 */
[----:B-1----:R-:W-:Y:S01]  /*6700*/  FMUL.FTZ R85, R11, UR12 ;  /* 0x0000000c0b557c20 */ /* 0x002fe20008410000 */
[----:B0-----:R-:W-:Y:S01]  /*6710*/  FMUL.FTZ R98, R99, R98 ;  /* 0x0000006263627220 */ /* 0x001fe20000410000 */
[----:B------:R-:W-:Y:S02]  /*6720*/  LOP3.LUT R53, R52, 0x7c1f, RZ, 0xc0, !PT ;  /* 0x00007c1f34357812 */ /* 0x000fe400078ec0ff */
[----:B------:R-:W-:Y:S01]  /*6730*/  FMUL.RZ R85, R85, 0.15915493667125701904 ;  /* 0x3e22f98355557820 */ /* 0x000fe2000040c000 */
[----:B------:R-:W-:Y:S01]  /*6740*/  FMUL.FTZ R99, R99, R94 ;  /* 0x0000005e63637220 */ /* 0x000fe20000410000 */
[----:B------:R-:W-:Y:S01]  /*6750*/  LOP3.LUT R52, R91, R34, RZ, 0xfc, !PT ;  /* 0x000000225b347212 */ /* 0x000fe200078efcff */
[----:B------:R-:W-:Y:S01]  /*6760*/  FMUL.FTZ R94, R12, UR12 ;  /* 0x0000000c0c5e7c20 */ /* 0x000fe20008410000 */
[----:B------:R-:W-:Y:S01]  /*6770*/  FMUL.FTZ R142, R13, UR12 ;  /* 0x0000000c0d8e7c20 */ /* 0x000fe20008410000 */
[----:B------:R-:W-:Y:S01]  /*6780*/  MOV R34, R145 ;  /* 0x0000009100227202 */ /* 0x000fe20000000f00 */
[----:B------:R-:W-:Y:S01]  /*6790*/  MUFU.SIN R115, R85 ;  /* 0x0000005500737308 */ /* 0x000fe20000000400 */
[C---:B----4-:R-:W-:Y:S01]  /*67a0*/  FMUL.FTZ R77, R74.reuse, R77 ;  /* 0x0000004d4a4d7220 */ /* 0x050fe20000410000 */
[----:B-----5:R-:W-:Y:S01]  /*67b0*/  FMUL.FTZ R74, R74, R0 ;  /* 0x000000004a4a7220 */ /* 0x020fe20000410000 */
[----:B------:R-:W-:Y:S01]  /*67c0*/  FMUL.RZ R87, R94, 0.15915493667125701904 ;  /* 0x3e22f9835e577820 */ /* 0x000fe2000040c000 */
[----:B------:R-:W-:Y:S01]  /*67d0*/  FMUL.RZ R91, R142, 0.15915493667125701904 ;  /* 0x3e22f9838e5b7820 */ /* 0x000fe2000040c000 */
[----:B------:R-:W-:Y:S01]  /*67e0*/  SHF.L.U32 R0, R34, 0x4, RZ ;  /* 0x0000000422007819 */ /* 0x000fe200000006ff */
[----:B------:R-:W-:Y:S01]  /*67f0*/  FMUL.FTZ R79, R78, R79 ;  /* 0x0000004f4e4f7220 */ /* 0x000fe20000410000 */
[----:B------:R-:W-:Y:S01]  /*6800*/  FMUL.FTZ R113, R70, R113 ;  /* 0x0000007146717220 */ /* 0x000fe20000410000 */
[----:B------:R-:W0:Y:S01]  /*6810*/  MUFU.COS R85, R85 ;  /* 0x0000005500557308 */ /* 0x000e220000000000 */
[----:B------:R-:W-:Y:S01]  /*6820*/  FMUL.FTZ R78, R78, R140 ;  /* 0x0000008c4e4e7220 */ /* 0x000fe20000410000 */
[----:B------:R-:W-:Y:S01]  /*6830*/  FMUL.FTZ R86, R106, R12 ;  /* 0x0000000c6a567220 */ /* 0x000fe20000410000 */
[----:B------:R-:W-:Y:S01]  /*6840*/  FMUL.FTZ R70, R70, R90 ;  /* 0x0000005a46467220 */ /* 0x000fe20000410000 */
[----:B------:R-:W-:Y:S01]  /*6850*/  IADD3 R140, PT, PT, R0, 0x1, RZ ;  /* 0x00000001008c7810 */ /* 0x000fe20007ffe0ff */
[----:B------:R-:W-:Y:S01]  /*6860*/  FMUL.FTZ R142, R106, R13 ;  /* 0x0000000d6a8e7220 */ /* 0x000fe20000410000 */
[C---:B------:R-:W-:Y:S01]  /*6870*/  FMUL.FTZ R105, R147.reuse, R105 ;  /* 0x0000006993697220 */ /* 0x040fe20000410000 */
[----:B------:R-:W-:Y:S01]  /*6880*/  FMUL.FTZ R104, R147, R104 ;  /* 0x0000006893687220 */ /* 0x000fe20000410000 */
[----:B------:R-:W-:Y:S01]  /*6890*/  MUFU.SIN R94, R87 ;  /* 0x00000057005e7308 */ /* 0x000fe20000000400 */
[----:B------:R-:W-:Y:S01]  /*68a0*/  ISETP.GE.U32.AND P3, PT, R140, UR13, PT ;  /* 0x0000000d8c007c0c */ /* 0x000fe2000bf66070 */
[----:B------:R-:W4:Y:S04]  /*68b0*/  LDL R147, [R1+0x8] ;  /* 0x0000080001937983 */ /* 0x000f280000100800 */
[----:B------:R1:W-:Y:S02]  /*68c0*/  STS.U16 [R95+0x2480], R108 ;  /* 0x0024806c5f007388 */ /* 0x0003e40000000400 */
[----:B------:R-:W-:Y:S02]  /*68d0*/  MUFU.SIN R90, R91 ;  /* 0x0000005b005a7308 */ /* 0x000fe40000000400 */
[----:B------:R-:W5:Y:S06]  /*68e0*/  LDL R145, [R1+0xc] ;  /* 0x00000c0001917983 */ /* 0x000f6c0000100800 */
[----:B------:R-:W1:Y:S08]  /*68f0*/  MUFU.COS R87, R87 ;  /* 0x0000005700577308 */ /* 0x000e700000000000 */
[----:B------:R-:W2:Y:S01]  /*6900*/  MUFU.COS R91, R91 ;  /* 0x0000005b005b7308 */ /* 0x000ea20000000000 */
[----:B0-----:R-:W-:Y:S01]  /*6910*/  FMUL.FTZ R85, R82, R85 ;  /* 0x0000005552557220 */ /* 0x001fe20000410000 */
[----:B------:R-:W-:-:S06]  /*6920*/  ISETP.GE.U32.AND P2, PT, R0, UR13, PT ;  /* 0x0000000d00007c0c */ /* 0x000fcc000bf46070 */
[----:B------:R-:W1:Y:S04]  /*6930*/  MUFU.EX2 R86, R86 ;  /* 0x0000005600567308 */ /* 0x000e680000000800 */
[----:B------:R0:W2:Y:S01]  /*6940*/  MUFU.EX2 R140, R142 ;  /* 0x0000008e008c7308 */ /* 0x0000a20000000800 */
[----:B------:R-:W-:Y:S01]  /*6950*/  FMUL.FTZ R82, R82, R115 ;  /* 0x0000007352527220 */ /* 0x000fe20000410000 */
[----:B------:R-:W-:Y:S01]  /*6960*/  FMUL.FTZ R115, R14, UR12 ;  /* 0x0000000c0e737c20 */ /* 0x000fe20008410000 */
[----:B------:R-:W-:Y:S02]  /*6970*/  IADD3 R143, PT, PT, R0, 0x2, RZ ;  /* 0x00000002008f7810 */ /* 0x000fe40007ffe0ff */
[----:B------:R-:W-:Y:S02]  /*6980*/  FSEL R54, R54, RZ, !P2 ;  /* 0x000000ff36367208 */ /* 0x000fe40005000000 */
[----:B------:R-:W-:-:S02]  /*6990*/  FSEL R55, R55, RZ, !P3 ;  /* 0x000000ff37377208 */ /* 0x000fc40005800000 */
[----:B0-----:R-:W-:Y:S01]  /*69a0*/  IADD3 R142, PT, PT, R0, 0x3, RZ ;  /* 0x00000003008e7810 */ /* 0x001fe20007ffe0ff */
[----:B------:R-:W-:Y:S01]  /*69b0*/  FMUL.RZ R115, R115, 0.15915493667125701904 ;  /* 0x3e22f98373737820 */ /* 0x000fe2000040c000 */
[----:B------:R-:W-:Y:S01]  /*69c0*/  FSEL R56, R56, 1, !P2 ;  /* 0x3f80000038387808 */ /* 0x000fe20005000000 */
[----:B-1----:R-:W-:Y:S01]  /*69d0*/  FMUL.FTZ R87, R86, R87 ;  /* 0x0000005756577220 */ /* 0x002fe20000410000 */
[----:B------:R-:W-:Y:S01]  /*69e0*/  ISETP.GE.U32.AND P5, PT, R142, UR13, PT ;  /* 0x0000000d8e007c0c */ /* 0x000fe2000bfa6070 */
[C---:B--2---:R-:W-:Y:S01]  /*69f0*/  FMUL.FTZ R91, R140.reuse, R91 ;  /* 0x0000005b8c5b7220 */ /* 0x044fe20000410000 */
[----:B------:R-:W-:Y:S01]  /*6a00*/  ISETP.GE.U32.AND P4, PT, R143, UR13, PT ;  /* 0x0000000d8f007c0c */ /* 0x000fe2000bf86070 */
[----:B------:R-:W-:Y:S01]  /*6a10*/  FMUL.FTZ R90, R140, R90 ;  /* 0x0000005a8c5a7220 */ /* 0x000fe20000410000 */
[----:B------:R-:W-:Y:S01]  /*6a20*/  FMUL.FTZ R142, R106, R14 ;  /* 0x0000000e6a8e7220 */ /* 0x000fe20000410000 */
[----:B------:R-:W-:Y:S01]  /*6a30*/  FSEL R57, R57, 1, !P3 ;  /* 0x3f80000039397808 */ /* 0x000fe20005800000 */
[----:B------:R-:W-:Y:S01]  /*6a40*/  FMUL.FTZ R86, R86, R94 ;  /* 0x0000005e56567220 */ /* 0x000fe20000410000 */
[----:B------:R-:W-:Y:S01]  /*6a50*/  FMUL.FTZ R140, R54, R55 ;  /* 0x00000037368c7220 */ /* 0x000fe20000410000 */
[----:B------:R-:W-:Y:S01]  /*6a60*/  MUFU.SIN R94, R115 ;  /* 0x00000073005e7308 */ /* 0x000fe20000000400 */
[----:B------:R0:W-:Y:S02]  /*6a70*/  STS.U16 [R58+0x24c0], R59 ;  /* 0x0024c03b3a007388 */ /* 0x0001e40000000400 */
[----:B------:R-:W-:-:S05]  /*6a80*/  FFMA.FTZ R140, R56, R57, -R140 ;  /* 0x00000039388c7223 */ /* 0x000fca000001088c */
[----:B------:R1:W2:Y:S01]  /*6a90*/  MUFU.COS R95, R115 ;  /* 0x00000073005f7308 */ /* 0x0002a20000000000 */
[----:B0-----:R-:W-:Y:S02]  /*6aa0*/  FSEL R58, R99, RZ, !P4 ;  /* 0x000000ff633a7208 */ /* 0x001fe40006000000 */
[----:B------:R-:W-:Y:S01]  /*6ab0*/  FSEL R59, R98, 1, !P4 ;  /* 0x3f800000623b7808 */ /* 0x000fe20006000000 */
[----:B-1----:R-:W-:-:S04]  /*6ac0*/  FMUL.FTZ R115, R56, R55 ;  /* 0x0000003738737220 */ /* 0x002fc80000410000 */
[----:B------:R-:W2:Y:S01]  /*6ad0*/  MUFU.EX2 R142, R142 ;  /* 0x0000008e008e7308 */ /* 0x000ea20000000800 */
[-C--:B------:R-:W-:Y:S01]  /*6ae0*/  FMUL.FTZ R98, R58, R140.reuse ;  /* 0x0000008c3a627220 */ /* 0x080fe20000410000 */
[----:B------:R-:W-:Y:S01]  /*6af0*/  FFMA.FTZ R115, R54, R57, R115 ;  /* 0x0000003936737223 */ /* 0x000fe20000010073 */
[----:B------:R-:W-:Y:S01]  /*6b00*/  FSEL R60, R60, RZ, !P5 ;  /* 0x000000ff3c3c7208 */ /* 0x000fe20006800000 */
[----:B------:R-:W-:Y:S02]  /*6b10*/  FMUL.FTZ R99, R15, UR12 ;  /* 0x0000000c0f637c20 */ /* 0x000fe40008410000 */
[-C--:B------:R-:W-:Y:S01]  /*6b20*/  FMUL.FTZ R108, R58, R115.reuse ;  /* 0x000000733a6c7220 */ /* 0x080fe20000410000 */
[----:B------:R-:W-:Y:S01]  /*6b30*/  FFMA.FTZ R115, R59, R115, R98 ;  /* 0x000000733b737223 */ /* 0x000fe20000010062 */
[----:B------:R-:W-:Y:S02]  /*6b40*/  FSEL R61, R61, 1, !P5 ;  /* 0x3f8000003d3d7808 */ /* 0x000fe40006800000 */
[----:B------:R-:W-:Y:S01]  /*6b50*/  FFMA.FTZ R140, R59, R140, -R108 ;  /* 0x0000008c3b8c7223 */ /* 0x000fe2000001086c */
[----:B------:R-:W-:Y:S01]  /*6b60*/  FMUL.FTZ R108, R60, R115 ;  /* 0x000000733c6c7220 */ /* 0x000fe20000410000 */
[----:B------:R-:W-:Y:S01]  /*6b70*/  FMUL.RZ R99, R99, 0.15915493667125701904 ;  /* 0x3e22f98363637820 */ /* 0x000fe2000040c000 */
[C---:B--2---:R-:W-:Y:S01]  /*6b80*/  FMUL.FTZ R95, R142.reuse, R95 ;  /* 0x0000005f8e5f7220 */ /* 0x044fe20000410000 */
[----:B------:R-:W-:Y:S01]  /*6b90*/  FMUL.FTZ R94, R142, R94 ;  /* 0x0000005e8e5e7220 */ /* 0x000fe20000410000 */
[CC--:B------:R-:W-:Y:S01]  /*6ba0*/  FFMA.FTZ R108, R61.reuse, R140.reuse, -R108 ;  /* 0x0000008c3d6c7223 */ /* 0x0c0fe2000001086c */
[----:B------:R-:W-:Y:S01]  /*6bb0*/  FMUL.FTZ R142, R60, R140 ;  /* 0x0000008c3c8e7220 */ /* 0x000fe20000410000 */
[----:B------:R-:W-:Y:S01]  /*6bc0*/  FMUL.FTZ R140, R106, R15 ;  /* 0x0000000f6a8c7220 */ /* 0x000fe20000410000 */
[----:B------:R-:W-:Y:S02]  /*6bd0*/  MUFU.SIN R98, R99 ;  /* 0x0000006300627308 */ /* 0x000fe40000000400 */
[----:B------:R-:W-:-:S06]  /*6be0*/  FFMA.FTZ R115, R61, R115, R142 ;  /* 0x000000733d737223 */ /* 0x000fcc000001008e */
[----:B------:R-:W0:Y:S01]  /*6bf0*/  MUFU.COS R99, R99 ;  /* 0x0000006300637308 */ /* 0x000e220000000000 */
[----:B------:R-:W-:Y:S01]  /*6c00*/  IADD3 R142, PT, PT, R0, 0x4, RZ ;  /* 0x00000004008e7810 */ /* 0x000fe20007ffe0ff */
[----:B------:R-:W-:Y:S02]  /*6c10*/  HADD2.F32 R63, -RZ, R63.H0_H0 ;  /* 0x2000003fff3f7230 */ /* 0x000fe40000004100 */
[----:B------:R-:W-:-:S04]  /*6c20*/  HADD2.F32 R62, -RZ, R62.H0_H0 ;  /* 0x2000003eff3e7230 */ /* 0x000fc80000004100 */
[----:B------:R-:W0:Y:S01]  /*6c30*/  MUFU.EX2 R140, R140 ;  /* 0x0000008c008c7308 */ /* 0x000e220000000800 */
[----:B------:R-:W-:Y:S01]  /*6c40*/  ISETP.GE.U32.AND P6, PT, R142, UR13, PT ;  /* 0x0000000d8e007c0c */ /* 0x000fe2000bfc6070 */
[C---:B------:R-:W-:Y:S01]  /*6c50*/  FMUL.FTZ R63, R39.reuse, R63 ;  /* 0x0000003f273f7220 */ /* 0x040fe20000410000 */
[----:B------:R-:W-:Y:S01]  /*6c60*/  FMUL.FTZ R143, R39, R62 ;  /* 0x0000003e278f7220 */ /* 0x000fe20000410000 */
[----:B------:R-:W-:Y:S02]  /*6c70*/  IADD3 R142, PT, PT, R0, 0x5, RZ ;  /* 0x00000005008e7810 */ /* 0x000fe40007ffe0ff */
[----:B------:R-:W-:Y:S02]  /*6c80*/  FSEL R62, R64, RZ, !P6 ;  /* 0x000000ff403e7208 */ /* 0x000fe40007000000 */
[----:B------:R-:W-:Y:S02]  /*6c90*/  FSEL R63, R63, RZ, !P2 ;  /* 0x000000ff3f3f7208 */ /* 0x000fe40005000000 */
[----:B------:R-:W-:-:S02]  /*6ca0*/  FSEL R64, R143, RZ, !P2 ;  /* 0x000000ff8f407208 */ /* 0x000fc40005000000 */
[----:B------:R-:W-:Y:S01]  /*6cb0*/  ISETP.GE.U32.AND P2, PT, R142, UR13, PT ;  /* 0x0000000d8e007c0c */ /* 0x000fe2000bf46070 */
[C---:B0-----:R-:W-:Y:S01]  /*6cc0*/  FMUL.FTZ R99, R140.reuse, R99 ;  /* 0x000000638c637220 */ /* 0x041fe20000410000 */
[----:B------:R-:W-:Y:S01]  /*6cd0*/  FMUL.FTZ R98, R140, R98 ;  /* 0x000000628c627220 */ /* 0x000fe20000410000 */
[----:B------:R-:W-:Y:S01]  /*6ce0*/  FSEL R65, R65, 1, !P6 ;  /* 0x3f80000041417808 */ /* 0x000fe20007000000 */
[C---:B------:R-:W-:Y:S01]  /*6cf0*/  FMUL.FTZ R140, R62.reuse, R108 ;  /* 0x0000006c3e8c7220 */ /* 0x040fe20000410000 */
[----:B------:R-:W-:Y:S02]  /*6d00*/  HADD2.F32 R68, -RZ, R68.H0_H0 ;  /* 0x20000044ff447230 */ /* 0x000fe40000004100 */
[----:B------:R-:W-:Y:S02]  /*6d10*/  HADD2.F32 R142, -RZ, R66.H0_H0 ;  /* 0x20000042ff8e7230 */ /* 0x000fe40000004100 */
[-C--:B------:R-:W-:Y:S01]  /*6d20*/  FMUL.FTZ R143, R62, R115.reuse ;  /* 0x000000733e8f7220 */ /* 0x080fe20000410000 */
[----:B------:R-:W-:Y:S01]  /*6d30*/  FSEL R66, R69, RZ, !P2 ;  /* 0x000000ff45427208 */ /* 0x000fe20005000000 */
[----:B------:R-:W-:Y:S01]  /*6d40*/  FFMA.FTZ R115, R65, R115, R140 ;  /* 0x0000007341737223 */ /* 0x000fe2000001008c */
[C---:B------:R-:W-:Y:S01]  /*6d50*/  FMUL.FTZ R68, R38.reuse, R68 ;  /* 0x0000004426447220 */ /* 0x040fe20000410000 */
[----:B------:R-:W-:Y:S01]  /*6d60*/  FMUL.FTZ R69, R38, R142 ;  /* 0x0000008e26457220 */ /* 0x000fe20000410000 */
[----:B------:R-:W-:Y:S01]  /*6d70*/  FSEL R67, R67, 1, !P2 ;  /* 0x3f80000043437808 */ /* 0x000fe20005000000 */
[----:B------:R-:W-:Y:S01]  /*6d80*/  FFMA.FTZ R108, R65, R108, -R143 ;  /* 0x0000006c416c7223 */ /* 0x000fe2000001088f */
[----:B------:R-:W-:Y:S01]  /*6d90*/  IADD3 R140, PT, PT, R0, 0x6, RZ ;  /* 0x00000006008c7810 */ /* 0x000fe20007ffe0ff */
[----:B------:R-:W-:Y:S01]  /*6da0*/  FMUL.FTZ R142, R66, R115 ;  /* 0x00000073428e7220 */ /* 0x000fe20000410000 */
[----:B------:R-:W-:-:S02]  /*6db0*/  FSEL R68, R68, RZ, !P3 ;  /* 0x000000ff44447208 */ /* 0x000fc40005800000 */
[----:B------:R-:W-:Y:S01]  /*6dc0*/  FSEL R69, R69, RZ, !P3 ;  /* 0x000000ff45457208 */ /* 0x000fe20005800000 */
[CC--:B------:R-:W-:Y:S01]  /*6dd0*/  FFMA.FTZ R142, R67.reuse, R108.reuse, -R142 ;  /* 0x0000006c438e7223 */ /* 0x0c0fe2000001088e */
[----:B------:R-:W-:Y:S01]  /*6de0*/  ISETP.GE.U32.AND P3, PT, R140, UR13, PT ;  /* 0x0000000d8c007c0c */ /* 0x000fe2000bf66070 */
[----:B------:R-:W-:Y:S01]  /*6df0*/  FMUL.FTZ R108, R66, R108 ;  /* 0x0000006c426c7220 */ /* 0x000fe20000410000 */
[----:B------:R-:W-:Y:S02]  /*6e00*/  FMUL.FTZ R140, R16, UR12 ;  /* 0x0000000c108c7c20 */ /* 0x000fe40008410000 */
[----:B------:R-:W-:Y:S01]  /*6e10*/  FSEL R70, R70, RZ, !P3 ;  /* 0x000000ff46467208 */ /* 0x000fe20005800000 */
[----:B------:R-:W-:Y:S01]  /*6e20*/  FFMA.FTZ R115, R67, R115, R108 ;  /* 0x0000007343737223 */ /* 0x000fe2000001006c */
[----:B------:R0:W-:Y:S01]  /*6e30*/  STS.U16 [R75+0x2500], R71 ;  /* 0x002500474b007388 */ /* 0x0001e20000000400 */
[----:B------:R-:W-:Y:S01]  /*6e40*/  FMUL.RZ R140, R140, 0.15915493667125701904 ;  /* 0x3e22f9838c8c7820 */ /* 0x000fe2000040c000 */
[----:B------:R-:W-:-:S02]  /*6e50*/  HADD2.F32 R76, -RZ, R76.H0_H0 ;  /* 0x2000004cff4c7230 */ /* 0x000fc40000004100 */
[C---:B------:R-:W-:Y:S01]  /*6e60*/  FMUL.FTZ R143, R70.reuse, R142 ;  /* 0x0000008e468f7220 */ /* 0x040fe20000410000 */
[----:B------:R-:W-:Y:S01]  /*6e70*/  MUFU.SIN R108, R140 ;  /* 0x0000008c006c7308 */ /* 0x000fe20000000400 */
[----:B0-----:R-:W-:Y:S01]  /*6e80*/  FSEL R71, R113, 1, !P3 ;  /* 0x3f80000071477808 */ /* 0x001fe20005800000 */
[----:B------:R-:W-:Y:S01]  /*6e90*/  FMUL.FTZ R113, R70, R115 ;  /* 0x0000007346717220 */ /* 0x000fe20000410000 */
[----:B------:R-:W-:-:S05]  /*6ea0*/  HADD2.F32 R75, -RZ, R109.H0_H0 ;  /* 0x2000006dff4b7230 */ /* 0x000fca0000004100 */
[----:B------:R0:W1:Y:S01]  /*6eb0*/  MUFU.COS R109, R140 ;  /* 0x0000008c006d7308 */ /* 0x0000620000000000 */
[----:B------:R-:W-:Y:S01]  /*6ec0*/  FFMA.FTZ R113, R71, R142, -R113 ;  /* 0x0000008e47717223 */ /* 0x000fe20000010871 */
[----:B------:R-:W-:Y:S01]  /*6ed0*/  FMUL.FTZ R142, R37, R76 ;  /* 0x0000004c258e7220 */ /* 0x000fe20000410000 */
[----:B------:R-:W-:Y:S01]  /*6ee0*/  FFMA.FTZ R115, R71, R115, R143 ;  /* 0x0000007347737223 */ /* 0x000fe2000001008f */
[----:B------:R-:W-:Y:S02]  /*6ef0*/  HADD2.F32 R76, -RZ, R73.H0_H0 ;  /* 0x20000049ff4c7230 */ /* 0x000fe40000004100 */
[----:B0-----:R-:W-:Y:S01]  /*6f00*/  FMUL.FTZ R140, R37, R75 ;  /* 0x0000004b258c7220 */ /* 0x001fe20000410000 */
[----:B------:R-:W-:Y:S01]  /*6f10*/  IADD3 R75, PT, PT, R0, 0x7, RZ ;  /* 0x00000007004b7810 */ /* 0x000fe20007ffe0ff */
[----:B------:R-:W-:Y:S01]  /*6f20*/  HADD2.F32 R143, -RZ, R72.H0_H0 ;  /* 0x20000048ff8f7230 */ /* 0x000fe20000004100 */
[----:B------:R-:W-:Y:S02]  /*6f30*/  FSEL R73, R142, RZ, !P4 ;  /* 0x000000ff8e497208 */ /* 0x000fe40006000000 */
[----:B------:R-:W-:-:S02]  /*6f40*/  FSEL R72, R140, RZ, !P4 ;  /* 0x000000ff8c487208 */ /* 0x000fc40006000000 */
[----:B------:R-:W-:Y:S01]  /*6f50*/  ISETP.GE.U32.AND P4, PT, R75, UR13, PT ;  /* 0x0000000d4b007c0c */ /* 0x000fe2000bf86070 */
[----:B------:R-:W-:-:S03]  /*6f60*/  FMUL.FTZ R75, R36, R143 ;  /* 0x0000008f244b7220 */ /* 0x000fc60000410000 */
[----:B------:R-:W-:Y:S01]  /*6f70*/  FSEL R74, R74, RZ, !P4 ;  /* 0x000000ff4a4a7208 */ /* 0x000fe20006000000 */
[----:B------:R-:W-:Y:S01]  /*6f80*/  FMUL.FTZ R76, R36, R76 ;  /* 0x0000004c244c7220 */ /* 0x000fe20000410000 */
[----:B------:R-:W-:Y:S02]  /*6f90*/  FSEL R77, R77, 1, !P4 ;  /* 0x3f8000004d4d7808 */ /* 0x000fe40006000000 */
[----:B------:R-:W-:Y:S01]  /*6fa0*/  IADD3 R142, PT, PT, R0, 0x8, RZ ;  /* 0x00000008008e7810 */ /* 0x000fe20007ffe0ff */
[----:B------:R-:W-:Y:S01]  /*6fb0*/  FMUL.FTZ R155, R74, R113 ;  /* 0x000000714a9b7220 */ /* 0x000fe20000410000 */
[----:B------:R-:W-:Y:S01]  /*6fc0*/  FSEL R75, R75, RZ, !P5 ;  /* 0x000000ff4b4b7208 */ /* 0x000fe20006800000 */
[----:B------:R-:W-:Y:S01]  /*6fd0*/  FMUL.FTZ R140, R106, R16 ;  /* 0x000000106a8c7220 */ /* 0x000fe20000410000 */
[----:B------:R-:W-:Y:S01]  /*6fe0*/  FSEL R76, R76, RZ, !P5 ;  /* 0x000000ff4c4c7208 */ /* 0x000fe20006800000 */
[-C--:B------:R-:W-:Y:S01]  /*6ff0*/  FFMA.FTZ R155, R77, R115.reuse, R155 ;  /* 0x000000734d9b7223 */ /* 0x080fe2000001009b */
[----:B------:R-:W-:Y:S01]  /*7000*/  ISETP.GE.U32.AND P5, PT, R142, UR13, PT ;  /* 0x0000000d8e007c0c */ /* 0x000fe2000bfa6070 */
[----:B------:R-:W-:-:S03]  /*7010*/  FMUL.FTZ R115, R74, R115 ;  /* 0x000000734a737220 */ /* 0x000fc60000410000 */
[----:B------:R-:W-:Y:S01]  /*7020*/  FSEL R78, R78, RZ, !P5 ;  /* 0x000000ff4e4e7208 */ /* 0x000fe20006800000 */
[----:B------:R-:W-:Y:S01]  /*7030*/  FFMA.FTZ R113, R77, R113, -R115 ;  /* 0x000000714d717223 */ /* 0x000fe20000010873 */
[----:B------:R-:W1:Y:S01]  /*7040*/  MUFU.EX2 R140, R140 ;  /* 0x0000008c008c7308 */ /* 0x000e620000000800 */
[----:B------:R-:W-:Y:S02]  /*7050*/  FSEL R79, R79, 1, !P5 ;  /* 0x3f8000004f4f7808 */ /* 0x000fe40006800000 */
[C---:B------:R-:W-:Y:S01]  /*7060*/  FMUL.FTZ R115, R78.reuse, R113 ;  /* 0x000000714e737220 */ /* 0x040fe20000410000 */
[-C--:B------:R-:W-:Y:S01]  /*7070*/  FMUL.FTZ R154, R78, R155.reuse ;  /* 0x0000009b4e9a7220 */ /* 0x080fe20000410000 */
[----:B------:R-:W-:Y:S02]  /*7080*/  HADD2.F32 R142, -RZ, R81.H0_H0 ;  /* 0x20000051ff8e7230 */ /* 0x000fe40000004100 */
[----:B------:R-:W-:Y:S01]  /*7090*/  FFMA.FTZ R155, R79, R155, R115 ;  /* 0x0000009b4f9b7223 */ /* 0x000fe20000010073 */
[----:B------:R-:W-:Y:S01]  /*70a0*/  FMUL.FTZ R115, R17, UR12 ;  /* 0x0000000c11737c20 */ /* 0x000fe20008410000 */
[----:B------:R-:W-:-:S02]  /*70b0*/  HADD2.F32 R81, -RZ, R83.H0_H0 ;  /* 0x20000053ff517230 */ /* 0x000fc40000004100 */
[----:B------:R-:W-:Y:S01]  /*70c0*/  FMUL.FTZ R142, R35, R142 ;  /* 0x0000008e238e7220 */ /* 0x000fe20000410000 */
[----:B------:R-:W-:Y:S02]  /*70d0*/  FMUL.RZ R115, R115, 0.15915493667125701904 ;  /* 0x3e22f98373737820 */ /* 0x000fe4000040c000 */
[----:B------:R-:W-:Y:S01]  /*70e0*/  FMUL.FTZ R81, R35, R81 ;  /* 0x0000005123517220 */ /* 0x000fe20000410000 */
[C---:B-1----:R-:W-:Y:S01]  /*70f0*/  FMUL.FTZ R109, R140.reuse, R109 ;  /* 0x0000006d8c6d7220 */ /* 0x042fe20000410000 */
[----:B------:R-:W-:Y:S01]  /*7100*/  FMUL.FTZ R108, R140, R108 ;  /* 0x0000006c8c6c7220 */ /* 0x000fe20000410000 */
[----:B------:R-:W-:Y:S01]  /*7110*/  FFMA.FTZ R154, R79, R113, -R154 ;  /* 0x000000714f9a7223 */ /* 0x000fe2000001089a */
[----:B------:R-:W-:Y:S01]  /*7120*/  IADD3 R140, PT, PT, R0, 0x9, RZ ;  /* 0x00000009008c7810 */ /* 0x000fe20007ffe0ff */
[----:B------:R-:W-:Y:S01]  /*7130*/  FMUL.FTZ R113, R106, R17 ;  /* 0x000000116a717220 */ /* 0x000fe20000410000 */
[----:B------:R-:W-:Y:S01]  /*7140*/  HADD2.F32 R84, -RZ, R84.H0_H0 ;  /* 0x20000054ff547230 */ /* 0x000fe20000004100 */
[----:B------:R-:W-:Y:S01]  /*7150*/  MUFU.SIN R106, R115 ;  /* 0x00000073006a7308 */ /* 0x000fe20000000400 */
[----:B------:R-:W-:Y:S01]  /*7160*/  HADD2.F32 R83, -RZ, R80.H0_H0 ;  /* 0x20000050ff537230 */ /* 0x000fe20000004100 */
[----:B------:R-:W-:-:S02]  /*7170*/  FSEL R80, R142, RZ, !P6 ;  /* 0x000000ff8e507208 */ /* 0x000fc40007000000 */
[----:B------:R-:W-:Y:S02]  /*7180*/  FSEL R81, R81, RZ, !P6 ;  /* 0x000000ff51517208 */ /* 0x000fe40007000000 */
[----:B------:R-:W-:Y:S02]  /*7190*/  ISETP.GE.U32.AND P6, PT, R140, UR13, PT ;  /* 0x0000000d8c007c0c */ /* 0x000fe4000bfc6070 */
[----:B------:R-:W0:Y:S01]  /*71a0*/  MUFU.COS R115, R115 ;  /* 0x0000007300737308 */ /* 0x000e220000000000 */
[C---:B------:R-:W-:Y:S01]  /*71b0*/  FMUL.FTZ R83, R158.reuse, R83 ;  /* 0x000000539e537220 */ /* 0x040fe20000410000 */
[----:B------:R-:W-:Y:S01]  /*71c0*/  FMUL.FTZ R84, R158, R84 ;  /* 0x000000549e547220 */ /* 0x000fe20000410000 */
[----:B------:R-:W-:Y:S02]  /*71d0*/  FSEL R82, R82, RZ, !P6 ;  /* 0x000000ff52527208 */ /* 0x000fe40007000000 */
[----:B------:R-:W-:-:S03]  /*71e0*/  IADD3 R140, PT, PT, R0, 0xa, RZ ;  /* 0x0000000a008c7810 */ /* 0x000fc60007ffe0ff */
[----:B------:R-:W0:Y:S01]  /*71f0*/  MUFU.EX2 R113, R113 ;  /* 0x0000007100717308 */ /* 0x000e220000000800 */
[----:B------:R-:W-:Y:S02]  /*7200*/  FSEL R83, R83, RZ, !P2 ;  /* 0x000000ff53537208 */ /* 0x000fe40005000000 */
[----:B------:R-:W-:Y:S02]  /*7210*/  FSEL R84, R84, RZ, !P2 ;  /* 0x000000ff54547208 */ /* 0x000fe40005000000 */
[----:B------:R-:W-:Y:S01]  /*7220*/  ISETP.GE.U32.AND P2, PT, R140, UR13, PT ;  /* 0x0000000d8c007c0c */ /* 0x000fe2000bf46070 */
[C---:B------:R-:W-:Y:S01]  /*7230*/  FMUL.FTZ R140, R82.reuse, R154 ;  /* 0x0000009a528c7220 */ /* 0x040fe20000410000 */
[----:B------:R-:W-:Y:S01]  /*7240*/  FSEL R85, R85, 1, !P6 ;  /* 0x3f80000055557808 */ /* 0x000fe20007000000 */
[----:B------:R-:W-:Y:S01]  /*7250*/  FMUL.FTZ R142, R82, R155 ;  /* 0x0000009b528e7220 */ /* 0x000fe20000410000 */
[----:B------:R-:W-:-:S03]  /*7260*/  FSEL R86, R86, RZ, !P2 ;  /* 0x000000ff56567208 */ /* 0x000fc60005000000 */
[C---:B------:R-:W-:Y:S01]  /*7270*/  FFMA.FTZ R155, R85.reuse, R155, R140 ;  /* 0x0000009b559b7223 */ /* 0x040fe2000001008c */
[----:B------:R-:W-:Y:S01]  /*7280*/  FFMA.FTZ R154, R85, R154, -R142 ;  /* 0x0000009a559a7223 */ /* 0x000fe2000001088e */
[----:B------:R-:W-:Y:S01]  /*7290*/  FSEL R87, R87, 1, !P2 ;  /* 0x3f80000057577808 */ /* 0x000fe20005000000 */
[C---:B0-----:R-:W-:Y:S01]  /*72a0*/  FMUL.FTZ R115, R113.reuse, R115 ;  /* 0x0000007371737220 */ /* 0x041fe20000410000 */
[C---:B------:R-:W-:Y:S01]  /*72b0*/  FMUL.FTZ R140, R86.reuse, R155 ;  /* 0x0000009b568c7220 */ /* 0x040fe20000410000 */
[----:B------:R-:W-:Y:S01]  /*72c0*/  FMUL.FTZ R113, R113, R106 ;  /* 0x0000006a71717220 */ /* 0x000fe20000410000 */
[-C--:B------:R-:W-:Y:S02]  /*72d0*/  FMUL.FTZ R106, R86, R154.reuse ;  /* 0x0000009a566a7220 */ /* 0x080fe40000410000 */
[C---:B------:R-:W-:Y:S01]  /*72e0*/  FFMA.FTZ R154, R87.reuse, R154, -R140 ;  /* 0x0000009a579a7223 */ /* 0x040fe2000001088c */
[----:B------:R-:W-:Y:S01]  /*72f0*/  FMUL.FTZ R140, R64, R55 ;  /* 0x00000037408c7220 */ /* 0x000fe20000410000 */
[----:B------:R-:W-:Y:S01]  /*7300*/  FFMA.FTZ R155, R87, R155, R106 ;  /* 0x0000009b579b7223 */ /* 0x000fe2000001006a */
[----:B------:R-:W-:-:S02]  /*7310*/  FMUL.FTZ R106, R63, R55 ;  /* 0x000000373f6a7220 */ /* 0x000fc40000410000 */
[-C--:B------:R-:W-:Y:S02]  /*7320*/  FFMA.FTZ R140, R63, R57.reuse, R140 ;  /* 0x000000393f8c7223 */ /* 0x080fe4000001008c */
[----:B------:R-:W-:Y:S02]  /*7330*/  FFMA.FTZ R106, R64, R57, -R106 ;  /* 0x00000039406a7223 */ /* 0x000fe4000001086a */
[----:B------:R-:W-:Y:S01]  /*7340*/  FADD.FTZ R140, R68, R140 ;  /* 0x0000008c448c7221 */ /* 0x000fe20000010000 */
[----:B------:R-:W-:Y:S02]  /*7350*/  HADD2.F32 R89, -RZ, R89.H0_H0 ;  /* 0x20000059ff597230 */ /* 0x000fe40000004100 */
[----:B------:R-:W-:Y:S01]  /*7360*/  FADD.FTZ R106, R69, R106 ;  /* 0x0000006a456a7221 */ /* 0x000fe20000010000 */
[----:B------:R-:W-:Y:S02]  /*7370*/  HADD2.F32 R88, -RZ, R88.H0_H0 ;  /* 0x20000058ff587230 */ /* 0x000fe40000004100 */
[C---:B------:R-:W-:Y:S01]  /*7380*/  FMUL.FTZ R143, R58.reuse, R140 ;  /* 0x0000008c3a8f7220 */ /* 0x040fe20000410000 */
[----:B------:R-:W-:Y:S01]  /*7390*/  FMUL.FTZ R142, R58, R106 ;  /* 0x0000006a3a8e7220 */ /* 0x000fe20000410000 */
[----:B------:R-:W-:-:S02]  /*73a0*/  FMUL.FTZ R89, R159, R89 ;  /* 0x000000599f597220 */ /* 0x000fc40000410000 */
[----:B------:R-:W-:Y:S01]  /*73b0*/  FFMA.FTZ R106, R59, R106, -R143 ;  /* 0x0000006a3b6a7223 */ /* 0x000fe2000001088f */
[----:B------:R-:W-:Y:S01]  /*73c0*/  FMUL.FTZ R143, R159, R88 ;  /* 0x000000589f8f7220 */ /* 0x000fe20000410000 */
[----:B------:R-:W-:Y:S01]  /*73d0*/  FFMA.FTZ R140, R59, R140, R142 ;  /* 0x0000008c3b8c7223 */ /* 0x000fe2000001008e */
[----:B------:R-:W-:Y:S01]  /*73e0*/  IADD3 R142, PT, PT, R0, 0xb, RZ ;  /* 0x0000000b008e7810 */ /* 0x000fe20007ffe0ff */
[----:B------:R-:W-:Y:S01]  /*73f0*/  FADD.FTZ R106, R73, R106 ;  /* 0x0000006a496a7221 */ /* 0x000fe20000010000 */
[----:B------:R-:W-:Y:S01]  /*7400*/  FSEL R88, R89, RZ, !P3 ;  /* 0x000000ff59587208 */ /* 0x000fe20005800000 */
[----:B------:R-:W-:Y:S01]  /*7410*/  FADD.FTZ R140, R72, R140 ;  /* 0x0000008c488c7221 */ /* 0x000fe20000010000 */
[----:B------:R-:W-:Y:S02]  /*7420*/  FSEL R89, R143, RZ, !P3 ;  /* 0x000000ff8f597208 */ /* 0x000fe40005800000 */
[----:B------:R-:W-:Y:S01]  /*7430*/  ISETP.GE.U32.AND P3, PT, R142, UR13, PT ;  /* 0x0000000d8e007c0c */ /* 0x000fe2000bf66070 */
[C---:B------:R-:W-:Y:S01]  /*7440*/  FMUL.FTZ R142, R60.reuse, R106 ;  /* 0x0000006a3c8e7220 */ /* 0x040fe20000410000 */
[----:B------:R-:W-:-:S02]  /*7450*/  FMUL.FTZ R143, R60, R140 ;  /* 0x0000008c3c8f7220 */ /* 0x000fc40000410000 */
[----:B------:R-:W-:Y:S01]  /*7460*/  FSEL R90, R90, RZ, !P3 ;  /* 0x000000ff5a5a7208 */ /* 0x000fe20005800000 */
[C---:B------:R-:W-:Y:S01]  /*7470*/  FFMA.FTZ R140, R61.reuse, R140, R142 ;  /* 0x0000008c3d8c7223 */ /* 0x040fe2000001008e */
[----:B------:R-:W-:Y:S01]  /*7480*/  FFMA.FTZ R106, R61, R106, -R143 ;  /* 0x0000006a3d6a7223 */ /* 0x000fe2000001088f */
[----:B------:R-:W-:Y:S02]  /*7490*/  FSEL R91, R91, 1, !P3 ;  /* 0x3f8000005b5b7808 */ /* 0x000fe40005800000 */
[C---:B------:R-:W-:Y:S01]  /*74a0*/  FMUL.FTZ R143, R90.reuse, R155 ;  /* 0x0000009b5a8f7220 */ /* 0x040fe20000410000 */
[----:B------:R-:W-:Y:S01]  /*74b0*/  FADD.FTZ R140, R75, R140 ;  /* 0x0000008c4b8c7221 */ /* 0x000fe20000010000 */
[-C--:B------:R-:W-:Y:S01]  /*74c0*/  FMUL.FTZ R142, R90, R154.reuse ;  /* 0x0000009a5a8e7220 */ /* 0x080fe20000410000 */
[----:B------:R-:W-:Y:S01]  /*74d0*/  FADD.FTZ R106, R76, R106 ;  /* 0x0000006a4c6a7221 */ /* 0x000fe20000010000 */
[----:B------:R-:W-:Y:S01]  /*74e0*/  FFMA.FTZ R154, R91, R154, -R143 ;  /* 0x0000009a5b9a7223 */ /* 0x000fe2000001088f */
[----:B------:R-:W-:-:S02]  /*74f0*/  HADD2.F32 R93, -RZ, R93.H0_H0 ;  /* 0x2000005dff5d7230 */ /* 0x000fc40000004100 */
[C---:B------:R-:W-:Y:S01]  /*7500*/  FMUL.FTZ R143, R62.reuse, R140 ;  /* 0x0000008c3e8f7220 */ /* 0x040fe20000410000 */
[----:B------:R-:W-:Y:S02]  /*7510*/  HADD2.F32 R92, -RZ, R92.H0_H0 ;  /* 0x2000005cff5c7230 */ /* 0x000fe40000004100 */
[----:B------:R-:W-:Y:S01]  /*7520*/  FFMA.FTZ R155, R91, R155, R142 ;  /* 0x0000009b5b9b7223 */ /* 0x000fe2000001008e */
[-C--:B------:R-:W-:Y:S01]  /*7530*/  FMUL.FTZ R142, R62, R106.reuse ;  /* 0x0000006a3e8e7220 */ /* 0x080fe20000410000 */
[C---:B------:R-:W-:Y:S01]  /*7540*/  FFMA.FTZ R106, R65.reuse, R106, -R143 ;  /* 0x0000006a416a7223 */ /* 0x040fe2000001088f */
[C---:B------:R-:W-:Y:S01]  /*7550*/  FMUL.FTZ R93, R160.reuse, R93 ;  /* 0x0000005da05d7220 */ /* 0x040fe20000410000 */
[----:B------:R-:W-:Y:S01]  /*7560*/  FMUL.FTZ R143, R160, R92 ;  /* 0x0000005ca08f7220 */ /* 0x000fe20000410000 */
[----:B------:R-:W-:Y:S01]  /*7570*/  FFMA.FTZ R140, R65, R140, R142 ;  /* 0x0000008c418c7223 */ /* 0x000fe2000001008e */
[----:B------:R-:W-:Y:S01]  /*7580*/  IADD3 R142, PT, PT, R0, 0xc, RZ ;  /* 0x0000000c008e7810 */ /* 0x000fe20007ffe0ff */
[----:B------:R-:W-:Y:S01]  /*7590*/  FADD.FTZ R106, R81, R106 ;  /* 0x0000006a516a7221 */ /* 0x000fe20000010000 */
[----:B------:R-:W-:Y:S01]  /*75a0*/  FSEL R92, R93, RZ, !P4 ;  /* 0x000000ff5d5c7208 */ /* 0x000fe20006000000 */
[----:B------:R-:W-:Y:S01]  /*75b0*/  FADD.FTZ R140, R80, R140 ;  /* 0x0000008c508c7221 */ /* 0x000fe20000010000 */
[----:B------:R-:W-:-:S02]  /*75c0*/  FSEL R93, R143, RZ, !P4 ;  /* 0x000000ff8f5d7208 */ /* 0x000fc40006000000 */
[----:B------:R-:W-:Y:S01]  /*75d0*/  ISETP.GE.U32.AND P4, PT, R142, UR13, PT ;  /* 0x0000000d8e007c0c */ /* 0x000fe2000bf86070 */
[C---:B------:R-:W-:Y:S01]  /*75e0*/  FMUL.FTZ R142, R66.reuse, R106 ;  /* 0x0000006a428e7220 */ /* 0x040fe20000410000 */
[-C--:B------:R-:W-:Y:S02]  /*75f0*/  FMUL.FTZ R143, R66, R140.reuse ;  /* 0x0000008c428f7220 */ /* 0x080fe40000410000 */
        /* <DEDUP_REMOVED lines=14> */
[----:B------:R-:W-:Y:S01]  /*76e0*/  FFMA.FTZ R106, R71, R106, -R143 ;  /* 0x0000006a476a7223 */ /* 0x000fe2000001088f */
[C---:B------:R-:W-:Y:S01]  /*76f0*/  FMUL.FTZ R97, R163.reuse, R97 ;  /* 0x00000061a3617220 */ /* 0x040fe20000410000 */
[----:B------:R-:W-:Y:S01]  /*7700*/  FMUL.FTZ R143, R163, R96 ;  /* 0x00000060a38f7220 */ /* 0x000fe20000410000 */
[----:B------:R-:W-:Y:S01]  /*7710*/  FFMA.FTZ R140, R71, R140, R142 ;  /* 0x0000008c478c7223 */ /* 0x000fe2000001008e */
[----:B------:R-:W-:Y:S02]  /*7720*/  IADD3 R142, PT, PT, R0, 0xd, RZ ;  /* 0x0000000d008e7810 */ /* 0x000fe40007ffe0ff */
[----:B------:R-:W-:Y:S01]  /*7730*/  FSEL R96, R97, RZ, !P5 ;  /* 0x000000ff61607208 */ /* 0x000fe20006800000 */
[----:B------:R-:W-:Y:S01]  /*7740*/  FADD.FTZ R106, R89, R106 ;  /* 0x0000006a596a7221 */ /* 0x000fe20000010000 */
[----:B------:R-:W-:-:S02]  /*7750*/  FSEL R97, R143, RZ, !P5 ;  /* 0x000000ff8f617208 */ /* 0x000fc40006800000 */
[----:B------:R-:W-:Y:S01]  /*7760*/  ISETP.GE.U32.AND P5, PT, R142, UR13, PT ;  /* 0x0000000d8e007c0c */ /* 0x000fe2000bfa6070 */
[----:B------:R-:W-:Y:S01]  /*7770*/  FADD.FTZ R140, R88, R140 ;  /* 0x0000008c588c7221 */ /* 0x000fe20000010000 */
[----:B------:R-:W-:Y:S02]  /*7780*/  FMUL.FTZ R142, R74, R106 ;  /* 0x0000006a4a8e7220 */ /* 0x000fe40000410000 */
[----:B------:R-:W-:Y:S01]  /*7790*/  FSEL R98, R98, RZ, !P5 ;  /* 0x000000ff62627208 */ /* 0x000fe20006800000 */
[-C--:B------:R-:W-:Y:S01]  /*77a0*/  FMUL.FTZ R143, R74, R140.reuse ;  /* 0x0000008c4a8f7220 */ /* 0x080fe20000410000 */
[----:B------:R-:W-:Y:S01]  /*77b0*/  FFMA.FTZ R140, R77, R140, R142 ;  /* 0x0000008c4d8c7223 */ /* 0x000fe2000001008e */
[----:B------:R-:W-:Y:S02]  /*77c0*/  FSEL R99, R99, 1, !P5 ;  /* 0x3f80000063637808 */ /* 0x000fe40006800000 */
[C---:B------:R-:W-:Y:S01]  /*77d0*/  FMUL.FTZ R142, R98.reuse, R154 ;  /* 0x0000009a628e7220 */ /* 0x040fe20000410000 */
[----:B------:R-:W-:Y:S01]  /*77e0*/  FFMA.FTZ R106, R77, R106, -R143 ;  /* 0x0000006a4d6a7223 */ /* 0x000fe2000001088f */
[----:B------:R-:W-:-:S02]  /*77f0*/  FMUL.FTZ R143, R98, R155 ;  /* 0x0000009b628f7220 */ /* 0x000fc40000410000 */
[----:B------:R-:W-:Y:S01]  /*7800*/  FFMA.FTZ R155, R99, R155, R142 ;  /* 0x0000009b639b7223 */ /* 0x000fe2000001008e */
[----:B------:R-:W-:Y:S01]  /*7810*/  FADD.FTZ R142, R92, R140 ;  /* 0x0000008c5c8e7221 */ /* 0x000fe20000010000 */
[----:B------:R-:W-:Y:S01]  /*7820*/  FADD.FTZ R140, R93, R106 ;  /* 0x0000006a5d8c7221 */ /* 0x000fe20000010000 */
[----:B------:R-:W-:-:S03]  /*7830*/  FFMA.FTZ R154, R99, R154, -R143 ;  /* 0x0000009a639a7223 */ /* 0x000fc6000001088f */
[C---:B------:R-:W-:Y:S01]  /*7840*/  FMUL.FTZ R106, R78.reuse, R140 ;  /* 0x0000008c4e6a7220 */ /* 0x040fe20000410000 */
[-C--:B------:R-:W-:Y:S01]  /*7850*/  FMUL.FTZ R143, R78, R142.reuse ;  /* 0x0000008e4e8f7220 */ /* 0x080fe20000410000 */
[----:B------:R-:W-:Y:S02]  /*7860*/  HADD2.F32 R101, -RZ, R101.H0_H0 ;  /* 0x20000065ff657230 */ /* 0x000fe40000004100 */
[C---:B------:R-:W-:Y:S01]  /*7870*/  FFMA.FTZ R106, R79.reuse, R142, R106 ;  /* 0x0000008e4f6a7223 */ /* 0x040fe2000001006a */
[----:B------:R-:W-:Y:S01]  /*7880*/  FFMA.FTZ R140, R79, R140, -R143 ;  /* 0x0000008c4f8c7223 */ /* 0x000fe2000001088f */
[----:B------:R-:W-:Y:S02]  /*7890*/  HADD2.F32 R100, -RZ, R100.H0_H0 ;  /* 0x20000064ff647230 */ /* 0x000fe40000004100 */
[----:B------:R-:W-:Y:S01]  /*78a0*/  FADD.FTZ R106, R96, R106 ;  /* 0x0000006a606a7221 */ /* 0x000fe20000010000 */
[C---:B------:R-:W-:Y:S01]  /*78b0*/  FMUL.FTZ R101, R164.reuse, R101 ;  /* 0x00000065a4657220 */ /* 0x040fe20000410000 */
[----:B------:R-:W-:Y:S01]  /*78c0*/  FADD.FTZ R140, R97, R140 ;  /* 0x0000008c618c7221 */ /* 0x000fe20000010000 */
[----:B------:R-:W-:Y:S01]  /*78d0*/  FMUL.FTZ R100, R164, R100 ;  /* 0x00000064a4647220 */ /* 0x000fe20000410000 */
[----:B------:R-:W-:-:S02]  /*78e0*/  FMUL.FTZ R143, R82, R106 ;  /* 0x0000006a528f7220 */ /* 0x000fc40000410000 */
[-C--:B------:R-:W-:Y:S01]  /*78f0*/  FMUL.FTZ R142, R82, R140.reuse ;  /* 0x0000008c528e7220 */ /* 0x080fe20000410000 */
[----:B------:R-:W-:Y:S01]  /*7900*/  FSEL R101, R101, RZ, !P6 ;  /* 0x000000ff65657208 */ /* 0x000fe20007000000 */
[C---:B------:R-:W-:Y:S01]  /*7910*/  FFMA.FTZ R140, R85.reuse, R140, -R143 ;  /* 0x0000008c558c7223 */ /* 0x040fe2000001088f */
[----:B------:R-:W-:Y:S01]  /*7920*/  HADD2.F32 R102, -RZ, R102.H0_H0 ;  /* 0x20000066ff667230 */ /* 0x000fe20000004100 */
[----:B------:R-:W-:Y:S01]  /*7930*/  FSEL R100, R100, RZ, !P6 ;  /* 0x000000ff64647208 */ /* 0x000fe20007000000 */
[----:B------:R-:W-:Y:S01]  /*7940*/  FFMA.FTZ R106, R85, R106, R142 ;  /* 0x0000006a556a7223 */ /* 0x000fe2000001008e */
[----:B------:R-:W-:Y:S02]  /*7950*/  HADD2.F32 R103, -RZ, R103.H0_H0 ;  /* 0x20000067ff677230 */ /* 0x000fe40000004100 */
[----:B------:R-:W-:Y:S01]  /*7960*/  FADD.FTZ R140, R101, R140 ;  /* 0x0000008c658c7221 */ /* 0x000fe20000010000 */
[----:B------:R-:W-:Y:S01]  /*7970*/  FMUL.FTZ R102, R165, R102 ;  /* 0x00000066a5667220 */ /* 0x000fe20000410000 */
[----:B------:R-:W-:-:S02]  /*7980*/  FADD.FTZ R106, R100, R106 ;  /* 0x0000006a646a7221 */ /* 0x000fc40000010000 */
[C---:B------:R-:W-:Y:S01]  /*7990*/  FMUL.FTZ R142, R86.reuse, R140 ;  /* 0x0000008c568e7220 */ /* 0x040fe20000410000 */
[----:B------:R-:W-:Y:S01]  /*79a0*/  FMUL.FTZ R103, R165, R103 ;  /* 0x00000067a5677220 */ /* 0x000fe20000410000 */
[-C--:B------:R-:W-:Y:S01]  /*79b0*/  FMUL.FTZ R143, R86, R106.reuse ;  /* 0x0000006a568f7220 */ /* 0x080fe20000410000 */
[----:B------:R-:W-:Y:S01]  /*79c0*/  FSEL R102, R102, RZ, !P2 ;  /* 0x000000ff66667208 */ /* 0x000fe20005000000 */
[----:B------:R-:W-:Y:S02]  /*79d0*/  FFMA.FTZ R106, R87, R106, R142 ;  /* 0x0000006a576a7223 */ /* 0x000fe4000001008e */
[----:B------:R-:W-:Y:S01]  /*79e0*/  FSEL R103, R103, RZ, !P2 ;  /* 0x000000ff67677208 */ /* 0x000fe20005000000 */
[----:B------:R-:W-:Y:S01]  /*79f0*/  FFMA.FTZ R140, R87, R140, -R143 ;  /* 0x0000008c578c7223 */ /* 0x000fe2000001088f */
[----:B------:R-:W-:-:S03]  /*7a00*/  FADD.FTZ R106, R102, R106 ;  /* 0x0000006a666a7221 */ /* 0x000fc60000010000 */
[----:B------:R-:W-:Y:S01]  /*7a10*/  FADD.FTZ R140, R103, R140 ;  /* 0x0000008c678c7221 */ /* 0x000fe20000010000 */
[C---:B------:R-:W-:Y:S01]  /*7a20*/  FMUL.FTZ R143, R90.reuse, R106 ;  /* 0x0000006a5a8f7220 */ /* 0x040fe20000410000 */
[----:B------:R-:W-:Y:S02]  /*7a30*/  FSEL R105, R105, RZ, !P3 ;  /* 0x000000ff69697208 */ /* 0x000fe40005800000 */
[-C--:B------:R-:W-:Y:S01]  /*7a40*/  FMUL.FTZ R142, R90, R140.reuse ;  /* 0x0000008c5a8e7220 */ /* 0x080fe20000410000 */
[C---:B------:R-:W-:Y:S01]  /*7a50*/  FFMA.FTZ R140, R91.reuse, R140, -R143 ;  /* 0x0000008c5b8c7223 */ /* 0x040fe2000001088f */
[----:B------:R-:W-:Y:S01]  /*7a60*/  FSEL R104, R104, RZ, !P3 ;  /* 0x000000ff68687208 */ /* 0x000fe20005800000 */
[----:B------:R-:W-:Y:S02]  /*7a70*/  HADD2.F32 R141, -RZ, R141.H0_H0 ;  /* 0x2000008dff8d7230 */ /* 0x000fe40000004100 */
[----:B------:R-:W-:Y:S01]  /*7a80*/  FFMA.FTZ R106, R91, R106, R142 ;  /* 0x0000006a5b6a7223 */ /* 0x000fe2000001008e */
[----:B------:R-:W-:-:S02]  /*7a90*/  HADD2.F32 R107, -RZ, R107.H0_H0 ;  /* 0x2000006bff6b7230 */ /* 0x000fc40000004100 */
[----:B------:R-:W-:Y:S01]  /*7aa0*/  FADD.FTZ R140, R105, R140 ;  /* 0x0000008c698c7221 */ /* 0x000fe20000010000 */
[----:B------:R-:W-:Y:S01]  /*7ab0*/  FADD.FTZ R106, R104, R106 ;  /* 0x0000006a686a7221 */ /* 0x000fe20000010000 */
[----:B------:R-:W-:Y:S02]  /*7ac0*/  FMUL.FTZ R141, R148, R141 ;  /* 0x0000008d948d7220 */ /* 0x000fe40000410000 */
[----:B------:R-:W-:Y:S01]  /*7ad0*/  FMUL.FTZ R142, R94, R140 ;  /* 0x0000008c5e8e7220 */ /* 0x000fe20000410000 */
[----:B------:R-:W-:Y:S01]  /*7ae0*/  FMUL.FTZ R107, R148, R107 ;  /* 0x0000006b946b7220 */ /* 0x000fe20000410000 */
[-C--:B------:R-:W-:Y:S02]  /*7af0*/  FMUL.FTZ R143, R94, R106.reuse ;  /* 0x0000006a5e8f7220 */ /* 0x080fe40000410000 */
[----:B------:R-:W-:Y:S01]  /*7b00*/  FFMA.FTZ R142, R95, R106, R142 ;  /* 0x0000006a5f8e7223 */ /* 0x000fe2000001008e */
[----:B------:R-:W-:Y:S02]  /*7b10*/  FSEL R106, R141, RZ, !P4 ;  /* 0x000000ff8d6a7208 */ /* 0x000fe40006000000 */
[----:B------:R-:W-:-:S02]  /*7b20*/  FSEL R107, R107, RZ, !P4 ;  /* 0x000000ff6b6b7208 */ /* 0x000fc40006000000 */
[----:B------:R-:W-:Y:S01]  /*7b30*/  IADD3 R141, PT, PT, R0, 0xe, RZ ;  /* 0x0000000e008d7810 */ /* 0x000fe20007ffe0ff */
[----:B------:R-:W-:Y:S02]  /*7b40*/  HADD2.F32 R110, -RZ, R110.H0_H0 ;  /* 0x2000006eff6e7230 */ /* 0x000fe40000004100 */
[----:B------:R-:W-:Y:S01]  /*7b50*/  FFMA.FTZ R140, R95, R140, -R143 ;  /* 0x0000008c5f8c7223 */ /* 0x000fe2000001088f */
[----:B------:R-:W-:Y:S01]  /*7b60*/  ISETP.GE.U32.AND P2, PT, R141, UR13, PT ;  /* 0x0000000d8d007c0c */ /* 0x000fe2000bf46070 */
[----:B------:R-:W-:Y:S01]  /*7b70*/  FADD.FTZ R141, R107, R142 ;  /* 0x0000008e6b8d7221 */ /* 0x000fe20000010000 */
[----:B------:R-:W-:Y:S02]  /*7b80*/  HADD2.F32 R111, -RZ, R111.H0_H0 ;  /* 0x2000006fff6f7230 */ /* 0x000fe40000004100 */
[C---:B----4-:R-:W-:Y:S01]  /*7b90*/  FMUL.FTZ R110, R147.reuse, R110 ;  /* 0x0000006e936e7220 */ /* 0x050fe20000410000 */
[----:B------:R-:W-:Y:S01]  /*7ba0*/  FADD.FTZ R140, R106, R140 ;  /* 0x0000008c6a8c7221 */ /* 0x000fe20000010000 */
[----:B------:R-:W-:Y:S01]  /*7bb0*/  FMUL.FTZ R143, R98, R141 ;  /* 0x0000008d628f7220 */ /* 0x000fe20000410000 */
[----:B------:R-:W-:-:S02]  /*7bc0*/  FMUL.FTZ R111, R147, R111 ;  /* 0x0000006f936f7220 */ /* 0x000fc40000410000 */
[-C--:B------:R-:W-:Y:S01]  /*7bd0*/  FMUL.FTZ R142, R98, R140.reuse ;  /* 0x0000008c628e7220 */ /* 0x080fe20000410000 */
[----:B------:R-:W-:Y:S01]  /*7be0*/  FSEL R110, R110, RZ, !P5 ;  /* 0x000000ff6e6e7208 */ /* 0x000fe20006800000 */
[C---:B------:R-:W-:Y:S01]  /*7bf0*/  FFMA.FTZ R140, R99.reuse, R140, -R143 ;  /* 0x0000008c638c7223 */ /* 0x040fe2000001088f */
[----:B------:R-:W-:Y:S01]  /*7c00*/  FSEL R108, R108, RZ, !P2 ;  /* 0x000000ff6c6c7208 */ /* 0x000fe20005000000 */
[----:B------:R-:W-:Y:S01]  /*7c10*/  FFMA.FTZ R141, R99, R141, R142 ;  /* 0x0000008d638d7223 */ /* 0x000fe2000001008e */
[----:B------:R-:W-:Y:S01]  /*7c20*/  FSEL R111, R111, RZ, !P5 ;  /* 0x000000ff6f6f7208 */ /* 0x000fe20006800000 */
[----:B------:R-:W-:Y:S01]  /*7c30*/  FADD.FTZ R156, R110, R140 ;  /* 0x0000008c6e9c7221 */ /* 0x000fe20000010000 */
[----:B------:R-:W-:Y:S01]  /*7c40*/  FSEL R109, R109, 1, !P2 ;  /* 0x3f8000006d6d7808 */ /* 0x000fe20005000000 */
[C---:B------:R-:W-:Y:S01]  /*7c50*/  FMUL.FTZ R142, R108.reuse, R154 ;  /* 0x0000009a6c8e7220 */ /* 0x040fe20000410000 */
[----:B------:R-:W-:Y:S02]  /*7c60*/  HADD2.F32 R112, -RZ, R112.H0_H0 ;  /* 0x20000070ff707230 */ /* 0x000fe40000004100 */
[----:B------:R-:W-:Y:S01]  /*7c70*/  FADD.FTZ R141, R111, R141 ;  /* 0x0000008d6f8d7221 */ /* 0x000fe20000010000 */
[C---:B------:R-:W-:Y:S01]  /*7c80*/  FMUL.FTZ R140, R108.reuse, R156 ;  /* 0x0000009c6c8c7220 */ /* 0x040fe20000410000 */
[-C--:B------:R-:W-:Y:S01]  /*7c90*/  FMUL.FTZ R143, R108, R155.reuse ;  /* 0x0000009b6c8f7220 */ /* 0x080fe20000410000 */
[----:B------:R-:W-:Y:S01]  /*7ca0*/  FFMA.FTZ R155, R109, R155, R142 ;  /* 0x0000009b6d9b7223 */ /* 0x000fe2000001008e */
[----:B------:R-:W-:-:S02]  /*7cb0*/  HADD2.F32 R114, -RZ, R114.H0_H0 ;  /* 0x20000072ff727230 */ /* 0x000fc40000004100 */
[-C--:B------:R-:W-:Y:S01]  /*7cc0*/  FMUL.FTZ R142, R108, R141.reuse ;  /* 0x0000008d6c8e7220 */ /* 0x080fe20000410000 */
[----:B------:R-:W-:Y:S01]  /*7cd0*/  FFMA.FTZ R140, R109, R141, R140 ;  /* 0x0000008d6d8c7223 */ /* 0x000fe2000001008c */
[C---:B-----5:R-:W-:Y:S01]  /*7ce0*/  FMUL.FTZ R112, R145.reuse, R112 ;  /* 0x0000007091707220 */ /* 0x060fe20000410000 */
[----:B------:R-:W-:Y:S01]  /*7cf0*/  IADD3 R141, PT, PT, R0, 0xf, RZ ;  /* 0x0000000f008d7810 */ /* 0x000fe20007ffe0ff */
[----:B------:R-:W-:Y:S01]  /*7d00*/  FMUL.FTZ R114, R145, R114 ;  /* 0x0000007291727220 */ /* 0x000fe20000410000 */
[----:B------:R-:W-:Y:S02]  /*7d10*/  FFMA.FTZ R156, R109, R156, -R142 ;  /* 0x0000009c6d9c7223 */ /* 0x000fe4000001088e */
[----:B------:R-:W-:Y:S02]  /*7d20*/  ISETP.GE.U32.AND P3, PT, R141, UR13, PT ;  /* 0x0000000d8d007c0c */ /* 0x000fe4000bf66070 */
[----:B------:R-:W-:Y:S01]  /*7d30*/  FSEL R112, R112, RZ, !P2 ;  /* 0x000000ff70707208 */ /* 0x000fe20005000000 */
[----:B------:R-:W-:Y:S01]  /*7d40*/  HADD2.F32 R116, -RZ, R116.H0_H0 ;  /* 0x20000074ff747230 */ /* 0x000fe20000004100 */
[----:B------:R-:W-:-:S02]  /*7d50*/  FSEL R113, R113, RZ, !P3 ;  /* 0x000000ff71717208 */ /* 0x000fc40005800000 */
[----:B------:R-:W-:Y:S01]  /*7d60*/  FSEL R114, R114, RZ, !P2 ;  /* 0x000000ff72727208 */ /* 0x000fe20005000000 */
[----:B------:R-:W-:Y:S01]  /*7d70*/  FADD.FTZ R156, R112, R156 ;  /* 0x0000009c709c7221 */ /* 0x000fe20000010000 */
[----:B------:R-:W-:Y:S01]  /*7d80*/  HADD2.F32 R117, -RZ, R117.H0_H0 ;  /* 0x20000075ff757230 */ /* 0x000fe20000004100 */
[----:B------:R-:W-:Y:S01]  /*7d90*/  FSEL R115, R115, 1, !P3 ;  /* 0x3f80000073737808 */ /* 0x000fe20005800000 */
[----:B---3--:R-:W-:Y:S01]  /*7da0*/  FMUL.FTZ R116, R144, R116 ;  /* 0x0000007490747220 */ /* 0x008fe20000410000 */
[----:B------:R-:W-:Y:S01]  /*7db0*/  FADD.FTZ R140, R114, R140 ;  /* 0x0000008c728c7221 */ /* 0x000fe20000010000 */
[----:B------:R-:W-:Y:S01]  /*7dc0*/  FMUL.FTZ R157, R113, R156 ;  /* 0x0000009c719d7220 */ /* 0x000fe20000410000 */
[----:B------:R-:W-:Y:S02]  /*7dd0*/  FMUL.FTZ R117, R144, R117 ;  /* 0x0000007590757220 */ /* 0x000fe40000410000 */
[----:B------:R-:W-:Y:S01]  /*7de0*/  FSEL R116, R116, RZ, !P3 ;  /* 0x000000ff74747208 */ /* 0x000fe20005800000 */
[-C--:B------:R-:W-:Y:S01]  /*7df0*/  FFMA.FTZ R157, R115, R140.reuse, R157 ;  /* 0x0000008c739d7223 */ /* 0x080fe2000001009d */
[----:B------:R-:W-:Y:S01]  /*7e00*/  FMUL.FTZ R140, R113, R140 ;  /* 0x0000008c718c7220 */ /* 0x000fe20000410000 */
[----:B------:R-:W-:Y:S01]  /*7e10*/  FFMA.FTZ R154, R109, R154, -R143 ;  /* 0x0000009a6d9a7223 */ /* 0x000fe2000001088f */
[----:B------:R-:W-:Y:S01]  /*7e20*/  FSEL R117, R117, RZ, !P3 ;  /* 0x000000ff75757208 */ /* 0x000fe20005800000 */
[----:B------:R-:W-:Y:S01]  /*7e30*/  FADD.FTZ R157, R116, R157 ;  /* 0x0000009d749d7221 */ /* 0x000fe20000010000 */
[----:B------:R-:W-:Y:S01]  /*7e40*/  FFMA.FTZ R156, R115, R156, -R140 ;  /* 0x0000009c739c7223 */ /* 0x000fe2000001088c */
[----:B------:R-:W-:-:S03]  /*7e50*/  FMUL.FTZ R140, R113, R154 ;  /* 0x0000009a718c7220 */ /* 0x000fc60000410000 */
[----:B------:R-:W-:Y:S01]  /*7e60*/  FADD.FTZ R156, R117, R156 ;  /* 0x0000009c759c7221 */ /* 0x000fe20000010000 */
[----:B------:R-:W0:Y:S01]  /*7e70*/  SHFL.UP PT, R144, R157, 0x1, RZ ;  /* 0x042000009d907989 */ /* 0x000e2200000e00ff */
[-C--:B------:R-:W-:Y:S01]  /*7e80*/  FMUL.FTZ R141, R113, R155.reuse ;  /* 0x0000009b718d7220 */ /* 0x080fe20000410000 */
[C---:B------:R-:W-:Y:S02]  /*7e90*/  FFMA.FTZ R155, R115.reuse, R155, R140 ;  /* 0x0000009b739b7223 */ /* 0x040fe4000001008c */
[----:B------:R-:W1:Y:S01]  /*7ea0*/  SHFL.UP PT, R140, R156, 0x1, RZ ;  /* 0x042000009c8c7989 */ /* 0x000e6200000e00ff */
[----:B------:R-:W-:-:S03]  /*7eb0*/  FFMA.FTZ R154, R115, R154, -R141 ;  /* 0x0000009a739a7223 */ /* 0x000fc6000001088d */
        /* <DEDUP_REMOVED lines=43> */
[----:B------:R-:W0:Y:S04]  /*8170*/  SHFL.UP PT, R140, R157, 0x8, RZ ;  /* 0x050000009d8c7989 */ /* 0x000e2800000e00ff */
[----:B------:R-:W-:Y:S04]  /*8180*/  SHFL.UP PT, R141, R156, 0x8, RZ ;  /* 0x050000009c8d7989 */ /* 0x000fe800000e00ff */
[----:B------:R-:W1:Y:S04]  /*8190*/  SHFL.UP PT, R142, R155, 0x8, RZ ;  /* 0x050000009b8e7989 */ /* 0x000e6800000e00ff */
[----:B------:R-:W2:Y:S01]  /*81a0*/  SHFL.UP PT, R143, R154, 0x8, RZ ;  /* 0x050000009a8f7989 */ /* 0x000ea200000e00ff */
[----:B------:R-:W-:-:S03]  /*81b0*/  ISETP.GE.AND P2, PT, R146, 0x8, PT ;  /* 0x000000089200780c */ /* 0x000fc60003f46270 */
[----:B------:R-:W-:Y:S04]  /*81c0*/  STS.U16 [R135+0x2540], R136 ;  /* 0x0025408887007388 */ /* 0x000fe80000000400 */
[----:B------:R0:W-:Y:S02]  /*81d0*/  STS.U16 [R137+0x2580], R42 ;  /* 0x0025802a89007388 */ /* 0x0001e40000000400 */
[CC--:B0-----:R-:W-:Y:S01]  /*81e0*/  FMUL.FTZ R42, R154.reuse, R140.reuse ;  /* 0x0000008c9a2a7220 */ /* 0x0c1fe20000410000 */
[C---:B------:R-:W-:Y:S01]  /*81f0*/  FMUL.FTZ R140, R155.reuse, R140 ;  /* 0x0000008c9b8c7220 */ /* 0x040fe20000410000 */
[CC--:B-1----:R-:W-:Y:S02]  /*8200*/  FMUL.FTZ R135, R154.reuse, R142.reuse ;  /* 0x0000008e9a877220 */ /* 0x0c2fe40000410000 */
[CC--:B------:R-:W-:Y:S01]  /*8210*/  FFMA.FTZ R42, R155.reuse, R141.reuse, R42 ;  /* 0x0000008d9b2a7223 */ /* 0x0c0fe2000001002a */
[----:B------:R-:W-:Y:S01]  /*8220*/  FFMA.FTZ R140, R154, R141, -R140 ;  /* 0x0000008d9a8c7223 */ /* 0x000fe2000001088c */
[C---:B------:R-:W-:Y:S01]  /*8230*/  FMUL.FTZ R142, R155.reuse, R142 ;  /* 0x0000008e9b8e7220 */ /* 0x040fe20000410000 */
[-C--:B--2---:R-:W-:Y:S01]  /*8240*/  @P2 FFMA.FTZ R155, R155, R143.reuse, R135 ;  /* 0x0000008f9b9b2223 */ /* 0x084fe20000010087 */
[----:B------:R-:W-:Y:S01]  /*8250*/  @P2 FADD.FTZ R157, R157, R42 ;  /* 0x0000002a9d9d2221 */ /* 0x000fe20000010000 */
[----:B------:R-:W-:Y:S01]  /*8260*/  @P2 FADD.FTZ R156, R156, R140 ;  /* 0x0000008c9c9c2221 */ /* 0x000fe20000010000 */
[----:B------:R-:W-:-:S02]  /*8270*/  @P2 FFMA.FTZ R154, R154, R143, -R142 ;  /* 0x0000008f9a9a2223 */ /* 0x000fc4000001088e */
[----:B------:R-:W-:Y:S04]  /*8280*/  SHFL.UP PT, R137, R155, 0x10, RZ ;  /* 0x060000009b897989 */ /* 0x000fe800000e00ff */
[----:B------:R-:W0:Y:S04]  /*8290*/  SHFL.UP PT, R135, R157, 0x10, RZ ;  /* 0x060000009d877989 */ /* 0x000e2800000e00ff */
[----:B------:R-:W1:Y:S04]  /*82a0*/  SHFL.UP PT, R136, R156, 0x10, RZ ;  /* 0x060000009c887989 */ /* 0x000e6800000e00ff */
[----:B------:R-:W2:Y:S01]  /*82b0*/  SHFL.UP PT, R42, R154, 0x10, RZ ;  /* 0x060000009a2a7989 */ /* 0x000ea200000e00ff */
[----:B------:R-:W-:-:S03]  /*82c0*/  ISETP.NE.AND P3, PT, R146, 0x1f, PT ;  /* 0x0000001f9200780c */ /* 0x000fc60003f65270 */
[----:B------:R3:W-:Y:S04]  /*82d0*/  STS.U16 [R139+0x25c0], R138 ;  /* 0x0025c08a8b007388 */ /* 0x0007e80000000400 */
[----:B------:R-:W-:Y:S04]  /*82e0*/  STS.U16 [R41+0x2600], R43 ;  /* 0x0026002b29007388 */ /* 0x000fe80000000400 */
[----:B------:R4:W-:Y:S04]  /*82f0*/  STS.U16 [R40+0x2640], R134 ;  /* 0x0026408628007388 */ /* 0x0009e80000000400 */
[----:B------:R-:W-:Y:S04]  /*8300*/  STS.U16 [R133+0x2680], R132 ;  /* 0x0026808485007388 */ /* 0x000fe80000000400 */
[----:B------:R-:W-:Y:S04]  /*8310*/  STS.U16 [R131+0x26c0], R130 ;  /* 0x0026c08283007388 */ /* 0x000fe80000000400 */
[----:B------:R-:W-:Y:S04]  /*8320*/  STS.U16 [R129+0x2700], R128 ;  /* 0x0027008081007388 */ /* 0x000fe80000000400 */
[----:B------:R-:W-:Y:S01]  /*8330*/  STS.U16 [R127+0x2740], R126 ;  /* 0x0027407e7f007388 */ /* 0x000fe20000000400 */
[----:B------:R-:W-:-:S03]  /*8340*/  VOTEU.ANY UP0, P0 ;  /* 0x0000000000ff7886 */ /* 0x000fc60000000100 */
[----:B------:R-:W-:Y:S04]  /*8350*/  STS.U16 [R125+0x2780], R124 ;  /* 0x0027807c7d007388 */ /* 0x000fe80000000400 */
[----:B------:R-:W-:Y:S04]  /*8360*/  STS.U16 [R123+0x27c0], R122 ;  /* 0x0027c07a7b007388 */ /* 0x000fe80000000400 */
[----:B------:R-:W-:Y:S04]  /*8370*/  STS.U16 [R51+0x2800], R50 ;  /* 0x0028003233007388 */ /* 0x000fe80000000400 */
[----:B------:R5:W-:Y:S04]  /*8380*/  STS.U16 [R49+0x2840], R48 ;  /* 0x0028403031007388 */ /* 0x000be80000000400 */
[----:B------:R0:W-:Y:S01]  /*8390*/  STS.U16 [R47+0x2880], R46 ;  /* 0x0028802e2f007388 */ /* 0x0001e20000000400 */
[----:B------:R-:W-:-:S03]  /*83a0*/  @UP0 ULEA UR12, UR7, UR23, 0x4 ;  /* 0x00000017070c0291 */ /* 0x000fc6000f8e20ff */
[----:B------:R1:W-:Y:S01]  /*83b0*/  STS.U16 [R45+0x28c0], R44 ;  /* 0x0028c02c2d007388 */ /* 0x0003e20000000400 */
[--C-:B---3--:R-:W-:Y:S01]  /*83c0*/  SHF.R.U32.HI R138, RZ, 0x5, R34.reuse ;  /* 0x00000005ff8a7819 */ /* 0x108fe20000011622 */
[----:B----4-:R-:W-:Y:S01]  /*83d0*/  HFMA2 R40, -RZ, RZ, 1.875, 0 ;  /* 0x3f800000ff287431 */ /* 0x010fe200000001ff */
[----:B-----5:R-:W-:Y:S01]  /*83e0*/  @!P3 SHF.R.U32.HI R48, RZ, 0x1, R34 ;  /* 0x00000001ff30b819 */ /* 0x020fe20000011622 */
[----:B------:R-:W-:Y:S01]  /*83f0*/  NOP ;  /* 0x0000000000007918 */ /* 0x000fe20000000000 */
[CC--:B0-----:R-:W-:Y:S01]  /*8400*/  FMUL.FTZ R46, R155.reuse, R135.reuse ;  /* 0x000000879b2e7220 */ /* 0x0c1fe20000410000 */
[C---:B------:R-:W-:Y:S01]  /*8410*/  FMUL.FTZ R47, R154.reuse, R135 ;  /* 0x000000879a2f7220 */ /* 0x040fe20000410000 */
[CC--:B-1----:R-:W-:Y:S01]  /*8420*/  FMUL.FTZ R44, R155.reuse, R137.reuse ;  /* 0x000000899b2c7220 */ /* 0x0c2fe20000410000 */
[C---:B------:R-:W-:Y:S01]  /*8430*/  FMUL.FTZ R45, R154.reuse, R137 ;  /* 0x000000899a2d7220 */ /* 0x040fe20000410000 */
[CC--:B------:R-:W-:Y:S01]  /*8440*/  FFMA.FTZ R46, R154.reuse, R136.reuse, -R46 ;  /* 0x000000889a2e7223 */ /* 0x0c0fe2000001082e */
[C---:B------:R-:W-:Y:S01]  /*8450*/  FFMA.FTZ R47, R155.reuse, R136, R47 ;  /* 0x000000889b2f7223 */ /* 0x040fe2000001002f */
[-C--:B--2---:R-:W-:Y:S01]  /*8460*/  FFMA.FTZ R44, R154, R42.reuse, -R44 ;  /* 0x0000002a9a2c7223 */ /* 0x084fe2000001082c */
[----:B------:R-:W-:Y:S01]  /*8470*/  FFMA.FTZ R45, R155, R42, R45 ;  /* 0x0000002a9b2d7223 */ /* 0x000fe2000001002d */
[----:B------:R-:W-:-:S02]  /*8480*/  CS2R R42, SRZ ;  /* 0x00000000002a7805 */ /* 0x000fc4000001ff00 */
[----:B------:R-:W-:Y:S01]  /*8490*/  MOV R41, RZ ;  /* 0x000000ff00297202 */ /* 0x000fe20000000f00 */
[----:B------:R-:W-:Y:S01]  /*84a0*/  FADD.FTZ R46, R156, R46 ;  /* 0x0000002e9c2e7221 */ /* 0x000fe20000010000 */
[----:B------:R-:W-:Y:S01]  /*84b0*/  @!P3 LOP3.LUT R48, R48, 0x1f0, RZ, 0xc0, !PT ;  /* 0x000001f03030b812 */ /* 0x000fe200078ec0ff */
[----:B------:R-:W-:Y:S01]  /*84c0*/  FADD.FTZ R47, R157, R47 ;  /* 0x0000002f9d2f7221 */ /* 0x000fe20000010000 */
[C---:B------:R-:W-:Y:S01]  /*84d0*/  ISETP.NE.AND P4, PT, R138.reuse, 0x3, PT ;  /* 0x000000038a00780c */ /* 0x040fe20003f85270 */
[----:B------:R-:W-:Y:S01]  /*84e0*/  LDS.U16 R125, [R162+0x2100] ;  /* 0x00210000a27d7984 */ /* 0x000fe20000000400 */
[C---:B------:R-:W-:Y:S02]  /*84f0*/  ISETP.NE.AND P5, PT, R138.reuse, 0x2, PT ;  /* 0x000000028a00780c */ /* 0x040fe40003fa5270 */
[----:B------:R-:W-:Y:S01]  /*8500*/  ISETP.NE.AND P6, PT, R138, 0x1, PT ;  /* 0x000000018a00780c */ /* 0x000fe20003fc5270 */
[----:B------:R-:W-:Y:S01]  /*8510*/  LDS.U16 R126, [R162+0x2102] ;  /* 0x00210200a27e7984 */ /* 0x000fe20000000400 */
[----:B------:R-:W-:-:S03]  /*8520*/  ISETP.GE.AND P2, PT, R146, 0x10, PT ;  /* 0x000000109200780c */ /* 0x000fc60003f46270 */
        /* <DEDUP_REMOVED lines=31> */
[----:B------:R-:W-:Y:S01]  /*8720*/  @!P3 STS.128 [R48+UR23+0x4200], R44 ;  /* 0x0042002c3000b988 */ /* 0x000fe20008000c17 */
[----:B------:R-:W-:Y:S01]  /*8730*/  BAR.SYNC.DEFER_BLOCKING 0x0 ;  /* 0x0000000000007b1d */ /* 0x000fe20000010000 */
[----:B------:R-:W-:-:S02]  /*8740*/  FSEL R154, R154, R44, !P2 ;  /* 0x0000002c9a9a7208 */ /* 0x000fc40005000000 */
[----:B------:R-:W-:Y:S02]  /*8750*/  FSEL R155, R155, R45, !P2 ;  /* 0x0000002d9b9b7208 */ /* 0x000fe40005000000 */
[----:B------:R-:W-:Y:S02]  /*8760*/  FSEL R156, R156, R46, !P2 ;  /* 0x0000002e9c9c7208 */ /* 0x000fe40005000000 */
[----:B------:R-:W-:Y:S02]  /*8770*/  FSEL R157, R157, R47, !P2 ;  /* 0x0000002f9d9d7208 */ /* 0x000fe40005000000 */
[----:B------:R-:W0:Y:S04]  /*8780*/  LDS.128 R44, [UR23+0x4200] ;  /* 0x00420017ff2c7984 */ /* 0x000e280008000c00 */
[----:B------:R-:W1:Y:S01]  /*8790*/  LDS.128 R48, [UR23+0x4210] ;  /* 0x00421017ff307984 */ /* 0x000e620008000c00 */
[C---:B0-----:R-:W-:Y:S01]  /*87a0*/  FSEL R120, R44.reuse, R120, !P6 ;  /* 0x000000782c787208 */ /* 0x041fe20007000000 */
[-C--:B-1----:R-:W-:Y:S01]  /*87b0*/  FMUL.FTZ R161, R45, R49.reuse ;  /* 0x000000312da17220 */ /* 0x082fe20000410000 */
[----:B------:R-:W-:-:S03]  /*87c0*/  FMUL.FTZ R162, R44, R49 ;  /* 0x000000312ca27220 */ /* 0x000fc60000410000 */
[----:B------:R-:W-:Y:S01]  /*87d0*/  FFMA.FTZ R161, R44, R48, -R161 ;  /* 0x000000302ca17223 */ /* 0x000fe200000108a1 */
[----:B------:R-:W-:Y:S01]  /*87e0*/  FMUL.FTZ R44, R47, R49 ;  /* 0x000000312f2c7220 */ /* 0x000fe20000410000 */
[----:B------:R-:W-:-:S03]  /*87f0*/  FSEL R118, R46, R118, !P6 ;  /* 0x000000762e767208 */ /* 0x000fc60007000000 */
[C---:B------:R-:W-:Y:S01]  /*8800*/  FFMA.FTZ R44, R46.reuse, R48, -R44 ;  /* 0x000000302e2c7223 */ /* 0x040fe2000001082c */
[----:B------:R-:W-:-:S04]  /*8810*/  FMUL.FTZ R46, R46, R49 ;  /* 0x000000312e2e7220 */ /* 0x000fc80000410000 */
[-C--:B------:R-:W-:Y:S01]  /*8820*/  FFMA.FTZ R46, R47, R48.reuse, R46 ;  /* 0x000000302f2e7223 */ /* 0x080fe2000001002e */
[C---:B------:R-:W-:Y:S01]  /*8830*/  FSEL R119, R45.reuse, R119, !P6 ;  /* 0x000000772d777208 */ /* 0x040fe20007000000 */
[----:B------:R-:W-:Y:S01]  /*8840*/  FFMA.FTZ R162, R45, R48, R162 ;  /* 0x000000302da27223 */ /* 0x000fe200000100a2 */
[----:B------:R-:W-:Y:S01]  /*8850*/  FSEL R121, R47, R121, !P6 ;  /* 0x000000792f797208 */ /* 0x000fe20007000000 */
[----:B------:R-:W-:Y:S01]  /*8860*/  FADD.FTZ R50, R50, R44 ;  /* 0x0000002c32327221 */ /* 0x000fe20000010000 */
[----:B------:R-:W-:Y:S02]  /*8870*/  FADD.FTZ R51, R51, R46 ;  /* 0x0000002e33337221 */ /* 0x000fe40000010000 */
[----:B------:R-:W0:Y:S01]  /*8880*/  LDS.128 R44, [UR23+0x4220] ;  /* 0x00422017ff2c7984 */ /* 0x000e220008000c00 */
[----:B------:R-:W-:Y:S02]  /*8890*/  FSEL R120, R161, R120, !P5 ;  /* 0x00000078a1787208 */ /* 0x000fe40006800000 */
[----:B------:R-:W-:-:S02]  /*88a0*/  FSEL R121, R51, R121, !P5 ;  /* 0x0000007933797208 */ /* 0x000fc40006800000 */
[----:B------:R-:W-:Y:S02]  /*88b0*/  FSEL R119, R162, R119, !P5 ;  /* 0x00000077a2777208 */ /* 0x000fe40006800000 */
        /* <DEDUP_REMOVED lines=12> */
[----:B------:R-:W1:Y:S01]  /*8980*/  S2R R161, SR_LANEID ;  /* 0x0000000000a17919 */ /* 0x000e620000000000 */
[----:B------:R-:W-:Y:S02]  /*8990*/  FSEL R120, R48, R120, !P4 ;  /* 0x0000007830787208 */ /* 0x000fe40006000000 */
[----:B------:R-:W-:-:S02]  /*89a0*/  ISETP.GE.U32.AND P2, PT, R34, 0x20, PT ;  /* 0x000000202200780c */ /* 0x000fc40003f46070 */
[----:B------:R-:W-:Y:S01]  /*89b0*/  FSEL R119, R162, R119, !P4 ;  /* 0x00000077a2777208 */ /* 0x000fe20006000000 */
[----:B------:R-:W2:Y:S01]  /*89c0*/  SHFL.UP PT, R154, R154, 0x1, RZ ;  /* 0x042000009a9a7989 */ /* 0x000ea200000e00ff */
[----:B------:R-:W-:Y:S03]  /*89d0*/  BSSY.RECONVERGENT B0, `(.L_x_279) ;  /* 0x0000055000007945 */ /* 0x000fe60003800200 */
[----:B------:R-:W3:Y:S01]  /*89e0*/  SHFL.UP PT, R155, R155, 0x1, RZ ;  /* 0x042000009b9b7989 */ /* 0x000ee200000e00ff */
[----:B------:R-:W-:-:S03]  /*89f0*/  FSEL R118, R50, R118, !P4 ;  /* 0x0000007632767208 */ /* 0x000fc60006000000 */
[----:B------:R-:W4:Y:S01]  /*8a00*/  SHFL.UP PT, R156, R156, 0x1, RZ ;  /* 0x042000009c9c7989 */ /* 0x000f2200000e00ff */
[----:B------:R-:W-:-:S03]  /*8a10*/  FSEL R121, R51, R121, !P4 ;  /* 0x0000007933797208 */ /* 0x000fc60006000000 */
[----:B------:R-:W1:Y:S01]  /*8a20*/  SHFL.UP PT, R157, R157, 0x1, RZ ;  /* 0x042000009d9d7989 */ /* 0x000e6200000e00ff */
        /* <DEDUP_REMOVED lines=42> */
[----:B-1234-:R-:W-:Y:S06]  /*8cd0*/  @!P2 BRA `(.L_x_280) ;  /* 0x000000000050a947 */ /* 0x01efec0003800000 */
        /* <DEDUP_REMOVED lines=20> */
.L_x_280:
        /* <DEDUP_REMOVED lines=16> */
.L_x_281:
[----:B------:R-:W-:Y:S05]  /*8f20*/  BSYNC.RECONVERGENT B0 ;  /* 0x0000000000007941 */ /* 0x000fea0003800200 */
.L_x_279:
        /* <DEDUP_REMOVED lines=119> */
.L_x_283:
[----:B------:R-:W-:Y:S05]  /*96a0*/  BSYNC.RECONVERGENT B0 ;  /* 0x0000000000007941 */ /* 0x000fea0003800200 */
.L_x_282:
[----:B------:R-:W-:Y:S01]  /*96b0*/  UIADD3 UR7, UPT, UPT, UR7, 0x1, URZ ;  /* 0x0000000107077890 */ /* 0x000fe2000fffe0ff */
[----:B------:R-:W-:Y:S01]  /*96c0*/  FMUL.FTZ R126, R126, R63 ;  /* 0x0000003f7e7e7220 */ /* 0x000fe20000410000 */
[----:B------:R-:W-:Y:S01]  /*96d0*/  FMUL.FTZ R128, R128, R55 ;  /* 0x0000003780807220 */ /* 0x000fe20000410000 */
[----:B------:R-:W-:Y:S01]  /*96e0*/  FMUL.FTZ R130, R130, R72 ;  /* 0x0000004882827220 */ /* 0x000fe20000410000 */
[----:B------:R-:W-:Y:S01]  /*96f0*/  UISETP.GE.AND UP0, UPT, UR7, UR42, UPT ;  /* 0x0000002a0700728c */ /* 0x000fe2000bf06270 */
        /* <DEDUP_REMOVED lines=11> */
[----:B0-----:R-:W-:Y:S01]  /*97b0*/  FMUL.FTZ R41, R122, R114 ;  /* 0x000000727a297220 */ /* 0x001fe20000410000 */
        /* <DEDUP_REMOVED lines=34> */
.L_x_278:
[----:B------:R-:W2:Y:S01]  /*99e0*/  LDL.LU R51, [R1+0x50] ;  /* 0x0000500001337983 */ /* 0x000ea20000300800 */
[----:B------:R-:W-:Y:S01]  /*99f0*/  F2FP.F16.F32.PACK_AB R19, R20, R19 ;  /* 0x000000131413723e */ /* 0x000fe200000000ff */
[----:B------:R-:W-:Y:S01]  /*9a00*/  BAR.SYNC.DEFER_BLOCKING 0x0 ;  /* 0x0000000000007b1d */ /* 0x000fe20000010000 */
[----:B------:R-:W-:Y:S02]  /*9a10*/  F2FP.F16.F32.PACK_AB R21, R22, R21 ;  /* 0x000000151615723e */ /* 0x000fe400000000ff */
[----:B------:R-:W-:Y:S02]  /*9a20*/  F2FP.F16.F32.PACK_AB R23, R24, R23 ;  /* 0x000000171817723e */ /* 0x000fe400000000ff */
[----:B------:R-:W-:Y:S02]  /*9a30*/  F2FP.F16.F32.PACK_AB R25, R26, R25 ;  /* 0x000000191a19723e */ /* 0x000fe400000000ff */
[----:B------:R-:W-:Y:S01]  /*9a40*/  F2FP.F16.F32.PACK_AB R27, R28, R27 ;  /* 0x0000001b1c1b723e */ /* 0x000fe200000000ff */
[----:B------:R-:W3:Y:S01]  /*9a50*/  LDL.LU R50, [R1+0x4c] ;  /* 0x00004c0001327983 */ /* 0x000ee20000300800 */
[----:B------:R-:W0:Y:S01]  /*9a60*/  S2R R12, SR_TID.X ;  /* 0x00000000000c7919 */ /* 0x000e220000002100 */
[----:B------:R-:W-:-:S02]  /*9a70*/  F2FP.F16.F32.PACK_AB R29, R30, R29 ;  /* 0x0000001d1e1d723e */ /* 0x000fc400000000ff */
[----:B------:R-:W-:Y:S01]  /*9a80*/  F2FP.F16.F32.PACK_AB R31, R32, R31 ;  /* 0x0000001f201f723e */ /* 0x000fe200000000ff */
[----:B------:R-:W4:Y:S01]  /*9a90*/  LDL.LU R49, [R1+0x48] ;  /* 0x0000480001317983 */ /* 0x000f220000300800 */
[----:B------:R-:W-:Y:S01]  /*9aa0*/  F2FP.F16.F32.PACK_AB R18, R18, R33 ;  /* 0x000000211212723e */ /* 0x000fe200000000ff */
[----:B------:R-:W-:Y:S02]  /*9ab0*/  USHF.L.U32 UR8, UR6, 0xb, URZ ;  /* 0x0000000b06087899 */ /* 0x000fe400080006ff */
[----:B------:R-:W5:Y:S01]  /*9ac0*/  LDL.LU R48, [R1+0x44] ;  /* 0x0000440001307983 */ /* 0x000f620000300800 */
[----:B------:R-:W1:Y:S01]  /*9ad0*/  S2UR UR24, SR_CTAID.X ;  /* 0x00000000001879c3 */ /* 0x000e620000002500 */
[----:B------:R-:W-:Y:S01]  /*9ae0*/  UMOV UR9, URZ ;  /* 0x000000ff00097c82 */ /* 0x000fe20008000000 */
[----:B------:R-:W1:Y:S01]  /*9af0*/  LDCU.64 UR28, c[0x0][0x478] ;  /* 0x00008f00ff1c77ac */ /* 0x000e620008000a00 */
[----:B------:R-:W5:Y:S04]  /*9b00*/  LDL.LU R47, [R1+0x40] ;  /* 0x00004000012f7983 */ /* 0x000f680000300800 */
[----:B------:R-:W5:Y:S04]  /*9b10*/  LDL.LU R46, [R1+0x3c] ;  /* 0x00003c00012e7983 */ /* 0x000f680000300800 */
[----:B------:R-:W5:Y:S04]  /*9b20*/  LDL.LU R45, [R1+0x38] ;  /* 0x00003800012d7983 */ /* 0x000f680000300800 */
[----:B------:R-:W5:Y:S04]  /*9b30*/  LDL.LU R44, [R1+0x34] ;  /* 0x00003400012c7983 */ /* 0x000f680000300800 */
[----:B------:R-:W5:Y:S04]  /*9b40*/  LDL.LU R43, [R1+0x30] ;  /* 0x00003000012b7983 */ /* 0x000f680000300800 */
[----:B------:R-:W5:Y:S01]  /*9b50*/  LDL.LU R42, [R1+0x2c] ;  /* 0x00002c00012a7983 */ /* 0x000f620000300800 */
[----:B------:R-:W-:-:S02]  /*9b60*/  PRMT R2, R19, 0x7632, R2 ;  /* 0x0000763213027816 */ /* 0x000fc40000000002 */
[----:B------:R-:W-:Y:S01]  /*9b70*/  PRMT R3, R21, 0x7632, R3 ;  /* 0x0000763215037816 */ /* 0x000fe20000000003 */
[----:B------:R-:W5:Y:S01]  /*9b80*/  LDL.LU R41, [R1+0x28] ;  /* 0x0000280001297983 */ /* 0x000f620000300800 */
[----:B------:R-:W-:-:S03]  /*9b90*/  PRMT R4, R23, 0x7632, R4 ;  /* 0x0000763217047816 */ /* 0x000fc60000000004 */
[----:B------:R-:W5:Y:S01]  /*9ba0*/  LDL.LU R40, [R1+0x24] ;  /* 0x0000240001287983 */ /* 0x000f620000300800 */
[----:B------:R-:W-:-:S03]  /*9bb0*/  PRMT R5, R27, 0x7632, R5 ;  /* 0x000076321b057816 */ /* 0x000fc60000000005 */
[----:B------:R-:W5:Y:S04]  /*9bc0*/  LDL.LU R26, [R1+0x20] ;  /* 0x00002000011a7983 */ /* 0x000f680000300800 */
[----:B--2---:R-:W-:Y:S04]  /*9bd0*/  STS.U16 [R51], R19 ;  /* 0x0000001333007388 */ /* 0x004fe80000000400 */
[----:B---3--:R2:W-:Y:S04]  /*9be0*/  STS.U16 [R50+0x2], R2 ;  /* 0x0000020232007388 */ /* 0x0085e80000000400 */
[----:B----4-:R-:W-:Y:S01]  /*9bf0*/  STS.U16 [R49+0x4], R21 ;  /* 0x0000041531007388 */ /* 0x010fe20000000400 */
[----:B--2---:R-:W-:-:S03]  /*9c00*/  PRMT R2, R25, 0x7632, R2 ;  /* 0x0000763219027816 */ /* 0x004fc60000000002 */
[----:B-----5:R-:W-:Y:S04]  /*9c10*/  STS.U16 [R48+0x6], R3 ;  /* 0x0000060330007388 */ /* 0x020fe80000000400 */
[----:B------:R-:W-:Y:S04]  /*9c20*/  STS.U16 [R47+0x8], R23 ;  /* 0x000008172f007388 */ /* 0x000fe80000000400 */
[----:B------:R-:W-:Y:S04]  /*9c30*/  STS.U16 [R46+0xa], R4 ;  /* 0x00000a042e007388 */ /* 0x000fe80000000400 */
[----:B------:R2:W-:Y:S04]  /*9c40*/  STS.U16 [R45+0xc], R25 ;  /* 0x00000c192d007388 */ /* 0x0005e80000000400 */
[----:B------:R3:W-:Y:S04]  /*9c50*/  STS.U16 [R44+0xe], R2 ;  /* 0x00000e022c007388 */ /* 0x0007e80000000400 */
[----:B--2---:R-:W2:Y:S04]  /*9c60*/  LDL.LU R25, [R1+0x1c] ;  /* 0x00001c0001197983 */ /* 0x004ea80000300800 */
[----:B------:R-:W4:Y:S04]  /*9c70*/  LDL.LU R24, [R1+0x18] ;  /* 0x0000180001187983 */ /* 0x000f280000300800 */
[----:B---3--:R-:W3:Y:S04]  /*9c80*/  LDL.LU R2, [R1+0x14] ;  /* 0x0000140001027983 */ /* 0x008ee80000300800 */
[----:B------:R-:W5:Y:S04]  /*9c90*/  LDL.LU R7, [R1+0x90] ;  /* 0x0000900001077983 */ /* 0x000f680000300800 */
        /* <DEDUP_REMOVED lines=12> */
[----:B------:R-:W-:Y:S04]  /*9d60*/  STS.U16 [R43+0x10], R27 ;  /* 0x0000101b2b007388 */ /* 0x000fe80000000400 */
[----:B------:R-:W5:Y:S04]  /*9d70*/  LDL.LU R10, [R1+0x5c] ;  /* 0x00005c00010a7983 */ /* 0x000f680000300800 */
[----:B------:R0:W-:Y:S04]  /*9d80*/  STS.U16 [R42+0x12], R5 ;  /* 0x000012052a007388 */ /* 0x0001e80000000400 */
[----:B------:R-:W5:Y:S04]  /*9d90*/  LDL.LU R8, [R1+0x58] ;  /* 0x0000580001087983 */ /* 0x000f680000300800 */
[----:B0-----:R-:W5:Y:S01]  /*9da0*/  LDL.LU R5, [R1+0x54] ;  /* 0x0000540001057983 */ /* 0x001f620000300800 */
[----:B------:R-:W-:-:S02]  /*9db0*/  PRMT R3, R29, 0x7632, R3 ;  /* 0x000076321d037816 */ /* 0x000fc40000000003 */
[----:B------:R-:W-:Y:S02]  /*9dc0*/  PRMT R4, R31, 0x7632, R4 ;  /* 0x000076321f047816 */ /* 0x000fe40000000004 */
[----:B------:R-:W-:Y:S01]  /*9dd0*/  ISETP.NE.AND P0, PT, R12, RZ, PT ;  /* 0x000000ff0c00720c */ /* 0x000fe20003f05270 */
[----:B------:R-:W-:Y:S01]  /*9de0*/  STS.U16 [R41+0x14], R29 ;  /* 0x0000141d29007388 */ /* 0x000fe20000000400 */
[----:B------:R-:W-:Y:S01]  /*9df0*/  PRMT R6, R18, 0x7632, R6 ;  /* 0x0000763212067816 */ /* 0x000fe20000000006 */
[----:B------:R-:W-:Y:S02]  /*9e00*/  UIADD3 UR7, UPT, UPT, -UR8, UR15, URZ ;  /* 0x0000000f08077290 */ /* 0x000fe4000fffe1ff */
[----:B------:R-:W-:Y:S01]  /*9e10*/  STS.U16 [R40+0x16], R3 ;  /* 0x0000160328007388 */ /* 0x000fe20000000400 */
[----:B------:R-:W1:Y:S03]  /*9e20*/  LDCU.128 UR12, c[0x0][0x420] ;  /* 0x00008400ff0c77ac */ /* 0x000e660008000c00 */
[----:B------:R-:W-:Y:S01]  /*9e30*/  STS.U16 [R26+0x18], R31 ;  /* 0x0000181f1a007388 */ /* 0x000fe20000000400 */
[----:B-1----:R-:W-:-:S04]  /*9e40*/  UIMAD.WIDE.U32 UR8, UR24, UR12, UR8 ;  /* 0x0000000c180872a5 */ /* 0x002fc8000f8e0008 */
[----:B------:R-:W-:Y:S02]  /*9e50*/  UIMAD UR9, UR24, UR13, UR9 ;  /* 0x0000000d180972a4 */ /* 0x000fe4000f8e0209 */
[----:B------:R-:W-:Y:S02]  /*9e60*/  UIADD3 UR19, UP0, UPT, UR19, 0x2000, URZ ;  /* 0x0000200013137890 */ /* 0x000fe4000ff1e0ff */
[----:B------:R-:W-:Y:S02]  /*9e70*/  UIADD3 UR6, UPT, UPT, UR6, 0x1, URZ ;  /* 0x0000000106067890 */ /* 0x000fe4000fffe0ff */
[----:B------:R-:W-:Y:S02]  /*9e80*/  UIADD3.X UR21, UPT, UPT, URZ, UR21, URZ, UP0, !UPT ;  /* 0x00000015ff157290 */ /* 0x000fe400087fe4ff */
[----:B------:R-:W-:Y:S02]  /*9e90*/  UIADD3 UR20, UP1, UPT, UR20, 0x2000, URZ ;  /* 0x0000200014147890 */ /* 0x000fe4000ff3e0ff */
[----:B------:R-:W-:-:S02]  /*9ea0*/  UIADD3 UR16, UP2, UPT, UR16, 0x1000, URZ ;  /* 0x0000100010107890 */ /* 0x000fc4000ff5e0ff */
[----:B------:R-:W-:Y:S02]  /*9eb0*/  UIADD3 UR11, UP3, UPT, UR11, 0x1000, URZ ;  /* 0x000010000b0b7890 */ /* 0x000fe4000ff7e0ff */
[----:B------:R-:W-:Y:S02]  /*9ec0*/  UIADD3.X UR22, UPT, UPT, URZ, UR22, URZ, UP1, !UPT ;  /* 0x00000016ff167290 */ /* 0x000fe40008ffe4ff */
[----:B------:R-:W-:Y:S02]  /*9ed0*/  UIADD3.X UR18, UPT, UPT, URZ, UR18, URZ, UP2, !UPT ;  /* 0x00000012ff127290 */ /* 0x000fe400097fe4ff */
[----:B------:R-:W-:Y:S01]  /*9ee0*/  UIADD3.X UR17, UPT, UPT, URZ, UR17, URZ, UP3, !UPT ;  /* 0x00000011ff117290 */ /* 0x000fe20009ffe4ff */
[----:B--2---:R-:W-:Y:S04]  /*9ef0*/  STS.U16 [R25+0x1a], R4 ;  /* 0x00001a0419007388 */ /* 0x004fe80000000400 */
[----:B----4-:R-:W-:Y:S04]  /*9f00*/  STS.U16 [R24+0x1c], R18 ;  /* 0x00001c1218007388 */ /* 0x010fe80000000400 */
[----:B---3--:R0:W-:Y:S01]  /*9f10*/  STS.U16 [R2+0x1e], R6 ;  /* 0x00001e0602007388 */ /* 0x0081e20000000400 */
[----:B------:R-:W-:-:S03]  /*9f20*/  NOP ;  /* 0x0000000000007918 */ /* 0x000fc60000000000 */
[----:B-----5:R-:W-:Y:S01]  /*9f30*/  LDS.U16 R7, [R7] ;  /* 0x0000000007077984 */ /* 0x020fe20000000400 */
[----:B0-----:R-:W-:-:S03]  /*9f40*/  MOV R2, UR7 ;  /* 0x0000000700027c02 */ /* 0x001fc60008000f00 */
        /* <DEDUP_REMOVED lines=14> */
[----:B------:R0:W-:Y:S04]  /*a030*/  LDS.U16 R37, [R5+0x3c0] ;  /* 0x0003c00005257984 */ /* 0x0001e80000000400 */
[----:B------:R1:W-:Y:S01]  /*a040*/  @!P0 STS [UR23+0x1080], R2 ;  /* 0x00108002ff008988 */ /* 0x0003e20008000817 */
[----:B------:R-:W-:Y:S08]  /*a050*/  BAR.SYNC.DEFER_BLOCKING 0x0 ;  /* 0x0000000000007b1d */ /* 0x000ff00000010000 */
[----:B------:R-:W2:Y:S01]  /*a060*/  S2UR UR7, SR_CTAID.Y ;  /* 0x00000000000779c3 */ /* 0x000ea20000002600 */
[----:B------:R-:W3:Y:S01]  /*a070*/  LDS R4, [UR23+0x1080] ;  /* 0x00108017ff047984 */ /* 0x000ee20008000800 */
[----:B0-----:R-:W-:Y:S01]  /*a080*/  LOP3.LUT R5, R0, 0x3e00, RZ, 0xc0, !PT ;  /* 0x00003e0000057812 */ /* 0x001fe200078ec0ff */
[----:B--2---:R-:W-:-:S03]  /*a090*/  UIMAD.WIDE.U32 UR8, UR7, UR14, UR8 ;  /* 0x0000000e070872a5 */ /* 0x004fc6000f8e0008 */
[----:B------:R-:W-:Y:S01]  /*a0a0*/  LOP3.LUT R5, R5, 0x1f, R12, 0xf8, !PT ;  /* 0x0000001f05057812 */ /* 0x000fe200078ef80c */
[----:B------:R-:W-:-:S03]  /*a0b0*/  UIMAD UR15, UR7, UR15, UR9 ;  /* 0x0000000f070f72a4 */ /* 0x000fc6000f8e0209 */
[C---:B------:R-:W-:Y:S01]  /*a0c0*/  IADD3 R0, P0, PT, R5.reuse, UR8, RZ ;  /* 0x0000000805007c10 */ /* 0x040fe2000ff1e0ff */
[----:B------:R-:W0:Y:S01]  /*a0d0*/  LDCU UR7, c[0x0][0x394] ;  /* 0x00007280ff0777ac */ /* 0x000e220008000800 */
[C---:B------:R-:W-:Y:S02]  /*a0e0*/  LOP3.LUT R39, R5.reuse, 0x20, RZ, 0xfc, !PT ;  /* 0x0000002005277812 */ /* 0x040fe400078efcff */
[----:B------:R-:W-:Y:S02]  /*a0f0*/  IADD3.X R3, PT, PT, RZ, UR15, RZ, P0, !PT ;  /* 0x0000000fff037c10 */ /* 0x000fe400087fe4ff */
[C---:B-1----:R-:W-:Y:S02]  /*a100*/  LEA R2, P0, R0.reuse, UR28, 0x1 ;  /* 0x0000001c00027c11 */ /* 0x042fe4000f8008ff */
[----:B------:R-:W-:Y:S02]  /*a110*/  LOP3.LUT R41, R5, 0x40, RZ, 0xfc, !PT ;  /* 0x0000004005297812 */ /* 0x000fe400078efcff */
[----:B------:R-:W-:-:S02]  /*a120*/  LEA.HI.X R3, R0, UR29, R3, 0x1, P0 ;  /* 0x0000001d00037c11 */ /* 0x000fc400080f0c03 */
[C---:B------:R-:W-:Y:S02]  /*a130*/  LOP3.LUT R43, R5.reuse, 0xa0, RZ, 0xfc, !PT ;  /* 0x000000a0052b7812 */ /* 0x040fe400078efcff */
[C---:B------:R-:W-:Y:S02]  /*a140*/  LOP3.LUT R45, R5.reuse, 0xc0, RZ, 0xfc, !PT ;  /* 0x000000c0052d7812 */ /* 0x040fe400078efcff */
[-C--:B---3--:R-:W-:Y:S02]  /*a150*/  ISETP.GE.AND P2, PT, R5, R4.reuse, PT ;  /* 0x000000040500720c */ /* 0x088fe40003f46270 */
[-C--:B------:R-:W-:Y:S02]  /*a160*/  ISETP.GE.AND P1, PT, R39, R4.reuse, PT ;  /* 0x000000042700720c */ /* 0x080fe40003f26270 */
[----:B------:R-:W-:Y:S02]  /*a170*/  ISETP.GE.AND P0, PT, R41, R4, PT ;  /* 0x000000042900720c */ /* 0x000fe40003f06270 */
[----:B------:R-:W-:-:S02]  /*a180*/  LOP3.LUT R39, R5, 0x60, RZ, 0xfc, !PT ;  /* 0x0000006005277812 */ /* 0x000fc400078efcff */
[----:B------:R-:W-:Y:S02]  /*a190*/  LOP3.LUT R41, R5, 0x80, RZ, 0xfc, !PT ;  /* 0x0000008005297812 */ /* 0x000fe400078efcff */
[-C--:B------:R-:W-:Y:S02]  /*a1a0*/  ISETP.GE.AND P4, PT, R39, R4.reuse, PT ;  /* 0x000000042700720c */ /* 0x080fe40003f86270 */
[-C--:B------:R-:W-:Y:S02]  /*a1b0*/  ISETP.GE.AND P6, PT, R41, R4.reuse, PT ;  /* 0x000000042900720c */ /* 0x080fe40003fc6270 */
[-C--:B------:R-:W-:Y:S02]  /*a1c0*/  ISETP.GE.AND P5, PT, R43, R4.reuse, PT ;  /* 0x000000042b00720c */ /* 0x080fe40003fa6270 */
[----:B------:R-:W-:Y:S02]  /*a1d0*/  ISETP.GE.AND P3, PT, R45, R4, PT ;  /* 0x000000042d00720c */ /* 0x000fe40003f66270 */
[----:B------:R-:W-:-:S02]  /*a1e0*/  LOP3.LUT R39, R5, 0xe0, RZ, 0xfc, !PT ;  /* 0x000000e005277812 */ /* 0x000fc400078efcff */
[----:B------:R-:W-:Y:S01]  /*a1f0*/  LOP3.LUT R41, R5, 0x100, RZ, 0xfc, !PT ;  /* 0x0000010005297812 */ /* 0x000fe200078efcff */
[----:B------:R1:W-:Y:S01]  /*a200*/  @!P2 STG.E.U16 desc[UR26][R2.64], R7 ;  /* 0x000000070200a986 */ /* 0x0003e2000c10151a */
[----:B------:R-:W-:-:S03]  /*a210*/  ISETP.GE.AND P2, PT, R39, R4, PT ;  /* 0x000000042700720c */ /* 0x000fc60003f46270 */
[----:B------:R2:W-:Y:S01]  /*a220*/  @!P1 STG.E.U16 desc[UR26][R2.64+0x40], R9 ;  /* 0x0000400902009986 */ /* 0x0005e2000c10151a */
[----:B------:R-:W-:Y:S02]  /*a230*/  ISETP.GE.AND P1, PT, R41, R4, PT ;  /* 0x000000042900720c */ /* 0x000fe40003f26270 */
[C---:B------:R-:W-:Y:S01]  /*a240*/  LOP3.LUT R39, R5.reuse, 0x120, RZ, 0xfc, !PT ;  /* 0x0000012005277812 */ /* 0x040fe200078efcff */
[----:B------:R3:W-:Y:S01]  /*a250*/  @!P0 STG.E.U16 desc[UR26][R2.64+0x80], R11 ;  /* 0x0000800b02008986 */ /* 0x0007e2000c10151a */
[----:B-1----:R-:W-:-:S03]  /*a260*/  LOP3.LUT R7, R5, 0x180, RZ, 0xfc, !PT ;  /* 0x0000018005077812 */ /* 0x002fc600078efcff */
[----:B------:R3:W-:Y:S01]  /*a270*/  @!P5 STG.E.U16 desc[UR26][R2.64+0x140], R17 ;  /* 0x000140110200d986 */ /* 0x0007e2000c10151a */
[----:B--2---:R-:W-:-:S03]  /*a280*/  LOP3.LUT R9, R5, 0x1a0, RZ, 0xfc, !PT ;  /* 0x000001a005097812 */ /* 0x004fc600078efcff */
        /* <DEDUP_REMOVED lines=23> */
[----:B0-----:R-:W-:-:S09]  /*a400*/  UISETP.GE.AND UP0, UPT, UR6, UR7, UPT ;  /* 0x000000070600728c */ /* 0x001fd2000bf06270 */
[----:B------:R-:W-:Y:S05]  /*a410*/  BRA.U !UP0, `(.L_x_285) ;  /* 0xffffff6108bc7547 */ /* 0x000fea000b83ffff */
[----:B------:R-:W-:Y:S05]  /*a420*/  EXIT ;  /* 0x000000000000794d */ /* 0x000fea0003800000 */
.L_x_286:
        /* <DEDUP_REMOVED lines=13> */
.L_x_5004:


//--------------------- .text._Z25selective_scan_fwd_kernelI32Selective_Scan_fwd_kernel_traitsILi128ELi16ELi1ELb0ELb1ELb1ELb1EN3c104HalfENS1_7complexIfEEEEv13SSMParamsBase --------------------------
	.section	.text._Z25selective_scan_fwd_kernelI32Selective_Scan_fwd_kernel_traitsILi128ELi16ELi1ELb0ELb1ELb1ELb1EN3c104HalfENS1_7complexIfEEEEv13SSMParamsBase,"ax",@progbits
	.align	128
        .global         _Z25selective_scan_fwd_kernelI32Selective_Scan_fwd_kernel_traitsILi128ELi16ELi1ELb0ELb1ELb1ELb1EN3c104HalfENS1_7complexIfEEEEv13SSMParamsBase
        .type           _Z25selective_scan_fwd_kernelI32Selective_Scan_fwd_kernel_traitsILi128ELi16ELi1ELb0ELb1ELb1ELb1EN3c104HalfENS1_7complexIfEEEEv13SSMParamsBase,@function
        .size           _Z25selective_scan_fwd_kernelI32Selective_Scan_fwd_kernel_traitsILi128ELi16ELi1ELb0ELb1ELb1ELb1EN3c104HalfENS1_7complexIfEEEEv13SSMParamsBase,(.L_x_5005 - _Z25selective_scan_fwd_kernelI32Selective_Scan_fwd_kernel_traitsILi128ELi16ELi1ELb0ELb1ELb1ELb1EN3c104HalfENS1_7complexIfEEEEv13SSMParamsBase)
        .other          _Z25selective_scan_fwd_kernelI32Selective_Scan_fwd_kernel_traitsILi128ELi16ELi1ELb0ELb1ELb1ELb1EN3c104HalfENS1_7complexIfEEEEv13SSMParamsBase,@"STO_CUDA_ENTRY STV_DEFAULT"
_Z25selective_scan_fwd_kernelI32Selective_Scan_fwd_kernel_traitsILi128ELi16ELi1ELb0ELb1ELb1ELb1EN3c104HalfENS1_7complexIfEEEEv13SSMParamsBase:
.text._Z25selective_scan_fwd_kernelI32Selective_Scan_fwd_kernel_traitsILi128ELi16ELi1ELb0ELb1ELb1ELb1EN3c104HalfENS1_7complexIfEEEEv13SSMParamsBase:
        /* <DEDUP_REMOVED lines=113> */
.L_x_326:
[----:B------:R-:W0:Y:S01]  /*0710*/  LDCU UR15, c[0x0][0x388] ;  /* 0x00007100ff0f77ac */ /* 0x000e220008000800 */
[----:B------:R-:W-:Y:S02]  /*0720*/  SHF.L.U32 R0, R12, 0x4, RZ ;  /* 0x000000040c007819 */ /* 0x000fe400000006ff */
[----:B------:R-:W-:Y:S02]  /*0730*/  MOV R2, UR11 ;  /* 0x0000000b00027c02 */ /* 0x000fe40008000f00 */
        /* <DEDUP_REMOVED lines=111> */
[-C--:B------:R-:W-:Y:S02]  /*0e30*/  LEA.HI.SX32 R33, R33, R14.reuse, 0x1b ;  /* 0x0000000e21217211 */ /* 0x080fe400078fdaff */
[----:B------:R-:W-:Y:S02]  /*0e40*/  IADD3 R7, PT, PT, R14, 0xa0, RZ ;  /* 0x000000a00e077810 */ /* 0x000fe40007ffe0ff */
[----:B------:R-:W-:Y:S02]  /*0e50*/  LEA R74, R18, UR23, 0x1 ;  /* 0x00000017124a7c11 */ /* 0x000fe4000f8e08ff */
[----:B------:R-:W-:Y:S02]  /*0e60*/  LEA R73, R29, UR23, 0x1 ;  /* 0x000000171d497c11 */ /* 0x000fe4000f8e08ff */
[----:B------:R-:W-:Y:S02]  /*0e70*/  LEA.HI.SX32 R35, R35, R14, 0x1b ;  /* 0x0000000e23237211 */ /* 0x000fe400078fdaff */
[----:B------:R-:W-:-:S02]  /*0e80*/  IADD3 R29, PT, PT, R14, 0xc0, RZ ;  /* 0x000000c00e1d7810 */ /* 0x000fc40007ffe0ff */
[----:B------:R-:W-:Y:S02]  /*0e90*/  LEA R72, R31, UR23, 0x1 ;  /* 0x000000171f487c11 */ /* 0x000fe4000f8e08ff */
[----:B------:R-:W-:Y:S02]  /*0ea0*/  LEA R71, R33, UR23, 0x1 ;  /* 0x0000001721477c11 */ /* 0x000fe4000f8e08ff */
[----:B------:R-:W-:Y:S02]  /*0eb0*/  LEA.HI.SX32 R7, R7, R14, 0x1b ;  /* 0x0000000e07077211 */ /* 0x000fe400078fdaff */
[C---:B------:R-:W-:Y:S02]  /*0ec0*/  IADD3 R31, PT, PT, R14.reuse, 0xe0, RZ ;  /* 0x000000e00e1f7810 */ /* 0x040fe40007ffe0ff */
[----:B------:R-:W-:Y:S02]  /*0ed0*/  LEA R70, R35, UR23, 0x1 ;  /* 0x0000001723467c11 */ /* 0x000fe4000f8e08ff */
[----:B------:R-:W-:-:S02]  /*0ee0*/  IADD3 R33, PT, PT, R14, 0x100, RZ ;  /* 0x000001000e217810 */ /* 0x000fc40007ffe0ff */
[-C--:B------:R-:W-:Y:S02]  /*0ef0*/  LEA.HI.SX32 R29, R29, R14.reuse, 0x1b ;  /* 0x0000000e1d1d7211 */ /* 0x080fe400078fdaff */
[C---:B------:R-:W-:Y:S02]  /*0f00*/  IADD3 R35, PT, PT, R14.reuse, 0x120, RZ ;  /* 0x000001200e237810 */ /* 0x040fe40007ffe0ff */
[----:B------:R-:W-:Y:S02]  /*0f10*/  LEA R69, R7, UR23, 0x1 ;  /* 0x0000001707457c11 */ /* 0x000fe4000f8e08ff */
[-C--:B------:R-:W-:Y:S02]  /*0f20*/  LEA.HI.SX32 R31, R31, R14.reuse, 0x1b ;  /* 0x0000000e1f1f7211 */ /* 0x080fe400078fdaff */
[----:B------:R-:W-:Y:S02]  /*0f30*/  IADD3 R7, PT, PT, R14, 0x160, RZ ;  /* 0x000001600e077810 */ /* 0x000fe40007ffe0ff */
[----:B------:R-:W-:-:S02]  /*0f40*/  LEA.HI.SX32 R33, R33, R14, 0x1b ;  /* 0x0000000e21217211 */ /* 0x000fc400078fdaff */
[----:B------:R-:W-:Y:S02]  /*0f50*/  LEA R68, R29, UR23, 0x1 ;  /* 0x000000171d447c11 */ /* 0x000fe4000f8e08ff */
[-C--:B------:R-:W-:Y:S02]  /*0f60*/  LEA.HI.SX32 R35, R35, R14.reuse, 0x1b ;  /* 0x0000000e23237211 */ /* 0x080fe400078fdaff */
[----:B------:R-:W-:Y:S02]  /*0f70*/  IADD3 R29, PT, PT, R14, 0x1a0, RZ ;  /* 0x000001a00e1d7810 */ /* 0x000fe40007ffe0ff */
[----:B------:R-:W-:Y:S02]  /*0f80*/  LEA R67, R31, UR23, 0x1 ;  /* 0x000000171f437c11 */ /* 0x000fe4000f8e08ff */
[----:B------:R-:W-:Y:S02]  /*0f90*/  LEA.HI.SX32 R7, R7, R14, 0x1b ;  /* 0x0000000e07077211 */ /* 0x000fe400078fdaff */
        /* <DEDUP_REMOVED lines=101> */
[----:B------:R-:W-:-:S05]  /*15f0*/  PRMT R5, RZ, 0x7610, R5 ;  /* 0x00007610ff057816 */ /* 0x000fca0000000005 */
[----:B------:R-:W2:Y:S01]  /*1600*/  @!P0 LDG.E.U16 R4, desc[UR24][R2.64] ;  /* 0x0000001802048981 */ /* 0x000ea2000c1e1500 */
[----:B------:R-:W-:-:S13]  /*1610*/  ISETP.NE.AND P0, PT, R39, RZ, PT ;  /* 0x000000ff2700720c */ /* 0x000fda0003f05270 */
        /* <DEDUP_REMOVED lines=156> */
.L_x_288:
[----:B------:R-:W-:Y:S05]  /*1fe0*/  BSYNC.RECONVERGENT B0 ;  /* 0x0000000000007941 */ /* 0x000fea0003800200 */
.L_x_287:
        /* <DEDUP_REMOVED lines=35> */
.L_x_290:
[----:B------:R-:W-:Y:S05]  /*2220*/  BSYNC.RECONVERGENT B0 ;  /* 0x0000000000007941 */ /* 0x000fea0003800200 */
.L_x_289:
        /* <DEDUP_REMOVED lines=37> */
.L_x_292:
[----:B------:R-:W-:Y:S05]  /*2480*/  BSYNC.RECONVERGENT B0 ;  /* 0x0000000000007941 */ /* 0x000fea0003800200 */
.L_x_291:
        /* <DEDUP_REMOVED lines=35> */
.L_x_294:
[----:B------:R-:W-:Y:S05]  /*26c0*/  BSYNC.RECONVERGENT B0 ;  /* 0x0000000000007941 */ /* 0x000fea0003800200 */
.L_x_293:
        /* <DEDUP_REMOVED lines=41> */
.L_x_296:
[----:B------:R-:W-:Y:S05]  /*2960*/  BSYNC.RECONVERGENT B0 ;  /* 0x0000000000007941 */ /* 0x000fea0003800200 */
.L_x_295:
        /* <DEDUP_REMOVED lines=39> */
.L_x_298:
[----:B------:R-:W-:Y:S05]  /*2be0*/  BSYNC.RECONVERGENT B0 ;  /* 0x0000000000007941 */ /* 0x000fea0003800200 */
.L_x_297:
        /* <DEDUP_REMOVED lines=41> */
.L_x_300:
[----:B------:R-:W-:Y:S05]  /*2e80*/  BSYNC.RECONVERGENT B0 ;  /* 0x0000000000007941 */ /* 0x000fea0003800200 */
.L_x_299:
        /* <DEDUP_REMOVED lines=39> */
.L_x_302:
[----:B------:R-:W-:Y:S05]  /*3100*/  BSYNC.RECONVERGENT B0 ;  /* 0x0000000000007941 */ /* 0x000fea0003800200 */
.L_x_301:
        /* <DEDUP_REMOVED lines=41> */
.L_x_304:
[----:B------:R-:W-:Y:S05]  /*33a0*/  BSYNC.RECONVERGENT B0 ;  /* 0x0000000000007941 */ /* 0x000fea0003800200 */
.L_x_303:
        /* <DEDUP_REMOVED lines=39> */
.L_x_306:
[----:B------:R-:W-:Y:S05]  /*3620*/  BSYNC.RECONVERGENT B0 ;  /* 0x0000000000007941 */ /* 0x000fea0003800200 */
.L_x_305:
        /* <DEDUP_REMOVED lines=45> */
.L_x_308:
[----:B------:R-:W-:Y:S05]  /*3900*/  BSYNC.RECONVERGENT B0 ;  /* 0x0000000000007941 */ /* 0x000fea0003800200 */
.L_x_307:
        /* <DEDUP_REMOVED lines=32> */
.L_x_310:
[----:B------:R-:W-:Y:S05]  /*3b10*/  BSYNC.RECONVERGENT B0 ;  /* 0x0000000000007941 */ /* 0x000fea0003800200 */
.L_x_309:
        /* <DEDUP_REMOVED lines=32> */
.L_x_312:
[----:B------:R-:W-:Y:S05]  /*3d20*/  BSYNC.RECONVERGENT B0 ;  /* 0x0000000000007941 */ /* 0x000fea0003800200 */
.L_x_311:
        /* <DEDUP_REMOVED lines=32> */
.L_x_314:
[----:B------:R-:W-:Y:S05]  /*3f30*/  BSYNC.RECONVERGENT B0 ;  /* 0x0000000000007941 */ /* 0x000fea0003800200 */
.L_x_313:
        /* <DEDUP_REMOVED lines=32> */
.L_x_316:
[----:B------:R-:W-:Y:S05]  /*4140*/  BSYNC.RECONVERGENT B0 ;  /* 0x0000000000007941 */ /* 0x000fea0003800200 */
.L_x_315:
        /* <DEDUP_REMOVED lines=32> */
.L_x_318:
[----:B------:R-:W-:Y:S05]  /*4350*/  BSYNC.RECONVERGENT B0 ;  /* 0x0000000000007941 */ /* 0x000fea0003800200 */
.L_x_317:
        /* <DEDUP_REMOVED lines=51> */
.L_x_325:
        /* <DEDUP_REMOVED lines=11> */
[----:B------:R-:W-:-:S02]  /*4740*/  LOP3.LUT R95, R53, 0x60, RZ, 0xfc, !PT ;  /* 0x00000060355f7812 */ /* 0x000fc400078efcff */
[C---:B------:R-:W-:Y:S02]  /*4750*/  LEA R42, P2, R44.reuse, UR19, 0x1 ;  /* 0x000000132c2a7c11 */ /* 0x040fe4000f8408ff */
[----:B------:R-:W-:Y:S02]  /*4760*/  ISETP.GE.AND P5, PT, R93, UR26, PT ;  /* 0x0000001a5d007c0c */ /* 0x000fe4000bfa6270 */
[----:B------:R-:W-:Y:S02]  /*4770*/  ISETP.GE.AND P6, PT, R95, UR26, PT ;  /* 0x0000001a5f007c0c */ /* 0x000fe4000bfc6270 */
[----:B------:R-:W-:Y:S02]  /*4780*/  PRMT R62, RZ, 0x7610, R62 ;  /* 0x00007610ff3e7816 */ /* 0x000fe4000000003e */
[----:B------:R-:W-:Y:S02]  /*4790*/  LEA.HI.X R43, R44, UR21, R43, 0x1, P2 ;  /* 0x000000152c2b7c11 */ /* 0x000fe400090f0c2b */
[----:B------:R-:W-:-:S02]  /*47a0*/  LOP3.LUT R87, R53, 0x80, RZ, 0xfc, !PT ;  /* 0x0000008035577812 */ /* 0x000fc400078efcff */
[C---:B------:R-:W-:Y:S01]  /*47b0*/  LOP3.LUT R92, R53.reuse, 0xa0, RZ, 0xfc, !PT ;  /* 0x000000a0355c7812 */ /* 0x040fe200078efcff */
[----:B------:R-:W5:Y:S01]  /*47c0*/  @!P4 LDG.E.U16 R62, desc[UR24][R42.64+0x40] ;  /* 0x000040182a3ec981 */ /* 0x000f62000c1e1500 */
[----:B------:R-:W-:Y:S02]  /*47d0*/  LOP3.LUT R91, R53, 0xc0, RZ, 0xfc, !PT ;  /* 0x000000c0355b7812 */ /* 0x000fe400078efcff */
[----:B------:R-:W-:Y:S02]  /*47e0*/  PRMT R0, RZ, 0x7610, R0 ;  /* 0x00007610ff007816 */ /* 0x000fe40000000000 */
[----:B------:R-:W-:Y:S02]  /*47f0*/  ISETP.GE.AND P2, PT, R87, UR26, PT ;  /* 0x0000001a57007c0c */ /* 0x000fe4000bf46270 */
[----:B------:R-:W-:Y:S02]  /*4800*/  PRMT R66, RZ, 0x7610, R66 ;  /* 0x00007610ff427816 */ /* 0x000fe40000000042 */
[----:B------:R-:W-:Y:S01]  /*4810*/  ISETP.GE.AND P3, PT, R92, UR26, PT ;  /* 0x0000001a5c007c0c */ /* 0x000fe2000bf66270 */
[----:B------:R-:W3:Y:S01]  /*4820*/  @!P5 LDG.E.U16 R0, desc[UR24][R42.64+0x80] ;  /* 0x000080182a00d981 */ /* 0x000ee2000c1e1500 */
[----:B------:R-:W-:-:S02]  /*4830*/  ISETP.GE.AND P4, PT, R91, UR26, PT ;  /* 0x0000001a5b007c0c */ /* 0x000fc4000bf86270 */
[C---:B------:R-:W-:Y:S01]  /*4840*/  LOP3.LUT R86, R53.reuse, 0xe0, RZ, 0xfc, !PT ;  /* 0x000000e035567812 */ /* 0x040fe200078efcff */
[----:B------:R-:W2:Y:S01]  /*4850*/  @!P6 LDG.E.U16 R66, desc[UR24][R42.64+0xc0] ;  /* 0x0000c0182a42e981 */ /* 0x000ea2000c1e1500 */
[----:B------:R-:W-:Y:S02]  /*4860*/  LOP3.LUT R90, R53, 0x100, RZ, 0xfc, !PT ;  /* 0x00000100355a7812 */ /* 0x000fe400078efcff */
[----:B------:R-:W-:Y:S02]  /*4870*/  PRMT R70, RZ, 0x7610, R70 ;  /* 0x00007610ff467816 */ /* 0x000fe40000000046 */
[----:B------:R-:W-:Y:S02]  /*4880*/  ISETP.GE.AND P5, PT, R86, UR26, PT ;  /* 0x0000001a56007c0c */ /* 0x000fe4000bfa6270 */
[----:B------:R-:W-:Y:S02]  /*4890*/  PRMT R114, RZ, 0x7610, R114 ;  /* 0x00007610ff727816 */ /* 0x000fe40000000072 */
[----:B------:R-:W-:Y:S01]  /*48a0*/  ISETP.GE.AND P6, PT, R90, UR26, PT ;  /* 0x0000001a5a007c0c */ /* 0x000fe2000bfc6270 */
[----:B------:R-:W4:Y:S01]  /*48b0*/  @!P2 LDG.E.U16 R70, desc[UR24][R42.64+0x100] ;  /* 0x000100182a46a981 */ /* 0x000f22000c1e1500 */
[----:B------:R-:W-:-:S02]  /*48c0*/  PRMT R71, RZ, 0x7610, R71 ;  /* 0x00007610ff477816 */ /* 0x000fc40000000047 */
[C---:B------:R-:W-:Y:S01]  /*48d0*/  LOP3.LUT R89, R53.reuse, 0x120, RZ, 0xfc, !PT ;  /* 0x0000012035597812 */ /* 0x040fe200078efcff */
[----:B------:R-:W4:Y:S01]  /*48e0*/  @!P3 LDG.E.U16 R114, desc[UR24][R42.64+0x140] ;  /* 0x000140182a72b981 */ /* 0x000f22000c1e1500 */
[C---:B------:R-:W-:Y:S02]  /*48f0*/  LOP3.LUT R74, R53.reuse, 0x140, RZ, 0xfc, !PT ;  /* 0x00000140354a7812 */ /* 0x040fe400078efcff */
[----:B------:R-:W-:Y:S01]  /*4900*/  LOP3.LUT R78, R53, 0x160, RZ, 0xfc, !PT ;  /* 0x00000160354e7812 */ /* 0x000fe200078efcff */
[----:B------:R-:W4:Y:S01]  /*4910*/  @!P4 LDG.E.U16 R71, desc[UR24][R42.64+0x180] ;  /* 0x000180182a47c981 */ /* 0x000f22000c1e1500 */
[----:B------:R-:W-:Y:S02]  /*4920*/  PRMT R69, RZ, 0x7610, R69 ;  /* 0x00007610ff457816 */ /* 0x000fe40000000045 */
[----:B------:R-:W-:Y:S02]  /*4930*/  ISETP.GE.AND P2, PT, R89, UR26, PT ;  /* 0x0000001a59007c0c */ /* 0x000fe4000bf46270 */
[----:B------:R-:W-:-:S02]  /*4940*/  PRMT R77, RZ, 0x7610, R77 ;  /* 0x00007610ff4d7816 */ /* 0x000fc4000000004d */
[----:B------:R-:W-:Y:S01]  /*4950*/  ISETP.GE.AND P3, PT, R74, UR26, PT ;  /* 0x0000001a4a007c0c */ /* 0x000fe2000bf66270 */
[----:B------:R-:W4:Y:S01]  /*4960*/  @!P5 LDG.E.U16 R69, desc[UR24][R42.64+0x1c0] ;  /* 0x0001c0182a45d981 */ /* 0x000f22000c1e1500 */
[----:B------:R-:W-:Y:S02]  /*4970*/  ISETP.GE.AND P4, PT, R78, UR26, PT ;  /* 0x0000001a4e007c0c */ /* 0x000fe4000bf86270 */
[C---:B------:R-:W-:Y:S01]  /*4980*/  LOP3.LUT R85, R53.reuse, 0x180, RZ, 0xfc, !PT ;  /* 0x0000018035557812 */ /* 0x040fe200078efcff */
[----:B------:R-:W4:Y:S01]  /*4990*/  @!P6 LDG.E.U16 R77, desc[UR24][R42.64+0x200] ;  /* 0x000200182a4de981 */ /* 0x000f22000c1e1500 */
[----:B------:R-:W-:Y:S02]  /*49a0*/  LOP3.LUT R75, R53, 0x1a0, RZ, 0xfc, !PT ;  /* 0x000001a0354b7812 */ /* 0x000fe400078efcff */
[----:B------:R-:W-:Y:S02]  /*49b0*/  PRMT R56, RZ, 0x7610, R56 ;  /* 0x00007610ff387816 */ /* 0x000fe40000000038 */
[----:B------:R-:W-:-:S02]  /*49c0*/  ISETP.GE.AND P5, PT, R85, UR26, PT ;  /* 0x0000001a55007c0c */ /* 0x000fc4000bfa6270 */
[----:B------:R-:W-:Y:S02]  /*49d0*/  PRMT R60, RZ, 0x7610, R60 ;  /* 0x00007610ff3c7816 */ /* 0x000fe4000000003c */
[----:B------:R-:W-:Y:S01]  /*49e0*/  ISETP.GE.AND P6, PT, R75, UR26, PT ;  /* 0x0000001a4b007c0c */ /* 0x000fe2000bfc6270 */
[----:B------:R-:W4:Y:S01]  /*49f0*/  @!P2 LDG.E.U16 R56, desc[UR24][R42.64+0x240] ;  /* 0x000240182a38a981 */ /* 0x000f22000c1e1500 */
[----:B------:R-:W-:Y:S02]  /*4a00*/  PRMT R63, RZ, 0x7610, R63 ;  /* 0x00007610ff3f7816 */ /* 0x000fe4000000003f */
[C---:B------:R-:W-:Y:S01]  /*4a10*/  LOP3.LUT R72, R53.reuse, 0x1c0, RZ, 0xfc, !PT ;  /* 0x000001c035487812 */ /* 0x040fe200078efcff */
[----:B------:R-:W4:Y:S01]  /*4a20*/  @!P3 LDG.E.U16 R60, desc[UR24][R42.64+0x280] ;  /* 0x000280182a3cb981 */ /* 0x000f22000c1e1500 */
[C---:B------:R-:W-:Y:S02]  /*4a30*/  LOP3.LUT R61, R53.reuse, 0x1e0, RZ, 0xfc, !PT ;  /* 0x000001e0353d7812 */ /* 0x040fe400078efcff */
[----:B------:R-:W-:Y:S01]  /*4a40*/  LOP3.LUT R46, R53, 0x200, RZ, 0xfc, !PT ;  /* 0x00000200352e7812 */ /* 0x000fe200078efcff */
[----:B------:R-:W4:Y:S01]  /*4a50*/  @!P4 LDG.E.U16 R63, desc[UR24][R42.64+0x2c0] ;  /* 0x0002c0182a3fc981 */ /* 0x000f22000c1e1500 */
[----:B------:R-:W-:-:S02]  /*4a60*/  PRMT R57, RZ, 0x7610, R57 ;  /* 0x00007610ff397816 */ /* 0x000fc40000000039 */
[----:B------:R-:W-:Y:S02]  /*4a70*/  ISETP.GE.AND P2, PT, R72, UR26, PT ;  /* 0x0000001a48007c0c */ /* 0x000fe4000bf46270 */
[----:B------:R-:W-:Y:S02]  /*4a80*/  PRMT R112, RZ, 0x7610, R112 ;  /* 0x00007610ff707816 */ /* 0x000fe40000000070 */
[----:B------:R-:W-:Y:S01]  /*4a90*/  ISETP.GE.AND P3, PT, R61, UR26, PT ;  /* 0x0000001a3d007c0c */ /* 0x000fe2000bf66270 */
[----:B------:R-:W4:Y:S01]  /*4aa0*/  @!P5 LDG.E.U16 R57, desc[UR24][R42.64+0x300] ;  /* 0x000300182a39d981 */ /* 0x000f22000c1e1500 */
[----:B------:R-:W-:Y:S02]  /*4ab0*/  ISETP.GE.AND P4, PT, R46, UR26, PT ;  /* 0x0000001a2e007c0c */ /* 0x000fe4000bf86270 */
[C---:B------:R-:W-:Y:S01]  /*4ac0*/  LOP3.LUT R83, R53.reuse, 0x220, RZ, 0xfc, !PT ;  /* 0x0000022035537812 */ /* 0x040fe200078efcff */
[----:B------:R-:W4:Y:S01]  /*4ad0*/  @!P6 LDG.E.U16 R112, desc[UR24][R42.64+0x340] ;  /* 0x000340182a70e981 */ /* 0x000f22000c1e1500 */
[----:B------:R-:W-:-:S02]  /*4ae0*/  LOP3.LUT R88, R53, 0x240, RZ, 0xfc, !PT ;  /* 0x0000024035587812 */ /* 0x000fc400078efcff */
[----:B------:R-:W-:Y:S02]  /*4af0*/  PRMT R59, RZ, 0x7610, R59 ;  /* 0x00007610ff3b7816 */ /* 0x000fe4000000003b */
[----:B------:R-:W-:Y:S02]  /*4b00*/  PRMT R109, RZ, 0x7610, R109 ;  /* 0x00007610ff6d7816 */ /* 0x000fe4000000006d */
[----:B------:R-:W-:Y:S02]  /*4b10*/  ISETP.GE.AND P5, PT, R83, UR26, PT ;  /* 0x0000001a53007c0c */ /* 0x000fe4000bfa6270 */
[----:B------:R-:W-:Y:S01]  /*4b20*/  PRMT R111, RZ, 0x7610, R111 ;  /* 0x00007610ff6f7816 */ /* 0x000fe2000000006f */
[----:B------:R-:W5:Y:S01]  /*4b30*/  @!P1 LDG.E.U16 R59, desc[UR24][R42.64] ;  /* 0x000000182a3b9981 */ /* 0x000f62000c1e1500 */
[----:B------:R-:W-:Y:S02]  /*4b40*/  ISETP.GE.AND P6, PT, R88, UR26, PT ;  /* 0x0000001a58007c0c */ /* 0x000fe4000bfc6270 */
[----:B------:R-:W-:Y:S01]  /*4b50*/  PRMT R110, RZ, 0x7610, R110 ;  /* 0x00007610ff6e7816 */ /* 0x000fe2000000006e */
[----:B------:R-:W4:Y:S01]  /*4b60*/  @!P2 LDG.E.U16 R109, desc[UR24][R42.64+0x380] ;  /* 0x000380182a6da981 */ /* 0x000f22000c1e1500 */
[----:B------:R-:W-:-:S02]  /*4b70*/  LOP3.LUT R84, R53, 0x260, RZ, 0xfc, !PT ;  /* 0x0000026035547812 */ /* 0x000fc400078efcff */
[C---:B------:R-:W-:Y:S01]  /*4b80*/  LOP3.LUT R44, R53.reuse, 0x280, RZ, 0xfc, !PT ;  /* 0x00000280352c7812 */ /* 0x040fe200078efcff */
[----:B------:R-:W4:Y:S01]  /*4b90*/  @!P3 LDG.E.U16 R111, desc[UR24][R42.64+0x3c0] ;  /* 0x0003c0182a6fb981 */ /* 0x000f22000c1e1500 */
[----:B------:R-:W-:Y:S02]  /*4ba0*/  LOP3.LUT R81, R53, 0x2a0, RZ, 0xfc, !PT ;  /* 0x000002a035517812 */ /* 0x000fe400078efcff */
[----:B------:R-:W-:Y:S01]  /*4bb0*/  PRMT R108, RZ, 0x7610, R108 ;  /* 0x00007610ff6c7816 */ /* 0x000fe2000000006c */
[----:B------:R-:W4:Y:S01]  /*4bc0*/  @!P4 LDG.E.U16 R110, desc[UR24][R42.64+0x400] ;  /* 0x000400182a6ec981 */ /* 0x000f22000c1e1500 */
[----:B------:R-:W-:Y:S02]  /*4bd0*/  ISETP.GE.AND P2, PT, R84, UR26, PT ;  /* 0x0000001a54007c0c */ /* 0x000fe4000bf46270 */
[----:B------:R-:W-:Y:S02]  /*4be0*/  PRMT R106, RZ, 0x7610, R106 ;  /* 0x00007610ff6a7816 */ /* 0x000fe4000000006a */
[----:B------:R-:W-:Y:S01]  /*4bf0*/  ISETP.GE.AND P3, PT, R44, UR26, PT ;  /* 0x0000001a2c007c0c */ /* 0x000fe2000bf66270 */
[----:B------:R-:W4:Y:S01]  /*4c00*/  @!P5 LDG.E.U16 R108, desc[UR24][R42.64+0x440] ;  /* 0x000440182a6cd981 */ /* 0x000f22000c1e1500 */
[----:B------:R-:W-:-:S02]  /*4c10*/  ISETP.GE.AND P4, PT, R81, UR26, PT ;  /* 0x0000001a51007c0c */ /* 0x000fc4000bf86270 */
[C---:B------:R-:W-:Y:S01]  /*4c20*/  LOP3.LUT R80, R53.reuse, 0x2c0, RZ, 0xfc, !PT ;  /* 0x000002c035507812 */ /* 0x040fe200078efcff */
[----:B------:R-:W4:Y:S01]  /*4c30*/  @!P6 LDG.E.U16 R106, desc[UR24][R42.64+0x480] ;  /* 0x000480182a6ae981 */ /* 0x000f22000c1e1500 */
        /* <DEDUP_REMOVED lines=29> */
[----:B------:R-:W-:Y:S02]  /*4e10*/  LOP3.LUT R48, R53, 0x3c0, RZ, 0xfc, !PT ;  /* 0x000003c035307812 */ /* 0x000fe400078efcff */
[----:B------:R-:W-:Y:S01]  /*4e20*/  LOP3.LUT R64, R52, 0x3e0, RZ, 0xfc, !PT ;  /* 0x000003e034407812 */ /* 0x000fe200078efcff */
[----:B------:R-:W4:Y:S01]  /*4e30*/  @!P4 LDG.E.U16 R49, desc[UR24][R42.64+0x680] ;  /* 0x000680182a31c981 */ /* 0x000f22000c1e1500 */
[----:B------:R-:W-:-:S02]  /*4e40*/  PRMT R51, RZ, 0x7610, R51 ;  /* 0x00007610ff337816 */ /* 0x000fc40000000033 */
[----:B------:R-:W-:Y:S02]  /*4e50*/  ISETP.GE.AND P2, PT, R50, UR26, PT ;  /* 0x0000001a32007c0c */ /* 0x000fe4000bf46270 */
[----:B------:R-:W-:Y:S02]  /*4e60*/  ISETP.GE.AND P3, PT, R48, UR26, PT ;  /* 0x0000001a30007c0c */ /* 0x000fe4000bf66270 */
[----:B------:R-:W-:Y:S01]  /*4e70*/  PRMT R47, RZ, 0x7610, R47 ;  /* 0x00007610ff2f7816 */ /* 0x000fe2000000002f */
[----:B------:R-:W4:Y:S01]  /*4e80*/  @!P5 LDG.E.U16 R51, desc[UR24][R42.64+0x6c0] ;  /* 0x0006c0182a33d981 */ /* 0x000f22000c1e1500 */
[----:B------:R-:W-:Y:S02]  /*4e90*/  ISETP.GE.AND P4, PT, R64, UR26, PT ;  /* 0x0000001a40007c0c */ /* 0x000fe4000bf86270 */
[----:B------:R-:W-:Y:S02]  /*4ea0*/  PRMT R98, RZ, 0x7610, R98 ;  /* 0x00007610ff627816 */ /* 0x000fe40000000062 */
[----:B------:R-:W4:Y:S01]  /*4eb0*/  @!P6 LDG.E.U16 R47, desc[UR24][R42.64+0x700] ;  /* 0x000700182a2fe981 */ /* 0x000f22000c1e1500 */
[----:B------:R-:W-:-:S02]  /*4ec0*/  PRMT R96, RZ, 0x7610, R96 ;  /* 0x00007610ff607816 */ /* 0x000fc40000000060 */
[----:B------:R-:W-:Y:S01]  /*4ed0*/  PRMT R97, RZ, 0x7610, R97 ;  /* 0x00007610ff617816 */ /* 0x000fe20000000061 */
[----:B------:R-:W4:Y:S04]  /*4ee0*/  @!P2 LDG.E.U16 R98, desc[UR24][R42.64+0x740] ;  /* 0x000740182a62a981 */ /* 0x000f28000c1e1500 */
[----:B------:R-:W4:Y:S04]  /*4ef0*/  @!P3 LDG.E.U16 R96, desc[UR24][R42.64+0x780] ;  /* 0x000780182a60b981 */ /* 0x000f28000c1e1500 */
[----:B------:R0:W4:Y:S01]  /*4f00*/  @!P4 LDG.E.U16 R97, desc[UR24][R42.64+0x7c0] ;  /* 0x0007c0182a61c981 */ /* 0x000122000c1e1500 */
[----:B------:R-:W1:Y:S01]  /*4f10*/  S2R R145, SR_LANEID ;  /* 0x0000000000917919 */ /* 0x000e620000000000 */
[----:B------:R-:W0:Y:S01]  /*4f20*/  S2UR UR12, SR_CgaCtaId ;  /* 0x00000000000c79c3 */ /* 0x000e220000008800 */
[----:B------:R-:W-:-:S02]  /*4f30*/  MOV R65, UR36 ;  /* 0x0000002400417c02 */ /* 0x000fc40008000f00 */
[----:B------:R-:W-:-:S03]  /*4f40*/  LOP3.LUT R82, R34, 0x3e0, RZ, 0xc0, !PT ;  /* 0x000003e022527812 */ /* 0x000fc600078ec0ff */
[----:B------:R-:W-:Y:S01]  /*4f50*/  IMAD.WIDE.U32 R40, R65, UR7, R40 ;  /* 0x0000000741287c25 */ /* 0x000fe2000f8e0028 */
[----:B------:R-:W-:Y:S01]  /*4f60*/  USHF.L.U32 UR27, UR6, 0xc, URZ ;  /* 0x0000000c061b7899 */ /* 0x000fe200080006ff */
[----:B------:R-:W-:Y:S01]  /*4f70*/  MOV R79, UR37 ;  /* 0x00000025004f7c02 */ /* 0x000fe20008000f00 */
[----:B------:R-:W-:Y:S02]  /*4f80*/  UMOV UR15, UR38 ;  /* 0x00000026000f7c82 */ /* 0x000fe40008000000 */
[----:B------:R-:W-:Y:S01]  /*4f90*/  ULEA UR27, UR15, -UR27, 0x1 ;  /* 0x8000001b0f1b7291 */ /* 0x000fe2000f8e08ff */
[----:B------:R-:W-:Y:S01]  /*4fa0*/  LEA R54, P4, R40, UR20, 0x1 ;  /* 0x0000001428367c11 */ /* 0x000fe2000f8808ff */
[----:B------:R-:W-:Y:S01]  /*4fb0*/  IMAD R41, R79, UR7, R41 ;  /* 0x000000074f297c24 */ /* 0x000fe2000f8e0229 */
[----:B------:R-:W-:-:S03]  /*4fc0*/  UMOV UR23, 0x400 ;  /* 0x0000040000177882 */ /* 0x000fc60000000000 */
[----:B------:R-:W-:Y:S02]  /*4fd0*/  ISETP.GE.AND P3, PT, R55, UR27, PT ;  /* 0x0000001b37007c0c */ /* 0x000fe4000bf66270 */
[----:B-1----:R-:W-:-:S05]  /*4fe0*/  IADD3 R65, PT, PT, R82, R145, RZ ;  /* 0x0000009152417210 */ /* 0x002fca0007ffe0ff */
[----:B------:R-:W-:Y:S01]  /*4ff0*/  IMAD R82, R82, 0x1f, R65 ;  /* 0x0000001f52527824 */ /* 0x000fe200078e0241 */
[----:B0-----:R-:W-:-:S04]  /*5000*/  ULEA UR23, UR12, UR23, 0x18 ;  /* 0x000000170c177291 */ /* 0x001fc8000f8ec0ff */
[C---:B------:R-:W-:Y:S02]  /*5010*/  IADD3 R79, PT, PT, R82.reuse, 0x20, RZ ;  /* 0x00000020524f7810 */ /* 0x040fe40007ffe0ff */
[C---:B------:R-:W-:Y:S02]  /*5020*/  IADD3 R94, PT, PT, R82.reuse, 0x40, RZ ;  /* 0x00000040525e7810 */ /* 0x040fe40007ffe0ff */
[C---:B------:R-:W-:Y:S02]  /*5030*/  IADD3 R140, PT, PT, R82.reuse, 0x60, RZ ;  /* 0x00000060528c7810 */ /* 0x040fe40007ffe0ff */
[----:B------:R-:W-:Y:S02]  /*5040*/  LEA.HI.SX32 R117, R82, R82, 0x1b ;  /* 0x0000005252757211 */ /* 0x000fe400078fdaff */
[----:B------:R-:W-:Y:S02]  /*5050*/  ISETP.GE.AND P2, PT, R53, UR27, PT ;  /* 0x0000001b35007c0c */ /* 0x000fe4000bf46270 */
[----:B------:R-:W-:-:S02]  /*5060*/  LEA.HI.X R55, R40, UR22, R41, 0x1, P4 ;  /* 0x0000001628377c11 */ /* 0x000fc4000a0f0c29 */
[----:B------:R-:W-:Y:S02]  /*5070*/  LEA.HI.SX32 R79, R79, R82, 0x1b ;  /* 0x000000524f4f7211 */ /* 0x000fe400078fdaff */
[C---:B------:R-:W-:Y:S02]  /*5080*/  IADD3 R138, PT, PT, R82.reuse, 0x80, RZ ;  /* 0x00000080528a7810 */ /* 0x040fe40007ffe0ff */
[C---:B------:R-:W-:Y:S02]  /*5090*/  IADD3 R136, PT, PT, R82.reuse, 0xa0, RZ ;  /* 0x000000a052887810 */ /* 0x040fe40007ffe0ff */
[C---:B------:R-:W-:Y:S02]  /*50a0*/  IADD3 R134, PT, PT, R82.reuse, 0xc0, RZ ;  /* 0x000000c052867810 */ /* 0x040fe40007ffe0ff */
[C---:B------:R-:W-:Y:S02]  /*50b0*/  IADD3 R132, PT, PT, R82.reuse, 0xe0, RZ ;  /* 0x000000e052847810 */ /* 0x040fe40007ffe0ff */
[----:B------:R-:W-:-:S02]  /*50c0*/  IADD3 R130, PT, PT, R82, 0x100, RZ ;  /* 0x0000010052827810 */ /* 0x000fc40007ffe0ff */
[C---:B------:R-:W-:Y:S02]  /*50d0*/  IADD3 R128, PT, PT, R82.reuse, 0x120, RZ ;  /* 0x0000012052807810 */ /* 0x040fe40007ffe0ff */
        /* <DEDUP_REMOVED lines=21> */
[----:B------:R-:W-:Y:S02]  /*5230*/  IADD3 R40, PT, PT, R82, 0x3e0, RZ ;  /* 0x000003e052287810 */ /* 0x000fe40007ffe0ff */
[----:B------:R-:W-:-:S02]  /*5240*/  LEA.HI.SX32 R94, R94, R82, 0x1b ;  /* 0x000000525e5e7211 */ /* 0x000fc400078fdaff */
[-C--:B------:R-:W-:Y:S02]  /*5250*/  LEA.HI.SX32 R140, R140, R82.reuse, 0x1b ;  /* 0x000000528c8c7211 */ /* 0x080fe400078fdaff */
[----:B------:R-:W-:Y:S02]  /*5260*/  LEA R117, R117, UR23, 0x1 ;  /* 0x0000001775757c11 */ /* 0x000fe4000f8e08ff */
[----:B------:R-:W-:Y:S02]  /*5270*/  LEA R79, R79, UR23, 0x1 ;  /* 0x000000174f4f7c11 */ /* 0x000fe4000f8e08ff */
        /* <DEDUP_REMOVED lines=27> */
[----:B------:R-:W-:Y:S02]  /*5430*/  LEA R94, R94, UR23, 0x1 ;  /* 0x000000175e5e7c11 */ /* 0x000fe4000f8e08ff */
[----:B------:R-:W-:Y:S02]  /*5440*/  LEA.HI.SX32 R40, R40, R82, 0x1b ;  /* 0x0000005228287211 */ /* 0x000fe400078fdaff */
[----:B------:R-:W-:Y:S02]  /*5450*/  LEA R82, R140, UR23, 0x1 ;  /* 0x000000178c527c11 */ /* 0x000fe4000f8e08ff */
[----:B------:R-:W-:Y:S01]  /*5460*/  LEA R53, R53, UR23, 0x1 ;  /* 0x0000001735357c11 */ /* 0x000fe2000f8e08ff */
[----:B-----5:R0:W-:Y:S04]  /*5470*/  STS.U16 [R117], R59 ;  /* 0x0000003b75007388 */ /* 0x0201e80000000400 */
[----:B------:R1:W-:Y:S04]  /*5480*/  STS.U16 [R79+0x40], R62 ;  /* 0x0000403e4f007388 */ /* 0x0003e80000000400 */
[----:B---3--:R3:W-:Y:S01]  /*5490*/  STS.U16 [R94+0x80], R0 ;  /* 0x000080005e007388 */ /* 0x0087e20000000400 */
[----:B0-----:R-:W-:-:S03]  /*54a0*/  LEA R59, R138, UR23, 0x1 ;  /* 0x000000178a3b7c11 */ /* 0x001fc6000f8e08ff */
[----:B--2---:R0:W-:Y:S01]  /*54b0*/  STS.U16 [R82+0xc0], R66 ;  /* 0x0000c04252007388 */ /* 0x0041e20000000400 */
[----:B-1----:R-:W-:Y:S02]  /*54c0*/  LEA R62, R136, UR23, 0x1 ;  /* 0x00000017883e7c11 */ /* 0x002fe4000f8e08ff */
[----:B---3--:R-:W-:Y:S01]  /*54d0*/  LEA R0, R134, UR23, 0x1 ;  /* 0x0000001786007c11 */ /* 0x008fe2000f8e08ff */
[----:B----4-:R1:W-:Y:S01]  /*54e0*/  STS.U16 [R59+0x100], R70 ;  /* 0x000100463b007388 */ /* 0x0103e20000000400 */
[----:B0-----:R-:W-:-:S03]  /*54f0*/  LEA R66, R132, UR23, 0x1 ;  /* 0x0000001784427c11 */ /* 0x001fc6000f8e08ff */
[----:B------:R-:W-:Y:S04]  /*5500*/  STS.U16 [R62+0x140], R114 ;  /* 0x000140723e007388 */ /* 0x000fe80000000400 */
[----:B------:R0:W-:Y:S01]  /*5510*/  STS.U16 [R0+0x180], R71 ;  /* 0x0001804700007388 */ /* 0x0001e20000000400 */
[----:B-1----:R-:W-:-:S03]  /*5520*/  LEA R70, R130, UR23, 0x1 ;  /* 0x0000001782467c11 */ /* 0x002fc6000f8e08ff */
[----:B------:R1:W-:Y:S04]  /*5530*/  STS.U16 [R66+0x1c0], R69 ;  /* 0x0001c04542007388 */ /* 0x0003e80000000400 */
[----:B------:R2:W-:Y:S01]  /*5540*/  STS.U16 [R70+0x200], R77 ;  /* 0x0002004d46007388 */ /* 0x0005e20000000400 */
[----:B0-----:R-:W-:Y:S02]  /*5550*/  LEA R71, R126, UR23, 0x1 ;  /* 0x000000177e477c11 */ /* 0x001fe4000f8e08ff */
[----:B-1----:R-:W-:Y:S02]  /*5560*/  LEA R69, R128, UR23, 0x1 ;  /* 0x0000001780457c11 */ /* 0x002fe4000f8e08ff */
[----:B--2---:R-:W-:-:S03]  /*5570*/  LEA R77, R124, UR23, 0x1 ;  /* 0x000000177c4d7c11 */ /* 0x004fc6000f8e08ff */
[----:B------:R0:W-:Y:S04]  /*5580*/  STS.U16 [R69+0x240], R56 ;  /* 0x0002403845007388 */ /* 0x0001e80000000400 */
[----:B------:R1:W-:Y:S04]  /*5590*/  STS.U16 [R71+0x280], R60 ;  /* 0x0002803c47007388 */ /* 0x0003e80000000400 */
[----:B------:R2:W-:Y:S01]  /*55a0*/  STS.U16 [R53+0x2c0], R63 ;  /* 0x0002c03f35007388 */ /* 0x0005e20000000400 */
[----:B0-----:R-:W-:-:S03]  /*55b0*/  LEA R56, R122, UR23, 0x1 ;  /* 0x000000177a387c11 */ /* 0x001fc6000f8e08ff */
[----:B------:R0:W-:Y:S01]  /*55c0*/  STS.U16 [R77+0x300], R57 ;  /* 0x000300394d007388 */ /* 0x0001e20000000400 */
[----:B-1----:R-:W-:Y:S02]  /*55d0*/  LEA R60, R115, UR23, 0x1 ;  /* 0x00000017733c7c11 */ /* 0x002fe4000f8e08ff */
[----:B------:R-:W-:Y:S02]  /*55e0*/  LEA R137, R137, UR23, 0x1 ;  /* 0x0000001789897c11 */ /* 0x000fe4000f8e08ff */
[----:B--2---:R-:W-:Y:S02]  /*55f0*/  LEA R63, R113, UR23, 0x1 ;  /* 0x00000017713f7c11 */ /* 0x004fe4000f8e08ff */
[----:B0-----:R-:W-:Y:S01]  /*5600*/  LEA R57, R116, UR23, 0x1 ;  /* 0x0000001774397c11 */ /* 0x001fe2000f8e08ff */
[----:B------:R-:W-:Y:S01]  /*5610*/  STS.U16 [R56+0x340], R112 ;  /* 0x0003407038007388 */ /* 0x000fe20000000400 */
[----:B------:R-:W-:Y:S01]  /*5620*/  LEA R139, R139, UR23, 0x1 ;  /* 0x000000178b8b7c11 */ /* 0x000fe2000f8e08ff */
[----:B------:R-:W-:Y:S01]  /*5630*/  UMOV UR12, UR8 ;  /* 0x00000008000c7c82 */ /* 0x000fe20008000000 */
[----:B------:R-:W-:Y:S01]  /*5640*/  LEA R141, R141, UR23, 0x1 ;  /* 0x000000178d8d7c11 */ /* 0x000fe2000f8e08ff */
[----:B------:R-:W-:Y:S01]  /*5650*/  STS.U16 [R57+0x380], R109 ;  /* 0x0003806d39007388 */ /* 0x000fe20000000400 */
[----:B------:R-:W-:Y:S01]  /*5660*/  UMOV UR13, UR14 ;  /* 0x0000000e000d7c82 */ /* 0x000fe20008000000 */
[----:B------:R-:W-:Y:S01]  /*5670*/  LEA R43, R43, UR23, 0x1 ;  /* 0x000000172b2b7c11 */ /* 0x000fe2000f8e08ff */
[----:B------:R-:W-:Y:S01]  /*5680*/  UIMAD.WIDE.U32 UR12, UR7, UR34, UR12 ;  /* 0x00000022070c72a5 */ /* 0x000fe2000f8e000c */
[----:B------:R-:W-:Y:S01]  /*5690*/  STS.U16 [R60+0x3c0], R111 ;  /* 0x0003c06f3c007388 */ /* 0x000fe20000000400 */
[----:B------:R-:W-:-:S02]  /*56a0*/  LEA R42, R42, UR23, 0x1 ;  /* 0x000000172a2a7c11 */ /* 0x000fc4000f8e08ff */
[----:B------:R-:W-:Y:S01]  /*56b0*/  LEA R135, R135, UR23, 0x1 ;  /* 0x0000001787877c11 */ /* 0x000fe2000f8e08ff */
[----:B------:R-:W-:Y:S01]  /*56c0*/  STS.U16 [R63+0x400], R110 ;  /* 0x0004006e3f007388 */ /* 0x000fe20000000400 */
[----:B------:R-:W-:-:S03]  /*56d0*/  LEA R133, R133, UR23, 0x1 ;  /* 0x0000001785857c11 */ /* 0x000fc6000f8e08ff */
[----:B------:R-:W-:Y:S01]  /*56e0*/  STS.U16 [R137+0x440], R108 ;  /* 0x0004406c89007388 */ /* 0x000fe20000000400 */
[----:B------:R-:W-:Y:S01]  /*56f0*/  LEA R131, R131, UR23, 0x1 ;  /* 0x0000001783837c11 */ /* 0x000fe2000f8e08ff */
[----:B------:R-:W-:Y:S02]  /*5700*/  UIMAD UR13, UR7, UR35, UR13 ;  /* 0x00000023070d72a4 */ /* 0x000fe4000f8e020d */
[----:B------:R-:W-:Y:S01]  /*5710*/  STS.U16 [R139+0x480], R106 ;  /* 0x0004806a8b007388 */ /* 0x000fe20000000400 */
[----:B------:R-:W-:Y:S01]  /*5720*/  LEA R129, R129, UR23, 0x1 ;  /* 0x0000001781817c11 */ /* 0x000fe2000f8e08ff */
[----:B------:R-:W-:Y:S02]  /*5730*/  ULEA UR39, UP0, UR12, UR32, 0x3 ;  /* 0x000000200c277291 */ /* 0x000fe4000f8018ff */
[----:B------:R-:W-:Y:S01]  /*5740*/  STS.U16 [R141+0x4c0], R103 ;  /* 0x0004c0678d007388 */ /* 0x000fe20000000400 */
[----:B------:R-:W-:-:S03]  /*5750*/  LEA R127, R127, UR23, 0x1 ;  /* 0x000000177f7f7c11 */ /* 0x000fc6000f8e08ff */
[----:B------:R-:W-:Y:S01]  /*5760*/  STS.U16 [R43+0x500], R104 ;  /* 0x000500682b007388 */ /* 0x000fe20000000400 */
[----:B------:R-:W-:-:S03]  /*5770*/  LEA R125, R125, UR23, 0x1 ;  /* 0x000000177d7d7c11 */ /* 0x000fc6000f8e08ff */
[----:B------:R-:W-:Y:S01]  /*5780*/  STS.U16 [R42+0x540], R105 ;  /* 0x000540692a007388 */ /* 0x000fe20000000400 */
[----:B------:R-:W-:Y:S01]  /*5790*/  LEA R123, R123, UR23, 0x1 ;  /* 0x000000177b7b7c11 */ /* 0x000fe2000f8e08ff */
[----:B------:R-:W-:Y:S02]  /*57a0*/  ULEA.HI.X UR12, UR12, UR33, UR13, 0x3, UP0 ;  /* 0x000000210c0c7291 */ /* 0x000fe400080f1c0d */
[----:B------:R-:W-:Y:S04]  /*57b0*/  STS.U16 [R135+0x580], R102 ;  /* 0x0005806687007388 */ /* 0x000fe80000000400 */
[----:B------:R-:W-:Y:S04]  /*57c0*/  STS.U16 [R133+0x5c0], R101 ;  /* 0x0005c06585007388 */ /* 0x000fe80000000400 */
[----:B------:R-:W-:Y:S04]  /*57d0*/  STS.U16 [R131+0x600], R100 ;  /* 0x0006006483007388 */ /* 0x000fe80000000400 */
[----:B------:R-:W-:Y:S04]  /*57e0*/  STS.U16 [R129+0x640], R99 ;  /* 0x0006406381007388 */ /* 0x000fe80000000400 */
[----:B------:R0:W-:Y:S04]  /*57f0*/  STS.U16 [R127+0x680], R49 ;  /* 0x000680317f007388 */ /* 0x0001e80000000400 */
[----:B------:R1:W-:Y:S04]  /*5800*/  STS.U16 [R125+0x6c0], R51 ;  /* 0x0006c0337d007388 */ /* 0x0003e80000000400 */
[----:B------:R2:W-:Y:S01]  /*5810*/  STS.U16 [R123+0x700], R47 ;  /* 0x0007002f7b007388 */ /* 0x0005e20000000400 */
[----:B0-----:R-:W-:-:S02]  /*5820*/  LEA R49, R41, UR23, 0x1 ;  /* 0x0000001729317c11 */ /* 0x001fc4000f8e08ff */
[----:B------:R-:W-:Y:S02]  /*5830*/  MOV R41, UR12 ;  /* 0x0000000c00297c02 */ /* 0x000fe40008000f00 */
[----:B-1----:R-:W-:Y:S02]  /*5840*/  LEA R51, R107, UR23, 0x1 ;  /* 0x000000176b337c11 */ /* 0x002fe4000f8e08ff */
[----:B--2---:R-:W-:Y:S02]  /*5850*/  LEA R47, R40, UR23, 0x1 ;  /* 0x00000017282f7c11 */ /* 0x004fe4000f8e08ff */
[----:B------:R-:W-:Y:S02]  /*5860*/  MOV R40, UR39 ;  /* 0x0000002700287c02 */ /* 0x000fe40008000f00 */
[----:B------:R-:W-:Y:S01]  /*5870*/  PRMT R142, RZ, 0x7610, R142 ;  /* 0x00007610ff8e7816 */ /* 0x000fe2000000008e */
[----:B------:R0:W-:Y:S01]  /*5880*/  STS.U16 [R51+0x740], R98 ;  /* 0x0007406233007388 */ /* 0x0001e20000000400 */
[----:B------:R-:W-:-:S03]  /*5890*/  PRMT R143, RZ, 0x7610, R143 ;  /* 0x00007610ff8f7816 */ /* 0x000fc6000000008f */
[----:B------:R-:W-:Y:S04]  /*58a0*/  STS.U16 [R49+0x780], R96 ;  /* 0x0007806031007388 */ /* 0x000fe80000000400 */
[----:B------:R-:W-:Y:S04]  /*58b0*/  STS.U16 [R47+0x7c0], R97 ;  /* 0x0007c0612f007388 */ /* 0x000fe80000000400 */
[----:B------:R-:W2:Y:S01]  /*58c0*/  LDG.E.64 R40, desc[UR24][R40.64] ;  /* 0x0000001828287981 */ /* 0x000ea2000c1e1b00 */
[----:B------:R-:W-:-:S03]  /*58d0*/  NOP ;  /* 0x0000000000007918 */ /* 0x000fc60000000000 */
[----:B------:R-:W3:Y:S01]  /*58e0*/  @!P2 LDG.E.U16 R142, desc[UR24][R54.64] ;  /* 0x00000018368ea981 */ /* 0x000ee2000c1e1500 */
[----:B------:R-:W-:Y:S02]  /*58f0*/  ISETP.GE.AND P2, PT, R93, UR27, PT ;  /* 0x0000001b5d007c0c */ /* 0x000fe4000bf46270 */
[----:B------:R-:W-:Y:S01]  /*5900*/  ISETP.GE.AND P4, PT, R87, UR27, PT ;  /* 0x0000001b57007c0c */ /* 0x000fe2000bf86270 */
[----:B------:R-:W4:Y:S01]  /*5910*/  @!P3 LDG.E.U16 R143, desc[UR24][R54.64+0x40] ;  /* 0x00004018368fb981 */ /* 0x000f22000c1e1500 */
[----:B------:R-:W-:Y:S02]  /*5920*/  ISETP.GE.AND P3, PT, R95, UR27, PT ;  /* 0x0000001b5f007c0c */ /* 0x000fe4000bf66270 */
[----:B------:R-:W-:Y:S02]  /*5930*/  PRMT R95, RZ, 0x7610, R95 ;  /* 0x00007610ff5f7816 */ /* 0x000fe4000000005f */
[----:B------:R-:W-:Y:S02]  /*5940*/  PRMT R87, RZ, 0x7610, R87 ;  /* 0x00007610ff577816 */ /* 0x000fe40000000057 */
[----:B------:R-:W-:-:S03]  /*5950*/  PRMT R109, RZ, 0x7610, R109 ;  /* 0x00007610ff6d7816 */ /* 0x000fc6000000006d */
[----:B------:R-:W5:Y:S01]  /*5960*/  @!P2 LDG.E.U16 R95, desc[UR24][R54.64+0x80] ;  /* 0x00008018365fa981 */ /* 0x000f62000c1e1500 */
[----:B------:R-:W-:-:S03]  /*5970*/  ISETP.GE.AND P2, PT, R92, UR27, PT ;  /* 0x0000001b5c007c0c */ /* 0x000fc6000bf46270 */
[----:B------:R-:W5:Y:S01]  /*5980*/  @!P4 LDG.E.U16 R87, desc[UR24][R54.64+0x100] ;  /* 0x000100183657c981 */ /* 0x000f62000c1e1500 */
[----:B------:R-:W-:-:S03]  /*5990*/  ISETP.GE.AND P4, PT, R86, UR27, PT ;  /* 0x0000001b56007c0c */ /* 0x000fc6000bf86270 */
[----:B------:R-:W5:Y:S01]  /*59a0*/  @!P3 LDG.E.U16 R109, desc[UR24][R54.64+0xc0] ;  /* 0x0000c018366db981 */ /* 0x000f62000c1e1500 */
[----:B------:R-:W-:Y:S02]  /*59b0*/  ISETP.GE.AND P3, PT, R91, UR27, PT ;  /* 0x0000001b5b007c0c */ /* 0x000fe4000bf66270 */
[----:B0-----:R-:W-:Y:S02]  /*59c0*/  PRMT R98, RZ, 0x7610, R98 ;  /* 0x00007610ff627816 */ /* 0x001fe40000000062 */
        /* <DEDUP_REMOVED lines=16> */
[----:B------:R-:W-:Y:S02]  /*5ad0*/  PRMT R78, RZ, 0x7610, R78 ;  /* 0x00007610ff4e7816 */ /* 0x000fe4000000004e */
[----:B------:R-:W-:Y:S01]  /*5ae0*/  PRMT R85, RZ, 0x7610, R85 ;  /* 0x00007610ff557816 */ /* 0x000fe20000000055 */
[----:B------:R-:W0:Y:S03]  /*5af0*/  S2R R144, SR_TID.X ;  /* 0x0000000000907919 */ /* 0x000e260000002100 */
[----:B------:R-:W5:Y:S04]  /*5b00*/  @!P2 LDG.E.U16 R78, desc[UR24][R54.64+0x2c0] ;  /* 0x0002c018364ea981 */ /* 0x000f68000c1e1500 */
[----:B------:R-:W5:Y:S01]  /*5b10*/  @!P4 LDG.E.U16 R85, desc[UR24][R54.64+0x300] ;  /* 0x000300183655c981 */ /* 0x000f62000c1e1500 */
[----:B------:R-:W-:-:S04]  /*5b20*/  USHF.L.U32 UR12, UR6, 0xc, URZ ;  /* 0x0000000c060c7899 */ /* 0x000fc800080006ff */
[----:B------:R-:W-:-:S06]  /*5b30*/  ULEA UR12, UR15, -UR12, 0x1 ;  /* 0x8000000c0f0c7291 */ /* 0x000fcc000f8e08ff */
[----:B------:R-:W-:Y:S02]  /*5b40*/  ISETP.GE.AND P3, PT, R83, UR12, PT ;  /* 0x0000000c53007c0c */ /* 0x000fe4000bf66270 */
[----:B------:R-:W-:Y:S02]  /*5b50*/  ISETP.GE.AND P6, PT, R88, UR12, PT ;  /* 0x0000000c58007c0c */ /* 0x000fe4000bfc6270 */
[----:B------:R-:W-:Y:S02]  /*5b60*/  ISETP.GE.AND P5, PT, R84, UR12, PT ;  /* 0x0000000c54007c0c */ /* 0x000fe4000bfa6270 */
[----:B0-----:R-:W-:-:S04]  /*5b70*/  @!P4 MOV R34, R144 ;  /* 0x000000900022c202 */ /* 0x001fc80000000f00 */
[----:B------:R-:W-:-:S04]  /*5b80*/  @!P4 SHF.L.U32 R83, R34, 0x5, RZ ;  /* 0x000000052253c819 */ /* 0x000fc800000006ff */
[----:B------:R-:W-:Y:S02]  /*5b90*/  @!P4 LOP3.LUT R52, R83, R34, RZ, 0xfc, !PT ;  /* 0x000000225334c212 */ /* 0x000fe400078efcff */
        /* <DEDUP_REMOVED lines=26> */
[----:B------:R-:W5:Y:S04]  /*5d40*/  @!P4 LDG.E.U16 R115, desc[UR24][R54.64+0x340] ;  /* 0x000340183673c981 */ /* 0x000f68000c1e1500 */
[----:B------:R-:W5:Y:S01]  /*5d50*/  @!P6 LDG.E.U16 R126, desc[UR24][R54.64+0x680] ;  /* 0x00068018367ee981 */ /* 0x000f62000c1e1500 */
[----:B------:R-:W-:-:S03]  /*5d60*/  ISETP.GE.AND P6, PT, R61, UR12, PT ;  /* 0x0000000c3d007c0c */ /* 0x000fc6000bfc6270 */
[----:B------:R-:W5:Y:S04]  /*5d70*/  @!P3 LDG.E.U16 R58, desc[UR24][R54.64+0x380] ;  /* 0x00038018363ab981 */ /* 0x000f68000c1e1500 */
[----:B------:R-:W5:Y:S01]  /*5d80*/  @!P5 LDG.E.U16 R124, desc[UR24][R54.64+0x6c0] ;  /* 0x0006c018367cd981 */ /* 0x000f62000c1e1500 */
[----:B------:R-:W-:Y:S02]  /*5d90*/  ISETP.GE.AND P5, PT, R50, UR12, PT ;  /* 0x0000000c32007c0c */ /* 0x000fe4000bfa6270 */
[----:B------:R-:W-:Y:S02]  /*5da0*/  PRMT R61, RZ, 0x7610, R61 ;  /* 0x00007610ff3d7816 */ /* 0x000fe4000000003d */
[----:B------:R-:W-:-:S04]  /*5db0*/  PRMT R50, RZ, 0x7610, R50 ;  /* 0x00007610ff327816 */ /* 0x000fc80000000032 */
[----:B------:R-:W5:Y:S05]  /*5dc0*/  @!P6 LDG.E.U16 R61, desc[UR24][R54.64+0x3c0] ;  /* 0x0003c018363de981 */ /* 0x000f6a000c1e1500 */
[----:B------:R-:W5:Y:S01]  /*5dd0*/  @!P5 LDG.E.U16 R50, desc[UR24][R54.64+0x740] ;  /* 0x000740183632d981 */ /* 0x000f62000c1e1500 */
[----:B------:R-:W-:Y:S02]  /*5de0*/  ISETP.GE.AND P5, PT, R46, UR12, PT ;  /* 0x0000000c2e007c0c */ /* 0x000fe4000bfa6270 */
[----:B------:R-:W-:-:S11]  /*5df0*/  PRMT R68, RZ, 0x7610, R68 ;  /* 0x00007610ff447816 */ /* 0x000fd60000000044 */
[----:B------:R-:W5:Y:S01]  /*5e00*/  @!P5 LDG.E.U16 R68, desc[UR24][R54.64+0x400] ;  /* 0x000400183644d981 */ /* 0x000f62000c1e1500 */
[----:B------:R-:W-:Y:S02]  /*5e10*/  ISETP.GE.AND P2, PT, R81, UR12, PT ;  /* 0x0000000c51007c0c */ /* 0x000fe4000bf46270 */
[----:B------:R-:W-:Y:S02]  /*5e20*/  PRMT R136, RZ, 0x7610, R136 ;  /* 0x00007610ff887816 */ /* 0x000fe40000000088 */
[----:B------:R-:W-:-:S09]  /*5e30*/  PRMT R128, RZ, 0x7610, R128 ;  /* 0x00007610ff807816 */ /* 0x000fd20000000080 */
[----:B------:R-:W5:Y:S01]  /*5e40*/  @!P2 LDG.E.U16 R136, desc[UR24][R54.64+0x540] ;  /* 0x000540183688a981 */ /* 0x000f62000c1e1500 */
[----:B------:R-:W-:Y:S02]  /*5e50*/  ISETP.GE.AND P2, PT, R73, UR12, PT ;  /* 0x0000000c49007c0c */ /* 0x000fe4000bf46270 */
[----:B------:R-:W-:-:S11]  /*5e60*/  PRMT R122, RZ, 0x7610, R122 ;  /* 0x00007610ff7a7816 */ /* 0x000fd6000000007a */
[----:B------:R-:W5:Y:S01]  /*5e70*/  @!P2 LDG.E.U16 R128, desc[UR24][R54.64+0x640] ;  /* 0x000640183680a981 */ /* 0x000f62000c1e1500 */
[----:B------:R-:W-:Y:S02]  /*5e80*/  ISETP.GE.AND P2, PT, R67, UR12, PT ;  /* 0x0000000c43007c0c */ /* 0x000fe4000bf46270 */
[----:B------:R-:W-:-:S11]  /*5e90*/  SHF.L.U32 R65, R65, 0x5, RZ ;  /* 0x0000000541417819 */ /* 0x000fd600000006ff */
[----:B------:R-:W5:Y:S01]  /*5ea0*/  @!P2 LDG.E.U16 R122, desc[UR24][R54.64+0x700] ;  /* 0x00070018367aa981 */ /* 0x000f62000c1e1500 */
[----:B------:R-:W-:Y:S02]  /*5eb0*/  ISETP.GE.AND P2, PT, R48, UR12, PT ;  /* 0x0000000c30007c0c */ /* 0x000fe4000bf46270 */
[----:B------:R-:W-:Y:S02]  /*5ec0*/  PRMT R48, RZ, 0x7610, R48 ;  /* 0x00007610ff307816 */ /* 0x000fe40000000030 */
[----:B------:R-:W-:-:S04]  /*5ed0*/  LEA.HI.SX32 R162, R65, R65, 0x1b ;  /* 0x0000004141a27211 */ /* 0x000fc800078fdaff */
[----:B------:R-:W-:-:S05]  /*5ee0*/  LEA R162, R162, UR23, 0x1 ;  /* 0x00000017a2a27c11 */ /* 0x000fca000f8e08ff */
[----:B------:R-:W5:Y:S01]  /*5ef0*/  @!P2 LDG.E.U16 R48, desc[UR24][R54.64+0x780] ;  /* 0x000780183630a981 */ /* 0x000f62000c1e1500 */
[----:B------:R-:W-:-:S03]  /*5f00*/  ISETP.GE.AND P2, PT, R64, UR12, PT ;  /* 0x0000000c40007c0c */ /* 0x000fc6000bf46270 */
[----:B------:R-:W-:Y:S01]  /*5f10*/  LDS.U16 R99, [R162] ;  /* 0x00000000a2637984 */ /* 0x000fe20000000400 */
[----:B------:R-:W-:-:S03]  /*5f20*/  PRMT R46, RZ, 0x7610, R46 ;  /* 0x00007610ff2e7816 */ /* 0x000fc6000000002e */
[----:B------:R-:W0:Y:S04]  /*5f30*/  LDS.U16 R67, [R162+0x2] ;  /* 0x00000200a2437984 */ /* 0x000e280000000400 */
[----:B------:R-:W-:Y:S04]  /*5f40*/  LDS.U16 R64, [R162+0x4] ;  /* 0x00000400a2407984 */ /* 0x000fe80000000400 */
[----:B------:R-:W-:Y:S04]  /*5f50*/  LDS.U16 R65, [R162+0x6] ;  /* 0x00000600a2417984 */ /* 0x000fe80000000400 */
[----:B------:R-:W-:Y:S04]  /*5f60*/  LDS.U16 R75, [R162+0x8] ;  /* 0x00000800a24b7984 */ /* 0x000fe80000000400 */
[----:B------:R-:W-:Y:S04]  /*5f70*/  LDS.U16 R73, [R162+0xa] ;  /* 0x00000a00a2497984 */ /* 0x000fe80000000400 */
[----:B------:R-:W1:Y:S04]  /*5f80*/  LDS.U16 R76, [R162+0xc] ;  /* 0x00000c00a24c7984 */ /* 0x000e680000000400 */
[----:B------:R-:W-:Y:S04]  /*5f90*/  LDS.U16 R72, [R162+0xe] ;  /* 0x00000e00a2487984 */ /* 0x000fe80000000400 */
[----:B------:R-:W-:Y:S04]  /*5fa0*/  LDS.U16 R83, [R162+0x10] ;  /* 0x00001000a2537984 */ /* 0x000fe80000000400 */
[----:B------:R-:W-:Y:S04]  /*5fb0*/  LDS.U16 R81, [R162+0x12] ;  /* 0x00001200a2517984 */ /* 0x000fe80000000400 */
[----:B------:R-:W1:Y:S04]  /*5fc0*/  LDS.U16 R84, [R162+0x14] ;  /* 0x00001400a2547984 */ /* 0x000e680000000400 */
[----:B------:R-:W-:Y:S04]  /*5fd0*/  LDS.U16 R80, [R162+0x16] ;  /* 0x00001600a2507984 */ /* 0x000fe80000000400 */
[----:B------:R-:W1:Y:S04]  /*5fe0*/  LDS.U16 R89, [R162+0x18] ;  /* 0x00001800a2597984 */ /* 0x000e680000000400 */
        /* <DEDUP_REMOVED lines=19> */
[----:B---3--:R2:W-:Y:S04]  /*6120*/  STS.U16 [R117+0x2100], R142 ;  /* 0x0021008e75007388 */ /* 0x0085e80000000400 */
[----:B----4-:R-:W-:Y:S04]  /*6130*/  STS.U16 [R79+0x2140], R143 ;  /* 0x0021408f4f007388 */ /* 0x010fe80000000400 */
[----:B------:R3:W4:Y:S01]  /*6140*/  @!P2 LDG.E.U16 R46, desc[UR24][R54.64+0x7c0] ;  /* 0x0007c018362ea981 */ /* 0x000722000c1e1500 */
[----:B--2---:R-:W-:-:S03]  /*6150*/  FMUL.FTZ R142, R41, R3 ;  /* 0x00000003298e7220 */ /* 0x004fc60000410000 */
[----:B-----5:R2:W-:Y:S01]  /*6160*/  STS.U16 [R94+0x2180], R95 ;  /* 0x0021805f5e007388 */ /* 0x0205e20000000400 */
[----:B------:R-:W-:-:S03]  /*6170*/  FMUL.RZ R142, R142, 0.15915493667125701904 ;  /* 0x3e22f9838e8e7820 */ /* 0x000fc6000040c000 */
[----:B------:R5:W-:Y:S01]  /*6180*/  STS.U16 [R82+0x21c0], R109 ;  /* 0x0021c06d52007388 */ /* 0x000be20000000400 */
[----:B---3--:R-:W-:Y:S01]  /*6190*/  MUFU.SIN R55, R142 ;  /* 0x0000008e00377308 */ /* 0x008fe20000000400 */
[----:B--2---:R-:W-:-:S07]  /*61a0*/  FMUL.FTZ R95, R41, R4 ;  /* 0x00000004295f7220 */ /* 0x004fce0000410000 */
[----:B-----5:R2:W-:Y:S01]  /*61b0*/  MUFU.COS R109, R142 ;  /* 0x0000008e006d7308 */ /* 0x0205e20000000000 */
[----:B------:R-:W-:Y:S01]  /*61c0*/  FMUL.RZ R95, R95, 0.15915493667125701904 ;  /* 0x3e22f9835f5f7820 */ /* 0x000fe2000040c000 */
[----:B------:R3:W-:Y:S01]  /*61d0*/  STS.U16 [R59+0x2200], R87 ;  /* 0x002200573b007388 */ /* 0x0007e20000000400 */
[C---:B--2---:R-:W-:Y:S01]  /*61e0*/  FMUL.FTZ R142, R41.reuse, R5 ;  /* 0x00000005298e7220 */ /* 0x044fe20000410000 */
[----:B------:R-:W-:-:S03]  /*61f0*/  FMUL.FTZ R54, R41, R2 ;  /* 0x0000000229367220 */ /* 0x000fc60000410000 */
[----:B------:R-:W-:Y:S01]  /*6200*/  FMUL.RZ R142, R142, 0.15915493667125701904 ;  /* 0x3e22f9838e8e7820 */ /* 0x000fe2000040c000 */
[----:B------:R-:W-:Y:S01]  /*6210*/  MUFU.SIN R94, R95 ;  /* 0x0000005f005e7308 */ /* 0x000fe20000000400 */
[----:B------:R2:W-:Y:S01]  /*6220*/  STS.U16 [R62+0x2240], R98 ;  /* 0x002240623e007388 */ /* 0x0005e20000000400 */
[----:B------:R-:W-:Y:S01]  /*6230*/  FMUL.FTZ R40, R40, 1.4426950216293334961 ;  /* 0x3fb8aa3b28287820 */ /* 0x000fe20000410000 */
[----:B------:R-:W-:Y:S02]  /*6240*/  FMUL.RZ R54, R54, 0.15915493667125701904 ;  /* 0x3e22f98336367820 */ /* 0x000fe4000040c000 */
[----:B------:R-:W-:Y:S03]  /*6250*/  STS.U16 [R0+0x2280], R108 ;  /* 0x0022806c00007388 */ /* 0x000fe60000000400 */
[----:B---3--:R-:W-:Y:S01]  /*6260*/  MUFU.COS R59, R95 ;  /* 0x0000005f003b7308 */ /* 0x008fe20000000000 */
[----:B------:R-:W-:Y:S04]  /*6270*/  STS.U16 [R66+0x22c0], R86 ;  /* 0x0022c05642007388 */ /* 0x000fe80000000400 */
[----:B------:R3:W-:Y:S03]  /*6280*/  STS.U16 [R70+0x2300], R90 ;  /* 0x0023005a46007388 */ /* 0x0007e60000000400 */
[----:B------:R-:W-:Y:S01]  /*6290*/  MUFU.SIN R95, R142 ;  /* 0x0000008e005f7308 */ /* 0x000fe20000000400 */
[----:B------:R-:W-:-:S07]  /*62a0*/  FMUL.FTZ R79, R40, R2 ;  /* 0x00000002284f7220 */ /* 0x000fce0000410000 */
[----:B--2---:R2:W-:Y:S01]  /*62b0*/  MUFU.COS R98, R142 ;  /* 0x0000008e00627308 */ /* 0x0045e20000000000 */
[C---:B---3--:R-:W-:Y:S01]  /*62c0*/  FMUL.FTZ R90, R41.reuse, R8 ;  /* 0x00000008295a7220 */ /* 0x048fe20000410000 */
[-C--:B------:R-:W-:Y:S01]  /*62d0*/  FMUL.FTZ R70, R40, R7.reuse ;  /* 0x0000000728467220 */ /* 0x080fe20000410000 */
[----:B--2---:R-:W-:-:S05]  /*62e0*/  FMUL.FTZ R142, R41, R7 ;  /* 0x00000007298e7220 */ /* 0x004fca0000410000 */
[----:B------:R-:W-:Y:S01]  /*62f0*/  MUFU.SIN R117, R54 ;  /* 0x0000003600757308 */ /* 0x000fe20000000400 */
[----:B------:R-:W-:Y:S01]  /*6300*/  FMUL.RZ R142, R142, 0.15915493667125701904 ;  /* 0x3e22f9838e8e7820 */ /* 0x000fe2000040c000 */
[----:B------:R-:W-:Y:S01]  /*6310*/  FMUL.RZ R90, R90, 0.15915493667125701904 ;  /* 0x3e22f9835a5a7820 */ /* 0x000fe2000040c000 */
[----:B------:R2:W-:Y:S01]  /*6320*/  STS.U16 [R69+0x2340], R91 ;  /* 0x0023405b45007388 */ /* 0x0005e20000000400 */
[----:B------:R-:W-:-:S04]  /*6330*/  FMUL.FTZ R87, R40, R4 ;  /* 0x0000000428577220 */ /* 0x000fc80000410000 */
[----:B------:R-:W3:Y:S01]  /*6340*/  MUFU.COS R54, R54 ;  /* 0x0000003600367308 */ /* 0x000ee20000000000 */
[----:B------:R-:W-:Y:S01]  /*6350*/  FMUL.FTZ R108, R41, R6 ;  /* 0x00000006296c7220 */ /* 0x000fe20000410000 */
[----:B------:R5:W-:Y:S06]  /*6360*/  STS.U16 [R71+0x2380], R74 ;  /* 0x0023804a47007388 */ /* 0x000bec0000000400 */
[----:B------:R-:W-:Y:S01]  /*6370*/  MUFU.SIN R66, R142 ;  /* 0x0000008e00427308 */ /* 0x000fe20000000400 */
[----:B------:R-:W-:-:S07]  /*6380*/  FMUL.RZ R108, R108, 0.15915493667125701904 ;  /* 0x3e22f9836c6c7820 */ /* 0x000fce000040c000 */
[----:B--2---:R2:W-:Y:S01]  /*6390*/  MUFU.COS R69, R142 ;  /* 0x0000008e00457308 */ /* 0x0045e20000000000 */
[----:B------:R0:W-:Y:S07]  /*63a0*/  STS.U16 [R53+0x23c0], R78 ;  /* 0x0023c04e35007388 */ /* 0x0001ee0000000400 */
[----:B-----5:R-:W-:Y:S08]  /*63b0*/  MUFU.COS R71, R90 ;  /* 0x0000005a00477308 */ /* 0x020ff00000000000 */
[----:B--2---:R2:W-:Y:S04]  /*63c0*/  MUFU.EX2 R142, R70 ;  /* 0x00000046008e7308 */ /* 0x0045e80000000800 */
[----:B------:R-:W3:Y:S04]  /*63d0*/  MUFU.EX2 R79, R79 ;  /* 0x0000004f004f7308 */ /* 0x000ee80000000800 */
[----:B--2---:R2:W-:Y:S01]  /*63e0*/  MUFU.SIN R70, R90 ;  /* 0x0000005a00467308 */ /* 0x0045e20000000400 */
[C---:B------:R-:W-:Y:S01]  /*63f0*/  FMUL.FTZ R86, R40.reuse, R6 ;  /* 0x0000000628567220 */ /* 0x040fe20000410000 */
[-C--:B0-----:R-:W-:Y:S01]  /*6400*/  FMUL.FTZ R53, R40, R9.reuse ;  /* 0x0000000928357220 */ /* 0x081fe20000410000 */
[----:B--2---:R-:W-:-:S05]  /*6410*/  FMUL.FTZ R90, R41, R9 ;  /* 0x00000009295a7220 */ /* 0x004fca0000410000 */
[----:B------:R-:W0:Y:S01]  /*6420*/  MUFU.EX2 R87, R87 ;  /* 0x0000005700577308 */ /* 0x000e220000000800 */
[----:B------:R-:W-:Y:S01]  /*6430*/  FMUL.RZ R90, R90, 0.15915493667125701904 ;  /* 0x3e22f9835a5a7820 */ /* 0x000fe2000040c000 */
[C---:B------:R-:W-:Y:S02]  /*6440*/  FMUL.FTZ R0, R40.reuse, R5 ;  /* 0x0000000528007220 */ /* 0x040fe40000410000 */
[----:B------:R-:W-:Y:S01]  /*6450*/  MUFU.SIN R62, R108 ;  /* 0x0000006c003e7308 */ /* 0x000fe20000000400 */
[C---:B------:R-:W-:Y:S01]  /*6460*/  FMUL.FTZ R91, R40.reuse, R8 ;  /* 0x00000008285b7220 */ /* 0x040fe20000410000 */
[----:B------:R-:W-:Y:S01]  /*6470*/  FMUL.FTZ R78, R41, R10 ;  /* 0x0000000a294e7220 */ /* 0x000fe20000410000 */
[----:B------:R-:W-:Y:S01]  /*6480*/  FMUL.FTZ R82, R40, R3 ;  /* 0x0000000328527220 */ /* 0x000fe20000410000 */
[----:B------:R2:W-:Y:S04]  /*6490*/  STS.U16 [R77+0x2400], R85 ;  /* 0x002400554d007388 */ /* 0x0005e80000000400 */
[----:B------:R-:W5:Y:S01]  /*64a0*/  MUFU.COS R108, R108 ;  /* 0x0000006c006c7308 */ /* 0x000f620000000000 */
[C---:B---3--:R-:W-:Y:S01]  /*64b0*/  FMUL.FTZ R54, R79.reuse, R54 ;  /* 0x000000364f367220 */ /* 0x048fe20000410000 */
[----:B------:R-:W-:-:S06]  /*64c0*/  FMUL.FTZ R117, R79, R117 ;  /* 0x000000754f757220 */ /* 0x000fcc0000410000 */
[----:B------:R-:W-:Y:S08]  /*64d0*/  MUFU.SIN R74, R90 ;  /* 0x0000005a004a7308 */ /* 0x000ff00000000400 */
[----:B--2---:R2:W3:Y:S01]  /*64e0*/  MUFU.COS R77, R90 ;  /* 0x0000005a004d7308 */ /* 0x0044e20000000000 */
[C---:B0-----:R-:W-:Y:S01]  /*64f0*/  FMUL.FTZ R59, R87.reuse, R59 ;  /* 0x0000003b573b7220 */ /* 0x041fe20000410000 */
[----:B------:R-:W-:-:S06]  /*6500*/  FMUL.FTZ R94, R87, R94 ;  /* 0x0000005e575e7220 */ /* 0x000fcc0000410000 */
[----:B--2---:R0:W-:Y:S04]  /*6510*/  MUFU.EX2 R90, R53 ;  /* 0x00000035005a7308 */ /* 0x0041e80000000800 */
[----:B------:R-:W5:Y:S01]  /*6520*/  MUFU.EX2 R86, R86 ;  /* 0x0000005600567308 */ /* 0x000f620000000800 */
[----:B0-----:R-:W-:-:S03]  /*6530*/  FMUL.RZ R53, R78, 0.15915493667125701904 ;  /* 0x3e22f9834e357820 */ /* 0x001fc6000040c000 */
[----:B------:R-:W0:Y:S04]  /*6540*/  MUFU.EX2 R0, R0 ;  /* 0x0000000000007308 */ /* 0x000e280000000800 */
[----:B------:R-:W2:Y:S04]  /*6550*/  MUFU.EX2 R91, R91 ;  /* 0x0000005b005b7308 */ /* 0x000ea80000000800 */
[----:B------:R-:W1:Y:S01]  /*6560*/  MUFU.EX2 R82, R82 ;  /* 0x0000005200527308 */ /* 0x000e620000000800 */
[----:B------:R-:W-:-:S03]  /*6570*/  FMUL.FTZ R87, R41, R12 ;  /* 0x0000000c29577220 */ /* 0x000fc60000410000 */
[----:B------:R-:W-:Y:S01]  /*6580*/  MUFU.SIN R78, R53 ;  /* 0x00000035004e7308 */ /* 0x000fe20000000400 */
[----:B------:R-:W-:-:S07]  /*6590*/  FMUL.FTZ R85, R41, R11 ;  /* 0x0000000b29557220 */ /* 0x000fce0000410000 */
[----:B------:R3:W1:Y:S01]  /*65a0*/  MUFU.COS R79, R53 ;  /* 0x00000035004f7308 */ /* 0x0006620000000000 */
[----:B------:R-:W-:Y:S01]  /*65b0*/  FMUL.RZ R87, R87, 0.15915493667125701904 ;  /* 0x3e22f98357577820 */ /* 0x000fe2000040c000 */
[----:B---3--:R-:W-:Y:S01]  /*65c0*/  FMUL.FTZ R53, R40, R10 ;  /* 0x0000000a28357220 */ /* 0x008fe20000410000 */
[----:B------:R-:W-:Y:S01]  /*65d0*/  FMUL.RZ R85, R85, 0.15915493667125701904 ;  /* 0x3e22f98355557820 */ /* 0x000fe2000040c000 */
[----:B-----5:R-:W-:-:S04]  /*65e0*/  FMUL.FTZ R108, R86, R108 ;  /* 0x0000006c566c7220 */ /* 0x020fc80000410000 */
[----:B------:R-:W3:Y:S01]  /*65f0*/  MUFU.EX2 R53, R53 ;  /* 0x0000003500357308 */ /* 0x000ee20000000800 */
[----:B------:R-:W-:Y:S01]  /*6600*/  FMUL.FTZ R62, R86, R62 ;  /* 0x0000003e563e7220 */ /* 0x000fe20000410000 */
[C---:B0-----:R-:W-:Y:S01]  /*6610*/  FMUL.FTZ R98, R0.reuse, R98 ;  /* 0x0000006200627220 */ /* 0x041fe20000410000 */
[----:B------:R-:W-:Y:S01]  /*6620*/  FMUL.FTZ R95, R0, R95 ;  /* 0x0000005f005f7220 */ /* 0x000fe20000410000 */
[----:B------:R-:W-:Y:S01]  /*6630*/  MUFU.SIN R86, R87 ;  /* 0x0000005700567308 */ /* 0x000fe20000000400 */
[C---:B--2---:R-:W-:Y:S01]  /*6640*/  FMUL.FTZ R71, R91.reuse, R71 ;  /* 0x000000475b477220 */ /* 0x044fe20000410000 */
[----:B------:R-:W-:Y:S01]  /*6650*/  FMUL.FTZ R70, R91, R70 ;  /* 0x000000465b467220 */ /* 0x000fe20000410000 */
[C---:B-1----:R-:W-:Y:S01]  /*6660*/  FMUL.FTZ R109, R82.reuse, R109 ;  /* 0x0000006d526d7220 */ /* 0x042fe20000410000 */
[----:B------:R-:W-:Y:S01]  /*6670*/  FMUL.FTZ R55, R82, R55 ;  /* 0x0000003752377220 */ /* 0x000fe20000410000 */
[C---:B------:R-:W-:Y:S01]  /*6680*/  FMUL.FTZ R0, R40.reuse, R11 ;  /* 0x0000000b28007220 */ /* 0x040fe20000410000 */
[----:B------:R-:W-:-:S02]  /*6690*/  FMUL.FTZ R91, R40, R12 ;  /* 0x0000000c285b7220 */ /* 0x000fc40000410000 */
[----:B------:R-:W0:Y:S01]  /*66a0*/  MUFU.COS R87, R87 ;  /* 0x0000005700577308 */ /* 0x000e220000000000 */
[C---:B------:R-:W-:Y:S01]  /*66b0*/  FMUL.FTZ R77, R90.reuse, R77 ;  /* 0x0000004d5a4d7220 */ /* 0x040fe20000410000 */
[----:B------:R-:W-:-:S06]  /*66c0*/  FMUL.FTZ R74, R90, R74 ;  /* 0x0000004a5a4a7220 */ /* 0x000fcc0000410000 */
[----:B------:R-:W-:Y:S01]  /*66d0*/  MUFU.SIN R82, R85 ;  /* 0x0000005500527308 */ /* 0x000fe20000000400 */
[C---:B---3--:R-:W-:Y:S01]  /*66e0*/  FMUL.FTZ R79, R53.reuse, R79 ;  /* 0x0000004f354f7220 */ /* 0x048fe20000410000 */
[----:B------:R-:W-:-:S06]  /*66f0*/  FMUL.FTZ R78, R53, R78 ;  /* 0x0000004e354e7220 */ /* 0x000fcc0000410000 */
[----:B------:R-:W1:Y:S01]  /*6700*/  MUFU.COS R85, R85 ;  /* 0x0000005500557308 */ /* 0x000e620000000000 */
[----:B------:R-:W-:-:S07]  /*6710*/  @!P4 SHF.L.U32 R53, R34, 0x5, RZ ;  /* 0x000000052235c819 */ /* 0x000fce00000006ff */
[----:B------:R2:W0:Y:S04]  /*6720*/  MUFU.EX2 R90, R91 ;  /* 0x0000005b005a7308 */ /* 0x0004280000000800 */
[----:B------:R-:W1:Y:S01]  /*6730*/  MUFU.EX2 R0, R0 ;  /* 0x0000000000007308 */ /* 0x000e620000000800 */
[----:B------:R-:W-:Y:S01]  /*6740*/  @!P4 LOP3.LUT R52, R53, R34, RZ, 0xfc, !PT ;  /* 0x000000223534c212 */ /* 0x000fe200078efcff */
[----:B--2---:R-:W-:-:S04]  /*6750*/  FMUL.FTZ R91, R41, R13 ;  /* 0x0000000d295b7220 */ /* 0x004fc80000410000 */
[----:B------:R-:W-:Y:S01]  /*6760*/  FMUL.RZ R53, R91, 0.15915493667125701904 ;  /* 0x3e22f9835b357820 */ /* 0x000fe2000040c000 */
[----:B------:R-:W-:Y:S01]  /*6770*/  @!P3 SHF.L.U32 R91, R34, 0x5, RZ ;  /* 0x00000005225bb819 */ /* 0x000fe200000006ff */
[C---:B0-----:R-:W-:Y:S01]  /*6780*/  FMUL.FTZ R87, R90.reuse, R87 ;  /* 0x000000575a577220 */ /* 0x041fe20000410000 */
[----:B------:R-:W-:Y:S01]  /*6790*/  FMUL.FTZ R86, R90, R86 ;  /* 0x000000565a567220 */ /* 0x000fe20000410000 */
[----:B------:R-:W-:Y:S01]  /*67a0*/  FMUL.FTZ R90, R40, R13 ;  /* 0x0000000d285a7220 */ /* 0x000fe20000410000 */
[C---:B-1----:R-:W-:Y:S01]  /*67b0*/  FMUL.FTZ R85, R0.reuse, R85 ;  /* 0x0000005500557220 */ /* 0x042fe20000410000 */
[----:B------:R-:W-:Y:S01]  /*67c0*/  FMUL.FTZ R82, R0, R82 ;  /* 0x0000005200527220 */ /* 0x000fe20000410000 */
[----:B------:R-:W-:Y:S01]  /*67d0*/  @!P3 LOP3.LUT R52, R91, R34, RZ, 0xfc, !PT ;  /* 0x000000225b34b212 */ /* 0x000fe200078efcff */
[----:B------:R-:W-:Y:S08]  /*67e0*/  MUFU.SIN R0, R53 ;  /* 0x0000003500007308 */ /* 0x000ff00000000400 */
[----:B------:R0:W1:Y:S02]  /*67f0*/  MUFU.COS R91, R53 ;  /* 0x00000035005b7308 */ /* 0x0000640000000000 */
[----:B0-----:R-:W-:-:S06]  /*6800*/  @!P6 SHF.L.U32 R53, R34, 0x5, RZ ;  /* 0x000000052235e819 */ /* 0x001fcc00000006ff */
[----:B------:R-:W1:Y:S01]  /*6810*/  MUFU.EX2 R90, R90 ;  /* 0x0000005a005a7308 */ /* 0x000e620000000800 */
[----:B------:R-:W-:Y:S02]  /*6820*/  @!P6 LOP3.LUT R52, R53, R34, RZ, 0xfc, !PT ;  /* 0x000000223534e212 */ /* 0x000fe400078efcff */
[----:B------:R-:W-:Y:S01]  /*6830*/  @!P5 SHF.L.U32 R53, R34, 0x5, RZ ;  /* 0x000000052235d819 */ /* 0x000fe200000006ff */
[C---:B------:R-:W-:Y:S01]  /*6840*/  FMUL.FTZ R69, R142.reuse, R69 ;  /* 0x000000458e457220 */ /* 0x040fe20000410000 */
[----:B------:R-:W-:Y:S01]  /*6850*/  FMUL.FTZ R66, R142, R66 ;  /* 0x000000428e427220 */ /* 0x000fe20000410000 */
[----:B------:R-:W-:Y:S02]  /*6860*/  SHF.L.U32 R142, R34, 0x5, RZ ;  /* 0x00000005228e7819 */ /* 0x000fe400000006ff */
[----:B------:R-:W-:-:S04]  /*6870*/  @!P5 LOP3.LUT R52, R53, R34, RZ, 0xfc, !PT ;  /* 0x000000223534d212 */ /* 0x000fc800078efcff */
[----:B------:R-:W-:Y:S02]  /*6880*/  LOP3.LUT R53, R52, 0x7c1f, RZ, 0xc0, !PT ;  /* 0x00007c1f34357812 */ /* 0x000fe400078ec0ff */
[----:B------:R-:W-:Y:S02]  /*6890*/  LOP3.LUT R52, R142, R34, RZ, 0xfc, !PT ;  /* 0x000000228e347212 */ /* 0x000fe400078efcff */
[----:B------:R-:W-:Y:S01]  /*68a0*/  MOV R34, R144 ;  /* 0x0000009000227202 */ /* 0x000fe20000000f00 */
[C---:B-1----:R-:W-:Y:S01]  /*68b0*/  FMUL.FTZ R91, R90.reuse, R91 ;  /* 0x0000005b5a5b7220 */ /* 0x042fe20000410000 */
[----:B------:R-:W-:Y:S01]  /*68c0*/  FMUL.FTZ R90, R90, R0 ;  /* 0x000000005a5a7220 */ /* 0x000fe20000410000 */
[----:B------:R-:W-:Y:S01]  /*68d0*/  UIMAD UR12, UR6, -0x800, UR15 ;  /* 0xfffff800060c78a4 */ /* 0x000fe2000f8e020f */
[----:B------:R-:W-:Y:S01]  /*68e0*/  SHF.L.U32 R0, R34, 0x4, RZ ;  /* 0x0000000422007819 */ /* 0x000fe200000006ff */
[----:B------:R0:W-:Y:S03]  /*68f0*/  STS.U16 [R56+0x2440], R115 ;  /* 0x0024407338007388 */ /* 0x0001e60000000400 */
[C---:B------:R-:W-:Y:S01]  /*6900*/  IADD3 R142, PT, PT, R0.reuse, 0x1, RZ ;  /* 0x00000001008e7810 */ /* 0x040fe20007ffe0ff */
[----:B------:R-:W-:Y:S01]  /*6910*/  HADD2.F32 R67, -RZ, R67.H0_H0 ;  /* 0x20000043ff437230 */ /* 0x000fe20000004100 */
[----:B------:R-:W-:Y:S01]  /*6920*/  ISETP.GE.U32.AND P2, PT, R0, UR12, PT ;  /* 0x0000000c00007c0c */ /* 0x000fe2000bf46070 */
[----:B------:R-:W-:Y:S01]  /*6930*/  HADD2.F32 R76, -RZ, R76.H0_H0 ;  /* 0x2000004cff4c7230 */ /* 0x000fe20000004100 */
[----:B------:R-:W-:Y:S01]  /*6940*/  ISETP.GE.U32.AND P3, PT, R142, UR12, PT ;  /* 0x0000000c8e007c0c */ /* 0x000fe2000bf66070 */
[----:B------:R-:W-:Y:S01]  /*6950*/  HADD2.F32 R84, -RZ, R84.H0_H0 ;  /* 0x20000054ff547230 */ /* 0x000fe20000004100 */
[C---:B------:R-:W-:Y:S01]  /*6960*/  IADD3 R143, PT, PT, R0.reuse, 0x2, RZ ;  /* 0x00000002008f7810 */ /* 0x040fe20007ffe0ff */
[----:B------:R-:W-:Y:S01]  /*6970*/  HADD2.F32 R89, -RZ, R89.H0_H0 ;  /* 0x20000059ff597230 */ /* 0x000fe20000004100 */
[----:B------:R-:W-:Y:S01]  /*6980*/  FSEL R55, R55, RZ, !P3 ;  /* 0x000000ff37377208 */ /* 0x000fe20005800000 */
[----:B------:R-:W-:Y:S01]  /*6990*/  HADD2.F32 R88, -RZ, R88.H0_H0 ;  /* 0x20000058ff587230 */ /* 0x000fe20000004100 */
[----:B0-----:R-:W-:Y:S01]  /*69a0*/  FSEL R56, R117, RZ, !P2 ;  /* 0x000000ff75387208 */ /* 0x001fe20005000000 */
[----:B------:R0:W-:Y:S01]  /*69b0*/  STS.U16 [R57+0x2480], R58 ;  /* 0x0024803a39007388 */ /* 0x0001e20000000400 */
[----:B------:R-:W-:-:S02]  /*69c0*/  IADD3 R142, PT, PT, R0, 0x3, RZ ;  /* 0x00000003008e7810 */ /* 0x000fc40007ffe0ff */
[----:B------:R-:W-:Y:S01]  /*69d0*/  FSEL R54, R54, 1, !P2 ;  /* 0x3f80000036367808 */ /* 0x000fe20005000000 */
[-C--:B------:R-:W-:Y:S01]  /*69e0*/  FMUL.FTZ R115, R56, R55.reuse ;  /* 0x0000003738737220 */ /* 0x080fe20000410000 */
[----:B------:R-:W-:Y:S01]  /*69f0*/  ISETP.GE.U32.AND P4, PT, R143, UR12, PT ;  /* 0x0000000c8f007c0c */ /* 0x000fe2000bf86070 */
[----:B------:R-:W-:Y:S01]  /*6a00*/  HADD2.F32 R93, -RZ, R93.H0_H0 ;  /* 0x2000005dff5d7230 */ /* 0x000fe20000004100 */
[----:B------:R-:W2:Y:S01]  /*6a10*/  LDL R144, [R1+0x10] ;  /* 0x0000100001907983 */ /* 0x000ea20000100800 */
[----:B0-----:R-:W-:Y:S01]  /*6a20*/  FMUL.FTZ R58, R41, R14 ;  /* 0x0000000e293a7220 */ /* 0x001fe20000410000 */
[----:B------:R-:W-:Y:S02]  /*6a30*/  FSEL R57, R109, 1, !P3 ;  /* 0x3f8000006d397808 */ /* 0x000fe40005800000 */
[----:B------:R-:W-:Y:S01]  /*6a40*/  ISETP.GE.U32.AND P5, PT, R142, UR12, PT ;  /* 0x0000000c8e007c0c */ /* 0x000fe2000bfa6070 */
[----:B------:R-:W-:Y:S01]  /*6a50*/  FMUL.RZ R109, R58, 0.15915493667125701904 ;  /* 0x3e22f9833a6d7820 */ /* 0x000fe2000040c000 */
[----:B------:R-:W-:Y:S01]  /*6a60*/  FMUL.FTZ R142, R54, R55 ;  /* 0x00000037368e7220 */ /* 0x000fe20000410000 */
[----:B------:R-:W-:Y:S01]  /*6a70*/  FSEL R58, R94, RZ, !P4 ;  /* 0x000000ff5e3a7208 */ /* 0x000fe20006000000 */
[-C--:B------:R-:W-:Y:S01]  /*6a80*/  FFMA.FTZ R115, R54, R57.reuse, -R115 ;  /* 0x0000003936737223 */ /* 0x080fe20000010873 */
[----:B------:R-:W-:Y:S01]  /*6a90*/  FSEL R59, R59, 1, !P4 ;  /* 0x3f8000003b3b7808 */ /* 0x000fe20006000000 */
[----:B------:R-:W-:-:S02]  /*6aa0*/  FFMA.FTZ R142, R56, R57, R142 ;  /* 0x00000039388e7223 */ /* 0x000fc4000001008e */
[CC--:B------:R-:W-:Y:S01]  /*6ab0*/  FMUL.FTZ R117, R58.reuse, R115.reuse ;  /* 0x000000733a757220 */ /* 0x0c0fe20000410000 */
[----:B------:R0:W-:Y:S01]  /*6ac0*/  STS.U16 [R60+0x24c0], R61 ;  /* 0x0024c03d3c007388 */ /* 0x0001e20000000400 */
[-C--:B------:R-:W-:Y:S02]  /*6ad0*/  FMUL.FTZ R143, R58, R142.reuse ;  /* 0x0000008e3a8f7220 */ /* 0x080fe40000410000 */
[C---:B------:R-:W-:Y:S01]  /*6ae0*/  FFMA.FTZ R142, R59.reuse, R142, R117 ;  /* 0x0000008e3b8e7223 */ /* 0x040fe20000010075 */
[----:B------:R-:W-:Y:S01]  /*6af0*/  MUFU.SIN R94, R109 ;  /* 0x0000006d005e7308 */ /* 0x000fe20000000400 */
[----:B------:R-:W-:Y:S01]  /*6b00*/  FFMA.FTZ R115, R59, R115, -R143 ;  /* 0x000000733b737223 */ /* 0x000fe2000001088f */
[----:B0-----:R-:W-:-:S06]  /*6b10*/  FSEL R60, R95, RZ, !P5 ;  /* 0x000000ff5f3c7208 */ /* 0x001fcc0006800000 */
[----:B------:R0:W1:Y:S01]  /*6b20*/  MUFU.COS R95, R109 ;  /* 0x0000006d005f7308 */ /* 0x0000620000000000 */
[----:B------:R-:W-:Y:S01]  /*6b30*/  FSEL R61, R98, 1, !P5 ;  /* 0x3f800000623d7808 */ /* 0x000fe20006800000 */
[----:B------:R-:W-:Y:S01]  /*6b40*/  FMUL.FTZ R98, R60, R142 ;  /* 0x0000008e3c627220 */ /* 0x000fe20000410000 */
[----:B0-----:R-:W-:-:S04]  /*6b50*/  IADD3 R109, PT, PT, R0, 0x4, RZ ;  /* 0x00000004006d7810 */ /* 0x001fc80007ffe0ff */
[----:B------:R-:W-:Y:S01]  /*6b60*/  ISETP.GE.U32.AND P6, PT, R109, UR12, PT ;  /* 0x0000000c6d007c0c */ /* 0x000fe2000bfc6070 */
[CC--:B------:R-:W-:Y:S01]  /*6b70*/  FFMA.FTZ R109, R61.reuse, R115.reuse, -R98 ;  /* 0x000000733d6d7223 */ /* 0x0c0fe20000010862 */
[----:B------:R-:W-:Y:S02]  /*6b80*/  FMUL.FTZ R98, R60, R115 ;  /* 0x000000733c627220 */ /* 0x000fe40000410000 */
[----:B------:R-:W-:Y:S02]  /*6b90*/  FSEL R62, R62, RZ, !P6 ;  /* 0x000000ff3e3e7208 */ /* 0x000fe40007000000 */
[----:B------:R-:W-:Y:S01]  /*6ba0*/  FFMA.FTZ R142, R61, R142, R98 ;  /* 0x0000008e3d8e7223 */ /* 0x000fe20000010062 */
[----:B------:R0:W-:Y:S01]  /*6bb0*/  STS.U16 [R63+0x2500], R68 ;  /* 0x002500443f007388 */ /* 0x0001e20000000400 */
[----:B------:R-:W-:Y:S02]  /*6bc0*/  FMUL.FTZ R117, R40, R14 ;  /* 0x0000000e28757220 */ /* 0x000fe40000410000 */
[-C--:B------:R-:W-:Y:S01]  /*6bd0*/  FMUL.FTZ R143, R62, R142.reuse ;  /* 0x0000008e3e8f7220 */ /* 0x080fe20000410000 */
[----:B0-----:R-:W-:Y:S01]  /*6be0*/  FSEL R63, R108, 1, !P6 ;  /* 0x3f8000006c3f7808 */ /* 0x001fe20007000000 */
[-C--:B------:R-:W-:Y:S01]  /*6bf0*/  FMUL.FTZ R68, R62, R109.reuse ;  /* 0x0000006d3e447220 */ /* 0x080fe20000410000 */
[----:B------:R-:W-:Y:S01]  /*6c00*/  HADD2.F32 R108, -RZ, R99.H0_H0 ;  /* 0x20000063ff6c7230 */ /* 0x000fe20000004100 */
[----:B------:R-:W1:Y:S02]  /*6c10*/  MUFU.EX2 R117, R117 ;  /* 0x0000007500757308 */ /* 0x000e640000000800 */
[C---:B------:R-:W-:Y:S01]  /*6c20*/  FFMA.FTZ R99, R63.reuse, R109, -R143 ;  /* 0x0000006d3f637223 */ /* 0x040fe2000001088f */
[----:B------:R-:W-:Y:S01]  /*6c30*/  FFMA.FTZ R109, R63, R142, R68 ;  /* 0x0000008e3f6d7223 */ /* 0x000fe20000010044 */
[C---:B------:R-:W-:Y:S01]  /*6c40*/  FMUL.FTZ R142, R39.reuse, R67 ;  /* 0x00000043278e7220 */ /* 0x040fe20000410000 */
[----:B------:R-:W-:Y:S01]  /*6c50*/  FMUL.FTZ R108, R39, R108 ;  /* 0x0000006c276c7220 */ /* 0x000fe20000410000 */
[----:B------:R-:W-:Y:S01]  /*6c60*/  IADD3 R67, PT, PT, R0, 0x5, RZ ;  /* 0x0000000500437810 */ /* 0x000fe20007ffe0ff */
[----:B------:R-:W-:-:S02]  /*6c70*/  HADD2.F32 R68, -RZ, R64.H0_H0 ;  /* 0x20000040ff447230 */ /* 0x000fc40000004100 */
[----:B------:R-:W-:Y:S01]  /*6c80*/  HADD2.F32 R143, -RZ, R65.H0_H0 ;  /* 0x20000041ff8f7230 */ /* 0x000fe20000004100 */
[----:B------:R-:W-:Y:S02]  /*6c90*/  FSEL R64, R142, RZ, !P2 ;  /* 0x000000ff8e407208 */ /* 0x000fe40005000000 */
[----:B------:R-:W-:Y:S01]  /*6ca0*/  FSEL R65, R108, RZ, !P2 ;  /* 0x000000ff6c417208 */ /* 0x000fe20005000000 */
[----:B------:R-:W-:Y:S01]  /*6cb0*/  FMUL.FTZ R115, R41, R15 ;  /* 0x0000000f29737220 */ /* 0x000fe20000410000 */
[----:B------:R-:W-:Y:S01]  /*6cc0*/  ISETP.GE.U32.AND P2, PT, R67, UR12, PT ;  /* 0x0000000c43007c0c */ /* 0x000fe2000bf46070 */
[C---:B------:R-:W-:Y:S01]  /*6cd0*/  FMUL.FTZ R67, R38.reuse, R143 ;  /* 0x0000008f26437220 */ /* 0x040fe20000410000 */
[----:B------:R-:W-:Y:S01]  /*6ce0*/  FMUL.FTZ R68, R38, R68 ;  /* 0x0000004426447220 */ /* 0x000fe20000410000 */
[----:B------:R-:W-:Y:S01]  /*6cf0*/  IADD3 R142, PT, PT, R0, 0x6, RZ ;  /* 0x00000006008e7810 */ /* 0x000fe20007ffe0ff */
[----:B------:R-:W-:Y:S01]  /*6d00*/  FMUL.RZ R115, R115, 0.15915493667125701904 ;  /* 0x3e22f98373737820 */ /* 0x000fe2000040c000 */
[----:B------:R-:W-:Y:S01]  /*6d10*/  FSEL R66, R66, RZ, !P2 ;  /* 0x000000ff42427208 */ /* 0x000fe20005000000 */
[----:B-1----:R-:W-:Y:S01]  /*6d20*/  FMUL.FTZ R95, R117, R95 ;  /* 0x0000005f755f7220 */ /* 0x002fe20000410000 */
[----:B------:R-:W-:Y:S01]  /*6d30*/  FSEL R67, R67, RZ, !P3 ;  /* 0x000000ff43437208 */ /* 0x000fe20005800000 */
[----:B------:R-:W-:Y:S01]  /*6d40*/  FMUL.FTZ R94, R117, R94 ;  /* 0x0000005e755e7220 */ /* 0x000fe20000410000 */
[----:B------:R-:W-:Y:S01]  /*6d50*/  FSEL R68, R68, RZ, !P3 ;  /* 0x000000ff44447208 */ /* 0x000fe20005800000 */
[----:B------:R-:W-:Y:S01]  /*6d60*/  FMUL.FTZ R108, R40, R15 ;  /* 0x0000000f286c7220 */ /* 0x000fe20000410000 */
[----:B------:R-:W-:Y:S01]  /*6d70*/  ISETP.GE.U32.AND P3, PT, R142, UR12, PT ;  /* 0x0000000c8e007c0c */ /* 0x000fe2000bf66070 */
[----:B------:R-:W-:Y:S01]  /*6d80*/  FMUL.FTZ R117, R66, R109 ;  /* 0x0000006d42757220 */ /* 0x000fe20000410000 */
[----:B------:R-:W-:Y:S01]  /*6d90*/  FSEL R69, R69, 1, !P2 ;  /* 0x3f80000045457808 */ /* 0x000fe20005000000 */
[----:B------:R-:W-:Y:S01]  /*6da0*/  MUFU.SIN R98, R115 ;  /* 0x0000007300627308 */ /* 0x000fe20000000400 */
[----:B------:R-:W-:Y:S01]  /*6db0*/  FSEL R70, R70, RZ, !P3 ;  /* 0x000000ff46467208 */ /* 0x000fe20005800000 */
[----:B------:R-:W-:-:S02]  /*6dc0*/  FMUL.FTZ R142, R66, R99 ;  /* 0x00000063428e7220 */ /* 0x000fc40000410000 */
[----:B------:R-:W-:-:S04]  /*6dd0*/  FFMA.FTZ R117, R69, R99, -R117 ;  /* 0x0000006345757223 */ /* 0x000fc80000010875 */
[----:B------:R-:W0:Y:S01]  /*6de0*/  MUFU.COS R115, R115 ;  /* 0x0000007300737308 */ /* 0x000e220000000000 */
[----:B------:R-:W-:Y:S01]  /*6df0*/  FSEL R71, R71, 1, !P3 ;  /* 0x3f80000047477808 */ /* 0x000fe20005800000 */
[----:B------:R-:W-:Y:S01]  /*6e00*/  FFMA.FTZ R109, R69, R109, R142 ;  /* 0x0000006d456d7223 */ /* 0x000fe2000001008e */
[----:B------:R-:W-:-:S05]  /*6e10*/  FMUL.FTZ R155, R70, R117 ;  /* 0x00000075469b7220 */ /* 0x000fca0000410000 */
[----:B------:R-:W0:Y:S01]  /*6e20*/  MUFU.EX2 R108, R108 ;  /* 0x0000006c006c7308 */ /* 0x000e220000000800 */
[-C--:B------:R-:W-:Y:S01]  /*6e30*/  FMUL.FTZ R154, R70, R109.reuse ;  /* 0x0000006d469a7220 */ /* 0x080fe20000410000 */
[----:B------:R-:W-:Y:S01]  /*6e40*/  FFMA.FTZ R155, R71, R109, R155 ;  /* 0x0000006d479b7223 */ /* 0x000fe2000001009b */
[----:B------:R-:W-:Y:S01]  /*6e50*/  FMUL.FTZ R109, R41, R16 ;  /* 0x00000010296d7220 */ /* 0x000fe20000410000 */
[----:B------:R-:W-:Y:S02]  /*6e60*/  HADD2.F32 R142, -RZ, R73.H0_H0 ;  /* 0x20000049ff8e7230 */ /* 0x000fe40000004100 */
[----:B------:R-:W-:Y:S02]  /*6e70*/  HADD2.F32 R73, -RZ, R75.H0_H0 ;  /* 0x2000004bff497230 */ /* 0x000fe40000004100 */
[----:B------:R-:W-:Y:S01]  /*6e80*/  FMUL.RZ R109, R109, 0.15915493667125701904 ;  /* 0x3e22f9836d6d7820 */ /* 0x000fe2000040c000 */
[----:B------:R-:W-:Y:S01]  /*6e90*/  FFMA.FTZ R154, R71, R117, -R154 ;  /* 0x00000075479a7223 */ /* 0x000fe2000001089a */
[C---:B------:R-:W-:Y:S01]  /*6ea0*/  FMUL.FTZ R142, R37.reuse, R142 ;  /* 0x0000008e258e7220 */ /* 0x040fe20000410000 */
[----:B------:R-:W-:Y:S01]  /*6eb0*/  FMUL.FTZ R73, R37, R73 ;  /* 0x0000004925497220 */ /* 0x000fe20000410000 */
[----:B------:R-:W-:Y:S01]  /*6ec0*/  IADD3 R117, PT, PT, R0, 0x7, RZ ;  /* 0x0000000700757810 */ /* 0x000fe20007ffe0ff */
[C---:B0-----:R-:W-:Y:S01]  /*6ed0*/  FMUL.FTZ R99, R108.reuse, R115 ;  /* 0x000000736c637220 */ /* 0x041fe20000410000 */
[----:B------:R-:W-:Y:S01]  /*6ee0*/  FMUL.FTZ R98, R108, R98 ;  /* 0x000000626c627220 */ /* 0x000fe20000410000 */
[----:B------:R-:W-:Y:S01]  /*6ef0*/  FMUL.FTZ R108, R40, R16 ;  /* 0x00000010286c7220 */ /* 0x000fe20000410000 */
[----:B------:R-:W-:Y:S01]  /*6f00*/  MUFU.SIN R115, R109 ;  /* 0x0000006d00737308 */ /* 0x000fe20000000400 */
[----:B------:R-:W-:Y:S01]  /*6f10*/  HADD2.F32 R75, -RZ, R72.H0_H0 ;  /* 0x20000048ff4b7230 */ /* 0x000fe20000004100 */
[----:B------:R-:W-:-:S02]  /*6f20*/  FSEL R72, R142, RZ, !P4 ;  /* 0x000000ff8e487208 */ /* 0x000fc40006000000 */
[----:B------:R-:W-:-:S04]  /*6f30*/  FSEL R73, R73, RZ, !P4 ;  /* 0x000000ff49497208 */ /* 0x000fc80006000000 */
[----:B------:R-:W0:Y:S01]  /*6f40*/  MUFU.COS R109, R109 ;  /* 0x0000006d006d7308 */ /* 0x000e220000000000 */
[----:B------:R-:W-:Y:S01]  /*6f50*/  ISETP.GE.U32.AND P4, PT, R117, UR12, PT ;  /* 0x0000000c75007c0c */ /* 0x000fe2000bf86070 */
[C---:B------:R-:W-:Y:S01]  /*6f60*/  FMUL.FTZ R75, R36.reuse, R75 ;  /* 0x0000004b244b7220 */ /* 0x040fe20000410000 */
[----:B------:R-:W-:Y:S01]  /*6f70*/  FMUL.FTZ R76, R36, R76 ;  /* 0x0000004c244c7220 */ /* 0x000fe20000410000 */
[----:B------:R-:W-:-:S04]  /*6f80*/  IADD3 R117, PT, PT, R0, 0x8, RZ ;  /* 0x0000000800757810 */ /* 0x000fc80007ffe0ff */
[----:B------:R-:W0:Y:S01]  /*6f90*/  MUFU.EX2 R108, R108 ;  /* 0x0000006c006c7308 */ /* 0x000e220000000800 */
[----:B------:R-:W-:Y:S02]  /*6fa0*/  FSEL R74, R74, RZ, !P4 ;  /* 0x000000ff4a4a7208 */ /* 0x000fe40006000000 */
[----:B------:R-:W-:Y:S02]  /*6fb0*/  FSEL R75, R75, RZ, !P5 ;  /* 0x000000ff4b4b7208 */ /* 0x000fe40006800000 */
[----:B------:R-:W-:Y:S01]  /*6fc0*/  FSEL R76, R76, RZ, !P5 ;  /* 0x000000ff4c4c7208 */ /* 0x000fe20006800000 */
[C---:B------:R-:W-:Y:S01]  /*6fd0*/  FMUL.FTZ R142, R74.reuse, R155 ;  /* 0x0000009b4a8e7220 */ /* 0x040fe20000410000 */
[----:B------:R-:W-:Y:S02]  /*6fe0*/  ISETP.GE.U32.AND P5, PT, R117, UR12, PT ;  /* 0x0000000c75007c0c */ /* 0x000fe4000bfa6070 */
[----:B------:R-:W-:Y:S01]  /*6ff0*/  FSEL R77, R77, 1, !P4 ;  /* 0x3f8000004d4d7808 */ /* 0x000fe20006000000 */
[----:B------:R-:W-:Y:S01]  /*7000*/  FMUL.FTZ R117, R74, R154 ;  /* 0x0000009a4a757220 */ /* 0x000fe20000410000 */
[----:B------:R-:W-:-:S03]  /*7010*/  FSEL R78, R78, RZ, !P5 ;  /* 0x000000ff4e4e7208 */ /* 0x000fc60006800000 */
[C---:B------:R-:W-:Y:S01]  /*7020*/  FFMA.FTZ R154, R77.reuse, R154, -R142 ;  /* 0x0000009a4d9a7223 */ /* 0x040fe2000001088e */
[C---:B0-----:R-:W-:Y:S01]  /*7030*/  FMUL.FTZ R109, R108.reuse, R109 ;  /* 0x0000006d6c6d7220 */ /* 0x041fe20000410000 */
[----:B------:R-:W-:Y:S01]  /*7040*/  FFMA.FTZ R155, R77, R155, R117 ;  /* 0x0000009b4d9b7223 */ /* 0x000fe20000010075 */
[----:B------:R-:W-:Y:S01]  /*7050*/  FMUL.FTZ R108, R108, R115 ;  /* 0x000000736c6c7220 */ /* 0x000fe20000410000 */
[----:B------:R-:W-:Y:S01]  /*7060*/  FSEL R79, R79, 1, !P5 ;  /* 0x3f8000004f4f7808 */ /* 0x000fe20006800000 */
[C---:B------:R-:W-:Y:S01]  /*7070*/  FMUL.FTZ R115, R78.reuse, R154 ;  /* 0x0000009a4e737220 */ /* 0x040fe20000410000 */
[-C--:B------:R-:W-:Y:S01]  /*7080*/  FMUL.FTZ R117, R78, R155.reuse ;  /* 0x0000009b4e757220 */ /* 0x080fe20000410000 */
[----:B------:R-:W-:Y:S02]  /*7090*/  HADD2.F32 R142, -RZ, R81.H0_H0 ;  /* 0x20000051ff8e7230 */ /* 0x000fe40000004100 */
[----:B------:R-:W-:Y:S01]  /*70a0*/  FFMA.FTZ R155, R79, R155, R115 ;  /* 0x0000009b4f9b7223 */ /* 0x000fe20000010073 */
[----:B------:R-:W-:Y:S01]  /*70b0*/  FMUL.FTZ R115, R41, R17 ;  /* 0x0000001129737220 */ /* 0x000fe20000410000 */
[----:B------:R-:W-:-:S03]  /*70c0*/  HADD2.F32 R81, -RZ, R83.H0_H0 ;  /* 0x20000053ff517230 */ /* 0x000fc60000004100 */
[----:B------:R-:W-:Y:S01]  /*70d0*/  FMUL.RZ R115, R115, 0.15915493667125701904 ;  /* 0x3e22f98373737820 */ /* 0x000fe2000040c000 */
[----:B------:R-:W-:Y:S01]  /*70e0*/  FFMA.FTZ R154, R79, R154, -R117 ;  /* 0x0000009a4f9a7223 */ /* 0x000fe20000010875 */
[C---:B------:R-:W-:Y:S01]  /*70f0*/  FMUL.FTZ R142, R35.reuse, R142 ;  /* 0x0000008e238e7220 */ /* 0x040fe20000410000 */
[----:B------:R-:W-:Y:S01]  /*7100*/  FMUL.FTZ R81, R35, R81 ;  /* 0x0000005123517220 */ /* 0x000fe20000410000 */
[----:B------:R-:W-:Y:S01]  /*7110*/  FMUL.FTZ R117, R40, R17 ;  /* 0x0000001128757220 */ /* 0x000fe20000410000 */
[----:B------:R-:W-:Y:S01]  /*7120*/  IADD3 R41, PT, PT, R0, 0x9, RZ ;  /* 0x0000000900297810 */ /* 0x000fe20007ffe0ff */
[----:B------:R-:W-:Y:S01]  /*7130*/  MUFU.SIN R40, R115 ;  /* 0x0000007300287308 */ /* 0x000fe20000000400 */
[----:B------:R-:W-:Y:S01]  /*7140*/  HADD2.F32 R83, -RZ, R80.H0_H0 ;  /* 0x20000050ff537230 */ /* 0x000fe20000004100 */
[----:B------:R-:W-:Y:S02]  /*7150*/  FSEL R80, R142, RZ, !P6 ;  /* 0x000000ff8e507208 */ /* 0x000fe40007000000 */
        /* <DEDUP_REMOVED lines=11> */
[----:B------:R-:W-:Y:S01]  /*7210*/  ISETP.GE.U32.AND P2, PT, R41, UR12, PT ;  /* 0x0000000c29007c0c */ /* 0x000fe2000bf46070 */
[----:B------:R-:W-:Y:S01]  /*7220*/  FMUL.FTZ R41, R82, R154 ;  /* 0x0000009a52297220 */ /* 0x000fe20000410000 */
[----:B------:R-:W-:Y:S02]  /*7230*/  FSEL R85, R85, 1, !P6 ;  /* 0x3f80000055557808 */ /* 0x000fe40007000000 */
[----:B------:R-:W-:-:S03]  /*7240*/  FSEL R86, R86, RZ, !P2 ;  /* 0x000000ff56567208 */ /* 0x000fc60005000000 */
[C---:B------:R-:W-:Y:S01]  /*7250*/  FFMA.FTZ R154, R85.reuse, R154, -R142 ;  /* 0x0000009a559a7223 */ /* 0x040fe2000001088e */
[----:B------:R-:W-:Y:S01]  /*7260*/  FFMA.FTZ R155, R85, R155, R41 ;  /* 0x0000009b559b7223 */ /* 0x000fe20000010029 */
[C---:B0-----:R-:W-:Y:S01]  /*7270*/  FMUL.FTZ R115, R117.reuse, R115 ;  /* 0x0000007375737220 */ /* 0x041fe20000410000 */
[----:B------:R-:W-:Y:S01]  /*7280*/  FMUL.FTZ R117, R117, R40 ;  /* 0x0000002875757220 */ /* 0x000fe20000410000 */
[----:B------:R-:W-:Y:S01]  /*7290*/  FSEL R87, R87, 1, !P2 ;  /* 0x3f80000057577808 */ /* 0x000fe20005000000 */
[C---:B------:R-:W-:Y:S01]  /*72a0*/  FMUL.FTZ R41, R86.reuse, R155 ;  /* 0x0000009b56297220 */ /* 0x040fe20000410000 */
[----:B------:R-:W-:-:S03]  /*72b0*/  FMUL.FTZ R40, R86, R154 ;  /* 0x0000009a56287220 */ /* 0x000fc60000410000 */
[C---:B------:R-:W-:Y:S01]  /*72c0*/  FFMA.FTZ R154, R87.reuse, R154, -R41 ;  /* 0x0000009a579a7223 */ /* 0x040fe20000010829 */
[----:B------:R-:W-:Y:S01]  /*72d0*/  FFMA.FTZ R155, R87, R155, R40 ;  /* 0x0000009b579b7223 */ /* 0x000fe20000010028 */
[-C--:B------:R-:W-:Y:S01]  /*72e0*/  FMUL.FTZ R41, R65, R55.reuse ;  /* 0x0000003741297220 */ /* 0x080fe20000410000 */
[----:B------:R-:W-:-:S03]  /*72f0*/  FMUL.FTZ R40, R64, R55 ;  /* 0x0000003740287220 */ /* 0x000fc60000410000 */
[-C--:B------:R-:W-:Y:S01]  /*7300*/  FFMA.FTZ R41, R64, R57.reuse, R41 ;  /* 0x0000003940297223 */ /* 0x080fe20000010029 */
[----:B------:R-:W-:-:S03]  /*7310*/  FFMA.FTZ R40, R65, R57, -R40 ;  /* 0x0000003941287223 */ /* 0x000fc60000010828 */
[----:B------:R-:W-:Y:S01]  /*7320*/  FADD.FTZ R41, R67, R41 ;  /* 0x0000002943297221 */ /* 0x000fe20000010000 */
[----:B------:R-:W-:-:S03]  /*7330*/  FADD.FTZ R40, R68, R40 ;  /* 0x0000002844287221 */ /* 0x000fc60000010000 */
[C---:B------:R-:W-:Y:S01]  /*7340*/  FMUL.FTZ R143, R58.reuse, R41 ;  /* 0x000000293a8f7220 */ /* 0x040fe20000410000 */
[----:B------:R-:W-:Y:S01]  /*7350*/  FMUL.FTZ R142, R58, R40 ;  /* 0x000000283a8e7220 */ /* 0x000fe20000410000 */
[C---:B------:R-:W-:Y:S01]  /*7360*/  FMUL.FTZ R88, R159.reuse, R88 ;  /* 0x000000589f587220 */ /* 0x040fe20000410000 */
[----:B------:R-:W-:Y:S01]  /*7370*/  FMUL.FTZ R89, R159, R89 ;  /* 0x000000599f597220 */ /* 0x000fe20000410000 */
[C---:B------:R-:W-:Y:S01]  /*7380*/  FFMA.FTZ R40, R59.reuse, R40, -R143 ;  /* 0x000000283b287223 */ /* 0x040fe2000001088f */
[----:B------:R-:W-:Y:S01]  /*7390*/  FFMA.FTZ R41, R59, R41, R142 ;  /* 0x000000293b297223 */ /* 0x000fe2000001008e */
[----:B------:R-:W-:Y:S02]  /*73a0*/  IADD3 R142, PT, PT, R0, 0xb, RZ ;  /* 0x0000000b008e7810 */ /* 0x000fe40007ffe0ff */
[----:B------:R-:W-:Y:S01]  /*73b0*/  FADD.FTZ R40, R73, R40 ;  /* 0x0000002849287221 */ /* 0x000fe20000010000 */
[----:B------:R-:W-:Y:S01]  /*73c0*/  FADD.FTZ R41, R72, R41 ;  /* 0x0000002948297221 */ /* 0x000fe20000010000 */
[----:B------:R-:W-:-:S02]  /*73d0*/  FSEL R88, R88, RZ, !P3 ;  /* 0x000000ff58587208 */ /* 0x000fc40005800000 */
[----:B------:R-:W-:Y:S02]  /*73e0*/  FSEL R89, R89, RZ, !P3 ;  /* 0x000000ff59597208 */ /* 0x000fe40005800000 */
[----:B------:R-:W-:Y:S01]  /*73f0*/  ISETP.GE.U32.AND P3, PT, R142, UR12, PT ;  /* 0x0000000c8e007c0c */ /* 0x000fe2000bf66070 */
[CC--:B------:R-:W-:Y:S01]  /*7400*/  FMUL.FTZ R143, R60.reuse, R41.reuse ;  /* 0x000000293c8f7220 */ /* 0x0c0fe20000410000 */
[-C--:B------:R-:W-:Y:S02]  /*7410*/  FMUL.FTZ R142, R60, R40.reuse ;  /* 0x000000283c8e7220 */ /* 0x080fe40000410000 */
[----:B------:R-:W-:Y:S01]  /*7420*/  FSEL R90, R90, RZ, !P3 ;  /* 0x000000ff5a5a7208 */ /* 0x000fe20005800000 */
[C---:B------:R-:W-:Y:S01]  /*7430*/  FFMA.FTZ R40, R61.reuse, R40, -R143 ;  /* 0x000000283d287223 */ /* 0x040fe2000001088f */
[----:B------:R-:W-:Y:S01]  /*7440*/  FFMA.FTZ R41, R61, R41, R142 ;  /* 0x000000293d297223 */ /* 0x000fe2000001008e */
[----:B------:R-:W-:Y:S02]  /*7450*/  FSEL R91, R91, 1, !P3 ;  /* 0x3f8000005b5b7808 */ /* 0x000fe40005800000 */
[CC--:B------:R-:W-:Y:S01]  /*7460*/  FMUL.FTZ R143, R90.reuse, R155.reuse ;  /* 0x0000009b5a8f7220 */ /* 0x0c0fe20000410000 */
[-C--:B------:R-:W-:Y:S01]  /*7470*/  FMUL.FTZ R142, R90, R154.reuse ;  /* 0x0000009a5a8e7220 */ /* 0x080fe20000410000 */
[----:B------:R-:W-:Y:S01]  /*7480*/  FADD.FTZ R41, R75, R41 ;  /* 0x000000294b297221 */ /* 0x000fe20000010000 */
[----:B------:R-:W-:Y:S01]  /*7490*/  FADD.FTZ R40, R76, R40 ;  /* 0x000000284c287221 */ /* 0x000fe20000010000 */
[C---:B------:R-:W-:Y:S01]  /*74a0*/  FFMA.FTZ R154, R91.reuse, R154, -R143 ;  /* 0x0000009a5b9a7223 */ /* 0x040fe2000001088f */
[----:B------:R-:W-:Y:S01]  /*74b0*/  FFMA.FTZ R155, R91, R155, R142 ;  /* 0x0000009b5b9b7223 */ /* 0x000fe2000001008e */
[----:B------:R-:W-:-:S02]  /*74c0*/  HADD2.F32 R92, -RZ, R92.H0_H0 ;  /* 0x2000005cff5c7230 */ /* 0x000fc40000004100 */
[C---:B------:R-:W-:Y:S01]  /*74d0*/  FMUL.FTZ R143, R62.reuse, R41 ;  /* 0x000000293e8f7220 */ /* 0x040fe20000410000 */
[-C--:B------:R-:W-:Y:S01]  /*74e0*/  FMUL.FTZ R142, R62, R40.reuse ;  /* 0x000000283e8e7220 */ /* 0x080fe20000410000 */
[C---:B------:R-:W-:Y:S02]  /*74f0*/  FMUL.FTZ R93, R160.reuse, R93 ;  /* 0x0000005da05d7220 */ /* 0x040fe40000410000 */
[C---:B------:R-:W-:Y:S01]  /*7500*/  FFMA.FTZ R40, R63.reuse, R40, -R143 ;  /* 0x000000283f287223 */ /* 0x040fe2000001088f */
[----:B------:R-:W-:Y:S01]  /*7510*/  FFMA.FTZ R41, R63, R41, R142 ;  /* 0x000000293f297223 */ /* 0x000fe2000001008e */
[----:B------:R-:W-:Y:S01]  /*7520*/  FMUL.FTZ R92, R160, R92 ;  /* 0x0000005ca05c7220 */ /* 0x000fe20000410000 */
[----:B------:R-:W-:Y:S01]  /*7530*/  IADD3 R142, PT, PT, R0, 0xc, RZ ;  /* 0x0000000c008e7810 */ /* 0x000fe20007ffe0ff */
        /* <DEDUP_REMOVED lines=19> */
[----:B------:R-:W-:Y:S02]  /*7670*/  HADD2.F32 R96, -RZ, R96.H0_H0 ;  /* 0x20000060ff607230 */ /* 0x000fe40000004100 */
[-C--:B------:R-:W-:Y:S01]  /*7680*/  FMUL.FTZ R142, R70, R40.reuse ;  /* 0x00000028468e7220 */ /* 0x080fe20000410000 */
[----:B------:R-:W-:Y:S01]  /*7690*/  FFMA.FTZ R40, R71, R40, -R143 ;  /* 0x0000002847287223 */ /* 0x000fe2000001088f */
[----:B------:R-:W-:Y:S02]  /*76a0*/  FMUL.FTZ R97, R163, R97 ;  /* 0x00000061a3617220 */ /* 0x000fe40000410000 */
        /* <DEDUP_REMOVED lines=20> */
[C---:B------:R-:W-:Y:S01]  /*77f0*/  FMUL.FTZ R143, R78.reuse, R41 ;  /* 0x000000294e8f7220 */ /* 0x040fe20000410000 */
[----:B------:R-:W-:Y:S01]  /*7800*/  FMUL.FTZ R142, R78, R40 ;  /* 0x000000284e8e7220 */ /* 0x000fe20000410000 */
[----:B------:R-:W-:-:S02]  /*7810*/  HADD2.F32 R100, -RZ, R100.H0_H0 ;  /* 0x20000064ff647230 */ /* 0x000fc40000004100 */
[C---:B------:R-:W-:Y:S01]  /*7820*/  FFMA.FTZ R40, R79.reuse, R40, -R143 ;  /* 0x000000284f287223 */ /* 0x040fe2000001088f */
[----:B------:R-:W-:Y:S01]  /*7830*/  FFMA.FTZ R41, R79, R41, R142 ;  /* 0x000000294f297223 */ /* 0x000fe2000001008e */
[----:B------:R-:W-:Y:S02]  /*7840*/  HADD2.F32 R142, -RZ, R101.H0_H0 ;  /* 0x20000065ff8e7230 */ /* 0x000fe40000004100 */
[----:B------:R-:W-:Y:S01]  /*7850*/  FMUL.FTZ R101, R164, R100 ;  /* 0x00000064a4657220 */ /* 0x000fe20000410000 */
[----:B------:R-:W-:Y:S01]  /*7860*/  FADD.FTZ R40, R97, R40 ;  /* 0x0000002861287221 */ /* 0x000fe20000010000 */
[----:B------:R-:W-:Y:S01]  /*7870*/  FADD.FTZ R41, R96, R41 ;  /* 0x0000002960297221 */ /* 0x000fe20000010000 */
[----:B------:R-:W-:Y:S02]  /*7880*/  FMUL.FTZ R100, R164, R142 ;  /* 0x0000008ea4647220 */ /* 0x000fe40000410000 */
[CC--:B------:R-:W-:Y:S01]  /*7890*/  FMUL.FTZ R142, R82.reuse, R40.reuse ;  /* 0x00000028528e7220 */ /* 0x0c0fe20000410000 */
[-C--:B------:R-:W-:Y:S01]  /*78a0*/  FMUL.FTZ R143, R82, R41.reuse ;  /* 0x00000029528f7220 */ /* 0x080fe20000410000 */
[----:B------:R-:W-:Y:S01]  /*78b0*/  HADD2.F32 R103, -RZ, R103.H0_H0 ;  /* 0x20000067ff677230 */ /* 0x000fe20000004100 */
[----:B------:R-:W-:Y:S01]  /*78c0*/  FSEL R100, R100, RZ, !P6 ;  /* 0x000000ff64647208 */ /* 0x000fe20007000000 */
[----:B------:R-:W-:Y:S01]  /*78d0*/  FFMA.FTZ R41, R85, R41, R142 ;  /* 0x0000002955297223 */ /* 0x000fe2000001008e */
[----:B------:R-:W-:Y:S01]  /*78e0*/  FSEL R101, R101, RZ, !P6 ;  /* 0x000000ff65657208 */ /* 0x000fe20007000000 */
[----:B------:R-:W-:-:S02]  /*78f0*/  FFMA.FTZ R40, R85, R40, -R143 ;  /* 0x0000002855287223 */ /* 0x000fc4000001088f */
[----:B------:R-:W-:Y:S01]  /*7900*/  FADD.FTZ R41, R100, R41 ;  /* 0x0000002964297221 */ /* 0x000fe20000010000 */
[----:B------:R-:W-:Y:S01]  /*7910*/  FMUL.FTZ R103, R165, R103 ;  /* 0x00000067a5677220 */ /* 0x000fe20000410000 */
[----:B------:R-:W-:Y:S02]  /*7920*/  FADD.FTZ R40, R101, R40 ;  /* 0x0000002865287221 */ /* 0x000fe40000010000 */
[C---:B------:R-:W-:Y:S01]  /*7930*/  FMUL.FTZ R143, R86.reuse, R41 ;  /* 0x00000029568f7220 */ /* 0x040fe20000410000 */
[----:B------:R-:W-:Y:S02]  /*7940*/  HADD2.F32 R104, -RZ, R104.H0_H0 ;  /* 0x20000068ff687230 */ /* 0x000fe40000004100 */
[-C--:B------:R-:W-:Y:S01]  /*7950*/  FMUL.FTZ R142, R86, R40.reuse ;  /* 0x00000028568e7220 */ /* 0x080fe20000410000 */
[----:B------:R-:W-:Y:S01]  /*7960*/  FSEL R103, R103, RZ, !P2 ;  /* 0x000000ff67677208 */ /* 0x000fe20005000000 */
[----:B------:R-:W-:Y:S01]  /*7970*/  FFMA.FTZ R40, R87, R40, -R143 ;  /* 0x0000002857287223 */ /* 0x000fe2000001088f */
[----:B------:R-:W-:-:S02]  /*7980*/  HADD2.F32 R105, -RZ, R105.H0_H0 ;  /* 0x20000069ff697230 */ /* 0x000fc40000004100 */
[----:B------:R-:W-:Y:S01]  /*7990*/  FFMA.FTZ R41, R87, R41, R142 ;  /* 0x0000002957297223 */ /* 0x000fe2000001008e */
[----:B------:R-:W-:Y:S01]  /*79a0*/  FADD.FTZ R142, R103, R40 ;  /* 0x00000028678e7221 */ /* 0x000fe20000010000 */
[C---:B------:R-:W-:Y:S01]  /*79b0*/  FMUL.FTZ R40, R147.reuse, R104 ;  /* 0x0000006893287220 */ /* 0x040fe20000410000 */
[----:B------:R-:W-:Y:S02]  /*79c0*/  FMUL.FTZ R104, R147, R105 ;  /* 0x0000006993687220 */ /* 0x000fe40000410000 */
[----:B------:R-:W3:Y:S01]  /*79d0*/  LDL R147, [R1+0x8] ;  /* 0x0000080001937983 */ /* 0x000ee20000100800 */
[----:B------:R-:W-:Y:S02]  /*79e0*/  HADD2.F32 R106, -RZ, R106.H0_H0 ;  /* 0x2000006aff6a7230 */ /* 0x000fe40000004100 */
[----:B------:R-:W-:-:S03]  /*79f0*/  HADD2.F32 R107, -RZ, R107.H0_H0 ;  /* 0x2000006bff6b7230 */ /* 0x000fc60000004100 */
[C---:B------:R-:W-:Y:S02]  /*7a00*/  FMUL.FTZ R106, R146.reuse, R106 ;  /* 0x0000006a926a7220 */ /* 0x040fe40000410000 */
[----:B------:R-:W-:Y:S02]  /*7a10*/  FMUL.FTZ R107, R146, R107 ;  /* 0x0000006b926b7220 */ /* 0x000fe40000410000 */
[----:B------:R-:W5:Y:S01]  /*7a20*/  LDL R146, [R1+0xc] ;  /* 0x00000c0001927983 */ /* 0x000f620000100800 */
[----:B------:R-:W-:-:S05]  /*7a30*/  HADD2.F32 R102, -RZ, R102.H0_H0 ;  /* 0x20000066ff667230 */ /* 0x000fca0000004100 */
[----:B------:R-:W-:-:S05]  /*7a40*/  FMUL.FTZ R102, R165, R102 ;  /* 0x00000066a5667220 */ /* 0x000fca0000410000 */
[----:B------:R-:W-:Y:S01]  /*7a50*/  FSEL R102, R102, RZ, !P2 ;  /* 0x000000ff66667208 */ /* 0x000fe20005000000 */
[----:B------:R-:W-:-:S04]  /*7a60*/  FMUL.FTZ R105, R90, R142 ;  /* 0x0000008e5a697220 */ /* 0x000fc80000410000 */
[----:B------:R-:W-:-:S04]  /*7a70*/  FADD.FTZ R41, R102, R41 ;  /* 0x0000002966297221 */ /* 0x000fc80000010000 */
[-C--:B------:R-:W-:Y:S01]  /*7a80*/  FMUL.FTZ R143, R90, R41.reuse ;  /* 0x000000295a8f7220 */ /* 0x080fe20000410000 */
[C---:B------:R-:W-:Y:S01]  /*7a90*/  FFMA.FTZ R41, R91.reuse, R41, R105 ;  /* 0x000000295b297223 */ /* 0x040fe20000010069 */
[----:B------:R-:W-:Y:S02]  /*7aa0*/  FSEL R105, R40, RZ, !P3 ;  /* 0x000000ff28697208 */ /* 0x000fe40005800000 */
[----:B------:R-:W-:Y:S01]  /*7ab0*/  FFMA.FTZ R142, R91, R142, -R143 ;  /* 0x0000008e5b8e7223 */ /* 0x000fe2000001088f */
[----:B------:R-:W-:-:S03]  /*7ac0*/  FSEL R104, R104, RZ, !P3 ;  /* 0x000000ff68687208 */ /* 0x000fc60005800000 */
[----:B------:R-:W-:Y:S02]  /*7ad0*/  FADD.FTZ R142, R105, R142 ;  /* 0x0000008e698e7221 */ /* 0x000fe40000010000 */
[----:B------:R-:W-:Y:S02]  /*7ae0*/  FADD.FTZ R41, R104, R41 ;  /* 0x0000002968297221 */ /* 0x000fe40000010000 */
[CC--:B------:R-:W-:Y:S02]  /*7af0*/  FMUL.FTZ R143, R94.reuse, R142.reuse ;  /* 0x0000008e5e8f7220 */ /* 0x0c0fe40000410000 */
[-C--:B------:R-:W-:Y:S01]  /*7b00*/  FMUL.FTZ R40, R94, R41.reuse ;  /* 0x000000295e287220 */ /* 0x080fe20000410000 */
[----:B------:R-:W-:Y:S01]  /*7b10*/  FSEL R107, R107, RZ, !P4 ;  /* 0x000000ff6b6b7208 */ /* 0x000fe20006000000 */
[C---:B------:R-:W-:Y:S01]  /*7b20*/  FFMA.FTZ R41, R95.reuse, R41, R143 ;  /* 0x000000295f297223 */ /* 0x040fe2000001008f */
[----:B------:R-:W-:Y:S01]  /*7b30*/  FSEL R106, R106, RZ, !P4 ;  /* 0x000000ff6a6a7208 */ /* 0x000fe20006000000 */
[----:B------:R-:W-:Y:S01]  /*7b40*/  FFMA.FTZ R40, R95, R142, -R40 ;  /* 0x0000008e5f287223 */ /* 0x000fe20000010828 */
[----:B------:R-:W-:Y:S01]  /*7b50*/  HADD2.F32 R110, -RZ, R110.H0_H0 ;  /* 0x2000006eff6e7230 */ /* 0x000fe20000004100 */
[----:B------:R-:W-:Y:S01]  /*7b60*/  IADD3 R142, PT, PT, R0, 0xe, RZ ;  /* 0x0000000e008e7810 */ /* 0x000fe20007ffe0ff */
[----:B------:R-:W-:Y:S01]  /*7b70*/  FADD.FTZ R41, R107, R41 ;  /* 0x000000296b297221 */ /* 0x000fe20000010000 */
[----:B------:R-:W-:-:S02]  /*7b80*/  HADD2.F32 R111, -RZ, R111.H0_H0 ;  /* 0x2000006fff6f7230 */ /* 0x000fc40000004100 */
[----:B------:R-:W-:Y:S01]  /*7b90*/  FADD.FTZ R40, R106, R40 ;  /* 0x000000286a287221 */ /* 0x000fe20000010000 */
[----:B------:R-:W-:Y:S01]  /*7ba0*/  ISETP.GE.U32.AND P2, PT, R142, UR12, PT ;  /* 0x0000000c8e007c0c */ /* 0x000fe2000bf46070 */
[CC--:B------:R-:W-:Y:S02]  /*7bb0*/  FMUL.FTZ R143, R98.reuse, R41.reuse ;  /* 0x00000029628f7220 */ /* 0x0c0fe40000410000 */
[-C--:B------:R-:W-:Y:S01]  /*7bc0*/  FMUL.FTZ R142, R98, R40.reuse ;  /* 0x00000028628e7220 */ /* 0x080fe20000410000 */
[----:B------:R-:W-:Y:S01]  /*7bd0*/  FSEL R108, R108, RZ, !P2 ;  /* 0x000000ff6c6c7208 */ /* 0x000fe20005000000 */
[----:B------:R-:W-:Y:S01]  /*7be0*/  FFMA.FTZ R40, R99, R40, -R143 ;  /* 0x0000002863287223 */ /* 0x000fe2000001088f */
[----:B------:R-:W-:Y:S01]  /*7bf0*/  FSEL R109, R109, 1, !P2 ;  /* 0x3f8000006d6d7808 */ /* 0x000fe20005000000 */
[----:B------:R-:W-:Y:S02]  /*7c00*/  FFMA.FTZ R41, R99, R41, R142 ;  /* 0x0000002963297223 */ /* 0x000fe4000001008e */
[C---:B------:R-:W-:Y:S01]  /*7c10*/  FMUL.FTZ R142, R108.reuse, R154 ;  /* 0x0000009a6c8e7220 */ /* 0x040fe20000410000 */
[----:B------:R-:W-:-:S03]  /*7c20*/  FMUL.FTZ R143, R108, R155 ;  /* 0x0000009b6c8f7220 */ /* 0x000fc60000410000 */
[C---:B------:R-:W-:Y:S01]  /*7c30*/  FFMA.FTZ R155, R109.reuse, R155, R142 ;  /* 0x0000009b6d9b7223 */ /* 0x040fe2000001008e */
[----:B------:R-:W-:Y:S01]  /*7c40*/  FFMA.FTZ R154, R109, R154, -R143 ;  /* 0x0000009a6d9a7223 */ /* 0x000fe2000001088f */
[----:B------:R-:W-:Y:S02]  /*7c50*/  HADD2.F32 R112, -RZ, R112.H0_H0 ;  /* 0x20000070ff707230 */ /* 0x000fe40000004100 */
[----:B------:R-:W-:Y:S01]  /*7c60*/  HADD2.F32 R113, -RZ, R113.H0_H0 ;  /* 0x20000071ff717230 */ /* 0x000fe20000004100 */
[----:B------:R-:W-:Y:S04]  /*7c70*/  STS.U16 [R137+0x2540], R138 ;  /* 0x0025408a89007388 */ /* 0x000fe80000000400 */
[----:B------:R-:W-:Y:S04]  /*7c80*/  STS.U16 [R139+0x2580], R44 ;  /* 0x0025802c8b007388 */ /* 0x000fe80000000400 */
[----:B------:R-:W-:Y:S04]  /*7c90*/  STS.U16 [R141+0x25c0], R140 ;  /* 0x0025c08c8d007388 */ /* 0x000fe80000000400 */
[----:B------:R-:W-:Y:S04]  /*7ca0*/  STS.U16 [R43+0x2600], R45 ;  /* 0x0026002d2b007388 */ /* 0x000fe80000000400 */
[----:B------:R-:W-:Y:S01]  /*7cb0*/  STS.U16 [R42+0x2640], R136 ;  /* 0x002640882a007388 */ /* 0x000fe20000000400 */
[C---:B---3--:R-:W-:Y:S01]  /*7cc0*/  FMUL.FTZ R110, R147.reuse, R110 ;  /* 0x0000006e936e7220 */ /* 0x048fe20000410000 */
[----:B------:R-:W-:-:S04]  /*7cd0*/  FMUL.FTZ R111, R147, R111 ;  /* 0x0000006f936f7220 */ /* 0x000fc80000410000 */
[----:B------:R-:W-:Y:S02]  /*7ce0*/  FSEL R110, R110, RZ, !P5 ;  /* 0x000000ff6e6e7208 */ /* 0x000fe40006800000 */
[----:B------:R-:W-:-:S03]  /*7cf0*/  FSEL R111, R111, RZ, !P5 ;  /* 0x000000ff6f6f7208 */ /* 0x000fc60006800000 */
[----:B------:R-:W-:Y:S02]  /*7d00*/  FADD.FTZ R40, R110, R40 ;  /* 0x000000286e287221 */ /* 0x000fe40000010000 */
[----:B------:R-:W-:Y:S02]  /*7d10*/  FADD.FTZ R41, R111, R41 ;  /* 0x000000296f297221 */ /* 0x000fe40000010000 */
[C---:B------:R-:W-:Y:S02]  /*7d20*/  FMUL.FTZ R142, R108.reuse, R40 ;  /* 0x000000286c8e7220 */ /* 0x040fe40000410000 */
[-C--:B------:R-:W-:Y:S02]  /*7d30*/  FMUL.FTZ R143, R108, R41.reuse ;  /* 0x000000296c8f7220 */ /* 0x080fe40000410000 */
[----:B------:R-:W-:Y:S01]  /*7d40*/  FFMA.FTZ R41, R109, R41, R142 ;  /* 0x000000296d297223 */ /* 0x000fe2000001008e */
[----:B------:R-:W-:Y:S01]  /*7d50*/  IADD3 R142, PT, PT, R0, 0xf, RZ ;  /* 0x0000000f008e7810 */ /* 0x000fe20007ffe0ff */
[----:B-----5:R-:W-:-:S03]  /*7d60*/  FMUL.FTZ R112, R146, R112 ;  /* 0x0000007092707220 */ /* 0x020fc60000410000 */
[----:B------:R-:W-:Y:S01]  /*7d70*/  ISETP.GE.U32.AND P3, PT, R142, UR12, PT ;  /* 0x0000000c8e007c0c */ /* 0x000fe2000bf66070 */
[----:B------:R-:W-:Y:S01]  /*7d80*/  FMUL.FTZ R142, R146, R113 ;  /* 0x00000071928e7220 */ /* 0x000fe20000410000 */
[----:B------:R-:W-:Y:S01]  /*7d90*/  FSEL R112, R112, RZ, !P2 ;  /* 0x000000ff70707208 */ /* 0x000fe20005000000 */
[----:B------:R-:W-:Y:S01]  /*7da0*/  FFMA.FTZ R40, R109, R40, -R143 ;  /* 0x000000286d287223 */ /* 0x000fe2000001088f */
[----:B------:R-:W-:Y:S01]  /*7db0*/  FSEL R113, R117, RZ, !P3 ;  /* 0x000000ff75717208 */ /* 0x000fe20005800000 */
[----:B------:R-:W-:Y:S01]  /*7dc0*/  HADD2.F32 R117, -RZ, R114.H0_H0 ;  /* 0x20000072ff757230 */ /* 0x000fe20000004100 */
[----:B------:R-:W-:Y:S01]  /*7dd0*/  FSEL R114, R142, RZ, !P2 ;  /* 0x000000ff8e727208 */ /* 0x000fe20005000000 */
[----:B------:R-:W-:Y:S01]  /*7de0*/  FADD.FTZ R40, R112, R40 ;  /* 0x0000002870287221 */ /* 0x000fe20000010000 */
[----:B------:R-:W-:Y:S01]  /*7df0*/  HADD2.F32 R142, -RZ, R116.H0_H0 ;  /* 0x20000074ff8e7230 */ /* 0x000fe20000004100 */
[----:B------:R-:W-:Y:S01]  /*7e00*/  FSEL R115, R115, 1, !P3 ;  /* 0x3f80000073737808 */ /* 0x000fe20005800000 */
[----:B--2---:R-:W-:Y:S01]  /*7e10*/  FMUL.FTZ R116, R144, R117 ;  /* 0x0000007590747220 */ /* 0x004fe20000410000 */
[----:B------:R-:W-:Y:S01]  /*7e20*/  FADD.FTZ R41, R114, R41 ;  /* 0x0000002972297221 */ /* 0x000fe20000010000 */
[----:B------:R-:W-:Y:S01]  /*7e30*/  FMUL.FTZ R157, R113, R40 ;  /* 0x00000028719d7220 */ /* 0x000fe20000410000 */
[----:B------:R-:W-:-:S02]  /*7e40*/  FMUL.FTZ R117, R144, R142 ;  /* 0x0000008e90757220 */ /* 0x000fc40000410000 */
[----:B------:R-:W-:Y:S01]  /*7e50*/  FSEL R116, R116, RZ, !P3 ;  /* 0x000000ff74747208 */ /* 0x000fe20005800000 */
        /* <DEDUP_REMOVED lines=54> */
[----:B------:R-:W0:Y:S01]  /*81c0*/  SHFL.UP PT, R40, R157, 0x8, RZ ;  /* 0x050000009d287989 */ /* 0x000e2200000e00ff */
[----:B------:R-:W-:-:S03]  /*81d0*/  @P2 FFMA.FTZ R155, R155, R142, R41 ;  /* 0x0000008e9b9b2223 */ /* 0x000fc60000010029 */
[----:B------:R-:W1:Y:S04]  /*81e0*/  SHFL.UP PT, R41, R156, 0x8, RZ ;  /* 0x050000009c297989 */ /* 0x000e6800000e00ff */
[----:B------:R-:W2:Y:S04]  /*81f0*/  SHFL.UP PT, R142, R155, 0x8, RZ ;  /* 0x050000009b8e7989 */ /* 0x000ea800000e00ff */
[----:B------:R-:W3:Y:S01]  /*8200*/  SHFL.UP PT, R143, R154, 0x8, RZ ;  /* 0x050000009a8f7989 */ /* 0x000ee200000e00ff */
[----:B------:R-:W-:Y:S01]  /*8210*/  ISETP.GE.AND P2, PT, R145, 0x8, PT ;  /* 0x000000089100780c */ /* 0x000fe20003f46270 */
[-C--:B0-----:R-:W-:Y:S01]  /*8220*/  FMUL.FTZ R44, R154, R40.reuse ;  /* 0x000000289a2c7220 */ /* 0x081fe20000410000 */
[----:B------:R-:W-:-:S03]  /*8230*/  FMUL.FTZ R40, R155, R40 ;  /* 0x000000289b287220 */ /* 0x000fc60000410000 */
[-C--:B-1----:R-:W-:Y:S01]  /*8240*/  FFMA.FTZ R44, R155, R41.reuse, R44 ;  /* 0x000000299b2c7223 */ /* 0x082fe2000001002c */
[C---:B------:R-:W-:Y:S01]  /*8250*/  FFMA.FTZ R40, R154.reuse, R41, -R40 ;  /* 0x000000299a287223 */ /* 0x040fe20000010828 */
[----:B--2---:R-:W-:-:S06]  /*8260*/  FMUL.FTZ R41, R154, R142 ;  /* 0x0000008e9a297220 */ /* 0x004fcc0000410000 */
[----:B------:R-:W-:Y:S01]  /*8270*/  @P2 FADD.FTZ R157, R157, R44 ;  /* 0x0000002c9d9d2221 */ /* 0x000fe20000010000 */
[C---:B------:R-:W-:Y:S01]  /*8280*/  FMUL.FTZ R142, R155.reuse, R142 ;  /* 0x0000008e9b8e7220 */ /* 0x040fe20000410000 */
[-C--:B---3--:R-:W-:Y:S01]  /*8290*/  @P2 FFMA.FTZ R155, R155, R143.reuse, R41 ;  /* 0x0000008f9b9b2223 */ /* 0x088fe20000010029 */
[----:B------:R-:W-:Y:S02]  /*82a0*/  @P2 FADD.FTZ R156, R156, R40 ;  /* 0x000000289c9c2221 */ /* 0x000fe40000010000 */
[----:B------:R-:W-:Y:S01]  /*82b0*/  SHFL.UP PT, R41, R157, 0x10, RZ ;  /* 0x060000009d297989 */ /* 0x000fe200000e00ff */
[----:B------:R-:W-:-:S03]  /*82c0*/  @P2 FFMA.FTZ R154, R154, R143, -R142 ;  /* 0x0000008f9a9a2223 */ /* 0x000fc6000001088e */
[----:B------:R-:W0:Y:S04]  /*82d0*/  SHFL.UP PT, R137, R155, 0x10, RZ ;  /* 0x060000009b897989 */ /* 0x000e2800000e00ff */
[----:B------:R-:W-:Y:S04]  /*82e0*/  SHFL.UP PT, R44, R156, 0x10, RZ ;  /* 0x060000009c2c7989 */ /* 0x000fe800000e00ff */
[----:B------:R-:W1:Y:S01]  /*82f0*/  SHFL.UP PT, R40, R154, 0x10, RZ ;  /* 0x060000009a287989 */ /* 0x000e6200000e00ff */
[----:B------:R-:W-:-:S03]  /*8300*/  ISETP.NE.AND P3, PT, R145, 0x1f, PT ;  /* 0x0000001f9100780c */ /* 0x000fc60003f65270 */
[----:B------:R-:W-:Y:S04]  /*8310*/  STS.U16 [R135+0x2680], R134 ;  /* 0x0026808687007388 */ /* 0x000fe80000000400 */
[----:B------:R-:W-:Y:S04]  /*8320*/  STS.U16 [R133+0x26c0], R132 ;  /* 0x0026c08485007388 */ /* 0x000fe80000000400 */
[----:B------:R-:W-:Y:S04]  /*8330*/  STS.U16 [R131+0x2700], R130 ;  /* 0x0027008283007388 */ /* 0x000fe80000000400 */
[----:B------:R-:W-:Y:S04]  /*8340*/  STS.U16 [R129+0x2740], R128 ;  /* 0x0027408081007388 */ /* 0x000fe80000000400 */
[----:B------:R-:W-:Y:S01]  /*8350*/  STS.U16 [R127+0x2780], R126 ;  /* 0x0027807e7f007388 */ /* 0x000fe20000000400 */
[----:B------:R-:W-:-:S03]  /*8360*/  VOTEU.ANY UP0, P0 ;  /* 0x0000000000ff7886 */ /* 0x000fc60000000100 */
[----:B------:R-:W-:Y:S04]  /*8370*/  STS.U16 [R125+0x27c0], R124 ;  /* 0x0027c07c7d007388 */ /* 0x000fe80000000400 */
[----:B------:R-:W-:Y:S04]  /*8380*/  STS.U16 [R123+0x2800], R122 ;  /* 0x0028007a7b007388 */ /* 0x000fe80000000400 */
[----:B------:R-:W-:Y:S01]  /*8390*/  STS.U16 [R51+0x2840], R50 ;  /* 0x0028403233007388 */ /* 0x000fe20000000400 */
[----:B0-----:R-:W-:-:S03]  /*83a0*/  FMUL.FTZ R45, R154, R137 ;  /* 0x000000899a2d7220 */ /* 0x001fc60000410000 */
[----:B------:R-:W-:Y:S04]  /*83b0*/  STS.U16 [R49+0x2880], R48 ;  /* 0x0028803031007388 */ /* 0x000fe80000000400 */
[----:B----4-:R0:W-:Y:S01]  /*83c0*/  STS.U16 [R47+0x28c0], R46 ;  /* 0x0028c02e2f007388 */ /* 0x0101e20000000400 */
[----:B------:R-:W-:Y:S01]  /*83d0*/  @UP0 ULEA UR12, UR7, UR23, 0x4 ;  /* 0x00000017070c0291 */ /* 0x000fe2000f8e20ff */
[----:B-1----:R-:W-:Y:S01]  /*83e0*/  FFMA.FTZ R45, R155, R40, R45 ;  /* 0x000000289b2d7223 */ /* 0x002fe2000001002d */
[--C-:B------:R-:W-:Y:S02]  /*83f0*/  SHF.R.U32.HI R138, RZ, 0x5, R34.reuse ;  /* 0x00000005ff8a7819 */ /* 0x100fe40000011622 */
[----:B------:R-:W-:Y:S02]  /*8400*/  CS2R R42, SRZ ;  /* 0x00000000002a7805 */ /* 0x000fe4000001ff00 */
[----:B------:R-:W-:Y:S01]  /*8410*/  ISETP.GE.AND P2, PT, R145, 0x10, PT ;  /* 0x000000109100780c */ /* 0x000fe20003f46270 */
[----:B------:R-:W-:Y:S01]  /*8420*/  NOP ;  /* 0x0000000000007918 */ /* 0x000fe20000000000 */
[CC--:B0-----:R-:W-:Y:S01]  /*8430*/  FMUL.FTZ R46, R155.reuse, R41.reuse ;  /* 0x000000299b2e7220 */ /* 0x0c1fe20000410000 */
[C---:B------:R-:W-:Y:S01]  /*8440*/  FMUL.FTZ R47, R154.reuse, R41 ;  /* 0x000000299a2f7220 */ /* 0x040fe20000410000 */
[C---:B------:R-:W-:Y:S01]  /*8450*/  FMUL.FTZ R41, R155.reuse, R137 ;  /* 0x000000899b297220 */ /* 0x040fe20000410000 */
[----:B------:R-:W-:Y:S01]  /*8460*/  @!P3 SHF.R.U32.HI R48, RZ, 0x1, R34 ;  /* 0x00000001ff30b819 */ /* 0x000fe20000011622 */
[CC--:B------:R-:W-:Y:S01]  /*8470*/  FFMA.FTZ R46, R154.reuse, R44.reuse, -R46 ;  /* 0x0000002c9a2e7223 */ /* 0x0c0fe2000001082e */
[----:B------:R-:W-:Y:S01]  /*8480*/  FFMA.FTZ R47, R155, R44, R47 ;  /* 0x0000002c9b2f7223 */ /* 0x000fe2000001002f */
[----:B------:R-:W-:Y:S01]  /*8490*/  FFMA.FTZ R44, R154, R40, -R41 ;  /* 0x000000289a2c7223 */ /* 0x000fe20000010829 */
[----:B------:R-:W-:Y:S01]  /*84a0*/  HFMA2 R40, -RZ, RZ, 1.875, 0 ;  /* 0x3f800000ff287431 */ /* 0x000fe200000001ff */
[----:B------:R-:W-:Y:S01]  /*84b0*/  MOV R41, RZ ;  /* 0x000000ff00297202 */ /* 0x000fe20000000f00 */
[----:B------:R-:W-:Y:S01]  /*84c0*/  FADD.FTZ R46, R156, R46 ;  /* 0x0000002e9c2e7221 */ /* 0x000fe20000010000 */
[----:B------:R-:W-:Y:S01]  /*84d0*/  @!P3 LOP3.LUT R48, R48, 0x1f0, RZ, 0xc0, !PT ;  /* 0x000001f03030b812 */ /* 0x000fe200078ec0ff */
[----:B------:R-:W-:Y:S01]  /*84e0*/  FADD.FTZ R47, R157, R47 ;  /* 0x0000002f9d2f7221 */ /* 0x000fe20000010000 */
[C---:B------:R-:W-:Y:S01]  /*84f0*/  ISETP.NE.AND P4, PT, R138.reuse, 0x3, PT ;  /* 0x000000038a00780c */ /* 0x040fe20003f85270 */
[----:B------:R-:W-:Y:S01]  /*8500*/  LDS.U16 R125, [R162+0x2100] ;  /* 0x00210000a27d7984 */ /* 0x000fe20000000400 */
[----:B------:R-:W-:-:S02]  /*8510*/  ISETP.NE.AND P5, PT, R138, 0x2, PT ;  /* 0x000000028a00780c */ /* 0x000fc40003fa5270 */
[----:B------:R-:W-:Y:S01]  /*8520*/  ISETP.NE.AND P6, PT, R138, 0x1, PT ;  /* 0x000000018a00780c */ /* 0x000fe20003fc5270 */
        /* <DEDUP_REMOVED lines=144> */
.L_x_321:
        /* <DEDUP_REMOVED lines=16> */
.L_x_322:
[----:B------:R-:W-:Y:S05]  /*8f30*/  BSYNC.RECONVERGENT B0 ;  /* 0x0000000000007941 */ /* 0x000fea0003800200 */
.L_x_320:
        /* <DEDUP_REMOVED lines=119> */
.L_x_324:
[----:B------:R-:W-:Y:S05]  /*96b0*/  BSYNC.RECONVERGENT B0 ;  /* 0x0000000000007941 */ /* 0x000fea0003800200 */
.L_x_323:
        /* <DEDUP_REMOVED lines=51> */
.L_x_319:
        /* <DEDUP_REMOVED lines=54> */
[----:B-1----:R-:W-:Y:S02]  /*9d50*/  ISETP.NE.AND P0, PT, R12, RZ, PT ;  /* 0x000000ff0c00720c */ /* 0x002fe40003f05270 */
[----:B------:R-:W-:Y:S02]  /*9d60*/  PRMT R42, RZ, 0x7610, R42 ;  /* 0x00007610ff2a7816 */ /* 0x000fe4000000002a */
[----:B------:R-:W-:Y:S01]  /*9d70*/  PRMT R44, RZ, 0x7610, R44 ;  /* 0x00007610ff2c7816 */ /* 0x000fe2000000002c */
[----:B----4-:R-:W-:-:S04]  /*9d80*/  UIMAD.WIDE.U32 UR26, UR28, UR12, UR8 ;  /* 0x0000000c1c1a72a5 */ /* 0x010fc8000f8e0008 */
[----:B------:R-:W-:-:S04]  /*9d90*/  UIMAD UR27, UR28, UR13, UR27 ;  /* 0x0000000d1c1b72a4 */ /* 0x000fc8000f8e021b */
[----:B-----5:R-:W-:-:S04]  /*9da0*/  UIMAD.WIDE.U32 UR26, UR29, UR14, UR26 ;  /* 0x0000000e1d1a72a5 */ /* 0x020fc8000f8e001a */
[----:B------:R-:W-:Y:S01]  /*9db0*/  UIMAD UR27, UR29, UR15, UR27 ;  /* 0x0000000f1d1b72a4 */ /* 0x000fe2000f8e021b */
[----:B------:R-:W1:Y:S01]  /*9dc0*/  LDCU.128 UR12, c[0x0][0x410] ;  /* 0x00008200ff0c77ac */ /* 0x000e620008000c00 */
[----:B---3--:R3:W-:Y:S02]  /*9dd0*/  STS.U16 [R103], R4 ;  /* 0x0000000467007388 */ /* 0x0087e40000000400 */
[----:B---3--:R-:W-:Y:S02]  /*9de0*/  PRMT R4, R3, 0x7632, R4 ;  /* 0x0000763203047816 */ /* 0x008fe40000000004 */
[----:B--2---:R2:W-:Y:S01]  /*9df0*/  STS.U16 [R102+0x2], R5 ;  /* 0x0000020566007388 */ /* 0x0045e20000000400 */
[----:B------:R-:W-:-:S03]  /*9e00*/  F2FP.F16.F32.PACK_AB R3, R30, R29 ;  /* 0x0000001d1e03723e */ /* 0x000fc600000000ff */
[----:B------:R3:W-:Y:S01]  /*9e10*/  STS.U16 [R101+0x4], R6 ;  /* 0x0000040665007388 */ /* 0x0007e20000000400 */
[----:B------:R-:W-:-:S03]  /*9e20*/  PRMT R11, R3, 0x7632, R11 ;  /* 0x00007632030b7816 */ /* 0x000fc6000000000b */
[----:B------:R4:W-:Y:S01]  /*9e30*/  STS.U16 [R100+0x6], R7 ;  /* 0x0000060764007388 */ /* 0x0009e20000000400 */
[----:B--2---:R-:W-:-:S03]  /*9e40*/  PRMT R5, R2, 0x7610, R5 ;  /* 0x0000761002057816 */ /* 0x004fc60000000005 */
[----:B------:R2:W-:Y:S01]  /*9e50*/  STS.U16 [R99+0x8], R8 ;  /* 0x0000080863007388 */ /* 0x0005e20000000400 */
[----:B---3--:R-:W-:Y:S02]  /*9e60*/  PRMT R6, R2, 0x7632, R6 ;  /* 0x0000763202067816 */ /* 0x008fe40000000006 */
[----:B------:R-:W-:Y:S01]  /*9e70*/  F2FP.F16.F32.PACK_AB R2, R32, R31 ;  /* 0x0000001f2002723e */ /* 0x000fe200000000ff */
[----:B------:R3:W-:Y:S01]  /*9e80*/  STS.U16 [R98+0xa], R9 ;  /* 0x00000a0962007388 */ /* 0x0007e20000000400 */
[----:B----4-:R-:W-:Y:S02]  /*9e90*/  PRMT R7, R3, 0x7610, R7 ;  /* 0x0000761003077816 */ /* 0x010fe40000000007 */
[----:B------:R-:W-:Y:S01]  /*9ea0*/  F2FP.F16.F32.PACK_AB R3, R18, R33 ;  /* 0x000000211203723e */ /* 0x000fe200000000ff */
[----:B------:R-:W-:Y:S01]  /*9eb0*/  STS.U16 [R97+0xc], R10 ;  /* 0x00000c0a61007388 */ /* 0x000fe20000000400 */
[----:B--2---:R-:W-:-:S03]  /*9ec0*/  PRMT R8, R2, 0x7632, R8 ;  /* 0x0000763202087816 */ /* 0x004fc60000000008 */
[----:B------:R2:W-:Y:S01]  /*9ed0*/  STS.U16 [R96+0xe], R4 ;  /* 0x00000e0460007388 */ /* 0x0005e20000000400 */
[----:B---3--:R-:W-:-:S03]  /*9ee0*/  MOV R9, UR7 ;  /* 0x0000000700097c02 */ /* 0x008fc60008000f00 */
[----:B------:R-:W-:Y:S04]  /*9ef0*/  STS.U16 [R95+0x10], R5 ;  /* 0x000010055f007388 */ /* 0x000fe80000000400 */
[----:B------:R-:W-:Y:S01]  /*9f00*/  STS.U16 [R94+0x12], R6 ;  /* 0x000012065e007388 */ /* 0x000fe20000000400 */
[----:B--2---:R-:W-:-:S03]  /*9f10*/  PRMT R4, R3, 0x7632, R4 ;  /* 0x0000763203047816 */ /* 0x004fc60000000004 */
[----:B------:R-:W-:Y:S04]  /*9f20*/  STS.U16 [R93+0x14], R7 ;  /* 0x000014075d007388 */ /* 0x000fe80000000400 */
[----:B------:R-:W-:Y:S04]  /*9f30*/  STS.U16 [R92+0x16], R11 ;  /* 0x0000160b5c007388 */ /* 0x000fe80000000400 */
[----:B------:R-:W-:Y:S04]  /*9f40*/  STS.U16 [R91+0x18], R2 ;  /* 0x000018025b007388 */ /* 0x000fe80000000400 */
[----:B------:R-:W-:Y:S04]  /*9f50*/  STS.U16 [R90+0x1a], R8 ;  /* 0x00001a085a007388 */ /* 0x000fe80000000400 */
[----:B------:R2:W-:Y:S04]  /*9f60*/  STS.U16 [R89+0x1c], R3 ;  /* 0x00001c0359007388 */ /* 0x0005e80000000400 */
[----:B------:R3:W-:Y:S01]  /*9f70*/  STS.U16 [R88+0x1e], R4 ;  /* 0x00001e0458007388 */ /* 0x0007e20000000400 */
[----:B------:R-:W-:-:S03]  /*9f80*/  NOP ;  /* 0x0000000000007918 */ /* 0x000fc60000000000 */
[----:B------:R-:W-:Y:S01]  /*9f90*/  LDS.U16 R5, [R87] ;  /* 0x0000000057057984 */ /* 0x000fe20000000400 */
[----:B--2---:R-:W-:-:S03]  /*9fa0*/  LOP3.LUT R3, R0, 0x3e00, RZ, 0xc0, !PT ;  /* 0x00003e0000037812 */ /* 0x004fc600078ec0ff */
[----:B------:R-:W-:Y:S01]  /*9fb0*/  LDS.U16 R35, [R86+0x40] ;  /* 0x0000400056237984 */ /* 0x000fe20000000400 */
[----:B------:R-:W-:-:S03]  /*9fc0*/  LOP3.LUT R6, R3, 0x1f, R12, 0xf8, !PT ;  /* 0x0000001f03067812 */ /* 0x000fc600078ef80c */
[----:B------:R-:W-:Y:S01]  /*9fd0*/  LDS.U16 R37, [R85+0x80] ;  /* 0x0000800055257984 */ /* 0x000fe20000000400 */
[C---:B------:R-:W-:Y:S02]  /*9fe0*/  IADD3 R3, P1, PT, R6.reuse, UR26, RZ ;  /* 0x0000001a06037c10 */ /* 0x040fe4000ff3e0ff */
[C---:B------:R-:W-:Y:S01]  /*9ff0*/  LOP3.LUT R10, R6.reuse, 0x20, RZ, 0xfc, !PT ;  /* 0x00000020060a7812 */ /* 0x040fe200078efcff */
[----:B------:R-:W-:Y:S01]  /*a000*/  LDS.U16 R39, [R84+0xc0] ;  /* 0x0000c00054277984 */ /* 0x000fe20000000400 */
[----:B---3--:R-:W-:Y:S01]  /*a010*/  IADD3.X R4, PT, PT, RZ, UR27, RZ, P1, !PT ;  /* 0x0000001bff047c10 */ /* 0x008fe20008ffe4ff */
        /* <DEDUP_REMOVED lines=74> */
[----:B0-----:R-:W-:Y:S01]  /*a4c0*/  LEA R4, P6, R5, UR26, 0x1 ;  /* 0x0000001a05047c11 */ /* 0x001fe2000f8c08ff */
        /* <DEDUP_REMOVED lines=74> */
[----:B------:R-:W1:Y:S04]  /*a970*/  LDS.U16 R43, [R95+0x10] ;  /* 0x000010005f2b7984 */ /* 0x000e680000000400 */
[----:B------:R-:W-:Y:S04]  /*a980*/  LDS.U16 R44, [R94+0x12] ;  /* 0x000012005e2c7984 */ /* 0x000fe80000000400 */
[----:B------:R-:W1:Y:S01]  /*a990*/  LDS.U16 R46, [R92+0x16] ;  /* 0x000016005c2e7984 */ /* 0x000e620000000400 */
[----:B--2---:R-:W-:-:S03]  /*a9a0*/  HADD2.F32 R49, -RZ, R2.H0_H0 ;  /* 0x20000002ff317230 */ /* 0x004fc60000004100 */
[----:B------:R-:W-:Y:S01]  /*a9b0*/  LDS.U16 R47, [R90+0x1a] ;  /* 0x00001a005a2f7984 */ /* 0x000fe20000000400 */
[----:B---3--:R-:W-:-:S03]  /*a9c0*/  HADD2.F32 R51, -RZ, R3.H0_H0 ;  /* 0x20000003ff337230 */ /* 0x008fc60000004100 */
[----:B------:R-:W2:Y:S04]  /*a9d0*/  LDS.U16 R2, [R91+0x18] ;  /* 0x000018005b027984 */ /* 0x000ea80000000400 */
[----:B------:R-:W3:Y:S04]  /*a9e0*/  LDS.U16 R3, [R89+0x1c] ;  /* 0x00001c0059037984 */ /* 0x000ee80000000400 */
[----:B------:R-:W3:Y:S04]  /*a9f0*/  LDS.U16 R45, [R93+0x14] ;  /* 0x000014005d2d7984 */ /* 0x000ee80000000400 */
[----:B------:R-:W3:Y:S01]  /*aa00*/  LDS.U16 R48, [R88+0x1e] ;  /* 0x00001e0058307984 */ /* 0x000ee20000000400 */
[----:B------:R-:W-:Y:S01]  /*aa10*/  FMUL.FTZ R50, R49, -1.4426950216293334961 ;  /* 0xbfb8aa3b31327820 */ /* 0x000fe20000410000 */
[----:B----4-:R-:W-:-:S02]  /*aa20*/  HADD2.F32 R53, -RZ, R4.H0_H0 ;  /* 0x20000004ff357230 */ /* 0x010fc40000004100 */
[----:B------:R-:W-:Y:S01]  /*aa30*/  FMUL.FTZ R4, R51, -1.4426950216293334961 ;  /* 0xbfb8aa3b33047820 */ /* 0x000fe20000410000 */
[----:B-----5:R-:W-:Y:S02]  /*aa40*/  HADD2.F32 R59, -RZ, R41.H0_H0 ;  /* 0x20000029ff3b7230 */ /* 0x020fe40000004100 */
[----:B0-----:R-:W-:Y:S01]  /*aa50*/  HADD2.F32 R55, -RZ, R5.H0_H0 ;  /* 0x20000005ff377230 */ /* 0x001fe20000004100 */
[----:B------:R-:W0:Y:S01]  /*aa60*/  MUFU.EX2 R50, R50 ;  /* 0x0000003200327308 */ /* 0x000e220000000800 */
[----:B-1----:R-:W-:Y:S02]  /*aa70*/  HADD2.F32 R57, -RZ, R39.H0_H0 ;  /* 0x20000027ff397230 */ /* 0x002fe40000004100 */
[----:B------:R-:W-:Y:S01]  /*aa80*/  FMUL.FTZ R5, R53, -1.4426950216293334961 ;  /* 0xbfb8aa3b35057820 */ /* 0x000fe20000410000 */
[----:B------:R1:W4:Y:S01]  /*aa90*/  MUFU.EX2 R52, R4 ;  /* 0x0000000400347308 */ /* 0x0003220000000800 */
[----:B------:R-:W-:Y:S01]  /*aaa0*/  FMUL.FTZ R56, R55, -1.4426950216293334961 ;  /* 0xbfb8aa3b37387820 */ /* 0x000fe20000410000 */
[----:B------:R-:W-:-:S02]  /*aab0*/  HADD2.F32 R39, -RZ, R40.H0_H0 ;  /* 0x20000028ff277230 */ /* 0x000fc40000004100 */
[----:B------:R-:W-:Y:S01]  /*aac0*/  HADD2.F32 R60, -RZ, R42.H0_H0 ;  /* 0x2000002aff3c7230 */ /* 0x000fe20000004100 */
[----:B------:R5:W-:Y:S01]  /*aad0*/  @!P5 STL [R1+0x94], R54 ;  /* 0x000094360100d387 */ /* 0x000be20000100800 */
[----:B------:R-:W-:Y:S01]  /*aae0*/  FMUL.FTZ R58, R57, -1.4426950216293334961 ;  /* 0xbfb8aa3b393a7820 */ /* 0x000fe20000410000 */
[----:B-1----:R-:W-:Y:S01]  /*aaf0*/  FMUL.FTZ R4, R59, -1.4426950216293334961 ;  /* 0xbfb8aa3b3b047820 */ /* 0x002fe20000410000 */
[----:B------:R-:W-:Y:S02]  /*ab00*/  HADD2.F32 R61, -RZ, R43.H0_H0 ;  /* 0x2000002bff3d7230 */ /* 0x000fe40000004100 */
[----:B------:R-:W-:Y:S01]  /*ab10*/  FMUL.FTZ R41, R39, -1.4426950216293334961 ;  /* 0xbfb8aa3b27297820 */ /* 0x000fe20000410000 */
[----:B------:R-:W-:Y:S01]  /*ab20*/  HADD2.F32 R62, -RZ, R46.H0_H0 ;  /* 0x2000002eff3e7230 */ /* 0x000fe20000004100 */
[----:B------:R1:W-:Y:S01]  /*ab30*/  MUFU.EX2 R42, R4 ;  /* 0x00000004002a7308 */ /* 0x0003e20000000800 */
[----:B------:R-:W-:-:S03]  /*ab40*/  FMUL.FTZ R43, R60, -1.4426950216293334961 ;  /* 0xbfb8aa3b3c2b7820 */ /* 0x000fc60000410000 */
[----:B-----5:R5:W-:Y:S01]  /*ab50*/  MUFU.EX2 R54, R5 ;  /* 0x0000000500367308 */ /* 0x020be20000000800 */
[----:B--2---:R-:W-:Y:S02]  /*ab60*/  HADD2.F32 R64, -RZ, R2.H0_H0 ;  /* 0x20000002ff407230 */ /* 0x004fe40000004100 */
[----:B---3--:R-:W-:Y:S02]  /*ab70*/  HADD2.F32 R3, -RZ, R3.H0_H0 ;  /* 0x20000003ff037230 */ /* 0x008fe40000004100 */
[----:B-1----:R-:W-:Y:S01]  /*ab80*/  HADD2.F32 R4, -RZ, R47.H0_H0 ;  /* 0x2000002fff047230 */ /* 0x002fe20000004100 */
[----:B------:R-:W1:Y:S01]  /*ab90*/  MUFU.EX2 R56, R56 ;  /* 0x0000003800387308 */ /* 0x000e620000000800 */
[----:B-----5:R-:W-:Y:S02]  /*aba0*/  HADD2.F32 R5, -RZ, R44.H0_H0 ;  /* 0x2000002cff057230 */ /* 0x020fe40000004100 */
[----:B------:R-:W-:Y:S02]  /*abb0*/  HADD2.F32 R40, -RZ, R45.H0_H0 ;  /* 0x2000002dff287230 */ /* 0x000fe40000004100 */
[----:B------:R-:W-:Y:S01]  /*abc0*/  HADD2.F32 R2, -RZ, R48.H0_H0 ;  /* 0x20000030ff027230 */ /* 0x000fe20000004100 */
[----:B------:R-:W2:Y:S01]  /*abd0*/  MUFU.EX2 R58, R58 ;  /* 0x0000003a003a7308 */ /* 0x000ea20000000800 */
[----:B------:R-:W-:Y:S01]  /*abe0*/  FMUL.FTZ R44, R61, -1.4426950216293334961 ;  /* 0xbfb8aa3b3d2c7820 */ /* 0x000fe20000410000 */
[----:B------:R-:W-:Y:S01]  /*abf0*/  FMUL.FTZ R45, R5, -1.4426950216293334961 ;  /* 0xbfb8aa3b052d7820 */ /* 0x000fe20000410000 */
[----:B------:R-:W-:Y:S01]  /*ac00*/  FMUL.FTZ R63, R62, -1.4426950216293334961 ;  /* 0xbfb8aa3b3e3f7820 */ /* 0x000fe20000410000 */
[----:B------:R-:W-:Y:S01]  /*ac10*/  FMUL.FTZ R48, R4, -1.4426950216293334961 ;  /* 0xbfb8aa3b04307820 */ /* 0x000fe20000410000 */
[----:B0-----:R-:W-:Y:S01]  /*ac20*/  FADD.FTZ R50, R50, 1 ;  /* 0x3f80000032327421 */ /* 0x001fe20000010000 */
[----:B------:R-:W-:Y:S01]  /*ac30*/  FMUL.FTZ R47, R64, -1.4426950216293334961 ;  /* 0xbfb8aa3b402f7820 */ /* 0x000fe20000410000 */
[----:B------:R-:W-:Y:S01]  /*ac40*/  FMUL.FTZ R65, R3, -1.4426950216293334961 ;  /* 0xbfb8aa3b03417820 */ /* 0x000fe20000410000 */
[----:B------:R-:W0:Y:S01]  /*ac50*/  MUFU.EX2 R41, R41 ;  /* 0x0000002900297308 */ /* 0x000e220000000800 */
[----:B------:R-:W-:Y:S01]  /*ac60*/  FMUL.FTZ R46, R40, -1.4426950216293334961 ;  /* 0xbfb8aa3b282e7820 */ /* 0x000fe20000410000 */
[----:B------:R-:W-:-:S02]  /*ac70*/  FMUL.FTZ R66, R2, -1.4426950216293334961 ;  /* 0xbfb8aa3b02427820 */ /* 0x000fc40000410000 */
[----:B------:R-:W3:Y:S01]  /*ac80*/  MUFU.EX2 R43, R43 ;  /* 0x0000002b002b7308 */ /* 0x000ee20000000800 */
[----:B----4-:R-:W-:-:S03]  /*ac90*/  FADD.FTZ R52, R52, 1 ;  /* 0x3f80000034347421 */ /* 0x010fc60000010000 */
[----:B------:R-:W4:Y:S04]  /*aca0*/  MUFU.EX2 R44, R44 ;  /* 0x0000002c002c7308 */ /* 0x000f280000000800 */
[----:B------:R-:W5:Y:S04]  /*acb0*/  MUFU.EX2 R45, R45 ;  /* 0x0000002d002d7308 */ /* 0x000f680000000800 */
[----:B------:R-:W5:Y:S04]  /*acc0*/  MUFU.EX2 R63, R63 ;  /* 0x0000003f003f7308 */ /* 0x000f680000000800 */
[----:B------:R-:W5:Y:S04]  /*acd0*/  MUFU.EX2 R48, R48 ;  /* 0x0000003000307308 */ /* 0x000f680000000800 */
[----:B------:R-:W5:Y:S01]  /*ace0*/  MUFU.RCP R50, R50 ;  /* 0x0000003200327308 */ /* 0x000f620000001000 */
[----:B-1----:R-:W-:Y:S01]  /*acf0*/  FADD.FTZ R56, R56, 1 ;  /* 0x3f80000038387421 */ /* 0x002fe20000010000 */
[----:B------:R-:W-:-:S06]  /*ad00*/  FADD.FTZ R54, R54, 1 ;  /* 0x3f80000036367421 */ /* 0x000fcc0000010000 */
[----:B------:R-:W1:Y:S04]  /*ad10*/  MUFU.EX2 R47, R47 ;  /* 0x0000002f002f7308 */ /* 0x000e680000000800 */
[----:B------:R-:W1:Y:S04]  /*ad20*/  MUFU.EX2 R65, R65 ;  /* 0x0000004100417308 */ /* 0x000e680000000800 */
[----:B------:R-:W1:Y:S04]  /*ad30*/  MUFU.EX2 R46, R46 ;  /* 0x0000002e002e7308 */ /* 0x000e680000000800 */
[----:B------:R-:W1:Y:S01]  /*ad40*/  MUFU.EX2 R66, R66 ;  /* 0x0000004200427308 */ /* 0x000e620000000800 */
[----:B--2---:R-:W-:-:S03]  /*ad50*/  FADD.FTZ R58, R58, 1 ;  /* 0x3f8000003a3a7421 */ /* 0x004fc60000010000 */
[----:B------:R-:W2:Y:S01]  /*ad60*/  MUFU.RCP R52, R52 ;  /* 0x0000003400347308 */ /* 0x000ea20000001000 */
[----:B0-----:R-:W-:Y:S01]  /*ad70*/  FADD.FTZ R41, R41, 1 ;  /* 0x3f80000029297421 */ /* 0x001fe20000010000 */
[----:B---3--:R-:W-:Y:S01]  /*ad80*/  FADD.FTZ R43, R43, 1 ;  /* 0x3f8000002b2b7421 */ /* 0x008fe20000010000 */
[----:B------:R-:W-:Y:S01]  /*ad90*/  FADD.FTZ R42, R42, 1 ;  /* 0x3f8000002a2a7421 */ /* 0x000fe20000010000 */
[----:B----4-:R-:W-:Y:S01]  /*ada0*/  FADD.FTZ R44, R44, 1 ;  /* 0x3f8000002c2c7421 */ /* 0x010fe20000010000 */
[----:B-----5:R-:W-:-:S03]  /*adb0*/  FADD.FTZ R45, R45, 1 ;  /* 0x3f8000002d2d7421 */ /* 0x020fc60000010000 */
[----:B------:R-:W0:Y:S01]  /*adc0*/  MUFU.RCP R56, R56 ;  /* 0x0000003800387308 */ /* 0x000e220000001000 */
[----:B------:R-:W-:Y:S01]  /*add0*/  FADD.FTZ R63, R63, 1 ;  /* 0x3f8000003f3f7421 */ /* 0x000fe20000010000 */
[----:B------:R-:W-:Y:S01]  /*ade0*/  FADD.FTZ R48, R48, 1 ;  /* 0x3f80000030307421 */ /* 0x000fe20000010000 */
[----:B-1----:R-:W-:Y:S01]  /*adf0*/  FADD.FTZ R47, R47, 1 ;  /* 0x3f8000002f2f7421 */ /* 0x002fe20000010000 */
[----:B------:R-:W-:-:S04]  /*ae00*/  FADD.FTZ R65, R65, 1 ;  /* 0x3f80000041417421 */ /* 0x000fc80000010000 */
[----:B------:R-:W1:Y:S01]  /*ae10*/  MUFU.RCP R54, R54 ;  /* 0x0000003600367308 */ /* 0x000e620000001000 */
[----:B------:R-:W-:Y:S01]  /*ae20*/  FADD.FTZ R46, R46, 1 ;  /* 0x3f8000002e2e7421 */ /* 0x000fe20000010000 */
[----:B------:R-:W-:-:S06]  /*ae30*/  FADD.FTZ R66, R66, 1 ;  /* 0x3f80000042427421 */ /* 0x000fcc0000010000 */
[----:B------:R-:W3:Y:S08]  /*ae40*/  MUFU.RCP R58, R58 ;  /* 0x0000003a003a7308 */ /* 0x000ef00000001000 */
[----:B------:R-:W4:Y:S08]  /*ae50*/  MUFU.RCP R68, R41 ;  /* 0x0000002900447308 */ /* 0x000f300000001000 */
[----:B------:R5:W4:Y:S08]  /*ae60*/  MUFU.RCP R70, R42 ;  /* 0x0000002a00467308 */ /* 0x000b300000001000 */
[----:B------:R-:W4:Y:S01]  /*ae70*/  MUFU.RCP R43, R43 ;  /* 0x0000002b002b7308 */ /* 0x000f220000001000 */
[----:B-----5:R-:W-:Y:S01]  /*ae80*/  FMUL.FTZ R42, R49, R50 ;  /* 0x00000032312a7220 */ /* 0x020fe20000410000 */
[----:B------:R-:W-:Y:S06]  /*ae90*/  BAR.SYNC.DEFER_BLOCKING 0x0 ;  /* 0x0000000000007b1d */ /* 0x000fec0000010000 */
[----:B------:R3:W5:Y:S01]  /*aea0*/  MUFU.RCP R72, R44 ;  /* 0x0000002c00487308 */ /* 0x0007620000001000 */
[----:B--2---:R-:W-:-:S07]  /*aeb0*/  FMUL.FTZ R51, R51, R52 ;  /* 0x0000003433337220 */ /* 0x004fce0000410000 */
[----:B------:R-:W2:Y:S08]  /*aec0*/  MUFU.RCP R74, R45 ;  /* 0x0000002d004a7308 */ /* 0x000eb00000001000 */
[----:B------:R-:W2:Y:S08]  /*aed0*/  MUFU.RCP R41, R48 ;  /* 0x0000003000297308 */ /* 0x000eb00000001000 */
[----:B------:R-:W2:Y:S08]  /*aee0*/  MUFU.RCP R50, R65 ;  /* 0x0000004100327308 */ /* 0x000eb00000001000 */
[----:B------:R5:W2:Y:S08]  /*aef0*/  MUFU.RCP R67, R46 ;  /* 0x0000002e00437308 */ /* 0x000ab00000001000 */
[----:B------:R-:W2:Y:S08]  /*af00*/  MUFU.RCP R63, R63 ;  /* 0x0000003f003f7308 */ /* 0x000eb00000001000 */
[----:B------:R-:W2:Y:S08]  /*af10*/  MUFU.RCP R45, R66 ;  /* 0x00000042002d7308 */ /* 0x000eb00000001000 */
[----:B------:R-:W2:Y:S01]  /*af20*/  MUFU.RCP R47, R47 ;  /* 0x0000002f002f7308 */ /* 0x000ea20000001000 */
[----:B------:R-:W-:Y:S01]  /*af30*/  FMUL.FTZ R51, R51, R20 ;  /* 0x0000001433337220 */ /* 0x000fe20000410000 */
[----:B0-----:R-:W-:Y:S01]  /*af40*/  FMUL.FTZ R55, R55, R56 ;  /* 0x0000003837377220 */ /* 0x001fe20000410000 */
[----:B-1----:R-:W-:Y:S01]  /*af50*/  FMUL.FTZ R20, R53, R54 ;  /* 0x0000003635147220 */ /* 0x002fe20000410000 */
[----:B---3--:R-:W-:Y:S01]  /*af60*/  FMUL.FTZ R44, R57, R58 ;  /* 0x0000003a392c7220 */ /* 0x008fe20000410000 */
[----:B------:R-:W-:Y:S01]  /*af70*/  FMUL.FTZ R42, R42, R19 ;  /* 0x000000132a2a7220 */ /* 0x000fe20000410000 */
[----:B----4-:R-:W-:Y:S01]  /*af80*/  FMUL.FTZ R39, R39, R68 ;  /* 0x0000004427277220 */ /* 0x010fe20000410000 */
[----:B------:R-:W-:Y:S01]  /*af90*/  FMUL.FTZ R55, R55, R22 ;  /* 0x0000001637377220 */ /* 0x000fe20000410000 */
[----:B------:R-:W-:Y:S01]  /*afa0*/  FMUL.FTZ R20, R20, R21 ;  /* 0x0000001514147220 */ /* 0x000fe20000410000 */
[----:B------:R-:W-:Y:S01]  /*afb0*/  FMUL.FTZ R22, R59, R70 ;  /* 0x000000463b167220 */ /* 0x000fe20000410000 */
[----:B------:R-:W-:Y:S01]  /*afc0*/  FMUL.FTZ R19, R60, R43 ;  /* 0x0000002b3c137220 */ /* 0x000fe20000410000 */
[----:B------:R-:W-:Y:S01]  /*afd0*/  FMUL.FTZ R44, R44, R23 ;  /* 0x000000172c2c7220 */ /* 0x000fe20000410000 */
[----:B-----5:R-:W-:Y:S01]  /*afe0*/  FMUL.FTZ R46, R61, R72 ;  /* 0x000000483d2e7220 */ /* 0x020fe20000410000 */
        /* <DEDUP_REMOVED lines=18> */
[----:B------:R-:W-:Y:S01]  /*b110*/  FMUL.FTZ R3, R3, R18 ;  /* 0x0000001203037220 */ /* 0x000fe20000410000 */
[----:B------:R-:W-:Y:S01]  /*b120*/  FMUL.FTZ R64, R64, R31 ;  /* 0x0000001f40407220 */ /* 0x000fe20000410000 */
[----:B------:R-:W-:Y:S01]  /*b130*/  FMUL.FTZ R23, R23, R32 ;  /* 0x0000002017177220 */ /* 0x000fe20000410000 */
[----:B------:R-:W-:-:S02]  /*b140*/  PRMT R18, R20, 0x7632, R18 ;  /* 0x0000763214127816 */ /* 0x000fc40000000012 */
[----:B------:R-:W-:Y:S01]  /*b150*/  F2FP.F16.F32.PACK_AB R19, R19, R22 ;  /* 0x000000161313723e */ /* 0x000fe200000000ff */
[----:B------:R-:W-:Y:S01]  /*b160*/  FMUL.FTZ R4, R4, R33 ;  /* 0x0000002104047220 */ /* 0x000fe20000410000 */
[----:B------:R-:W-:Y:S01]  /*b170*/  STS.U16 [R103], R42 ;  /* 0x0000002a67007388 */ /* 0x000fe20000000400 */
[----:B------:R-:W-:Y:S02]  /*b180*/  PRMT R24, R39, 0x7632, R24 ;  /* 0x0000763227187816 */ /* 0x000fe40000000018 */
[----:B------:R-:W-:Y:S01]  /*b190*/  F2FP.F16.F32.PACK_AB R5, R5, R46 ;  /* 0x0000002e0505723e */ /* 0x000fe200000000ff */
[----:B------:R0:W-:Y:S01]  /*b1a0*/  STS.U16 [R102+0x2], R2 ;  /* 0x0000020266007388 */ /* 0x0001e20000000400 */
[----:B------:R-:W-:Y:S02]  /*b1b0*/  PRMT R22, R19, 0x7632, R22 ;  /* 0x0000763213167816 */ /* 0x000fe40000000016 */
[----:B------:R-:W-:Y:S01]  /*b1c0*/  F2FP.F16.F32.PACK_AB R21, R21, R40 ;  /* 0x000000281515723e */ /* 0x000fe200000000ff */
[----:B------:R1:W-:Y:S01]  /*b1d0*/  STS.U16 [R101+0x4], R20 ;  /* 0x0000041465007388 */ /* 0x0003e20000000400 */
[----:B------:R-:W-:-:S03]  /*b1e0*/  F2FP.F16.F32.PACK_AB R23, R23, R64 ;  /* 0x000000401717723e */ /* 0x000fc600000000ff */
[----:B------:R2:W-:Y:S01]  /*b1f0*/  STS.U16 [R100+0x6], R18 ;  /* 0x0000061264007388 */ /* 0x0005e20000000400 */
[----:B------:R-:W-:Y:S02]  /*b200*/  F2FP.F16.F32.PACK_AB R3, R3, R4 ;  /* 0x000000040303723e */ /* 0x000fe400000000ff */
[----:B0-----:R-:W-:Y:S01]  /*b210*/  PRMT R2, R5, 0x7632, R2 ;  /* 0x0000763205027816 */ /* 0x001fe20000000002 */
[----:B------:R-:W-:Y:S01]  /*b220*/  STS.U16 [R99+0x8], R39 ;  /* 0x0000082763007388 */ /* 0x000fe20000000400 */
[----:B------:R-:W-:-:S03]  /*b230*/  PRMT R4, R21, 0x7632, R4 ;  /* 0x0000763215047816 */ /* 0x000fc60000000004 */
[----:B------:R-:W-:Y:S01]  /*b240*/  STS.U16 [R98+0xa], R24 ;  /* 0x00000a1862007388 */ /* 0x000fe20000000400 */
[C---:B-1----:R-:W-:Y:S02]  /*b250*/  PRMT R20, R23.reuse, 0x7632, R20 ;  /* 0x0000763217147816 */ /* 0x042fe40000000014 */
[----:B--2---:R-:W-:Y:S01]  /*b260*/  PRMT R18, R23, 0x7610, R18 ;  /* 0x0000761017127816 */ /* 0x004fe20000000012 */
[----:B------:R-:W-:Y:S04]  /*b270*/  STS.U16 [R97+0xc], R19 ;  /* 0x00000c1361007388 */ /* 0x000fe80000000400 */
[----:B------:R0:W-:Y:S04]  /*b280*/  STS.U16 [R96+0xe], R22 ;  /* 0x00000e1660007388 */ /* 0x0001e80000000400 */
[----:B------:R-:W-:Y:S04]  /*b290*/  STS.U16 [R95+0x10], R5 ;  /* 0x000010055f007388 */ /* 0x000fe80000000400 */
[----:B------:R-:W-:Y:S01]  /*b2a0*/  STS.U16 [R94+0x12], R2 ;  /* 0x000012025e007388 */ /* 0x000fe20000000400 */
[----:B0-----:R-:W-:-:S03]  /*b2b0*/  PRMT R22, R3, 0x7632, R22 ;  /* 0x0000763203167816 */ /* 0x001fc60000000016 */
        /* <DEDUP_REMOVED lines=25> */
[----:B------:R-:W1:Y:S01]  /*b450*/  LDS R53, [UR23+0x1080] ;  /* 0x00108017ff357984 */ /* 0x000e620008000800 */
[----:B------:R-:W-:-:S04]  /*b460*/  UIMAD.WIDE.U32 UR8, UR29, UR14, UR8 ;  /* 0x0000000e1d0872a5 */ /* 0x000fc8000f8e0008 */
[----:B------:R-:W-:Y:S02]  /*b470*/  UIMAD UR15, UR29, UR15, UR9 ;  /* 0x0000000f1d0f72a4 */ /* 0x000fe4000f8e0209 */
[----:B0-----:R-:W-:-:S04]  /*b480*/  IADD3 R3, P0, PT, R6, UR8, RZ ;  /* 0x0000000806037c10 */ /* 0x001fc8000ff1e0ff */
[----:B------:R-:W-:Y:S02]  /*b490*/  IADD3.X R4, PT, PT, RZ, UR15, RZ, P0, !PT ;  /* 0x0000000fff047c10 */ /* 0x000fe400087fe4ff */
[----:B------:R-:W-:-:S04]  /*b4a0*/  LEA R2, P3, R3, UR26, 0x1 ;  /* 0x0000001a03027c11 */ /* 0x000fc8000f8608ff */
[----:B------:R-:W-:Y:S02]  /*b4b0*/  LEA.HI.X R3, R3, UR27, R4, 0x1, P3 ;  /* 0x0000001b03037c11 */ /* 0x000fe400098f0c04 */
[-C--:B-1----:R-:W-:Y:S02]  /*b4c0*/  ISETP.GE.AND P2, PT, R6, R53.reuse, PT ;  /* 0x000000350600720c */ /* 0x082fe40003f46270 */
        /* <DEDUP_REMOVED lines=37> */
[----:B------:R-:W-:-:S02]  /*b720*/  UIADD3 UR11, UP3, UPT, UR11, 0x1000, URZ ;  /* 0x000010000b0b7890 */ /* 0x000fc4000ff7e0ff */
[----:B------:R-:W-:Y:S02]  /*b730*/  UIADD3.X UR22, UPT, UPT, URZ, UR22, URZ, UP1, !UPT ;  /* 0x00000016ff167290 */ /* 0x000fe40008ffe4ff */
[----:B------:R-:W-:Y:S02]  /*b740*/  UIADD3.X UR18, UPT, UPT, URZ, UR18, URZ, UP2, !UPT ;  /* 0x00000012ff127290 */ /* 0x000fe400097fe4ff */
[----:B------:R-:W-:Y:S01]  /*b750*/  UIADD3.X UR17, UPT, UPT, URZ, UR17, URZ, UP3, !UPT ;  /* 0x00000011ff117290 */ /* 0x000fe20009ffe4ff */
[----:B0-----:R-:W-:Y:S11]  /*b760*/  BRA.U !UP0, `(.L_x_326) ;  /* 0xffffff4d08e87547 */ /* 0x001ff6000b83ffff */
[----:B------:R-:W-:Y:S05]  /*b770*/  EXIT ;  /* 0x000000000000794d */ /* 0x000fea0003800000 */
.L_x_327:
        /* <DEDUP_REMOVED lines=16> */
.L_x_5005:


//--------------------- .text._Z25selective_scan_fwd_kernelI32Selective_Scan_fwd_kernel_traitsILi128ELi16ELi1ELb1ELb0ELb0ELb0EN3c104HalfENS1_7complexIfEEEEv13SSMParamsBase --------------------------
	.section	.text._Z25selective_scan_fwd_kernelI32Selective_Scan_fwd_kernel_traitsILi128ELi16ELi1ELb1ELb0ELb0ELb0EN3c104HalfENS1_7complexIfEEEEv13SSMParamsBase,"ax",@progbits
	.align	128
        .global         _Z25selective_scan_fwd_kernelI32Selective_Scan_fwd_kernel_traitsILi128ELi16ELi1ELb1ELb0ELb0ELb0EN3c104HalfENS1_7complexIfEEEEv13SSMParamsBase
        .type           _Z25selective_scan_fwd_kernelI32Selective_Scan_fwd_kernel_traitsILi128ELi16ELi1ELb1ELb0ELb0ELb0EN3c104HalfENS1_7complexIfEEEEv13SSMParamsBase,@function
        .size           _Z25selective_scan_fwd_kernelI32Selective_Scan_fwd_kernel_traitsILi128ELi16ELi1ELb1ELb0ELb0ELb0EN3c104HalfENS1_7complexIfEEEEv13SSMParamsBase,(.L_x_5006 - _Z25selective_scan_fwd_kernelI32Selective_Scan_fwd_kernel_traitsILi128ELi16ELi1ELb1ELb0ELb0ELb0EN3c104HalfENS1_7complexIfEEEEv13SSMParamsBase)
        .other          _Z25selective_scan_fwd_kernelI32Selective_Scan_fwd_kernel_traitsILi128ELi16ELi1ELb1ELb0ELb0ELb0EN3c104HalfENS1_7complexIfEEEEv13SSMParamsBase,@"STO_CUDA_ENTRY STV_DEFAULT"
_Z25selective_scan_fwd_kernelI32Selective_Scan_fwd_kernel_traitsILi128ELi16ELi1ELb1ELb0ELb0ELb0EN3c104HalfENS1_7complexIfEEEEv13SSMParamsBase:
.text._Z25selective_scan_fwd_kernelI32Selective_Scan_fwd_kernel_traitsILi128ELi16ELi1ELb1ELb0ELb0ELb0EN3c104HalfENS1_7complexIfEEEEv13SSMParamsBase:
[----:B------:R-:W-:Y:S08]  /*0000*/  LDC R1, c[0x0][0x37c] ;  /* 0x0000df00ff017b82 */ /* 0x000ff00000000800 */
[----:B------:R-:W0:Y:S01]  /*0010*/  LDC.64 R2, c[0x0][0x458] ;  /* 0x00011600ff027b82 */ /* 0x000e220000000a00 */
[----:B------:R-:W1:Y:S01]  /*0020*/  S2R R56, SR_CTAID.Y ;  /* 0x0000000000387919 */ /* 0x000e620000002600 */
[----:B------:R-:W2:Y:S01]  /*0030*/  LDCU.64 UR16, c[0x0][0x358] ;  /* 0x00006b00ff1077ac */ /* 0x000ea20008000a00 */
[----:B------:R-:W-:Y:S01]  /*0040*/  CS2R R54, SRZ ;  /* 0x0000000000367805 */ /* 0x000fe2000001ff00 */
[----:B------:R-:W3:Y:S04]  /*0050*/  LDCU.128 UR8, c[0x0][0x3f0] ;  /* 0x00007e00ff0877ac */ /* 0x000ee80008000c00 */
[----:B------:R-:W4:Y:S01]  /*0060*/  LDC.64 R4, c[0x0][0x470] ;  /* 0x00011c00ff047b82 */ /* 0x000f220000000a00 */
[----:B------:R-:W3:Y:S07]  /*0070*/  LDCU.128 UR12, c[0x0][0x400] ;  /* 0x00008000ff0c77ac */ /* 0x000eee0008000c00 */
[----:B------:R-:W3:Y:S01]  /*0080*/  LDC R9, c[0x0][0x394] ;  /* 0x0000e500ff097b82 */ /* 0x000ee20000000800 */
[----:B0-----:R-:W-:-:S07]  /*0090*/  ISETP.NE.U32.AND P0, PT, R2, RZ, PT ;  /* 0x000000ff0200720c */ /* 0x001fce0003f05070 */
[----:B------:R-:W0:Y:S01]  /*00a0*/  S2UR UR18, SR_CTAID.X ;  /* 0x00000000001279c3 */ /* 0x000e220000002500 */
[----:B------:R-:W-:Y:S02]  /*00b0*/  ISETP.NE.AND.EX P0, PT, R3, RZ, PT, P0 ;  /* 0x000000ff0300720c */ /* 0x000fe40003f05300 */
[----:B----4-:R-:W-:-:S05]  /*00c0*/  ISETP.NE.U32.AND P1, PT, R4, RZ, PT ;  /* 0x000000ff0400720c */ /* 0x010fca0003f25070 */
[----:B------:R-:W4:Y:S01]  /*00d0*/  LDC R7, c[0x0][0x384] ;  /* 0x0000e100ff077b82 */ /* 0x000f220000000800 */
[----:B------:R-:W-:-:S05]  /*00e0*/  ISETP.NE.AND.EX P1, PT, R5, RZ, PT, P1 ;  /* 0x000000ff0500720c */ /* 0x000fca0003f25310 */
[C---:B-1----:R-:W-:Y:S02]  /*00f0*/  @P0 LEA R2, P2, R56.reuse, R2, 0x2 ;  /* 0x0000000238020211 */ /* 0x042fe400078410ff */
[----:B------:R-:W1:Y:S02]  /*0100*/  LDC.64 R46, c[0x0][0x460] ;  /* 0x00011800ff2e7b82 */ /* 0x000e640000000a00 */
[----:B------:R-:W-:-:S04]  /*0110*/  @P0 LEA.HI.X R3, R56, R3, RZ, 0x2, P2 ;  /* 0x0000000338030211 */ /* 0x000fc800010f14ff */
[C---:B------:R-:W-:Y:S02]  /*0120*/  @P1 LEA R4, P3, R56.reuse, R4, 0x2 ;  /* 0x0000000438041211 */ /* 0x040fe400078610ff */
[----:B------:R-:W1:Y:S01]  /*0130*/  LDC.64 R44, c[0x0][0x468] ;  /* 0x00011a00ff2c7b82 */ /* 0x000e620000000a00 */
[----:B--2---:R2:W5:Y:S01]  /*0140*/  @P0 LDG.E R55, desc[UR16][R2.64] ;  /* 0x0000001002370981 */ /* 0x004562000c1e1900 */
[----:B---3--:R-:W-:Y:S01]  /*0150*/  ISETP.GE.AND P0, PT, R9, 0x1, PT ;  /* 0x000000010900780c */ /* 0x008fe20003f06270 */
[----:B0-----:R-:W-:Y:S01]  /*0160*/  UIMAD.WIDE.U32 UR4, UR18, UR8, URZ ;  /* 0x00000008120472a5 */ /* 0x001fe2000f8e00ff */
[----:B------:R-:W-:Y:S01]  /*0170*/  @P1 LEA.HI.X R5, R56, R5, RZ, 0x2, P3 ;  /* 0x0000000538051211 */ /* 0x000fe200018f14ff */
[----:B------:R-:W-:Y:S02]  /*0180*/  UIMAD.WIDE.U32 UR6, UR18, UR12, URZ ;  /* 0x0000000c120672a5 */ /* 0x000fe4000f8e00ff */
[----:B------:R-:W-:Y:S02]  /*0190*/  UIMAD UR9, UR18, UR9, UR5 ;  /* 0x00000009120972a4 */ /* 0x000fe4000f8e0205 */
[----:B------:R0:W5:Y:S01]  /*01a0*/  @P1 LDG.E R54, desc[UR16][R4.64] ;  /* 0x0000001004361981 */ /* 0x000162000c1e1900 */
[----:B------:R-:W-:-:S03]  /*01b0*/  UIMAD UR8, UR18, UR13, UR7 ;  /* 0x0000000d120872a4 */ /* 0x000fc6000f8e0207 */
[----:B--2---:R-:W-:Y:S02]  /*01c0*/  MOV R3, UR9 ;  /* 0x0000000900037c02 */ /* 0x004fe40008000f00 */
[----:B0-----:R-:W-:Y:S02]  /*01d0*/  MOV R4, UR4 ;  /* 0x0000000400047c02 */ /* 0x001fe40008000f00 */
[----:B------:R-:W-:Y:S01]  /*01e0*/  MOV R5, UR5 ;  /* 0x0000000500057c02 */ /* 0x000fe20008000f00 */
[----:B------:R-:W-:Y:S06]  /*01f0*/  @!P0 EXIT ;  /* 0x000000000000894d */ /* 0x000fec0003800000 */
[----:B------:R-:W0:Y:S01]  /*0200*/  S2R R53, SR_TID.X ;  /* 0x0000000000357919 */ /* 0x000e220000002100 */
[----:B------:R-:W2:Y:S01]  /*0210*/  S2UR UR5, SR_CgaCtaId ;  /* 0x00000000000579c3 */ /* 0x000ea20000008800 */
[----:B------:R-:W-:Y:S01]  /*0220*/  MOV R5, UR7 ;  /* 0x0000000700057c02 */ /* 0x000fe20008000f00 */
[----:B------:R-:W3:Y:S01]  /*0230*/  LDCU.64 UR12, c[0x0][0x3d8] ;  /* 0x00007b00ff0c77ac */ /* 0x000ee20008000a00 */
[----:B------:R-:W-:Y:S01]  /*0240*/  MOV R5, UR8 ;  /* 0x0000000800057c02 */ /* 0x000fe20008000f00 */
[----:B----4-:R-:W-:Y:S01]  /*0250*/  IMAD R0, R7, UR18, R56 ;  /* 0x0000001207007c24 */ /* 0x010fe2000f8e0238 */
[----:B------:R-:W-:Y:S01]  /*0260*/  MOV R2, R4 ;  /* 0x0000000400027202 */ /* 0x000fe20000000f00 */
[----:B------:R-:W4:Y:S01]  /*0270*/  LDCU.64 UR20, c[0x0][0x3b8] ;  /* 0x00007700ff1477ac */ /* 0x000f220008000a00 */
[----:B------:R-:W-:Y:S01]  /*0280*/  MOV R4, UR6 ;  /* 0x0000000600047c02 */ /* 0x000fe20008000f00 */
[----:B------:R-:W0:Y:S01]  /*0290*/  LDC.64 R10, c[0x0][0x450] ;  /* 0x00011400ff0a7b82 */ /* 0x000e220000000a00 */
[----:B------:R-:W-:Y:S01]  /*02a0*/  IMAD R0, R0, R9, RZ ;  /* 0x0000000900007224 */ /* 0x000fe200078e02ff */
[----:B------:R-:W0:Y:S01]  /*02b0*/  LDCU.64 UR8, c[0x0][0x3a0] ;  /* 0x00007400ff0877ac */ /* 0x000e220008000a00 */
[----:B------:R-:W-:-:S04]  /*02c0*/  IMAD.WIDE.U32 R2, R56, UR10, R2 ;  /* 0x0000000a38027c25 */ /* 0x000fc8000f8e0002 */
[----:B------:R-:W-:Y:S01]  /*02d0*/  HFMA2 R43, -RZ, RZ, 0, 0 ;  /* 0x00000000ff2b7431 */ /* 0x000fe200000001ff */
[----:B------:R-:W0:Y:S01]  /*02e0*/  LDCU UR6, c[0x0][0x38c] ;  /* 0x00007180ff0677ac */ /* 0x000e220008000800 */
[----:B------:R-:W-:Y:S01]  /*02f0*/  IMAD.WIDE.U32 R4, R56, UR14, R4 ;  /* 0x0000000e38047c25 */ /* 0x000fe2000f8e0004 */
[----:B------:R-:W0:Y:S01]  /*0300*/  LDC.64 R12, c[0x0][0x448] ;  /* 0x00011200ff0c7b82 */ /* 0x000e220000000a00 */
[----:B-1----:R-:W-:Y:S01]  /*0310*/  LEA R46, P0, R2, R46, 0x1 ;  /* 0x0000002e022e7211 */ /* 0x002fe200078008ff */
[----:B------:R-:W-:Y:S01]  /*0320*/  UMOV UR4, 0x400 ;  /* 0x0000040000047882 */ /* 0x000fe20000000000 */
[----:B------:R-:W-:Y:S01]  /*0330*/  IMAD R41, R56, UR11, R3 ;  /* 0x0000000b38297c24 */ /* 0x000fe2000f8e0203 */
[----:B------:R-:W-:Y:S01]  /*0340*/  LEA R44, P1, R4, R44, 0x1 ;  /* 0x0000002c042c7211 */ /* 0x000fe200078208ff */
[----:B------:R-:W-:Y:S01]  /*0350*/  IMAD R39, R56, UR15, R5 ;  /* 0x0000000f38277c24 */ /* 0x000fe2000f8e0205 */
[----:B------:R-:W1:Y:S02]  /*0360*/  LDCU.U8 UR7, c[0x0][0x39e] ;  /* 0x000073c0ff0777ac */ /* 0x000e640008000000 */
[----:B------:R-:W1:Y:S01]  /*0370*/  LDC.64 R14, c[0x0][0x440] ;  /* 0x00011000ff0e7b82 */ /* 0x000e620000000a00 */
[----:B------:R-:W-:Y:S01]  /*0380*/  LEA.HI.X R41, R2, R47, R41, 0x1, P0 ;  /* 0x0000002f02297211 */ /* 0x000fe200000f0c29 */
[----:B---3--:R-:W-:Y:S01]  /*0390*/  IMAD.WIDE.U32 R2, R56, UR12, RZ ;  /* 0x0000000c38027c25 */ /* 0x008fe2000f8e00ff */
[----:B------:R-:W-:Y:S01]  /*03a0*/  LEA.HI.X R39, R4, R45, R39, 0x1, P1 ;  /* 0x0000002d04277211 */ /* 0x000fe200008f0c27 */
[----:B--2---:R-:W-:-:S02]  /*03b0*/  ULEA UR4, UR5, UR4, 0x18 ;  /* 0x0000000405047291 */ /* 0x004fc4000f8ec0ff */
[----:B----4-:R-:W-:Y:S01]  /*03c0*/  IMAD.WIDE.U32 R48, R56, UR20, RZ ;  /* 0x0000001438307c25 */ /* 0x010fe2000f8e00ff */
[C---:B0-----:R-:W-:Y:S02]  /*03d0*/  SHF.L.U32 R42, R53.reuse, 0x1, RZ ;  /* 0x00000001352a7819 */ /* 0x041fe400000006ff */
[----:B------:R-:W-:Y:S01]  /*03e0*/  LEA R52, P0, R2, R10, 0x3 ;  /* 0x0000000a02347211 */ /* 0x000fe200078018ff */
[----:B------:R-:W-:Y:S01]  /*03f0*/  IMAD.WIDE.U32 R4, R56, UR8, RZ ;  /* 0x0000000838047c25 */ /* 0x000fe2000f8e00ff */
[----:B------:R-:W-:Y:S02]  /*0400*/  SHF.R.U32.HI R127, RZ, 0x5, R53 ;  /* 0x00000005ff7f7819 */ /* 0x000fe40000011635 */
[----:B------:R-:W-:Y:S01]  /*0410*/  LOP3.LUT R42, R42, 0x7c0, RZ, 0xc0, !PT ;  /* 0x000007c02a2a7812 */ /* 0x000fe200078ec0ff */
[C---:B------:R-:W-:Y:S01]  /*0420*/  IMAD R6, R56.reuse, UR13, R3 ;  /* 0x0000000d38067c24 */ /* 0x040fe2000f8e0203 */
[----:B------:R-:W-:Y:S01]  /*0430*/  LOP3.LUT R128, R53, 0x1f, RZ, 0xc0, !PT ;  /* 0x0000001f35807812 */ /* 0x000fe200078ec0ff */
[----:B------:R-:W-:Y:S01]  /*0440*/  IMAD R3, R56, UR21, R49 ;  /* 0x0000001538037c24 */ /* 0x000fe2000f8e0231 */
[----:B------:R-:W-:Y:S01]  /*0450*/  LEA R51, P1, R48, R12, 0x3 ;  /* 0x0000000c30337211 */ /* 0x000fe200078218ff */
[----:B------:R-:W-:Y:S01]  /*0460*/  IMAD R47, R56, UR9, R5 ;  /* 0x00000009382f7c24 */ /* 0x000fe2000f8e0205 */
[----:B------:R-:W-:Y:S01]  /*0470*/  LEA.HI.X R49, R2, R11, R6, 0x3, P0 ;  /* 0x0000000b02317211 */ /* 0x000fe200000f1c06 */
[----:B------:R-:W-:Y:S01]  /*0480*/  IMAD R45, R0, UR6, RZ ;  /* 0x00000006002d7c24 */ /* 0x000fe2000f8e02ff */
[----:B------:R-:W-:-:S02]  /*0490*/  LEA.HI.X R48, R48, R13, R3, 0x3, P1 ;  /* 0x0000000d30307211 */ /* 0x000fc400008f1c03 */
[----:B------:R-:W-:Y:S02]  /*04a0*/  LEA R40, R127, UR4, 0x4 ;  /* 0x000000047f287c11 */ /* 0x000fe4000f8e20ff */
[----:B-1----:R-:W-:Y:S02]  /*04b0*/  LEA R50, P2, R4, R14, 0x3 ;  /* 0x0000000e04327211 */ /* 0x002fe400078418ff */
[----:B------:R-:W-:Y:S02]  /*04c0*/  LOP3.LUT R38, R42, 0x1f, R53, 0xf8, !PT ;  /* 0x0000001f2a267812 */ /* 0x000fe400078ef835 */
[----:B------:R-:W-:-:S09]  /*04d0*/  LEA.HI.X R47, R4, R15, R47, 0x3, P2 ;  /* 0x0000000f042f7211 */ /* 0x000fd200010f1c2f */
.L_x_367:
[----:B------:R-:W-:Y:S01]  /*04e0*/  BAR.SYNC.DEFER_BLOCKING 0x0 ;  /* 0x0000000000007b1d */ /* 0x000fe20000010000 */
[----:B-1----:R-:W-:Y:S02]  /*04f0*/  MOV R2, R46 ;  /* 0x0000002e00027202 */ /* 0x002fe40000000f00 */
[----:B------:R-:W-:-:S05]  /*0500*/  MOV R3, R41 ;  /* 0x0000002900037202 */ /* 0x000fca0000000f00 */
[----:B------:R-:W0:Y:S01]  /*0510*/  LDC R0, c[0x0][0x38c] ;  /* 0x0000e300ff007b82 */ /* 0x000e220000000800 */
[----:B------:R-:W-:-:S05]  /*0520*/  IMAD.WIDE.U32 R2, R38, 0x10, R2 ;  /* 0x0000001026027825 */ /* 0x000fca00078e0002 */
[----:B------:R-:W2:Y:S04]  /*0530*/  LDG.E.128 R4, desc[UR16][R2.64] ;  /* 0x0000001002047981 */ /* 0x000ea8000c1e1d00 */
[----:B------:R1:W3:Y:S01]  /*0540*/  LDG.E.128 R16, desc[UR16][R2.64+0x200] ;  /* 0x0002001002107981 */ /* 0x0002e2000c1e1d00 */
[----:B------:R-:W4:Y:S01]  /*0550*/  S2R R61, SR_LANEID ;  /* 0x00000000003d7919 */ /* 0x000f220000000000 */
[----:B-1----:R-:W-:Y:S02]  /*0560*/  MOV R2, R44 ;  /* 0x0000002c00027202 */ /* 0x002fe40000000f00 */
[----:B------:R-:W-:-:S03]  /*0570*/  MOV R3, R39 ;  /* 0x0000002700037202 */ /* 0x000fc60000000f00 */
[----:B------:R-:W-:Y:S01]  /*0580*/  IMAD.WIDE.U32 R20, R38, 0x10, R2 ;  /* 0x0000001026147825 */ /* 0x000fe200078e0002 */
[----:B----4-:R-:W-:-:S04]  /*0590*/  IADD3 R37, PT, PT, R42, R61, RZ ;  /* 0x0000003d2a257210 */ /* 0x010fc80007ffe0ff */
[----:B------:R-:W-:-:S04]  /*05a0*/  LEA R37, R37, UR4, 0x4 ;  /* 0x0000000425257c11 */ /* 0x000fc8000f8e20ff */
[----:B------:R-:W-:Y:S01]  /*05b0*/  LEA R36, R61, R37, 0x4 ;  /* 0x000000253d247211 */ /* 0x000fe200078e20ff */
[----:B--2---:R-:W-:Y:S04]  /*05c0*/  STS.128 [R37], R4 ;  /* 0x0000000425007388 */ /* 0x004fe80000000c00 */
[----:B---3--:R-:W-:Y:S01]  /*05d0*/  STS.128 [R37+0x200], R16 ;  /* 0x0002001025007388 */ /* 0x008fe20000000c00 */
[----:B------:R-:W-:-:S03]  /*05e0*/  NOP ;  /* 0x0000000000007918 */ /* 0x000fc60000000000 */
[----:B------:R-:W-:Y:S04]  /*05f0*/  LDS.128 R12, [R36] ;  /* 0x00000000240c7984 */ /* 0x000fe80000000c00 */
[----:B------:R-:W-:Y:S01]  /*0600*/  LDS.128 R8, [R36+0x10] ;  /* 0x0000100024087984 */ /* 0x000fe20000000c00 */
[----:B------:R-:W-:Y:S06]  /*0610*/  BAR.SYNC.DEFER_BLOCKING 0x0 ;  /* 0x0000000000007b1d */ /* 0x000fec0000010000 */
[----:B------:R-:W2:Y:S04]  /*0620*/  LDG.E.128 R24, desc[UR16][R20.64] ;  /* 0x0000001014187981 */ /* 0x000ea8000c1e1d00 */
[----:B------:R-:W3:Y:S01]  /*0630*/  LDG.E.128 R28, desc[UR16][R20.64+0x200] ;  /* 0x00020010141c7981 */ /* 0x000ee2000c1e1d00 */
[----:B------:R-:W-:Y:S01]  /*0640*/  BSSY.RECONVERGENT B0, `(.L_x_328) ;  /* 0x0000038000007945 */ /* 0x000fe20003800200 */
[----:B0-----:R-:W-:-:S02]  /*0650*/  ISETP.GE.AND P5, PT, R0, 0x1, PT ;  /* 0x000000010000780c */ /* 0x001fc40003fa6270 */
[----:B--2---:R-:W-:Y:S04]  /*0660*/  STS.128 [R37], R24 ;  /* 0x0000001825007388 */ /* 0x004fe80000000c00 */
[----:B---3--:R-:W-:Y:S01]  /*0670*/  STS.128 [R37+0x200], R28 ;  /* 0x0002001c25007388 */ /* 0x008fe20000000c00 */
[----:B------:R-:W-:-:S03]  /*0680*/  NOP ;  /* 0x0000000000007918 */ /* 0x000fc60000000000 */
[----:B------:R-:W0:Y:S04]  /*0690*/  LDS.128 R16, [R36] ;  /* 0x0000000024107984 */ /* 0x000e280000000c00 */
[----:B------:R1:W2:Y:S01]  /*06a0*/  LDS.128 R4, [R36+0x10] ;  /* 0x0000100024047984 */ /* 0x0002a20000000c00 */
[--C-:B0-----:R-:W-:Y:S02]  /*06b0*/  HADD2.F32 R3, -RZ, R16.reuse.H0_H0 ;  /* 0x20000010ff037230 */ /* 0x101fe40000004100 */
[--C-:B------:R-:W-:Y:S02]  /*06c0*/  HADD2.F32 R33, -RZ, R17.reuse.H0_H0 ;  /* 0x20000011ff217230 */ /* 0x100fe40000004100 */
[----:B------:R-:W-:Y:S02]  /*06d0*/  HADD2.F32 R23, -RZ, R16.H1_H1 ;  /* 0x30000010ff177230 */ /* 0x000fe40000004100 */
[----:B-----5:R-:W-:Y:S01]  /*06e0*/  FADD.FTZ R78, R3, R54 ;  /* 0x00000036034e7221 */ /* 0x020fe20000010000 */
[----:B------:R-:W-:-:S02]  /*06f0*/  HADD2.F32 R17, -RZ, R17.H1_H1 ;  /* 0x30000011ff117230 */ /* 0x000fc40000004100 */
[--C-:B------:R-:W-:Y:S01]  /*0700*/  FADD.FTZ R74, R33, R54.reuse ;  /* 0x00000036214a7221 */ /* 0x100fe20000010000 */
[--C-:B------:R-:W-:Y:S02]  /*0710*/  HADD2.F32 R21, -RZ, R18.reuse.H0_H0 ;  /* 0x20000012ff157230 */ /* 0x100fe40000004100 */
[--C-:B------:R-:W-:Y:S01]  /*0720*/  FADD.FTZ R76, R23, R54.reuse ;  /* 0x00000036174c7221 */ /* 0x100fe20000010000 */
[----:B------:R-:W-:Y:S01]  /*0730*/  FSETP.GTU.FTZ.AND P0, PT, R78, 20, PT ;  /* 0x41a000004e00780b */ /* 0x000fe20003f1c000 */
[--C-:B------:R-:W-:Y:S01]  /*0740*/  FADD.FTZ R72, R17, R54.reuse ;  /* 0x0000003611487221 */ /* 0x100fe20000010000 */
[----:B------:R-:W-:Y:S02]  /*0750*/  HADD2.F32 R3, -RZ, R18.H1_H1 ;  /* 0x30000012ff037230 */ /* 0x000fe40000004100 */
[--C-:B------:R-:W-:Y:S01]  /*0760*/  FADD.FTZ R70, R21, R54.reuse ;  /* 0x0000003615467221 */ /* 0x100fe20000010000 */
[----:B------:R-:W-:Y:S02]  /*0770*/  ISETP.EQ.OR P0, PT, RZ, UR7, P0 ;  /* 0x00000007ff007c0c */ /* 0x000fe40008702670 */
[----:B------:R-:W-:Y:S01]  /*0780*/  FSETP.GTU.FTZ.AND P1, PT, R76, 20, PT ;  /* 0x41a000004c00780b */ /* 0x000fe20003f3c000 */
[----:B------:R-:W-:Y:S01]  /*0790*/  FADD.FTZ R68, R3, R54 ;  /* 0x0000003603447221 */ /* 0x000fe20000010000 */
[----:B------:R-:W-:-:S02]  /*07a0*/  FSETP.GTU.FTZ.AND P3, PT, R74, 20, PT ;  /* 0x41a000004a00780b */ /* 0x000fc40003f7c000 */
[----:B------:R-:W-:Y:S02]  /*07b0*/  FSETP.GTU.FTZ.AND P2, PT, R72, 20, PT ;  /* 0x41a000004800780b */ /* 0x000fe40003f5c000 */
[----:B------:R-:W-:-:S05]  /*07c0*/  FSETP.GTU.FTZ.AND P4, PT, R70, 20, PT ;  /* 0x41a000004600780b */ /* 0x000fca0003f9c000 */
[----:B-12---:R-:W-:Y:S08]  /*07d0*/  @P0 BRA `(.L_x_329) ;  /* 0x0000000000780947 */ /* 0x006ff00003800000 */
[----:B------:R-:W-:Y:S01]  /*07e0*/  FMUL.FTZ R78, R78, 1.4426950216293334961 ;  /* 0x3fb8aa3b4e4e7820 */ /* 0x000fe20000410000 */
[----:B------:R-:W-:Y:S01]  /*07f0*/  MOV R17, 0x3e800000 ;  /* 0x3e80000000117802 */ /* 0x000fe20000000f00 */
[----:B------:R-:W-:Y:S02]  /*0800*/  HFMA2 R18, -RZ, RZ, 1.3056640625, -1.8671875 ;  /* 0x3d39bf78ff127431 */ /* 0x000fe400000001ff */
        /* <DEDUP_REMOVED lines=27> */
.L_x_329:
[----:B------:R-:W-:Y:S05]  /*09c0*/  BSYNC.RECONVERGENT B0 ;  /* 0x0000000000007941 */ /* 0x000fea0003800200 */
.L_x_328:
[----:B------:R-:W-:Y:S01]  /*09d0*/  ISETP.EQ.OR P1, PT, RZ, UR7, P1 ;  /* 0x00000007ff007c0c */ /* 0x000fe20008f22670 */
[----:B------:R-:W-:Y:S01]  /*09e0*/  HADD2.F32 R3, -RZ, R19.H0_H0 ;  /* 0x20000013ff037230 */ /* 0x000fe20000004100 */
[----:B------:R-:W-:Y:S01]  /*09f0*/  BSSY.RECONVERGENT B0, `(.L_x_330) ;  /* 0x0000023000007945 */ /* 0x000fe20003800200 */
[----:B------:R-:W-:Y:S02]  /*0a00*/  FSETP.GTU.FTZ.AND P0, PT, R68, 20, PT ;  /* 0x41a000004400780b */ /* 0x000fe40003f1c000 */
[----:B------:R-:W-:Y:S01]  /*0a10*/  ISETP.EQ.OR P3, PT, RZ, UR7, P3 ;  /* 0x00000007ff007c0c */ /* 0x000fe20009f62670 */
[----:B------:R-:W-:-:S07]  /*0a20*/  FADD.FTZ R66, R3, R54 ;  /* 0x0000003603427221 */ /* 0x000fce0000010000 */
        /* <DEDUP_REMOVED lines=31> */
.L_x_331:
[----:B------:R-:W-:Y:S05]  /*0c20*/  BSYNC.RECONVERGENT B0 ;  /* 0x0000000000007941 */ /* 0x000fea0003800200 */
.L_x_330:
[----:B------:R-:W-:Y:S01]  /*0c30*/  HADD2.F32 R19, -RZ, R19.H1_H1 ;  /* 0x30000013ff137230 */ /* 0x000fe20000004100 */
[----:B------:R-:W-:Y:S01]  /*0c40*/  BSSY.RECONVERGENT B0, `(.L_x_332) ;  /* 0x0000022000007945 */ /* 0x000fe20003800200 */
[----:B------:R-:W-:-:S03]  /*0c50*/  FSETP.GTU.FTZ.AND P1, PT, R66, 20, PT ;  /* 0x41a000004200780b */ /* 0x000fc60003f3c000 */
[----:B------:R-:W-:Y:S01]  /*0c60*/  FADD.FTZ R64, R19, R54 ;  /* 0x0000003613407221 */ /* 0x000fe20000010000 */
        /* <DEDUP_REMOVED lines=31> */
.L_x_333:
[----:B------:R-:W-:Y:S05]  /*0e60*/  BSYNC.RECONVERGENT B0 ;  /* 0x0000000000007941 */ /* 0x000fea0003800200 */
.L_x_332:
        /* <DEDUP_REMOVED lines=37> */
.L_x_335:
[----:B------:R-:W-:Y:S05]  /*10c0*/  BSYNC.RECONVERGENT B0 ;  /* 0x0000000000007941 */ /* 0x000fea0003800200 */
.L_x_334:
        /* <DEDUP_REMOVED lines=35> */
.L_x_337:
[----:B------:R-:W-:Y:S05]  /*1300*/  BSYNC.RECONVERGENT B0 ;  /* 0x0000000000007941 */ /* 0x000fea0003800200 */
.L_x_336:
[----:B------:R-:W-:Y:S01]  /*1310*/  ISETP.EQ.OR P6, PT, RZ, UR7, P0 ;  /* 0x00000007ff007c0c */ /* 0x000fe200087c2670 */
[----:B------:R-:W-:Y:S01]  /*1320*/  HADD2.F32 R3, -RZ, R5.H0_H0 ;  /* 0x20000005ff037230 */ /* 0x000fe20000004100 */
[----:B------:R-:W-:Y:S01]  /*1330*/  BSSY.RECONVERGENT B0, `(.L_x_338) ;  /* 0x0000027000007945 */ /* 0x000fe20003800200 */
[--C-:B------:R-:W-:Y:S01]  /*1340*/  HADD2.F32 R113, -RZ, R12.reuse.H0_H0 ;  /* 0x2000000cff717230 */ /* 0x100fe20000004100 */
[----:B------:R-:W-:Y:S01]  /*1350*/  FSETP.GTU.FTZ.AND P2, PT, R80, 20, PT ;  /* 0x41a000005000780b */ /* 0x000fe20003f5c000 */
[--C-:B------:R-:W-:Y:S01]  /*1360*/  HADD2.F32 R111, -RZ, R13.reuse.H0_H0 ;  /* 0x2000000dff6f7230 */ /* 0x100fe20000004100 */
[----:B------:R-:W-:Y:S01]  /*1370*/  ISETP.EQ.OR P0, PT, RZ, UR7, P1 ;  /* 0x00000007ff007c0c */ /* 0x000fe20008f02670 */
[----:B------:R-:W-:Y:S02]  /*1380*/  HADD2.F32 R12, -RZ, R12.H1_H1 ;  /* 0x3000000cff0c7230 */ /* 0x000fe40000004100 */
[----:B------:R-:W-:Y:S01]  /*1390*/  FADD.FTZ R82, R3, R54 ;  /* 0x0000003603527221 */ /* 0x000fe20000010000 */
[----:B------:R-:W-:-:S03]  /*13a0*/  HADD2.F32 R13, -RZ, R13.H1_H1 ;  /* 0x3000000dff0d7230 */ /* 0x000fc60000004100 */
        /* <DEDUP_REMOVED lines=31> */
.L_x_339:
[----:B------:R-:W-:Y:S05]  /*15a0*/  BSYNC.RECONVERGENT B0 ;  /* 0x0000000000007941 */ /* 0x000fea0003800200 */
.L_x_338:
[----:B------:R-:W-:Y:S01]  /*15b0*/  HADD2.F32 R5, -RZ, R5.H1_H1 ;  /* 0x30000005ff057230 */ /* 0x000fe20000004100 */
[----:B------:R-:W-:Y:S01]  /*15c0*/  BSSY.RECONVERGENT B0, `(.L_x_340) ;  /* 0x0000026000007945 */ /* 0x000fe20003800200 */
[--C-:B------:R-:W-:Y:S01]  /*15d0*/  HADD2.F32 R109, -RZ, R14.reuse.H0_H0 ;  /* 0x2000000eff6d7230 */ /* 0x100fe20000004100 */
[----:B------:R-:W-:Y:S01]  /*15e0*/  FSETP.GTU.FTZ.AND P1, PT, R82, 20, PT ;  /* 0x41a000005200780b */ /* 0x000fe20003f3c000 */
[--C-:B------:R-:W-:Y:S02]  /*15f0*/  HADD2.F32 R107, -RZ, R15.reuse.H0_H0 ;  /* 0x2000000fff6b7230 */ /* 0x100fe40000004100 */
[----:B------:R-:W-:Y:S01]  /*1600*/  FADD.FTZ R84, R5, R54 ;  /* 0x0000003605547221 */ /* 0x000fe20000010000 */
[----:B------:R-:W-:Y:S02]  /*1610*/  HADD2.F32 R14, -RZ, R14.H1_H1 ;  /* 0x3000000eff0e7230 */ /* 0x000fe40000004100 */
[----:B------:R-:W-:Y:S01]  /*1620*/  HADD2.F32 R15, -RZ, R15.H1_H1 ;  /* 0x3000000fff0f7230 */ /* 0x000fe20000004100 */
        /* <DEDUP_REMOVED lines=31> */
.L_x_341:
[----:B------:R-:W-:Y:S05]  /*1820*/  BSYNC.RECONVERGENT B0 ;  /* 0x0000000000007941 */ /* 0x000fea0003800200 */
.L_x_340:
        /* <DEDUP_REMOVED lines=41> */
.L_x_343:
[----:B------:R-:W-:Y:S05]  /*1ac0*/  BSYNC.RECONVERGENT B0 ;  /* 0x0000000000007941 */ /* 0x000fea0003800200 */
.L_x_342:
        /* <DEDUP_REMOVED lines=39> */
.L_x_345:
[----:B------:R-:W-:Y:S05]  /*1d40*/  BSYNC.RECONVERGENT B0 ;  /* 0x0000000000007941 */ /* 0x000fea0003800200 */
.L_x_344:
[----:B------:R-:W-:Y:S01]  /*1d50*/  ISETP.EQ.OR P6, PT, RZ, UR7, P2 ;  /* 0x00000007ff007c0c */ /* 0x000fe200097c2670 */
[--C-:B------:R-:W-:Y:S01]  /*1d60*/  HADD2.F32 R3, -RZ, R7.reuse.H0_H0 ;  /* 0x20000007ff037230 */ /* 0x100fe20000004100 */
[----:B------:R-:W-:Y:S01]  /*1d70*/  BSSY.RECONVERGENT B0, `(.L_x_346) ;  /* 0x0000027000007945 */ /* 0x000fe20003800200 */
[----:B------:R-:W-:Y:S01]  /*1d80*/  FSETP.GTU.FTZ.AND P3, PT, R102, 20, PT ;  /* 0x41a000006600780b */ /* 0x000fe20003f7c000 */
[----:B------:R-:W-:Y:S01]  /*1d90*/  HADD2.F32 R7, -RZ, R7.H1_H1 ;  /* 0x30000007ff077230 */ /* 0x000fe20000004100 */
[----:B------:R-:W-:Y:S01]  /*1da0*/  ISETP.EQ.OR P2, PT, RZ, UR7, P1 ;  /* 0x00000007ff007c0c */ /* 0x000fe20008f42670 */
[-C--:B------:R-:W-:Y:S01]  /*1db0*/  FMUL.FTZ R96, R113, R55.reuse ;  /* 0x0000003771607220 */ /* 0x080fe20000410000 */
[-C--:B------:R-:W-:Y:S01]  /*1dc0*/  FMUL.FTZ R71, R12, R55.reuse ;  /* 0x000000370c477220 */ /* 0x080fe20000410000 */
[----:B------:R-:W-:Y:S01]  /*1dd0*/  FMUL.FTZ R98, R111, R55 ;  /* 0x000000376f627220 */ /* 0x000fe20000410000 */
[----:B------:R-:W-:-:S04]  /*1de0*/  FADD.FTZ R118, R3, R54 ;  /* 0x0000003603767221 */ /* 0x000fc80000010000 */
        /* <DEDUP_REMOVED lines=31> */
.L_x_347:
[----:B------:R-:W-:Y:S05]  /*1fe0*/  BSYNC.RECONVERGENT B0 ;  /* 0x0000000000007941 */ /* 0x000fea0003800200 */
.L_x_346:
[----:B------:R-:W-:Y:S01]  /*1ff0*/  BSSY.RECONVERGENT B0, `(.L_x_348) ;  /* 0x0000027000007945 */ /* 0x000fe20003800200 */
[----:B------:R-:W-:Y:S01]  /*2000*/  FSETP.GTU.FTZ.AND P1, PT, R118, 20, PT ;  /* 0x41a000007600780b */ /* 0x000fe20003f3c000 */
[-C--:B------:R-:W-:Y:S01]  /*2010*/  FMUL.FTZ R73, R13, R55.reuse ;  /* 0x000000370d497220 */ /* 0x080fe20000410000 */
[-C--:B------:R-:W-:Y:S01]  /*2020*/  FMUL.FTZ R100, R109, R55.reuse ;  /* 0x000000376d647220 */ /* 0x080fe20000410000 */
[-C--:B------:R-:W-:Y:S01]  /*2030*/  FMUL.FTZ R75, R14, R55.reuse ;  /* 0x000000370e4b7220 */ /* 0x080fe20000410000 */
[-C--:B------:R-:W-:Y:S01]  /*2040*/  FMUL.FTZ R116, R107, R55.reuse ;  /* 0x000000376b747220 */ /* 0x080fe20000410000 */
[----:B------:R-:W-:Y:S01]  /*2050*/  FMUL.FTZ R115, R15, R55 ;  /* 0x000000370f737220 */ /* 0x000fe20000410000 */
[----:B------:R-:W-:Y:S01]  /*2060*/  FADD.FTZ R114, R7, R54 ;  /* 0x0000003607727221 */ /* 0x000fe20000010000 */
        /* <DEDUP_REMOVED lines=31> */
.L_x_349:
[----:B------:R-:W-:Y:S05]  /*2260*/  BSYNC.RECONVERGENT B0 ;  /* 0x0000000000007941 */ /* 0x000fea0003800200 */
.L_x_348:
[----:B------:R-:W-:Y:S01]  /*2270*/  ISETP.EQ.OR P0, PT, RZ, UR7, P0 ;  /* 0x00000007ff007c0c */ /* 0x000fe20008702670 */
[----:B------:R-:W-:Y:S01]  /*2280*/  BSSY.RECONVERGENT B0, `(.L_x_350) ;  /* 0x000002b000007945 */ /* 0x000fe20003800200 */
[----:B------:R-:W-:Y:S01]  /*2290*/  FSETP.GTU.FTZ.AND P2, PT, R114, 20, PT ;  /* 0x41a000007200780b */ /* 0x000fe20003f5c000 */
[-C--:B------:R-:W-:Y:S01]  /*22a0*/  FMUL.FTZ R92, R105, R55.reuse ;  /* 0x00000037695c7220 */ /* 0x080fe20000410000 */
[----:B------:R-:W-:Y:S01]  /*22b0*/  ISETP.EQ.OR P4, PT, RZ, UR7, P4 ;  /* 0x00000007ff007c0c */ /* 0x000fe2000a782670 */
[-C--:B------:R-:W-:Y:S01]  /*22c0*/  FMUL.FTZ R69, R8, R55.reuse ;  /* 0x0000003708457220 */ /* 0x080fe20000410000 */
[----:B------:R-:W-:Y:S01]  /*22d0*/  ISETP.EQ.OR P3, PT, RZ, UR7, P3 ;  /* 0x00000007ff007c0c */ /* 0x000fe20009f62670 */
[-C--:B------:R-:W-:Y:S01]  /*22e0*/  FMUL.FTZ R90, R101, R55.reuse ;  /* 0x00000037655a7220 */ /* 0x080fe20000410000 */
[----:B------:R-:W-:Y:S01]  /*22f0*/  ISETP.EQ.OR P1, PT, RZ, UR7, P1 ;  /* 0x00000007ff007c0c */ /* 0x000fe20008f22670 */
[-C--:B------:R-:W-:Y:S01]  /*2300*/  FMUL.FTZ R67, R9, R55.reuse ;  /* 0x0000003709437220 */ /* 0x080fe20000410000 */
[----:B------:R-:W-:Y:S01]  /*2310*/  ISETP.EQ.OR P2, PT, RZ, UR7, P2 ;  /* 0x00000007ff007c0c */ /* 0x000fe20009742670 */
[-C--:B------:R-:W-:Y:S01]  /*2320*/  FMUL.FTZ R88, R97, R55.reuse ;  /* 0x0000003761587220 */ /* 0x080fe20000410000 */
[----:B------:R-:W-:Y:S01]  /*2330*/  FMUL.FTZ R65, R10, R55 ;  /* 0x000000370a417220 */ /* 0x000fe20000410000 */
[----:B------:R-:W-:Y:S10]  /*2340*/  @P0 BRA `(.L_x_351) ;  /* 0x0000000000780947 */ /* 0x000ff40003800000 */
        /* <DEDUP_REMOVED lines=30> */
.L_x_351:
[----:B------:R-:W-:Y:S05]  /*2530*/  BSYNC.RECONVERGENT B0 ;  /* 0x0000000000007941 */ /* 0x000fea0003800200 */
.L_x_350:
        /* <DEDUP_REMOVED lines=32> */
.L_x_353:
[----:B------:R-:W-:Y:S05]  /*2740*/  BSYNC.RECONVERGENT B0 ;  /* 0x0000000000007941 */ /* 0x000fea0003800200 */
.L_x_352:
        /* <DEDUP_REMOVED lines=32> */
.L_x_355:
[----:B------:R-:W-:Y:S05]  /*2950*/  BSYNC.RECONVERGENT B0 ;  /* 0x0000000000007941 */ /* 0x000fea0003800200 */
.L_x_354:
        /* <DEDUP_REMOVED lines=32> */
.L_x_357:
[----:B------:R-:W-:Y:S05]  /*2b60*/  BSYNC.RECONVERGENT B0 ;  /* 0x0000000000007941 */ /* 0x000fea0003800200 */
.L_x_356:
        /* <DEDUP_REMOVED lines=32> */
.L_x_359:
[----:B------:R-:W-:Y:S05]  /*2d70*/  BSYNC.RECONVERGENT B0 ;  /* 0x0000000000007941 */ /* 0x000fea0003800200 */
.L_x_358:
[----:B------:R-:W-:Y:S01]  /*2d80*/  BAR.SYNC.DEFER_BLOCKING 0x0 ;  /* 0x0000000000007b1d */ /* 0x000fe20000010000 */
[-C--:B------:R-:W-:Y:S01]  /*2d90*/  FMUL.FTZ R86, R93, R55.reuse ;  /* 0x000000375d567220 */ /* 0x080fe20000410000 */
        /* <DEDUP_REMOVED lines=16> */
[----:B------:R-:W-:Y:S06]  /*2ea0*/  @!P5 BRA `(.L_x_360) ;  /* 0x000000280060d947 */ /* 0x000fec0003800000 */
[----:B------:R-:W0:Y:S01]  /*2eb0*/  LDC.64 R2, c[0x0][0x3e0] ;  /* 0x0000f800ff027b82 */ /* 0x000e220000000a00 */
[----:B------:R-:W-:Y:S01]  /*2ec0*/  ISETP.NE.AND P0, PT, R43, RZ, PT ;  /* 0x000000ff2b00720c */ /* 0x000fe20003f05270 */
[----:B------:R-:W-:Y:S01]  /*2ed0*/  FMUL.FTZ R91, R11, R114 ;  /* 0x000000720b5b7220 */ /* 0x000fe20000410000 */
[----:B------:R-:W-:Y:S01]  /*2ee0*/  IMAD R104, R43, R0, RZ ;  /* 0x000000002b687224 */ /* 0x000fe200078e02ff */
[----:B------:R-:W-:Y:S01]  /*2ef0*/  IADD3 R89, PT, PT, -R0, RZ, RZ ;  /* 0x000000ff00597210 */ /* 0x000fe20007ffe1ff */
[----:B------:R-:W-:Y:S01]  /*2f00*/  UIADD3 UR5, UPT, UPT, UR4, 0x10f0, URZ ;  /* 0x000010f004057890 */ /* 0x000fe2000fffe0ff */
[----:B------:R-:W-:Y:S02]  /*2f10*/  MOV R87, R50 ;  /* 0x0000003200577202 */ /* 0x000fe40000000f00 */
[----:B------:R-:W1:Y:S01]  /*2f20*/  LDC.64 R28, c[0x0][0x3c0] ;  /* 0x0000f000ff1c7b82 */ /* 0x000e620000000a00 */
[----:B------:R-:W-:Y:S02]  /*2f30*/  MOV R85, R47 ;  /* 0x0000002f00557202 */ /* 0x000fe40000000f00 */
[----:B------:R-:W-:-:S02]  /*2f40*/  MOV R83, R51 ;  /* 0x0000003300537202 */ /* 0x000fc40000000f00 */
[----:B------:R-:W-:Y:S02]  /*2f50*/  ISETP.EQ.AND P0, PT, R128, RZ, P0 ;  /* 0x000000ff8000720c */ /* 0x000fe40000702270 */
[----:B------:R-:W-:Y:S01]  /*2f60*/  MOV R81, R48 ;  /* 0x0000003000517202 */ /* 0x000fe20000000f00 */
[----:B------:R-:W2:Y:S01]  /*2f70*/  LDC.64 R30, c[0x0][0x3a8] ;  /* 0x0000ea00ff1e7b82 */ /* 0x000ea20000000a00 */
[----:B------:R-:W-:Y:S02]  /*2f80*/  MOV R79, R52 ;  /* 0x00000034004f7202 */ /* 0x000fe40000000f00 */
[----:B------:R-:W-:Y:S02]  /*2f90*/  MOV R77, R49 ;  /* 0x00000031004d7202 */ /* 0x000fe40000000f00 */
[----:B0-----:R-:W-:Y:S02]  /*2fa0*/  SHF.L.U64.HI R120, R2, 0x3, R3 ;  /* 0x0000000302787819 */ /* 0x001fe40000010203 */
[----:B-1----:R-:W-:-:S02]  /*2fb0*/  SHF.L.U64.HI R122, R28, 0x3, R29 ;  /* 0x000000031c7a7819 */ /* 0x002fc4000001021d */
[----:B--2---:R-:W-:-:S07]  /*2fc0*/  SHF.L.U64.HI R124, R30, 0x3, R31 ;  /* 0x000000031e7c7819 */ /* 0x004fce000001021f */
.L_x_366:
[----:B------:R-:W-:Y:S02]  /*2fd0*/  MOV R4, R87 ;  /* 0x0000005700047202 */ /* 0x000fe40000000f00 */
[----:B------:R-:W-:-:S06]  /*2fe0*/  MOV R5, R85 ;  /* 0x0000005500057202 */ /* 0x000fcc0000000f00 */
[----:B------:R-:W2:Y:S01]  /*2ff0*/  LDG.E.64 R4, desc[UR16][R4.64] ;  /* 0x0000001004047981 */ /* 0x000ea2000c1e1b00 */
[----:B------:R-:W-:Y:S01]  /*3000*/  ISETP.GE.AND P1, PT, R61, 0x1, PT ;  /* 0x000000013d00780c */ /* 0x000fe20003f26270 */
[----:B--2---:R-:W-:Y:S01]  /*3010*/  FMUL.FTZ R7, R4, 1.4426950216293334961 ;  /* 0x3fb8aa3b04077820 */ /* 0x004fe20000410000 */
[C---:B------:R-:W-:Y:S01]  /*3020*/  FMUL.FTZ R0, R5.reuse, R78 ;  /* 0x0000004e05007220 */ /* 0x040fe20000410000 */
[----:B------:R-:W-:Y:S02]  /*3030*/  FMUL.FTZ R4, R5, R74 ;  /* 0x0000004a05047220 */ /* 0x000fe40000410000 */
[-C--:B------:R-:W-:Y:S01]  /*3040*/  FMUL.FTZ R3, R7, R76.reuse ;  /* 0x0000004c07037220 */ /* 0x080fe20000410000 */
[----:B------:R-:W-:Y:S01]  /*3050*/  FMUL.RZ R6, R0, 0.15915493667125701904 ;  /* 0x3e22f98300067820 */ /* 0x000fe2000040c000 */
[----:B------:R-:W-:Y:S01]  /*3060*/  FMUL.RZ R9, R4, 0.15915493667125701904 ;  /* 0x3e22f98304097820 */ /* 0x000fe2000040c000 */
[C---:B------:R-:W-:Y:S01]  /*3070*/  FMUL.FTZ R0, R5.reuse, R76 ;  /* 0x0000004c05007220 */ /* 0x040fe20000410000 */
[----:B------:R-:W-:Y:S01]  /*3080*/  FMUL.FTZ R4, R5, R72 ;  /* 0x0000004805047220 */ /* 0x000fe20000410000 */
[----:B------:R-:W-:Y:S01]  /*3090*/  MUFU.SIN R130, R6 ;  /* 0x0000000600827308 */ /* 0x000fe20000000400 */
[C---:B------:R-:W-:Y:S01]  /*30a0*/  FMUL.FTZ R18, R7.reuse, R70 ;  /* 0x0000004607127220 */ /* 0x040fe20000410000 */
[----:B------:R-:W-:Y:S01]  /*30b0*/  FMUL.RZ R8, R0, 0.15915493667125701904 ;  /* 0x3e22f98300087820 */ /* 0x000fe2000040c000 */
[C---:B------:R-:W-:Y:S01]  /*30c0*/  FMUL.FTZ R22, R7.reuse, R68 ;  /* 0x0000004407167220 */ /* 0x040fe20000410000 */
[C---:B------:R-:W-:Y:S01]  /*30d0*/  FMUL.FTZ R20, R7.reuse, R72 ;  /* 0x0000004807147220 */ /* 0x040fe20000410000 */
[C---:B------:R-:W-:Y:S01]  /*30e0*/  FMUL.FTZ R16, R7.reuse, R74 ;  /* 0x0000004a07107220 */ /* 0x040fe20000410000 */
[C---:B------:R-:W-:Y:S01]  /*30f0*/  FMUL.FTZ R13, R7.reuse, R66 ;  /* 0x00000042070d7220 */ /* 0x040fe20000410000 */
[C---:B------:R-:W-:Y:S01]  /*3100*/  FMUL.FTZ R15, R7.reuse, R64 ;  /* 0x00000040070f7220 */ /* 0x040fe20000410000 */
[----:B------:R0:W-:Y:S01]  /*3110*/  MUFU.COS R10, R6 ;  /* 0x00000006000a7308 */ /* 0x0001e20000000000 */
[C---:B------:R-:W-:Y:S01]  /*3120*/  FMUL.FTZ R19, R7.reuse, R78 ;  /* 0x0000004e07137220 */ /* 0x040fe20000410000 */
[----:B------:R-:W-:-:S06]  /*3130*/  FMUL.FTZ R150, R7, R118 ;  /* 0x0000007607967220 */ /* 0x000fcc0000410000 */
[----:B------:R-:W1:Y:S01]  /*3140*/  MUFU.SIN R126, R8 ;  /* 0x00000008007e7308 */ /* 0x000e620000000400 */
[----:B0-----:R-:W-:Y:S01]  /*3150*/  FMUL.RZ R6, R4, 0.15915493667125701904 ;  /* 0x3e22f98304067820 */ /* 0x001fe2000040c000 */
[----:B------:R-:W-:-:S06]  /*3160*/  FMUL.FTZ R4, R5, R70 ;  /* 0x0000004605047220 */ /* 0x000fcc0000410000 */
[----:B------:R0:W2:Y:S08]  /*3170*/  MUFU.COS R0, R8 ;  /* 0x0000000800007308 */ /* 0x0000b00000000000 */
[----:B------:R-:W1:Y:S01]  /*3180*/  MUFU.EX2 R3, R3 ;  /* 0x0000000300037308 */ /* 0x000e620000000800 */
[----:B0-----:R-:W-:Y:S01]  /*3190*/  FMUL.RZ R8, R4, 0.15915493667125701904 ;  /* 0x3e22f98304087820 */ /* 0x001fe2000040c000 */
[----:B------:R-:W-:-:S02]  /*31a0*/  FMUL.FTZ R4, R5, R68 ;  /* 0x0000004405047220 */ /* 0x000fc40000410000 */
[----:B------:R-:W-:Y:S08]  /*31b0*/  MUFU.SIN R123, R9 ;  /* 0x00000009007b7308 */ /* 0x000ff00000000400 */
[----:B------:R0:W-:Y:S01]  /*31c0*/  MUFU.COS R125, R9 ;  /* 0x00000009007d7308 */ /* 0x0001e20000000000 */
[C---:B-1----:R-:W-:Y:S01]  /*31d0*/  FMUL.FTZ R126, R3.reuse, R126 ;  /* 0x0000007e037e7220 */ /* 0x042fe20000410000 */
[----:B--2---:R-:W-:-:S03]  /*31e0*/  FMUL.FTZ R129, R3, R0 ;  /* 0x0000000003817220 */ /* 0x004fc60000410000 */
[----:B------:R-:W-:-:S03]  /*31f0*/  FMUL.FTZ R0, R113, R126 ;  /* 0x0000007e71007220 */ /* 0x000fc60000410000 */
[----:B------:R-:W-:Y:S01]  /*3200*/  MUFU.SIN R31, R8 ;  /* 0x00000008001f7308 */ /* 0x000fe20000000400 */
[----:B0-----:R-:W-:Y:S01]  /*3210*/  FMUL.RZ R9, R4, 0.15915493667125701904 ;  /* 0x3e22f98304097820 */ /* 0x001fe2000040c000 */
[----:B------:R-:W-:Y:S01]  /*3220*/  FMUL.FTZ R4, R5, R66 ;  /* 0x0000004205047220 */ /* 0x000fe20000410000 */
[----:B------:R-:W-:-:S05]  /*3230*/  FFMA.FTZ R0, RZ, R129, R0 ;  /* 0x00000081ff007223 */ /* 0x000fca0000010000 */
[----:B------:R-:W0:Y:S08]  /*3240*/  MUFU.COS R117, R8 ;  /* 0x0000000800757308 */ /* 0x000e300000000000 */
[----:B------:R-:W0:Y:S04]  /*3250*/  MUFU.EX2 R18, R18 ;  /* 0x0000001200127308 */ /* 0x000e280000000800 */
[----:B------:R-:W1:Y:S08]  /*3260*/  MUFU.SIN R17, R9 ;  /* 0x0000000900117308 */ /* 0x000e700000000400 */
[----:B------:R-:W-:Y:S01]  /*3270*/  MUFU.SIN R119, R6 ;  /* 0x0000000600777308 */ /* 0x000fe20000000400 */
[C---:B0-----:R-:W-:Y:S01]  /*3280*/  FMUL.FTZ R117, R18.reuse, R117 ;  /* 0x0000007512757220 */ /* 0x041fe20000410000 */
[----:B------:R-:W-:Y:S01]  /*3290*/  FMUL.FTZ R31, R18, R31 ;  /* 0x0000001f121f7220 */ /* 0x000fe20000410000 */
[----:B------:R-:W-:-:S05]  /*32a0*/  FMUL.FTZ R18, RZ, R126 ;  /* 0x0000007eff127220 */ /* 0x000fca0000410000 */
[----:B------:R0:W2:Y:S08]  /*32b0*/  MUFU.COS R121, R6 ;  /* 0x0000000600797308 */ /* 0x0000b00000000000 */
[----:B------:R-:W1:Y:S01]  /*32c0*/  MUFU.EX2 R22, R22 ;  /* 0x0000001600167308 */ /* 0x000e620000000800 */
[----:B0-----:R-:W-:Y:S01]  /*32d0*/  FMUL.RZ R6, R4, 0.15915493667125701904 ;  /* 0x3e22f98304067820 */ /* 0x001fe2000040c000 */
[----:B------:R-:W-:-:S02]  /*32e0*/  FMUL.FTZ R4, R5, R64 ;  /* 0x0000004005047220 */ /* 0x000fc40000410000 */
[----:B------:R-:W2:Y:S02]  /*32f0*/  MUFU.EX2 R20, R20 ;  /* 0x0000001400147308 */ /* 0x000ea40000000800 */
[----:B------:R-:W-:Y:S01]  /*3300*/  FMUL.RZ R8, R4, 0.15915493667125701904 ;  /* 0x3e22f98304087820 */ /* 0x000fe2000040c000 */
[C---:B------:R-:W-:Y:S01]  /*3310*/  FMUL.FTZ R4, R5.reuse, R62 ;  /* 0x0000003e05047220 */ /* 0x040fe20000410000 */
[----:B------:R0:W3:Y:S03]  /*3320*/  MUFU.COS R29, R9 ;  /* 0x00000009001d7308 */ /* 0x0000e60000000000 */
[----:B------:R-:W-:Y:S01]  /*3330*/  FMUL.RZ R11, R4, 0.15915493667125701904 ;  /* 0x3e22f983040b7820 */ /* 0x000fe2000040c000 */
[----:B------:R-:W-:Y:S01]  /*3340*/  FMUL.FTZ R4, R5, R80 ;  /* 0x0000005005047220 */ /* 0x000fe20000410000 */
[----:B-1----:R-:W-:Y:S01]  /*3350*/  FMUL.FTZ R3, R22, R17 ;  /* 0x0000001116037220 */ /* 0x002fe20000410000 */
[----:B------:R-:W-:-:S02]  /*3360*/  FFMA.FTZ R17, R113, R129, -R18 ;  /* 0x0000008171117223 */ /* 0x000fc40000010812 */
[----:B------:R-:W1:Y:S01]  /*3370*/  MUFU.EX2 R16, R16 ;  /* 0x0000001000107308 */ /* 0x000e620000000800 */
[----:B0-----:R-:W-:Y:S01]  /*3380*/  FMUL.FTZ R9, R7, R62 ;  /* 0x0000003e07097220 */ /* 0x001fe20000410000 */
[C---:B--2---:R-:W-:Y:S01]  /*3390*/  FMUL.FTZ R121, R20.reuse, R121 ;  /* 0x0000007914797220 */ /* 0x044fe20000410000 */
[----:B------:R-:W-:Y:S01]  /*33a0*/  FMUL.FTZ R119, R20, R119 ;  /* 0x0000007714777220 */ /* 0x000fe20000410000 */
[----:B------:R-:W0:Y:S01]  /*33b0*/  MUFU.COS R12, R6 ;  /* 0x00000006000c7308 */ /* 0x000e220000000000 */
[----:B------:R-:W-:Y:S01]  /*33c0*/  FADD.FTZ R20, RZ, R0 ;  /* 0x00000000ff147221 */ /* 0x000fe20000010000 */
[----:B------:R-:W-:Y:S01]  /*33d0*/  FADD.FTZ R18, R112, R17 ;  /* 0x0000001170127221 */ /* 0x000fe20000010000 */
[----:B------:R-:W-:Y:S01]  /*33e0*/  FMUL.FTZ R0, R5, R118 ;  /* 0x0000007605007220 */ /* 0x000fe20000410000 */
[----:B------:R-:W-:Y:S01]  /*33f0*/  FMUL.RZ R21, R4, 0.15915493667125701904 ;  /* 0x3e22f98304157820 */ /* 0x000fe2000040c000 */
[----:B------:R-:W-:Y:S01]  /*3400*/  FMUL.FTZ R4, R7, R80 ;  /* 0x0000005007047220 */ /* 0x000fe20000410000 */
[----:B---3--:R-:W-:-:S02]  /*3410*/  FMUL.FTZ R29, R22, R29 ;  /* 0x0000001d161d7220 */ /* 0x008fc40000410000 */
[----:B------:R-:W-:Y:S01]  /*3420*/  MUFU.COS R14, R8 ;  /* 0x00000008000e7308 */ /* 0x000fe20000000000 */
[C---:B-1----:R-:W-:Y:S01]  /*3430*/  FMUL.FTZ R123, R16.reuse, R123 ;  /* 0x0000007b107b7220 */ /* 0x042fe20000410000 */
[----:B------:R-:W-:Y:S01]  /*3440*/  FMUL.FTZ R125, R16, R125 ;  /* 0x0000007d107d7220 */ /* 0x000fe20000410000 */
[----:B------:R-:W-:Y:S02]  /*3450*/  FMUL.FTZ R16, R7, R102 ;  /* 0x0000006607107220 */ /* 0x000fe40000410000 */
[C---:B------:R-:W-:Y:S01]  /*3460*/  FMUL.FTZ R22, R123.reuse, R20 ;  /* 0x000000147b167220 */ /* 0x040fe20000410000 */
[-C--:B------:R-:W-:Y:S02]  /*3470*/  FMUL.FTZ R17, R123, R18.reuse ;  /* 0x000000127b117220 */ /* 0x080fe40000410000 */
[----:B------:R-:W1:Y:S01]  /*3480*/  MUFU.SIN R134, R6 ;  /* 0x0000000600867308 */ /* 0x000e620000000400 */
[C---:B------:R-:W-:Y:S01]  /*3490*/  FFMA.FTZ R22, R125.reuse, R18, -R22 ;  /* 0x000000127d167223 */ /* 0x040fe20000010816 */
[----:B------:R-:W-:Y:S01]  /*34a0*/  FFMA.FTZ R17, R125, R20, R17 ;  /* 0x000000147d117223 */ /* 0x000fe20000010011 */
[----:B------:R-:W-:-:S02]  /*34b0*/  FMUL.RZ R18, R0, 0.15915493667125701904 ;  /* 0x3e22f98300127820 */ /* 0x000fc4000040c000 */
[----:B------:R-:W-:-:S03]  /*34c0*/  FADD.FTZ R22, R111, R22 ;  /* 0x000000166f167221 */ /* 0x000fc60000010000 */
[----:B------:R-:W0:Y:S04]  /*34d0*/  MUFU.EX2 R13, R13 ;  /* 0x0000000d000d7308 */ /* 0x000e280000000800 */
[----:B------:R-:W-:Y:S08]  /*34e0*/  MUFU.SIN R136, R11 ;  /* 0x0000000b00887308 */ /* 0x000ff00000000400 */
[----:B------:R2:W3:Y:S01]  /*34f0*/  MUFU.COS R6, R11 ;  /* 0x0000000b00067308 */ /* 0x0004e20000000000 */
[C---:B0-----:R-:W-:Y:S01]  /*3500*/  FMUL.FTZ R135, R13.reuse, R12 ;  /* 0x0000000c0d877220 */ /* 0x041fe20000410000 */
[----:B------:R-:W-:Y:S01]  /*3510*/  FADD.FTZ R12, RZ, R17 ;  /* 0x00000011ff0c7221 */ /* 0x000fe20000010000 */
[----:B-1----:R-:W-:-:S05]  /*3520*/  FMUL.FTZ R134, R13, R134 ;  /* 0x000000860d867220 */ /* 0x002fca0000410000 */
[----:B------:R-:W0:Y:S01]  /*3530*/  MUFU.EX2 R15, R15 ;  /* 0x0000000f000f7308 */ /* 0x000e220000000800 */
[----:B--2---:R-:W-:-:S03]  /*3540*/  FMUL.FTZ R11, R7, R82 ;  /* 0x00000052070b7220 */ /* 0x004fc60000410000 */
[----:B------:R-:W3:Y:S04]  /*3550*/  MUFU.EX2 R9, R9 ;  /* 0x0000000900097308 */ /* 0x000ee80000000800 */
[----:B------:R1:W2:Y:S01]  /*3560*/  MUFU.SIN R132, R8 ;  /* 0x0000000800847308 */ /* 0x0002a20000000400 */
[----:B0-----:R-:W-:Y:S01]  /*3570*/  FMUL.FTZ R133, R15, R14 ;  /* 0x0000000e0f857220 */ /* 0x001fe20000410000 */
[----:B------:R-:W-:-:S06]  /*3580*/  FMUL.FTZ R14, R119, R22 ;  /* 0x00000016770e7220 */ /* 0x000fcc0000410000 */
[----:B------:R-:W0:Y:S01]  /*3590*/  MUFU.EX2 R19, R19 ;  /* 0x0000001300137308 */ /* 0x000e220000000800 */
[----:B-1----:R-:W-:Y:S01]  /*35a0*/  FMUL.FTZ R8, R5, R82 ;  /* 0x0000005205087220 */ /* 0x002fe20000410000 */
[C---:B---3--:R-:W-:Y:S01]  /*35b0*/  FMUL.FTZ R0, R9.reuse, R6 ;  /* 0x0000000609007220 */ /* 0x048fe20000410000 */
[----:B------:R-:W-:Y:S01]  /*35c0*/  FMUL.FTZ R136, R9, R136 ;  /* 0x0000008809887220 */ /* 0x000fe20000410000 */
[-C--:B------:R-:W-:Y:S01]  /*35d0*/  FMUL.FTZ R9, R119, R12.reuse ;  /* 0x0000000c77097220 */ /* 0x080fe20000410000 */
[----:B------:R-:W-:Y:S01]  /*35e0*/  FFMA.FTZ R14, R121, R12, R14 ;  /* 0x0000000c790e7223 */ /* 0x000fe2000001000e */
[----:B------:R-:W-:Y:S01]  /*35f0*/  MUFU.SIN R139, R21 ;  /* 0x00000015008b7308 */ /* 0x000fe20000000400 */
[----:B------:R-:W-:Y:S01]  /*3600*/  FMUL.FTZ R6, R5, R114 ;  /* 0x0000007205067220 */ /* 0x000fe20000410000 */
[----:B------:R-:W-:Y:S01]  /*3610*/  FFMA.FTZ R9, R121, R22, -R9 ;  /* 0x0000001679097223 */ /* 0x000fe20000010809 */
[----:B------:R-:W-:Y:S01]  /*3620*/  FADD.FTZ R14, RZ, R14 ;  /* 0x0000000eff0e7221 */ /* 0x000fe20000010000 */
[----:B--2---:R-:W-:Y:S01]  /*3630*/  FMUL.FTZ R132, R15, R132 ;  /* 0x000000840f847220 */ /* 0x004fe20000410000 */
[----:B------:R-:W-:Y:S01]  /*3640*/  FMUL.RZ R15, R6, 0.15915493667125701904 ;  /* 0x3e22f983060f7820 */ /* 0x000fe2000040c000 */
[----:B------:R-:W-:Y:S01]  /*3650*/  FADD.FTZ R6, R110, R9 ;  /* 0x000000096e067221 */ /* 0x000fe20000010000 */
[C---:B------:R-:W-:Y:S01]  /*3660*/  FMUL.FTZ R12, R31.reuse, R14 ;  /* 0x0000000e1f0c7220 */ /* 0x040fe20000410000 */
[----:B------:R1:W2:Y:S01]  /*3670*/  MUFU.COS R137, R21 ;  /* 0x0000001500897308 */ /* 0x0002a20000000000 */
[----:B------:R-:W-:Y:S01]  /*3680*/  FMUL.RZ R23, R8, 0.15915493667125701904 ;  /* 0x3e22f98308177820 */ /* 0x000fe2000040c000 */
[-C--:B------:R-:W-:Y:S01]  /*3690*/  FMUL.FTZ R9, R31, R6.reuse ;  /* 0x000000061f097220 */ /* 0x080fe20000410000 */
[----:B------:R-:W-:Y:S01]  /*36a0*/  FFMA.FTZ R12, R117, R6, -R12 ;  /* 0x00000006750c7223 */ /* 0x000fe2000001080c */
[----:B------:R-:W-:Y:S01]  /*36b0*/  FMUL.FTZ R8, R5, R84 ;  /* 0x0000005405087220 */ /* 0x000fe20000410000 */
[C---:B0-----:R-:W-:Y:S01]  /*36c0*/  FMUL.FTZ R131, R19.reuse, R10 ;  /* 0x0000000a13837220 */ /* 0x041fe20000410000 */
[----:B------:R-:W-:Y:S01]  /*36d0*/  FMUL.FTZ R130, R19, R130 ;  /* 0x0000008213827220 */ /* 0x000fe20000410000 */
[C---:B------:R-:W-:Y:S01]  /*36e0*/  FMUL.FTZ R19, R5.reuse, R102 ;  /* 0x0000006605137220 */ /* 0x040fe20000410000 */
[----:B------:R-:W2:Y:S01]  /*36f0*/  MUFU.EX2 R4, R4 ;  /* 0x0000000400047308 */ /* 0x000ea20000000800 */
[----:B-1----:R-:W-:Y:S01]  /*3700*/  FMUL.FTZ R21, R5, R94 ;  /* 0x0000005e05157220 */ /* 0x002fe20000410000 */
[----:B------:R-:W-:Y:S01]  /*3710*/  FFMA.FTZ R9, R117, R14, R9 ;  /* 0x0000000e75097223 */ /* 0x000fe20000010009 */
[----:B------:R-:W-:Y:S01]  /*3720*/  FADD.FTZ R12, R109, R12 ;  /* 0x0000000c6d0c7221 */ /* 0x000fe20000010000 */
[----:B------:R-:W0:Y:S01]  /*3730*/  MUFU.COS R5, R18 ;  /* 0x0000001200057308 */ /* 0x000e220000000000 */
[----:B------:R-:W-:Y:S01]  /*3740*/  FMUL.RZ R24, R8, 0.15915493667125701904 ;  /* 0x3e22f98308187820 */ /* 0x000fe2000040c000 */
[----:B------:R-:W-:Y:S01]  /*3750*/  FMUL.RZ R25, R21, 0.15915493667125701904 ;  /* 0x3e22f98315197820 */ /* 0x000fe2000040c000 */
[C---:B------:R-:W-:Y:S01]  /*3760*/  FMUL.FTZ R8, R7.reuse, R84 ;  /* 0x0000005407087220 */ /* 0x040fe20000410000 */
[C---:B------:R-:W-:Y:S01]  /*3770*/  FMUL.FTZ R21, R7.reuse, R94 ;  /* 0x0000005e07157220 */ /* 0x040fe20000410000 */
[----:B------:R-:W-:Y:S01]  /*3780*/  FMUL.FTZ R7, R7, R114 ;  /* 0x0000007207077220 */ /* 0x000fe20000410000 */
[----:B------:R-:W-:Y:S01]  /*3790*/  FADD.FTZ R6, RZ, R9 ;  /* 0x00000009ff067221 */ /* 0x000fe20000010000 */
[----:B------:R-:W-:Y:S01]  /*37a0*/  FMUL.FTZ R14, R3, R12 ;  /* 0x0000000c030e7220 */ /* 0x000fe20000410000 */
[----:B------:R-:W0:Y:S01]  /*37b0*/  MUFU.EX2 R150, R150 ;  /* 0x0000009600967308 */ /* 0x000e220000000800 */
[----:B------:R-:W-:Y:S01]  /*37c0*/  FMUL.RZ R19, R19, 0.15915493667125701904 ;  /* 0x3e22f98313137820 */ /* 0x000fe2000040c000 */
[C---:B--2---:R-:W-:Y:S01]  /*37d0*/  FMUL.FTZ R137, R4.reuse, R137 ;  /* 0x0000008904897220 */ /* 0x044fe20000410000 */
[----:B------:R-:W-:Y:S01]  /*37e0*/  FMUL.FTZ R139, R4, R139 ;  /* 0x0000008b048b7220 */ /* 0x000fe20000410000 */
[----:B------:R-:W-:Y:S01]  /*37f0*/  MUFU.SIN R148, R15 ;  /* 0x0000000f00947308 */ /* 0x000fe20000000400 */
[-C--:B------:R-:W-:Y:S01]  /*3800*/  FMUL.FTZ R9, R3, R6.reuse ;  /* 0x0000000603097220 */ /* 0x080fe20000410000 */
[----:B------:R-:W-:-:S03]  /*3810*/  FFMA.FTZ R14, R29, R6, R14 ;  /* 0x000000061d0e7223 */ /* 0x000fc6000001000e */
[----:B------:R-:W-:Y:S01]  /*3820*/  FFMA.FTZ R9, R29, R12, -R9 ;  /* 0x0000000c1d097223 */ /* 0x000fe20000010809 */
[----:B------:R-:W-:Y:S02]  /*3830*/  FADD.FTZ R14, RZ, R14 ;  /* 0x0000000eff0e7221 */ /* 0x000fe40000010000 */
[----:B------:R-:W1:Y:S01]  /*3840*/  MUFU.COS R4, R15 ;  /* 0x0000000f00047308 */ /* 0x000e620000000000 */
[----:B------:R-:W-:Y:S01]  /*3850*/  FADD.FTZ R9, R108, R9 ;  /* 0x000000096c097221 */ /* 0x000fe20000010000 */
[-C--:B------:R-:W-:Y:S01]  /*3860*/  FMUL.FTZ R6, R134, R14.reuse ;  /* 0x0000000e86067220 */ /* 0x080fe20000410000 */
[----:B0-----:R-:W-:Y:S02]  /*3870*/  FMUL.FTZ R146, R150, R5 ;  /* 0x0000000596927220 */ /* 0x001fe40000410000 */
[-C--:B------:R-:W-:Y:S01]  /*3880*/  FMUL.FTZ R5, R134, R9.reuse ;  /* 0x0000000986057220 */ /* 0x080fe20000410000 */
[C---:B------:R-:W-:Y:S02]  /*3890*/  FFMA.FTZ R6, R135.reuse, R9, -R6 ;  /* 0x0000000987067223 */ /* 0x040fe40000010806 */
[----:B------:R-:W-:Y:S01]  /*38a0*/  MUFU.SIN R142, R24 ;  /* 0x00000018008e7308 */ /* 0x000fe20000000400 */
[----:B------:R-:W-:Y:S01]  /*38b0*/  FFMA.FTZ R14, R135, R14, R5 ;  /* 0x0000000e870e7223 */ /* 0x000fe20000010005 */
[----:B------:R-:W-:-:S03]  /*38c0*/  FMUL.FTZ R5, R131, R126 ;  /* 0x0000007e83057220 */ /* 0x000fc60000410000 */
[----:B------:R-:W-:-:S03]  /*38d0*/  FADD.FTZ R14, RZ, R14 ;  /* 0x0000000eff0e7221 */ /* 0x000fc60000010000 */
[----:B------:R-:W0:Y:S08]  /*38e0*/  MUFU.COS R141, R24 ;  /* 0x00000018008d7308 */ /* 0x000e300000000000 */
[----:B------:R-:W1:Y:S04]  /*38f0*/  MUFU.EX2 R7, R7 ;  /* 0x0000000700077308 */ /* 0x000e680000000800 */
[----:B------:R-:W-:Y:S08]  /*3900*/  MUFU.SIN R144, R25 ;  /* 0x0000001900907308 */ /* 0x000ff00000000400 */
[----:B------:R-:W2:Y:S01]  /*3910*/  MUFU.COS R143, R25 ;  /* 0x00000019008f7308 */ /* 0x000ea20000000000 */
[C---:B-1----:R-:W-:Y:S01]  /*3920*/  FMUL.FTZ R149, R7.reuse, R4 ;  /* 0x0000000407957220 */ /* 0x042fe20000410000 */
[----:B------:R-:W-:Y:S01]  /*3930*/  FMUL.FTZ R148, R7, R148 ;  /* 0x0000009407947220 */ /* 0x000fe20000410000 */
[----:B------:R-:W-:Y:S01]  /*3940*/  FADD.FTZ R7, R107, R6 ;  /* 0x000000066b077221 */ /* 0x000fe20000010000 */
[C---:B------:R-:W-:Y:S01]  /*3950*/  FMUL.FTZ R4, R130.reuse, R126 ;  /* 0x0000007e82047220 */ /* 0x040fe20000410000 */
[----:B------:R-:W-:-:S03]  /*3960*/  FFMA.FTZ R6, R130, R129, R5 ;  /* 0x0000008182067223 */ /* 0x000fc60000010005 */
[----:B------:R-:W0:Y:S01]  /*3970*/  MUFU.EX2 R8, R8 ;  /* 0x0000000800087308 */ /* 0x000e220000000800 */
[----:B------:R-:W-:Y:S01]  /*3980*/  FFMA.FTZ R4, R131, R129, -R4 ;  /* 0x0000008183047223 */ /* 0x000fe20000010804 */
[----:B------:R-:W-:Y:S02]  /*3990*/  FMUL.FTZ R5, R123, R6 ;  /* 0x000000067b057220 */ /* 0x000fe40000410000 */
[----:B------:R-:W2:Y:S04]  /*39a0*/  MUFU.EX2 R10, R21 ;  /* 0x00000015000a7308 */ /* 0x000ea80000000800 */
[----:B------:R-:W-:Y:S01]  /*39b0*/  MUFU.SIN R140, R23 ;  /* 0x00000017008c7308 */ /* 0x000fe20000000400 */
[C---:B0-----:R-:W-:Y:S01]  /*39c0*/  FMUL.FTZ R141, R8.reuse, R141 ;  /* 0x0000008d088d7220 */ /* 0x041fe20000410000 */
[----:B------:R-:W-:-:S06]  /*39d0*/  FMUL.FTZ R142, R8, R142 ;  /* 0x0000008e088e7220 */ /* 0x000fcc0000410000 */
[----:B------:R-:W0:Y:S01]  /*39e0*/  MUFU.COS R138, R23 ;  /* 0x00000017008a7308 */ /* 0x000e220000000000 */
[----:B------:R-:W-:Y:S01]  /*39f0*/  FMUL.FTZ R8, R132, R7 ;  /* 0x0000000784087220 */ /* 0x000fe20000410000 */
[C---:B--2---:R-:W-:Y:S01]  /*3a00*/  FMUL.FTZ R143, R10.reuse, R143 ;  /* 0x0000008f0a8f7220 */ /* 0x044fe20000410000 */
[----:B------:R-:W-:Y:S01]  /*3a10*/  FMUL.FTZ R144, R10, R144 ;  /* 0x000000900a907220 */ /* 0x000fe20000410000 */
[-C--:B------:R-:W-:Y:S01]  /*3a20*/  FMUL.FTZ R10, R132, R14.reuse ;  /* 0x0000000e840a7220 */ /* 0x080fe20000410000 */
[----:B------:R-:W-:Y:S01]  /*3a30*/  FFMA.FTZ R14, R133, R14, R8 ;  /* 0x0000000e850e7223 */ /* 0x000fe20000010008 */
[-C--:B------:R-:W-:Y:S01]  /*3a40*/  FMUL.FTZ R8, R123, R4.reuse ;  /* 0x000000047b087220 */ /* 0x080fe20000410000 */
[----:B------:R-:W-:Y:S01]  /*3a50*/  FFMA.FTZ R4, R125, R4, -R5 ;  /* 0x000000047d047223 */ /* 0x000fe20000010805 */
[----:B------:R-:W0:Y:S01]  /*3a60*/  MUFU.EX2 R11, R11 ;  /* 0x0000000b000b7308 */ /* 0x000e220000000800 */
[----:B------:R-:W-:Y:S01]  /*3a70*/  FFMA.FTZ R7, R133, R7, -R10 ;  /* 0x0000000785077223 */ /* 0x000fe2000001080a */
[----:B------:R-:W-:Y:S01]  /*3a80*/  FADD.FTZ R9, RZ, R14 ;  /* 0x0000000eff097221 */ /* 0x000fe20000010000 */
[----:B------:R-:W-:Y:S01]  /*3a90*/  FFMA.FTZ R8, R125, R6, R8 ;  /* 0x000000067d087223 */ /* 0x000fe20000010008 */
[----:B------:R-:W1:Y:S01]  /*3aa0*/  MUFU.SIN R13, R18 ;  /* 0x00000012000d7308 */ /* 0x000e620000000400 */
[----:B------:R-:W-:Y:S01]  /*3ab0*/  FADD.FTZ R7, R106, R7 ;  /* 0x000000076a077221 */ /* 0x000fe20000010000 */
[C---:B------:R-:W-:Y:S01]  /*3ac0*/  FMUL.FTZ R5, R119.reuse, R4 ;  /* 0x0000000477057220 */ /* 0x040fe20000410000 */
[----:B------:R-:W-:-:S02]  /*3ad0*/  FMUL.FTZ R6, R119, R8 ;  /* 0x0000000877067220 */ /* 0x000fc40000410000 */
[----:B------:R-:W-:Y:S01]  /*3ae0*/  FMUL.FTZ R12, R136, R7 ;  /* 0x00000007880c7220 */ /* 0x000fe20000410000 */
[C---:B------:R-:W-:Y:S01]  /*3af0*/  FFMA.FTZ R8, R121.reuse, R8, R5 ;  /* 0x0000000879087223 */ /* 0x040fe20000010005 */
[----:B------:R-:W-:Y:S01]  /*3b00*/  FFMA.FTZ R6, R121, R4, -R6 ;  /* 0x0000000479067223 */ /* 0x000fe20000010806 */
[----:B------:R-:W2:Y:S01]  /*3b10*/  MUFU.SIN R147, R19 ;  /* 0x0000001300937308 */ /* 0x000ea20000000400 */
[-C--:B------:R-:W-:Y:S01]  /*3b20*/  FFMA.FTZ R12, R0, R9.reuse, R12 ;  /* 0x00000009000c7223 */ /* 0x080fe2000001000c */
[C---:B0-----:R-:W-:Y:S01]  /*3b30*/  FMUL.FTZ R138, R11.reuse, R138 ;  /* 0x0000008a0b8a7220 */ /* 0x041fe20000410000 */
[----:B------:R-:W-:Y:S01]  /*3b40*/  FMUL.FTZ R140, R11, R140 ;  /* 0x0000008c0b8c7220 */ /* 0x000fe20000410000 */
[----:B------:R-:W-:Y:S01]  /*3b50*/  FMUL.FTZ R11, R136, R9 ;  /* 0x00000009880b7220 */ /* 0x000fe20000410000 */
[----:B------:R-:W-:Y:S01]  /*3b60*/  FADD.FTZ R12, RZ, R12 ;  /* 0x0000000cff0c7221 */ /* 0x000fe20000010000 */
[C---:B------:R-:W-:Y:S01]  /*3b70*/  FMUL.FTZ R5, R31.reuse, R8 ;  /* 0x000000081f057220 */ /* 0x040fe20000410000 */
[----:B------:R-:W-:Y:S01]  /*3b80*/  FMUL.FTZ R4, R31, R6 ;  /* 0x000000061f047220 */ /* 0x000fe20000410000 */
[----:B------:R-:W-:Y:S01]  /*3b90*/  FFMA.FTZ R10, R0, R7, -R11 ;  /* 0x00000007000a7223 */ /* 0x000fe2000001080b */
[----:B------:R-:W-:Y:S01]  /*3ba0*/  FMUL.FTZ R7, R139, R12 ;  /* 0x0000000c8b077220 */ /* 0x000fe20000410000 */
[----:B-1----:R-:W-:Y:S01]  /*3bb0*/  FMUL.FTZ R150, R150, R13 ;  /* 0x0000000d96967220 */ /* 0x002fe20000410000 */
[----:B------:R-:W-:Y:S01]  /*3bc0*/  FFMA.FTZ R6, R117, R6, -R5 ;  /* 0x0000000675067223 */ /* 0x000fe20000010805 */
[----:B------:R-:W-:Y:S01]  /*3bd0*/  FADD.FTZ R10, R105, R10 ;  /* 0x0000000a690a7221 */ /* 0x000fe20000010000 */
[----:B------:R-:W-:Y:S01]  /*3be0*/  FFMA.FTZ R4, R117, R8, R4 ;  /* 0x0000000875047223 */ /* 0x000fe20000010004 */
[----:B------:R-:W0:Y:S01]  /*3bf0*/  MUFU.COS R145, R19 ;  /* 0x0000001300917308 */ /* 0x000e220000000000 */
[----:B------:R-:W-:Y:S01]  /*3c00*/  FMUL.FTZ R5, R3, R6 ;  /* 0x0000000603057220 */ /* 0x000fe20000410000 */
[-C--:B------:R-:W-:Y:S01]  /*3c10*/  FMUL.FTZ R14, R139, R10.reuse ;  /* 0x0000000a8b0e7220 */ /* 0x080fe20000410000 */
[----:B------:R-:W-:Y:S01]  /*3c20*/  FFMA.FTZ R10, R137, R10, -R7 ;  /* 0x0000000a890a7223 */ /* 0x000fe20000010807 */
[-C--:B------:R-:W-:Y:S01]  /*3c30*/  FMUL.FTZ R8, R3, R4.reuse ;  /* 0x0000000403087220 */ /* 0x080fe20000410000 */
[----:B------:R-:W-:Y:S01]  /*3c40*/  FFMA.FTZ R9, R29, R4, R5 ;  /* 0x000000041d097223 */ /* 0x000fe20000010005 */
[----:B------:R-:W-:Y:S01]  /*3c50*/  FFMA.FTZ R14, R137, R12, R14 ;  /* 0x0000000c890e7223 */ /* 0x000fe2000001000e */
[----:B------:R-:W-:Y:S01]  /*3c60*/  FADD.FTZ R11, R103, R10 ;  /* 0x0000000a670b7221 */ /* 0x000fe20000010000 */
[----:B------:R-:W-:Y:S01]  /*3c70*/  FFMA.FTZ R8, R29, R6, -R8 ;  /* 0x000000061d087223 */ /* 0x000fe20000010808 */
[----:B------:R-:W-:Y:S01]  /*3c80*/  MOV R7, R81 ;  /* 0x0000005100077202 */ /* 0x000fe20000000f00 */
[----:B------:R-:W-:Y:S01]  /*3c90*/  FADD.FTZ R13, RZ, R14 ;  /* 0x0000000eff0d7221 */ /* 0x000fe20000010000 */
[----:B------:R-:W-:Y:S01]  /*3ca0*/  FMUL.FTZ R10, R134, R9 ;  /* 0x00000009860a7220 */ /* 0x000fe20000410000 */
[----:B------:R-:W-:Y:S01]  /*3cb0*/  MOV R6, R83 ;  /* 0x0000005300067202 */ /* 0x000fe20000000f00 */
[----:B------:R-:W2:Y:S01]  /*3cc0*/  MUFU.EX2 R16, R16 ;  /* 0x0000001000107308 */ /* 0x000ea20000000800 */
[----:B------:R-:W-:Y:S01]  /*3cd0*/  FMUL.FTZ R15, R140, R13 ;  /* 0x0000000d8c0f7220 */ /* 0x000fe20000410000 */
[-C--:B------:R-:W-:Y:S01]  /*3ce0*/  FMUL.FTZ R12, R134, R8.reuse ;  /* 0x00000008860c7220 */ /* 0x080fe20000410000 */
[----:B------:R-:W-:Y:S01]  /*3cf0*/  FFMA.FTZ R10, R135, R8, -R10 ;  /* 0x00000008870a7223 */ /* 0x000fe2000001080a */
[----:B------:R-:W-:Y:S01]  /*3d00*/  MOV R4, R79 ;  /* 0x0000004f00047202 */ /* 0x000fe20000000f00 */
[-C--:B------:R-:W-:Y:S01]  /*3d10*/  FFMA.FTZ R14, R138, R11.reuse, -R15 ;  /* 0x0000000b8a0e7223 */ /* 0x080fe2000001080f */
[----:B------:R-:W-:Y:S01]  /*3d20*/  FMUL.FTZ R11, R140, R11 ;  /* 0x0000000b8c0b7220 */ /* 0x000fe20000410000 */
[----:B------:R-:W-:Y:S01]  /*3d30*/  MOV R5, R77 ;  /* 0x0000004d00057202 */ /* 0x000fe20000000f00 */
[----:B------:R1:W3:Y:S01]  /*3d40*/  LDG.E.64 R32, desc[UR16][R6.64] ;  /* 0x0000001006207981 */ /* 0x0002e2000c1e1b00 */
[----:B------:R-:W-:Y:S01]  /*3d50*/  FADD.FTZ R14, R101, R14 ;  /* 0x0000000e650e7221 */ /* 0x000fe20000010000 */
[----:B------:R-:W-:Y:S01]  /*3d60*/  FFMA.FTZ R11, R138, R13, R11 ;  /* 0x0000000d8a0b7223 */ /* 0x000fe2000001000b */
[----:B------:R-:W-:Y:S01]  /*3d70*/  FFMA.FTZ R12, R135, R9, R12 ;  /* 0x00000009870c7223 */ /* 0x000fe2000001000c */
[----:B------:R4:W3:Y:S01]  /*3d80*/  LDG.E.64 R34, desc[UR16][R4.64] ;  /* 0x0000001004227981 */ /* 0x0008e2000c1e1b00 */
[----:B------:R-:W-:Y:S01]  /*3d90*/  FMUL.FTZ R8, R142, R14 ;  /* 0x0000000e8e087220 */ /* 0x000fe20000410000 */
[----:B------:R-:W-:Y:S01]  /*3da0*/  FADD.FTZ R11, RZ, R11 ;  /* 0x0000000bff0b7221 */ /* 0x000fe20000010000 */
[C---:B--2---:R-:W-:Y:S01]  /*3db0*/  FMUL.FTZ R147, R16.reuse, R147 ;  /* 0x0000009310937220 */ /* 0x044fe20000410000 */
[----:B0-----:R-:W-:Y:S01]  /*3dc0*/  FMUL.FTZ R145, R16, R145 ;  /* 0x0000009110917220 */ /* 0x001fe20000410000 */
[C---:B-1----:R-:W-:Y:S01]  /*3dd0*/  FMUL.FTZ R6, R132.reuse, R10 ;  /* 0x0000000a84067220 */ /* 0x042fe20000410000 */
[-C--:B------:R-:W-:Y:S01]  /*3de0*/  FMUL.FTZ R7, R132, R12.reuse ;  /* 0x0000000c84077220 */ /* 0x080fe20000410000 */
[-C--:B------:R-:W-:Y:S01]  /*3df0*/  FMUL.FTZ R9, R142, R11.reuse ;  /* 0x0000000b8e097220 */ /* 0x080fe20000410000 */
[----:B------:R-:W-:Y:S01]  /*3e00*/  FFMA.FTZ R8, R141, R11, R8 ;  /* 0x0000000b8d087223 */ /* 0x000fe20000010008 */
[C---:B----4-:R-:W-:Y:S01]  /*3e10*/  FFMA.FTZ R5, R133.reuse, R12, R6 ;  /* 0x0000000c85057223 */ /* 0x050fe20000010006 */
[----:B------:R-:W-:Y:S01]  /*3e20*/  FFMA.FTZ R7, R133, R10, -R7 ;  /* 0x0000000a85077223 */ /* 0x000fe20000010807 */
[----:B------:R-:W-:Y:S01]  /*3e30*/  FFMA.FTZ R14, R141, R14, -R9 ;  /* 0x0000000e8d0e7223 */ /* 0x000fe20000010809 */
[----:B------:R-:W-:Y:S01]  /*3e40*/  FADD.FTZ R10, RZ, R8 ;  /* 0x00000008ff0a7221 */ /* 0x000fe20000010000 */
[C---:B------:R-:W-:Y:S01]  /*3e50*/  FMUL.FTZ R9, R136.reuse, R5 ;  /* 0x0000000588097220 */ /* 0x040fe20000410000 */
[-C--:B------:R-:W-:Y:S01]  /*3e60*/  FMUL.FTZ R6, R136, R7.reuse ;  /* 0x0000000788067220 */ /* 0x080fe20000410000 */
[----:B------:R-:W-:Y:S01]  /*3e70*/  FADD.FTZ R14, R99, R14 ;  /* 0x0000000e630e7221 */ /* 0x000fe20000010000 */
[----:B------:R-:W-:Y:S01]  /*3e80*/  FMUL.FTZ R8, R144, R10 ;  /* 0x0000000a90087220 */ /* 0x000fe20000410000 */
[C---:B------:R-:W-:Y:S01]  /*3e90*/  FFMA.FTZ R4, R0.reuse, R7, -R9 ;  /* 0x0000000700047223 */ /* 0x040fe20000010809 */
[----:B------:R-:W-:Y:S01]  /*3ea0*/  FFMA.FTZ R6, R0, R5, R6 ;  /* 0x0000000500067223 */ /* 0x000fe20000010006 */
[-C--:B------:R-:W-:Y:S01]  /*3eb0*/  FMUL.FTZ R7, R144, R14.reuse ;  /* 0x0000000e90077220 */ /* 0x080fe20000410000 */
[----:B------:R-:W-:Y:S01]  /*3ec0*/  FFMA.FTZ R14, R143, R14, -R8 ;  /* 0x0000000e8f0e7223 */ /* 0x000fe20000010808 */
[C---:B------:R-:W-:Y:S01]  /*3ed0*/  FMUL.FTZ R8, R139.reuse, R4 ;  /* 0x000000048b087220 */ /* 0x040fe20000410000 */
[----:B------:R-:W-:Y:S01]  /*3ee0*/  FMUL.FTZ R5, R139, R6 ;  /* 0x000000068b057220 */ /* 0x000fe20000410000 */
[----:B------:R-:W-:Y:S01]  /*3ef0*/  FFMA.FTZ R10, R143, R10, R7 ;  /* 0x0000000a8f0a7223 */ /* 0x000fe20000010007 */
[----:B------:R-:W-:Y:S01]  /*3f00*/  FADD.FTZ R14, R97, R14 ;  /* 0x0000000e610e7221 */ /* 0x000fe20000010000 */
[C---:B------:R-:W-:Y:S01]  /*3f10*/  FFMA.FTZ R7, R137.reuse, R6, R8 ;  /* 0x0000000689077223 */ /* 0x040fe20000010008 */
[----:B------:R-:W-:Y:S01]  /*3f20*/  FFMA.FTZ R5, R137, R4, -R5 ;  /* 0x0000000489057223 */ /* 0x000fe20000010805 */
[----:B------:R-:W-:Y:S01]  /*3f30*/  FADD.FTZ R10, RZ, R10 ;  /* 0x0000000aff0a7221 */ /* 0x000fe20000010000 */
[C---:B------:R-:W-:Y:S01]  /*3f40*/  FMUL.FTZ R6, R147.reuse, R14 ;  /* 0x0000000e93067220 */ /* 0x040fe20000410000 */
[C---:B------:R-:W-:Y:S01]  /*3f50*/  FMUL.FTZ R9, R140.reuse, R7 ;  /* 0x000000078c097220 */ /* 0x040fe20000410000 */
[-C--:B------:R-:W-:Y:S01]  /*3f60*/  FMUL.FTZ R4, R140, R5.reuse ;  /* 0x000000058c047220 */ /* 0x080fe20000410000 */
[-C--:B------:R-:W-:Y:S01]  /*3f70*/  FMUL.FTZ R11, R147, R10.reuse ;  /* 0x0000000a930b7220 */ /* 0x080fe20000410000 */
[C---:B------:R-:W-:Y:S01]  /*3f80*/  FFMA.FTZ R6, R145.reuse, R10, R6 ;  /* 0x0000000a91067223 */ /* 0x040fe20000010006 */
[C---:B------:R-:W-:Y:S01]  /*3f90*/  FFMA.FTZ R9, R138.reuse, R5, -R9 ;  /* 0x000000058a097223 */ /* 0x040fe20000010809 */
[----:B------:R-:W-:Y:S01]  /*3fa0*/  FFMA.FTZ R4, R138, R7, R4 ;  /* 0x000000078a047223 */ /* 0x000fe20000010004 */
[----:B------:R-:W-:Y:S01]  /*3fb0*/  FFMA.FTZ R14, R145, R14, -R11 ;  /* 0x0000000e910e7223 */ /* 0x000fe2000001080b */
[----:B------:R-:W-:Y:S01]  /*3fc0*/  FADD.FTZ R7, RZ, R6 ;  /* 0x00000006ff077221 */ /* 0x000fe20000010000 */
[----:B------:R-:W-:-:S02]  /*3fd0*/  FMUL.FTZ R8, R142, R9 ;  /* 0x000000098e087220 */ /* 0x000fc40000410000 */
[----:B------:R-:W-:Y:S01]  /*3fe0*/  FADD.FTZ R5, R95, R14 ;  /* 0x0000000e5f057221 */ /* 0x000fe20000010000 */
[----:B------:R-:W-:Y:S01]  /*3ff0*/  FMUL.FTZ R11, R150, R7 ;  /* 0x00000007960b7220 */ /* 0x000fe20000410000 */
[-C--:B------:R-:W-:Y:S01]  /*4000*/  FMUL.FTZ R6, R142, R4.reuse ;  /* 0x000000048e067220 */ /* 0x080fe20000410000 */
[C---:B------:R-:W-:Y:S01]  /*4010*/  FFMA.FTZ R8, R141.reuse, R4, R8 ;  /* 0x000000048d087223 */ /* 0x040fe20000010008 */
[-C--:B------:R-:W-:Y:S01]  /*4020*/  FMUL.FTZ R12, R150, R5.reuse ;  /* 0x00000005960c7220 */ /* 0x080fe20000410000 */
[----:B------:R-:W-:Y:S01]  /*4030*/  FFMA.FTZ R10, R146, R5, -R11 ;  /* 0x00000005920a7223 */ /* 0x000fe2000001080b */
[----:B------:R-:W-:Y:S01]  /*4040*/  FFMA.FTZ R6, R141, R9, -R6 ;  /* 0x000000098d067223 */ /* 0x000fe20000010806 */
[----:B------:R-:W-:Y:S01]  /*4050*/  FMUL.FTZ R4, R144, R8 ;  /* 0x0000000890047220 */ /* 0x000fe20000410000 */
[----:B------:R-:W-:Y:S01]  /*4060*/  FFMA.FTZ R12, R146, R7, R12 ;  /* 0x00000007920c7223 */ /* 0x000fe2000001000c */
[----:B------:R-:W-:Y:S01]  /*4070*/  FADD.FTZ R10, R93, R10 ;  /* 0x0000000a5d0a7221 */ /* 0x000fe20000010000 */
[-C--:B------:R-:W-:Y:S01]  /*4080*/  FMUL.FTZ R5, R144, R6.reuse ;  /* 0x0000000690057220 */ /* 0x080fe20000410000 */
[C---:B------:R-:W-:Y:S01]  /*4090*/  FFMA.FTZ R4, R143.reuse, R6, -R4 ;  /* 0x000000068f047223 */ /* 0x040fe20000010804 */
[----:B------:R-:W-:Y:S01]  /*40a0*/  FADD.FTZ R12, RZ, R12 ;  /* 0x0000000cff0c7221 */ /* 0x000fe20000010000 */
[C---:B------:R-:W-:Y:S01]  /*40b0*/  FMUL.FTZ R14, R148.reuse, R10 ;  /* 0x0000000a940e7220 */ /* 0x040fe20000410000 */
[----:B------:R-:W-:Y:S01]  /*40c0*/  FFMA.FTZ R8, R143, R8, R5 ;  /* 0x000000088f087223 */ /* 0x000fe20000010005 */
[----:B------:R-:W-:Y:S01]  /*40d0*/  FMUL.FTZ R6, R147, R4 ;  /* 0x0000000493067220 */ /* 0x000fe20000410000 */
[-C--:B------:R-:W-:Y:S01]  /*40e0*/  FMUL.FTZ R5, R148, R12.reuse ;  /* 0x0000000c94057220 */ /* 0x080fe20000410000 */
[----:B------:R-:W-:-:S02]  /*40f0*/  FFMA.FTZ R14, R149, R12, R14 ;  /* 0x0000000c950e7223 */ /* 0x000fc4000001000e */
[-C--:B------:R-:W-:Y:S01]  /*4100*/  FFMA.FTZ R7, R145, R8.reuse, R6 ;  /* 0x0000000891077223 */ /* 0x080fe20000010006 */
[----:B------:R-:W-:Y:S01]  /*4110*/  FMUL.FTZ R8, R147, R8 ;  /* 0x0000000893087220 */ /* 0x000fe20000410000 */
[----:B------:R-:W-:Y:S01]  /*4120*/  FFMA.FTZ R10, R149, R10, -R5 ;  /* 0x0000000a950a7223 */ /* 0x000fe20000010805 */
[----:B------:R-:W-:Y:S01]  /*4130*/  FADD.FTZ R152, RZ, R14 ;  /* 0x0000000eff987221 */ /* 0x000fe20000010000 */
[----:B------:R-:W-:Y:S01]  /*4140*/  FMUL.FTZ R9, R150, R7 ;  /* 0x0000000796097220 */ /* 0x000fe20000410000 */
[----:B------:R-:W-:Y:S01]  /*4150*/  FFMA.FTZ R5, R145, R4, -R8 ;  /* 0x0000000491057223 */ /* 0x000fe20000010808 */
[----:B------:R-:W-:Y:S02]  /*4160*/  FADD.FTZ R25, R91, R10 ;  /* 0x0000000a5b197221 */ /* 0x000fe40000010000 */
[----:B------:R-:W0:Y:S01]  /*4170*/  SHFL.UP PT, R8, R152, 0x1, RZ ;  /* 0x0420000098087989 */ /* 0x000e2200000e00ff */
[-C--:B------:R-:W-:Y:S01]  /*4180*/  FFMA.FTZ R9, R146, R5.reuse, -R9 ;  /* 0x0000000592097223 */ /* 0x080fe20000010809 */
[----:B------:R-:W-:-:S02]  /*4190*/  FMUL.FTZ R4, R150, R5 ;  /* 0x0000000596047220 */ /* 0x000fc40000410000 */
[----:B------:R-:W1:Y:S01]  /*41a0*/  SHFL.UP PT, R6, R25, 0x1, RZ ;  /* 0x0420000019067989 */ /* 0x000e6200000e00ff */
[----:B------:R-:W-:Y:S01]  /*41b0*/  FMUL.FTZ R24, R148, R9 ;  /* 0x0000000994187220 */ /* 0x000fe20000410000 */
[----:B------:R-:W-:-:S04]  /*41c0*/  FFMA.FTZ R4, R146, R7, R4 ;  /* 0x0000000792047223 */ /* 0x000fc80000010004 */
[-C--:B------:R-:W-:Y:S01]  /*41d0*/  FFMA.FTZ R24, R149, R4.reuse, R24 ;  /* 0x0000000495187223 */ /* 0x080fe20000010018 */
[----:B------:R-:W-:-:S04]  /*41e0*/  FMUL.FTZ R4, R148, R4 ;  /* 0x0000000494047220 */ /* 0x000fc80000410000 */
[----:B------:R-:W-:Y:S01]  /*41f0*/  FFMA.FTZ R27, R149, R9, -R4 ;  /* 0x00000009951b7223 */ /* 0x000fe20000010804 */
        /* <DEDUP_REMOVED lines=9> */
[----:B--2---:R-:W-:-:S03]  /*4290*/  FMUL.FTZ R7, R27, R5 ;  /* 0x000000051b077220 */ /* 0x004fc60000410000 */
[----:B------:R-:W1:Y:S01]  /*42a0*/  SHFL.UP PT, R8, R25, 0x2, RZ ;  /* 0x0440000019087989 */ /* 0x000e6200000e00ff */
[C---:B------:R-:W-:Y:S01]  /*42b0*/  FMUL.FTZ R6, R24.reuse, R5 ;  /* 0x0000000518067220 */ /* 0x040fe20000410000 */
[----:B----4-:R-:W-:-:S03]  /*42c0*/  @P1 FFMA.FTZ R24, R24, R4, R7 ;  /* 0x0000000418181223 */ /* 0x010fc60000010007 */
[----:B------:R-:W-:Y:S02]  /*42d0*/  @P1 FFMA.FTZ R27, R27, R4, -R6 ;  /* 0x000000041b1b1223 */ /* 0x000fe40000010806 */
[----:B------:R-:W2:Y:S01]  /*42e0*/  SHFL.UP PT, R5, R24, 0x2, RZ ;  /* 0x0440000018057989 */ /* 0x000ea200000e00ff */
[----:B------:R-:W-:-:S03]  /*42f0*/  ISETP.GE.AND P1, PT, R61, 0x2, PT ;  /* 0x000000023d00780c */ /* 0x000fc60003f26270 */
[----:B------:R-:W4:Y:S01]  /*4300*/  SHFL.UP PT, R4, R27, 0x2, RZ ;  /* 0x044000001b047989 */ /* 0x000f2200000e00ff */
[-C--:B0-----:R-:W-:Y:S01]  /*4310*/  FMUL.FTZ R7, R27, R9.reuse ;  /* 0x000000091b077220 */ /* 0x081fe20000410000 */
[----:B------:R-:W-:-:S03]  /*4320*/  FMUL.FTZ R6, R24, R9 ;  /* 0x0000000918067220 */ /* 0x000fc60000410000 */
[-C--:B-1----:R-:W-:Y:S01]  /*4330*/  FFMA.FTZ R7, R24, R8.reuse, R7 ;  /* 0x0000000818077223 */ /* 0x082fe20000010007 */
[----:B------:R-:W-:-:S04]  /*4340*/  FFMA.FTZ R6, R27, R8, -R6 ;  /* 0x000000081b067223 */ /* 0x000fc80000010806 */
[----:B------:R-:W-:Y:S01]  /*4350*/  @P1 FADD.FTZ R152, R152, R7 ;  /* 0x0000000798981221 */ /* 0x000fe20000010000 */
[----:B------:R-:W-:Y:S01]  /*4360*/  @P1 FADD.FTZ R25, R25, R6 ;  /* 0x0000000619191221 */ /* 0x000fe20000010000 */
[----:B--2---:R-:W-:-:S03]  /*4370*/  FMUL.FTZ R7, R27, R5 ;  /* 0x000000051b077220 */ /* 0x004fc60000410000 */
[----:B------:R-:W0:Y:S01]  /*4380*/  SHFL.UP PT, R9, R152, 0x4, RZ ;  /* 0x0480000098097989 */ /* 0x000e2200000e00ff */
[C---:B------:R-:W-:Y:S01]  /*4390*/  FMUL.FTZ R6, R24.reuse, R5 ;  /* 0x0000000518067220 */ /* 0x040fe20000410000 */
[-C--:B----4-:R-:W-:Y:S02]  /*43a0*/  @P1 FFMA.FTZ R24, R24, R4.reuse, R7 ;  /* 0x0000000418181223 */ /* 0x090fe40000010007 */
[----:B------:R-:W1:Y:S01]  /*43b0*/  SHFL.UP PT, R8, R25, 0x4, RZ ;  /* 0x0480000019087989 */ /* 0x000e6200000e00ff */
[----:B------:R-:W-:-:S03]  /*43c0*/  @P1 FFMA.FTZ R27, R27, R4, -R6 ;  /* 0x000000041b1b1223 */ /* 0x000fc60000010806 */
[----:B------:R-:W2:Y:S04]  /*43d0*/  SHFL.UP PT, R5, R24, 0x4, RZ ;  /* 0x0480000018057989 */ /* 0x000ea800000e00ff */
[----:B------:R-:W4:Y:S01]  /*43e0*/  SHFL.UP PT, R4, R27, 0x4, RZ ;  /* 0x048000001b047989 */ /* 0x000f2200000e00ff */
[----:B------:R-:W-:Y:S01]  /*43f0*/  ISETP.GE.AND P1, PT, R61, 0x4, PT ;  /* 0x000000043d00780c */ /* 0x000fe20003f26270 */
[-C--:B0-----:R-:W-:Y:S01]  /*4400*/  FMUL.FTZ R7, R27, R9.reuse ;  /* 0x000000091b077220 */ /* 0x081fe20000410000 */
[----:B------:R-:W-:-:S03]  /*4410*/  FMUL.FTZ R6, R24, R9 ;  /* 0x0000000918067220 */ /* 0x000fc60000410000 */
[-C--:B-1----:R-:W-:Y:S01]  /*4420*/  FFMA.FTZ R7, R24, R8.reuse, R7 ;  /* 0x0000000818077223 */ /* 0x082fe20000010007 */
[----:B------:R-:W-:-:S07]  /*4430*/  FFMA.FTZ R6, R27, R8, -R6 ;  /* 0x000000081b067223 */ /* 0x000fce0000010806 */
[----:B------:R-:W-:Y:S01]  /*4440*/  @P1 FADD.FTZ R152, R152, R7 ;  /* 0x0000000798981221 */ /* 0x000fe20000010000 */
[-C--:B--2---:R-:W-:Y:S01]  /*4450*/  FMUL.FTZ R7, R27, R5.reuse ;  /* 0x000000051b077220 */ /* 0x084fe20000410000 */
[----:B------:R-:W-:Y:S01]  /*4460*/  @P1 FADD.FTZ R25, R25, R6 ;  /* 0x0000000619191221 */ /* 0x000fe20000010000 */
[C---:B------:R-:W-:Y:S02]  /*4470*/  FMUL.FTZ R6, R24.reuse, R5 ;  /* 0x0000000518067220 */ /* 0x040fe40000410000 */
[----:B------:R-:W0:Y:S01]  /*4480*/  SHFL.UP PT, R8, R152, 0x8, RZ ;  /* 0x0500000098087989 */ /* 0x000e2200000e00ff */
[-C--:B----4-:R-:W-:Y:S01]  /*4490*/  @P1 FFMA.FTZ R24, R24, R4.reuse, R7 ;  /* 0x0000000418181223 */ /* 0x090fe20000010007 */
[----:B------:R-:W-:Y:S02]  /*44a0*/  @P1 FFMA.FTZ R27, R27, R4, -R6 ;  /* 0x000000041b1b1223 */ /* 0x000fe40000010806 */
[----:B------:R-:W1:Y:S04]  /*44b0*/  SHFL.UP PT, R7, R25, 0x8, RZ ;  /* 0x0500000019077989 */ /* 0x000e6800000e00ff */
[----:B------:R-:W2:Y:S04]  /*44c0*/  SHFL.UP PT, R5, R24, 0x8, RZ ;  /* 0x0500000018057989 */ /* 0x000ea800000e00ff */
[----:B------:R-:W4:Y:S01]  /*44d0*/  SHFL.UP PT, R4, R27, 0x8, RZ ;  /* 0x050000001b047989 */ /* 0x000f2200000e00ff */
[----:B------:R-:W-:Y:S01]  /*44e0*/  ISETP.GE.AND P1, PT, R61, 0x8, PT ;  /* 0x000000083d00780c */ /* 0x000fe20003f26270 */
[-C--:B0-----:R-:W-:Y:S01]  /*44f0*/  FMUL.FTZ R9, R27, R8.reuse ;  /* 0x000000081b097220 */ /* 0x081fe20000410000 */
[----:B------:R-:W-:-:S03]  /*4500*/  FMUL.FTZ R8, R24, R8 ;  /* 0x0000000818087220 */ /* 0x000fc60000410000 */
[----:B-1----:R-:W-:Y:S01]  /*4510*/  FFMA.FTZ R11, R24, R7, R9 ;  /* 0x00000007180b7223 */ /* 0x002fe20000010009 */
[----:B--2---:R-:W-:-:S07]  /*4520*/  FMUL.FTZ R9, R27, R5 ;  /* 0x000000051b097220 */ /* 0x004fce0000410000 */
[----:B------:R-:W-:Y:S01]  /*4530*/  @P1 FADD.FTZ R152, R152, R11 ;  /* 0x0000000b98981221 */ /* 0x000fe20000010000 */
[C---:B------:R-:W-:Y:S01]  /*4540*/  FMUL.FTZ R6, R24.reuse, R5 ;  /* 0x0000000518067220 */ /* 0x040fe20000410000 */
[----:B------:R-:W-:Y:S01]  /*4550*/  FFMA.FTZ R8, R27, R7, -R8 ;  /* 0x000000071b087223 */ /* 0x000fe20000010808 */
[-C--:B----4-:R-:W-:Y:S02]  /*4560*/  @P1 FFMA.FTZ R24, R24, R4.reuse, R9 ;  /* 0x0000000418181223 */ /* 0x090fe40000010009 */
[----:B------:R-:W0:Y:S01]  /*4570*/  SHFL.UP PT, R7, R152, 0x10, RZ ;  /* 0x0600000098077989 */ /* 0x000e2200000e00ff */
[----:B------:R-:W-:Y:S01]  /*4580*/  @P1 FADD.FTZ R25, R25, R8 ;  /* 0x0000000819191221 */ /* 0x000fe20000010000 */
[----:B------:R-:W-:Y:S02]  /*4590*/  @P1 FFMA.FTZ R27, R27, R4, -R6 ;  /* 0x000000041b1b1223 */ /* 0x000fe40000010806 */
[----:B------:R-:W1:Y:S04]  /*45a0*/  SHFL.UP PT, R4, R24, 0x10, RZ ;  /* 0x0600000018047989 */ /* 0x000e6800000e00ff */
[----:B------:R-:W2:Y:S04]  /*45b0*/  SHFL.UP PT, R5, R25, 0x10, RZ ;  /* 0x0600000019057989 */ /* 0x000ea800000e00ff */
[----:B------:R-:W4:Y:S01]  /*45c0*/  SHFL.UP PT, R9, R27, 0x10, RZ ;  /* 0x060000001b097989 */ /* 0x000f2200000e00ff */
[----:B------:R-:W-:Y:S01]  /*45d0*/  ISETP.NE.AND P1, PT, R61, 0x1f, PT ;  /* 0x0000001f3d00780c */ /* 0x000fe20003f25270 */
[----:B------:R-:W5:Y:S01]  /*45e0*/  S2UR UR6, SR_CgaCtaId ;  /* 0x00000000000679c3 */ /* 0x000f620000008800 */
[CC--:B0-----:R-:W-:Y:S01]  /*45f0*/  FMUL.FTZ R6, R24.reuse, R7.reuse ;  /* 0x0000000718067220 */ /* 0x0c1fe20000410000 */
[C---:B------:R-:W-:Y:S01]  /*4600*/  FMUL.FTZ R7, R27.reuse, R7 ;  /* 0x000000071b077220 */ /* 0x040fe20000410000 */
[CC--:B-1----:R-:W-:Y:S01]  /*4610*/  FMUL.FTZ R8, R24.reuse, R4.reuse ;  /* 0x0000000418087220 */ /* 0x0c2fe20000410000 */
[C---:B------:R-:W-:Y:S01]  /*4620*/  FMUL.FTZ R4, R27.reuse, R4 ;  /* 0x000000041b047220 */ /* 0x040fe20000410000 */
[CC--:B--2---:R-:W-:Y:S01]  /*4630*/  FFMA.FTZ R10, R27.reuse, R5.reuse, -R6 ;  /* 0x000000051b0a7223 */ /* 0x0c4fe20000010806 */
[C---:B------:R-:W-:Y:S01]  /*4640*/  FFMA.FTZ R11, R24.reuse, R5, R7 ;  /* 0x00000005180b7223 */ /* 0x040fe20000010007 */
[----:B------:R-:W-:Y:S01]  /*4650*/  CS2R R6, SRZ ;  /* 0x0000000000067805 */ /* 0x000fe2000001ff00 */
[-C--:B----4-:R-:W-:Y:S01]  /*4660*/  FFMA.FTZ R8, R27, R9.reuse, -R8 ;  /* 0x000000091b087223 */ /* 0x090fe20000010808 */
[----:B------:R-:W-:Y:S01]  /*4670*/  FFMA.FTZ R9, R24, R9, R4 ;  /* 0x0000000918097223 */ /* 0x000fe20000010004 */
[----:B------:R-:W-:Y:S01]  /*4680*/  HFMA2 R4, -RZ, RZ, 1.875, 0 ;  /* 0x3f800000ff047431 */ /* 0x000fe200000001ff */
[----:B------:R-:W-:Y:S01]  /*4690*/  MOV R5, RZ ;  /* 0x000000ff00057202 */ /* 0x000fe20000000f00 */
[----:B------:R-:W-:Y:S01]  /*46a0*/  FADD.FTZ R10, R25, R10 ;  /* 0x0000000a190a7221 */ /* 0x000fe20000010000 */
[----:B------:R-:W-:-:S04]  /*46b0*/  FADD.FTZ R11, R152, R11 ;  /* 0x0000000b980b7221 */ /* 0x000fc80000010000 */
[----:B------:R-:W-:Y:S04]  /*46c0*/  @P0 LDS.128 R4, [UR5] ;  /* 0x00000005ff040984 */ /* 0x000fe80008000c00 */
[----:B------:R3:W-:Y:S01]  /*46d0*/  @!P1 STS.128 [R40+0x1090], R8 ;  /* 0x0010900828009388 */ /* 0x0007e20000000c00 */
[----:B------:R-:W-:Y:S02]  /*46e0*/  UMOV UR4, 0x400 ;  /* 0x0000040000047882 */ /* 0x000fe40000000000 */
[----:B-----5:R-:W-:Y:S01]  /*46f0*/  ULEA UR4, UR6, UR4, 0x18 ;  /* 0x0000000406047291 */ /* 0x020fe2000f8ec0ff */
[----:B------:R-:W-:Y:S08]  /*4700*/  BAR.SYNC.DEFER_BLOCKING 0x0 ;  /* 0x0000000000007b1d */ /* 0x000ff00000010000 */
[----:B------:R-:W0:Y:S04]  /*4710*/  LDS.128 R12, [UR4+0x1090] ;  /* 0x00109004ff0c7984 */ /* 0x000e280008000c00 */
[----:B------:R-:W1:Y:S04]  /*4720*/  LDS.128 R16, [UR4+0x10a0] ;  /* 0x0010a004ff107984 */ /* 0x000e680008000c00 */
[----:B------:R-:W2:Y:S01]  /*4730*/  LDS.128 R20, [UR4+0x10b0] ;  /* 0x0010b004ff147984 */ /* 0x000ea20008000c00 */
[----:B------:R-:W-:-:S04]  /*4740*/  ISETP.GE.AND P1, PT, R61, 0x10, PT ;  /* 0x000000103d00780c */ /* 0x000fc80003f26270 */
[----:B------:R-:W-:Y:S02]  /*4750*/  FSEL R151, R27, R8, !P1 ;  /* 0x000000081b977208 */ /* 0x000fe40004800000 */
[----:B------:R-:W-:Y:S02]  /*4760*/  FSEL R153, R24, R9, !P1 ;  /* 0x0000000918997208 */ /* 0x000fe40004800000 */
[----:B------:R-:W-:Y:S02]  /*4770*/  FSEL R154, R25, R10, !P1 ;  /* 0x0000000a199a7208 */ /* 0x000fe40004800000 */
[----:B------:R-:W4:Y:S01]  /*4780*/  LDS.128 R24, [UR4+0x10c0] ;  /* 0x0010c004ff187984 */ /* 0x000f220008000c00 */
[-C--:B---3--:R-:W-:Y:S01]  /*4790*/  FMUL.FTZ R9, R33, R35.reuse ;  /* 0x0000002321097220 */ /* 0x088fe20000410000 */
[----:B------:R-:W-:Y:S01]  /*47a0*/  FMUL.FTZ R8, R32, R35 ;  /* 0x0000002320087220 */ /* 0x000fe20000410000 */
[----:B------:R-:W-:Y:S02]  /*47b0*/  FSEL R152, R152, R11, !P1 ;  /* 0x0000000b98987208 */ /* 0x000fe40004800000 */
[----:B------:R-:W-:Y:S01]  /*47c0*/  ISETP.NE.AND P1, PT, R127, 0x1, PT ;  /* 0x000000017f00780c */ /* 0x000fe20003f25270 */
[-C--:B------:R-:W-:Y:S01]  /*47d0*/  FFMA.FTZ R32, R32, R34.reuse, -R9 ;  /* 0x0000002220207223 */ /* 0x080fe20000010809 */
[----:B------:R-:W-:-:S02]  /*47e0*/  FFMA.FTZ R33, R33, R34, R8 ;  /* 0x0000002221217223 */ /* 0x000fc40000010008 */
[C---:B0-----:R-:W-:Y:S01]  /*47f0*/  FSEL R57, R12.reuse, R57, !P1 ;  /* 0x000000390c397208 */ /* 0x041fe20004800000 */
[-C--:B-1----:R-:W-:Y:S01]  /*4800*/  FMUL.FTZ R9, R13, R17.reuse ;  /* 0x000000110d097220 */ /* 0x082fe20000410000 */
[CC--:B------:R-:W-:Y:S01]  /*4810*/  FMUL.FTZ R8, R12.reuse, R17.reuse ;  /* 0x000000110c087220 */ /* 0x0c0fe20000410000 */
[-C--:B------:R-:W-:Y:S02]  /*4820*/  FMUL.FTZ R11, R15, R17.reuse ;  /* 0x000000110f0b7220 */ /* 0x080fe40000410000 */
[-C--:B------:R-:W-:Y:S01]  /*4830*/  FFMA.FTZ R12, R12, R16.reuse, -R9 ;  /* 0x000000100c0c7223 */ /* 0x080fe20000010809 */
[-C--:B------:R-:W-:Y:S01]  /*4840*/  FFMA.FTZ R9, R13, R16.reuse, R8 ;  /* 0x000000100d097223 */ /* 0x080fe20000010008 */
[C---:B------:R-:W-:Y:S01]  /*4850*/  FMUL.FTZ R8, R14.reuse, R17 ;  /* 0x000000110e087220 */ /* 0x040fe20000410000 */
[----:B------:R-:W-:-:S03]  /*4860*/  FFMA.FTZ R11, R14, R16, -R11 ;  /* 0x000000100e0b7223 */ /* 0x000fc6000001080b */
[----:B------:R-:W-:Y:S01]  /*4870*/  FFMA.FTZ R8, R15, R16, R8 ;  /* 0x000000100f087223 */ /* 0x000fe20000010008 */
[----:B------:R-:W-:Y:S01]  /*4880*/  FSEL R58, R13, R58, !P1 ;  /* 0x0000003a0d3a7208 */ /* 0x000fe20004800000 */
[----:B------:R-:W-:Y:S01]  /*4890*/  FADD.FTZ R18, R18, R11 ;  /* 0x0000000b12127221 */ /* 0x000fe20000010000 */
[----:B------:R-:W-:Y:S01]  /*48a0*/  FSEL R59, R14, R59, !P1 ;  /* 0x0000003b0e3b7208 */ /* 0x000fe20004800000 */
[----:B------:R-:W-:Y:S01]  /*48b0*/  FADD.FTZ R19, R19, R8 ;  /* 0x0000000813137221 */ /* 0x000fe20000010000 */
[----:B------:R-:W-:Y:S01]  /*48c0*/  FSEL R60, R15, R60, !P1 ;  /* 0x0000003c0f3c7208 */ /* 0x000fe20004800000 */
[-C--:B--2---:R-:W-:Y:S01]  /*48d0*/  FMUL.FTZ R11, R9, R21.reuse ;  /* 0x00000015090b7220 */ /* 0x084fe20000410000 */
[----:B------:R-:W-:Y:S01]  /*48e0*/  ISETP.NE.AND P1, PT, R127, 0x2, PT ;  /* 0x000000027f00780c */ /* 0x000fe20003f25270 */
[----:B------:R-:W-:-:S03]  /*48f0*/  FMUL.FTZ R8, R12, R21 ;  /* 0x000000150c087220 */ /* 0x000fc60000410000 */
[C---:B------:R-:W-:Y:S01]  /*4900*/  FSEL R57, R12.reuse, R57, !P1 ;  /* 0x000000390c397208 */ /* 0x040fe20004800000 */
[----:B------:R-:W-:Y:S01]  /*4910*/  FFMA.FTZ R12, R12, R20, -R11 ;  /* 0x000000140c0c7223 */ /* 0x000fe2000001080b */
[C---:B------:R-:W-:Y:S01]  /*4920*/  FSEL R58, R9.reuse, R58, !P1 ;  /* 0x0000003a093a7208 */ /* 0x040fe20004800000 */
[-C--:B------:R-:W-:Y:S01]  /*4930*/  FFMA.FTZ R9, R9, R20.reuse, R8 ;  /* 0x0000001409097223 */ /* 0x080fe20000010008 */
[-C--:B------:R-:W-:Y:S01]  /*4940*/  FMUL.FTZ R11, R19, R21.reuse ;  /* 0x00000015130b7220 */ /* 0x080fe20000410000 */
[C---:B------:R-:W-:Y:S01]  /*4950*/  FMUL.FTZ R8, R18.reuse, R21 ;  /* 0x0000001512087220 */ /* 0x040fe20000410000 */
[----:B------:R-:W-:Y:S02]  /*4960*/  ISETP.GE.U32.AND P2, PT, R53, 0x20, PT ;  /* 0x000000203500780c */ /* 0x000fe40003f46070 */
[CC--:B------:R-:W-:Y:S01]  /*4970*/  FFMA.FTZ R11, R18.reuse, R20.reuse, -R11 ;  /* 0x00000014120b7223 */ /* 0x0c0fe2000001080b */
[----:B------:R-:W-:Y:S01]  /*4980*/  FFMA.FTZ R8, R19, R20, R8 ;  /* 0x0000001413087223 */ /* 0x000fe20000010008 */
[----:B------:R-:W-:-:S02]  /*4990*/  FSEL R59, R18, R59, !P1 ;  /* 0x0000003b123b7208 */ /* 0x000fc40004800000 */
[----:B------:R-:W-:Y:S01]  /*49a0*/  FADD.FTZ R22, R22, R11 ;  /* 0x0000000b16167221 */ /* 0x000fe20000010000 */
[----:B------:R-:W-:Y:S01]  /*49b0*/  FADD.FTZ R23, R23, R8 ;  /* 0x0000000817177221 */ /* 0x000fe20000010000 */
[----:B------:R-:W-:Y:S01]  /*49c0*/  FSEL R60, R19, R60, !P1 ;  /* 0x0000003c133c7208 */ /* 0x000fe20004800000 */
[-C--:B----4-:R-:W-:Y:S01]  /*49d0*/  FMUL.FTZ R13, R9, R25.reuse ;  /* 0x00000019090d7220 */ /* 0x090fe20000410000 */
[----:B------:R-:W-:Y:S01]  /*49e0*/  ISETP.NE.AND P1, PT, R127, 0x3, PT ;  /* 0x000000037f00780c */ /* 0x000fe20003f25270 */
[CC--:B------:R-:W-:Y:S01]  /*49f0*/  FMUL.FTZ R11, R23.reuse, R25.reuse ;  /* 0x00000019170b7220 */ /* 0x0c0fe20000410000 */
[----:B------:R-:W-:Y:S01]  /*4a00*/  FMUL.FTZ R8, R22, R25 ;  /* 0x0000001916087220 */ /* 0x000fe20000410000 */
[CC--:B------:R-:W-:Y:S01]  /*4a10*/  FFMA.FTZ R13, R12.reuse, R24.reuse, -R13 ;  /* 0x000000180c0d7223 */ /* 0x0c0fe2000001080d */
[C---:B------:R-:W-:Y:S01]  /*4a20*/  FSEL R57, R12.reuse, R57, !P1 ;  /* 0x000000390c397208 */ /* 0x040fe20004800000 */
[----:B------:R-:W-:Y:S01]  /*4a30*/  FMUL.FTZ R12, R12, R25 ;  /* 0x000000190c0c7220 */ /* 0x000fe20000410000 */
[CC--:B------:R-:W-:Y:S01]  /*4a40*/  FFMA.FTZ R11, R22.reuse, R24.reuse, -R11 ;  /* 0x00000018160b7223 */ /* 0x0c0fe2000001080b */
[----:B------:R-:W-:Y:S01]  /*4a50*/  FFMA.FTZ R8, R23, R24, R8 ;  /* 0x0000001817087223 */ /* 0x000fe20000010008 */
[----:B------:R-:W0:Y:S01]  /*4a60*/  SHFL.UP PT, R151, R151, 0x1, RZ ;  /* 0x0420000097977989 */ /* 0x000e2200000e00ff */
[----:B------:R-:W-:Y:S03]  /*4a70*/  BSSY.RECONVERGENT B0, `(.L_x_361) ;  /* 0x000002b000007945 */ /* 0x000fe60003800200 */
[----:B------:R-:W1:Y:S01]  /*4a80*/  SHFL.UP PT, R153, R153, 0x1, RZ ;  /* 0x0420000099997989 */ /* 0x000e6200000e00ff */
[----:B------:R-:W-:-:S03]  /*4a90*/  FSEL R59, R22, R59, !P1 ;  /* 0x0000003b163b7208 */ /* 0x000fc60004800000 */
[----:B------:R-:W2:Y:S01]  /*4aa0*/  SHFL.UP PT, R154, R154, 0x1, RZ ;  /* 0x042000009a9a7989 */ /* 0x000ea200000e00ff */
[----:B------:R-:W-:-:S03]  /*4ab0*/  FSEL R60, R23, R60, !P1 ;  /* 0x0000003c173c7208 */ /* 0x000fc60004800000 */
[----:B------:R-:W3:Y:S01]  /*4ac0*/  SHFL.UP PT, R152, R152, 0x1, RZ ;  /* 0x0420000098987989 */ /* 0x000ee200000e00ff */
[C---:B------:R-:W-:Y:S01]  /*4ad0*/  FSEL R58, R9.reuse, R58, !P1 ;  /* 0x0000003a093a7208 */ /* 0x040fe20004800000 */
[----:B------:R-:W-:Y:S01]  /*4ae0*/  FFMA.FTZ R12, R9, R24, R12 ;  /* 0x00000018090c7223 */ /* 0x000fe2000001000c */
[----:B------:R-:W-:Y:S01]  /*4af0*/  FADD.FTZ R11, R26, R11 ;  /* 0x0000000b1a0b7221 */ /* 0x000fe20000010000 */
[----:B------:R-:W-:Y:S01]  /*4b00*/  FADD.FTZ R8, R27, R8 ;  /* 0x000000081b087221 */ /* 0x000fe20000010000 */
[----:B------:R-:W-:Y:S06]  /*4b10*/  @!P2 BRA `(.L_x_362) ;  /* 0x000000000040a947 */ /* 0x000fec0003800000 */
[C---:B-1----:R-:W-:Y:S01]  /*4b20*/  FMUL.FTZ R12, R153.reuse, R59 ;  /* 0x0000003b990c7220 */ /* 0x042fe20000410000 */
[C---:B------:R-:W-:Y:S01]  /*4b30*/  FMUL.FTZ R10, R153.reuse, R60 ;  /* 0x0000003c990a7220 */ /* 0x040fe20000410000 */
[C---:B------:R-:W-:Y:S01]  /*4b40*/  FMUL.FTZ R8, R153.reuse, R58 ;  /* 0x0000003a99087220 */ /* 0x040fe20000410000 */
[----:B------:R-:W-:Y:S01]  /*4b50*/  FMUL.FTZ R153, R153, R57 ;  /* 0x0000003999997220 */ /* 0x000fe20000410000 */
[C---:B0-----:R-:W-:Y:S01]  /*4b60*/  FFMA.FTZ R11, R151.reuse, R60, R12 ;  /* 0x0000003c970b7223 */ /* 0x041fe2000001000c */
[C---:B------:R-:W-:Y:S01]  /*4b70*/  FFMA.FTZ R9, R151.reuse, R59, -R10 ;  /* 0x0000003b97097223 */ /* 0x040fe2000001080a */
[C---:B------:R-:W-:Y:S01]  /*4b80*/  FFMA.FTZ R8, R151.reuse, R57, -R8 ;  /* 0x0000003997087223 */ /* 0x040fe20000010808 */
[----:B------:R-:W-:Y:S01]  /*4b90*/  FFMA.FTZ R153, R151, R58, R153 ;  /* 0x0000003a97997223 */ /* 0x000fe20000010099 */
[----:B---3--:R-:W-:Y:S01]  /*4ba0*/  FADD.FTZ R11, R152, R11 ;  /* 0x0000000b980b7221 */ /* 0x008fe20000010000 */
[----:B--2---:R-:W-:Y:S01]  /*4bb0*/  FADD.FTZ R154, R154, R9 ;  /* 0x000000099a9a7221 */ /* 0x004fe20000010000 */
[----:B------:R-:W-:-:S04]  /*4bc0*/  ISETP.NE.AND P1, PT, R61, RZ, PT ;  /* 0x000000ff3d00720c */ /* 0x000fc80003f25270 */
[----:B------:R-:W-:Y:S02]  /*4bd0*/  FSEL R151, R57, R8, !P1 ;  /* 0x0000000839977208 */ /* 0x000fe40004800000 */
[----:B------:R-:W-:Y:S02]  /*4be0*/  FSEL R153, R58, R153, !P1 ;  /* 0x000000993a997208 */ /* 0x000fe40004800000 */
[----:B------:R-:W-:Y:S02]  /*4bf0*/  FSEL R154, R59, R154, !P1 ;  /* 0x0000009a3b9a7208 */ /* 0x000fe40004800000 */
[----:B------:R-:W-:Y:S01]  /*4c00*/  FSEL R152, R60, R11, !P1 ;  /* 0x0000000b3c987208 */ /* 0x000fe20004800000 */
[----:B------:R-:W-:Y:S06]  /*4c10*/  BRA `(.L_x_363) ;  /* 0x0000000000407947 */ /* 0x000fec0003800000 */
.L_x_362:
        /* <DEDUP_REMOVED lines=8> */
[----:B--2---:R-:W-:Y:S02]  /*4ca0*/  @!P1 MOV R154, R6 ;  /* 0x00000006009a9202 */ /* 0x004fe40000000f00 */
[-C--:B0-----:R-:W-:Y:S02]  /*4cb0*/  @!P1 MOV R151, R4.reuse ;  /* 0x0000000400979202 */ /* 0x081fe40000000f00 */
[----:B-1----:R-:W-:Y:S02]  /*4cc0*/  @!P1 MOV R153, R5 ;  /* 0x0000000500999202 */ /* 0x002fe40000000f00 */
[----:B---3--:R-:W-:Y:S01]  /*4cd0*/  @!P1 MOV R152, R7 ;  /* 0x0000000700989202 */ /* 0x008fe20000000f00 */
[C---:B----4-:R-:W-:Y:S01]  /*4ce0*/  FFMA.FTZ R4, R13.reuse, R4, -R10 ;  /* 0x000000040d047223 */ /* 0x050fe2000001080a */
[----:B------:R-:W-:Y:S01]  /*4cf0*/  FFMA.FTZ R5, R13, R5, R12 ;  /* 0x000000050d057223 */ /* 0x000fe2000001000c */
[----:B------:R-:W-:Y:S01]  /*4d00*/  FADD.FTZ R6, R11, R14 ;  /* 0x0000000e0b067221 */ /* 0x000fe20000010000 */
[----:B------:R-:W-:-:S07]  /*4d10*/  FADD.FTZ R7, R8, R9 ;  /* 0x0000000908077221 */ /* 0x000fce0000010000 */
.L_x_363:
[----:B------:R-:W-:Y:S05]  /*4d20*/  BSYNC.RECONVERGENT B0 ;  /* 0x0000000000007941 */ /* 0x000fea0003800200 */
.L_x_361:
        /* <DEDUP_REMOVED lines=107> */
[----:B------:R-:W0:Y:S01]  /*53e0*/  LDC.64 R8, c[0x0][0x480] ;  /* 0x00012000ff087b82 */ /* 0x000e220000000a00 */
[----:B------:R-:W-:Y:S01]  /*53f0*/  SHF.R.S32.HI R142, RZ, 0x1f, R104 ;  /* 0x0000001fff8e7819 */ /* 0x000fe20000011468 */
[----:B------:R1:W-:Y:S01]  /*5400*/  STS.128 [UR5], R4 ;  /* 0x00000004ff007988 */ /* 0x0003e20008000c05 */
[----:B------:R-:W-:-:S04]  /*5410*/  IADD3 R117, P1, PT, R45, R104, RZ ;  /* 0x000000682d757210 */ /* 0x000fc80007f3e0ff */
[----:B------:R-:W-:Y:S02]  /*5420*/  LEA.HI.X.SX32 R142, R45, R142, 0x1, P1 ;  /* 0x0000008e2d8e7211 */ /* 0x000fe400008f0eff */
[----:B0-----:R-:W-:-:S04]  /*5430*/  LEA R8, P1, R117, R8, 0x4 ;  /* 0x0000000875087211 */ /* 0x001fc800078220ff */
[----:B------:R-:W-:-:S05]  /*5440*/  LEA.HI.X R9, R117, R9, R142, 0x4, P1 ;  /* 0x0000000975097211 */ /* 0x000fca00008f248e */
[----:B------:R1:W-:Y:S04]  /*5450*/  STG.E.128 desc[UR16][R8.64], R4 ;  /* 0x0000000408007986 */ /* 0x0003e8000c101d10 */
.L_x_365:
[----:B------:R-:W-:Y:S05]  /*5460*/  BSYNC.RECONVERGENT B0 ;  /* 0x0000000000007941 */ /* 0x000fea0003800200 */
.L_x_364:
[----:B------:R-:W-:Y:S01]  /*5470*/  IADD3 R89, PT, PT, R89, 0x1, RZ ;  /* 0x0000000159597810 */ /* 0x000fe20007ffe0ff */
[C---:B------:R-:W-:Y:S01]  /*5480*/  FMUL.FTZ R34, R33.reuse, R34 ;  /* 0x0000002221227220 */ /* 0x040fe20000410000 */
[C---:B-1----:R-:W-:Y:S01]  /*5490*/  FMUL.FTZ R5, R33.reuse, R10 ;  /* 0x0000000a21057220 */ /* 0x042fe20000410000 */
[----:B------:R-:W-:Y:S01]  /*54a0*/  FMUL.FTZ R7, R33, R14 ;  /* 0x0000000e21077220 */ /* 0x000fe20000410000 */
[----:B------:R-:W-:Y:S01]  /*54b0*/  ISETP.NE.AND P1, PT, R89, RZ, PT ;  /* 0x000000ff5900720c */ /* 0x000fe20003f25270 */
[----:B------:R-:W-:Y:S01]  /*54c0*/  FADD.FTZ R8, RZ, R149 ;  /* 0x00000095ff087221 */ /* 0x000fe20000010000 */
[C---:B------:R-:W-:Y:S01]  /*54d0*/  FFMA.FTZ R34, R32.reuse, R3, -R34 ;  /* 0x0000000320227223 */ /* 0x040fe20000010822 */
[C---:B------:R-:W-:Y:S01]  /*54e0*/  FFMA.FTZ R5, R32.reuse, R11, -R5 ;  /* 0x0000000b20057223 */ /* 0x040fe20000010805 */
[C---:B------:R-:W-:Y:S01]  /*54f0*/  FFMA.FTZ R12, R32.reuse, R12, -R7 ;  /* 0x0000000c200c7223 */ /* 0x040fe20000010807 */
[C---:B------:R-:W-:Y:S01]  /*5500*/  FMUL.FTZ R3, R33.reuse, R0 ;  /* 0x0000000021037220 */ /* 0x040fe20000410000 */
        /* <DEDUP_REMOVED lines=11> */
[----:B------:R-:W-:Y:S01]  /*55c0*/  FMUL.FTZ R8, R33, R8 ;  /* 0x0000000821087220 */ /* 0x000fe20000410000 */
[C---:B------:R-:W-:Y:S01]  /*55d0*/  FFMA.FTZ R9, R32.reuse, R18, -R9 ;  /* 0x0000001220097223 */ /* 0x040fe20000010809 */
        /* <DEDUP_REMOVED lines=11> */
[----:B------:R-:W-:Y:S01]  /*5690*/  FFMA.FTZ R8, R32, R35, -R8 ;  /* 0x0000002320087223 */ /* 0x000fe20000010808 */
[----:B------:R-:W-:Y:S01]  /*56a0*/  LEA R79, P2, R2, R79, 0x3 ;  /* 0x0000004f024f7211 */ /* 0x000fe200078418ff */
[----:B------:R-:W-:Y:S01]  /*56b0*/  UIADD3 UR5, UPT, UPT, UR5, 0x10, URZ ;  /* 0x0000001005057890 */ /* 0x000fe2000fffe0ff */
[----:B------:R-:W-:Y:S01]  /*56c0*/  LEA R83, P3, R28, R83, 0x3 ;  /* 0x000000531c537211 */ /* 0x000fe200078618ff */
[----:B------:R-:W-:Y:S01]  /*56d0*/  FFMA.FTZ R96, R5, 2, R96 ;  /* 0x4000000005607823 */ /* 0x000fe20000010060 */
[----:B------:R-:W-:Y:S01]  /*56e0*/  LEA R87, P4, R30, R87, 0x3 ;  /* 0x000000571e577211 */ /* 0x000fe200078818ff */
        /* <DEDUP_REMOVED lines=15> */
[----:B------:R-:W-:-:S02]  /*57e0*/  IADD3 R104, PT, PT, R104, 0x1, RZ ;  /* 0x0000000168687810 */ /* 0x000fc40007ffe0ff */
[----:B------:R-:W-:Y:S02]  /*57f0*/  IADD3.X R77, PT, PT, R77, R120, RZ, P2, !PT ;  /* 0x000000784d4d7210 */ /* 0x000fe400017fe4ff */
[----:B------:R-:W-:Y:S02]  /*5800*/  IADD3.X R81, PT, PT, R81, R122, RZ, P3, !PT ;  /* 0x0000007a51517210 */ /* 0x000fe40001ffe4ff */
[----:B------:R-:W-:Y:S01]  /*5810*/  IADD3.X R85, PT, PT, R85, R124, RZ, P4, !PT ;  /* 0x0000007c55557210 */ /* 0x000fe200027fe4ff */
[----:B------:R-:W-:Y:S06]  /*5820*/  @P1 BRA `(.L_x_366) ;  /* 0xffffffd400e81947 */ /* 0x000fec000383ffff */
.L_x_360:
[----:B------:R-:W-:Y:S01]  /*5830*/  BAR.SYNC.DEFER_BLOCKING 0x0 ;  /* 0x0000000000007b1d */ /* 0x000fe20000010000 */
[----:B------:R-:W-:Y:S01]  /*5840*/  F2FP.F16.F32.PACK_AB R7, R115, R116 ;  /* 0x000000747307723e */ /* 0x000fe200000000ff */
[----:B------:R-:W-:Y:S01]  /*5850*/  HFMA2 R3, -RZ, RZ, 0, 0 ;  /* 0x00000000ff037431 */ /* 0x000fe200000001ff */
[----:B------:R-:W-:Y:S02]  /*5860*/  F2FP.F16.F32.PACK_AB R6, R75, R100 ;  /* 0x000000644b06723e */ /* 0x000fe400000000ff */
[----:B------:R-:W-:-:S03]  /*5870*/  F2FP.F16.F32.PACK_AB R5, R73, R98 ;  /* 0x000000624905723e */ /* 0x000fc600000000ff */
[----:B------:R-:W0:Y:S01]  /*5880*/  LDC.64 R16, c[0x0][0x420] ;  /* 0x00010800ff107b82 */ /* 0x000e220000000a00 */
[----:B------:R-:W-:Y:S01]  /*5890*/  F2FP.F16.F32.PACK_AB R4, R71, R96 ;  /* 0x000000604704723e */ /* 0x000fe200000000ff */
[----:B------:R-:W1:Y:S01]  /*58a0*/  LDCU UR5, c[0x0][0x394] ;  /* 0x00007280ff0577ac */ /* 0x000e620008000800 */
[----:B------:R-:W-:Y:S02]  /*58b0*/  F2FP.F16.F32.PACK_AB R95, R63, R86 ;  /* 0x000000563f5f723e */ /* 0x000fe400000000ff */
[----:B------:R-:W-:Y:S02]  /*58c0*/  F2FP.F16.F32.PACK_AB R94, R65, R88 ;  /* 0x00000058415e723e */ /* 0x000fe400000000ff */
[----:B------:R-:W-:Y:S01]  /*58d0*/  F2FP.F16.F32.PACK_AB R93, R67, R90 ;  /* 0x0000005a435d723e */ /* 0x000fe200000000ff */
[----:B------:R-:W2:Y:S01]  /*58e0*/  LDC.64 R18, c[0x0][0x428] ;  /* 0x00010a00ff127b82 */ /* 0x000ea20000000a00 */
[----:B------:R-:W-:Y:S02]  /*58f0*/  F2FP.F16.F32.PACK_AB R92, R69, R92 ;  /* 0x0000005c455c723e */ /* 0x000fe400000000ff */
[----:B------:R-:W-:-:S02]  /*5900*/  SHF.L.U32 R2, R43, 0xb, RZ ;  /* 0x0000000b2b027819 */ /* 0x000fc400000006ff */
[----:B------:R-:W-:Y:S02]  /*5910*/  IADD3 R43, PT, PT, R43, 0x1, RZ ;  /* 0x000000012b2b7810 */ /* 0x000fe40007ffe0ff */
[----:B------:R-:W-:Y:S01]  /*5920*/  IADD3 R44, P1, PT, R44, 0x1000, RZ ;  /* 0x000010002c2c7810 */ /* 0x000fe20007f3e0ff */
[----:B------:R-:W3:Y:S01]  /*5930*/  LDC.64 R20, c[0x0][0x478] ;  /* 0x00011e00ff147b82 */ /* 0x000ee20000000a00 */
[----:B------:R-:W-:Y:S01]  /*5940*/  IADD3 R46, P2, PT, R46, 0x1000, RZ ;  /* 0x000010002e2e7810 */ /* 0x000fe20007f5e0ff */
[----:B------:R3:W-:Y:S01]  /*5950*/  STS.128 [R36], R4 ;  /* 0x0000000424007388 */ /* 0x0007e20000000c00 */
[----:B------:R-:W-:Y:S02]  /*5960*/  IADD3.X R39, PT, PT, RZ, R39, RZ, P1, !PT ;  /* 0x00000027ff277210 */ /* 0x000fe40000ffe4ff */
[----:B------:R-:W-:Y:S01]  /*5970*/  IADD3.X R41, PT, PT, RZ, R41, RZ, P2, !PT ;  /* 0x00000029ff297210 */ /* 0x000fe200017fe4ff */
[----:B------:R-:W-:Y:S01]  /*5980*/  STS.128 [R36+0x10], R92 ;  /* 0x0000105c24007388 */ /* 0x000fe20000000c00 */
[----:B------:R-:W-:-:S03]  /*5990*/  NOP ;  /* 0x0000000000007918 */ /* 0x000fc60000000000 */
[----:B------:R-:W4:Y:S01]  /*59a0*/  LDS.128 R8, [R37] ;  /* 0x0000000025087984 */ /* 0x000f220000000c00 */
[----:B0-----:R-:W-:-:S03]  /*59b0*/  IMAD.WIDE.U32 R2, R16, UR18, R2 ;  /* 0x0000001210027c25 */ /* 0x001fc6000f8e0002 */
[----:B------:R-:W0:Y:S01]  /*59c0*/  LDS.128 R12, [R37+0x200] ;  /* 0x00020000250c7984 */ /* 0x000e220000000c00 */
[----:B------:R-:W-:Y:S02]  /*59d0*/  IMAD R3, R17, UR18, R3 ;  /* 0x0000001211037c24 */ /* 0x000fe4000f8e0203 */
[----:B--2---:R-:W-:-:S04]  /*59e0*/  IMAD.WIDE.U32 R2, R56, R18, R2 ;  /* 0x0000001238027225 */ /* 0x004fc800078e0002 */
[----:B------:R-:W-:Y:S01]  /*59f0*/  IMAD R0, R56, R19, R3 ;  /* 0x0000001338007224 */ /* 0x000fe200078e0203 */
[----:B---3--:R-:W-:-:S04]  /*5a00*/  LEA R4, P0, R2, R20, 0x1 ;  /* 0x0000001402047211 */ /* 0x008fc800078008ff */
[----:B------:R-:W-:Y:S02]  /*5a10*/  LEA.HI.X R5, R2, R21, R0, 0x1, P0 ;  /* 0x0000001502057211 */ /* 0x000fe400000f0c00 */
[----:B-1----:R-:W-:Y:S01]  /*5a20*/  ISETP.GE.AND P0, PT, R43, UR5, PT ;  /* 0x000000052b007c0c */ /* 0x002fe2000bf06270 */
[----:B------:R-:W-:-:S05]  /*5a30*/  IMAD.WIDE.U32 R2, R38, 0x10, R4 ;  /* 0x0000001026027825 */ /* 0x000fca00078e0004 */
[----:B----4-:R1:W-:Y:S04]  /*5a40*/  STG.E.128 desc[UR16][R2.64], R8 ;  /* 0x0000000802007986 */ /* 0x0103e8000c101d10 */
[----:B0-----:R1:W-:Y:S03]  /*5a50*/  STG.E.128 desc[UR16][R2.64+0x200], R12 ;  /* 0x0002000c02007986 */ /* 0x0013e6000c101d10 */
[----:B------:R-:W-:Y:S05]  /*5a60*/  @!P0 BRA `(.L_x_367) ;  /* 0xffffffa8009c8947 */ /* 0x000fea000383ffff */
[----:B------:R-:W-:Y:S05]  /*5a70*/  EXIT ;  /* 0x000000000000794d */ /* 0x000fea0003800000 */
.L_x_368:
        /* <DEDUP_REMOVED lines=16> */
.L_x_5006:


//--------------------- .text._Z25selective_scan_fwd_kernelI32Selective_Scan_fwd_kernel_traitsILi128ELi16ELi1ELb1ELb0ELb0ELb1EN3c104HalfENS1_7complexIfEEEEv13SSMParamsBase --------------------------
	.section	.text._Z25selective_scan_fwd_kernelI32Selective_Scan_fwd_kernel_traitsILi128ELi16ELi1ELb1ELb0ELb0ELb1EN3c104HalfENS1_7complexIfEEEEv13SSMParamsBase,"ax",@progbits
	.align	128
        .global         _Z25selective_scan_fwd_kernelI32Selective_Scan_fwd_kernel_traitsILi128ELi16ELi1ELb1ELb0ELb0ELb1EN3c104HalfENS1_7complexIfEEEEv13SSMParamsBase
        .type           _Z25selective_scan_fwd_kernelI32Selective_Scan_fwd_kernel_traitsILi128ELi16ELi1ELb1ELb0ELb0ELb1EN3c104HalfENS1_7complexIfEEEEv13SSMParamsBase,@function
        .size           _Z25selective_scan_fwd_kernelI32Selective_Scan_fwd_kernel_traitsILi128ELi16ELi1ELb1ELb0ELb0ELb1EN3c104HalfENS1_7complexIfEEEEv13SSMParamsBase,(.L_x_5007 - _Z25selective_scan_fwd_kernelI32Selective_Scan_fwd_kernel_traitsILi128ELi16ELi1ELb1ELb0ELb0ELb1EN3c104HalfENS1_7complexIfEEEEv13SSMParamsBase)
        .other          _Z25selective_scan_fwd_kernelI32Selective_Scan_fwd_kernel_traitsILi128ELi16ELi1ELb1ELb0ELb0ELb1EN3c104HalfENS1_7complexIfEEEEv13SSMParamsBase,@"STO_CUDA_ENTRY STV_DEFAULT"
_Z25selective_scan_fwd_kernelI32Selective_Scan_fwd_kernel_traitsILi128ELi16ELi1ELb1ELb0ELb0ELb1EN3c104HalfENS1_7complexIfEEEEv13SSMParamsBase:
.text._Z25selective_scan_fwd_kernelI32Selective_Scan_fwd_kernel_traitsILi128ELi16ELi1ELb1ELb0ELb0ELb1EN3c104HalfENS1_7complexIfEEEEv13SSMParamsBase:
        /* <DEDUP_REMOVED lines=78> */
.L_x_408:
[----:B------:R-:W-:Y:S01]  /*04e0*/  BAR.SYNC.DEFER_BLOCKING 0x0 ;  /* 0x0000000000007b1d */ /* 0x000fe20000010000 */
[----:B0-----:R-:W-:Y:S02]  /*04f0*/  MOV R2, R46 ;  /* 0x0000002e00027202 */ /* 0x001fe40000000f00 */
[----:B------:R-:W-:-:S03]  /*0500*/  MOV R3, R41 ;  /* 0x0000002900037202 */ /* 0x000fc60000000f00 */
[----:B------:R-:W0:Y:S01]  /*0510*/  S2R R77, SR_LANEID ;  /* 0x00000000004d7919 */ /* 0x000e220000000000 */
[----:B------:R-:W-:Y:S01]  /*0520*/  IMAD.WIDE.U32 R2, R38, 0x10, R2 ;  /* 0x0000001026027825 */ /* 0x000fe200078e0002 */
[----:B------:R-:W1:Y:S01]  /*0530*/  S2UR UR5, SR_CgaCtaId ;  /* 0x00000000000579c3 */ /* 0x000e620000008800 */
[----:B------:R-:W-:-:S07]  /*0540*/  UMOV UR4, 0x400 ;  /* 0x0000040000047882 */ /* 0x000fce0000000000 */
[----:B------:R-:W2:Y:S01]  /*0550*/  LDC R0, c[0x0][0x38c] ;  /* 0x0000e300ff007b82 */ /* 0x000ea20000000800 */
[----:B------:R-:W3:Y:S04]  /*0560*/  LDG.E.128 R4, desc[UR16][R2.64] ;  /* 0x0000001002047981 */ /* 0x000ee8000c1e1d00 */
[----:B------:R4:W2:Y:S01]  /*0570*/  LDG.E.128 R16, desc[UR16][R2.64+0x200] ;  /* 0x0002001002107981 */ /* 0x0008a2000c1e1d00 */
[----:B-1----:R-:W-:Y:S01]  /*0580*/  ULEA UR4, UR5, UR4, 0x18 ;  /* 0x0000000405047291 */ /* 0x002fe2000f8ec0ff */
[----:B----4-:R-:W-:Y:S02]  /*0590*/  MOV R2, R44 ;  /* 0x0000002c00027202 */ /* 0x010fe40000000f00 */
[----:B0-----:R-:W-:Y:S02]  /*05a0*/  IADD3 R37, PT, PT, R42, R77, RZ ;  /* 0x0000004d2a257210 */ /* 0x001fe40007ffe0ff */
[----:B------:R-:W-:-:S02]  /*05b0*/  MOV R3, R39 ;  /* 0x0000002700037202 */ /* 0x000fc40000000f00 */
[----:B------:R-:W-:Y:S01]  /*05c0*/  LEA R37, R37, UR4, 0x4 ;  /* 0x0000000425257c11 */ /* 0x000fe2000f8e20ff */
[----:B------:R-:W-:-:S03]  /*05d0*/  IMAD.WIDE.U32 R20, R38, 0x10, R2 ;  /* 0x0000001026147825 */ /* 0x000fc600078e0002 */
[----:B------:R-:W-:Y:S01]  /*05e0*/  LEA R36, R77, R37, 0x4 ;  /* 0x000000254d247211 */ /* 0x000fe200078e20ff */
[----:B---3--:R-:W-:Y:S04]  /*05f0*/  STS.128 [R37], R4 ;  /* 0x0000000425007388 */ /* 0x008fe80000000c00 */
[----:B--2---:R-:W-:Y:S01]  /*0600*/  STS.128 [R37+0x200], R16 ;  /* 0x0002001025007388 */ /* 0x004fe20000000c00 */
[----:B------:R-:W-:-:S03]  /*0610*/  NOP ;  /* 0x0000000000007918 */ /* 0x000fc60000000000 */
[----:B------:R-:W-:Y:S04]  /*0620*/  LDS.128 R12, [R36] ;  /* 0x00000000240c7984 */ /* 0x000fe80000000c00 */
[----:B------:R-:W-:Y:S01]  /*0630*/  LDS.128 R8, [R36+0x10] ;  /* 0x0000100024087984 */ /* 0x000fe20000000c00 */
[----:B------:R-:W-:Y:S06]  /*0640*/  BAR.SYNC.DEFER_BLOCKING 0x0 ;  /* 0x0000000000007b1d */ /* 0x000fec0000010000 */
[----:B------:R-:W2:Y:S04]  /*0650*/  LDG.E.128 R24, desc[UR16][R20.64] ;  /* 0x0000001014187981 */ /* 0x000ea8000c1e1d00 */
[----:B------:R-:W3:Y:S01]  /*0660*/  LDG.E.128 R28, desc[UR16][R20.64+0x200] ;  /* 0x00020010141c7981 */ /* 0x000ee2000c1e1d00 */
[----:B------:R-:W-:Y:S01]  /*0670*/  BSSY.RECONVERGENT B0, `(.L_x_369) ;  /* 0x0000038000007945 */ /* 0x000fe20003800200 */
[----:B------:R-:W-:-:S02]  /*0680*/  ISETP.GE.AND P5, PT, R0, 0x1, PT ;  /* 0x000000010000780c */ /* 0x000fc40003fa6270 */
        /* <DEDUP_REMOVED lines=54> */
.L_x_370:
[----:B------:R-:W-:Y:S05]  /*09f0*/  BSYNC.RECONVERGENT B0 ;  /* 0x0000000000007941 */ /* 0x000fea0003800200 */
.L_x_369:
        /* <DEDUP_REMOVED lines=37> */
.L_x_372:
[----:B------:R-:W-:Y:S05]  /*0c50*/  BSYNC.RECONVERGENT B0 ;  /* 0x0000000000007941 */ /* 0x000fea0003800200 */
.L_x_371:
        /* <DEDUP_REMOVED lines=35> */
.L_x_374:
[----:B------:R-:W-:Y:S05]  /*0e90*/  BSYNC.RECONVERGENT B0 ;  /* 0x0000000000007941 */ /* 0x000fea0003800200 */
.L_x_373:
        /* <DEDUP_REMOVED lines=37> */
.L_x_376:
[----:B------:R-:W-:Y:S05]  /*10f0*/  BSYNC.RECONVERGENT B0 ;  /* 0x0000000000007941 */ /* 0x000fea0003800200 */
.L_x_375:
        /* <DEDUP_REMOVED lines=35> */
.L_x_378:
[----:B------:R-:W-:Y:S05]  /*1330*/  BSYNC.RECONVERGENT B0 ;  /* 0x0000000000007941 */ /* 0x000fea0003800200 */
.L_x_377:
        /* <DEDUP_REMOVED lines=41> */
.L_x_380:
[----:B------:R-:W-:Y:S05]  /*15d0*/  BSYNC.RECONVERGENT B0 ;  /* 0x0000000000007941 */ /* 0x000fea0003800200 */
.L_x_379:
        /* <DEDUP_REMOVED lines=39> */
.L_x_382:
[----:B------:R-:W-:Y:S05]  /*1850*/  BSYNC.RECONVERGENT B0 ;  /* 0x0000000000007941 */ /* 0x000fea0003800200 */
.L_x_381:
        /* <DEDUP_REMOVED lines=41> */
.L_x_384:
[----:B------:R-:W-:Y:S05]  /*1af0*/  BSYNC.RECONVERGENT B0 ;  /* 0x0000000000007941 */ /* 0x000fea0003800200 */
.L_x_383:
        /* <DEDUP_REMOVED lines=39> */
.L_x_386:
[----:B------:R-:W-:Y:S05]  /*1d70*/  BSYNC.RECONVERGENT B0 ;  /* 0x0000000000007941 */ /* 0x000fea0003800200 */
.L_x_385:
        /* <DEDUP_REMOVED lines=41> */
.L_x_388:
[----:B------:R-:W-:Y:S05]  /*2010*/  BSYNC.RECONVERGENT B0 ;  /* 0x0000000000007941 */ /* 0x000fea0003800200 */
.L_x_387:
        /* <DEDUP_REMOVED lines=39> */
.L_x_390:
[----:B------:R-:W-:Y:S05]  /*2290*/  BSYNC.RECONVERGENT B0 ;  /* 0x0000000000007941 */ /* 0x000fea0003800200 */
.L_x_389:
        /* <DEDUP_REMOVED lines=44> */
.L_x_392:
[----:B------:R-:W-:Y:S05]  /*2560*/  BSYNC.RECONVERGENT B0 ;  /* 0x0000000000007941 */ /* 0x000fea0003800200 */
.L_x_391:
        /* <DEDUP_REMOVED lines=32> */
.L_x_394:
[----:B------:R-:W-:Y:S05]  /*2770*/  BSYNC.RECONVERGENT B0 ;  /* 0x0000000000007941 */ /* 0x000fea0003800200 */
.L_x_393:
        /* <DEDUP_REMOVED lines=32> */
.L_x_396:
[----:B------:R-:W-:Y:S05]  /*2980*/  BSYNC.RECONVERGENT B0 ;  /* 0x0000000000007941 */ /* 0x000fea0003800200 */
.L_x_395:
        /* <DEDUP_REMOVED lines=32> */
.L_x_398:
[----:B------:R-:W-:Y:S05]  /*2b90*/  BSYNC.RECONVERGENT B0 ;  /* 0x0000000000007941 */ /* 0x000fea0003800200 */
.L_x_397:
        /* <DEDUP_REMOVED lines=32> */
.L_x_400:
[----:B------:R-:W-:Y:S05]  /*2da0*/  BSYNC.RECONVERGENT B0 ;  /* 0x0000000000007941 */ /* 0x000fea0003800200 */
.L_x_399:
        /* <DEDUP_REMOVED lines=37> */
.L_x_407:
        /* <DEDUP_REMOVED lines=203> */
[----:B------:R-:W-:Y:S01]  /*3cb0*/  FMUL.FTZ R10, R134, R9 ;  /* 0x00000009860a7220 */ /* 0x000fe20000410000 */
[----:B------:R-:W-:Y:S01]  /*3cc0*/  FADD.FTZ R13, RZ, R14 ;  /* 0x0000000eff0d7221 */ /* 0x000fe20000010000 */
[----:B------:R-:W-:Y:S01]  /*3cd0*/  MOV R6, R85 ;  /* 0x0000005500067202 */ /* 0x000fe20000000f00 */
[----:B------:R-:W2:Y:S01]  /*3ce0*/  MUFU.EX2 R16, R16 ;  /* 0x0000001000107308 */ /* 0x000ea20000000800 */
[----:B------:R-:W-:Y:S01]  /*3cf0*/  MOV R7, R83 ;  /* 0x0000005300077202 */ /* 0x000fe20000000f00 */
[----:B------:R-:W-:Y:S01]  /*3d00*/  FMUL.FTZ R15, R140, R13 ;  /* 0x0000000d8c0f7220 */ /* 0x000fe20000410000 */
[----:B------:R-:W-:-:S02]  /*3d10*/  MOV R4, R81 ;  /* 0x0000005100047202 */ /* 0x000fc40000000f00 */
[----:B------:R-:W-:Y:S01]  /*3d20*/  MOV R5, R79 ;  /* 0x0000004f00057202 */ /* 0x000fe20000000f00 */
[-C--:B------:R-:W-:Y:S01]  /*3d30*/  FFMA.FTZ R14, R138, R11.reuse, -R15 ;  /* 0x0000000b8a0e7223 */ /* 0x080fe2000001080f */
[----:B------:R-:W-:Y:S01]  /*3d40*/  FMUL.FTZ R11, R140, R11 ;  /* 0x0000000b8c0b7220 */ /* 0x000fe20000410000 */
[-C--:B------:R-:W-:Y:S01]  /*3d50*/  FMUL.FTZ R12, R134, R8.reuse ;  /* 0x00000008860c7220 */ /* 0x080fe20000410000 */
[----:B------:R-:W-:Y:S01]  /*3d60*/  FFMA.FTZ R10, R135, R8, -R10 ;  /* 0x00000008870a7223 */ /* 0x000fe2000001080a */
[----:B------:R-:W-:Y:S01]  /*3d70*/  FADD.FTZ R14, R107, R14 ;  /* 0x0000000e6b0e7221 */ /* 0x000fe20000010000 */
[----:B------:R-:W-:Y:S01]  /*3d80*/  FFMA.FTZ R11, R138, R13, R11 ;  /* 0x0000000d8a0b7223 */ /* 0x000fe2000001000b */
[----:B------:R-:W-:Y:S01]  /*3d90*/  FFMA.FTZ R12, R135, R9, R12 ;  /* 0x00000009870c7223 */ /* 0x000fe2000001000c */
[----:B------:R1:W3:Y:S01]  /*3da0*/  LDG.E.64 R32, desc[UR16][R6.64] ;  /* 0x0000001006207981 */ /* 0x0002e2000c1e1b00 */
[----:B------:R-:W-:Y:S01]  /*3db0*/  FMUL.FTZ R8, R142, R14 ;  /* 0x0000000e8e087220 */ /* 0x000fe20000410000 */
[----:B------:R-:W-:Y:S01]  /*3dc0*/  FADD.FTZ R11, RZ, R11 ;  /* 0x0000000bff0b7221 */ /* 0x000fe20000010000 */
[C---:B--2---:R-:W-:Y:S01]  /*3dd0*/  FMUL.FTZ R147, R16.reuse, R147 ;  /* 0x0000009310937220 */ /* 0x044fe20000410000 */
[----:B------:R2:W3:Y:S01]  /*3de0*/  LDG.E.64 R34, desc[UR16][R4.64] ;  /* 0x0000001004227981 */ /* 0x0004e2000c1e1b00 */
[----:B0-----:R-:W-:Y:S01]  /*3df0*/  FMUL.FTZ R145, R16, R145 ;  /* 0x0000009110917220 */ /* 0x001fe20000410000 */
[-C--:B------:R-:W-:Y:S01]  /*3e00*/  FMUL.FTZ R9, R142, R11.reuse ;  /* 0x0000000b8e097220 */ /* 0x080fe20000410000 */
[C---:B------:R-:W-:Y:S01]  /*3e10*/  FFMA.FTZ R8, R141.reuse, R11, R8 ;  /* 0x0000000b8d087223 */ /* 0x040fe20000010008 */
[C---:B-1----:R-:W-:Y:S01]  /*3e20*/  FMUL.FTZ R6, R132.reuse, R10 ;  /* 0x0000000a84067220 */ /* 0x042fe20000410000 */
[----:B------:R-:W-:Y:S01]  /*3e30*/  FMUL.FTZ R7, R132, R12 ;  /* 0x0000000c84077220 */ /* 0x000fe20000410000 */
[----:B------:R-:W-:-:S02]  /*3e40*/  FFMA.FTZ R14, R141, R14, -R9 ;  /* 0x0000000e8d0e7223 */ /* 0x000fc40000010809 */
[C---:B--2---:R-:W-:Y:S01]  /*3e50*/  FFMA.FTZ R5, R133.reuse, R12, R6 ;  /* 0x0000000c85057223 */ /* 0x044fe20000010006 */
[----:B------:R-:W-:Y:S01]  /*3e60*/  FFMA.FTZ R7, R133, R10, -R7 ;  /* 0x0000000a85077223 */ /* 0x000fe20000010807 */
[----:B------:R-:W-:Y:S01]  /*3e70*/  FADD.FTZ R10, RZ, R8 ;  /* 0x00000008ff0a7221 */ /* 0x000fe20000010000 */
[----:B------:R-:W-:Y:S01]  /*3e80*/  FADD.FTZ R14, R105, R14 ;  /* 0x0000000e690e7221 */ /* 0x000fe20000010000 */
[C---:B------:R-:W-:Y:S01]  /*3e90*/  FMUL.FTZ R9, R136.reuse, R5 ;  /* 0x0000000588097220 */ /* 0x040fe20000410000 */
[-C--:B------:R-:W-:Y:S01]  /*3ea0*/  FMUL.FTZ R6, R136, R7.reuse ;  /* 0x0000000788067220 */ /* 0x080fe20000410000 */
[----:B------:R-:W-:Y:S02]  /*3eb0*/  FMUL.FTZ R8, R144, R10 ;  /* 0x0000000a90087220 */ /* 0x000fe40000410000 */
        /* <DEDUP_REMOVED lines=217> */
.L_x_403:
        /* <DEDUP_REMOVED lines=16> */
.L_x_404:
[----:B------:R-:W-:Y:S05]  /*4d50*/  BSYNC.RECONVERGENT B0 ;  /* 0x0000000000007941 */ /* 0x000fea0003800200 */
.L_x_402:
        /* <DEDUP_REMOVED lines=115> */
.L_x_406:
[----:B------:R-:W-:Y:S05]  /*5490*/  BSYNC.RECONVERGENT B0 ;  /* 0x0000000000007941 */ /* 0x000fea0003800200 */
.L_x_405:
        /* <DEDUP_REMOVED lines=60> */
.L_x_401:
        /* <DEDUP_REMOVED lines=13> */
[----:B------:R-:W-:-:S05]  /*5930*/  SHF.L.U32 R2, R43, 0xb, RZ ;  /* 0x0000000b2b027819 */ /* 0x000fca00000006ff */
[----:B------:R-:W3:Y:S01]  /*5940*/  LDC.64 R28, c[0x0][0x478] ;  /* 0x00011e00ff1c7b82 */ /* 0x000ee20000000a00 */
[----:B------:R0:W-:Y:S04]  /*5950*/  STS.128 [R36], R4 ;  /* 0x0000000424007388 */ /* 0x0001e80000000c00 */
[----:B------:R-:W-:Y:S01]  /*5960*/  STS.128 [R36+0x10], R8 ;  /* 0x0000100824007388 */ /* 0x000fe20000000c00 */
[----:B------:R-:W-:-:S03]  /*5970*/  NOP ;  /* 0x0000000000007918 */ /* 0x000fc60000000000 */
[----:B------:R-:W4:Y:S01]  /*5980*/  LDS.128 R12, [R37] ;  /* 0x00000000250c7984 */ /* 0x000f220000000c00 */
[----:B------:R-:W5:Y:S03]  /*5990*/  LDC.64 R24, c[0x0][0x410] ;  /* 0x00010400ff187b82 */ /* 0x000f660000000a00 */
[----:B------:R-:W1:Y:S01]  /*59a0*/  LDS.128 R16, [R37+0x200] ;  /* 0x0002000025107984 */ /* 0x000e620000000c00 */
[----:B0-----:R-:W-:-:S04]  /*59b0*/  IMAD.WIDE.U32 R4, R20, UR18, R2 ;  /* 0x0000001214047c25 */ /* 0x001fc8000f8e0002 */
[----:B------:R-:W-:Y:S01]  /*59c0*/  IMAD R5, R21, UR18, R5 ;  /* 0x0000001215057c24 */ /* 0x000fe2000f8e0205 */
[----:B------:R-:W0:Y:S01]  /*59d0*/  LDC.64 R26, c[0x0][0x418] ;  /* 0x00010600ff1a7b82 */ /* 0x000e220000000a00 */
[----:B--2---:R-:W-:-:S04]  /*59e0*/  IMAD.WIDE.U32 R4, R56, R22, R4 ;  /* 0x0000001638047225 */ /* 0x004fc800078e0004 */
[----:B------:R-:W-:Y:S01]  /*59f0*/  IMAD R5, R56, R23, R5 ;  /* 0x0000001738057224 */ /* 0x000fe200078e0205 */
[C---:B---3--:R-:W-:Y:S02]  /*5a00*/  LEA R28, P0, R4.reuse, R28, 0x1 ;  /* 0x0000001c041c7211 */ /* 0x048fe400078008ff */
[----:B------:R-:W2:Y:S02]  /*5a10*/  LDC.64 R30, c[0x0][0x488] ;  /* 0x00012200ff1e7b82 */ /* 0x000ea40000000a00 */
[----:B------:R-:W-:Y:S01]  /*5a20*/  LEA.HI.X R29, R4, R29, R5, 0x1, P0 ;  /* 0x0000001d041d7211 */ /* 0x000fe200000f0c05 */
[----:B-----5:R-:W-:-:S04]  /*5a30*/  IMAD.WIDE.U32 R6, R24, UR18, R2 ;  /* 0x0000001218067c25 */ /* 0x020fc8000f8e0002 */
[----:B------:R-:W-:-:S04]  /*5a40*/  IMAD.WIDE.U32 R28, R38, 0x10, R28 ;  /* 0x00000010261c7825 */ /* 0x000fc800078e001c */
[----:B------:R-:W-:Y:S02]  /*5a50*/  IMAD R7, R25, UR18, R7 ;  /* 0x0000001219077c24 */ /* 0x000fe4000f8e0207 */
[C---:B0-----:R-:W-:Y:S01]  /*5a60*/  IMAD.WIDE.U32 R6, R56.reuse, R26, R6 ;  /* 0x0000001a38067225 */ /* 0x041fe200078e0006 */
[----:B----4-:R-:W-:Y:S03]  /*5a70*/  STG.E.128 desc[UR16][R28.64], R12 ;  /* 0x0000000c1c007986 */ /* 0x010fe6000c101d10 */
[----:B------:R-:W-:Y:S01]  /*5a80*/  IMAD R0, R56, R27, R7 ;  /* 0x0000001b38007224 */ /* 0x000fe200078e0207 */
[C---:B--2---:R-:W-:Y:S01]  /*5a90*/  LEA R30, P1, R6.reuse, R30, 0x1 ;  /* 0x0000001e061e7211 */ /* 0x044fe200078208ff */
[----:B-1----:R-:W-:Y:S03]  /*5aa0*/  STG.E.128 desc[UR16][R28.64+0x200], R16 ;  /* 0x000200101c007986 */ /* 0x002fe6000c101d10 */
[----:B------:R-:W-:-:S03]  /*5ab0*/  LEA.HI.X R31, R6, R31, R0, 0x1, P1 ;  /* 0x0000001f061f7211 */ /* 0x000fc600008f0c00 */
[----:B------:R-:W-:Y:S01]  /*5ac0*/  IMAD.WIDE.U32 R30, R38, 0x10, R30 ;  /* 0x00000010261e7825 */ /* 0x000fe200078e001e */
[----:B------:R-:W-:Y:S06]  /*5ad0*/  BAR.SYNC.DEFER_BLOCKING 0x0 ;  /* 0x0000000000007b1d */ /* 0x000fec0000010000 */
[----:B------:R-:W2:Y:S04]  /*5ae0*/  LDG.E.128 R4, desc[UR16][R30.64] ;  /* 0x000000101e047981 */ /* 0x000ea8000c1e1d00 */
[----:B------:R-:W3:Y:S01]  /*5af0*/  LDG.E.128 R8, desc[UR16][R30.64+0x200] ;  /* 0x000200101e087981 */ /* 0x000ee2000c1e1d00 */
[----:B------:R-:W-:-:S02]  /*5b00*/  IADD3 R43, PT, PT, R43, 0x1, RZ ;  /* 0x000000012b2b7810 */ /* 0x000fc40007ffe0ff */
[----:B------:R-:W-:Y:S02]  /*5b10*/  IADD3 R44, P1, PT, R44, 0x1000, RZ ;  /* 0x000010002c2c7810 */ /* 0x000fe40007f3e0ff */
[----:B------:R-:W-:Y:S02]  /*5b20*/  IADD3 R46, P2, PT, R46, 0x1000, RZ ;  /* 0x000010002e2e7810 */ /* 0x000fe40007f5e0ff */
[----:B------:R-:W-:Y:S02]  /*5b30*/  IADD3.X R39, PT, PT, RZ, R39, RZ, P1, !PT ;  /* 0x00000027ff277210 */ /* 0x000fe40000ffe4ff */
[----:B------:R-:W-:Y:S01]  /*5b40*/  IADD3.X R41, PT, PT, RZ, R41, RZ, P2, !PT ;  /* 0x00000029ff297210 */ /* 0x000fe200017fe4ff */
[----:B--2---:R-:W-:Y:S04]  /*5b50*/  STS.128 [R37], R4 ;  /* 0x0000000425007388 */ /* 0x004fe80000000c00 */
[----:B---3--:R-:W-:Y:S01]  /*5b60*/  STS.128 [R37+0x200], R8 ;  /* 0x0002000825007388 */ /* 0x008fe20000000c00 */
[----:B------:R-:W-:-:S03]  /*5b70*/  NOP ;  /* 0x0000000000007918 */ /* 0x000fc60000000000 */
[----:B------:R-:W0:Y:S04]  /*5b80*/  LDS.128 R20, [R36] ;  /* 0x0000000024147984 */ /* 0x000e280000000c00 */
[----:B------:R-:W1:Y:S01]  /*5b90*/  LDS.128 R24, [R36+0x10] ;  /* 0x0000100024187984 */ /* 0x000e620000000c00 */
[----:B0-----:R-:W-:Y:S02]  /*5ba0*/  HADD2.F32 R6, -RZ, R22.H0_H0 ;  /* 0x20000016ff067230 */ /* 0x001fe40000004100 */
[----:B------:R-:W-:Y:S02]  /*5bb0*/  HADD2.F32 R0, -RZ, R20.H0_H0 ;  /* 0x20000014ff007230 */ /* 0x000fe40000004100 */
[----:B-1----:R-:W-:Y:S02]  /*5bc0*/  HADD2.F32 R15, -RZ, R24.H0_H0 ;  /* 0x20000018ff0f7230 */ /* 0x002fe40000004100 */
[----:B------:R-:W-:Y:S01]  /*5bd0*/  FMUL.FTZ R7, R6, -1.4426950216293334961 ;  /* 0xbfb8aa3b06077820 */ /* 0x000fe20000410000 */
[----:B------:R-:W-:-:S02]  /*5be0*/  HADD2.F32 R18, -RZ, R25.H0_H0 ;  /* 0x20000019ff127230 */ /* 0x000fc40000004100 */
[----:B------:R-:W-:Y:S01]  /*5bf0*/  FMUL.FTZ R12, R0, -1.4426950216293334961 ;  /* 0xbfb8aa3b000c7820 */ /* 0x000fe20000410000 */
[--C-:B------:R-:W-:Y:S02]  /*5c00*/  HADD2.F32 R29, -RZ, R26.reuse.H0_H0 ;  /* 0x2000001aff1d7230 */ /* 0x100fe40000004100 */
[----:B------:R-:W-:Y:S01]  /*5c10*/  FMUL.FTZ R16, R15, -1.4426950216293334961 ;  /* 0xbfb8aa3b0f107820 */ /* 0x000fe20000410000 */
[----:B------:R-:W-:Y:S02]  /*5c20*/  HADD2.F32 R30, -RZ, R26.H1_H1 ;  /* 0x3000001aff1e7230 */ /* 0x000fe40000004100 */
[----:B------:R-:W-:Y:S01]  /*5c30*/  FMUL.FTZ R19, R18, -1.4426950216293334961 ;  /* 0xbfb8aa3b12137820 */ /* 0x000fe20000410000 */
[----:B------:R-:W-:Y:S02]  /*5c40*/  HADD2.F32 R20, -RZ, R20.H1_H1 ;  /* 0x30000014ff147230 */ /* 0x000fe40000004100 */
[----:B------:R-:W-:Y:S01]  /*5c50*/  FMUL.FTZ R26, R29, -1.4426950216293334961 ;  /* 0xbfb8aa3b1d1a7820 */ /* 0x000fe20000410000 */
[----:B------:R-:W-:Y:S01]  /*5c60*/  HADD2.F32 R10, -RZ, R23.H0_H0 ;  /* 0x20000017ff0a7230 */ /* 0x000fe20000004100 */
[----:B------:R-:W0:Y:S01]  /*5c70*/  MUFU.EX2 R7, R7 ;  /* 0x0000000700077308 */ /* 0x000e220000000800 */
[----:B------:R-:W-:-:S02]  /*5c80*/  HADD2.F32 R24, -RZ, R24.H1_H1 ;  /* 0x30000018ff187230 */ /* 0x000fc40000004100 */
[----:B------:R-:W-:Y:S01]  /*5c90*/  FMUL.FTZ R13, R20, -1.4426950216293334961 ;  /* 0xbfb8aa3b140d7820 */ /* 0x000fe20000410000 */
[----:B------:R-:W-:Y:S02]  /*5ca0*/  HADD2.F32 R25, -RZ, R25.H1_H1 ;  /* 0x30000019ff197230 */ /* 0x000fe40000004100 */
[----:B------:R-:W-:Y:S01]  /*5cb0*/  FMUL.FTZ R9, R10, -1.4426950216293334961 ;  /* 0xbfb8aa3b0a097820 */ /* 0x000fe20000410000 */
[--C-:B------:R-:W-:Y:S02]  /*5cc0*/  HADD2.F32 R31, -RZ, R27.reuse.H0_H0 ;  /* 0x2000001bff1f7230 */ /* 0x100fe40000004100 */
[----:B------:R-:W-:Y:S01]  /*5cd0*/  FMUL.FTZ R17, R24, -1.4426950216293334961 ;  /* 0xbfb8aa3b18117820 */ /* 0x000fe20000410000 */
[----:B------:R-:W-:Y:S02]  /*5ce0*/  HADD2.F32 R33, -RZ, R27.H1_H1 ;  /* 0x3000001bff217230 */ /* 0x000fe40000004100 */
[----:B------:R-:W-:Y:S01]  /*5cf0*/  FMUL.FTZ R27, R30, -1.4426950216293334961 ;  /* 0xbfb8aa3b1e1b7820 */ /* 0x000fe20000410000 */
[----:B------:R-:W-:-:S02]  /*5d00*/  HADD2.F32 R14, -RZ, R21.H0_H0 ;  /* 0x20000015ff0e7230 */ /* 0x000fc40000004100 */
[----:B------:R-:W-:Y:S01]  /*5d10*/  FMUL.FTZ R28, R25, -1.4426950216293334961 ;  /* 0xbfb8aa3b191c7820 */ /* 0x000fe20000410000 */
[----:B------:R-:W-:Y:S02]  /*5d20*/  HADD2.F32 R23, -RZ, R23.H1_H1 ;  /* 0x30000017ff177230 */ /* 0x000fe40000004100 */
[----:B------:R-:W-:Y:S01]  /*5d30*/  FMUL.FTZ R32, R31, -1.4426950216293334961 ;  /* 0xbfb8aa3b1f207820 */ /* 0x000fe20000410000 */
[----:B------:R-:W-:Y:S02]  /*5d40*/  HADD2.F32 R21, -RZ, R21.H1_H1 ;  /* 0x30000015ff157230 */ /* 0x000fe40000004100 */
[----:B------:R-:W-:Y:S01]  /*5d50*/  FMUL.FTZ R34, R33, -1.4426950216293334961 ;  /* 0xbfb8aa3b21227820 */ /* 0x000fe20000410000 */
[----:B------:R-:W-:Y:S02]  /*5d60*/  HADD2.F32 R22, -RZ, R22.H1_H1 ;  /* 0x30000016ff167230 */ /* 0x000fe40000004100 */
[----:B------:R-:W-:Y:S01]  /*5d70*/  FMUL.FTZ R4, R14, -1.4426950216293334961 ;  /* 0xbfb8aa3b0e047820 */ /* 0x000fe20000410000 */
[----:B------:R-:W-:Y:S01]  /*5d80*/  FMUL.FTZ R11, R23, -1.4426950216293334961 ;  /* 0xbfb8aa3b170b7820 */ /* 0x000fe20000410000 */
[----:B------:R-:W-:Y:S01]  /*5d90*/  FMUL.FTZ R5, R21, -1.4426950216293334961 ;  /* 0xbfb8aa3b15057820 */ /* 0x000fe20000410000 */
[----:B------:R-:W1:Y:S01]  /*5da0*/  MUFU.EX2 R12, R12 ;  /* 0x0000000c000c7308 */ /* 0x000e620000000800 */
[----:B------:R-:W-:Y:S01]  /*5db0*/  FMUL.FTZ R8, R22, -1.4426950216293334961 ;  /* 0xbfb8aa3b16087820 */ /* 0x000fe20000410000 */
[----:B0-----:R-:W-:-:S02]  /*5dc0*/  FADD.FTZ R7, R7, 1 ;  /* 0x3f80000007077421 */ /* 0x001fc40000010000 */
[----:B------:R-:W0:Y:S04]  /*5dd0*/  MUFU.EX2 R26, R26 ;  /* 0x0000001a001a7308 */ /* 0x000e280000000800 */
[----:B------:R-:W2:Y:S04]  /*5de0*/  MUFU.EX2 R27, R27 ;  /* 0x0000001b001b7308 */ /* 0x000ea80000000800 */
[----:B------:R-:W3:Y:S01]  /*5df0*/  MUFU.EX2 R13, R13 ;  /* 0x0000000d000d7308 */ /* 0x000ee20000000800 */
[----:B-1----:R-:W-:-:S03]  /*5e00*/  FADD.FTZ R12, R12, 1 ;  /* 0x3f8000000c0c7421 */ /* 0x002fc60000010000 */
[----:B------:R-:W1:Y:S01]  /*5e10*/  MUFU.EX2 R16, R16 ;  /* 0x0000001000107308 */ /* 0x000e620000000800 */
[----:B0-----:R-:W-:-:S03]  /*5e20*/  FADD.FTZ R26, R26, 1 ;  /* 0x3f8000001a1a7421 */ /* 0x001fc60000010000 */
[----:B------:R-:W0:Y:S01]  /*5e30*/  MUFU.EX2 R17, R17 ;  /* 0x0000001100117308 */ /* 0x000e220000000800 */
[----:B--2---:R-:W-:-:S03]  /*5e40*/  FADD.FTZ R27, R27, 1 ;  /* 0x3f8000001b1b7421 */ /* 0x004fc60000010000 */
[----:B------:R-:W2:Y:S01]  /*5e50*/  MUFU.EX2 R19, R19 ;  /* 0x0000001300137308 */ /* 0x000ea20000000800 */
[----:B---3--:R-:W-:-:S03]  /*5e60*/  FADD.FTZ R13, R13, 1 ;  /* 0x3f8000000d0d7421 */ /* 0x008fc60000010000 */
        /* <DEDUP_REMOVED lines=16> */
[----:B------:R-:W3:Y:S01]  /*5f70*/  MUFU.RCP R79, R7 ;  /* 0x00000007004f7308 */ /* 0x000ee20000001000 */
[----:B-1----:R-:W-:Y:S01]  /*5f80*/  FADD.FTZ R11, R11, 1 ;  /* 0x3f8000000b0b7421 */ /* 0x002fe20000010000 */
[----:B0-----:R-:W-:-:S06]  /*5f90*/  FADD.FTZ R5, R5, 1 ;  /* 0x3f80000005057421 */ /* 0x001fcc0000010000 */
[----:B------:R-:W-:Y:S01]  /*5fa0*/  MUFU.RCP R35, R12 ;  /* 0x0000000c00237308 */ /* 0x000fe20000001000 */
[----:B--2---:R-:W-:-:S07]  /*5fb0*/  FADD.FTZ R8, R8, 1 ;  /* 0x3f80000008087421 */ /* 0x004fce0000010000 */
[----:B------:R-:W0:Y:S08]  /*5fc0*/  MUFU.RCP R77, R4 ;  /* 0x00000004004d7308 */ /* 0x000e300000001000 */
[----:B------:R3:W1:Y:S08]  /*5fd0*/  MUFU.RCP R83, R9 ;  /* 0x0000000900537308 */ /* 0x0006700000001000 */
[----:B------:R1:W-:Y:S01]  /*5fe0*/  MUFU.RCP R12, R11 ;  /* 0x0000000b000c7308 */ /* 0x0003e20000001000 */
[----:B---3--:R-:W-:Y:S01]  /*5ff0*/  FMUL.FTZ R9, R6, R79 ;  /* 0x0000004f06097220 */ /* 0x008fe20000410000 */
[----:B0-----:R-:W-:-:S03]  /*6000*/  FMUL.FTZ R7, R14, R77 ;  /* 0x0000004d0e077220 */ /* 0x001fc60000410000 */
[----:B------:R-:W-:-:S03]  /*6010*/  FMUL.FTZ R6, R9, R72 ;  /* 0x0000004809067220 */ /* 0x000fc60000410000 */
[----:B------:R-:W0:Y:S01]  /*6020*/  MUFU.RCP R26, R26 ;  /* 0x0000001a001a7308 */ /* 0x000e220000001000 */
[----:B-1----:R-:W-:-:S07]  /*6030*/  FMUL.FTZ R11, R10, R83 ;  /* 0x000000530a0b7220 */ /* 0x002fce0000410000 */
[----:B------:R-:W1:Y:S08]  /*6040*/  MUFU.RCP R27, R27 ;  /* 0x0000001b001b7308 */ /* 0x000e700000001000 */
[----:B------:R-:W2:Y:S01]  /*6050*/  MUFU.RCP R13, R13 ;  /* 0x0000000d000d7308 */ /* 0x000ea20000001000 */
[----:B0-----:R-:W-:-:S04]  /*6060*/  FMUL.FTZ R29, R29, R26 ;  /* 0x0000001a1d1d7220 */ /* 0x001fc80000410000 */
[----:B------:R-:W-:-:S03]  /*6070*/  FMUL.FTZ R29, R29, R64 ;  /* 0x000000401d1d7220 */ /* 0x000fc60000410000 */
[----:B------:R0:W3:Y:S01]  /*6080*/  MUFU.RCP R78, R5 ;  /* 0x00000005004e7308 */ /* 0x0000e20000001000 */
[----:B-1----:R-:W-:-:S04]  /*6090*/  FMUL.FTZ R30, R30, R27 ;  /* 0x0000001b1e1e7220 */ /* 0x002fc80000410000 */
[----:B------:R-:W-:-:S03]  /*60a0*/  FMUL.FTZ R30, R30, R63 ;  /* 0x0000003f1e1e7220 */ /* 0x000fc60000410000 */
[----:B------:R1:W4:Y:S01]  /*60b0*/  MUFU.RCP R81, R8 ;  /* 0x0000000800517308 */ /* 0x0003220000001000 */
[----:B0-----:R-:W-:Y:S01]  /*60c0*/  FMUL.FTZ R5, R0, R35 ;  /* 0x0000002300057220 */ /* 0x001fe20000410000 */
[----:B--2---:R-:W-:Y:S01]  /*60d0*/  FMUL.FTZ R20, R20, R13 ;  /* 0x0000000d14147220 */ /* 0x004fe20000410000 */
[----:B------:R-:W-:Y:S02]  /*60e0*/  F2FP.F16.F32.PACK_AB R30, R30, R29 ;  /* 0x0000001d1e1e723e */ /* 0x000fe400000000ff */
[----:B------:R-:W-:Y:S01]  /*60f0*/  FMUL.FTZ R4, R5, R76 ;  /* 0x0000004c05047220 */ /* 0x000fe20000410000 */
[----:B------:R-:W-:Y:S01]  /*6100*/  FMUL.FTZ R5, R7, R74 ;  /* 0x0000004a07057220 */ /* 0x000fe20000410000 */
[----:B------:R-:W-:Y:S01]  /*6110*/  FMUL.FTZ R75, R20, R75 ;  /* 0x0000004b144b7220 */ /* 0x000fe20000410000 */
[----:B------:R-:W0:Y:S01]  /*6120*/  MUFU.RCP R16, R16 ;  /* 0x0000001000107308 */ /* 0x000e220000001000 */
[----:B-1----:R-:W-:Y:S01]  /*6130*/  FMUL.FTZ R8, R23, R12 ;  /* 0x0000000c17087220 */ /* 0x002fe20000410000 */
[----:B---3--:R-:W-:Y:S01]  /*6140*/  FMUL.FTZ R0, R21, R78 ;  /* 0x0000004e15007220 */ /* 0x008fe20000410000 */
[----:B------:R-:W-:Y:S01]  /*6150*/  FMUL.FTZ R7, R11, R70 ;  /* 0x000000460b077220 */ /* 0x000fe20000410000 */
[----:B------:R-:W-:Y:S01]  /*6160*/  F2FP.F16.F32.PACK_AB R4, R75, R4 ;  /* 0x000000044b04723e */ /* 0x000fe200000000ff */
[----:B------:R-:W-:Y:S01]  /*6170*/  FMUL.FTZ R8, R8, R69 ;  /* 0x0000004508087220 */ /* 0x000fe20000410000 */
[----:B------:R-:W-:Y:S01]  /*6180*/  FMUL.FTZ R0, R0, R73 ;  /* 0x0000004900007220 */ /* 0x000fe20000410000 */
[----:B------:R-:W1:Y:S01]  /*6190*/  LDC.64 R20, c[0x0][0x490] ;  /* 0x00012400ff147b82 */ /* 0x000e620000000a00 */
[----:B------:R-:W2:Y:S01]  /*61a0*/  MUFU.RCP R17, R17 ;  /* 0x0000001100117308 */ /* 0x000ea20000001000 */
[----:B----4-:R-:W-:Y:S01]  /*61b0*/  FMUL.FTZ R22, R22, R81 ;  /* 0x0000005116167220 */ /* 0x010fe20000410000 */
[----:B------:R-:W-:-:S02]  /*61c0*/  F2FP.F16.F32.PACK_AB R7, R8, R7 ;  /* 0x000000070807723e */ /* 0x000fc400000000ff */
[----:B------:R-:W-:Y:S01]  /*61d0*/  F2FP.F16.F32.PACK_AB R5, R0, R5 ;  /* 0x000000050005723e */ /* 0x000fe200000000ff */
[----:B------:R-:W-:-:S03]  /*61e0*/  FMUL.FTZ R71, R22, R71 ;  /* 0x0000004716477220 */ /* 0x000fc60000410000 */
[----:B------:R-:W3:Y:S01]  /*61f0*/  MUFU.RCP R19, R19 ;  /* 0x0000001300137308 */ /* 0x000ee20000001000 */
[----:B0-----:R-:W-:Y:S01]  /*6200*/  FMUL.FTZ R15, R15, R16 ;  /* 0x000000100f0f7220 */ /* 0x001fe20000410000 */
[----:B------:R-:W-:Y:S01]  /*6210*/  F2FP.F16.F32.PACK_AB R6, R71, R6 ;  /* 0x000000064706723e */ /* 0x000fe200000000ff */
[----:B------:R-:W-:Y:S02]  /*6220*/  BAR.SYNC.DEFER_BLOCKING 0x0 ;  /* 0x0000000000007b1d */ /* 0x000fe40000010000 */
[----:B------:R-:W-:-:S04]  /*6230*/  FMUL.FTZ R15, R15, R68 ;  /* 0x000000440f0f7220 */ /* 0x000fc80000410000 */
[----:B------:R-:W0:Y:S01]  /*6240*/  MUFU.RCP R28, R28 ;  /* 0x0000001c001c7308 */ /* 0x000e220000001000 */
[----:B--2---:R-:W-:Y:S02]  /*6250*/  FMUL.FTZ R24, R24, R17 ;  /* 0x0000001118187220 */ /* 0x004fe40000410000 */
[----:B------:R-:W2:Y:S02]  /*6260*/  LDC.64 R16, c[0x0][0x430] ;  /* 0x00010c00ff107b82 */ /* 0x000ea40000000a00 */
[----:B------:R-:W-:-:S03]  /*6270*/  FMUL.FTZ R24, R24, R67 ;  /* 0x0000004318187220 */ /* 0x000fc60000410000 */
[----:B------:R-:W4:Y:S01]  /*6280*/  MUFU.RCP R32, R32 ;  /* 0x0000002000207308 */ /* 0x000f220000001000 */
[----:B---3--:R-:W-:Y:S02]  /*6290*/  FMUL.FTZ R9, R18, R19 ;  /* 0x0000001312097220 */ /* 0x008fe40000410000 */
[----:B------:R-:W3:Y:S02]  /*62a0*/  LDC.64 R18, c[0x0][0x438] ;  /* 0x00010e00ff127b82 */ /* 0x000ee40000000a00 */
[----:B------:R-:W-:-:S03]  /*62b0*/  FMUL.FTZ R9, R9, R66 ;  /* 0x0000004209097220 */ /* 0x000fc60000410000 */
[----:B------:R-:W5:Y:S01]  /*62c0*/  MUFU.RCP R34, R34 ;  /* 0x0000002200227308 */ /* 0x000f620000001000 */
[----:B0-----:R-:W-:Y:S01]  /*62d0*/  FMUL.FTZ R10, R25, R28 ;  /* 0x0000001c190a7220 */ /* 0x001fe20000410000 */
[----:B------:R-:W-:Y:S01]  /*62e0*/  F2FP.F16.F32.PACK_AB R28, R24, R15 ;  /* 0x0000000f181c723e */ /* 0x000fe200000000ff */
[----:B------:R1:W-:Y:S02]  /*62f0*/  STS.128 [R36], R4 ;  /* 0x0000000424007388 */ /* 0x0003e40000000c00 */
[----:B------:R-:W-:Y:S01]  /*6300*/  FMUL.FTZ R10, R10, R65 ;  /* 0x000000410a0a7220 */ /* 0x000fe20000410000 */
[----:B----4-:R-:W-:-:S04]  /*6310*/  FMUL.FTZ R31, R31, R32 ;  /* 0x000000201f1f7220 */ /* 0x010fc80000410000 */
[----:B------:R-:W-:Y:S01]  /*6320*/  F2FP.F16.F32.PACK_AB R29, R10, R9 ;  /* 0x000000090a1d723e */ /* 0x000fe200000000ff */
[----:B--2---:R-:W-:-:S04]  /*6330*/  IMAD.WIDE.U32 R2, R16, UR18, R2 ;  /* 0x0000001210027c25 */ /* 0x004fc8000f8e0002 */
[----:B------:R-:W-:Y:S01]  /*6340*/  FMUL.FTZ R31, R31, R62 ;  /* 0x0000003e1f1f7220 */ /* 0x000fe20000410000 */
[----:B------:R-:W-:Y:S02]  /*6350*/  IMAD R3, R17, UR18, R3 ;  /* 0x0000001211037c24 */ /* 0x000fe4000f8e0203 */
[----:B-----5:R-:W-:Y:S01]  /*6360*/  FMUL.FTZ R12, R33, R34 ;  /* 0x00000022210c7220 */ /* 0x020fe20000410000 */
[----:B---3--:R-:W-:-:S04]  /*6370*/  IMAD.WIDE.U32 R2, R56, R18, R2 ;  /* 0x0000001238027225 */ /* 0x008fc800078e0002 */
[----:B------:R-:W-:Y:S01]  /*6380*/  FMUL.FTZ R12, R12, R61 ;  /* 0x0000003d0c0c7220 */ /* 0x000fe20000410000 */
[----:B------:R-:W-:Y:S01]  /*6390*/  IMAD R0, R56, R19, R3 ;  /* 0x0000001338007224 */ /* 0x000fe200078e0203 */
[----:B-1----:R-:W-:-:S03]  /*63a0*/  LEA R4, P0, R2, R20, 0x1 ;  /* 0x0000001402047211 */ /* 0x002fc600078008ff */
[----:B------:R-:W-:Y:S02]  /*63b0*/  F2FP.F16.F32.PACK_AB R31, R12, R31 ;  /* 0x0000001f0c1f723e */ /* 0x000fe400000000ff */
[----:B------:R-:W-:Y:S02]  /*63c0*/  LEA.HI.X R5, R2, R21, R0, 0x1, P0 ;  /* 0x0000001502057211 */ /* 0x000fe400000f0c00 */
[----:B------:R-:W-:Y:S01]  /*63d0*/  ISETP.GE.AND P0, PT, R43, UR4, PT ;  /* 0x000000042b007c0c */ /* 0x000fe2000bf06270 */
[----:B------:R-:W-:Y:S01]  /*63e0*/  STS.128 [R36+0x10], R28 ;  /* 0x0000101c24007388 */ /* 0x000fe20000000c00 */
[----:B------:R-:W-:-:S03]  /*63f0*/  NOP ;  /* 0x0000000000007918 */ /* 0x000fc60000000000 */
[----:B------:R-:W0:Y:S01]  /*6400*/  LDS.128 R8, [R37] ;  /* 0x0000000025087984 */ /* 0x000e220000000c00 */
[----:B------:R-:W-:-:S03]  /*6410*/  IMAD.WIDE.U32 R2, R38, 0x10, R4 ;  /* 0x0000001026027825 */ /* 0x000fc600078e0004 */
[----:B------:R-:W1:Y:S04]  /*6420*/  LDS.128 R12, [R37+0x200] ;  /* 0x00020000250c7984 */ /* 0x000e680000000c00 */
[----:B0-----:R0:W-:Y:S04]  /*6430*/  STG.E.128 desc[UR16][R2.64], R8 ;  /* 0x0000000802007986 */ /* 0x0011e8000c101d10 */
[----:B-1----:R0:W-:Y:S01]  /*6440*/  STG.E.128 desc[UR16][R2.64+0x200], R12 ;  /* 0x0002000c02007986 */ /* 0x0021e2000c101d10 */
[----:B------:R-:W-:Y:S05]  /*6450*/  @!P0 BRA `(.L_x_408) ;  /* 0xffffffa000208947 */ /* 0x000fea000383ffff */
[----:B------:R-:W-:Y:S05]  /*6460*/  EXIT ;  /* 0x000000000000794d */ /* 0x000fea0003800000 */
.L_x_409:
        /* <DEDUP_REMOVED lines=9> */
.L_x_5007:


//--------------------- .text._Z25selective_scan_fwd_kernelI32Selective_Scan_fwd_kernel_traitsILi128ELi16ELi1ELb1ELb0ELb1ELb0EN3c104HalfENS1_7complexIfEEEEv13SSMParamsBase --------------------------
	.section	.text._Z25selective_scan_fwd_kernelI32Selective_Scan_fwd_kernel_traitsILi128ELi16ELi1ELb1ELb0ELb1ELb0EN3c104HalfENS1_7complexIfEEEEv13SSMParamsBase,"ax",@progbits
	.align	128
        .global         _Z25selective_scan_fwd_kernelI32Selective_Scan_fwd_kernel_traitsILi128ELi16ELi1ELb1ELb0ELb1ELb0EN3c104HalfENS1_7complexIfEEEEv13SSMParamsBase
        .type           _Z25selective_scan_fwd_kernelI32Selective_Scan_fwd_kernel_traitsILi128ELi16ELi1ELb1ELb0ELb1ELb0EN3c104HalfENS1_7complexIfEEEEv13SSMParamsBase,@function
        .size           _Z25selective_scan_fwd_kernelI32Selective_Scan_fwd_kernel_traitsILi128ELi16ELi1ELb1ELb0ELb1ELb0EN3c104HalfENS1_7complexIfEEEEv13SSMParamsBase,(.L_x_5008 - _Z25selective_scan_fwd_kernelI32Selective_Scan_fwd_kernel_traitsILi128ELi16ELi1ELb1ELb0ELb1ELb0EN3c104HalfENS1_7complexIfEEEEv13SSMParamsBase)
        .other          _Z25selective_scan_fwd_kernelI32Selective_Scan_fwd_kernel_traitsILi128ELi16ELi1ELb1ELb0ELb1ELb0EN3c104HalfENS1_7complexIfEEEEv13SSMParamsBase,@"STO_CUDA_ENTRY STV_DEFAULT"
_Z25selective_scan_fwd_kernelI32Selective_Scan_fwd_kernel_traitsILi128ELi16ELi1ELb1ELb0ELb1ELb0EN3c104HalfENS1_7complexIfEEEEv13SSMParamsBase:
.text._Z25selective_scan_fwd_kernelI32Selective_Scan_fwd_kernel_traitsILi128ELi16ELi1ELb1ELb0ELb1ELb0EN3c104HalfENS1_7complexIfEEEEv13SSMParamsBase:
[----:B------:R-:W-:Y:S01]  /*0000*/  LDC R1, c[0x0][0x37c] ;  /* 0x0000df00ff017b82 */ /* 0x000fe20000000800 */
[----:B------:R-:W0:Y:S07]  /*0010*/  LDCU.64 UR8, c[0x0][0x470] ;  /* 0x00008e00ff0877ac */ /* 0x000e2e0008000a00 */
[----:B------:R-:W1:Y:S01]  /*0020*/  S2UR UR25, SR_CTAID.Y ;  /* 0x00000000001979c3 */ /* 0x000e620000002600 */
[----:B------:R-:W-:Y:S01]  /*0030*/  MOV R83, RZ ;  /* 0x000000ff00537202 */ /* 0x000fe20000000f00 */
[----:B------:R-:W-:Y:S01]  /*0040*/  HFMA2 R85, -RZ, RZ, 0, 0 ;  /* 0x00000000ff557431 */ /* 0x000fe200000001ff */
[----:B------:R-:W2:Y:S01]  /*0050*/  LDCU.64 UR22, c[0x0][0x358] ;  /* 0x00006b00ff1677ac */ /* 0x000ea20008000a00 */
[----:B------:R-:W3:Y:S01]  /*0060*/  LDCU UR26, c[0x0][0x398] ;  /* 0x00007300ff1a77ac */ /* 0x000ee20008000800 */
[----:B------:R-:W4:Y:S03]  /*0070*/  LDCU.128 UR4, c[0x0][0x450] ;  /* 0x00008a00ff0477ac */ /* 0x000f260008000c00 */
[----:B------:R-:W2:Y:S01]  /*0080*/  S2UR UR30, SR_CTAID.X ;  /* 0x00000000001e79c3 */ /* 0x000ea20000002500 */
[----:B------:R-:W2:Y:S01]  /*0090*/  LDCU.64 UR16, c[0x0][0x3d0] ;  /* 0x00007a00ff1077ac */ /* 0x000ea20008000a00 */
[----:B0-----:R-:W-:-:S06]  /*00a0*/  UISETP.NE.U32.AND UP0, UPT, UR8, URZ, UPT ;  /* 0x000000ff0800728c */ /* 0x001fcc000bf05070 */
[----:B------:R-:W0:Y:S01]  /*00b0*/  LDC R81, c[0x0][0x394] ;  /* 0x0000e500ff517b82 */ /* 0x000e220000000800 */
[----:B------:R-:W0:Y:S01]  /*00c0*/  LDCU.128 UR12, c[0x0][0x400] ;  /* 0x00008000ff0c77ac */ /* 0x000e220008000c00 */
[----:B------:R-:W-:Y:S01]  /*00d0*/  UISETP.NE.AND.EX UP0, UPT, UR9, URZ, UPT, UP0 ;  /* 0x000000ff0900728c */ /* 0x000fe2000bf05300 */
[----:B---3--:R-:W-:Y:S01]  /*00e0*/  MOV R0, UR26 ;  /* 0x0000001a00007c02 */ /* 0x008fe20008000f00 */
[----:B------:R-:W3:Y:S04]  /*00f0*/  LDCU UR31, c[0x0][0x384] ;  /* 0x00007080ff1f77ac */ /* 0x000ee80008000800 */
[----:B------:R-:W-:Y:S01]  /*0100*/  PLOP3.LUT P1, PT, PT, PT, UP0, 0x80, 0x8 ;  /* 0x000000000008781c */ /* 0x000fe20003f2f008 */
[----:B----4-:R-:W-:Y:S01]  /*0110*/  UISETP.NE.U32.AND UP1, UPT, UR6, URZ, UPT ;  /* 0x000000ff0600728c */ /* 0x010fe2000bf25070 */
[----:B------:R-:W4:Y:S03]  /*0120*/  LDCU.64 UR32, c[0x0][0x3e8] ;  /* 0x00007d00ff2077ac */ /* 0x000f260008000a00 */
[----:B-1----:R-:W-:Y:S01]  /*0130*/  @UP0 ULEA UR8, UP3, UR25, UR8, 0x2 ;  /* 0x0000000819080291 */ /* 0x002fe2000f8610ff */
[----:B------:R-:W-:Y:S01]  /*0140*/  IABS R9, R0 ;  /* 0x0000000000097213 */ /* 0x000fe20000000000 */
[----:B------:R-:W-:-:S02]  /*0150*/  UISETP.NE.AND.EX UP1, UPT, UR7, URZ, UPT, UP1 ;  /* 0x000000ff0700728c */ /* 0x000fc4000bf25310 */
[----:B------:R-:W-:Y:S02]  /*0160*/  @UP0 ULEA.HI.X UR9, UR25, UR9, URZ, 0x2, UP3 ;  /* 0x0000000919090291 */ /* 0x000fe400098f14ff */
[----:B------:R-:W-:Y:S01]  /*0170*/  MOV R4, UR8 ;  /* 0x0000000800047c02 */ /* 0x000fe20008000f00 */
[----:B------:R-:W1:Y:S01]  /*0180*/  I2F.RP R0, R9 ;  /* 0x0000000900007306 */ /* 0x000e620000209400 */
[----:B------:R-:W-:Y:S02]  /*0190*/  PLOP3.LUT P0, PT, PT, PT, UP1, 0x80, 0x8 ;  /* 0x000000000008781c */ /* 0x000fe40003f0f018 */
[----:B------:R-:W-:-:S03]  /*01a0*/  MOV R5, UR9 ;  /* 0x0000000900057c02 */ /* 0x000fc60008000f00 */
[----:B------:R-:W-:Y:S02]  /*01b0*/  @UP1 ULEA UR6, UP2, UR25, UR6, 0x2 ;  /* 0x0000000619061291 */ /* 0x000fe4000f8410ff */
[----:B--2---:R-:W5:Y:S02]  /*01c0*/  @P1 LDG.E R83, desc[UR22][R4.64] ;  /* 0x0000001604531981 */ /* 0x004f64000c1e1900 */
[----:B------:R-:W-:Y:S02]  /*01d0*/  @UP1 ULEA.HI.X UR7, UR25, UR7, URZ, 0x2, UP2 ;  /* 0x0000000719071291 */ /* 0x000fe400090f14ff */
[----:B------:R-:W-:Y:S01]  /*01e0*/  MOV R2, UR6 ;  /* 0x0000000600027c02 */ /* 0x000fe20008000f00 */
[----:B-1----:R-:W1:Y:S03]  /*01f0*/  MUFU.RCP R0, R0 ;  /* 0x0000000000007308 */ /* 0x002e660000001000 */
[----:B------:R-:W-:-:S05]  /*0200*/  MOV R3, UR7 ;  /* 0x0000000700037c02 */ /* 0x000fca0008000f00 */
[----:B------:R2:W5:Y:S01]  /*0210*/  @P0 LDG.E R85, desc[UR22][R2.64] ;  /* 0x0000001602550981 */ /* 0x000562000c1e1900 */
[----:B-1----:R-:W-:-:S04]  /*0220*/  IADD3 R6, PT, PT, R0, 0xffffffe, RZ ;  /* 0x0ffffffe00067810 */ /* 0x002fc80007ffe0ff */
[----:B------:R1:W3:Y:S02]  /*0230*/  F2I.FTZ.U32.TRUNC.NTZ R7, R6 ;  /* 0x0000000600077305 */ /* 0x0002e4000021f000 */
[----:B-1----:R-:W-:-:S05]  /*0240*/  HFMA2 R6, -RZ, RZ, 0, 0 ;  /* 0x00000000ff067431 */ /* 0x002fca00000001ff */
[----:B------:R-:W-:Y:S02]  /*0250*/  R2UR UR6, R6 ;  /* 0x00000000060672ca */ /* 0x000fe400000e0000 */
[----:B---3--:R-:W-:Y:S02]  /*0260*/  R2UR UR7, R7 ;  /* 0x00000000070772ca */ /* 0x008fe400000e0000 */
[----:B--2---:R-:W-:-:S05]  /*0270*/  IADD3 R2, PT, PT, RZ, -R7, RZ ;  /* 0x80000007ff027210 */ /* 0x004fca0007ffe0ff */
[----:B------:R-:W-:Y:S01]  /*0280*/  IMAD R3, R2, R9, RZ ;  /* 0x0000000902037224 */ /* 0x000fe200078e02ff */
[----:B------:R-:W-:-:S05]  /*0290*/  IABS R2, UR25 ;  /* 0x0000001900027c13 */ /* 0x000fca0008000000 */
[----:B------:R-:W-:Y:S01]  /*02a0*/  IMAD.HI.U32 R3, R7, R3, UR6 ;  /* 0x0000000607037e27 */ /* 0x000fe2000f8e0003 */
[----:B------:R-:W-:-:S04]  /*02b0*/  R2UR UR8, R2 ;  /* 0x00000000020872ca */ /* 0x000fc800000e0000 */
[----:B------:R-:W-:-:S13]  /*02c0*/  R2UR UR6, R3 ;  /* 0x00000000030672ca */ /* 0x000fda00000e0000 */
[----:B------:R-:W-:-:S07]  /*02d0*/  UIMAD.WIDE.U32 UR6, UR6, UR8, URZ ;  /* 0x00000008060672a5 */ /* 0x000fce000f8e00ff */
[----:B------:R-:W-:Y:S02]  /*02e0*/  UMOV UR20, UR7 ;  /* 0x0000000700147c82 */ /* 0x000fe40008000000 */
[----:B------:R-:W-:-:S05]  /*02f0*/  IADD3 R0, PT, PT, RZ, -UR20, RZ ;  /* 0x80000014ff007c10 */ /* 0x000fca000fffe0ff */
[C---:B------:R-:W-:Y:S01]  /*0300*/  IMAD R0, R9.reuse, R0, UR8 ;  /* 0x0000000809007e24 */ /* 0x040fe2000f8e0200 */
[----:B------:R-:W1:Y:S04]  /*0310*/  LDCU.128 UR8, c[0x0][0x3f0] ;  /* 0x00007e00ff0877ac */ /* 0x000e680008000c00 */
[----:B------:R-:W-:-:S13]  /*0320*/  ISETP.GT.U32.AND P0, PT, R9, R0, PT ;  /* 0x000000000900720c */ /* 0x000fda0003f04070 */
[----:B------:R-:W-:Y:S01]  /*0330*/  VOTEU.ANY UP1, P0 ;  /* 0x0000000000ff7886 */ /* 0x000fe20000020100 */
[----:B------:R-:W-:-:S13]  /*0340*/  PLOP3.LUT P0, PT, PT, PT, UP1, 0x80, 0x8 ;  /* 0x000000000008781c */ /* 0x000fda0003f0f018 */
[----:B------:R-:W-:-:S04]  /*0350*/  @!P0 IADD3 R0, PT, PT, R0, -R9, RZ ;  /* 0x8000000900008210 */ /* 0x000fc80007ffe0ff */
[----:B------:R-:W-:Y:S01]  /*0360*/  ISETP.GE.U32.AND P0, PT, R0, R9, PT ;  /* 0x000000090000720c */ /* 0x000fe20003f06070 */
[----:B-1----:R-:W-:Y:S02]  /*0370*/  UIMAD.WIDE.U32 UR6, UR30, UR8, URZ ;  /* 0x000000081e0672a5 */ /* 0x002fe4000f8e00ff */
[----:B------:R-:W-:Y:S02]  /*0380*/  ULOP3.LUT UR8, UR25, UR26, URZ, 0x3c, !UPT ;  /* 0x0000001a19087292 */ /* 0x000fe4000f8e3cff */
[----:B------:R-:W-:Y:S02]  /*0390*/  UIMAD.WIDE.U32 UR18, UR30, UR16, URZ ;  /* 0x000000101e1272a5 */ /* 0x000fe4000f8e00ff */
[----:B------:R-:W-:Y:S02]  /*03a0*/  @!UP1 UIADD3 UR20, UPT, UPT, UR20, 0x1, URZ ;  /* 0x0000000114149890 */ /* 0x000fe4000fffe0ff */
[----:B------:R-:W-:-:S04]  /*03b0*/  UISETP.GE.AND UP1, UPT, UR8, URZ, UPT ;  /* 0x000000ff0800728c */ /* 0x000fc8000bf26270 */
[----:B------:R-:W-:Y:S01]  /*03c0*/  VOTEU.ANY UP0, P0 ;  /* 0x0000000000ff7886 */ /* 0x000fe20000000100 */
[----:B0-----:R-:W-:Y:S01]  /*03d0*/  ISETP.GE.AND P0, PT, R81, 0x1, PT ;  /* 0x000000015100780c */ /* 0x001fe20003f06270 */
[----:B------:R-:W-:Y:S02]  /*03e0*/  UIMAD UR21, UR30, UR17, UR19 ;  /* 0x000000111e1572a4 */ /* 0x000fe4000f8e0213 */
[----:B------:R-:W-:Y:S02]  /*03f0*/  UIMAD UR7, UR30, UR9, UR7 ;  /* 0x000000091e0772a4 */ /* 0x000fe4000f8e0207 */
[----:B------:R-:W-:Y:S02]  /*0400*/  UIMAD.WIDE.U32 UR16, UR30, UR12, URZ ;  /* 0x0000000c1e1072a5 */ /* 0x000fe4000f8e00ff */
[----:B------:R-:W-:Y:S02]  /*0410*/  UIMAD.WIDE.U32 UR6, UR25, UR10, UR6 ;  /* 0x0000000a190672a5 */ /* 0x000fe4000f8e0006 */
[----:B------:R-:W-:-:S02]  /*0420*/  UIMAD UR13, UR30, UR13, UR17 ;  /* 0x0000000d1e0d72a4 */ /* 0x000fc4000f8e0211 */
[----:B------:R-:W-:Y:S01]  /*0430*/  @UP0 UIADD3 UR20, UPT, UPT, UR20, 0x1, URZ ;  /* 0x0000000114140890 */ /* 0x000fe2000fffe0ff */
[----:B------:R-:W-:Y:S01]  /*0440*/  UMOV UR12, UR16 ;  /* 0x00000010000c7c82 */ /* 0x000fe20008000000 */
[----:B------:R-:W-:Y:S01]  /*0450*/  UIMAD UR24, UR25, UR11, UR7 ;  /* 0x0000000b191872a4 */ /* 0x000fe2000f8e0207 */
[----:B------:R-:W0:Y:S01]  /*0460*/  LDCU.128 UR8, c[0x0][0x460] ;  /* 0x00008c00ff0877ac */ /* 0x000e220008000c00 */
[----:B------:R-:W-:Y:S02]  /*0470*/  UISETP.NE.AND UP0, UPT, UR26, URZ, UPT ;  /* 0x000000ff1a00728c */ /* 0x000fe4000bf05270 */
[----:B------:R-:W-:Y:S02]  /*0480*/  UIMAD.WIDE.U32 UR12, UR25, UR14, UR12 ;  /* 0x0000000e190c72a5 */ /* 0x000fe4000f8e000c */
[----:B------:R-:W-:Y:S01]  /*0490*/  @!UP1 UIADD3 UR20, UPT, UPT, -UR20, URZ, URZ ;  /* 0x000000ff14149290 */ /* 0x000fe2000fffe1ff */
[----:B0---4-:R-:W-:Y:S11]  /*04a0*/  @!P0 EXIT ;  /* 0x000000000000894d */ /* 0x011ff60003800000 */
[----:B------:R-:W0:Y:S01]  /*04b0*/  S2R R128, SR_TID.X ;  /* 0x0000000000807919 */ /* 0x000e220000002100 */
[----:B------:R-:W-:Y:S01]  /*04c0*/  @!UP0 ULOP3.LUT UR20, URZ, UR26, URZ, 0x33, !UPT ;  /* 0x0000001aff148292 */ /* 0x000fe2000f8e33ff */
[----:B------:R-:W1:Y:S01]  /*04d0*/  LDCU.64 UR26, c[0x0][0x3a0] ;  /* 0x00007400ff1a77ac */ /* 0x000e620008000a00 */
[----:B------:R-:W2:Y:S01]  /*04e0*/  LDCU.64 UR28, c[0x0][0x3b8] ;  /* 0x00007700ff1c77ac */ /* 0x000ea20008000a00 */
[----:B------:R-:W3:Y:S01]  /*04f0*/  LDCU UR34, c[0x0][0x38c] ;  /* 0x00007180ff2277ac */ /* 0x000ee20008000800 */
[----:B------:R-:W-:Y:S02]  /*0500*/  USHF.R.S32.HI UR7, URZ, 0x1f, UR20 ;  /* 0x0000001fff077899 */ /* 0x000fe40008011414 */
[----:B------:R-:W-:Y:S02]  /*0510*/  UIMAD UR17, UR25, UR15, UR13 ;  /* 0x0000000f191172a4 */ /* 0x000fe4000f8e020d */
[----:B------:R-:W-:Y:S01]  /*0520*/  UIMAD UR7, UR7, UR32, URZ ;  /* 0x00000020070772a4 */ /* 0x000fe2000f8e02ff */
[----:B------:R-:W-:Y:S01]  /*0530*/  UMOV UR14, UR18 ;  /* 0x00000012000e7c82 */ /* 0x000fe20008000000 */
[----:B------:R-:W-:Y:S01]  /*0540*/  UMOV UR15, UR21 ;  /* 0x00000015000f7c82 */ /* 0x000fe20008000000 */
[----:B------:R-:W-:-:S02]  /*0550*/  UIMAD UR13, UR30, UR31, UR25 ;  /* 0x0000001f1e0d72a4 */ /* 0x000fc4000f8e0219 */
[----:B------:R-:W-:Y:S02]  /*0560*/  UIMAD.WIDE.U32 UR14, UR20, UR32, UR14 ;  /* 0x00000020140e72a5 */ /* 0x000fe4000f8e000e */
[----:B------:R-:W-:Y:S02]  /*0570*/  ULEA UR16, UP1, UR12, UR10, 0x1 ;  /* 0x0000000a0c107291 */ /* 0x000fe4000f8208ff */
[----:B------:R-:W-:Y:S01]  /*0580*/  UIMAD UR7, UR20, UR33, UR7 ;  /* 0x00000021140772a4 */ /* 0x000fe2000f8e0207 */
[----:B------:R-:W-:Y:S01]  /*0590*/  IMAD R81, R81, UR13, RZ ;  /* 0x0000000d51517c24 */ /* 0x000fe2000f8e02ff */
[----:B------:R-:W-:Y:S01]  /*05a0*/  ULEA UR19, UP0, UR6, UR8, 0x1 ;  /* 0x0000000806137291 */ /* 0x000fe2000f8008ff */
[----:B0-----:R-:W-:Y:S01]  /*05b0*/  LOP3.LUT R108, R128, 0x3e0, RZ, 0xc0, !PT ;  /* 0x000003e0806c7812 */ /* 0x001fe200078ec0ff */
[----:B------:R-:W-:Y:S01]  /*05c0*/  ULEA UR10, UP2, UR14, UR4, 0x1 ;  /* 0x000000040e0a7291 */ /* 0x000fe2000f8408ff */
[----:B---3--:R-:W-:Y:S01]  /*05d0*/  IMAD R81, R81, UR34, RZ ;  /* 0x0000002251517c24 */ /* 0x008fe2000f8e02ff */
[----:B------:R-:W-:Y:S01]  /*05e0*/  ULEA.HI.X UR11, UR12, UR11, UR17, 0x1, UP1 ;  /* 0x0000000b0c0b7291 */ /* 0x000fe200088f0c11 */
[----:B------:R-:W-:Y:S01]  /*05f0*/  SHF.R.U32.HI R79, RZ, 0x5, R128 ;  /* 0x00000005ff4f7819 */ /* 0x000fe20000011680 */
[----:B------:R-:W-:-:S02]  /*0600*/  UIADD3 UR4, UPT, UPT, UR15, UR7, URZ ;  /* 0x000000070f047290 */ /* 0x000fc4000fffe0ff */
[----:B------:R-:W-:Y:S02]  /*0610*/  ULEA.HI.X UR20, UR6, UR9, UR24, 0x1, UP0 ;  /* 0x0000000906147291 */ /* 0x000fe400080f0c18 */
[----:B-1----:R-:W-:Y:S02]  /*0620*/  UIMAD.WIDE.U32 UR6, UR25, UR26, URZ ;  /* 0x0000001a190672a5 */ /* 0x002fe4000f8e00ff */
[----:B--2---:R-:W-:Y:S02]  /*0630*/  UIMAD.WIDE.U32 UR8, UR25, UR28, URZ ;  /* 0x0000001c190872a5 */ /* 0x004fe4000f8e00ff */
[----:B------:R-:W-:Y:S01]  /*0640*/  ULEA.HI.X UR12, UR14, UR5, UR4, 0x1, UP2 ;  /* 0x000000050e0c7291 */ /* 0x000fe200090f0c04 */
[----:B------:R-:W-:Y:S02]  /*0650*/  UMOV UR13, UR16 ;  /* 0x00000010000d7c82 */ /* 0x000fe40008000000 */
[----:B------:R-:W-:Y:S01]  /*0660*/  UMOV UR14, UR11 ;  /* 0x0000000b000e7c82 */ /* 0x000fe20008000000 */
[----:B------:R-:W-:-:S02]  /*0670*/  UIMAD UR18, UR25, UR27, UR7 ;  /* 0x0000001b191272a4 */ /* 0x000fc4000f8e0207 */
[----:B------:R-:W-:Y:S01]  /*0680*/  UIMAD UR17, UR25, UR29, UR9 ;  /* 0x0000001d191172a4 */ /* 0x000fe2000f8e0209 */
[----:B------:R-:W-:Y:S01]  /*0690*/  UMOV UR4, URZ ;  /* 0x000000ff00047c82 */ /* 0x000fe20008000000 */
[----:B------:R-:W-:Y:S01]  /*06a0*/  UMOV UR15, UR19 ;  /* 0x00000013000f7c82 */ /* 0x000fe20008000000 */
[----:B------:R-:W-:Y:S01]  /*06b0*/  UMOV UR16, UR20 ;  /* 0x0000001400107c82 */ /* 0x000fe20008000000 */
[----:B------:R-:W-:-:S08]  /*06c0*/  UMOV UR11, UR10 ;  /* 0x0000000a000b7c82 */ /* 0x000fd00008000000 */
.L_x_449:
[----:B------:R-:W-:Y:S01]  /*06d0*/  BAR.SYNC.DEFER_BLOCKING 0x0 ;  /* 0x0000000000007b1d */ /* 0x000fe20000010000 */
[----:B------:R-:W-:Y:S02]  /*06e0*/  LOP3.LUT R77, R128, 0x1f, RZ, 0xc0, !PT ;  /* 0x0000001f804d7812 */ /* 0x000fe400078ec0ff */
[----:B-1----:R-:W-:Y:S02]  /*06f0*/  MOV R2, UR15 ;  /* 0x0000000f00027c02 */ /* 0x002fe40008000f00 */
[----:B------:R-:W-:Y:S02]  /*0700*/  MOV R3, UR16 ;  /* 0x0000001000037c02 */ /* 0x000fe40008000f00 */
[----:B------:R-:W-:-:S05]  /*0710*/  LEA R7, R108, R77, 0x1 ;  /* 0x0000004d6c077211 */ /* 0x000fca00078e08ff */
[----:B------:R-:W-:-:S05]  /*0720*/  IMAD.WIDE.U32 R2, R7, 0x10, R2 ;  /* 0x0000001007027825 */ /* 0x000fca00078e0002 */
[----:B------:R-:W2:Y:S04]  /*0730*/  LDG.E.128 R16, desc[UR22][R2.64] ;  /* 0x0000001602107981 */ /* 0x000ea8000c1e1d00 */
[----:B------:R0:W3:Y:S01]  /*0740*/  LDG.E.128 R20, desc[UR22][R2.64+0x200] ;  /* 0x0002001602147981 */ /* 0x0000e2000c1e1d00 */
[----:B------:R-:W1:Y:S01]  /*0750*/  S2UR UR10, SR_CgaCtaId ;  /* 0x00000000000a79c3 */ /* 0x000e620000008800 */
[----:B------:R-:W-:Y:S01]  /*0760*/  SHF.L.U32 R0, R128, 0x1, RZ ;  /* 0x0000000180007819 */ /* 0x000fe200000006ff */
[----:B------:R-:W-:Y:S01]  /*0770*/  UMOV UR5, 0x400 ;  /* 0x0000040000057882 */ /* 0x000fe20000000000 */
[----:B------:R-:W4:Y:S01]  /*0780*/  S2R R106, SR_LANEID ;  /* 0x00000000006a7919 */ /* 0x000f220000000000 */
[----:B------:R-:W-:Y:S02]  /*0790*/  MOV R4, UR13 ;  /* 0x0000000d00047c02 */ /* 0x000fe40008000f00 */
[----:B------:R-:W-:-:S02]  /*07a0*/  LOP3.LUT R75, R0, 0x7c0, RZ, 0xc0, !PT ;  /* 0x000007c0004b7812 */ /* 0x000fc400078ec0ff */
[----:B------:R-:W-:-:S03]  /*07b0*/  MOV R5, UR14 ;  /* 0x0000000e00057c02 */ /* 0x000fc60008000f00 */
[----:B0-----:R-:W-:Y:S01]  /*07c0*/  IMAD.WIDE.U32 R2, R7, 0x10, R4 ;  /* 0x0000001007027825 */ /* 0x001fe200078e0004 */
[----:B-1----:R-:W-:Y:S01]  /*07d0*/  ULEA UR5, UR10, UR5, 0x18 ;  /* 0x000000050a057291 */ /* 0x002fe2000f8ec0ff */
[----:B----4-:R-:W-:-:S05]  /*07e0*/  IADD3 R75, PT, PT, R75, R106, RZ ;  /* 0x0000006a4b4b7210 */ /* 0x010fca0007ffe0ff */
        /* <DEDUP_REMOVED lines=10> */
[----:B------:R-:W0:Y:S01]  /*0890*/  LDCU.U8 UR5, c[0x0][0x39e] ;  /* 0x000073c0ff0577ac */ /* 0x000e220008000000 */
[----:B------:R-:W-:Y:S02]  /*08a0*/  BSSY.RECONVERGENT B0, `(.L_x_410) ;  /* 0x000003b000007945 */ /* 0x000fe40003800200 */
[----:B--2---:R-:W-:Y:S04]  /*08b0*/  STS.128 [R75], R24 ;  /* 0x000000184b007388 */ /* 0x004fe80000000c00 */
[----:B---3--:R-:W-:Y:S01]  /*08c0*/  STS.128 [R75+0x200], R28 ;  /* 0x0002001c4b007388 */ /* 0x008fe20000000c00 */
[----:B------:R-:W-:-:S03]  /*08d0*/  NOP ;  /* 0x0000000000007918 */ /* 0x000fc60000000000 */
[----:B------:R-:W1:Y:S04]  /*08e0*/  LDS.128 R16, [R73] ;  /* 0x0000000049107984 */ /* 0x000e680000000c00 */
[----:B------:R2:W3:Y:S01]  /*08f0*/  LDS.128 R4, [R73+0x10] ;  /* 0x0000100049047984 */ /* 0x0004e20000000c00 */
[--C-:B-1----:R-:W-:Y:S02]  /*0900*/  HADD2.F32 R104, -RZ, R16.reuse.H0_H0 ;  /* 0x20000010ff687230 */ /* 0x102fe40000004100 */
[----:B------:R-:W-:Y:S02]  /*0910*/  HADD2.F32 R16, -RZ, R16.H1_H1 ;  /* 0x30000010ff107230 */ /* 0x000fe40000004100 */
[----:B------:R-:W-:Y:S02]  /*0920*/  HADD2.F32 R96, -RZ, R18.H0_H0 ;  /* 0x20000012ff607230 */ /* 0x000fe40000004100 */
[----:B-----5:R-:W-:Y:S01]  /*0930*/  FADD.FTZ R104, R104, R83 ;  /* 0x0000005368687221 */ /* 0x020fe20000010000 */
[----:B------:R-:W-:-:S02]  /*0940*/  HADD2.F32 R100, -RZ, R17.H0_H0 ;  /* 0x20000011ff647230 */ /* 0x000fc40000004100 */
[--C-:B------:R-:W-:Y:S01]  /*0950*/  FADD.FTZ R102, R16, R83.reuse ;  /* 0x0000005310667221 */ /* 0x100fe20000010000 */
[----:B------:R-:W-:Y:S02]  /*0960*/  HADD2.F32 R98, -RZ, R17.H1_H1 ;  /* 0x30000011ff627230 */ /* 0x000fe40000004100 */
[--C-:B------:R-:W-:Y:S01]  /*0970*/  FADD.FTZ R96, R96, R83.reuse ;  /* 0x0000005360607221 */ /* 0x100fe20000010000 */
[----:B------:R-:W-:Y:S01]  /*0980*/  FSETP.GTU.FTZ.AND P0, PT, R104, 20, PT ;  /* 0x41a000006800780b */ /* 0x000fe20003f1c000 */
[----:B------:R-:W-:Y:S02]  /*0990*/  HADD2.F32 R18, -RZ, R18.H1_H1 ;  /* 0x30000012ff127230 */ /* 0x000fe40000004100 */
[--C-:B------:R-:W-:Y:S01]  /*09a0*/  FADD.FTZ R100, R100, R83.reuse ;  /* 0x0000005364647221 */ /* 0x100fe20000010000 */
[----:B------:R-:W-:Y:S01]  /*09b0*/  FADD.FTZ R98, R98, R83 ;  /* 0x0000005362627221 */ /* 0x000fe20000010000 */
[----:B0-----:R-:W-:Y:S01]  /*09c0*/  ISETP.EQ.OR P0, PT, RZ, UR5, P0 ;  /* 0x00000005ff007c0c */ /* 0x001fe20008702670 */
[----:B------:R-:W-:-:S02]  /*09d0*/  HADD2.F32 R92, -RZ, R19.H0_H0 ;  /* 0x20000013ff5c7230 */ /* 0x000fc40000004100 */
[--C-:B------:R-:W-:Y:S01]  /*09e0*/  FADD.FTZ R94, R18, R83.reuse ;  /* 0x00000053125e7221 */ /* 0x100fe20000010000 */
[----:B------:R-:W-:Y:S02]  /*09f0*/  FSETP.GTU.FTZ.AND P1, PT, R102, 20, PT ;  /* 0x41a000006600780b */ /* 0x000fe40003f3c000 */
[----:B------:R-:W-:Y:S01]  /*0a00*/  FSETP.GTU.FTZ.AND P5, PT, R100, 20, PT ;  /* 0x41a000006400780b */ /* 0x000fe20003fbc000 */
[----:B------:R-:W-:Y:S01]  /*0a10*/  FADD.FTZ R92, R92, R83 ;  /* 0x000000535c5c7221 */ /* 0x000fe20000010000 */
[----:B------:R-:W-:Y:S02]  /*0a20*/  FSETP.GTU.FTZ.AND P4, PT, R98, 20, PT ;  /* 0x41a000006200780b */ /* 0x000fe40003f9c000 */
[----:B------:R-:W-:Y:S02]  /*0a30*/  FSETP.GTU.FTZ.AND P2, PT, R96, 20, PT ;  /* 0x41a000006000780b */ /* 0x000fe40003f5c000 */
[----:B------:R-:W-:Y:S02]  /*0a40*/  FSETP.GTU.FTZ.AND P3, PT, R94, 20, PT ;  /* 0x41a000005e00780b */ /* 0x000fe40003f7c000 */
[----:B------:R-:W-:Y:S01]  /*0a50*/  ISETP.EQ.OR P1, PT, RZ, UR5, P1 ;  /* 0x00000005ff007c0c */ /* 0x000fe20008f22670 */
[----:B--23--:R-:W-:-:S12]  /*0a60*/  @P0 BRA `(.L_x_411) ;  /* 0x0000000000780947 */ /* 0x00cfd80003800000 */
        /* <DEDUP_REMOVED lines=30> */
.L_x_411:
[----:B------:R-:W-:Y:S05]  /*0c50*/  BSYNC.RECONVERGENT B0 ;  /* 0x0000000000007941 */ /* 0x000fea0003800200 */
.L_x_410:
        /* <DEDUP_REMOVED lines=35> */
.L_x_413:
[----:B------:R-:W-:Y:S05]  /*0e90*/  BSYNC.RECONVERGENT B0 ;  /* 0x0000000000007941 */ /* 0x000fea0003800200 */
.L_x_412:
        /* <DEDUP_REMOVED lines=37> */
.L_x_415:
[----:B------:R-:W-:Y:S05]  /*10f0*/  BSYNC.RECONVERGENT B0 ;  /* 0x0000000000007941 */ /* 0x000fea0003800200 */
.L_x_414:
        /* <DEDUP_REMOVED lines=35> */
.L_x_417:
[----:B------:R-:W-:Y:S05]  /*1330*/  BSYNC.RECONVERGENT B0 ;  /* 0x0000000000007941 */ /* 0x000fea0003800200 */
.L_x_416:
[----:B------:R-:W-:Y:S01]  /*1340*/  ISETP.EQ.OR P6, PT, RZ, UR5, P2 ;  /* 0x00000005ff007c0c */ /* 0x000fe200097c2670 */
[----:B------:R-:W-:Y:S01]  /*1350*/  HADD2.F32 R84, -RZ, R5.H0_H0 ;  /* 0x20000005ff547230 */ /* 0x000fe20000004100 */
[----:B------:R-:W-:Y:S01]  /*1360*/  BSSY.RECONVERGENT B0, `(.L_x_418) ;  /* 0x0000024000007945 */ /* 0x000fe20003800200 */
[----:B------:R-:W-:Y:S01]  /*1370*/  FSETP.GTU.FTZ.AND P5, PT, R86, 20, PT ;  /* 0x41a000005600780b */ /* 0x000fe20003fbc000 */
[----:B------:R-:W-:Y:S01]  /*1380*/  HADD2.F32 R56, -RZ, R12.H0_H0 ;  /* 0x2000000cff387230 */ /* 0x000fe20000004100 */
        /* <DEDUP_REMOVED lines=33> */
.L_x_419:
[----:B------:R-:W-:Y:S05]  /*15a0*/  BSYNC.RECONVERGENT B0 ;  /* 0x0000000000007941 */ /* 0x000fea0003800200 */
.L_x_418:
[----:B------:R-:W-:Y:S01]  /*15b0*/  HADD2.F32 R82, -RZ, R5.H1_H1 ;  /* 0x30000005ff527230 */ /* 0x000fe20000004100 */
[----:B------:R-:W-:Y:S01]  /*15c0*/  BSSY.RECONVERGENT B0, `(.L_x_420) ;  /* 0x0000026000007945 */ /* 0x000fe20003800200 */
[--C-:B------:R-:W-:Y:S01]  /*15d0*/  HADD2.F32 R54, -RZ, R13.reuse.H0_H0 ;  /* 0x2000000dff367230 */ /* 0x100fe20000004100 */
[----:B------:R-:W-:Y:S01]  /*15e0*/  FSETP.GTU.FTZ.AND P3, PT, R84, 20, PT ;  /* 0x41a000005400780b */ /* 0x000fe20003f7c000 */
[----:B------:R-:W-:Y:S02]  /*15f0*/  HADD2.F32 R12, -RZ, R12.H1_H1 ;  /* 0x3000000cff0c7230 */ /* 0x000fe40000004100 */
[----:B------:R-:W-:Y:S01]  /*1600*/  FADD.FTZ R82, R82, R83 ;  /* 0x0000005352527221 */ /* 0x000fe20000010000 */
[----:B------:R-:W-:Y:S02]  /*1610*/  HADD2.F32 R13, -RZ, R13.H1_H1 ;  /* 0x3000000dff0d7230 */ /* 0x000fe40000004100 */
        /* <DEDUP_REMOVED lines=32> */
.L_x_421:
[----:B------:R-:W-:Y:S05]  /*1820*/  BSYNC.RECONVERGENT B0 ;  /* 0x0000000000007941 */ /* 0x000fea0003800200 */
.L_x_420:
[----:B------:R-:W-:Y:S01]  /*1830*/  ISETP.EQ.OR P0, PT, RZ, UR5, P0 ;  /* 0x00000005ff007c0c */ /* 0x000fe20008702670 */
[----:B------:R-:W-:Y:S01]  /*1840*/  HADD2.F32 R80, -RZ, R6.H0_H0 ;  /* 0x20000006ff507230 */ /* 0x000fe20000004100 */
[----:B------:R-:W-:Y:S01]  /*1850*/  BSSY.RECONVERGENT B0, `(.L_x_422) ;  /* 0x0000027000007945 */ /* 0x000fe20003800200 */
[--C-:B------:R-:W-:Y:S01]  /*1860*/  HADD2.F32 R50, -RZ, R15.reuse.H0_H0 ;  /* 0x2000000fff327230 */ /* 0x100fe20000004100 */
[----:B------:R-:W-:Y:S01]  /*1870*/  FSETP.GTU.FTZ.AND P2, PT, R82, 20, PT ;  /* 0x41a000005200780b */ /* 0x000fe20003f5c000 */
[----:B------:R-:W-:Y:S01]  /*1880*/  HADD2.F32 R14, -RZ, R14.H1_H1 ;  /* 0x3000000eff0e7230 */ /* 0x000fe20000004100 */
[----:B------:R-:W-:Y:S01]  /*1890*/  ISETP.EQ.OR P1, PT, RZ, UR5, P1 ;  /* 0x00000005ff007c0c */ /* 0x000fe20008f22670 */
[----:B------:R-:W-:Y:S02]  /*18a0*/  HADD2.F32 R15, -RZ, R15.H1_H1 ;  /* 0x3000000fff0f7230 */ /* 0x000fe40000004100 */
[----:B------:R-:W-:Y:S01]  /*18b0*/  FADD.FTZ R80, R80, R83 ;  /* 0x0000005350507221 */ /* 0x000fe20000010000 */
        /* <DEDUP_REMOVED lines=32> */
.L_x_423:
[----:B------:R-:W-:Y:S05]  /*1ac0*/  BSYNC.RECONVERGENT B0 ;  /* 0x0000000000007941 */ /* 0x000fea0003800200 */
.L_x_422:
        /* <DEDUP_REMOVED lines=39> */
.L_x_425:
[----:B------:R-:W-:Y:S05]  /*1d40*/  BSYNC.RECONVERGENT B0 ;  /* 0x0000000000007941 */ /* 0x000fea0003800200 */
.L_x_424:
        /* <DEDUP_REMOVED lines=41> */
.L_x_427:
[----:B------:R-:W-:Y:S05]  /*1fe0*/  BSYNC.RECONVERGENT B0 ;  /* 0x0000000000007941 */ /* 0x000fea0003800200 */
.L_x_426:
        /* <DEDUP_REMOVED lines=39> */
.L_x_429:
[----:B------:R-:W-:Y:S05]  /*2260*/  BSYNC.RECONVERGENT B0 ;  /* 0x0000000000007941 */ /* 0x000fea0003800200 */
.L_x_428:
        /* <DEDUP_REMOVED lines=13> */
[----:B------:R-:W-:Y:S01]  /*2340*/  FMUL.FTZ R62, R46, R85 ;  /* 0x000000552e3e7220 */ /* 0x000fe20000410000 */
        /* <DEDUP_REMOVED lines=31> */
.L_x_431:
[----:B------:R-:W-:Y:S05]  /*2540*/  BSYNC.RECONVERGENT B0 ;  /* 0x0000000000007941 */ /* 0x000fea0003800200 */
.L_x_430:
        /* <DEDUP_REMOVED lines=32> */
.L_x_433:
[----:B------:R-:W-:Y:S05]  /*2750*/  BSYNC.RECONVERGENT B0 ;  /* 0x0000000000007941 */ /* 0x000fea0003800200 */
.L_x_432:
        /* <DEDUP_REMOVED lines=32> */
.L_x_435:
[----:B------:R-:W-:Y:S05]  /*2960*/  BSYNC.RECONVERGENT B0 ;  /* 0x0000000000007941 */ /* 0x000fea0003800200 */
.L_x_434:
        /* <DEDUP_REMOVED lines=32> */
.L_x_437:
[----:B------:R-:W-:Y:S05]  /*2b70*/  BSYNC.RECONVERGENT B0 ;  /* 0x0000000000007941 */ /* 0x000fea0003800200 */
.L_x_436:
        /* <DEDUP_REMOVED lines=32> */
.L_x_439:
[----:B------:R-:W-:Y:S05]  /*2d80*/  BSYNC.RECONVERGENT B0 ;  /* 0x0000000000007941 */ /* 0x000fea0003800200 */
.L_x_438:
        /* <DEDUP_REMOVED lines=32> */
.L_x_441:
[----:B------:R-:W-:Y:S05]  /*2f90*/  BSYNC.RECONVERGENT B0 ;  /* 0x0000000000007941 */ /* 0x000fea0003800200 */
.L_x_440:
[----:B------:R-:W0:Y:S01]  /*2fa0*/  LDCU UR5, c[0x0][0x38c] ;  /* 0x00007180ff0577ac */ /* 0x000e220008000800 */
[-C--:B------:R-:W-:Y:S01]  /*2fb0*/  FMUL.FTZ R60, R44, R85.reuse ;  /* 0x000000552c3c7220 */ /* 0x080fe20000410000 */
[-C--:B------:R-:W-:Y:S01]  /*2fc0*/  FMUL.FTZ R58, R42, R85.reuse ;  /* 0x000000552a3a7220 */ /* 0x080fe20000410000 */
[-C--:B------:R-:W-:Y:S01]  /*2fd0*/  FMUL.FTZ R61, R9, R85.reuse ;  /* 0x00000055093d7220 */ /* 0x080fe20000410000 */
        /* <DEDUP_REMOVED lines=14> */
[----:B0-----:R-:W-:Y:S01]  /*30c0*/  UISETP.GE.AND UP0, UPT, UR5, 0x1, UPT ;  /* 0x000000010500788c */ /* 0x001fe2000bf06270 */
[----:B------:R-:W-:Y:S01]  /*30d0*/  FMUL.FTZ R44, R44, R80 ;  /* 0x000000502c2c7220 */ /* 0x000fe20000410000 */
[----:B------:R-:W-:Y:S01]  /*30e0*/  FMUL.FTZ R43, R10, R78 ;  /* 0x0000004e0a2b7220 */ /* 0x000fe20000410000 */
[----:B------:R-:W-:Y:S01]  /*30f0*/  FMUL.FTZ R42, R42, R76 ;  /* 0x0000004c2a2a7220 */ /* 0x000fe20000410000 */
[----:B------:R-:W-:Y:S06]  /*3100*/  BAR.SYNC.DEFER_BLOCKING 0x0 ;  /* 0x0000000000007b1d */ /* 0x000fec0000010000 */
[----:B------:R-:W-:Y:S05]  /*3110*/  BRA.U !UP0, `(.L_x_442) ;  /* 0x0000003108287547 */ /* 0x000fea000b800000 */
[----:B------:R-:W-:Y:S01]  /*3120*/  ISETP.NE.AND P0, PT, RZ, UR4, PT ;  /* 0x00000004ff007c0c */ /* 0x000fe2000bf05270 */
[----:B------:R-:W-:Y:S02]  /*3130*/  HFMA2 R41, -RZ, RZ, 0, 0 ;  /* 0x00000000ff297431 */ /* 0x000fe400000001ff */
[----:B------:R-:W-:Y:S01]  /*3140*/  FMUL.FTZ R40, R11, R68 ;  /* 0x000000440b287220 */ /* 0x000fe20000410000 */
[----:B------:R-:W0:Y:S01]  /*3150*/  LDCU UR5, c[0x0][0x38c] ;  /* 0x00007180ff0577ac */ /* 0x000e220008000800 */
[----:B------:R-:W-:Y:S01]  /*3160*/  ISETP.EQ.AND P0, PT, R77, RZ, P0 ;  /* 0x000000ff4d00720c */ /* 0x000fe20000702270 */
[----:B------:R-:W1:Y:S01]  /*3170*/  LDCU.64 UR26, c[0x0][0x3e0] ;  /* 0x00007c00ff1a77ac */ /* 0x000e620008000a00 */
[----:B------:R-:W2:Y:S01]  /*3180*/  LDCU.64 UR20, c[0x0][0x3a8] ;  /* 0x00007500ff1477ac */ /* 0x000ea20008000a00 */
[----:B------:R-:W3:Y:S10]  /*3190*/  LDCU.64 UR28, c[0x0][0x3c0] ;  /* 0x00007800ff1c77ac */ /* 0x000ef40008000a00 */
.L_x_448:
[----:B------:R-:W4:Y:S01]  /*31a0*/  LDC.64 R20, c[0x0][0x440] ;  /* 0x00011000ff147b82 */ /* 0x000f220000000a00 */
[----:B------:R-:W-:Y:S02]  /*31b0*/  MOV R4, UR6 ;  /* 0x0000000600047c02 */ /* 0x000fe40008000f00 */
[----:B------:R-:W-:Y:S02]  /*31c0*/  MOV R3, UR18 ;  /* 0x0000001200037c02 */ /* 0x000fe40008000f00 */
[----:B------:R-:W-:Y:S02]  /*31d0*/  MOV R2, R4 ;  /* 0x0000000400027202 */ /* 0x000fe40000000f00 */
[----:B------:R-:W-:-:S03]  /*31e0*/  MOV R5, UR7 ;  /* 0x0000000700057c02 */ /* 0x000fc60008000f00 */
[----:B--2---:R-:W-:-:S04]  /*31f0*/  IMAD.WIDE.U32 R2, R41, UR20, R2 ;  /* 0x0000001429027c25 */ /* 0x004fc8000f8e0002 */
[----:B------:R-:W-:Y:S01]  /*3200*/  IMAD R0, R41, UR21, R3 ;  /* 0x0000001529007c24 */ /* 0x000fe2000f8e0203 */
[----:B----4-:R-:W-:-:S04]  /*3210*/  LEA R20, P1, R2, R20, 0x3 ;  /* 0x0000001402147211 */ /* 0x010fc800078218ff */
[----:B------:R-:W-:-:S06]  /*3220*/  LEA.HI.X R21, R2, R21, R0, 0x3, P1 ;  /* 0x0000001502157211 */ /* 0x000fcc00008f1c00 */
[----:B------:R-:W2:Y:S01]  /*3230*/  LDG.E.64 R20, desc[UR22][R20.64] ;  /* 0x0000001614147981 */ /* 0x000ea2000c1e1b00 */
[----:B-1----:R-:W-:-:S04]  /*3240*/  IMAD.WIDE.U32 R2, R41, UR26, RZ ;  /* 0x0000001a29027c25 */ /* 0x002fc8000f8e00ff */
[----:B------:R-:W-:Y:S01]  /*3250*/  IMAD R3, R41, UR27, R3 ;  /* 0x0000001b29037c24 */ /* 0x000fe2000f8e0203 */
[----:B------:R-:W-:-:S04]  /*3260*/  LEA R4, P1, R2, UR11, 0x1 ;  /* 0x0000000b02047c11 */ /* 0x000fc8000f8208ff */
[----:B------:R-:W-:Y:S02]  /*3270*/  LEA.HI.X R5, R2, UR12, R3, 0x1, P1 ;  /* 0x0000000c02057c11 */ /* 0x000fe400088f0c03 */
[----:B------:R-:W-:-:S05]  /*3280*/  LEA R3, R108, R77, 0x2 ;  /* 0x0000004d6c037211 */ /* 0x000fca00078e10ff */
[----:B------:R-:W-:-:S05]  /*3290*/  IMAD.WIDE.U32 R2, R3, 0x10, R4 ;  /* 0x0000001003027825 */ /* 0x000fca00078e0004 */
[----:B------:R-:W4:Y:S04]  /*32a0*/  LDG.E.128 R4, desc[UR22][R2.64] ;  /* 0x0000001602047981 */ /* 0x000f28000c1e1d00 */
[----:B------:R-:W3:Y:S04]  /*32b0*/  LDG.E.128 R8, desc[UR22][R2.64+0x200] ;  /* 0x0002001602087981 */ /* 0x000ee8000c1e1d00 */
[----:B------:R-:W3:Y:S04]  /*32c0*/  LDG.E.128 R12, desc[UR22][R2.64+0x400] ;  /* 0x00040016020c7981 */ /* 0x000ee8000c1e1d00 */
[----:B------:R1:W3:Y:S01]  /*32d0*/  LDG.E.128 R16, desc[UR22][R2.64+0x600] ;  /* 0x0006001602107981 */ /* 0x0002e2000c1e1d00 */
[C---:B--2---:R-:W-:Y:S01]  /*32e0*/  FMUL.FTZ R0, R21.reuse, R104 ;  /* 0x0000006815007220 */ /* 0x044fe20000410000 */
[----:B------:R-:W-:Y:S01]  /*32f0*/  FMUL.FTZ R25, R20, 1.4426950216293334961 ;  /* 0x3fb8aa3b14197820 */ /* 0x000fe20000410000 */
[C---:B------:R-:W-:Y:S01]  /*3300*/  FMUL.FTZ R20, R21.reuse, R102 ;  /* 0x0000006615147220 */ /* 0x040fe20000410000 */
[----:B-1----:R-:W-:Y:S01]  /*3310*/  FMUL.FTZ R3, R21, R100 ;  /* 0x0000006415037220 */ /* 0x002fe20000410000 */
[----:B------:R-:W-:Y:S01]  /*3320*/  FMUL.RZ R22, R0, 0.15915493667125701904 ;  /* 0x3e22f98300167820 */ /* 0x000fe2000040c000 */
[C---:B------:R-:W-:Y:S01]  /*3330*/  FMUL.FTZ R0, R25.reuse, R104 ;  /* 0x0000006819007220 */ /* 0x040fe20000410000 */
[----:B------:R-:W-:Y:S01]  /*3340*/  FMUL.FTZ R2, R25, R102 ;  /* 0x0000006619027220 */ /* 0x000fe20000410000 */
[----:B------:R-:W-:Y:S01]  /*3350*/  FMUL.RZ R20, R20, 0.15915493667125701904 ;  /* 0x3e22f98314147820 */ /* 0x000fe2000040c000 */
[----:B------:R-:W1:Y:S01]  /*3360*/  MUFU.SIN R114, R22 ;  /* 0x0000001600727308 */ /* 0x000e620000000400 */
[----:B------:R-:W-:Y:S01]  /*3370*/  FMUL.RZ R23, R3, 0.15915493667125701904 ;  /* 0x3e22f98303177820 */ /* 0x000fe2000040c000 */
[C---:B------:R-:W-:Y:S01]  /*3380*/  FMUL.FTZ R3, R25.reuse, R100 ;  /* 0x0000006419037220 */ /* 0x040fe20000410000 */
[C---:B------:R-:W-:Y:S01]  /*3390*/  FMUL.FTZ R32, R25.reuse, R92 ;  /* 0x0000005c19207220 */ /* 0x040fe20000410000 */
[C---:B------:R-:W-:Y:S01]  /*33a0*/  FMUL.FTZ R30, R25.reuse, R90 ;  /* 0x0000005a191e7220 */ /* 0x040fe20000410000 */
[C---:B------:R-:W-:Y:S01]  /*33b0*/  FMUL.FTZ R27, R25.reuse, R88 ;  /* 0x00000058191b7220 */ /* 0x040fe20000410000 */
[C---:B------:R-:W-:Y:S01]  /*33c0*/  FMUL.FTZ R28, R25.reuse, R86 ;  /* 0x00000056191c7220 */ /* 0x040fe20000410000 */
[----:B------:R-:W-:Y:S01]  /*33d0*/  FMUL.FTZ R24, R25, R84 ;  /* 0x0000005419187220 */ /* 0x000fe20000410000 */
[----:B------:R2:W1:Y:S04]  /*33e0*/  MUFU.EX2 R31, R0 ;  /* 0x00000000001f7308 */ /* 0x0004680000000800 */
[----:B------:R0:W4:Y:S01]  /*33f0*/  MUFU.COS R116, R22 ;  /* 0x0000001600747308 */ /* 0x0001220000000000 */
[----:B--2---:R-:W-:-:S07]  /*3400*/  FMUL.FTZ R0, R21, R98 ;  /* 0x0000006215007220 */ /* 0x004fce0000410000 */
[----:B------:R2:W3:Y:S01]  /*3410*/  MUFU.EX2 R34, R2 ;  /* 0x0000000200227308 */ /* 0x0004e20000000800 */
[----:B0-----:R-:W-:Y:S01]  /*3420*/  FMUL.RZ R22, R0, 0.15915493667125701904 ;  /* 0x3e22f98300167820 */ /* 0x001fe2000040c000 */
[----:B------:R-:W-:Y:S01]  /*3430*/  FMUL.FTZ R0, R25, R98 ;  /* 0x0000006219007220 */ /* 0x000fe20000410000 */
[----:B-1----:R-:W-:Y:S01]  /*3440*/  FMUL.FTZ R114, R31, R114 ;  /* 0x000000721f727220 */ /* 0x002fe20000410000 */
[----:B------:R-:W3:Y:S01]  /*3450*/  MUFU.SIN R107, R20 ;  /* 0x00000014006b7308 */ /* 0x000ee20000000400 */
[----:B--2---:R-:W-:Y:S01]  /*3460*/  FMUL.FTZ R2, R21, R96 ;  /* 0x0000006015027220 */ /* 0x004fe20000410000 */
[----:B----4-:R-:W-:-:S06]  /*3470*/  FMUL.FTZ R116, R31, R116 ;  /* 0x000000741f747220 */ /* 0x010fcc0000410000 */
[----:B------:R0:W1:Y:S04]  /*3480*/  MUFU.EX2 R38, R0 ;  /* 0x0000000000267308 */ /* 0x0000680000000800 */
[----:B------:R2:W4:Y:S01]  /*3490*/  MUFU.COS R109, R20 ;  /* 0x00000014006d7308 */ /* 0x0005220000000000 */
[----:B0-----:R-:W-:Y:S01]  /*34a0*/  FMUL.FTZ R0, R21, R92 ;  /* 0x0000005c15007220 */ /* 0x001fe20000410000 */
[----:B---3--:R-:W-:-:S06]  /*34b0*/  FMUL.FTZ R107, R34, R107 ;  /* 0x0000006b226b7220 */ /* 0x008fcc0000410000 */
[----:B------:R0:W3:Y:S01]  /*34c0*/  MUFU.EX2 R36, R3 ;  /* 0x0000000300247308 */ /* 0x0000e20000000800 */
[----:B--2---:R-:W-:Y:S01]  /*34d0*/  FMUL.RZ R20, R2, 0.15915493667125701904 ;  /* 0x3e22f98302147820 */ /* 0x004fe2000040c000 */
[----:B------:R-:W-:Y:S02]  /*34e0*/  FMUL.FTZ R2, R25, R96 ;  /* 0x0000006019027220 */ /* 0x000fe40000410000 */
[----:B------:R-:W1:Y:S01]  /*34f0*/  MUFU.SIN R99, R22 ;  /* 0x0000001600637308 */ /* 0x000e620000000400 */
[----:B0-----:R-:W-:Y:S01]  /*3500*/  FMUL.FTZ R3, R21, R94 ;  /* 0x0000005e15037220 */ /* 0x001fe20000410000 */
[----:B----4-:R-:W-:-:S06]  /*3510*/  FMUL.FTZ R109, R34, R109 ;  /* 0x0000006d226d7220 */ /* 0x010fcc0000410000 */
[----:B------:R0:W2:Y:S08]  /*3520*/  MUFU.COS R101, R22 ;  /* 0x0000001600657308 */ /* 0x0000b00000000000 */
[----:B------:R-:W3:Y:S01]  /*3530*/  MUFU.SIN R103, R23 ;  /* 0x0000001700677308 */ /* 0x000ee20000000400 */
[----:B0-----:R-:W-:Y:S01]  /*3540*/  FMUL.RZ R22, R0, 0.15915493667125701904 ;  /* 0x3e22f98300167820 */ /* 0x001fe2000040c000 */
[----:B------:R-:W-:Y:S01]  /*3550*/  FMUL.FTZ R0, R21, R90 ;  /* 0x0000005a15007220 */ /* 0x000fe20000410000 */
[----:B-1----:R-:W-:-:S05]  /*3560*/  FMUL.FTZ R99, R38, R99 ;  /* 0x0000006326637220 */ /* 0x002fca0000410000 */
[----:B------:R0:W1:Y:S01]  /*3570*/  MUFU.COS R105, R23 ;  /* 0x0000001700697308 */ /* 0x0000620000000000 */
[----:B--2---:R-:W-:-:S07]  /*3580*/  FMUL.FTZ R101, R38, R101 ;  /* 0x0000006526657220 */ /* 0x004fce0000410000 */
[----:B------:R2:W4:Y:S01]  /*3590*/  MUFU.EX2 R95, R2 ;  /* 0x00000002005f7308 */ /* 0x0005220000000800 */
[----:B0-----:R-:W-:Y:S01]  /*35a0*/  FMUL.RZ R23, R3, 0.15915493667125701904 ;  /* 0x3e22f98303177820 */ /* 0x001fe2000040c000 */
[----:B------:R-:W-:Y:S01]  /*35b0*/  FMUL.FTZ R3, R25, R94 ;  /* 0x0000005e19037220 */ /* 0x000fe20000410000 */
[----:B---3--:R-:W-:Y:S01]  /*35c0*/  FMUL.FTZ R103, R36, R103 ;  /* 0x0000006724677220 */ /* 0x008fe20000410000 */
[----:B------:R-:W-:Y:S01]  /*35d0*/  MUFU.SIN R118, R20 ;  /* 0x0000001400767308 */ /* 0x000fe20000000400 */
[----:B--2---:R-:W-:Y:S01]  /*35e0*/  FMUL.RZ R2, R0, 0.15915493667125701904 ;  /* 0x3e22f98300027820 */ /* 0x004fe2000040c000 */
[----:B------:R-:W-:Y:S01]  /*35f0*/  FMUL.FTZ R0, R21, R88 ;  /* 0x0000005815007220 */ /* 0x000fe20000410000 */
[----:B-1----:R-:W-:-:S05]  /*3600*/  FMUL.FTZ R105, R36, R105 ;  /* 0x0000006924697220 */ /* 0x002fca0000410000 */
[----:B------:R0:W1:Y:S04]  /*3610*/  MUFU.EX2 R91, R3 ;  /* 0x00000003005b7308 */ /* 0x0000680000000800 */
[----:B------:R2:W4:Y:S01]  /*3620*/  MUFU.COS R120, R20 ;  /* 0x0000001400787308 */ /* 0x0005220000000000 */
[----:B0-----:R-:W-:Y:S01]  /*3630*/  FMUL.RZ R3, R0, 0.15915493667125701904 ;  /* 0x3e22f98300037820 */ /* 0x001fe2000040c000 */
[----:B------:R-:W-:-:S06]  /*3640*/  FMUL.FTZ R0, R21, R86 ;  /* 0x0000005615007220 */ /* 0x000fcc0000410000 */
[----:B------:R-:W-:Y:S01]  /*3650*/  MUFU.SIN R113, R22 ;  /* 0x0000001600717308 */ /* 0x000fe20000000400 */
[----:B--2---:R-:W-:Y:S01]  /*3660*/  FMUL.RZ R20, R0, 0.15915493667125701904 ;  /* 0x3e22f98300147820 */ /* 0x004fe2000040c000 */
[----:B------:R-:W-:-:S06]  /*3670*/  FMUL.FTZ R0, R21, R84 ;  /* 0x0000005415007220 */ /* 0x000fcc0000410000 */
[----:B------:R0:W-:Y:S01]  /*3680*/  MUFU.COS R115, R22 ;  /* 0x0000001600737308 */ /* 0x0001e20000000000 */
[C---:B----4-:R-:W-:Y:S01]  /*3690*/  FMUL.FTZ R97, R95.reuse, R120 ;  /* 0x000000785f617220 */ /* 0x050fe20000410000 */
[----:B------:R-:W-:-:S06]  /*36a0*/  FMUL.FTZ R95, R95, R118 ;  /* 0x000000765f5f7220 */ /* 0x000fcc0000410000 */
[----:B------:R-:W1:Y:S01]  /*36b0*/  MUFU.COS R134, R23 ;  /* 0x0000001700867308 */ /* 0x000e620000000000 */
[----:B0-----:R-:W-:Y:S01]  /*36c0*/  FMUL.RZ R22, R0, 0.15915493667125701904 ;  /* 0x3e22f98300167820 */ /* 0x001fe2000040c000 */
[----:B------:R-:W-:-:S04]  /*36d0*/  FMUL.FTZ R0, R21, R82 ;  /* 0x0000005215007220 */ /* 0x000fc80000410000 */
[----:B------:R-:W-:Y:S01]  /*36e0*/  FMUL.RZ R33, R0, 0.15915493667125701904 ;  /* 0x3e22f98300217820 */ /* 0x000fe2000040c000 */
[----:B------:R-:W-:Y:S01]  /*36f0*/  SHF.L.U32 R0, R128, 0x5, RZ ;  /* 0x0000000580007819 */ /* 0x000fe200000006ff */
[----:B------:R0:W2:Y:S03]  /*3700*/  MUFU.SIN R122, R23 ;  /* 0x00000017007a7308 */ /* 0x0000a60000000400 */
[----:B------:R-:W-:-:S04]  /*3710*/  LOP3.LUT R0, R0, 0x7c00, RZ, 0xc0, !PT ;  /* 0x00007c0000007812 */ /* 0x000fc800078ec0ff */
[----:B------:R-:W-:Y:S01]  /*3720*/  IADD3 R0, PT, PT, R75, R0, RZ ;  /* 0x000000004b007210 */ /* 0x000fe20007ffe0ff */
[----:B------:R-:W-:Y:S01]  /*3730*/  MUFU.SIN R29, R2 ;  /* 0x00000002001d7308 */ /* 0x000fe20000000400 */
[----:B0-----:R-:W-:Y:S01]  /*3740*/  MOV R23, UR9 ;  /* 0x0000000900177c02 */ /* 0x001fe20008000f00 */
[----:B------:R-:W-:Y:S01]  /*3750*/  FMUL.FTZ R23, R21, R78 ;  /* 0x0000004e15177220 */ /* 0x000fe20000410000 */
[----:B-1----:R-:W-:Y:S01]  /*3760*/  FMUL.FTZ R93, R91, R134 ;  /* 0x000000865b5d7220 */ /* 0x002fe20000410000 */
[----:B------:R0:W-:Y:S02]  /*3770*/  STS.128 [R0], R4 ;  /* 0x0000000400007388 */ /* 0x0001e40000000c00 */
[----:B------:R-:W-:Y:S02]  /*3780*/  FMUL.RZ R23, R23, 0.15915493667125701904 ;  /* 0x3e22f98317177820 */ /* 0x000fe4000040c000 */
[----:B------:R1:W-:Y:S01]  /*3790*/  STS.128 [R0+0x200], R8 ;  /* 0x0002000800007388 */ /* 0x0003e20000000c00 */
[----:B------:R3:W-:Y:S01]  /*37a0*/  MUFU.COS R111, R2 ;  /* 0x00000002006f7308 */ /* 0x0007e20000000000 */
[----:B--2---:R-:W-:-:S02]  /*37b0*/  FMUL.FTZ R91, R91, R122 ;  /* 0x0000007a5b5b7220 */ /* 0x004fc40000410000 */
[----:B------:R-:W-:Y:S04]  /*37c0*/  STS.128 [R0+0x400], R12 ;  /* 0x0004000c00007388 */ /* 0x000fe80000000c00 */
[----:B------:R2:W-:Y:S01]  /*37d0*/  STS.128 [R0+0x600], R16 ;  /* 0x0006001000007388 */ /* 0x0005e20000000c00 */
[----:B------:R-:W-:Y:S01]  /*37e0*/  MUFU.SIN R121, R23 ;  /* 0x0000001700797308 */ /* 0x000fe20000000400 */
[----:B---3--:R-:W-:Y:S01]  /*37f0*/  FMUL.FTZ R2, R21, R80 ;  /* 0x0000005015027220 */ /* 0x008fe20000410000 */
[----:B0-----:R-:W-:Y:S01]  /*3800*/  FMUL.FTZ R7, RZ, R107 ;  /* 0x0000006bff077220 */ /* 0x001fe20000410000 */
[C---:B------:R-:W-:Y:S01]  /*3810*/  FMUL.FTZ R4, R25.reuse, R78 ;  /* 0x0000004e19047220 */ /* 0x040fe20000410000 */
[----:B------:R-:W-:Y:S01]  /*3820*/  FMUL.FTZ R6, R25, R76 ;  /* 0x0000004c19067220 */ /* 0x000fe20000410000 */
[----:B------:R-:W-:Y:S01]  /*3830*/  FMUL.RZ R35, R2, 0.15915493667125701904 ;  /* 0x3e22f98302237820 */ /* 0x000fe2000040c000 */
[----:B-1----:R-:W-:-:S02]  /*3840*/  FFMA.FTZ R8, R56, R109, -R7 ;  /* 0x0000006d38087223 */ /* 0x002fc40000010807 */
[----:B------:R-:W0:Y:S02]  /*3850*/  MUFU.COS R5, R23 ;  /* 0x0000001700057308 */ /* 0x000e240000000000 */
[----:B------:R-:W-:Y:S01]  /*3860*/  FADD.FTZ R8, R55, R8 ;  /* 0x0000000837087221 */ /* 0x000fe20000010000 */
[----:B--2---:R-:W-:-:S05]  /*3870*/  FMUL.FTZ R0, R56, R107 ;  /* 0x0000006b38007220 */ /* 0x004fca0000410000 */
[----:B------:R-:W-:Y:S01]  /*3880*/  MUFU.SIN R127, R22 ;  /* 0x00000016007f7308 */ /* 0x000fe20000000400 */
[----:B------:R-:W-:Y:S01]  /*3890*/  FFMA.FTZ R9, RZ, R109, R0 ;  /* 0x0000006dff097223 */ /* 0x000fe20000010000 */
[C---:B------:R-:W-:Y:S01]  /*38a0*/  FMUL.FTZ R0, R21.reuse, R76 ;  /* 0x0000004c15007220 */ /* 0x040fe20000410000 */
[----:B------:R-:W-:Y:S02]  /*38b0*/  FMUL.FTZ R21, R21, R68 ;  /* 0x0000004415157220 */ /* 0x000fe40000410000 */
[----:B------:R-:W-:Y:S01]  /*38c0*/  FADD.FTZ R10, RZ, R9 ;  /* 0x00000009ff0a7221 */ /* 0x000fe20000010000 */
[----:B------:R-:W-:Y:S01]  /*38d0*/  FMUL.RZ R11, R0, 0.15915493667125701904 ;  /* 0x3e22f983000b7820 */ /* 0x000fe2000040c000 */
[C---:B------:R-:W-:Y:S01]  /*38e0*/  FMUL.FTZ R9, R103.reuse, R8 ;  /* 0x0000000867097220 */ /* 0x040fe20000410000 */
[----:B------:R1:W-:Y:S01]  /*38f0*/  MUFU.COS R129, R22 ;  /* 0x0000001600817308 */ /* 0x0003e20000000000 */
[-C--:B------:R-:W-:Y:S01]  /*3900*/  FMUL.FTZ R0, R103, R10.reuse ;  /* 0x0000000a67007220 */ /* 0x080fe20000410000 */
[----:B------:R-:W-:Y:S01]  /*3910*/  FMUL.RZ R21, R21, 0.15915493667125701904 ;  /* 0x3e22f98315157820 */ /* 0x000fe2000040c000 */
[----:B------:R-:W-:-:S02]  /*3920*/  FFMA.FTZ R9, R105, R10, R9 ;  /* 0x0000000a69097223 */ /* 0x000fc40000010009 */
[----:B------:R-:W-:Y:S02]  /*3930*/  FFMA.FTZ R7, R105, R8, -R0 ;  /* 0x0000000869077223 */ /* 0x000fe40000010800 */
[----:B------:R-:W-:Y:S01]  /*3940*/  FADD.FTZ R10, RZ, R9 ;  /* 0x00000009ff0a7221 */ /* 0x000fe20000010000 */
[----:B------:R-:W-:Y:S01]  /*3950*/  MUFU.SIN R119, R11 ;  /* 0x0000000b00777308 */ /* 0x000fe20000000400 */
[----:B------:R-:W-:Y:S01]  /*3960*/  FADD.FTZ R8, R54, R7 ;  /* 0x0000000736087221 */ /* 0x000fe20000010000 */
[----:B-1----:R-:W-:Y:S01]  /*3970*/  MOV R22, UR8 ;  /* 0x0000000800167c02 */ /* 0x002fe20008000f00 */
[C---:B------:R-:W-:Y:S02]  /*3980*/  FMUL.FTZ R9, R99.reuse, R10 ;  /* 0x0000000a63097220 */ /* 0x040fe40000410000 */
[----:B------:R-:W-:Y:S01]  /*3990*/  FMUL.FTZ R12, R99, R8 ;  /* 0x00000008630c7220 */ /* 0x000fe20000410000 */
[----:B------:R-:W-:Y:S01]  /*39a0*/  MOV R2, R22 ;  /* 0x0000001600027202 */ /* 0x000fe20000000f00 */
[----:B------:R-:W-:Y:S01]  /*39b0*/  FMUL.FTZ R22, R25, R80 ;  /* 0x0000005019167220 */ /* 0x000fe20000410000 */
[----:B------:R1:W2:Y:S01]  /*39c0*/  MUFU.COS R7, R11 ;  /* 0x0000000b00077308 */ /* 0x0002a20000000000 */
[C---:B------:R-:W-:Y:S01]  /*39d0*/  FFMA.FTZ R12, R101.reuse, R10, R12 ;  /* 0x0000000a650c7223 */ /* 0x040fe2000001000c */
[----:B------:R-:W-:-:S03]  /*39e0*/  FFMA.FTZ R10, R101, R8, -R9 ;  /* 0x00000008650a7223 */ /* 0x000fc60000010809 */
[----:B------:R-:W-:Y:S01]  /*39f0*/  FADD.FTZ R12, RZ, R12 ;  /* 0x0000000cff0c7221 */ /* 0x000fe20000010000 */
[----:B------:R-:W-:Y:S02]  /*3a00*/  FADD.FTZ R10, R53, R10 ;  /* 0x0000000a350a7221 */ /* 0x000fe40000010000 */
[----:B------:R-:W0:Y:S01]  /*3a10*/  MUFU.EX2 R4, R4 ;  /* 0x0000000400047308 */ /* 0x000e220000000800 */
[C---:B------:R-:W-:Y:S01]  /*3a20*/  FMUL.FTZ R14, R95.reuse, R12 ;  /* 0x0000000c5f0e7220 */ /* 0x040fe20000410000 */
[-C--:B-1----:R-:W-:Y:S02]  /*3a30*/  FMUL.FTZ R11, R95, R10.reuse ;  /* 0x0000000a5f0b7220 */ /* 0x082fe40000410000 */
[----:B------:R-:W1:Y:S01]  /*3a40*/  MUFU.EX2 R32, R32 ;  /* 0x0000002000207308 */ /* 0x000e620000000800 */
[C---:B------:R-:W-:Y:S01]  /*3a50*/  FFMA.FTZ R9, R97.reuse, R10, -R14 ;  /* 0x0000000a61097223 */ /* 0x040fe2000001080e */
[----:B------:R-:W-:Y:S02]  /*3a60*/  FFMA.FTZ R11, R97, R12, R11 ;  /* 0x0000000c610b7223 */ /* 0x000fe4000001000b */
[----:B------:R-:W-:Y:S01]  /*3a70*/  MUFU.SIN R130, R20 ;  /* 0x0000001400827308 */ /* 0x000fe20000000400 */
[----:B------:R-:W-:Y:S01]  /*3a80*/  FADD.FTZ R10, R52, R9 ;  /* 0x00000009340a7221 */ /* 0x000fe20000010000 */
[----:B------:R-:W-:-:S03]  /*3a90*/  FADD.FTZ R12, RZ, R11 ;  /* 0x0000000bff0c7221 */ /* 0x000fc60000010000 */
[C---:B------:R-:W-:Y:S01]  /*3aa0*/  FMUL.FTZ R9, R91.reuse, R10 ;  /* 0x0000000a5b097220 */ /* 0x040fe20000410000 */
[-C--:B------:R-:W-:Y:S01]  /*3ab0*/  FMUL.FTZ R14, R91, R12.reuse ;  /* 0x0000000c5b0e7220 */ /* 0x080fe20000410000 */
[C---:B0-----:R-:W-:Y:S01]  /*3ac0*/  FMUL.FTZ R122, R4.reuse, R5 ;  /* 0x00000005047a7220 */ /* 0x041fe20000410000 */
[----:B------:R0:W-:Y:S01]  /*3ad0*/  MUFU.COS R131, R20 ;  /* 0x0000001400837308 */ /* 0x0001e20000000000 */
[C---:B------:R-:W-:Y:S01]  /*3ae0*/  FFMA.FTZ R9, R93.reuse, R12, R9 ;  /* 0x0000000c5d097223 */ /* 0x040fe20000010009 */
[----:B------:R-:W-:Y:S01]  /*3af0*/  FFMA.FTZ R14, R93, R10, -R14 ;  /* 0x0000000a5d0e7223 */ /* 0x000fe2000001080e */
[----:B------:R-:W-:Y:S01]  /*3b00*/  FMUL.FTZ R121, R4, R121 ;  /* 0x0000007904797220 */ /* 0x000fe20000410000 */
[C---:B-1----:R-:W-:Y:S01]  /*3b10*/  FMUL.FTZ R113, R32.reuse, R113 ;  /* 0x0000007120717220 */ /* 0x042fe20000410000 */
[----:B------:R-:W-:Y:S01]  /*3b20*/  FADD.FTZ R4, RZ, R9 ;  /* 0x00000009ff047221 */ /* 0x000fe20000010000 */
[----:B------:R-:W-:Y:S01]  /*3b30*/  FADD.FTZ R14, R51, R14 ;  /* 0x0000000e330e7221 */ /* 0x000fe20000010000 */
[----:B------:R-:W-:Y:S01]  /*3b40*/  FMUL.FTZ R115, R32, R115 ;  /* 0x0000007320737220 */ /* 0x000fe20000410000 */
[----:B------:R-:W2:Y:S01]  /*3b50*/  MUFU.EX2 R6, R6 ;  /* 0x0000000600067308 */ /* 0x000ea20000000800 */
[C---:B0-----:R-:W-:Y:S01]  /*3b60*/  FMUL.FTZ R20, R25.reuse, R82 ;  /* 0x0000005219147220 */ /* 0x041fe20000410000 */
[----:B------:R-:W-:Y:S01]  /*3b70*/  FMUL.FTZ R25, R25, R68 ;  /* 0x0000004419197220 */ /* 0x000fe20000410000 */
[----:B------:R-:W-:Y:S01]  /*3b80*/  FMUL.FTZ R9, R113, R4 ;  /* 0x0000000471097220 */ /* 0x000fe20000410000 */
[----:B------:R-:W0:Y:S01]  /*3b90*/  MUFU.SIN R8, R21 ;  /* 0x0000001500087308 */ /* 0x000e220000000400 */
[----:B------:R-:W-:-:S02]  /*3ba0*/  FMUL.FTZ R5, R114, R107 ;  /* 0x0000006b72057220 */ /* 0x000fc40000410000 */
[----:B------:R-:W-:-:S04]  /*3bb0*/  FFMA.FTZ R9, R115, R14, -R9 ;  /* 0x0000000e73097223 */ /* 0x000fc80000010809 */
[----:B------:R-:W-:Y:S01]  /*3bc0*/  FADD.FTZ R9, R50, R9 ;  /* 0x0000000932097221 */ /* 0x000fe20000010000 */
[----:B------:R-:W0:Y:S01]  /*3bd0*/  MUFU.EX2 R25, R25 ;  /* 0x0000001900197308 */ /* 0x000e220000000800 */
[C---:B--2---:R-:W-:Y:S01]  /*3be0*/  FMUL.FTZ R120, R6.reuse, R7 ;  /* 0x0000000706787220 */ /* 0x044fe20000410000 */
[----:B------:R-:W-:Y:S02]  /*3bf0*/  FMUL.FTZ R119, R6, R119 ;  /* 0x0000007706777220 */ /* 0x000fe40000410000 */
[----:B------:R-:W1:Y:S01]  /*3c00*/  MUFU.EX2 R30, R30 ;  /* 0x0000001e001e7308 */ /* 0x000e620000000800 */
[----:B------:R-:W-:Y:S01]  /*3c10*/  FMUL.FTZ R6, R113, R14 ;  /* 0x0000000e71067220 */ /* 0x000fe20000410000 */
[----:B------:R-:W-:Y:S02]  /*3c20*/  FMUL.FTZ R7, R116, R107 ;  /* 0x0000006b74077220 */ /* 0x000fe40000410000 */
[----:B------:R-:W2:Y:S01]  /*3c30*/  MUFU.SIN R132, R3 ;  /* 0x0000000300847308 */ /* 0x000ea20000000400 */
[----:B0-----:R-:W-:Y:S01]  /*3c40*/  FMUL.FTZ R117, R25, R8 ;  /* 0x0000000819757220 */ /* 0x001fe20000410000 */
[----:B------:R-:W-:-:S06]  /*3c50*/  FFMA.FTZ R8, R115, R4, R6 ;  /* 0x0000000473087223 */ /* 0x000fcc0000010006 */
[----:B------:R-:W0:Y:S01]  /*3c60*/  MUFU.COS R26, R3 ;  /* 0x00000003001a7308 */ /* 0x000e220000000000 */
[-C--:B------:R-:W-:Y:S01]  /*3c70*/  FFMA.FTZ R6, R114, R109.reuse, R7 ;  /* 0x0000006d72067223 */ /* 0x080fe20000010007 */
[----:B------:R-:W-:Y:S01]  /*3c80*/  FFMA.FTZ R4, R116, R109, -R5 ;  /* 0x0000006d74047223 */ /* 0x000fe20000010805 */
[C---:B-1----:R-:W-:Y:S01]  /*3c90*/  FMUL.FTZ R0, R30.reuse, R29 ;  /* 0x0000001d1e007220 */ /* 0x042fe20000410000 */
[----:B------:R-:W-:Y:S01]  /*3ca0*/  FADD.FTZ R7, RZ, R8 ;  /* 0x00000008ff077221 */ /* 0x000fe20000010000 */
[C---:B------:R-:W-:Y:S01]  /*3cb0*/  FMUL.FTZ R8, R103.reuse, R6 ;  /* 0x0000000667087220 */ /* 0x040fe20000410000 */
[-C--:B------:R-:W-:Y:S01]  /*3cc0*/  FMUL.FTZ R5, R103, R4.reuse ;  /* 0x0000000467057220 */ /* 0x080fe20000410000 */
[----:B------:R-:W-:Y:S01]  /*3cd0*/  FMUL.FTZ R111, R30, R111 ;  /* 0x0000006f1e6f7220 */ /* 0x000fe20000410000 */
[----:B------:R-:W2:Y:S01]  /*3ce0*/  MUFU.EX2 R27, R27 ;  /* 0x0000001b001b7308 */ /* 0x000ea20000000800 */
[C---:B------:R-:W-:Y:S01]  /*3cf0*/  FMUL.FTZ R12, R0.reuse, R9 ;  /* 0x00000009000c7220 */ /* 0x040fe20000410000 */
[-C--:B------:R-:W-:Y:S01]  /*3d00*/  FMUL.FTZ R10, R0, R7.reuse ;  /* 0x00000007000a7220 */ /* 0x080fe20000410000 */
[C---:B------:R-:W-:Y:S01]  /*3d10*/  FFMA.FTZ R8, R105.reuse, R4, -R8 ;  /* 0x0000000469087223 */ /* 0x040fe20000010808 */
[----:B------:R-:W-:Y:S01]  /*3d20*/  FFMA.FTZ R6, R105, R6, R5 ;  /* 0x0000000669067223 */ /* 0x000fe20000010005 */
[C---:B------:R-:W-:Y:S01]  /*3d30*/  FFMA.FTZ R12, R111.reuse, R7, R12 ;  /* 0x000000076f0c7223 */ /* 0x040fe2000001000c */
[----:B------:R-:W1:Y:S01]  /*3d40*/  MUFU.EX2 R28, R28 ;  /* 0x0000001c001c7308 */ /* 0x000e620000000800 */
[----:B------:R-:W-:Y:S01]  /*3d50*/  FFMA.FTZ R10, R111, R9, -R10 ;  /* 0x000000096f0a7223 */ /* 0x000fe2000001080a */
[C---:B------:R-:W-:Y:S01]  /*3d60*/  FMUL.FTZ R4, R99.reuse, R8 ;  /* 0x0000000863047220 */ /* 0x040fe20000410000 */
[-C--:B------:R-:W-:Y:S01]  /*3d70*/  FMUL.FTZ R5, R99, R6.reuse ;  /* 0x0000000663057220 */ /* 0x080fe20000410000 */
[----:B------:R-:W-:Y:S01]  /*3d80*/  FADD.FTZ R12, RZ, R12 ;  /* 0x0000000cff0c7221 */ /* 0x000fe20000010000 */
[----:B------:R-:W-:Y:S01]  /*3d90*/  FADD.FTZ R10, R49, R10 ;  /* 0x0000000a310a7221 */ /* 0x000fe20000010000 */
[C---:B------:R-:W-:Y:S01]  /*3da0*/  FFMA.FTZ R4, R101.reuse, R6, R4 ;  /* 0x0000000665047223 */ /* 0x040fe20000010004 */
[----:B------:R-:W-:Y:S01]  /*3db0*/  FFMA.FTZ R8, R101, R8, -R5 ;  /* 0x0000000865087223 */ /* 0x000fe20000010805 */
[C---:B--2---:R-:W-:Y:S01]  /*3dc0*/  FMUL.FTZ R132, R27.reuse, R132 ;  /* 0x000000841b847220 */ /* 0x044fe20000410000 */
[----:B0-----:R-:W-:Y:S01]  /*3dd0*/  FMUL.FTZ R133, R27, R26 ;  /* 0x0000001a1b857220 */ /* 0x001fe20000410000 */
[C---:B------:R-:W-:Y:S01]  /*3de0*/  FMUL.FTZ R6, R95.reuse, R4 ;  /* 0x000000045f067220 */ /* 0x040fe20000410000 */
[----:B------:R-:W-:Y:S01]  /*3df0*/  FMUL.FTZ R5, R95, R8 ;  /* 0x000000085f057220 */ /* 0x000fe20000410000 */
[C---:B------:R-:W-:Y:S01]  /*3e00*/  FMUL.FTZ R7, R132.reuse, R12 ;  /* 0x0000000c84077220 */ /* 0x040fe20000410000 */
[----:B------:R-:W-:Y:S01]  /*3e10*/  FMUL.FTZ R14, R132, R10 ;  /* 0x0000000a840e7220 */ /* 0x000fe20000410000 */
[----:B------:R-:W0:Y:S01]  /*3e20*/  MUFU.EX2 R24, R24 ;  /* 0x0000001800187308 */ /* 0x000e220000000800 */
[----:B------:R-:W-:Y:S01]  /*3e30*/  FFMA.FTZ R6, R97, R8, -R6 ;  /* 0x0000000861067223 */ /* 0x000fe20000010806 */
[C---:B------:R-:W-:Y:S01]  /*3e40*/  FFMA.FTZ R7, R133.reuse, R10, -R7 ;  /* 0x0000000a85077223 */ /* 0x040fe20000010807 */
[----:B------:R-:W-:Y:S01]  /*3e50*/  FFMA.FTZ R14, R133, R12, R14 ;  /* 0x0000000c850e7223 */ /* 0x000fe2000001000e */
[----:B------:R-:W-:Y:S01]  /*3e60*/  FFMA.FTZ R4, R97, R4, R5 ;  /* 0x0000000461047223 */ /* 0x000fe20000010005 */
[----:B-1----:R-:W-:Y:S01]  /*3e70*/  FMUL.FTZ R130, R28, R130 ;  /* 0x000000821c827220 */ /* 0x002fe20000410000 */
[----:B------:R-:W-:Y:S01]  /*3e80*/  FADD.FTZ R7, R48, R7 ;  /* 0x0000000730077221 */ /* 0x000fe20000010000 */
[----:B------:R-:W-:Y:S01]  /*3e90*/  FADD.FTZ R14, RZ, R14 ;  /* 0x0000000eff0e7221 */ /* 0x000fe20000010000 */
[C---:B------:R-:W-:Y:S01]  /*3ea0*/  FMUL.FTZ R8, R91.reuse, R6 ;  /* 0x000000065b087220 */ /* 0x040fe20000410000 */
[----:B------:R-:W-:Y:S01]  /*3eb0*/  FMUL.FTZ R5, R91, R4 ;  /* 0x000000045b057220 */ /* 0x000fe20000410000 */
[----:B------:R-:W-:Y:S01]  /*3ec0*/  FMUL.FTZ R131, R28, R131 ;  /* 0x000000831c837220 */ /* 0x000fe20000410000 */
[CC--:B------:R-:W-:Y:S01]  /*3ed0*/  FMUL.FTZ R9, R130.reuse, R7.reuse ;  /* 0x0000000782097220 */ /* 0x0c0fe20000410000 */
[----:B------:R-:W1:Y:S01]  /*3ee0*/  MUFU.SIN R125, R33 ;  /* 0x00000021007d7308 */ /* 0x000e620000000400 */
[----:B------:R-:W-:Y:S01]  /*3ef0*/  FMUL.FTZ R10, R130, R14 ;  /* 0x0000000e820a7220 */ /* 0x000fe20000410000 */
[C---:B------:R-:W-:Y:S01]  /*3f00*/  FFMA.FTZ R8, R93.reuse, R4, R8 ;  /* 0x000000045d087223 */ /* 0x040fe20000010008 */
[----:B------:R-:W-:Y:S01]  /*3f10*/  FFMA.FTZ R6, R93, R6, -R5 ;  /* 0x000000065d067223 */ /* 0x000fe20000010805 */
[C---:B------:R-:W-:Y:S01]  /*3f20*/  FFMA.FTZ R9, R131.reuse, R14, R9 ;  /* 0x0000000e83097223 */ /* 0x040fe20000010009 */
[----:B------:R-:W-:Y:S01]  /*3f30*/  FFMA.FTZ R10, R131, R7, -R10 ;  /* 0x00000007830a7223 */ /* 0x000fe2000001080a */
[C---:B------:R-:W-:Y:S01]  /*3f40*/  FMUL.FTZ R4, R113.reuse, R8 ;  /* 0x0000000871047220 */ /* 0x040fe20000410000 */
[-C--:B------:R-:W-:Y:S01]  /*3f50*/  FMUL.FTZ R5, R113, R6.reuse ;  /* 0x0000000671057220 */ /* 0x080fe20000410000 */
[----:B------:R-:W2:Y:S01]  /*3f60*/  MUFU.COS R126, R33 ;  /* 0x00000021007e7308 */ /* 0x000ea20000000000 */
[C---:B0-----:R-:W-:Y:S01]  /*3f70*/  FMUL.FTZ R127, R24.reuse, R127 ;  /* 0x0000007f187f7220 */ /* 0x041fe20000410000 */
[----:B------:R-:W-:Y:S01]  /*3f80*/  FADD.FTZ R12, RZ, R9 ;  /* 0x00000009ff0c7221 */ /* 0x000fe20000010000 */
[----:B------:R-:W-:Y:S01]  /*3f90*/  FADD.FTZ R10, R47, R10 ;  /* 0x0000000a2f0a7221 */ /* 0x000fe20000010000 */
[C---:B------:R-:W-:Y:S01]  /*3fa0*/  FFMA.FTZ R4, R115.reuse, R6, -R4 ;  /* 0x0000000673047223 */ /* 0x040fe20000010804 */
[----:B------:R-:W-:Y:S01]  /*3fb0*/  FFMA.FTZ R5, R115, R8, R5 ;  /* 0x0000000873057223 */ /* 0x000fe20000010005 */
[----:B------:R-:W-:Y:S01]  /*3fc0*/  FMUL.FTZ R129, R24, R129 ;  /* 0x0000008118817220 */ /* 0x000fe20000410000 */
[C---:B------:R-:W-:Y:S01]  /*3fd0*/  FMUL.FTZ R9, R127.reuse, R12 ;  /* 0x0000000c7f097220 */ /* 0x040fe20000410000 */
[----:B------:R-:W1:Y:S01]  /*3fe0*/  MUFU.EX2 R20, R20 ;  /* 0x0000001400147308 */ /* 0x000e620000000800 */
[----:B------:R-:W-:Y:S01]  /*3ff0*/  FMUL.FTZ R8, R127, R10 ;  /* 0x0000000a7f087220 */ /* 0x000fe20000410000 */
[C---:B------:R-:W-:Y:S01]  /*4000*/  FMUL.FTZ R6, R0.reuse, R4 ;  /* 0x0000000400067220 */ /* 0x040fe20000410000 */
[-C--:B------:R-:W-:Y:S01]  /*4010*/  FMUL.FTZ R7, R0, R5.reuse ;  /* 0x0000000500077220 */ /* 0x080fe20000410000 */
[----:B------:R-:W0:Y:S01]  /*4020*/  MUFU.SIN R123, R35 ;  /* 0x00000023007b7308 */ /* 0x000e220000000400 */
[C---:B------:R-:W-:Y:S01]  /*4030*/  FFMA.FTZ R9, R129.reuse, R10, -R9 ;  /* 0x0000000a81097223 */ /* 0x040fe20000010809 */
[----:B------:R-:W-:Y:S01]  /*4040*/  FFMA.FTZ R8, R129, R12, R8 ;  /* 0x0000000c81087223 */ /* 0x000fe20000010008 */
[C---:B------:R-:W-:Y:S01]  /*4050*/  FFMA.FTZ R6, R111.reuse, R5, R6 ;  /* 0x000000056f067223 */ /* 0x040fe20000010006 */
[----:B------:R-:W-:Y:S01]  /*4060*/  FFMA.FTZ R7, R111, R4, -R7 ;  /* 0x000000046f077223 */ /* 0x000fe20000010807 */
[----:B------:R-:W-:Y:S01]  /*4070*/  FADD.FTZ R9, R46, R9 ;  /* 0x000000092e097221 */ /* 0x000fe20000010000 */
[----:B------:R-:W-:Y:S01]  /*4080*/  FADD.FTZ R8, RZ, R8 ;  /* 0x00000008ff087221 */ /* 0x000fe20000010000 */
[C---:B------:R-:W-:Y:S01]  /*4090*/  FMUL.FTZ R4, R132.reuse, R6 ;  /* 0x0000000684047220 */ /* 0x040fe20000410000 */
[----:B------:R-:W3:Y:S01]  /*40a0*/  MUFU.COS R124, R35 ;  /* 0x00000023007c7308 */ /* 0x000ee20000000000 */
[----:B------:R-:W-:Y:S01]  /*40b0*/  FMUL.FTZ R5, R132, R7 ;  /* 0x0000000784057220 */ /* 0x000fe20000410000 */
[C---:B-1----:R-:W-:Y:S01]  /*40c0*/  FMUL.FTZ R125, R20.reuse, R125 ;  /* 0x0000007d147d7220 */ /* 0x042fe20000410000 */
[----:B--2---:R-:W-:Y:S01]  /*40d0*/  FMUL.FTZ R126, R20, R126 ;  /* 0x0000007e147e7220 */ /* 0x004fe20000410000 */
[C---:B------:R-:W-:Y:S01]  /*40e0*/  FFMA.FTZ R4, R133.reuse, R7, -R4 ;  /* 0x0000000785047223 */ /* 0x040fe20000010804 */
[----:B------:R-:W-:Y:S01]  /*40f0*/  FFMA.FTZ R5, R133, R6, R5 ;  /* 0x0000000685057223 */ /* 0x000fe20000010005 */
[CC--:B------:R-:W-:Y:S01]  /*4100*/  FMUL.FTZ R13, R125.reuse, R9.reuse ;  /* 0x000000097d0d7220 */ /* 0x0c0fe20000410000 */
[----:B------:R-:W-:Y:S01]  /*4110*/  FMUL.FTZ R11, R125, R8 ;  /* 0x000000087d0b7220 */ /* 0x000fe20000410000 */
[----:B------:R-:W0:Y:S01]  /*4120*/  MUFU.EX2 R22, R22 ;  /* 0x0000001600167308 */ /* 0x000e220000000800 */
[----:B------:R-:W-:Y:S01]  /*4130*/  FMUL.FTZ R6, R130, R4 ;  /* 0x0000000482067220 */ /* 0x000fe20000410000 */
[C---:B------:R-:W-:Y:S01]  /*4140*/  FFMA.FTZ R13, R126.reuse, R8, R13 ;  /* 0x000000087e0d7223 */ /* 0x040fe2000001000d */
[----:B------:R-:W-:Y:S01]  /*4150*/  FFMA.FTZ R10, R126, R9, -R11 ;  /* 0x000000097e0a7223 */ /* 0x000fe2000001080b */
[-C--:B------:R-:W-:Y:S01]  /*4160*/  FMUL.FTZ R7, R130, R5.reuse ;  /* 0x0000000582077220 */ /* 0x080fe20000410000 */
[----:B------:R-:W-:Y:S01]  /*4170*/  FFMA.FTZ R6, R131, R5, R6 ;  /* 0x0000000583067223 */ /* 0x000fe20000010006 */
[----:B------:R-:W-:Y:S01]  /*4180*/  FADD.FTZ R13, RZ, R13 ;  /* 0x0000000dff0d7221 */ /* 0x000fe20000010000 */
[----:B------:R-:W-:Y:S01]  /*4190*/  FADD.FTZ R10, R45, R10 ;  /* 0x0000000a2d0a7221 */ /* 0x000fe20000010000 */
[----:B------:R-:W-:Y:S01]  /*41a0*/  FFMA.FTZ R4, R131, R4, -R7 ;  /* 0x0000000483047223 */ /* 0x000fe20000010807 */
[C---:B------:R-:W-:Y:S01]  /*41b0*/  FMUL.FTZ R8, R127.reuse, R6 ;  /* 0x000000067f087220 */ /* 0x040fe20000410000 */
[----:B------:R-:W1:Y:S01]  /*41c0*/  MUFU.COS R118, R21 ;  /* 0x0000001500767308 */ /* 0x000e620000000000 */
[----:B------:R-:W-:Y:S01]  /*41d0*/  MOV R3, UR17 ;  /* 0x0000001100037c02 */ /* 0x000fe20008000f00 */
[-C--:B------:R-:W-:Y:S01]  /*41e0*/  FMUL.FTZ R5, R127, R4.reuse ;  /* 0x000000047f057220 */ /* 0x080fe20000410000 */
[C---:B------:R-:W-:Y:S01]  /*41f0*/  FFMA.FTZ R8, R129.reuse, R4, -R8 ;  /* 0x0000000481087223 */ /* 0x040fe20000010808 */
[C---:B0-----:R-:W-:Y:S01]  /*4200*/  FMUL.FTZ R123, R22.reuse, R123 ;  /* 0x0000007b167b7220 */ /* 0x041fe20000410000 */
[----:B---3--:R-:W-:Y:S01]  /*4210*/  FMUL.FTZ R124, R22, R124 ;  /* 0x0000007c167c7220 */ /* 0x008fe20000410000 */
[----:B------:R-:W-:Y:S01]  /*4220*/  FFMA.FTZ R6, R129, R6, R5 ;  /* 0x0000000681067223 */ /* 0x000fe20000010005 */
[----:B------:R-:W-:-:S04]  /*4230*/  IMAD.WIDE.U32 R2, R41, UR28, R2 ;  /* 0x0000001c29027c25 */ /* 0x000fc8000f8e0002 */
[CC--:B------:R-:W-:Y:S01]  /*4240*/  FMUL.FTZ R7, R123.reuse, R13.reuse ;  /* 0x0000000d7b077220 */ /* 0x0c0fe20000410000 */
[-C--:B------:R-:W-:Y:S01]  /*4250*/  FMUL.FTZ R9, R123, R10.reuse ;  /* 0x0000000a7b097220 */ /* 0x080fe20000410000 */
[----:B------:R-:W0:Y:S02]  /*4260*/  LDC.64 R4, c[0x0][0x448] ;  /* 0x00011200ff047b82 */ /* 0x000e240000000a00 */
[C---:B------:R-:W-:Y:S01]  /*4270*/  FFMA.FTZ R7, R124.reuse, R10, -R7 ;  /* 0x0000000a7c077223 */ /* 0x040fe20000010807 */
[----:B------:R-:W-:-:S03]  /*4280*/  FFMA.FTZ R9, R124, R13, R9 ;  /* 0x0000000d7c097223 */ /* 0x000fc60000010009 */
[----:B------:R-:W-:Y:S01]  /*4290*/  FADD.FTZ R10, R44, R7 ;  /* 0x000000072c0a7221 */ /* 0x000fe20000010000 */
[----:B------:R-:W-:Y:S01]  /*42a0*/  FADD.FTZ R11, RZ, R9 ;  /* 0x00000009ff0b7221 */ /* 0x000fe20000010000 */
[C---:B------:R-:W-:Y:S01]  /*42b0*/  FMUL.FTZ R9, R125.reuse, R8 ;  /* 0x000000087d097220 */ /* 0x040fe20000410000 */
[----:B------:R-:W-:Y:S01]  /*42c0*/  FMUL.FTZ R7, R125, R6 ;  /* 0x000000067d077220 */ /* 0x000fe20000410000 */
[C---:B------:R-:W-:Y:S01]  /*42d0*/  FMUL.FTZ R12, R121.reuse, R10 ;  /* 0x0000000a790c7220 */ /* 0x040fe20000410000 */
[-C--:B------:R-:W-:Y:S01]  /*42e0*/  FMUL.FTZ R13, R121, R11.reuse ;  /* 0x0000000b790d7220 */ /* 0x080fe20000410000 */
[C---:B------:R-:W-:Y:S01]  /*42f0*/  FFMA.FTZ R9, R126.reuse, R6, R9 ;  /* 0x000000067e097223 */ /* 0x040fe20000010009 */
[----:B------:R-:W-:Y:S01]  /*4300*/  FFMA.FTZ R7, R126, R8, -R7 ;  /* 0x000000087e077223 */ /* 0x000fe20000010807 */
[C---:B------:R-:W-:Y:S01]  /*4310*/  FFMA.FTZ R12, R122.reuse, R11, R12 ;  /* 0x0000000b7a0c7223 */ /* 0x040fe2000001000c */
[----:B------:R-:W-:Y:S01]  /*4320*/  FFMA.FTZ R10, R122, R10, -R13 ;  /* 0x0000000a7a0a7223 */ /* 0x000fe2000001080d */
[C---:B------:R-:W-:Y:S01]  /*4330*/  FMUL.FTZ R11, R123.reuse, R9 ;  /* 0x000000097b0b7220 */ /* 0x040fe20000410000 */
[-C--:B------:R-:W-:Y:S01]  /*4340*/  FMUL.FTZ R6, R123, R7.reuse ;  /* 0x000000077b067220 */ /* 0x080fe20000410000 */
[----:B------:R-:W-:Y:S01]  /*4350*/  FADD.FTZ R12, RZ, R12 ;  /* 0x0000000cff0c7221 */ /* 0x000fe20000010000 */
[----:B------:R-:W-:Y:S01]  /*4360*/  FADD.FTZ R10, R43, R10 ;  /* 0x0000000a2b0a7221 */ /* 0x000fe20000010000 */
[C---:B------:R-:W-:Y:S01]  /*4370*/  FFMA.FTZ R11, R124.reuse, R7, -R11 ;  /* 0x000000077c0b7223 */ /* 0x040fe2000001080b */
[----:B------:R-:W-:Y:S01]  /*4380*/  FFMA.FTZ R6, R124, R9, R6 ;  /* 0x000000097c067223 */ /* 0x000fe20000010006 */
[C---:B------:R-:W-:Y:S01]  /*4390*/  FMUL.FTZ R7, R119.reuse, R12 ;  /* 0x0000000c77077220 */ /* 0x040fe20000410000 */
[----:B------:R-:W-:Y:S01]  /*43a0*/  FMUL.FTZ R13, R119, R10 ;  /* 0x0000000a770d7220 */ /* 0x000fe20000410000 */
[----:B-1----:R-:W-:Y:S01]  /*43b0*/  FMUL.FTZ R118, R25, R118 ;  /* 0x0000007619767220 */ /* 0x002fe20000410000 */
[----:B0-----:R-:W-:Y:S01]  /*43c0*/  LEA R4, P1, R2, R4, 0x3 ;  /* 0x0000000402047211 */ /* 0x001fe200078218ff */
[C---:B------:R-:W-:Y:S01]  /*43d0*/  FFMA.FTZ R9, R120.reuse, R10, -R7 ;  /* 0x0000000a78097223 */ /* 0x040fe20000010807 */
[----:B------:R-:W-:Y:S01]  /*43e0*/  FFMA.FTZ R13, R120, R12, R13 ;  /* 0x0000000c780d7223 */ /* 0x000fe2000001000d */
[----:B------:R-:W-:Y:S01]  /*43f0*/  FMUL.FTZ R7, R121, R6 ;  /* 0x0000000679077220 */ /* 0x000fe20000410000 */
[----:B------:R-:W-:-:S02]  /*4400*/  IMAD R10, R41, UR29, R3 ;  /* 0x0000001d290a7c24 */ /* 0x000fc4000f8e0203 */
[----:B------:R-:W-:Y:S01]  /*4410*/  FADD.FTZ R9, R42, R9 ;  /* 0x000000092a097221 */ /* 0x000fe20000010000 */
[----:B------:R-:W-:Y:S01]  /*4420*/  FADD.FTZ R13, RZ, R13 ;  /* 0x0000000dff0d7221 */ /* 0x000fe20000010000 */
[-C--:B------:R-:W-:Y:S01]  /*4430*/  FFMA.FTZ R7, R122, R11.reuse, -R7 ;  /* 0x0000000b7a077223 */ /* 0x080fe20000010807 */
[----:B------:R-:W-:Y:S01]  /*4440*/  FMUL.FTZ R11, R121, R11 ;  /* 0x0000000b790b7220 */ /* 0x000fe20000410000 */
[C---:B------:R-:W-:Y:S01]  /*4450*/  FMUL.FTZ R8, R117.reuse, R9 ;  /* 0x0000000975087220 */ /* 0x040fe20000410000 */
[----:B------:R-:W-:Y:S01]  /*4460*/  FMUL.FTZ R3, R117, R13 ;  /* 0x0000000d75037220 */ /* 0x000fe20000410000 */
[----:B------:R-:W-:Y:S01]  /*4470*/  LEA.HI.X R5, R2, R5, R10, 0x3, P1 ;  /* 0x0000000502057211 */ /* 0x000fe200008f1c0a */
[----:B------:R-:W-:Y:S01]  /*4480*/  FFMA.FTZ R11, R122, R6, R11 ;  /* 0x000000067a0b7223 */ /* 0x000fe2000001000b */
[C---:B------:R-:W-:Y:S01]  /*4490*/  FFMA.FTZ R8, R118.reuse, R13, R8 ;  /* 0x0000000d76087223 */ /* 0x040fe20000010008 */
[----:B------:R-:W-:Y:S01]  /*44a0*/  FFMA.FTZ R9, R118, R9, -R3 ;  /* 0x0000000976097223 */ /* 0x000fe20000010803 */
[C---:B------:R-:W-:Y:S01]  /*44b0*/  FMUL.FTZ R2, R119.reuse, R7 ;  /* 0x0000000777027220 */ /* 0x040fe20000410000 */
[-C--:B------:R-:W-:Y:S01]  /*44c0*/  FMUL.FTZ R3, R119, R11.reuse ;  /* 0x0000000b77037220 */ /* 0x080fe20000410000 */
[----:B------:R-:W-:Y:S01]  /*44d0*/  FADD.FTZ R146, RZ, R8 ;  /* 0x00000008ff927221 */ /* 0x000fe20000010000 */
[----:B------:R-:W-:Y:S01]  /*44e0*/  FADD.FTZ R145, R40, R9 ;  /* 0x0000000928917221 */ /* 0x000fe20000010000 */
[C---:B------:R-:W-:Y:S01]  /*44f0*/  FFMA.FTZ R11, R120.reuse, R11, R2 ;  /* 0x0000000b780b7223 */ /* 0x040fe20000010002 */
[----:B------:R-:W-:Y:S01]  /*4500*/  FFMA.FTZ R7, R120, R7, -R3 ;  /* 0x0000000778077223 */ /* 0x000fe20000010803 */
[----:B------:R-:W-:Y:S01]  /*4510*/  NOP ;  /* 0x0000000000007918 */ /* 0x000fe20000000000 */
[----:B------:R-:W0:Y:S02]  /*4520*/  SHFL.UP PT, R10, R146, 0x1, RZ ;  /* 0x04200000920a7989 */ /* 0x000e2400000e00ff */
[----:B------:R-:W-:-:S02]  /*4530*/  FMUL.FTZ R9, R117, R7 ;  /* 0x0000000775097220 */ /* 0x000fc40000410000 */
[----:B------:R-:W1:Y:S02]  /*4540*/  SHFL.UP PT, R8, R145, 0x1, RZ ;  /* 0x0420000091087989 */ /* 0x000e6400000e00ff */
[-C--:B------:R-:W-:Y:S01]  /*4550*/  FFMA.FTZ R144, R118, R11.reuse, R9 ;  /* 0x0000000b76907223 */ /* 0x080fe20000010009 */
[----:B------:R-:W-:Y:S01]  /*4560*/  FMUL.FTZ R6, R117, R11 ;  /* 0x0000000b75067220 */ /* 0x000fe20000410000 */
[----:B------:R-:W-:Y:S01]  /*4570*/  ISETP.GE.AND P1, PT, R106, 0x1, PT ;  /* 0x000000016a00780c */ /* 0x000fe20003f26270 */
[----:B------:R2:W5:Y:S01]  /*4580*/  LDG.E.64 R2, desc[UR22][R4.64] ;  /* 0x0000001604027981 */ /* 0x000562000c1e1b00 */
[----:B------:R-:W-:Y:S01]  /*4590*/  MOV R134, 0x400 ;  /* 0x0000040000867802 */ /* 0x000fe20000000f00 */
[----:B------:R-:W-:Y:S01]  /*45a0*/  FFMA.FTZ R143, R118, R7, -R6 ;  /* 0x00000007768f7223 */ /* 0x000fe20000010806 */
[----:B------:R-:W-:Y:S01]  /*45b0*/  ISETP.GE.U32.AND P2, PT, R128, 0x20, PT ;  /* 0x000000208000780c */ /* 0x000fe20003f46070 */
[----:B------:R-:W2:Y:S01]  /*45c0*/  SHFL.UP PT, R7, R144, 0x1, RZ ;  /* 0x0420000090077989 */ /* 0x000ea200000e00ff */
[----:B------:R-:W-:Y:S03]  /*45d0*/  BSSY.RECONVERGENT B0, `(.L_x_443) ;  /* 0x00000d3000007945 */ /* 0x000fe60003800200 */
[----:B------:R-:W3:Y:S01]  /*45e0*/  SHFL.UP PT, R6, R143, 0x1, RZ ;  /* 0x042000008f067989 */ /* 0x000ee200000e00ff */
[----:B------:R-:W4:Y:S01]  /*45f0*/  S2R R13, SR_CgaCtaId ;  /* 0x00000000000d7919 */ /* 0x000f220000008800 */
        /* <DEDUP_REMOVED lines=9> */
[-C--:B---3--:R-:W-:Y:S02]  /*4690*/  @P1 FFMA.FTZ R144, R144, R6.reuse, R5 ;  /* 0x0000000690901223 */ /* 0x088fe40000010005 */
[----:B------:R-:W1:Y:S01]  /*46a0*/  SHFL.UP PT, R8, R145, 0x2, RZ ;  /* 0x0440000091087989 */ /* 0x000e6200000e00ff */
[----:B------:R-:W-:Y:S01]  /*46b0*/  @P1 FFMA.FTZ R143, R143, R6, -R4 ;  /* 0x000000068f8f1223 */ /* 0x000fe20000010804 */
[----:B------:R-:W-:Y:S02]  /*46c0*/  ISETP.GE.AND P1, PT, R106, 0x2, PT ;  /* 0x000000026a00780c */ /* 0x000fe40003f26270 */
[----:B------:R-:W2:Y:S04]  /*46d0*/  SHFL.UP PT, R5, R144, 0x2, RZ ;  /* 0x0440000090057989 */ /* 0x000ea800000e00ff */
[----:B------:R-:W3:Y:S01]  /*46e0*/  SHFL.UP PT, R4, R143, 0x2, RZ ;  /* 0x044000008f047989 */ /* 0x000ee200000e00ff */
[----:B----4-:R-:W-:-:S04]  /*46f0*/  LEA R134, R13, R134, 0x18 ;  /* 0x000000860d867211 */ /* 0x010fc800078ec0ff */
[----:B------:R-:W-:Y:S01]  /*4700*/  @P0 LEA R33, R41, R134, 0x4 ;  /* 0x0000008629210211 */ /* 0x000fe200078e20ff */
        /* <DEDUP_REMOVED lines=9> */
[-C--:B---3--:R-:W-:Y:S01]  /*47a0*/  @P1 FFMA.FTZ R144, R144, R4.reuse, R7 ;  /* 0x0000000490901223 */ /* 0x088fe20000010007 */
[----:B------:R-:W-:Y:S01]  /*47b0*/  @P1 FFMA.FTZ R143, R143, R4, -R6 ;  /* 0x000000048f8f1223 */ /* 0x000fe20000010806 */
[----:B------:R-:W-:Y:S01]  /*47c0*/  ISETP.GE.AND P1, PT, R106, 0x4, PT ;  /* 0x000000046a00780c */ /* 0x000fe20003f26270 */
[----:B------:R-:W1:Y:S04]  /*47d0*/  SHFL.UP PT, R8, R145, 0x4, RZ ;  /* 0x0480000091087989 */ /* 0x000e6800000e00ff */
[----:B------:R-:W2:Y:S04]  /*47e0*/  SHFL.UP PT, R5, R144, 0x4, RZ ;  /* 0x0480000090057989 */ /* 0x000ea800000e00ff */
[----:B------:R-:W3:Y:S01]  /*47f0*/  SHFL.UP PT, R4, R143, 0x4, RZ ;  /* 0x048000008f047989 */ /* 0x000ee200000e00ff */
        /* <DEDUP_REMOVED lines=23> */
[-C--:B---3--:R-:W-:Y:S02]  /*4970*/  @P1 FFMA.FTZ R144, R144, R4.reuse, R9 ;  /* 0x0000000490901223 */ /* 0x088fe40000010009 */
[----:B------:R-:W0:Y:S01]  /*4980*/  SHFL.UP PT, R7, R146, 0x10, RZ ;  /* 0x0600000092077989 */ /* 0x000e2200000e00ff */
[----:B------:R-:W-:Y:S01]  /*4990*/  @P1 FFMA.FTZ R143, R143, R4, -R6 ;  /* 0x000000048f8f1223 */ /* 0x000fe20000010806 */
[----:B------:R-:W-:-:S02]  /*49a0*/  IADD3 R4, PT, PT, R108, R106, RZ ;  /* 0x0000006a6c047210 */ /* 0x000fc40007ffe0ff */
[----:B------:R-:W1:Y:S01]  /*49b0*/  SHFL.UP PT, R5, R144, 0x10, RZ ;  /* 0x0600000090057989 */ /* 0x000e6200000e00ff */
[----:B------:R-:W-:Y:S02]  /*49c0*/  ISETP.NE.AND P1, PT, R106, 0x1f, PT ;  /* 0x0000001f6a00780c */ /* 0x000fe40003f25270 */
[----:B------:R-:W-:Y:S01]  /*49d0*/  LEA R32, R4, R73, 0x5 ;  /* 0x0000004904207211 */ /* 0x000fe200078e28ff */
[----:B------:R-:W2:Y:S04]  /*49e0*/  SHFL.UP PT, R6, R145, 0x10, RZ ;  /* 0x0600000091067989 */ /* 0x000ea800000e00ff */
[----:B------:R-:W3:Y:S04]  /*49f0*/  SHFL.UP PT, R37, R143, 0x10, RZ ;  /* 0x060000008f257989 */ /* 0x000ee800000e00ff */
[----:B------:R-:W4:Y:S02]  /*4a00*/  LDS.128 R24, [R32] ;  /* 0x0000000020187984 */ /* 0x000f240000000c00 */
[----:B------:R-:W-:-:S02]  /*4a10*/  @!P1 LEA R136, R79, R134, 0x4 ;  /* 0x000000864f889211 */ /* 0x000fc400078e20ff */
[----:B------:R-:W4:Y:S01]  /*4a20*/  LDS.128 R28, [R32+0x10] ;  /* 0x00001000201c7984 */ /* 0x000f220000000c00 */
[CC--:B0-----:R-:W-:Y:S01]  /*4a30*/  FMUL.FTZ R4, R144.reuse, R7.reuse ;  /* 0x0000000790047220 */ /* 0x0c1fe20000410000 */
[C---:B------:R-:W-:Y:S02]  /*4a40*/  FMUL.FTZ R7, R143.reuse, R7 ;  /* 0x000000078f077220 */ /* 0x040fe40000410000 */
[----:B------:R-:W0:Y:S01]  /*4a50*/  LDS.128 R8, [R32+0x20] ;  /* 0x0000200020087984 */ /* 0x000e220000000c00 */
[CC--:B-1----:R-:W-:Y:S01]  /*4a60*/  FMUL.FTZ R36, R144.reuse, R5.reuse ;  /* 0x0000000590247220 */ /* 0x0c2fe20000410000 */
[C---:B------:R-:W-:Y:S02]  /*4a70*/  FMUL.FTZ R5, R143.reuse, R5 ;  /* 0x000000058f057220 */ /* 0x040fe40000410000 */
[----:B------:R-:W-:Y:S01]  /*4a80*/  LDS.128 R12, [R32+0x30] ;  /* 0x00003000200c7984 */ /* 0x000fe20000000c00 */
[-C--:B--2---:R-:W-:Y:S01]  /*4a90*/  FFMA.FTZ R38, R143, R6.reuse, -R4 ;  /* 0x000000068f267223 */ /* 0x084fe20000010804 */
[----:B------:R-:W-:Y:S01]  /*4aa0*/  FFMA.FTZ R39, R144, R6, R7 ;  /* 0x0000000690277223 */ /* 0x000fe20000010007 */
[----:B------:R-:W-:-:S02]  /*4ab0*/  MOV R4, 0x3f800000 ;  /* 0x3f80000000047802 */ /* 0x000fc40000000f00 */
[----:B------:R-:W-:Y:S01]  /*4ac0*/  CS2R R6, SRZ ;  /* 0x0000000000067805 */ /* 0x000fe2000001ff00 */
[-C--:B---3--:R-:W-:Y:S01]  /*4ad0*/  FFMA.FTZ R36, R143, R37.reuse, -R36 ;  /* 0x000000258f247223 */ /* 0x088fe20000010824 */
[----:B------:R-:W-:Y:S01]  /*4ae0*/  FFMA.FTZ R37, R144, R37, R5 ;  /* 0x0000002590257223 */ /* 0x000fe20000010005 */
[----:B------:R-:W-:Y:S01]  /*4af0*/  MOV R5, RZ ;  /* 0x000000ff00057202 */ /* 0x000fe20000000f00 */
[----:B------:R-:W-:Y:S01]  /*4b00*/  FADD.FTZ R38, R145, R38 ;  /* 0x0000002691267221 */ /* 0x000fe20000010000 */
[----:B------:R-:W-:-:S04]  /*4b10*/  FADD.FTZ R39, R146, R39 ;  /* 0x0000002792277221 */ /* 0x000fc80000010000 */
[----:B------:R-:W-:Y:S04]  /*4b20*/  @P0 LDS.128 R4, [R33+0x2160] ;  /* 0x0021600021040984 */ /* 0x000fe80000000c00 */
[----:B------:R1:W-:Y:S01]  /*4b30*/  @!P1 STS.128 [R136+0x2100], R36 ;  /* 0x0021002488009388 */ /* 0x0003e20000000c00 */
[----:B------:R-:W-:Y:S01]  /*4b40*/  ISETP.GE.AND P1, PT, R106, 0x10, PT ;  /* 0x000000106a00780c */ /* 0x000fe20003f26270 */
[----:B------:R-:W-:Y:S03]  /*4b50*/  BAR.SYNC.DEFER_BLOCKING 0x0 ;  /* 0x0000000000007b1d */ /* 0x000fe60000010000 */
[----:B------:R-:W-:Y:S02]  /*4b60*/  FSEL R143, R143, R36, !P1 ;  /* 0x000000248f8f7208 */ /* 0x000fe40004800000 */
[----:B------:R-:W-:Y:S01]  /*4b70*/  FSEL R146, R146, R39, !P1 ;  /* 0x0000002792927208 */ /* 0x000fe20004800000 */
[----:B----4-:R-:W-:Y:S01]  /*4b80*/  HADD2.F32 R139, -RZ, R27.H1_H1 ;  /* 0x3000001bff8b7230 */ /* 0x010fe20000004100 */
[----:B------:R-:W-:Y:S01]  /*4b90*/  FSEL R144, R144, R37, !P1 ;  /* 0x0000002590907208 */ /* 0x000fe20004800000 */
[----:B------:R-:W-:Y:S01]  /*4ba0*/  HADD2.F32 R135, -RZ, R24.H0_H0 ;  /* 0x20000018ff877230 */ /* 0x000fe20000004100 */
[----:B------:R-:W-:Y:S01]  /*4bb0*/  FSEL R145, R145, R38, !P1 ;  /* 0x0000002691917208 */ /* 0x000fe20004800000 */
[----:B------:R-:W-:Y:S01]  /*4bc0*/  HADD2.F32 R137, -RZ, R26.H1_H1 ;  /* 0x3000001aff897230 */ /* 0x000fe20000004100 */
[----:B------:R-:W-:Y:S01]  /*4bd0*/  ISETP.NE.AND P1, PT, R79, 0x1, PT ;  /* 0x000000014f00780c */ /* 0x000fe20003f25270 */
[----:B------:R-:W-:Y:S01]  /*4be0*/  HADD2.F32 R138, -RZ, R28.H0_H0 ;  /* 0x2000001cff8a7230 */ /* 0x000fe20000004100 */
[----:B------:R-:W-:Y:S01]  /*4bf0*/  SHFL.UP PT, R143, R143, 0x1, RZ ;  /* 0x042000008f8f7989 */ /* 0x000fe200000e00ff */
[----:B-1----:R-:W-:-:S02]  /*4c00*/  HADD2.F32 R36, -RZ, R25.H0_H0 ;  /* 0x20000019ff247230 */ /* 0x002fc40000004100 */
[----:B------:R-:W-:Y:S01]  /*4c10*/  HADD2.F32 R39, -RZ, R25.H1_H1 ;  /* 0x30000019ff277230 */ /* 0x000fe20000004100 */
[----:B------:R-:W-:Y:S01]  /*4c20*/  SHFL.UP PT, R144, R144, 0x1, RZ ;  /* 0x0420000090907989 */ /* 0x000fe200000e00ff */
[----:B------:R-:W-:Y:S02]  /*4c30*/  HADD2.F32 R136, -RZ, R27.H0_H0 ;  /* 0x2000001bff887230 */ /* 0x000fe40000004100 */
[----:B------:R-:W-:Y:S01]  /*4c40*/  HADD2.F32 R37, -RZ, R24.H1_H1 ;  /* 0x30000018ff257230 */ /* 0x000fe20000004100 */
[----:B------:R-:W-:Y:S01]  /*4c50*/  SHFL.UP PT, R145, R145, 0x1, RZ ;  /* 0x0420000091917989 */ /* 0x000fe200000e00ff */
[----:B------:R-:W-:Y:S02]  /*4c60*/  HADD2.F32 R38, -RZ, R26.H0_H0 ;  /* 0x2000001aff267230 */ /* 0x000fe40000004100 */
[----:B0-----:R-:W-:Y:S01]  /*4c70*/  HADD2.F32 R148, -RZ, R9.H1_H1 ;  /* 0x30000009ff947230 */ /* 0x001fe20000004100 */
[----:B------:R-:W0:Y:S01]  /*4c80*/  LDS.128 R16, [R134+0x2100] ;  /* 0x0021000086107984 */ /* 0x000e220000000c00 */
[----:B------:R-:W-:-:S02]  /*4c90*/  HADD2.F32 R140, -RZ, R28.H1_H1 ;  /* 0x3000001cff8c7230 */ /* 0x000fc40000004100 */
[--C-:B------:R-:W-:Y:S01]  /*4ca0*/  HADD2.F32 R28, -RZ, R29.reuse.H0_H0 ;  /* 0x2000001dff1c7230 */ /* 0x100fe20000004100 */
[----:B------:R-:W1:Y:S01]  /*4cb0*/  LDS.128 R20, [R134+0x2110] ;  /* 0x0021100086147984 */ /* 0x000e620000000c00 */
[----:B------:R-:W-:Y:S02]  /*4cc0*/  HADD2.F32 R141, -RZ, R29.H1_H1 ;  /* 0x3000001dff8d7230 */ /* 0x000fe40000004100 */
[--C-:B------:R-:W-:Y:S01]  /*4cd0*/  HADD2.F32 R29, -RZ, R30.reuse.H0_H0 ;  /* 0x2000001eff1d7230 */ /* 0x100fe20000004100 */
[----:B------:R-:W2:Y:S01]  /*4ce0*/  LDS.128 R32, [R134+0x2120] ;  /* 0x0021200086207984 */ /* 0x000ea20000000c00 */
[----:B------:R-:W-:Y:S02]  /*4cf0*/  HADD2.F32 R142, -RZ, R30.H1_H1 ;  /* 0x3000001eff8e7230 */ /* 0x000fe40000004100 */
[--C-:B------:R-:W-:Y:S02]  /*4d00*/  HADD2.F32 R147, -RZ, R10.reuse.H0_H0 ;  /* 0x2000000aff937230 */ /* 0x100fe40000004100 */
[----:B------:R-:W-:-:S02]  /*4d10*/  HADD2.F32 R149, -RZ, R10.H1_H1 ;  /* 0x3000000aff957230 */ /* 0x000fc40000004100 */
[----:B------:R-:W-:Y:S02]  /*4d20*/  HADD2.F32 R30, -RZ, R31.H0_H0 ;  /* 0x2000001fff1e7230 */ /* 0x000fe40000004100 */
[----:B------:R-:W-:Y:S02]  /*4d30*/  HADD2.F32 R10, -RZ, R11.H0_H0 ;  /* 0x2000000bff0a7230 */ /* 0x000fe40000004100 */
[----:B------:R-:W-:Y:S02]  /*4d40*/  HADD2.F32 R31, -RZ, R31.H1_H1 ;  /* 0x3000001fff1f7230 */ /* 0x000fe40000004100 */
[----:B------:R-:W-:Y:S01]  /*4d50*/  HADD2.F32 R11, -RZ, R11.H1_H1 ;  /* 0x3000000bff0b7230 */ /* 0x000fe20000004100 */
[C---:B0-----:R-:W-:Y:S02]  /*4d60*/  FSEL R150, R16.reuse, R87, !P1 ;  /* 0x0000005710967208 */ /* 0x041fe40004800000 */
[C---:B------:R-:W-:Y:S01]  /*4d70*/  FSEL R110, R17.reuse, R110, !P1 ;  /* 0x0000006e116e7208 */ /* 0x040fe20004800000 */
[-C--:B-1----:R-:W-:Y:S01]  /*4d80*/  FMUL.FTZ R25, R17, R21.reuse ;  /* 0x0000001511197220 */ /* 0x082fe20000410000 */
[-C--:B------:R-:W-:Y:S01]  /*4d90*/  FMUL.FTZ R27, R19, R21.reuse ;  /* 0x00000015131b7220 */ /* 0x080fe20000410000 */
[-C--:B------:R-:W-:Y:S01]  /*4da0*/  FMUL.FTZ R152, R16, R21.reuse ;  /* 0x0000001510987220 */ /* 0x080fe20000410000 */
[----:B------:R-:W-:Y:S01]  /*4db0*/  FMUL.FTZ R154, R18, R21 ;  /* 0x00000015129a7220 */ /* 0x000fe20000410000 */
[-C--:B------:R-:W-:Y:S01]  /*4dc0*/  FFMA.FTZ R87, R16, R20.reuse, -R25 ;  /* 0x0000001410577223 */ /* 0x080fe20000010819 */
[CC--:B------:R-:W-:Y:S01]  /*4dd0*/  FFMA.FTZ R151, R18.reuse, R20.reuse, -R27 ;  /* 0x0000001412977223 */ /* 0x0c0fe2000001081b */
[-C--:B------:R-:W-:Y:S01]  /*4de0*/  FFMA.FTZ R17, R17, R20.reuse, R152 ;  /* 0x0000001411117223 */ /* 0x080fe20000010098 */
[----:B------:R-:W0:Y:S01]  /*4df0*/  LDS.128 R24, [R134+0x2130] ;  /* 0x0021300086187984 */ /* 0x000e220000000c00 */
[C---:B------:R-:W-:Y:S01]  /*4e00*/  FFMA.FTZ R154, R19.reuse, R20, R154 ;  /* 0x00000014139a7223 */ /* 0x040fe2000001009a */
[----:B------:R-:W-:Y:S01]  /*4e10*/  FSEL R89, R18, R89, !P1 ;  /* 0x0000005912597208 */ /* 0x000fe20004800000 */
[--C-:B------:R-:W-:Y:S01]  /*4e20*/  HADD2.F32 R16, -RZ, R8.reuse.H0_H0 ;  /* 0x20000008ff107230 */ /* 0x100fe20000004100 */
[----:B------:R-:W-:Y:S01]  /*4e30*/  FSEL R112, R19, R112, !P1 ;  /* 0x0000007013707208 */ /* 0x000fe20004800000 */
[----:B------:R-:W-:-:S02]  /*4e40*/  HADD2.F32 R21, -RZ, R8.H1_H1 ;  /* 0x30000008ff157230 */ /* 0x000fc40000004100 */
[----:B------:R-:W-:Y:S01]  /*4e50*/  FADD.FTZ R8, R22, R151 ;  /* 0x0000009716087221 */ /* 0x000fe20000010000 */
[----:B------:R-:W-:Y:S01]  /*4e60*/  ISETP.NE.AND P1, PT, R79, 0x2, PT ;  /* 0x000000024f00780c */ /* 0x000fe20003f25270 */
[-C--:B--2---:R-:W-:Y:S01]  /*4e70*/  FMUL.FTZ R20, R17, R33.reuse ;  /* 0x0000002111147220 */ /* 0x084fe20000410000 */
[----:B------:R-:W-:Y:S01]  /*4e80*/  FADD.FTZ R151, R23, R154 ;  /* 0x0000009a17977221 */ /* 0x000fe20000010000 */
[----:B------:R-:W-:Y:S02]  /*4e90*/  HADD2.F32 R18, -RZ, R9.H0_H0 ;  /* 0x20000009ff127230 */ /* 0x000fe40000004100 */
[CC--:B------:R-:W-:Y:S01]  /*4ea0*/  FMUL.FTZ R22, R87.reuse, R33.reuse ;  /* 0x0000002157167220 */ /* 0x0c0fe20000410000 */
[C---:B------:R-:W-:Y:S01]  /*4eb0*/  FSEL R150, R87.reuse, R150, !P1 ;  /* 0x0000009657967208 */ /* 0x040fe20004800000 */
[----:B------:R-:W-:Y:S01]  /*4ec0*/  FFMA.FTZ R9, R87, R32, -R20 ;  /* 0x0000002057097223 */ /* 0x000fe20000010814 */
[-C--:B------:R-:W-:Y:S01]  /*4ed0*/  FMUL.FTZ R87, R151, R33.reuse ;  /* 0x0000002197577220 */ /* 0x080fe20000410000 */
[C---:B------:R-:W-:Y:S01]  /*4ee0*/  FMUL.FTZ R152, R8.reuse, R33 ;  /* 0x0000002108987220 */ /* 0x040fe20000410000 */
[C---:B------:R-:W-:Y:S01]  /*4ef0*/  FSEL R110, R17.reuse, R110, !P1 ;  /* 0x0000006e116e7208 */ /* 0x040fe20004800000 */
[-C--:B------:R-:W-:Y:S01]  /*4f00*/  FFMA.FTZ R23, R17, R32.reuse, R22 ;  /* 0x0000002011177223 */ /* 0x080fe20000010016 */
[CC--:B------:R-:W-:Y:S01]  /*4f10*/  FFMA.FTZ R87, R8.reuse, R32.reuse, -R87 ;  /* 0x0000002008577223 */ /* 0x0c0fe20000010857 */
[C---:B------:R-:W-:Y:S01]  /*4f20*/  FFMA.FTZ R152, R151.reuse, R32, R152 ;  /* 0x0000002097987223 */ /* 0x040fe20000010098 */
[----:B------:R-:W-:Y:S01]  /*4f30*/  FSEL R89, R8, R89, !P1 ;  /* 0x0000005908597208 */ /* 0x000fe20004800000 */
[--C-:B------:R-:W-:Y:S01]  /*4f40*/  HADD2.F32 R17, -RZ, R12.reuse.H0_H0 ;  /* 0x2000000cff117230 */ /* 0x100fe20000004100 */
[----:B------:R-:W-:Y:S01]  /*4f50*/  FSEL R112, R151, R112, !P1 ;  /* 0x0000007097707208 */ /* 0x000fe20004800000 */
[----:B------:R-:W-:Y:S01]  /*4f60*/  FADD.FTZ R35, R35, R152 ;  /* 0x0000009823237221 */ /* 0x000fe20000010000 */
[----:B------:R-:W-:Y:S01]  /*4f70*/  ISETP.NE.AND P1, PT, R79, 0x3, PT ;  /* 0x000000034f00780c */ /* 0x000fe20003f25270 */
[----:B------:R-:W-:Y:S01]  /*4f80*/  FADD.FTZ R34, R34, R87 ;  /* 0x0000005722227221 */ /* 0x000fe20000010000 */
[----:B------:R-:W-:Y:S01]  /*4f90*/  HADD2.F32 R19, -RZ, R12.H1_H1 ;  /* 0x3000000cff137230 */ /* 0x000fe20000004100 */
[----:B------:R1:W2:Y:S01]  /*4fa0*/  SHFL.UP PT, R33, R146, 0x1, RZ ;  /* 0x0420000092217989 */ /* 0x0002a200000e00ff */
[----:B------:R-:W-:Y:S01]  /*4fb0*/  FSEL R87, R9, R150, !P1 ;  /* 0x0000009609577208 */ /* 0x000fe20004800000 */
[--C-:B------:R-:W-:Y:S01]  /*4fc0*/  HADD2.F32 R12, -RZ, R13.reuse.H0_H0 ;  /* 0x2000000dff0c7230 */ /* 0x100fe20000004100 */
[----:B------:R-:W-:Y:S01]  /*4fd0*/  FSEL R89, R34, R89, !P1 ;  /* 0x0000005922597208 */ /* 0x000fe20004800000 */
[----:B------:R-:W-:Y:S01]  /*4fe0*/  HADD2.F32 R20, -RZ, R13.H1_H1 ;  /* 0x3000000dff147230 */ /* 0x000fe20000004100 */
[----:B------:R-:W-:Y:S01]  /*4ff0*/  FSEL R112, R35, R112, !P1 ;  /* 0x0000007023707208 */ /* 0x000fe20004800000 */
[--C-:B------:R-:W-:Y:S01]  /*5000*/  HADD2.F32 R13, -RZ, R14.reuse.H0_H0 ;  /* 0x2000000eff0d7230 */ /* 0x100fe20000004100 */
[----:B------:R-:W-:Y:S01]  /*5010*/  FSEL R110, R23, R110, !P1 ;  /* 0x0000006e176e7208 */ /* 0x000fe20004800000 */
[----:B------:R-:W-:-:S02]  /*5020*/  HADD2.F32 R22, -RZ, R14.H1_H1 ;  /* 0x3000000eff167230 */ /* 0x000fc40000004100 */
[--C-:B------:R-:W-:Y:S02]  /*5030*/  HADD2.F32 R14, -RZ, R15.reuse.H0_H0 ;  /* 0x2000000fff0e7230 */ /* 0x100fe40000004100 */
[----:B------:R-:W-:Y:S02]  /*5040*/  HADD2.F32 R15, -RZ, R15.H1_H1 ;  /* 0x3000000fff0f7230 */ /* 0x000fe40000004100 */
[-C--:B0-----:R-:W-:Y:S01]  /*5050*/  FMUL.FTZ R151, R35, R25.reuse ;  /* 0x0000001923977220 */ /* 0x081fe20000410000 */
[CC--:B------:R-:W-:Y:S01]  /*5060*/  FMUL.FTZ R150, R34.reuse, R25.reuse ;  /* 0x0000001922967220 */ /* 0x0c0fe20000410000 */
[-C--:B------:R-:W-:Y:S01]  /*5070*/  FMUL.FTZ R8, R23, R25.reuse ;  /* 0x0000001917087220 */ /* 0x080fe20000410000 */
[----:B------:R-:W-:Y:S01]  /*5080*/  FMUL.FTZ R32, R9, R25 ;  /* 0x0000001909207220 */ /* 0x000fe20000410000 */
[-C--:B------:R-:W-:Y:S01]  /*5090*/  FFMA.FTZ R151, R34, R24.reuse, -R151 ;  /* 0x0000001822977223 */ /* 0x080fe20000010897 */
[-C--:B------:R-:W-:Y:S01]  /*50a0*/  FFMA.FTZ R150, R35, R24.reuse, R150 ;  /* 0x0000001823967223 */ /* 0x080fe20000010096 */
[-C--:B------:R-:W-:Y:S01]  /*50b0*/  FFMA.FTZ R8, R9, R24.reuse, -R8 ;  /* 0x0000001809087223 */ /* 0x080fe20000010808 */
[----:B------:R-:W-:Y:S01]  /*50c0*/  FFMA.FTZ R32, R23, R24, R32 ;  /* 0x0000001817207223 */ /* 0x000fe20000010020 */
[----:B------:R-:W-:Y:S01]  /*50d0*/  FADD.FTZ R26, R26, R151 ;  /* 0x000000971a1a7221 */ /* 0x000fe20000010000 */
[----:B------:R-:W-:Y:S01]  /*50e0*/  FADD.FTZ R27, R27, R150 ;  /* 0x000000961b1b7221 */ /* 0x000fe20000010000 */
[----:B-12---:R-:W-:Y:S06]  /*50f0*/  @!P2 BRA `(.L_x_444) ;  /* 0x000000000040a947 */ /* 0x006fec0003800000 */
        /* <DEDUP_REMOVED lines=16> */
.L_x_444:
[----:B------:R-:W-:Y:S01]  /*5200*/  ISETP.NE.AND P1, PT, R106, RZ, PT ;  /* 0x000000ff6a00720c */ /* 0x000fe20003f25270 */
[C---:B------:R-:W-:Y:S01]  /*5210*/  FMUL.FTZ R23, R32.reuse, R7 ;  /* 0x0000000720177220 */ /* 0x040fe20000410000 */
[C---:B------:R-:W-:Y:S01]  /*5220*/  FMUL.FTZ R24, R32.reuse, R6 ;  /* 0x0000000620187220 */ /* 0x040fe20000410000 */
[C---:B------:R-:W-:Y:S01]  /*5230*/  FMUL.FTZ R9, R32.reuse, R5 ;  /* 0x0000000520097220 */ /* 0x040fe20000410000 */
[----:B------:R-:W-:Y:S01]  /*5240*/  FMUL.FTZ R32, R32, R4 ;  /* 0x0000000420207220 */ /* 0x000fe20000410000 */
[C---:B------:R-:W-:Y:S01]  /*5250*/  FFMA.FTZ R23, R8.reuse, R6, -R23 ;  /* 0x0000000608177223 */ /* 0x040fe20000010817 */
[----:B------:R-:W-:-:S07]  /*5260*/  FFMA.FTZ R24, R8, R7, R24 ;  /* 0x0000000708187223 */ /* 0x000fce0000010018 */
[----:B------:R0:W-:Y:S01]  /*5270*/  @!P1 STS.128 [R134+0x2150], R4 ;  /* 0x0021500486009388 */ /* 0x0001e20000000c00 */
        /* <DEDUP_REMOVED lines=8> */
.L_x_445:
[----:B------:R-:W-:Y:S05]  /*5300*/  BSYNC.RECONVERGENT B0 ;  /* 0x0000000000007941 */ /* 0x000fea0003800200 */
.L_x_443:
[----:B------:R-:W-:Y:S01]  /*5310*/  BAR.SYNC.DEFER_BLOCKING 0x0 ;  /* 0x0000000000007b1d */ /* 0x000fe20000010000 */
[----:B------:R-:W-:-:S05]  /*5320*/  ISETP.NE.AND P1, PT, R128, RZ, PT ;  /* 0x000000ff8000720c */ /* 0x000fca0003f25270 */
[----:B------:R-:W-:Y:S08]  /*5330*/  BSSY.RECONVERGENT B0, `(.L_x_446) ;  /* 0x0000074000007945 */ /* 0x000ff00003800200 */
[----:B------:R-:W0:Y:S02]  /*5340*/  @P1 LDS.64 R8, [R134+0x2158] ;  /* 0x0021580086081984 */ /* 0x000e240000000a00 */
        /* <DEDUP_REMOVED lines=103> */
[----:B------:R-:W0:Y:S01]  /*59c0*/  LDC R120, c[0x0][0x38c] ;  /* 0x0000e300ff787b82 */ /* 0x000e220000000800 */
[----:B------:R-:W-:-:S05]  /*59d0*/  LEA R134, R41, R134, 0x4 ;  /* 0x0000008629867211 */ /* 0x000fca00078e20ff */
[----:B------:R1:W-:Y:S02]  /*59e0*/  STS.128 [R134+0x2160], R4 ;  /* 0x0021600486007388 */ /* 0x0003e40000000c00 */
[----:B------:R-:W2:Y:S01]  /*59f0*/  LDC.64 R8, c[0x0][0x480] ;  /* 0x00012000ff087b82 */ /* 0x000ea20000000a00 */
[----:B0-----:R-:W-:-:S05]  /*5a00*/  IMAD R120, R120, UR4, R41 ;  /* 0x0000000478787c24 */ /* 0x001fca000f8e0229 */
[----:B------:R-:W-:Y:S02]  /*5a10*/  SHF.R.S32.HI R122, RZ, 0x1f, R120 ;  /* 0x0000001fff7a7819 */ /* 0x000fe40000011478 */
[----:B------:R-:W-:-:S04]  /*5a20*/  IADD3 R120, P1, PT, R81, R120, RZ ;  /* 0x0000007851787210 */ /* 0x000fc80007f3e0ff */
[----:B------:R-:W-:Y:S02]  /*5a30*/  LEA.HI.X.SX32 R122, R81, R122, 0x1, P1 ;  /* 0x0000007a517a7211 */ /* 0x000fe400008f0eff */
[----:B--2---:R-:W-:-:S04]  /*5a40*/  LEA R8, P1, R120, R8, 0x4 ;  /* 0x0000000878087211 */ /* 0x004fc800078220ff */
[----:B------:R-:W-:-:S05]  /*5a50*/  LEA.HI.X R9, R120, R9, R122, 0x4, P1 ;  /* 0x0000000978097211 */ /* 0x000fca00008f247a */
[----:B------:R1:W-:Y:S04]  /*5a60*/  STG.E.128 desc[UR22][R8.64], R4 ;  /* 0x0000000408007986 */ /* 0x0003e8000c101d16 */
.L_x_447:
[----:B------:R-:W-:Y:S05]  /*5a70*/  BSYNC.RECONVERGENT B0 ;  /* 0x0000000000007941 */ /* 0x000fea0003800200 */
.L_x_446:
[-C--:B-1---5:R-:W-:Y:S01]  /*5a80*/  FMUL.FTZ R4, R37, R3.reuse ;  /* 0x0000000325047220 */ /* 0x0a2fe20000410000 */
[CC--:B------:R-:W-:Y:S01]  /*5a90*/  FMUL.FTZ R115, R141.reuse, R3.reuse ;  /* 0x000000038d737220 */ /* 0x0c0fe20000410000 */
[-C--:B------:R-:W-:Y:S01]  /*5aa0*/  FMUL.FTZ R123, R141, R2.reuse ;  /* 0x000000028d7b7220 */ /* 0x080fe20000410000 */
[-C--:B------:R-:W-:Y:S01]  /*5ab0*/  FMUL.FTZ R125, R31, R3.reuse ;  /* 0x000000031f7d7220 */ /* 0x080fe20000410000 */
[-C--:B------:R-:W-:Y:S01]  /*5ac0*/  FFMA.FTZ R5, R135, R2.reuse, -R4 ;  /* 0x0000000287057223 */ /* 0x080fe20000010804 */
[-C--:B------:R-:W-:Y:S01]  /*5ad0*/  FMUL.FTZ R4, R137, R2.reuse ;  /* 0x0000000289047220 */ /* 0x080fe20000410000 */
[CC--:B------:R-:W-:Y:S01]  /*5ae0*/  FFMA.FTZ R115, R28.reuse, R2.reuse, -R115 ;  /* 0x000000021c737223 */ /* 0x0c0fe20000010873 */
[-C--:B------:R-:W-:Y:S01]  /*5af0*/  FFMA.FTZ R123, R28, R3.reuse, R123 ;  /* 0x000000031c7b7223 */ /* 0x080fe2000001007b */
[-C--:B------:R-:W-:Y:S01]  /*5b00*/  FMUL.FTZ R28, R142, R2.reuse ;  /* 0x000000028e1c7220 */ /* 0x080fe20000410000 */
[-C--:B------:R-:W-:Y:S01]  /*5b10*/  FFMA.FTZ R117, R38, R3.reuse, R4 ;  /* 0x0000000326757223 */ /* 0x080fe20000010004 */
[-C--:B------:R-:W-:Y:S01]  /*5b20*/  FMUL.FTZ R4, R142, R3.reuse ;  /* 0x000000038e047220 */ /* 0x080fe20000410000 */
[-C--:B------:R-:W-:Y:S01]  /*5b30*/  FMUL.FTZ R31, R31, R2.reuse ;  /* 0x000000021f1f7220 */ /* 0x080fe20000410000 */
[-C--:B------:R-:W-:Y:S01]  /*5b40*/  FFMA.FTZ R28, R29, R3.reuse, R28 ;  /* 0x000000031d1c7223 */ /* 0x080fe2000001001c */
[-C--:B------:R-:W-:Y:S01]  /*5b50*/  FMUL.FTZ R6, R37, R2.reuse ;  /* 0x0000000225067220 */ /* 0x080fe20000410000 */
[-C--:B------:R-:W-:Y:S01]  /*5b60*/  FFMA.FTZ R4, R29, R2.reuse, -R4 ;  /* 0x000000021d047223 */ /* 0x080fe20000010804 */
[CC--:B------:R-:W-:Y:S01]  /*5b70*/  FFMA.FTZ R29, R30.reuse, R2.reuse, -R125 ;  /* 0x000000021e1d7223 */ /* 0x0c0fe2000001087d */
[CC--:B------:R-:W-:Y:S01]  /*5b80*/  FMUL.FTZ R7, R39.reuse, R3.reuse ;  /* 0x0000000327077220 */ /* 0x0c0fe20000410000 */
[-C--:B------:R-:W-:Y:S01]  /*5b90*/  FMUL.FTZ R113, R39, R2.reuse ;  /* 0x0000000227717220 */ /* 0x080fe20000410000 */
[-C--:B------:R-:W-:Y:S01]  /*5ba0*/  FFMA.FTZ R30, R30, R3.reuse, R31 ;  /* 0x000000031e1e7223 */ /* 0x080fe2000001001f */
[CC--:B------:R-:W-:Y:S01]  /*5bb0*/  FMUL.FTZ R31, R21.reuse, R3.reuse ;  /* 0x00000003151f7220 */ /* 0x0c0fe20000410000 */
[-C--:B------:R-:W-:Y:S01]  /*5bc0*/  FMUL.FTZ R8, R21, R2.reuse ;  /* 0x0000000215087220 */ /* 0x080fe20000410000 */
[-C--:B------:R-:W-:Y:S01]  /*5bd0*/  FFMA.FTZ R135, R135, R3.reuse, R6 ;  /* 0x0000000387877223 */ /* 0x080fe20000010006 */
[CC--:B------:R-:W-:Y:S01]  /*5be0*/  FFMA.FTZ R7, R36.reuse, R2.reuse, -R7 ;  /* 0x0000000224077223 */ /* 0x0c0fe20000010807 */
[-C--:B------:R-:W-:Y:S01]  /*5bf0*/  FFMA.FTZ R113, R36, R3.reuse, R113 ;  /* 0x0000000324717223 */ /* 0x080fe20000010071 */
[CC--:B------:R-:W-:Y:S01]  /*5c00*/  FMUL.FTZ R21, R148.reuse, R3.reuse ;  /* 0x0000000394157220 */ /* 0x0c0fe20000410000 */
[-C--:B------:R-:W-:Y:S01]  /*5c10*/  FMUL.FTZ R9, R137, R3.reuse ;  /* 0x0000000389097220 */ /* 0x080fe20000410000 */
[-C--:B------:R-:W-:Y:S01]  /*5c20*/  FMUL.FTZ R148, R148, R2.reuse ;  /* 0x0000000294947220 */ /* 0x080fe20000410000 */
[CC--:B------:R-:W-:Y:S01]  /*5c30*/  FFMA.FTZ R6, R16.reuse, R2.reuse, -R31 ;  /* 0x0000000210067223 */ /* 0x0c0fe2000001081f */
[-C--:B------:R-:W-:Y:S01]  /*5c40*/  FFMA.FTZ R36, R16, R3.reuse, R8 ;  /* 0x0000000310247223 */ /* 0x080fe20000010008 */
[-C--:B------:R-:W-:Y:S01]  /*5c50*/  FMUL.FTZ R125, R11, R3.reuse ;  /* 0x000000030b7d7220 */ /* 0x080fe20000410000 */
[-C--:B------:R-:W-:Y:S01]  /*5c60*/  FMUL.FTZ R16, R149, R2.reuse ;  /* 0x0000000295107220 */ /* 0x080fe20000410000 */
[-C--:B------:R-:W-:Y:S01]  /*5c70*/  FMUL.FTZ R11, R11, R2.reuse ;  /* 0x000000020b0b7220 */ /* 0x080fe20000410000 */
[-C--:B------:R-:W-:Y:S01]  /*5c80*/  FFMA.FTZ R9, R38, R2.reuse, -R9 ;  /* 0x0000000226097223 */ /* 0x080fe20000010809 */
[CC--:B------:R-:W-:Y:S01]  /*5c90*/  FFMA.FTZ R21, R18.reuse, R2.reuse, -R21 ;  /* 0x0000000212157223 */ /* 0x0c0fe20000010815 */
[-C--:B------:R-:W-:Y:S01]  /*5ca0*/  FFMA.FTZ R31, R18, R3.reuse, R148 ;  /* 0x00000003121f7223 */ /* 0x080fe20000010094 */
[-C--:B------:R-:W-:Y:S01]  /*5cb0*/  FFMA.FTZ R38, R147, R3.reuse, R16 ;  /* 0x0000000393267223 */ /* 0x080fe20000010010 */
[CC--:B------:R-:W-:Y:S01]  /*5cc0*/  FFMA.FTZ R120, R10.reuse, R3.reuse, R11 ;  /* 0x000000030a787223 */ /* 0x0c0fe2000001000b */
[CC--:B------:R-:W-:Y:S01]  /*5cd0*/  FMUL.FTZ R18, R19.reuse, R2.reuse ;  /* 0x0000000213127220 */ /* 0x0c0fe20000410000 */
[-C--:B------:R-:W-:Y:S01]  /*5ce0*/  FFMA.FTZ R16, R10, R2.reuse, -R125 ;  /* 0x000000020a107223 */ /* 0x080fe2000001087d */
[CC--:B------:R-:W-:Y:S01]  /*5cf0*/  FMUL.FTZ R11, R20.reuse, R3.reuse ;  /* 0x00000003140b7220 */ /* 0x0c0fe20000410000 */
[-C--:B------:R-:W-:Y:S01]  /*5d00*/  FMUL.FTZ R10, R19, R3.reuse ;  /* 0x00000003130a7220 */ /* 0x080fe20000410000 */
[-C--:B------:R-:W-:Y:S01]  /*5d10*/  FMUL.FTZ R19, R20, R2.reuse ;  /* 0x0000000214137220 */ /* 0x080fe20000410000 */
[-C--:B------:R-:W-:Y:S01]  /*5d20*/  FFMA.FTZ R20, R17, R3.reuse, R18 ;  /* 0x0000000311147223 */ /* 0x080fe20000010012 */
[----:B------:R-:W-:Y:S01]  /*5d30*/  IADD3 R41, PT, PT, R41, 0x1, RZ ;  /* 0x0000000129297810 */ /* 0x000fe20007ffe0ff */
[-C--:B------:R-:W-:Y:S01]  /*5d40*/  FFMA.FTZ R18, R12, R2.reuse, -R11 ;  /* 0x000000020c127223 */ /* 0x080fe2000001080b */
[-C--:B------:R-:W-:Y:S01]  /*5d50*/  FMUL.FTZ R39, R140, R3.reuse ;  /* 0x000000038c277220 */ /* 0x080fe20000410000 */
[-C--:B------:R-:W-:Y:S01]  /*5d60*/  FMUL.FTZ R122, R22, R3.reuse ;  /* 0x00000003167a7220 */ /* 0x080fe20000410000 */
[-C--:B------:R-:W-:Y:S01]  /*5d70*/  FMUL.FTZ R11, R15, R3.reuse ;  /* 0x000000030f0b7220 */ /* 0x080fe20000410000 */
[-C--:B------:R-:W-:Y:S01]  /*5d80*/  FMUL.FTZ R119, R139, R2.reuse ;  /* 0x000000028b777220 */ /* 0x080fe20000410000 */
[-C--:B------:R-:W-:Y:S01]  /*5d90*/  FMUL.FTZ R140, R140, R2.reuse ;  /* 0x000000028c8c7220 */ /* 0x080fe20000410000 */
[-C--:B------:R-:W-:Y:S01]  /*5da0*/  FMUL.FTZ R22, R22, R2.reuse ;  /* 0x0000000216167220 */ /* 0x080fe20000410000 */
[-C--:B------:R-:W-:Y:S01]  /*5db0*/  FMUL.FTZ R15, R15, R2.reuse ;  /* 0x000000020f0f7220 */ /* 0x080fe20000410000 */
[----:B------:R-:W-:Y:S01]  /*5dc0*/  ISETP.GE.AND P1, PT, R41, UR5, PT ;  /* 0x0000000529007c0c */ /* 0x000fe2000bf26270 */
[-C--:B------:R-:W-:Y:S01]  /*5dd0*/  FMUL.FTZ R37, R139, R3.reuse ;  /* 0x000000038b257220 */ /* 0x080fe20000410000 */
[-C--:B------:R-:W-:Y:S01]  /*5de0*/  FMUL.FTZ R8, R149, R3.reuse ;  /* 0x0000000395087220 */ /* 0x080fe20000410000 */
[-C--:B------:R-:W-:Y:S01]  /*5df0*/  FFMA.FTZ R119, R136, R3.reuse, R119 ;  /* 0x0000000388777223 */ /* 0x080fe20000010077 */
[-C--:B------:R-:W-:Y:S01]  /*5e00*/  FFMA.FTZ R121, R138, R3.reuse, R140 ;  /* 0x000000038a797223 */ /* 0x080fe2000001008c */
[-C--:B------:R-:W-:Y:S01]  /*5e10*/  FFMA.FTZ R12, R12, R3.reuse, R19 ;  /* 0x000000030c0c7223 */ /* 0x080fe20000010013 */
[-C--:B------:R-:W-:Y:S01]  /*5e20*/  FFMA.FTZ R22, R13, R3.reuse, R22 ;  /* 0x000000030d167223 */ /* 0x080fe20000010016 */
[----:B------:R-:W-:Y:S01]  /*5e30*/  FFMA.FTZ R15, R14, R3, R15 ;  /* 0x000000030e0f7223 */ /* 0x000fe2000001000f */
[----:B------:R-:W-:Y:S01]  /*5e40*/  FADD.FTZ R118, RZ, R118 ;  /* 0x00000076ff767221 */ /* 0x000fe20000010000 */
[-C--:B------:R-:W-:Y:S01]  /*5e50*/  FFMA.FTZ R37, R136, R2.reuse, -R37 ;  /* 0x0000000288257223 */ /* 0x080fe20000010825 */
[-C--:B------:R-:W-:Y:S01]  /*5e60*/  FFMA.FTZ R39, R138, R2.reuse, -R39 ;  /* 0x000000028a277223 */ /* 0x080fe20000010827 */
[-C--:B------:R-:W-:Y:S01]  /*5e70*/  FFMA.FTZ R8, R147, R2.reuse, -R8 ;  /* 0x0000000293087223 */ /* 0x080fe20000010808 */
[-C--:B------:R-:W-:Y:S01]  /*5e80*/  FFMA.FTZ R10, R17, R2.reuse, -R10 ;  /* 0x00000002110a7223 */ /* 0x080fe2000001080a */
[-C--:B------:R-:W-:Y:S01]  /*5e90*/  FFMA.FTZ R122, R13, R2.reuse, -R122 ;  /* 0x000000020d7a7223 */ /* 0x080fe2000001087a */
[----:B------:R-:W-:Y:S01]  /*5ea0*/  FFMA.FTZ R2, R14, R2, -R11 ;  /* 0x000000020e027223 */ /* 0x000fe2000001080b */
        /* <DEDUP_REMOVED lines=48> */
[----:B------:R-:W-:Y:S06]  /*61b0*/  @!P1 BRA `(.L_x_448) ;  /* 0xffffffcc00f89947 */ /* 0x000fec000383ffff */
.L_x_442:
[----:B------:R-:W-:Y:S01]  /*61c0*/  BAR.SYNC.DEFER_BLOCKING 0x0 ;  /* 0x0000000000007b1d */ /* 0x000fe20000010000 */
[----:B------:R-:W-:Y:S01]  /*61d0*/  F2FP.F16.F32.PACK_AB R7, R65, R66 ;  /* 0x000000424107723e */ /* 0x000fe200000000ff */
[----:B------:R-:W-:Y:S01]  /*61e0*/  USHF.L.U32 UR5, UR4, 0xb, URZ ;  /* 0x0000000b04057899 */ /* 0x000fe200080006ff */
[----:B------:R-:W-:Y:S01]  /*61f0*/  F2FP.F16.F32.PACK_AB R6, R67, R70 ;  /* 0x000000464306723e */ /* 0x000fe200000000ff */
[----:B------:R-:W-:Y:S01]  /*6200*/  HFMA2 R3, -RZ, RZ, 0, 0 ;  /* 0x00000000ff037431 */ /* 0x000fe200000001ff */
[----:B------:R-:W-:-:S03]  /*6210*/  F2FP.F16.F32.PACK_AB R5, R69, R72 ;  /* 0x000000484505723e */ /* 0x000fc600000000ff */
[----:B------:R-:W0:Y:S01]  /*6220*/  LDC.64 R16, c[0x0][0x420] ;  /* 0x00010800ff107b82 */ /* 0x000e220000000a00 */
[----:B------:R-:W-:Y:S01]  /*6230*/  F2FP.F16.F32.PACK_AB R4, R71, R74 ;  /* 0x0000004a4704723e */ /* 0x000fe200000000ff */
[----:B------:R-:W-:Y:S01]  /*6240*/  UIADD3 UR11, UP0, UPT, UR11, 0x2000, URZ ;  /* 0x000020000b0b7890 */ /* 0x000fe2000ff1e0ff */
[----:B------:R-:W-:Y:S01]  /*6250*/  F2FP.F16.F32.PACK_AB R67, R57, R58 ;  /* 0x0000003a3943723e */ /* 0x000fe200000000ff */
[----:B------:R-:W-:Y:S01]  /*6260*/  UIADD3 UR4, UPT, UPT, UR4, 0x1, URZ ;  /* 0x0000000104047890 */ /* 0x000fe2000fffe0ff */
[----:B------:R-:W-:Y:S01]  /*6270*/  F2FP.F16.F32.PACK_AB R66, R59, R60 ;  /* 0x0000003c3b42723e */ /* 0x000fe200000000ff */
[----:B------:R-:W-:Y:S01]  /*6280*/  UIADD3.X UR12, UPT, UPT, URZ, UR12, URZ, UP0, !UPT ;  /* 0x0000000cff0c7290 */ /* 0x000fe200087fe4ff */
[----:B------:R-:W-:Y:S01]  /*6290*/  F2FP.F16.F32.PACK_AB R65, R61, R62 ;  /* 0x0000003e3d41723e */ /* 0x000fe200000000ff */
[----:B------:R-:W1:Y:S01]  /*62a0*/  LDC.64 R18, c[0x0][0x428] ;  /* 0x00010a00ff127b82 */ /* 0x000e620000000a00 */
[----:B------:R-:W-:Y:S01]  /*62b0*/  F2FP.F16.F32.PACK_AB R64, R63, R64 ;  /* 0x000000403f40723e */ /* 0x000fe200000000ff */
[----:B------:R-:W-:Y:S01]  /*62c0*/  UIADD3 UR13, UP1, UPT, UR13, 0x1000, URZ ;  /* 0x000010000d0d7890 */ /* 0x000fe2000ff3e0ff */
[----:B------:R-:W-:Y:S01]  /*62d0*/  MOV R2, UR5 ;  /* 0x0000000500027c02 */ /* 0x000fe20008000f00 */
[----:B------:R-:W2:Y:S04]  /*62e0*/  LDCU UR5, c[0x0][0x394] ;  /* 0x00007280ff0577ac */ /* 0x000ea80008000800 */
[----:B------:R-:W3:Y:S01]  /*62f0*/  LDC.64 R20, c[0x0][0x478] ;  /* 0x00011e00ff147b82 */ /* 0x000ee20000000a00 */
[----:B------:R-:W-:Y:S01]  /*6300*/  UIADD3 UR15, UP2, UPT, UR15, 0x1000, URZ ;  /* 0x000010000f0f7890 */ /* 0x000fe2000ff5e0ff */
[----:B------:R3:W-:Y:S01]  /*6310*/  STS.128 [R73], R4 ;  /* 0x0000000449007388 */ /* 0x0007e20000000c00 */
[----:B------:R-:W-:-:S02]  /*6320*/  UIADD3.X UR14, UPT, UPT, URZ, UR14, URZ, UP1, !UPT ;  /* 0x0000000eff0e7290 */ /* 0x000fc40008ffe4ff */
[----:B------:R-:W-:Y:S01]  /*6330*/  UIADD3.X UR16, UPT, UPT, URZ, UR16, URZ, UP2, !UPT ;  /* 0x00000010ff107290 */ /* 0x000fe200097fe4ff */
[----:B------:R-:W-:Y:S01]  /*6340*/  STS.128 [R73+0x10], R64 ;  /* 0x0000104049007388 */ /* 0x000fe20000000c00 */
[----:B------:R-:W-:-:S03]  /*6350*/  NOP ;  /* 0x0000000000007918 */ /* 0x000fc60000000000 */
[----:B------:R-:W4:Y:S01]  /*6360*/  LDS.128 R8, [R75] ;  /* 0x000000004b087984 */ /* 0x000f220000000c00 */
[----:B0-----:R-:W-:Y:S01]  /*6370*/  IMAD.WIDE.U32 R2, R16, UR30, R2 ;  /* 0x0000001e10027c25 */ /* 0x001fe2000f8e0002 */
[----:B--2---:R-:W-:Y:S02]  /*6380*/  UISETP.GE.AND UP0, UPT, UR4, UR5, UPT ;  /* 0x000000050400728c */ /* 0x004fe4000bf06270 */
[----:B------:R-:W0:Y:S01]  /*6390*/  LDS.128 R12, [R75+0x200] ;  /* 0x000200004b0c7984 */ /* 0x000e220000000c00 */
[----:B------:R-:W-:Y:S02]  /*63a0*/  IMAD R3, R17, UR30, R3 ;  /* 0x0000001e11037c24 */ /* 0x000fe4000f8e0203 */
[----:B-1----:R-:W-:-:S04]  /*63b0*/  IMAD.WIDE.U32 R2, R18, UR25, R2 ;  /* 0x0000001912027c25 */ /* 0x002fc8000f8e0002 */
[----:B------:R-:W-:Y:S01]  /*63c0*/  IMAD R0, R19, UR25, R3 ;  /* 0x0000001913007c24 */ /* 0x000fe2000f8e0203 */
[----:B---3--:R-:W-:Y:S02]  /*63d0*/  LEA R4, P0, R2, R20, 0x1 ;  /* 0x0000001402047211 */ /* 0x008fe400078008ff */
[----:B------:R-:W-:Y:S02]  /*63e0*/  LOP3.LUT R3, R128, 0x1f, RZ, 0xc0, !PT ;  /* 0x0000001f80037812 */ /* 0x000fe400078ec0ff */
[----:B------:R-:W-:Y:S02]  /*63f0*/  LEA.HI.X R5, R2, R21, R0, 0x1, P0 ;  /* 0x0000001502057211 */ /* 0x000fe400000f0c00 */
[----:B------:R-:W-:-:S05]  /*6400*/  LEA R3, R108, R3, 0x1 ;  /* 0x000000036c037211 */ /* 0x000fca00078e08ff */
[----:B------:R-:W-:-:S05]  /*6410*/  IMAD.WIDE.U32 R2, R3, 0x10, R4 ;  /* 0x0000001003027825 */ /* 0x000fca00078e0004 */
[----:B----4-:R1:W-:Y:S04]  /*6420*/  STG.E.128 desc[UR22][R2.64], R8 ;  /* 0x0000000802007986 */ /* 0x0103e8000c101d16 */
[----:B0-----:R1:W-:Y:S01]  /*6430*/  STG.E.128 desc[UR22][R2.64+0x200], R12 ;  /* 0x0002000c02007986 */ /* 0x0013e2000c101d16 */
[----:B------:R-:W-:Y:S05]  /*6440*/  BRA.U !UP0, `(.L_x_449) ;  /* 0xffffffa108a07547 */ /* 0x000fea000b83ffff */
[----:B------:R-:W-:Y:S05]  /*6450*/  EXIT ;  /* 0x000000000000794d */ /* 0x000fea0003800000 */
.L_x_450:
        /* <DEDUP_REMOVED lines=10> */
.L_x_5008:


//--------------------- .text._Z25selective_scan_fwd_kernelI32Selective_Scan_fwd_kernel_traitsILi128ELi16ELi1ELb1ELb0ELb1ELb1EN3c104HalfENS1_7complexIfEEEEv13SSMParamsBase --------------------------
	.section	.text._Z25selective_scan_fwd_kernelI32Selective_Scan_fwd_kernel_traitsILi128ELi16ELi1ELb1ELb0ELb1ELb1EN3c104HalfENS1_7complexIfEEEEv13SSMParamsBase,"ax",@progbits
	.align	128
        .global         _Z25selective_scan_fwd_kernelI32Selective_Scan_fwd_kernel_traitsILi128ELi16ELi1ELb1ELb0ELb1ELb1EN3c104HalfENS1_7complexIfEEEEv13SSMParamsBase
        .type           _Z25selective_scan_fwd_kernelI32Selective_Scan_fwd_kernel_traitsILi128ELi16ELi1ELb1ELb0ELb1ELb1EN3c104HalfENS1_7complexIfEEEEv13SSMParamsBase,@function
        .size           _Z25selective_scan_fwd_kernelI32Selective_Scan_fwd_kernel_traitsILi128ELi16ELi1ELb1ELb0ELb1ELb1EN3c104HalfENS1_7complexIfEEEEv13SSMParamsBase,(.L_x_5009 - _Z25selective_scan_fwd_kernelI32Selective_Scan_fwd_kernel_traitsILi128ELi16ELi1ELb1ELb0ELb1ELb1EN3c104HalfENS1_7complexIfEEEEv13SSMParamsBase)
        .other          _Z25selective_scan_fwd_kernelI32Selective_Scan_fwd_kernel_traitsILi128ELi16ELi1ELb1ELb0ELb1ELb1EN3c104HalfENS1_7complexIfEEEEv13SSMParamsBase,@"STO_CUDA_ENTRY STV_DEFAULT"
_Z25selective_scan_fwd_kernelI32Selective_Scan_fwd_kernel_traitsILi128ELi16ELi1ELb1ELb0ELb1ELb1EN3c104HalfENS1_7complexIfEEEEv13SSMParamsBase:
.text._Z25selective_scan_fwd_kernelI32Selective_Scan_fwd_kernel_traitsILi128ELi16ELi1ELb1ELb0ELb1ELb1EN3c104HalfENS1_7complexIfEEEEv13SSMParamsBase:
        /* <DEDUP_REMOVED lines=109> */
.L_x_490:
[----:B------:R-:W-:Y:S01]  /*06d0*/  BAR.SYNC.DEFER_BLOCKING 0x0 ;  /* 0x0000000000007b1d */ /* 0x000fe20000010000 */
[----:B------:R-:W-:Y:S02]  /*06e0*/  LOP3.LUT R77, R128, 0x1f, RZ, 0xc0, !PT ;  /* 0x0000001f804d7812 */ /* 0x000fe400078ec0ff */
[----:B0-----:R-:W-:Y:S02]  /*06f0*/  MOV R2, UR15 ;  /* 0x0000000f00027c02 */ /* 0x001fe40008000f00 */
        /* <DEDUP_REMOVED lines=85> */
.L_x_452:
[----:B------:R-:W-:Y:S05]  /*0c50*/  BSYNC.RECONVERGENT B0 ;  /* 0x0000000000007941 */ /* 0x000fea0003800200 */
.L_x_451:
        /* <DEDUP_REMOVED lines=35> */
.L_x_454:
[----:B------:R-:W-:Y:S05]  /*0e90*/  BSYNC.RECONVERGENT B0 ;  /* 0x0000000000007941 */ /* 0x000fea0003800200 */
.L_x_453:
        /* <DEDUP_REMOVED lines=37> */
.L_x_456:
[----:B------:R-:W-:Y:S05]  /*10f0*/  BSYNC.RECONVERGENT B0 ;  /* 0x0000000000007941 */ /* 0x000fea0003800200 */
.L_x_455:
        /* <DEDUP_REMOVED lines=35> */
.L_x_458:
[----:B------:R-:W-:Y:S05]  /*1330*/  BSYNC.RECONVERGENT B0 ;  /* 0x0000000000007941 */ /* 0x000fea0003800200 */
.L_x_457:
        /* <DEDUP_REMOVED lines=38> */
.L_x_460:
[----:B------:R-:W-:Y:S05]  /*15a0*/  BSYNC.RECONVERGENT B0 ;  /* 0x0000000000007941 */ /* 0x000fea0003800200 */
.L_x_459:
        /* <DEDUP_REMOVED lines=39> */
.L_x_462:
[----:B------:R-:W-:Y:S05]  /*1820*/  BSYNC.RECONVERGENT B0 ;  /* 0x0000000000007941 */ /* 0x000fea0003800200 */
.L_x_461:
        /* <DEDUP_REMOVED lines=41> */
.L_x_464:
[----:B------:R-:W-:Y:S05]  /*1ac0*/  BSYNC.RECONVERGENT B0 ;  /* 0x0000000000007941 */ /* 0x000fea0003800200 */
.L_x_463:
        /* <DEDUP_REMOVED lines=39> */
.L_x_466:
[----:B------:R-:W-:Y:S05]  /*1d40*/  BSYNC.RECONVERGENT B0 ;  /* 0x0000000000007941 */ /* 0x000fea0003800200 */
.L_x_465:
        /* <DEDUP_REMOVED lines=41> */
.L_x_468:
[----:B------:R-:W-:Y:S05]  /*1fe0*/  BSYNC.RECONVERGENT B0 ;  /* 0x0000000000007941 */ /* 0x000fea0003800200 */
.L_x_467:
        /* <DEDUP_REMOVED lines=39> */
.L_x_470:
[----:B------:R-:W-:Y:S05]  /*2260*/  BSYNC.RECONVERGENT B0 ;  /* 0x0000000000007941 */ /* 0x000fea0003800200 */
.L_x_469:
        /* <DEDUP_REMOVED lines=45> */
.L_x_472:
[----:B------:R-:W-:Y:S05]  /*2540*/  BSYNC.RECONVERGENT B0 ;  /* 0x0000000000007941 */ /* 0x000fea0003800200 */
.L_x_471:
        /* <DEDUP_REMOVED lines=32> */
.L_x_474:
[----:B------:R-:W-:Y:S05]  /*2750*/  BSYNC.RECONVERGENT B0 ;  /* 0x0000000000007941 */ /* 0x000fea0003800200 */
.L_x_473:
        /* <DEDUP_REMOVED lines=32> */
.L_x_476:
[----:B------:R-:W-:Y:S05]  /*2960*/  BSYNC.RECONVERGENT B0 ;  /* 0x0000000000007941 */ /* 0x000fea0003800200 */
.L_x_475:
        /* <DEDUP_REMOVED lines=32> */
.L_x_478:
[----:B------:R-:W-:Y:S05]  /*2b70*/  BSYNC.RECONVERGENT B0 ;  /* 0x0000000000007941 */ /* 0x000fea0003800200 */
.L_x_477:
        /* <DEDUP_REMOVED lines=32> */
.L_x_480:
[----:B------:R-:W-:Y:S05]  /*2d80*/  BSYNC.RECONVERGENT B0 ;  /* 0x0000000000007941 */ /* 0x000fea0003800200 */
.L_x_479:
        /* <DEDUP_REMOVED lines=32> */
.L_x_482:
[----:B------:R-:W-:Y:S05]  /*2f90*/  BSYNC.RECONVERGENT B0 ;  /* 0x0000000000007941 */ /* 0x000fea0003800200 */
.L_x_481:
        /* <DEDUP_REMOVED lines=32> */
.L_x_489:
        /* <DEDUP_REMOVED lines=518> */
.L_x_485:
        /* <DEDUP_REMOVED lines=16> */
.L_x_486:
[----:B------:R-:W-:Y:S05]  /*5300*/  BSYNC.RECONVERGENT B0 ;  /* 0x0000000000007941 */ /* 0x000fea0003800200 */
.L_x_484:
        /* <DEDUP_REMOVED lines=118> */
.L_x_488:
[----:B------:R-:W-:Y:S05]  /*5a70*/  BSYNC.RECONVERGENT B0 ;  /* 0x0000000000007941 */ /* 0x000fea0003800200 */
.L_x_487:
        /* <DEDUP_REMOVED lines=116> */
.L_x_483:
[----:B------:R-:W-:Y:S01]  /*61c0*/  BAR.SYNC.DEFER_BLOCKING 0x0 ;  /* 0x0000000000007b1d */ /* 0x000fe20000010000 */
[----:B------:R-:W-:Y:S01]  /*61d0*/  F2FP.F16.F32.PACK_AB R15, R65, R66 ;  /* 0x00000042410f723e */ /* 0x000fe200000000ff */
[----:B------:R-:W-:Y:S01]  /*61e0*/  USHF.L.U32 UR5, UR4, 0xb, URZ ;  /* 0x0000000b04057899 */ /* 0x000fe200080006ff */
[----:B------:R-:W-:Y:S01]  /*61f0*/  F2FP.F16.F32.PACK_AB R14, R67, R70 ;  /* 0x00000046430e723e */ /* 0x000fe200000000ff */
[----:B------:R-:W-:Y:S01]  /*6200*/  HFMA2 R3, -RZ, RZ, 0, 0 ;  /* 0x00000000ff037431 */ /* 0x000fe200000001ff */
[----:B------:R-:W-:-:S03]  /*6210*/  F2FP.F16.F32.PACK_AB R13, R69, R72 ;  /* 0x00000048450d723e */ /* 0x000fc600000000ff */
[----:B------:R-:W0:Y:S01]  /*6220*/  LDC.64 R20, c[0x0][0x420] ;  /* 0x00010800ff147b82 */ /* 0x000e220000000a00 */
[----:B------:R-:W-:Y:S02]  /*6230*/  F2FP.F16.F32.PACK_AB R12, R71, R74 ;  /* 0x0000004a470c723e */ /* 0x000fe400000000ff */
[----:B------:R-:W-:Y:S02]  /*6240*/  F2FP.F16.F32.PACK_AB R19, R57, R58 ;  /* 0x0000003a3913723e */ /* 0x000fe400000000ff */
[----:B------:R-:W-:Y:S02]  /*6250*/  F2FP.F16.F32.PACK_AB R18, R59, R60 ;  /* 0x0000003c3b12723e */ /* 0x000fe400000000ff */
[----:B------:R-:W-:Y:S01]  /*6260*/  F2FP.F16.F32.PACK_AB R17, R61, R62 ;  /* 0x0000003e3d11723e */ /* 0x000fe200000000ff */
[----:B------:R-:W1:Y:S01]  /*6270*/  LDC.64 R22, c[0x0][0x428] ;  /* 0x00010a00ff167b82 */ /* 0x000e620000000a00 */
[----:B------:R-:W-:Y:S02]  /*6280*/  F2FP.F16.F32.PACK_AB R16, R63, R64 ;  /* 0x000000403f10723e */ /* 0x000fe400000000ff */
[----:B------:R-:W-:Y:S01]  /*6290*/  MOV R2, UR5 ;  /* 0x0000000500027c02 */ /* 0x000fe20008000f00 */
[----:B------:R-:W2:Y:S04]  /*62a0*/  LDCU UR5, c[0x0][0x394] ;  /* 0x00007280ff0577ac */ /* 0x000ea80008000800 */
[----:B------:R-:W3:Y:S01]  /*62b0*/  LDC.64 R24, c[0x0][0x478] ;  /* 0x00011e00ff187b82 */ /* 0x000ee20000000a00 */
[----:B------:R0:W-:Y:S04]  /*62c0*/  STS.128 [R73], R12 ;  /* 0x0000000c49007388 */ /* 0x0001e80000000c00 */
[----:B------:R4:W-:Y:S01]  /*62d0*/  STS.128 [R73+0x10], R16 ;  /* 0x0000101049007388 */ /* 0x0009e20000000c00 */
[----:B------:R-:W-:-:S03]  /*62e0*/  NOP ;  /* 0x0000000000007918 */ /* 0x000fc60000000000 */
[----:B------:R-:W5:Y:S01]  /*62f0*/  LDS.128 R8, [R75] ;  /* 0x000000004b087984 */ /* 0x000f620000000c00 */
[----:B------:R-:W2:Y:S03]  /*6300*/  LDC.64 R26, c[0x0][0x410] ;  /* 0x00010400ff1a7b82 */ /* 0x000ea60000000a00 */
[----:B------:R-:W5:Y:S01]  /*6310*/  LDS.128 R4, [R75+0x200] ;  /* 0x000200004b047984 */ /* 0x000f620000000c00 */
[----:B0-----:R-:W-:-:S04]  /*6320*/  IMAD.WIDE.U32 R12, R20, UR30, R2 ;  /* 0x0000001e140c7c25 */ /* 0x001fc8000f8e0002 */
[----:B------:R-:W-:Y:S01]  /*6330*/  IMAD R13, R21, UR30, R13 ;  /* 0x0000001e150d7c24 */ /* 0x000fe2000f8e020d */
[----:B------:R-:W0:Y:S01]  /*6340*/  LDC.64 R28, c[0x0][0x418] ;  /* 0x00010600ff1c7b82 */ /* 0x000e220000000a00 */
[----:B----4-:R-:W-:Y:S01]  /*6350*/  LOP3.LUT R17, R128, 0x1f, RZ, 0xc0, !PT ;  /* 0x0000001f80117812 */ /* 0x010fe200078ec0ff */
[----:B-1----:R-:W-:-:S04]  /*6360*/  IMAD.WIDE.U32 R12, R22, UR25, R12 ;  /* 0x00000019160c7c25 */ /* 0x002fc8000f8e000c */
[----:B------:R-:W-:Y:S01]  /*6370*/  IMAD R0, R23, UR25, R13 ;  /* 0x0000001917007c24 */ /* 0x000fe2000f8e020d */
[C---:B---3--:R-:W-:Y:S01]  /*6380*/  LEA R20, P0, R12.reuse, R24, 0x1 ;  /* 0x000000180c147211 */ /* 0x048fe200078008ff */
[----:B------:R-:W1:Y:S03]  /*6390*/  LDC.64 R30, c[0x0][0x488] ;  /* 0x00012200ff1e7b82 */ /* 0x000e660000000a00 */
[----:B------:R-:W-:Y:S02]  /*63a0*/  LEA.HI.X R21, R12, R25, R0, 0x1, P0 ;  /* 0x000000190c157211 */ /* 0x000fe400000f0c00 */
[----:B------:R-:W-:Y:S01]  /*63b0*/  LEA R0, R108, R17, 0x1 ;  /* 0x000000116c007211 */ /* 0x000fe200078e08ff */
[----:B--2---:R-:W-:-:S04]  /*63c0*/  IMAD.WIDE.U32 R14, R26, UR30, R2 ;  /* 0x0000001e1a0e7c25 */ /* 0x004fc8000f8e0002 */
[----:B------:R-:W-:-:S04]  /*63d0*/  IMAD.WIDE.U32 R20, R0, 0x10, R20 ;  /* 0x0000001000147825 */ /* 0x000fc800078e0014 */
[----:B------:R-:W-:Y:S02]  /*63e0*/  IMAD R15, R27, UR30, R15 ;  /* 0x0000001e1b0f7c24 */ /* 0x000fe4000f8e020f */
[----:B0-----:R-:W-:Y:S01]  /*63f0*/  IMAD.WIDE.U32 R14, R28, UR25, R14 ;  /* 0x000000191c0e7c25 */ /* 0x001fe2000f8e000e */
[----:B-----5:R-:W-:Y:S03]  /*6400*/  STG.E.128 desc[UR22][R20.64], R8 ;  /* 0x0000000814007986 */ /* 0x020fe6000c101d16 */
[----:B------:R-:W-:Y:S01]  /*6410*/  IMAD R13, R29, UR25, R15 ;  /* 0x000000191d0d7c24 */ /* 0x000fe2000f8e020f */
[C---:B-1----:R-:W-:Y:S01]  /*6420*/  LEA R22, P1, R14.reuse, R30, 0x1 ;  /* 0x0000001e0e167211 */ /* 0x042fe200078208ff */
[----:B------:R-:W-:Y:S03]  /*6430*/  STG.E.128 desc[UR22][R20.64+0x200], R4 ;  /* 0x0002000414007986 */ /* 0x000fe6000c101d16 */
[----:B------:R-:W-:Y:S01]  /*6440*/  LEA.HI.X R23, R14, R31, R13, 0x1, P1 ;  /* 0x0000001f0e177211 */ /* 0x000fe200008f0c0d */
[----:B------:R-:W-:Y:S02]  /*6450*/  BAR.SYNC.DEFER_BLOCKING 0x0 ;  /* 0x0000000000007b1d */ /* 0x000fe40000010000 */
[----:B------:R-:W-:-:S05]  /*6460*/  IMAD.WIDE.U32 R22, R0, 0x10, R22 ;  /* 0x0000001000167825 */ /* 0x000fca00078e0016 */
[----:B------:R-:W2:Y:S04]  /*6470*/  LDG.E.128 R24, desc[UR22][R22.64] ;  /* 0x0000001616187981 */ /* 0x000ea8000c1e1d00 */
[----:B------:R-:W3:Y:S01]  /*6480*/  LDG.E.128 R28, desc[UR22][R22.64+0x200] ;  /* 0x00020016161c7981 */ /* 0x000ee2000c1e1d00 */
[----:B------:R-:W-:Y:S02]  /*6490*/  UIADD3 UR11, UP0, UPT, UR11, 0x2000, URZ ;  /* 0x000020000b0b7890 */ /* 0x000fe4000ff1e0ff */
[----:B------:R-:W-:Y:S02]  /*64a0*/  UIADD3 UR4, UPT, UPT, UR4, 0x1, URZ ;  /* 0x0000000104047890 */ /* 0x000fe4000fffe0ff */
[----:B------:R-:W-:Y:S02]  /*64b0*/  UIADD3.X UR12, UPT, UPT, URZ, UR12, URZ, UP0, !UPT ;  /* 0x0000000cff0c7290 */ /* 0x000fe400087fe4ff */
[----:B------:R-:W-:-:S02]  /*64c0*/  UISETP.GE.AND UP0, UPT, UR4, UR5, UPT ;  /* 0x000000050400728c */ /* 0x000fc4000bf06270 */
[----:B------:R-:W-:Y:S02]  /*64d0*/  UIADD3 UR13, UP1, UPT, UR13, 0x1000, URZ ;  /* 0x000010000d0d7890 */ /* 0x000fe4000ff3e0ff */
[----:B------:R-:W-:Y:S02]  /*64e0*/  UIADD3 UR15, UP2, UPT, UR15, 0x1000, URZ ;  /* 0x000010000f0f7890 */ /* 0x000fe4000ff5e0ff */
[----:B------:R-:W-:Y:S02]  /*64f0*/  UIADD3.X UR14, UPT, UPT, URZ, UR14, URZ, UP1, !UPT ;  /* 0x0000000eff0e7290 */ /* 0x000fe40008ffe4ff */
[----:B------:R-:W-:Y:S01]  /*6500*/  UIADD3.X UR16, UPT, UPT, URZ, UR16, URZ, UP2, !UPT ;  /* 0x00000010ff107290 */ /* 0x000fe200097fe4ff */
[----:B--2---:R-:W-:Y:S04]  /*6510*/  STS.128 [R75], R24 ;  /* 0x000000184b007388 */ /* 0x004fe80000000c00 */
[----:B---3--:R-:W-:Y:S01]  /*6520*/  STS.128 [R75+0x200], R28 ;  /* 0x0002001c4b007388 */ /* 0x008fe20000000c00 */
[----:B------:R-:W-:-:S03]  /*6530*/  NOP ;  /* 0x0000000000007918 */ /* 0x000fc60000000000 */
[----:B------:R-:W0:Y:S04]  /*6540*/  LDS.128 R16, [R73] ;  /* 0x0000000049107984 */ /* 0x000e280000000c00 */
[----:B------:R-:W1:Y:S01]  /*6550*/  LDS.128 R12, [R73+0x10] ;  /* 0x00001000490c7984 */ /* 0x000e620000000c00 */
[--C-:B0-----:R-:W-:Y:S02]  /*6560*/  HADD2.F32 R6, -RZ, R17.reuse.H0_H0 ;  /* 0x20000011ff067230 */ /* 0x101fe40000004100 */
[----:B------:R-:W-:Y:S02]  /*6570*/  HADD2.F32 R17, -RZ, R17.H1_H1 ;  /* 0x30000011ff117230 */ /* 0x000fe40000004100 */
[--C-:B------:R-:W-:Y:S02]  /*6580*/  HADD2.F32 R32, -RZ, R16.reuse.H0_H0 ;  /* 0x20000010ff207230 */ /* 0x100fe40000004100 */
[----:B------:R-:W-:Y:S01]  /*6590*/  FMUL.FTZ R7, R6, -1.4426950216293334961 ;  /* 0xbfb8aa3b06077820 */ /* 0x000fe20000410000 */
[----:B------:R-:W-:-:S02]  /*65a0*/  HADD2.F32 R16, -RZ, R16.H1_H1 ;  /* 0x30000010ff107230 */ /* 0x000fc40000004100 */
[----:B------:R-:W-:Y:S01]  /*65b0*/  FMUL.FTZ R8, R17, -1.4426950216293334961 ;  /* 0xbfb8aa3b11087820 */ /* 0x000fe20000410000 */
[--C-:B------:R-:W-:Y:S02]  /*65c0*/  HADD2.F32 R9, -RZ, R18.reuse.H0_H0 ;  /* 0x20000012ff097230 */ /* 0x100fe40000004100 */
[----:B------:R-:W-:Y:S01]  /*65d0*/  FMUL.FTZ R4, R32, -1.4426950216293334961 ;  /* 0xbfb8aa3b20047820 */ /* 0x000fe20000410000 */
[----:B------:R-:W-:Y:S02]  /*65e0*/  HADD2.F32 R18, -RZ, R18.H1_H1 ;  /* 0x30000012ff127230 */ /* 0x000fe40000004100 */
[----:B------:R-:W-:Y:S01]  /*65f0*/  FMUL.FTZ R5, R16, -1.4426950216293334961 ;  /* 0xbfb8aa3b10057820 */ /* 0x000fe20000410000 */
[--C-:B-1----:R-:W-:Y:S02]  /*6600*/  HADD2.F32 R29, -RZ, R14.reuse.H0_H0 ;  /* 0x2000000eff1d7230 */ /* 0x102fe40000004100 */
[----:B------:R-:W-:Y:S01]  /*6610*/  FMUL.FTZ R10, R9, -1.4426950216293334961 ;  /* 0xbfb8aa3b090a7820 */ /* 0x000fe20000410000 */
[----:B------:R-:W-:-:S02]  /*6620*/  HADD2.F32 R30, -RZ, R14.H1_H1 ;  /* 0x3000000eff1e7230 */ /* 0x000fc40000004100 */
[----:B------:R-:W-:Y:S01]  /*6630*/  FMUL.FTZ R11, R18, -1.4426950216293334961 ;  /* 0xbfb8aa3b120b7820 */ /* 0x000fe20000410000 */
[--C-:B------:R-:W-:Y:S02]  /*6640*/  HADD2.F32 R20, -RZ, R19.reuse.H0_H0 ;  /* 0x20000013ff147230 */ /* 0x100fe40000004100 */
[----:B------:R-:W-:Y:S01]  /*6650*/  FMUL.FTZ R14, R29, -1.4426950216293334961 ;  /* 0xbfb8aa3b1d0e7820 */ /* 0x000fe20000410000 */
[----:B------:R-:W-:Y:S01]  /*6660*/  HADD2.F32 R21, -RZ, R19.H1_H1 ;  /* 0x30000013ff157230 */ /* 0x000fe20000004100 */
[----:B------:R-:W0:Y:S01]  /*6670*/  MUFU.EX2 R7, R7 ;  /* 0x0000000700077308 */ /* 0x000e220000000800 */
        /* <DEDUP_REMOVED lines=8> */
[--C-:B------:R-:W-:Y:S02]  /*6700*/  HADD2.F32 R34, -RZ, R15.reuse.H1_H1 ;  /* 0x3000000fff227230 */ /* 0x100fe40000004100 */
[----:B------:R-:W-:Y:S01]  /*6710*/  FMUL.FTZ R13, R26, -1.4426950216293334961 ;  /* 0xbfb8aa3b1a0d7820 */ /* 0x000fe20000410000 */
[----:B------:R-:W-:Y:S02]  /*6720*/  HADD2.F32 R31, -RZ, R15.H0_H0 ;  /* 0x2000000fff1f7230 */ /* 0x000fe40000004100 */
        /* <DEDUP_REMOVED lines=35> */
[----:B------:R3:W0:Y:S01]  /*6960*/  MUFU.RCP R39, R5 ;  /* 0x0000000500277308 */ /* 0x0006220000001000 */
[----:B--2---:R-:W-:-:S07]  /*6970*/  FADD.FTZ R33, R33, 1 ;  /* 0x3f80000021217421 */ /* 0x004fce0000010000 */
[----:B------:R-:W1:Y:S01]  /*6980*/  MUFU.RCP R7, R7 ;  /* 0x0000000700077308 */ /* 0x000e620000001000 */
[----:B---3--:R-:W-:-:S04]  /*6990*/  FMUL.FTZ R5, R32, R37 ;  /* 0x0000002520057220 */ /* 0x008fc80000410000 */
[----:B------:R-:W-:-:S03]  /*69a0*/  FMUL.FTZ R5, R5, R74 ;  /* 0x0000004a05057220 */ /* 0x000fc60000410000 */
[----:B------:R-:W2:Y:S01]  /*69b0*/  MUFU.RCP R8, R8 ;  /* 0x0000000800087308 */ /* 0x000ea20000001000 */
[----:B0-----:R-:W-:-:S04]  /*69c0*/  FMUL.FTZ R16, R16, R39 ;  /* 0x0000002710107220 */ /* 0x001fc80000410000 */
[----:B------:R-:W-:-:S03]  /*69d0*/  FMUL.FTZ R16, R16, R71 ;  /* 0x0000004710107220 */ /* 0x000fc60000410000 */
[----:B------:R-:W0:Y:S01]  /*69e0*/  MUFU.RCP R11, R11 ;  /* 0x0000000b000b7308 */ /* 0x000e220000001000 */
[----:B-1----:R-:W-:Y:S01]  /*69f0*/  FMUL.FTZ R7, R6, R7 ;  /* 0x0000000706077220 */ /* 0x002fe20000410000 */
[----:B------:R-:W-:-:S03]  /*6a00*/  F2FP.F16.F32.PACK_AB R16, R16, R5 ;  /* 0x000000051010723e */ /* 0x000fc600000000ff */
[----:B------:R-:W-:-:S03]  /*6a10*/  FMUL.FTZ R7, R7, R72 ;  /* 0x0000004807077220 */ /* 0x000fc60000410000 */
[----:B------:R-:W1:Y:S01]  /*6a20*/  MUFU.RCP R14, R14 ;  /* 0x0000000e000e7308 */ /* 0x000e620000001000 */
[----:B--2---:R-:W-:-:S04]  /*6a30*/  FMUL.FTZ R4, R17, R8 ;  /* 0x0000000811047220 */ /* 0x004fc80000410000 */
[----:B------:R-:W-:-:S03]  /*6a40*/  FMUL.FTZ R4, R4, R69 ;  /* 0x0000004504047220 */ /* 0x000fc60000410000 */
[----:B------:R-:W2:Y:S01]  /*6a50*/  MUFU.RCP R15, R15 ;  /* 0x0000000f000f7308 */ /* 0x000ea20000001000 */
[----:B0-----:R-:W-:Y:S01]  /*6a60*/  FMUL.FTZ R18, R18, R11 ;  /* 0x0000000b12127220 */ /* 0x001fe20000410000 */
[----:B------:R-:W-:Y:S02]  /*6a70*/  F2FP.F16.F32.PACK_AB R17, R4, R7 ;  /* 0x000000070411723e */ /* 0x000fe400000000ff */
[----:B------:R-:W0:Y:S01]  /*6a80*/  LDC.64 R4, c[0x0][0x430] ;  /* 0x00010c00ff047b82 */ /* 0x000e220000000a00 */
[----:B------:R-:W-:-:S03]  /*6a90*/  FMUL.FTZ R18, R18, R67 ;  /* 0x0000004312127220 */ /* 0x000fc60000410000 */
[----:B------:R-:W3:Y:S01]  /*6aa0*/  MUFU.RCP R10, R10 ;  /* 0x0000000a000a7308 */ /* 0x000ee20000001000 */
[----:B-1----:R-:W-:-:S04]  /*6ab0*/  FMUL.FTZ R29, R29, R14 ;  /* 0x0000000e1d1d7220 */ /* 0x002fc80000410000 */
[----:B------:R-:W-:-:S03]  /*6ac0*/  FMUL.FTZ R29, R29, R60 ;  /* 0x0000003c1d1d7220 */ /* 0x000fc60000410000 */
[----:B------:R-:W1:Y:S01]  /*6ad0*/  MUFU.RCP R19, R19 ;  /* 0x0000001300137308 */ /* 0x000e620000001000 */
[----:B--2---:R-:W-:-:S04]  /*6ae0*/  FMUL.FTZ R30, R30, R15 ;  /* 0x0000000f1e1e7220 */ /* 0x004fc80000410000 */
[----:B------:R-:W-:-:S03]  /*6af0*/  FMUL.FTZ R30, R30, R59 ;  /* 0x0000003b1e1e7220 */ /* 0x000fc60000410000 */
[----:B------:R-:W2:Y:S01]  /*6b00*/  MUFU.RCP R22, R22 ;  /* 0x0000001600167308 */ /* 0x000ea20000001000 */
[----:B---3--:R-:W-:Y:S01]  /*6b10*/  FMUL.FTZ R9, R9, R10 ;  /* 0x0000000a09097220 */ /* 0x008fe20000410000 */
[----:B------:R-:W-:Y:S01]  /*6b20*/  F2FP.F16.F32.PACK_AB R30, R30, R29 ;  /* 0x0000001d1e1e723e */ /* 0x000fe200000000ff */
[----:B0-----:R-:W-:-:S04]  /*6b30*/  IMAD.WIDE.U32 R2, R4, UR30, R2 ;  /* 0x0000001e04027c25 */ /* 0x001fc8000f8e0002 */
[----:B------:R-:W-:Y:S01]  /*6b40*/  FMUL.FTZ R9, R9, R70 ;  /* 0x0000004609097220 */ /* 0x000fe20000410000 */
[----:B------:R-:W0:Y:S01]  /*6b50*/  MUFU.RCP R12, R12 ;  /* 0x0000000c000c7308 */ /* 0x000e220000001000 */
[----:B------:R-:W-:Y:S02]  /*6b60*/  IMAD R3, R5, UR30, R3 ;  /* 0x0000001e05037c24 */ /* 0x000fe4000f8e0203 */
[----:B-1----:R-:W-:Y:S01]  /*6b70*/  FMUL.FTZ R11, R20, R19 ;  /* 0x00000013140b7220 */ /* 0x002fe20000410000 */
[----:B------:R-:W-:-:S03]  /*6b80*/  F2FP.F16.F32.PACK_AB R18, R18, R9 ;  /* 0x000000091212723e */ /* 0x000fc600000000ff */
[----:B------:R-:W-:Y:S01]  /*6b90*/  FMUL.FTZ R11, R11, R66 ;  /* 0x000000420b0b7220 */ /* 0x000fe20000410000 */
[----:B------:R-:W1:Y:S01]  /*6ba0*/  MUFU.RCP R25, R25 ;  /* 0x0000001900197308 */ /* 0x000e620000001000 */
[----:B--2---:R-:W-:Y:S02]  /*6bb0*/  FMUL.FTZ R6, R21, R22 ;  /* 0x0000001615067220 */ /* 0x004fe40000410000 */
[----:B------:R-:W2:Y:S02]  /*6bc0*/  LDC.64 R20, c[0x0][0x490] ;  /* 0x00012400ff147b82 */ /* 0x000ea40000000a00 */
[----:B------:R-:W-:-:S03]  /*6bd0*/  FMUL.FTZ R6, R6, R65 ;  /* 0x0000004106067220 */ /* 0x000fc60000410000 */
[----:B------:R-:W3:Y:S01]  /*6be0*/  MUFU.RCP R13, R13 ;  /* 0x0000000d000d7308 */ /* 0x000ee20000001000 */
[----:B0-----:R-:W-:Y:S01]  /*6bf0*/  FMUL.FTZ R23, R23, R12 ;  /* 0x0000000c17177220 */ /* 0x001fe20000410000 */
[----:B------:R-:W-:Y:S01]  /*6c00*/  F2FP.F16.F32.PACK_AB R19, R6, R11 ;  /* 0x0000000b0613723e */ /* 0x000fe200000000ff */
[----:B------:R-:W-:Y:S02]  /*6c10*/  BAR.SYNC.DEFER_BLOCKING 0x0 ;  /* 0x0000000000007b1d */ /* 0x000fe40000010000 */
[----:B------:R-:W-:-:S04]  /*6c20*/  FMUL.FTZ R23, R23, R64 ;  /* 0x0000004017177220 */ /* 0x000fc80000410000 */
[----:B------:R-:W0:Y:S01]  /*6c30*/  MUFU.RCP R28, R28 ;  /* 0x0000001c001c7308 */ /* 0x000e220000001000 */
[----:B-1----:R-:W-:Y:S01]  /*6c40*/  FMUL.FTZ R24, R24, R25 ;  /* 0x0000001918187220 */ /* 0x002fe20000410000 */
[----:B------:R-:W1:Y:S03]  /*6c50*/  LDC.64 R6, c[0x0][0x438] ;  /* 0x00010e00ff067b82 */ /* 0x000e660000000a00 */
[----:B------:R-:W-:-:S03]  /*6c60*/  FMUL.FTZ R24, R24, R63 ;  /* 0x0000003f18187220 */ /* 0x000fc60000410000 */
[----:B------:R-:W4:Y:S01]  /*6c70*/  MUFU.RCP R36, R33 ;  /* 0x0000002100247308 */ /* 0x000f220000001000 */
[----:B---3--:R-:W-:-:S04]  /*6c80*/  FMUL.FTZ R13, R26, R13 ;  /* 0x0000000d1a0d7220 */ /* 0x008fc80000410000 */
[----:B------:R-:W-:-:S03]  /*6c90*/  FMUL.FTZ R13, R13, R62 ;  /* 0x0000003e0d0d7220 */ /* 0x000fc60000410000 */
[----:B------:R-:W3:Y:S01]  /*6ca0*/  MUFU.RCP R35, R35 ;  /* 0x0000002300237308 */ /* 0x000ee20000001000 */
[----:B0-----:R-:W-:Y:S01]  /*6cb0*/  FMUL.FTZ R8, R27, R28 ;  /* 0x0000001c1b087220 */ /* 0x001fe20000410000 */
[----:B------:R-:W-:Y:S01]  /*6cc0*/  F2FP.F16.F32.PACK_AB R28, R24, R23 ;  /* 0x00000017181c723e */ /* 0x000fe200000000ff */
[----:B------:R-:W-:Y:S02]  /*6cd0*/  STS.128 [R73], R16 ;  /* 0x0000001049007388 */ /* 0x000fe40000000c00 */
[----:B------:R-:W-:Y:S01]  /*6ce0*/  FMUL.FTZ R8, R8, R61 ;  /* 0x0000003d08087220 */ /* 0x000fe20000410000 */
[----:B----4-:R-:W-:-:S04]  /*6cf0*/  FMUL.FTZ R31, R31, R36 ;  /* 0x000000241f1f7220 */ /* 0x010fc80000410000 */
[----:B------:R-:W-:Y:S01]  /*6d00*/  F2FP.F16.F32.PACK_AB R29, R8, R13 ;  /* 0x0000000d081d723e */ /* 0x000fe200000000ff */
[----:B-1----:R-:W-:-:S04]  /*6d10*/  IMAD.WIDE.U32 R2, R6, UR25, R2 ;  /* 0x0000001906027c25 */ /* 0x002fc8000f8e0002 */
[----:B------:R-:W-:Y:S01]  /*6d20*/  FMUL.FTZ R31, R31, R58 ;  /* 0x0000003a1f1f7220 */ /* 0x000fe20000410000 */
[----:B------:R-:W-:Y:S01]  /*6d30*/  IMAD R3, R7, UR25, R3 ;  /* 0x0000001907037c24 */ /* 0x000fe2000f8e0203 */
[----:B--2---:R-:W-:Y:S01]  /*6d40*/  LEA R4, P0, R2, R20, 0x1 ;  /* 0x0000001402047211 */ /* 0x004fe200078008ff */
[----:B---3--:R-:W-:-:S03]  /*6d50*/  FMUL.FTZ R34, R34, R35 ;  /* 0x0000002322227220 */ /* 0x008fc60000410000 */
[----:B------:R-:W-:Y:S01]  /*6d60*/  LEA.HI.X R5, R2, R21, R3, 0x1, P0 ;  /* 0x0000001502057211 */ /* 0x000fe200000f0c03 */
[----:B------:R-:W-:Y:S02]  /*6d70*/  FMUL.FTZ R34, R34, R57 ;  /* 0x0000003922227220 */ /* 0x000fe40000410000 */
[----:B------:R-:W-:-:S03]  /*6d80*/  IMAD.WIDE.U32 R2, R0, 0x10, R4 ;  /* 0x0000001000027825 */ /* 0x000fc600078e0004 */
[----:B------:R-:W-:-:S05]  /*6d90*/  F2FP.F16.F32.PACK_AB R31, R34, R31 ;  /* 0x0000001f221f723e */ /* 0x000fca00000000ff */
[----:B------:R-:W-:Y:S01]  /*6da0*/  STS.128 [R73+0x10], R28 ;  /* 0x0000101c49007388 */ /* 0x000fe20000000c00 */
[----:B------:R-:W-:-:S03]  /*6db0*/  NOP ;  /* 0x0000000000007918 */ /* 0x000fc60000000000 */
[----:B------:R-:W0:Y:S04]  /*6dc0*/  LDS.128 R8, [R75] ;  /* 0x000000004b087984 */ /* 0x000e280000000c00 */
[----:B------:R-:W1:Y:S04]  /*6dd0*/  LDS.128 R12, [R75+0x200] ;  /* 0x000200004b0c7984 */ /* 0x000e680000000c00 */
[----:B0-----:R0:W-:Y:S04]  /*6de0*/  STG.E.128 desc[UR22][R2.64], R8 ;  /* 0x0000000802007986 */ /* 0x0011e8000c101d16 */
[----:B-1----:R0:W-:Y:S01]  /*6df0*/  STG.E.128 desc[UR22][R2.64+0x200], R12 ;  /* 0x0002000c02007986 */ /* 0x0021e2000c101d16 */
[----:B------:R-:W-:Y:S05]  /*6e00*/  BRA.U !UP0, `(.L_x_490) ;  /* 0xffffff9908307547 */ /* 0x000fea000b83ffff */
[----:B------:R-:W-:Y:S05]  /*6e10*/  EXIT ;  /* 0x000000000000794d */ /* 0x000fea0003800000 */
.L_x_491:
        /* <DEDUP_REMOVED lines=14> */
.L_x_5009:


//--------------------- .text._Z25selective_scan_fwd_kernelI32Selective_Scan_fwd_kernel_traitsILi128ELi16ELi1ELb1ELb1ELb0ELb0EN3c104HalfENS1_7complexIfEEEEv13SSMParamsBase --------------------------
	.section	.text._Z25selective_scan_fwd_kernelI32Selective_Scan_fwd_kernel_traitsILi128ELi16ELi1ELb1ELb1ELb0ELb0EN3c104HalfENS1_7complexIfEEEEv13SSMParamsBase,"ax",@progbits
	.align	128
        .global         _Z25selective_scan_fwd_kernelI32Selective_Scan_fwd_kernel_traitsILi128ELi16ELi1ELb1ELb1ELb0ELb0EN3c104HalfENS1_7complexIfEEEEv13SSMParamsBase
        .type           _Z25selective_scan_fwd_kernelI32Selective_Scan_fwd_kernel_traitsILi128ELi16ELi1ELb1ELb1ELb0ELb0EN3c104HalfENS1_7complexIfEEEEv13SSMParamsBase,@function
        .size           _Z25selective_scan_fwd_kernelI32Selective_Scan_fwd_kernel_traitsILi128ELi16ELi1ELb1ELb1ELb0ELb0EN3c104HalfENS1_7complexIfEEEEv13SSMParamsBase,(.L_x_5010 - _Z25selective_scan_fwd_kernelI32Selective_Scan_fwd_kernel_traitsILi128ELi16ELi1ELb1ELb1ELb0ELb0EN3c104HalfENS1_7complexIfEEEEv13SSMParamsBase)
        .other          _Z25selective_scan_fwd_kernelI32Selective_Scan_fwd_kernel_traitsILi128ELi16ELi1ELb1ELb1ELb0ELb0EN3c104HalfENS1_7complexIfEEEEv13SSMParamsBase,@"STO_CUDA_ENTRY STV_DEFAULT"
_Z25selective_scan_fwd_kernelI32Selective_Scan_fwd_kernel_traitsILi128ELi16ELi1ELb1ELb1ELb0ELb0EN3c104HalfENS1_7complexIfEEEEv13SSMParamsBase:
.text._Z25selective_scan_fwd_kernelI32Selective_Scan_fwd_kernel_traitsILi128ELi16ELi1ELb1ELb1ELb0ELb0EN3c104HalfENS1_7complexIfEEEEv13SSMParamsBase:
[----:B------:R-:W-:Y:S01]  /*0000*/  LDC R1, c[0x0][0x37c] ;  /* 0x0000df00ff017b82 */ /* 0x000fe20000000800 */
[----:B------:R-:W0:Y:S07]  /*0010*/  LDCU.64 UR6, c[0x0][0x470] ;  /* 0x00008e00ff0677ac */ /* 0x000e2e0008000a00 */
[----:B------:R-:W1:Y:S01]  /*0020*/  S2UR UR23, SR_CTAID.Y ;  /* 0x00000000001779c3 */ /* 0x000e620000002600 */
[----:B------:R-:W-:Y:S01]  /*0030*/  MOV R67, RZ ;  /* 0x000000ff00437202 */ /* 0x000fe20000000f00 */
[----:B------:R-:W-:Y:S01]  /*0040*/  HFMA2 R69, -RZ, RZ, 0, 0 ;  /* 0x00000000ff457431 */ /* 0x000fe200000001ff */
[----:B------:R-:W2:Y:S01]  /*0050*/  LDCU.64 UR20, c[0x0][0x358] ;  /* 0x00006b00ff1477ac */ /* 0x000ea20008000a00 */
[----:B------:R-:W3:Y:S01]  /*0060*/  LDCU UR24, c[0x0][0x398] ;  /* 0x00007300ff1877ac */ /* 0x000ee20008000800 */
[----:B------:R-:W4:Y:S03]  /*0070*/  LDCU.64 UR4, c[0x0][0x458] ;  /* 0x00008b00ff0477ac */ /* 0x000f260008000a00 */
[----:B------:R-:W2:Y:S01]  /*0080*/  S2UR UR30, SR_CTAID.X ;  /* 0x00000000001e79c3 */ /* 0x000ea20000002500 */
[----:B------:R-:W2:Y:S01]  /*0090*/  LDCU.128 UR12, c[0x0][0x3f0] ;  /* 0x00007e00ff0c77ac */ /* 0x000ea20008000c00 */
        /* <DEDUP_REMOVED lines=15> */
[----:B------:R-:W-:Y:S01]  /*0190*/  PLOP3.LUT P0, PT, PT, PT, UP0, 0x80, 0x8 ;  /* 0x000000000008781c */ /* 0x000fe20003f0f008 */
[----:B------:R-:W0:Y:S01]  /*01a0*/  LDCU.64 UR28, c[0x0][0x448] ;  /* 0x00008900ff1c77ac */ /* 0x000e220008000a00 */
        /* <DEDUP_REMOVED lines=23> */
[----:B------:R-:W-:Y:S01]  /*0320*/  UIMAD.WIDE.U32 UR4, UR30, UR12, URZ ;  /* 0x0000000c1e0472a5 */ /* 0x000fe2000f8e00ff */
[----:B------:R-:W1:Y:S03]  /*0330*/  LDCU.64 UR6, c[0x0][0x3b0] ;  /* 0x00007600ff0677ac */ /* 0x000e660008000a00 */
[----:B------:R-:W-:-:S13]  /*0340*/  ISETP.GT.U32.AND P0, PT, R9, R0, PT ;  /* 0x000000000900720c */ /* 0x000fda0003f04070 */
[----:B------:R-:W-:Y:S01]  /*0350*/  VOTEU.ANY UP1, P0 ;  /* 0x0000000000ff7886 */ /* 0x000fe20000020100 */
[----:B------:R-:W-:Y:S01]  /*0360*/  PLOP3.LUT P0, PT, PT, PT, UP1, 0x80, 0x8 ;  /* 0x000000000008781c */ /* 0x000fe20003f0f018 */
[----:B------:R-:W-:-:S12]  /*0370*/  UIMAD UR5, UR30, UR13, UR5 ;  /* 0x0000000d1e0572a4 */ /* 0x000fd8000f8e0205 */
[----:B------:R-:W-:-:S04]  /*0380*/  @!P0 IADD3 R0, PT, PT, R0, -R9, RZ ;  /* 0x8000000900008210 */ /* 0x000fc80007ffe0ff */
[----:B------:R-:W-:Y:S01]  /*0390*/  ISETP.GE.U32.AND P0, PT, R0, R9, PT ;  /* 0x000000090000720c */ /* 0x000fe20003f06070 */
[----:B------:R-:W-:Y:S02]  /*03a0*/  UIMAD.WIDE.U32 UR12, UR23, UR14, UR4 ;  /* 0x0000000e170c72a5 */ /* 0x000fe4000f8e0004 */
[----:B------:R-:W-:Y:S02]  /*03b0*/  ULOP3.LUT UR4, UR23, UR24, URZ, 0x3c, !UPT ;  /* 0x0000001817047292 */ /* 0x000fe4000f8e3cff */
[----:B------:R-:W-:Y:S02]  /*03c0*/  @!UP1 UIADD3 UR18, UPT, UPT, UR18, 0x1, URZ ;  /* 0x0000000112129890 */ /* 0x000fe4000fffe0ff */
[----:B------:R-:W-:Y:S02]  /*03d0*/  UISETP.GE.AND UP1, UPT, UR4, URZ, UPT ;  /* 0x000000ff0400728c */ /* 0x000fe4000bf26270 */
[----:B------:R-:W-:-:S04]  /*03e0*/  UIMAD UR22, UR23, UR15, UR13 ;  /* 0x0000000f171672a4 */ /* 0x000fc8000f8e020d */
[----:B------:R-:W-:Y:S01]  /*03f0*/  VOTEU.ANY UP0, P0 ;  /* 0x0000000000ff7886 */ /* 0x000fe20000000100 */
[----:B0-----:R-:W-:Y:S01]  /*0400*/  ISETP.GE.AND P0, PT, R65, 0x1, PT ;  /* 0x000000014100780c */ /* 0x001fe20003f06270 */
[----:B------:R-:W-:Y:S02]  /*0410*/  UIMAD.WIDE.U32 UR14, UR30, UR8, URZ ;  /* 0x000000081e0e72a5 */ /* 0x000fe4000f8e00ff */
[----:B-1----:R-:W-:Y:S02]  /*0420*/  UIMAD.WIDE.U32 UR16, UR30, UR6, URZ ;  /* 0x000000061e1072a5 */ /* 0x002fe4000f8e00ff */
[----:B------:R-:W-:Y:S02]  /*0430*/  UIMAD UR9, UR30, UR9, UR15 ;  /* 0x000000091e0972a4 */ /* 0x000fe4000f8e020f */
[----:B------:R-:W-:Y:S01]  /*0440*/  @UP0 UIADD3 UR18, UPT, UPT, UR18, 0x1, URZ ;  /* 0x0000000112120890 */ /* 0x000fe2000fffe0ff */
[----:B------:R-:W-:Y:S01]  /*0450*/  UMOV UR8, UR14 ;  /* 0x0000000e00087c82 */ /* 0x000fe20008000000 */
[----:B------:R-:W-:Y:S01]  /*0460*/  UIMAD UR19, UR30, UR7, UR17 ;  /* 0x000000071e1372a4 */ /* 0x000fe2000f8e0211 */
[----:B------:R-:W0:Y:S01]  /*0470*/  LDCU.128 UR4, c[0x0][0x460] ;  /* 0x00008c00ff0477ac */ /* 0x000e220008000c00 */
[----:B------:R-:W-:-:S02]  /*0480*/  UISETP.NE.AND UP0, UPT, UR24, URZ, UPT ;  /* 0x000000ff1800728c */ /* 0x000fc4000bf05270 */
[----:B------:R-:W-:Y:S02]  /*0490*/  UIMAD.WIDE.U32 UR8, UR23, UR10, UR8 ;  /* 0x0000000a170872a5 */ /* 0x000fe4000f8e0008 */
[----:B------:R-:W-:Y:S01]  /*04a0*/  @!UP1 UIADD3 UR18, UPT, UPT, -UR18, URZ, URZ ;  /* 0x000000ff12129290 */ /* 0x000fe2000fffe1ff */
[----:B0---4-:R-:W-:Y:S11]  /*04b0*/  @!P0 EXIT ;  /* 0x000000000000894d */ /* 0x011ff60003800000 */
[----:B------:R-:W0:Y:S01]  /*04c0*/  S2R R113, SR_TID.X ;  /* 0x0000000000717919 */ /* 0x000e220000002100 */
[----:B------:R-:W-:Y:S01]  /*04d0*/  @!UP0 ULOP3.LUT UR18, URZ, UR24, URZ, 0x33, !UPT ;  /* 0x00000018ff128292 */ /* 0x000fe2000f8e33ff */
[----:B------:R-:W1:Y:S03]  /*04e0*/  LDCU.64 UR24, c[0x0][0x3a0] ;  /* 0x00007400ff1877ac */ /* 0x000e660008000a00 */
[----:B------:R-:W-:Y:S01]  /*04f0*/  USHF.R.S32.HI UR10, URZ, 0x1f, UR18 ;  /* 0x0000001fff0a7899 */ /* 0x000fe20008011412 */
[----:B------:R-:W2:Y:S01]  /*0500*/  LDCU.64 UR32, c[0x0][0x3d8] ;  /* 0x00007b00ff2077ac */ /* 0x000ea20008000a00 */
[----:B------:R-:W3:Y:S02]  /*0510*/  LDCU UR34, c[0x0][0x38c] ;  /* 0x00007180ff2277ac */ /* 0x000ee40008000800 */
[----:B------:R-:W-:Y:S02]  /*0520*/  UIMAD UR13, UR10, UR26, URZ ;  /* 0x0000001a0a0d72a4 */ /* 0x000fe4000f8e02ff */
[----:B------:R-:W-:Y:S01]  /*0530*/  UIMAD UR9, UR23, UR11, UR9 ;  /* 0x0000000b170972a4 */ /* 0x000fe2000f8e0209 */
[----:B------:R-:W-:-:S02]  /*0540*/  UMOV UR10, UR16 ;  /* 0x00000010000a7c82 */ /* 0x000fc40008000000 */
[----:B------:R-:W-:Y:S01]  /*0550*/  UMOV UR11, UR19 ;  /* 0x00000013000b7c82 */ /* 0x000fe20008000000 */
[----:B------:R-:W-:Y:S02]  /*0560*/  UIMAD UR16, UR18, UR27, UR13 ;  /* 0x0000001b121072a4 */ /* 0x000fe4000f8e020d */
[----:B------:R-:W-:Y:S02]  /*0570*/  UIMAD.WIDE.U32 UR10, UR18, UR26, UR10 ;  /* 0x0000001a120a72a5 */ /* 0x000fe4000f8e000a */
[----:B------:R-:W-:Y:S02]  /*0580*/  UIMAD UR13, UR30, UR31, UR23 ;  /* 0x0000001f1e0d72a4 */ /* 0x000fe4000f8e0217 */
[----:B------:R-:W-:Y:S02]  /*0590*/  ULEA UR15, UP0, UR12, UR4, 0x1 ;  /* 0x000000040c0f7291 */ /* 0x000fe4000f8008ff */
[----:B------:R-:W-:Y:S01]  /*05a0*/  ULEA UR14, UP1, UR8, UR6, 0x1 ;  /* 0x00000006080e7291 */ /* 0x000fe2000f8208ff */
[----:B0-----:R-:W-:Y:S01]  /*05b0*/  LOP3.LUT R90, R113, 0x3e0, RZ, 0xc0, !PT ;  /* 0x000003e0715a7812 */ /* 0x001fe200078ec0ff */
[----:B------:R-:W-:Y:S01]  /*05c0*/  UIADD3 UR4, UPT, UPT, UR11, UR16, URZ ;  /* 0x000000100b047290 */ /* 0x000fe2000fffe0ff */
[----:B------:R-:W-:Y:S01]  /*05d0*/  IMAD R65, R65, UR13, RZ ;  /* 0x0000000d41417c24 */ /* 0x000fe2000f8e02ff */
[----:B------:R-:W-:Y:S01]  /*05e0*/  ULEA.HI.X UR16, UR12, UR5, UR22, 0x1, UP0 ;  /* 0x000000050c107291 */ /* 0x000fe200080f0c16 */
[----:B------:R-:W-:Y:S01]  /*05f0*/  SHF.R.U32.HI R63, RZ, 0x5, R113 ;  /* 0x00000005ff3f7819 */ /* 0x000fe20000011671 */
[----:B------:R-:W-:Y:S01]  /*0600*/  ULEA UR18, UP2, UR10, UR28, 0x1 ;  /* 0x0000001c0a127291 */ /* 0x000fe2000f8408ff */
[----:B---3--:R-:W-:Y:S01]  /*0610*/  IMAD R65, R65, UR34, RZ ;  /* 0x0000002241417c24 */ /* 0x008fe2000f8e02ff */
[----:B------:R-:W-:-:S02]  /*0620*/  ULEA.HI.X UR5, UR8, UR7, UR9, 0x1, UP1 ;  /* 0x0000000708057291 */ /* 0x000fc400088f0c09 */
[----:B-1----:R-:W-:Y:S02]  /*0630*/  UIMAD.WIDE.U32 UR6, UR23, UR24, URZ ;  /* 0x00000018170672a5 */ /* 0x002fe4000f8e00ff */
[----:B--2---:R-:W-:Y:S02]  /*0640*/  UIMAD.WIDE.U32 UR8, UR23, UR32, URZ ;  /* 0x00000020170872a5 */ /* 0x004fe4000f8e00ff */
[----:B------:R-:W-:Y:S01]  /*0650*/  ULEA.HI.X UR12, UR10, UR29, UR4, 0x1, UP2 ;  /* 0x0000001d0a0c7291 */ /* 0x000fe200090f0c04 */
[----:B------:R-:W-:Y:S01]  /*0660*/  UMOV UR13, UR14 ;  /* 0x0000000e000d7c82 */ /* 0x000fe20008000000 */
[----:B------:R-:W-:Y:S02]  /*0670*/  UIMAD UR19, UR23, UR25, UR7 ;  /* 0x00000019171372a4 */ /* 0x000fe4000f8e0207 */
[----:B------:R-:W-:Y:S01]  /*0680*/  UIMAD UR17, UR23, UR33, UR9 ;  /* 0x00000021171172a4 */ /* 0x000fe2000f8e0209 */
[----:B------:R-:W-:Y:S01]  /*0690*/  UMOV UR4, URZ ;  /* 0x000000ff00047c82 */ /* 0x000fe20008000000 */
[----:B------:R-:W-:Y:S01]  /*06a0*/  UMOV UR14, UR5 ;  /* 0x00000005000e7c82 */ /* 0x000fe20008000000 */
[----:B------:R-:W-:-:S09]  /*06b0*/  UMOV UR11, UR18 ;  /* 0x00000012000b7c82 */ /* 0x000fd20008000000 */
.L_x_531:
        /* <DEDUP_REMOVED lines=88> */
.L_x_493:
[----:B------:R-:W-:Y:S05]  /*0c40*/  BSYNC.RECONVERGENT B0 ;  /* 0x0000000000007941 */ /* 0x000fea0003800200 */
.L_x_492:
        /* <DEDUP_REMOVED lines=35> */
.L_x_495:
[----:B------:R-:W-:Y:S05]  /*0e80*/  BSYNC.RECONVERGENT B0 ;  /* 0x0000000000007941 */ /* 0x000fea0003800200 */
.L_x_494:
        /* <DEDUP_REMOVED lines=37> */
.L_x_497:
[----:B------:R-:W-:Y:S05]  /*10e0*/  BSYNC.RECONVERGENT B0 ;  /* 0x0000000000007941 */ /* 0x000fea0003800200 */
.L_x_496:
        /* <DEDUP_REMOVED lines=35> */
.L_x_499:
[----:B------:R-:W-:Y:S05]  /*1320*/  BSYNC.RECONVERGENT B0 ;  /* 0x0000000000007941 */ /* 0x000fea0003800200 */
.L_x_498:
        /* <DEDUP_REMOVED lines=37> */
.L_x_501:
[----:B------:R-:W-:Y:S05]  /*1580*/  BSYNC.RECONVERGENT B0 ;  /* 0x0000000000007941 */ /* 0x000fea0003800200 */
.L_x_500:
        /* <DEDUP_REMOVED lines=35> */
.L_x_503:
[----:B------:R-:W-:Y:S05]  /*17c0*/  BSYNC.RECONVERGENT B0 ;  /* 0x0000000000007941 */ /* 0x000fea0003800200 */
.L_x_502:
        /* <DEDUP_REMOVED lines=37> */
.L_x_505:
[----:B------:R-:W-:Y:S05]  /*1a20*/  BSYNC.RECONVERGENT B0 ;  /* 0x0000000000007941 */ /* 0x000fea0003800200 */
.L_x_504:
        /* <DEDUP_REMOVED lines=35> */
.L_x_507:
[----:B------:R-:W-:Y:S05]  /*1c60*/  BSYNC.RECONVERGENT B0 ;  /* 0x0000000000007941 */ /* 0x000fea0003800200 */
.L_x_506:
[----:B------:R-:W-:Y:S01]  /*1c70*/  ISETP.EQ.OR P4, PT, RZ, UR5, P4 ;  /* 0x00000005ff007c0c */ /* 0x000fe2000a782670 */
[--C-:B------:R-:W-:Y:S01]  /*1c80*/  HADD2.F32 R58, -RZ, R15.reuse.H0_H0 ;  /* 0x2000000fff3a7230 */ /* 0x100fe20000004100 */
[----:B------:R-:W-:Y:S01]  /*1c90*/  BSSY.RECONVERGENT B0, `(.L_x_508) ;  /* 0x0000025000007945 */ /* 0x000fe20003800200 */
[----:B------:R-:W-:Y:S01]  /*1ca0*/  FSETP.GTU.FTZ.AND P1, PT, R60, 20, PT ;  /* 0x41a000003c00780b */ /* 0x000fe20003f3c000 */
[----:B------:R-:W-:Y:S01]  /*1cb0*/  HADD2.F32 R56, -RZ, R15.H1_H1 ;  /* 0x3000000fff387230 */ /* 0x000fe20000004100 */
[----:B------:R-:W-:Y:S01]  /*1cc0*/  ISETP.EQ.OR P5, PT, RZ, UR5, P5 ;  /* 0x00000005ff007c0c */ /* 0x000fe2000afa2670 */
[----:B------:R-:W-:Y:S02]  /*1cd0*/  HADD2.F32 R0, -RZ, R4.H0_H0 ;  /* 0x20000004ff007230 */ /* 0x000fe40000004100 */
[----:B------:R-:W-:-:S05]  /*1ce0*/  FADD.FTZ R58, R58, R67 ;  /* 0x000000433a3a7221 */ /* 0x000fca0000010000 */
        /* <DEDUP_REMOVED lines=31> */
.L_x_509:
[----:B------:R-:W-:Y:S05]  /*1ee0*/  BSYNC.RECONVERGENT B0 ;  /* 0x0000000000007941 */ /* 0x000fea0003800200 */
.L_x_508:
[----:B------:R-:W-:Y:S01]  /*1ef0*/  BSSY.RECONVERGENT B0, `(.L_x_510) ;  /* 0x0000027000007945 */ /* 0x000fe20003800200 */
[--C-:B------:R-:W-:Y:S01]  /*1f00*/  HADD2.F32 R26, -RZ, R5.reuse.H0_H0 ;  /* 0x20000005ff1a7230 */ /* 0x100fe20000004100 */
[----:B------:R-:W-:Y:S01]  /*1f10*/  FSETP.GTU.FTZ.AND P4, PT, R58, 20, PT ;  /* 0x41a000003a00780b */ /* 0x000fe20003f9c000 */
[----:B------:R-:W-:Y:S02]  /*1f20*/  HADD2.F32 R28, -RZ, R6.H0_H0 ;  /* 0x20000006ff1c7230 */ /* 0x000fe40000004100 */
[----:B------:R-:W-:Y:S01]  /*1f30*/  FADD.FTZ R56, R56, R67 ;  /* 0x0000004338387221 */ /* 0x000fe20000010000 */
[----:B------:R-:W-:Y:S02]  /*1f40*/  HADD2.F32 R4, -RZ, R4.H1_H1 ;  /* 0x30000004ff047230 */ /* 0x000fe40000004100 */
        /* <DEDUP_REMOVED lines=33> */
.L_x_511:
[----:B------:R-:W-:Y:S05]  /*2160*/  BSYNC.RECONVERGENT B0 ;  /* 0x0000000000007941 */ /* 0x000fea0003800200 */
.L_x_510:
[----:B------:R-:W-:Y:S01]  /*2170*/  ISETP.EQ.OR P3, PT, RZ, UR5, P3 ;  /* 0x00000005ff007c0c */ /* 0x000fe20009f62670 */
[----:B------:R-:W-:Y:S01]  /*2180*/  BSSY.RECONVERGENT B0, `(.L_x_512) ;  /* 0x000002c000007945 */ /* 0x000fe20003800200 */
[----:B------:R-:W-:Y:S01]  /*2190*/  FSETP.GTU.FTZ.AND P5, PT, R56, 20, PT ;  /* 0x41a000003800780b */ /* 0x000fe20003fbc000 */
[----:B------:R-:W-:Y:S01]  /*21a0*/  HADD2.F32 R30, -RZ, R7.H0_H0 ;  /* 0x20000007ff1e7230 */ /* 0x000fe20000004100 */
[----:B------:R-:W-:Y:S01]  /*21b0*/  ISETP.EQ.OR P2, PT, RZ, UR5, P2 ;  /* 0x00000005ff007c0c */ /* 0x000fe20009742670 */
[--C-:B------:R-:W-:Y:S01]  /*21c0*/  HADD2.F32 R32, -RZ, R8.reuse.H0_H0 ;  /* 0x20000008ff207230 */ /* 0x100fe20000004100 */
[----:B------:R-:W-:Y:S01]  /*21d0*/  ISETP.EQ.OR P0, PT, RZ, UR5, P0 ;  /* 0x00000005ff007c0c */ /* 0x000fe20008702670 */
[----:B------:R-:W-:Y:S01]  /*21e0*/  HADD2.F32 R34, -RZ, R9.H0_H0 ;  /* 0x20000009ff227230 */ /* 0x000fe20000004100 */
[----:B------:R-:W-:Y:S01]  /*21f0*/  ISETP.EQ.OR P1, PT, RZ, UR5, P1 ;  /* 0x00000005ff007c0c */ /* 0x000fe20008f22670 */
[----:B------:R-:W-:Y:S01]  /*2200*/  HADD2.F32 R7, -RZ, R7.H1_H1 ;  /* 0x30000007ff077230 */ /* 0x000fe20000004100 */
[----:B------:R-:W-:Y:S01]  /*2210*/  ISETP.EQ.OR P4, PT, RZ, UR5, P4 ;  /* 0x00000005ff007c0c */ /* 0x000fe2000a782670 */
[----:B------:R-:W-:Y:S01]  /*2220*/  HADD2.F32 R8, -RZ, R8.H1_H1 ;  /* 0x30000008ff087230 */ /* 0x000fe20000004100 */
[----:B------:R-:W-:Y:S01]  /*2230*/  ISETP.EQ.OR P5, PT, RZ, UR5, P5 ;  /* 0x00000005ff007c0c */ /* 0x000fe2000afa2670 */
[----:B------:R-:W-:Y:S01]  /*2240*/  HADD2.F32 R9, -RZ, R9.H1_H1 ;  /* 0x30000009ff097230 */ /* 0x000fe20000004100 */
        /* <DEDUP_REMOVED lines=31> */
.L_x_513:
[----:B------:R-:W-:Y:S05]  /*2440*/  BSYNC.RECONVERGENT B0 ;  /* 0x0000000000007941 */ /* 0x000fea0003800200 */
.L_x_512:
        /* <DEDUP_REMOVED lines=32> */
.L_x_515:
[----:B------:R-:W-:Y:S05]  /*2650*/  BSYNC.RECONVERGENT B0 ;  /* 0x0000000000007941 */ /* 0x000fea0003800200 */
.L_x_514:
        /* <DEDUP_REMOVED lines=32> */
.L_x_517:
[----:B------:R-:W-:Y:S05]  /*2860*/  BSYNC.RECONVERGENT B0 ;  /* 0x0000000000007941 */ /* 0x000fea0003800200 */
.L_x_516:
        /* <DEDUP_REMOVED lines=32> */
.L_x_519:
[----:B------:R-:W-:Y:S05]  /*2a70*/  BSYNC.RECONVERGENT B0 ;  /* 0x0000000000007941 */ /* 0x000fea0003800200 */
.L_x_518:
        /* <DEDUP_REMOVED lines=32> */
.L_x_521:
[----:B------:R-:W-:Y:S05]  /*2c80*/  BSYNC.RECONVERGENT B0 ;  /* 0x0000000000007941 */ /* 0x000fea0003800200 */
.L_x_520:
        /* <DEDUP_REMOVED lines=32> */
.L_x_523:
[----:B------:R-:W-:Y:S05]  /*2e90*/  BSYNC.RECONVERGENT B0 ;  /* 0x0000000000007941 */ /* 0x000fea0003800200 */
.L_x_522:
[----:B------:R-:W0:Y:S01]  /*2ea0*/  LDCU UR5, c[0x0][0x38c] ;  /* 0x00007180ff0577ac */ /* 0x000e220008000800 */
[--C-:B------:R-:W-:Y:S02]  /*2eb0*/  HADD2.F32 R36, -RZ, R10.reuse.H0_H0 ;  /* 0x2000000aff247230 */ /* 0x100fe40000004100 */
[-C--:B------:R-:W-:Y:S01]  /*2ec0*/  FMUL.FTZ R55, R0, R69.reuse ;  /* 0x0000004500377220 */ /* 0x080fe20000410000 */
[--C-:B------:R-:W-:Y:S02]  /*2ed0*/  HADD2.F32 R38, -RZ, R11.reuse.H0_H0 ;  /* 0x2000000bff267230 */ /* 0x100fe40000004100 */
[-C--:B------:R-:W-:Y:S01]  /*2ee0*/  FMUL.FTZ R54, R4, R69.reuse ;  /* 0x0000004504367220 */ /* 0x080fe20000410000 */
[----:B------:R-:W-:Y:S02]  /*2ef0*/  HADD2.F32 R10, -RZ, R10.H1_H1 ;  /* 0x3000000aff0a7230 */ /* 0x000fe40000004100 */
[----:B------:R-:W-:Y:S01]  /*2f00*/  FMUL.FTZ R53, R26, R69 ;  /* 0x000000451a357220 */ /* 0x000fe20000410000 */
[----:B------:R-:W-:-:S02]  /*2f10*/  HADD2.F32 R11, -RZ, R11.H1_H1 ;  /* 0x3000000bff0b7230 */ /* 0x000fc40000004100 */
[-C--:B------:R-:W-:Y:S01]  /*2f20*/  FMUL.FTZ R52, R5, R69.reuse ;  /* 0x0000004505347220 */ /* 0x080fe20000410000 */
        /* <DEDUP_REMOVED lines=9> */
[----:B0-----:R-:W-:Y:S01]  /*2fc0*/  UISETP.GE.AND UP0, UPT, UR5, 0x1, UPT ;  /* 0x000000010500788c */ /* 0x001fe2000bf06270 */
[-C--:B------:R-:W-:Y:S01]  /*2fd0*/  FMUL.FTZ R42, R10, R69.reuse ;  /* 0x000000450a2a7220 */ /* 0x080fe20000410000 */
[-C--:B------:R-:W-:Y:S01]  /*2fe0*/  FMUL.FTZ R41, R38, R69.reuse ;  /* 0x0000004526297220 */ /* 0x080fe20000410000 */
[----:B------:R-:W-:Y:S01]  /*2ff0*/  FMUL.FTZ R40, R11, R69 ;  /* 0x000000450b287220 */ /* 0x000fe20000410000 */
[----:B------:R-:W-:Y:S06]  /*3000*/  BAR.SYNC.DEFER_BLOCKING 0x0 ;  /* 0x0000000000007b1d */ /* 0x000fec0000010000 */
[----:B------:R-:W-:Y:S05]  /*3010*/  BRA.U !UP0, `(.L_x_524) ;  /* 0x0000002d08e47547 */ /* 0x000fea000b800000 */
[----:B------:R-:W-:Y:S01]  /*3020*/  ISETP.NE.AND P0, PT, RZ, UR4, PT ;  /* 0x00000004ff007c0c */ /* 0x000fe2000bf05270 */
[----:B------:R-:W-:Y:S02]  /*3030*/  HFMA2 R25, -RZ, RZ, 0, 0 ;  /* 0x00000000ff197431 */ /* 0x000fe400000001ff */
        /* <DEDUP_REMOVED lines=11> */
[----:B------:R-:W-:Y:S01]  /*30f0*/  ISETP.EQ.AND P0, PT, R61, RZ, P0 ;  /* 0x000000ff3d00720c */ /* 0x000fe20000702270 */
[----:B------:R-:W-:Y:S01]  /*3100*/  FMUL.FTZ R28, R28, R78 ;  /* 0x0000004e1c1c7220 */ /* 0x000fe20000410000 */
[----:B------:R-:W-:Y:S01]  /*3110*/  FMUL.FTZ R27, R5, R80 ;  /* 0x00000050051b7220 */ /* 0x000fe20000410000 */
[----:B------:R-:W-:Y:S01]  /*3120*/  FMUL.FTZ R26, R26, R82 ;  /* 0x000000521a1a7220 */ /* 0x000fe20000410000 */
[----:B------:R-:W-:Y:S01]  /*3130*/  FMUL.FTZ R24, R4, R84 ;  /* 0x0000005404187220 */ /* 0x000fe20000410000 */
[----:B------:R-:W-:Y:S01]  /*3140*/  FMUL.FTZ R0, R0, R86 ;  /* 0x0000005600007220 */ /* 0x000fe20000410000 */
[----:B------:R-:W0:Y:S01]  /*3150*/  LDCU UR5, c[0x0][0x38c] ;  /* 0x00007180ff0577ac */ /* 0x000e220008000800 */
[----:B------:R-:W1:Y:S01]  /*3160*/  LDCU.64 UR26, c[0x0][0x3c0] ;  /* 0x00007800ff1a77ac */ /* 0x000e620008000a00 */
[----:B------:R-:W2:Y:S01]  /*3170*/  LDCU.64 UR24, c[0x0][0x3a8] ;  /* 0x00007500ff1877ac */ /* 0x000ea20008000a00 */
[----:B------:R-:W3:Y:S04]  /*3180*/  LDCU.64 UR28, c[0x0][0x3e0] ;  /* 0x00007c00ff1c77ac */ /* 0x000ee80008000a00 */
.L_x_530:
        /* <DEDUP_REMOVED lines=8> */
[----:B------:R-:W-:-:S05]  /*3210*/  LEA.HI.X R23, R2, R23, R3, 0x3, P1 ;  /* 0x0000001702177211 */ /* 0x000fca00008f1c03 */
        /* <DEDUP_REMOVED lines=11> */
[----:B--2---:R-:W-:Y:S01]  /*32d0*/  FMUL.FTZ R135, R2, 1.4426950216293334961 ;  /* 0x3fb8aa3b02877820 */ /* 0x004fe20000410000 */
[C---:B------:R-:W-:Y:S01]  /*32e0*/  FMUL.FTZ R2, R3.reuse, R84 ;  /* 0x0000005403027220 */ /* 0x040fe20000410000 */
[C---:B-1----:R-:W-:Y:S01]  /*32f0*/  FMUL.FTZ R20, R3.reuse, R82 ;  /* 0x0000005203147220 */ /* 0x042fe20000410000 */
[C---:B------:R-:W-:Y:S01]  /*3300*/  FMUL.FTZ R22, R3.reuse, R86 ;  /* 0x0000005603167220 */ /* 0x040fe20000410000 */
[----:B------:R-:W-:Y:S01]  /*3310*/  FMUL.FTZ R21, R3, R80 ;  /* 0x0000005003157220 */ /* 0x000fe20000410000 */
[----:B------:R-:W-:Y:S01]  /*3320*/  FMUL.RZ R23, R2, 0.15915493667125701904 ;  /* 0x3e22f98302177820 */ /* 0x000fe2000040c000 */
[C---:B------:R-:W-:Y:S01]  /*3330*/  FMUL.FTZ R2, R135.reuse, R84 ;  /* 0x0000005487027220 */ /* 0x040fe20000410000 */
[----:B------:R-:W-:Y:S01]  /*3340*/  FMUL.RZ R77, R20, 0.15915493667125701904 ;  /* 0x3e22f983144d7820 */ /* 0x000fe2000040c000 */
[C---:B------:R-:W-:Y:S01]  /*3350*/  FMUL.FTZ R20, R135.reuse, R82 ;  /* 0x0000005287147220 */ /* 0x040fe20000410000 */
[----:B------:R-:W1:Y:S01]  /*3360*/  MUFU.SIN R103, R23 ;  /* 0x0000001700677308 */ /* 0x000e620000000400 */
[----:B------:R-:W-:Y:S01]  /*3370*/  FMUL.RZ R22, R22, 0.15915493667125701904 ;  /* 0x3e22f98316167820 */ /* 0x000fe2000040c000 */
[C---:B------:R-:W-:Y:S01]  /*3380*/  FMUL.FTZ R96, R135.reuse, R86 ;  /* 0x0000005687607220 */ /* 0x040fe20000410000 */
[----:B------:R-:W-:-:S05]  /*3390*/  FMUL.FTZ R102, R135, R66 ;  /* 0x0000004287667220 */ /* 0x000fca0000410000 */
[----:B------:R2:W1:Y:S04]  /*33a0*/  MUFU.EX2 R98, R2 ;  /* 0x0000000200627308 */ /* 0x0004680000000800 */
[----:B------:R0:W-:Y:S01]  /*33b0*/  MUFU.COS R81, R23 ;  /* 0x0000001700517308 */ /* 0x0001e20000000000 */
[----:B--2---:R-:W-:-:S07]  /*33c0*/  FMUL.FTZ R2, R3, R78 ;  /* 0x0000004e03027220 */ /* 0x004fce0000410000 */
[----:B------:R2:W4:Y:S01]  /*33d0*/  MUFU.EX2 R100, R20 ;  /* 0x0000001400647308 */ /* 0x0005220000000800 */
[----:B0-----:R-:W-:Y:S01]  /*33e0*/  FMUL.RZ R23, R2, 0.15915493667125701904 ;  /* 0x3e22f98302177820 */ /* 0x001fe2000040c000 */
[----:B------:R-:W-:Y:S01]  /*33f0*/  FMUL.FTZ R2, R135, R78 ;  /* 0x0000004e87027220 */ /* 0x000fe20000410000 */
[----:B-1----:R-:W-:Y:S01]  /*3400*/  FMUL.FTZ R103, R98, R103 ;  /* 0x0000006762677220 */ /* 0x002fe20000410000 */
[----:B------:R-:W4:Y:S01]  /*3410*/  MUFU.SIN R101, R77 ;  /* 0x0000004d00657308 */ /* 0x000f220000000400 */
[----:B--2---:R-:W-:-:S07]  /*3420*/  FMUL.FTZ R20, R3, R76 ;  /* 0x0000004c03147220 */ /* 0x004fce0000410000 */
[----:B------:R0:W-:Y:S04]  /*3430*/  MUFU.EX2 R97, R2 ;  /* 0x0000000200617308 */ /* 0x0001e80000000800 */
[----:B------:R1:W-:Y:S01]  /*3440*/  MUFU.COS R85, R77 ;  /* 0x0000004d00557308 */ /* 0x0003e20000000000 */
[----:B0-----:R-:W-:Y:S01]  /*3450*/  FMUL.FTZ R2, R3, R72 ;  /* 0x0000004803027220 */ /* 0x001fe20000410000 */
[----:B----4-:R-:W-:-:S06]  /*3460*/  FMUL.FTZ R101, R100, R101 ;  /* 0x0000006564657220 */ /* 0x010fcc0000410000 */
[----:B------:R-:W-:Y:S01]  /*3470*/  MUFU.SIN R110, R23 ;  /* 0x00000017006e7308 */ /* 0x000fe20000000400 */
[----:B-1----:R-:W-:Y:S01]  /*3480*/  FMUL.RZ R77, R20, 0.15915493667125701904 ;  /* 0x3e22f983144d7820 */ /* 0x002fe2000040c000 */
[----:B------:R-:W-:-:S06]  /*3490*/  FMUL.FTZ R20, R135, R76 ;  /* 0x0000004c87147220 */ /* 0x000fcc0000410000 */
[----:B------:R0:W-:Y:S08]  /*34a0*/  MUFU.COS R112, R23 ;  /* 0x0000001700707308 */ /* 0x0001f00000000000 */
[----:B------:R1:W2:Y:S01]  /*34b0*/  MUFU.EX2 R114, R20 ;  /* 0x0000001400727308 */ /* 0x0002a20000000800 */
[----:B0-----:R-:W-:Y:S01]  /*34c0*/  FMUL.RZ R23, R2, 0.15915493667125701904 ;  /* 0x3e22f98302177820 */ /* 0x001fe2000040c000 */
[----:B------:R-:W-:-:S02]  /*34d0*/  FMUL.FTZ R2, R135, R72 ;  /* 0x0000004887027220 */ /* 0x000fc40000410000 */
[----:B------:R-:W2:Y:S01]  /*34e0*/  MUFU.SIN R95, R77 ;  /* 0x0000004d005f7308 */ /* 0x000ea20000000400 */
[----:B-1----:R-:W-:-:S07]  /*34f0*/  FMUL.FTZ R20, R3, R70 ;  /* 0x0000004603147220 */ /* 0x002fce0000410000 */
[----:B------:R0:W-:Y:S04]  /*3500*/  MUFU.EX2 R120, R2 ;  /* 0x0000000200787308 */ /* 0x0001e80000000800 */
[----:B------:R1:W-:Y:S01]  /*3510*/  MUFU.COS R93, R77 ;  /* 0x0000004d005d7308 */ /* 0x0003e20000000000 */
[----:B0-----:R-:W-:Y:S01]  /*3520*/  SHF.L.U32 R2, R113, 0x5, RZ ;  /* 0x0000000571027819 */ /* 0x001fe200000006ff */
[----:B--2---:R-:W-:-:S06]  /*3530*/  FMUL.FTZ R95, R114, R95 ;  /* 0x0000005f725f7220 */ /* 0x004fcc0000410000 */
[----:B------:R-:W0:Y:S01]  /*3540*/  MUFU.SIN R105, R22 ;  /* 0x0000001600697308 */ /* 0x000e220000000400 */
[----:B-1----:R-:W-:Y:S01]  /*3550*/  FMUL.RZ R77, R20, 0.15915493667125701904 ;  /* 0x3e22f983144d7820 */ /* 0x002fe2000040c000 */
[----:B------:R-:W-:Y:S01]  /*3560*/  LOP3.LUT R2, R2, 0x7c00, RZ, 0xc0, !PT ;  /* 0x00007c0002027812 */ /* 0x000fe200078ec0ff */
[----:B------:R-:W-:-:S05]  /*3570*/  FMUL.FTZ R20, R135, R70 ;  /* 0x0000004687147220 */ /* 0x000fca0000410000 */
[----:B------:R-:W1:Y:S08]  /*3580*/  MUFU.SIN R83, R77 ;  /* 0x0000004d00537308 */ /* 0x000e700000000400 */
[----:B------:R2:W-:Y:S08]  /*3590*/  MUFU.COS R115, R77 ;  /* 0x0000004d00737308 */ /* 0x0005f00000000000 */
[----:B------:R4:W-:Y:S01]  /*35a0*/  MUFU.COS R75, R22 ;  /* 0x00000016004b7308 */ /* 0x0009e20000000000 */
[----:B--2---:R-:W-:-:S02]  /*35b0*/  IADD3 R77, PT, PT, R59, R2, RZ ;  /* 0x000000023b4d7210 */ /* 0x004fc40007ffe0ff */
[----:B------:R-:W-:-:S03]  /*35c0*/  IADD3 R2, PT, PT, R90, R88, RZ ;  /* 0x000000585a027210 */ /* 0x000fc60007ffe0ff */
[----:B------:R2:W-:Y:S01]  /*35d0*/  STS.128 [R77], R4 ;  /* 0x000000044d007388 */ /* 0x0005e20000000c00 */
[----:B------:R-:W-:Y:S01]  /*35e0*/  LEA R2, R2, R57, 0x5 ;  /* 0x0000003902027211 */ /* 0x000fe200078e28ff */
[----:B------:R-:W0:Y:S01]  /*35f0*/  MUFU.EX2 R96, R96 ;  /* 0x0000006000607308 */ /* 0x000e220000000800 */
[----:B----4-:R-:W-:Y:S01]  /*3600*/  FMUL.RZ R22, R21, 0.15915493667125701904 ;  /* 0x3e22f98315167820 */ /* 0x010fe2000040c000 */
[----:B---3--:R-:W-:Y:S01]  /*3610*/  STS.128 [R77+0x200], R8 ;  /* 0x000200084d007388 */ /* 0x008fe20000000c00 */
[----:B------:R-:W-:Y:S01]  /*3620*/  FMUL.FTZ R21, R135, R80 ;  /* 0x0000005087157220 */ /* 0x000fe20000410000 */
[----:B------:R-:W1:Y:S02]  /*3630*/  MUFU.EX2 R122, R20 ;  /* 0x00000014007a7308 */ /* 0x000e640000000800 */
[----:B------:R-:W-:Y:S02]  /*3640*/  STS.128 [R77+0x400], R12 ;  /* 0x0004000c4d007388 */ /* 0x000fe40000000c00 */
[----:B------:R3:W4:Y:S02]  /*3650*/  MUFU.EX2 R108, R21 ;  /* 0x00000015006c7308 */ /* 0x0007240000000800 */
[----:B------:R1:W-:Y:S01]  /*3660*/  STS.128 [R77+0x600], R16 ;  /* 0x000600104d007388 */ /* 0x0003e20000000c00 */
[----:B------:R-:W-:-:S03]  /*3670*/  NOP ;  /* 0x0000000000007918 */ /* 0x000fc60000000000 */
[----:B------:R-:W4:Y:S01]  /*3680*/  LDS.128 R8, [R2] ;  /* 0x0000000002087984 */ /* 0x000f220000000c00 */
[C---:B---3--:R-:W-:Y:S01]  /*3690*/  FMUL.FTZ R21, R3.reuse, R74 ;  /* 0x0000004a03157220 */ /* 0x048fe20000410000 */
[----:B------:R-:W4:Y:S01]  /*36a0*/  MUFU.SIN R99, R22 ;  /* 0x0000001600637308 */ /* 0x000f220000000400 */
[C---:B------:R-:W-:Y:S01]  /*36b0*/  FMUL.FTZ R20, R3.reuse, R64 ;  /* 0x0000004003147220 */ /* 0x040fe20000410000 */
[----:B--2---:R-:W-:Y:S01]  /*36c0*/  FMUL.FTZ R5, R3, R62 ;  /* 0x0000003e03057220 */ /* 0x004fe20000410000 */
[----:B------:R-:W-:Y:S01]  /*36d0*/  FMUL.FTZ R4, R135, R64 ;  /* 0x0000004087047220 */ /* 0x000fe20000410000 */
[----:B0-----:R-:W-:Y:S01]  /*36e0*/  FMUL.FTZ R105, R96, R105 ;  /* 0x0000006960697220 */ /* 0x001fe20000410000 */
[----:B------:R-:W-:Y:S01]  /*36f0*/  FMUL.RZ R20, R20, 0.15915493667125701904 ;  /* 0x3e22f98314147820 */ /* 0x000fe2000040c000 */
[----:B------:R-:W-:Y:S01]  /*3700*/  FMUL.RZ R6, R5, 0.15915493667125701904 ;  /* 0x3e22f98305067820 */ /* 0x000fe2000040c000 */
[----:B------:R-:W-:Y:S01]  /*3710*/  FMUL.FTZ R5, R3, R60 ;  /* 0x0000003c03057220 */ /* 0x000fe20000410000 */
[----:B------:R0:W-:Y:S01]  /*3720*/  MUFU.COS R89, R22 ;  /* 0x0000001600597308 */ /* 0x0001e20000000000 */
[C---:B-1----:R-:W-:Y:S01]  /*3730*/  FMUL.FTZ R18, R135.reuse, R58 ;  /* 0x0000003a87127220 */ /* 0x042fe20000410000 */
[----:B------:R-:W-:Y:S01]  /*3740*/  FMUL.FTZ R16, R135, R60 ;  /* 0x0000003c87107220 */ /* 0x000fe20000410000 */
[----:B------:R-:W-:-:S05]  /*3750*/  FMUL.FTZ R83, R122, R83 ;  /* 0x000000537a537220 */ /* 0x000fca0000410000 */
[----:B------:R-:W-:Y:S01]  /*3760*/  MUFU.COS R109, R23 ;  /* 0x00000017006d7308 */ /* 0x000fe20000000000 */
[----:B0-----:R-:W-:Y:S01]  /*3770*/  FMUL.RZ R22, R21, 0.15915493667125701904 ;  /* 0x3e22f98315167820 */ /* 0x001fe2000040c000 */
[----:B------:R-:W-:Y:S01]  /*3780*/  FMUL.FTZ R21, R135, R74 ;  /* 0x0000004a87157220 */ /* 0x000fe20000410000 */
[----:B----4-:R-:W-:-:S05]  /*3790*/  FMUL.FTZ R99, R108, R99 ;  /* 0x000000636c637220 */ /* 0x010fca0000410000 */
[----:B------:R-:W-:Y:S08]  /*37a0*/  MUFU.COS R107, R22 ;  /* 0x00000016006b7308 */ /* 0x000ff00000000000 */
[----:B------:R0:W1:Y:S01]  /*37b0*/  MUFU.SIN R91, R22 ;  /* 0x00000016005b7308 */ /* 0x0000620000000400 */
[----:B------:R-:W-:-:S07]  /*37c0*/  HADD2.F32 R15, -RZ, R8.H0_H0 ;  /* 0x20000008ff0f7230 */ /* 0x000fce0000004100 */
[----:B------:R2:W1:Y:S01]  /*37d0*/  MUFU.EX2 R118, R21 ;  /* 0x0000001500767308 */ /* 0x0004620000000800 */
[----:B0-----:R-:W-:-:S03]  /*37e0*/  FMUL.FTZ R22, R3, R66 ;  /* 0x0000004203167220 */ /* 0x001fc60000410000 */
[----:B------:R-:W0:Y:S01]  /*37f0*/  MUFU.SIN R116, R20 ;  /* 0x0000001400747308 */ /* 0x000e220000000400 */
[----:B------:R-:W-:Y:S01]  /*3800*/  FMUL.RZ R106, R22, 0.15915493667125701904 ;  /* 0x3e22f983166a7820 */ /* 0x000fe2000040c000 */
[----:B------:R-:W-:Y:S01]  /*3810*/  MOV R22, UR8 ;  /* 0x0000000800167c02 */ /* 0x000fe20008000f00 */
[----:B--2---:R-:W-:-:S05]  /*3820*/  FMUL.FTZ R21, R3, R68 ;  /* 0x0000004403157220 */ /* 0x004fca0000410000 */
[----:B------:R2:W-:Y:S01]  /*3830*/  MUFU.COS R12, R20 ;  /* 0x00000014000c7308 */ /* 0x0005e20000000000 */
[----:B------:R-:W-:Y:S01]  /*3840*/  FMUL.RZ R104, R21, 0.15915493667125701904 ;  /* 0x3e22f98315687820 */ /* 0x000fe2000040c000 */
[----:B-1----:R-:W-:Y:S01]  /*3850*/  FMUL.FTZ R91, R118, R91 ;  /* 0x0000005b765b7220 */ /* 0x002fe20000410000 */
[----:B------:R-:W-:-:S05]  /*3860*/  FMUL.FTZ R21, R135, R68 ;  /* 0x0000004487157220 */ /* 0x000fca0000410000 */
[----:B------:R-:W-:Y:S01]  /*3870*/  MUFU.SIN R126, R106 ;  /* 0x0000006a007e7308 */ /* 0x000fe20000000400 */
[----:B--2---:R-:W-:Y:S01]  /*3880*/  MOV R20, R22 ;  /* 0x0000001600147202 */ /* 0x004fe20000000f00 */
[----:B------:R-:W-:Y:S01]  /*3890*/  FMUL.RZ R22, R5, 0.15915493667125701904 ;  /* 0x3e22f98305167820 */ /* 0x000fe2000040c000 */
[----:B------:R-:W-:-:S05]  /*38a0*/  FMUL.FTZ R5, R3, R58 ;  /* 0x0000003a03057220 */ /* 0x000fca0000410000 */
[----:B------:R1:W2:Y:S08]  /*38b0*/  MUFU.COS R128, R106 ;  /* 0x0000006a00807308 */ /* 0x0002b00000000000 */
[----:B------:R3:W0:Y:S01]  /*38c0*/  MUFU.EX2 R13, R4 ;  /* 0x00000004000d7308 */ /* 0x0006220000000800 */
[----:B-1----:R-:W-:Y:S01]  /*38d0*/  FMUL.FTZ R106, R96, R75 ;  /* 0x0000004b606a7220 */ /* 0x002fe20000410000 */
[----:B------:R-:W-:Y:S01]  /*38e0*/  FMUL.FTZ R96, R114, R93 ;  /* 0x0000005d72607220 */ /* 0x000fe20000410000 */
[----:B------:R-:W-:Y:S01]  /*38f0*/  FMUL.FTZ R93, R118, R107 ;  /* 0x0000006b765d7220 */ /* 0x000fe20000410000 */
[----:B------:R1:W2:Y:S01]  /*3900*/  MUFU.EX2 R119, R102 ;  /* 0x0000006600777308 */ /* 0x0002a20000000800 */
[----:B------:R-:W-:-:S02]  /*3910*/  HADD2.F32 R107, -RZ, R8.H1_H1 ;  /* 0x30000008ff6b7230 */ /* 0x000fc40000004100 */
[----:B------:R-:W-:Y:S01]  /*3920*/  FMUL.RZ R118, R5, 0.15915493667125701904 ;  /* 0x3e22f98305767820 */ /* 0x000fe2000040c000 */
[----:B------:R-:W4:Y:S01]  /*3930*/  MUFU.SIN R111, R6 ;  /* 0x00000006006f7308 */ /* 0x000f220000000400 */
[----:B---3--:R-:W-:Y:S01]  /*3940*/  FMUL.FTZ R4, R135, R62 ;  /* 0x0000003e87047220 */ /* 0x008fe20000410000 */
[----:B------:R-:W-:Y:S01]  /*3950*/  FMUL.FTZ R107, R0, R107 ;  /* 0x0000006b006b7220 */ /* 0x000fe20000410000 */
[----:B-1----:R-:W-:Y:S01]  /*3960*/  FMUL.FTZ R102, R100, R85 ;  /* 0x0000005564667220 */ /* 0x002fe20000410000 */
[----:B------:R-:W-:Y:S01]  /*3970*/  FMUL.FTZ R100, R108, R89 ;  /* 0x000000596c647220 */ /* 0x000fe20000410000 */
[----:B------:R-:W-:-:S03]  /*3980*/  FMUL.FTZ R108, R0, R15 ;  /* 0x0000000f006c7220 */ /* 0x000fc60000410000 */
[----:B------:R1:W3:Y:S01]  /*3990*/  MUFU.COS R17, R6 ;  /* 0x0000000600117308 */ /* 0x0002e20000000000 */
[--C-:B------:R-:W-:Y:S02]  /*39a0*/  HADD2.F32 R15, -RZ, R9.reuse.H1_H1 ;  /* 0x30000009ff0f7230 */ /* 0x100fe40000004100 */
[----:B------:R-:W-:Y:S01]  /*39b0*/  FMUL.FTZ R89, R120, R109 ;  /* 0x0000006d78597220 */ /* 0x000fe20000410000 */
[-C--:B------:R-:W-:Y:S01]  /*39c0*/  FMUL.FTZ R8, R108, R103.reuse ;  /* 0x000000676c087220 */ /* 0x080fe20000410000 */
[----:B------:R-:W-:Y:S02]  /*39d0*/  HADD2.F32 R109, -RZ, R9.H0_H0 ;  /* 0x20000009ff6d7230 */ /* 0x000fe40000004100 */
[----:B------:R-:W-:Y:S01]  /*39e0*/  FMUL.FTZ R9, R107, R103 ;  /* 0x000000676b097220 */ /* 0x000fe20000410000 */
[----:B------:R-:W-:Y:S01]  /*39f0*/  FMUL.FTZ R85, R122, R115 ;  /* 0x000000737a557220 */ /* 0x000fe20000410000 */
[----:B------:R-:W-:Y:S01]  /*3a00*/  HADD2.F32 R115, -RZ, R10.H0_H0 ;  /* 0x2000000aff737230 */ /* 0x000fe20000004100 */
[----:B------:R1:W4:Y:S01]  /*3a10*/  MUFU.EX2 R14, R4 ;  /* 0x00000004000e7308 */ /* 0x0003220000000800 */
[----:B------:R-:W-:Y:S01]  /*3a20*/  FMUL.FTZ R109, R24, R109 ;  /* 0x0000006d186d7220 */ /* 0x000fe20000410000 */
[----:B0-----:R-:W-:Y:S01]  /*3a30*/  FMUL.FTZ R116, R13, R116 ;  /* 0x000000740d747220 */ /* 0x001fe20000410000 */
[C---:B--2---:R-:W-:Y:S01]  /*3a40*/  FMUL.FTZ R77, R119.reuse, R128 ;  /* 0x00000080774d7220 */ /* 0x044fe20000410000 */
[----:B------:R-:W-:Y:S01]  /*3a50*/  MUFU.SIN R79, R104 ;  /* 0x00000068004f7308 */ /* 0x000fe20000000400 */
[----:B------:R-:W-:Y:S01]  /*3a60*/  FMUL.FTZ R115, R26, R115 ;  /* 0x000000731a737220 */ /* 0x000fe20000410000 */
[----:B------:R-:W-:Y:S01]  /*3a70*/  FMUL.FTZ R75, R119, R126 ;  /* 0x0000007e774b7220 */ /* 0x000fe20000410000 */
[----:B-1----:R-:W0:Y:S05]  /*3a80*/  LDS.128 R4, [R2+0x10] ;  /* 0x0000100002047984 */ /* 0x002e2a0000000c00 */
[----:B------:R1:W2:Y:S01]  /*3a90*/  MUFU.COS R117, R104 ;  /* 0x0000006800757308 */ /* 0x0002a20000000000 */
[----:B----4-:R-:W-:-:S07]  /*3aa0*/  FMUL.FTZ R111, R14, R111 ;  /* 0x0000006f0e6f7220 */ /* 0x010fce0000410000 */
[----:B------:R-:W2:Y:S01]  /*3ab0*/  MUFU.EX2 R124, R21 ;  /* 0x00000015007c7308 */ /* 0x000ea20000000800 */
[----:B-1----:R-:W-:Y:S01]  /*3ac0*/  FMUL.FTZ R104, R98, R81 ;  /* 0x0000005162687220 */ /* 0x002fe20000410000 */
[C---:B------:R-:W-:Y:S01]  /*3ad0*/  FMUL.FTZ R98, R97.reuse, R112 ;  /* 0x0000007061627220 */ /* 0x040fe20000410000 */
[----:B------:R-:W-:Y:S01]  /*3ae0*/  FMUL.FTZ R97, R97, R110 ;  /* 0x0000006e61617220 */ /* 0x000fe20000410000 */
[----:B------:R-:W-:Y:S01]  /*3af0*/  FMUL.FTZ R110, R24, R15 ;  /* 0x0000000f186e7220 */ /* 0x000fe20000410000 */
[-C--:B------:R-:W-:Y:S01]  /*3b00*/  FFMA.FTZ R15, R107, R104.reuse, R8 ;  /* 0x000000686b0f7223 */ /* 0x080fe20000010008 */
[----:B------:R-:W-:Y:S01]  /*3b10*/  FFMA.FTZ R8, R108, R104, -R9 ;  /* 0x000000686c087223 */ /* 0x000fe20000010809 */
[----:B------:R-:W-:Y:S02]  /*3b20*/  HADD2.F32 R9, -RZ, R10.H1_H1 ;  /* 0x3000000aff097230 */ /* 0x000fe40000004100 */
[----:B---3--:R-:W-:Y:S01]  /*3b30*/  FMUL.FTZ R112, R14, R17 ;  /* 0x000000110e707220 */ /* 0x008fe20000410000 */
[----:B------:R-:W-:Y:S01]  /*3b40*/  FADD.FTZ R15, R110, R15 ;  /* 0x0000000f6e0f7221 */ /* 0x000fe20000010000 */
[----:B------:R-:W-:Y:S01]  /*3b50*/  FADD.FTZ R8, R109, R8 ;  /* 0x000000086d087221 */ /* 0x000fe20000010000 */
[----:B------:R-:W1:Y:S01]  /*3b60*/  MUFU.EX2 R18, R18 ;  /* 0x0000001200127308 */ /* 0x000e620000000800 */
[----:B------:R-:W-:Y:S01]  /*3b70*/  FMUL.FTZ R114, R26, R9 ;  /* 0x000000091a727220 */ /* 0x000fe20000410000 */
[C---:B------:R-:W-:Y:S01]  /*3b80*/  FMUL.FTZ R121, R101.reuse, R15 ;  /* 0x0000000f65797220 */ /* 0x040fe20000410000 */
[----:B------:R-:W-:Y:S01]  /*3b90*/  FMUL.FTZ R10, R101, R8 ;  /* 0x00000008650a7220 */ /* 0x000fe20000410000 */
[----:B--2---:R-:W-:Y:S01]  /*3ba0*/  FMUL.FTZ R81, R124, R117 ;  /* 0x000000757c517220 */ /* 0x004fe20000410000 */
[----:B------:R-:W-:Y:S01]  /*3bb0*/  FMUL.FTZ R117, R13, R12 ;  /* 0x0000000c0d757220 */ /* 0x000fe20000410000 */
[C---:B------:R-:W-:Y:S01]  /*3bc0*/  FFMA.FTZ R8, R102.reuse, R8, -R121 ;  /* 0x0000000866087223 */ /* 0x040fe20000010879 */
[----:B------:R-:W-:Y:S01]  /*3bd0*/  FFMA.FTZ R15, R102, R15, R10 ;  /* 0x0000000f660f7223 */ /* 0x000fe2000001000a */
[----:B------:R-:W-:Y:S01]  /*3be0*/  MUFU.SIN R9, R118 ;  /* 0x0000007600097308 */ /* 0x000fe20000000400 */
[----:B------:R-:W-:-:S02]  /*3bf0*/  HADD2.F32 R10, -RZ, R11.H1_H1 ;  /* 0x3000000bff0a7230 */ /* 0x000fc40000004100 */
[----:B------:R-:W-:Y:S01]  /*3c00*/  FADD.FTZ R12, R115, R8 ;  /* 0x00000008730c7221 */ /* 0x000fe20000010000 */
[----:B------:R-:W-:Y:S01]  /*3c10*/  FADD.FTZ R15, R114, R15 ;  /* 0x0000000f720f7221 */ /* 0x000fe20000010000 */
[----:B------:R-:W-:Y:S02]  /*3c20*/  HADD2.F32 R8, -RZ, R11.H0_H0 ;  /* 0x2000000bff087230 */ /* 0x000fe40000004100 */
[----:B------:R-:W-:Y:S01]  /*3c30*/  FMUL.FTZ R79, R124, R79 ;  /* 0x0000004f7c4f7220 */ /* 0x000fe20000410000 */
[C---:B------:R-:W-:Y:S01]  /*3c40*/  FMUL.FTZ R17, R99.reuse, R12 ;  /* 0x0000000c63117220 */ /* 0x040fe20000410000 */
[-C--:B------:R-:W-:Y:S01]  /*3c50*/  FMUL.FTZ R13, R99, R15.reuse ;  /* 0x0000000f630d7220 */ /* 0x080fe20000410000 */
[C---:B------:R-:W-:Y:S01]  /*3c60*/  FMUL.FTZ R123, R27.reuse, R10 ;  /* 0x0000000a1b7b7220 */ /* 0x040fe20000410000 */
[----:B------:R2:W3:Y:S01]  /*3c70*/  MUFU.SIN R87, R23 ;  /* 0x0000001700577308 */ /* 0x0004e20000000400 */
[C---:B------:R-:W-:Y:S01]  /*3c80*/  FFMA.FTZ R14, R100.reuse, R15, R17 ;  /* 0x0000000f640e7223 */ /* 0x040fe20000010011 */
[----:B------:R-:W-:Y:S01]  /*3c90*/  FFMA.FTZ R12, R100, R12, -R13 ;  /* 0x0000000c640c7223 */ /* 0x000fe2000001080d */
[----:B------:R-:W-:Y:S01]  /*3ca0*/  FMUL.FTZ R121, R27, R8 ;  /* 0x000000081b797220 */ /* 0x000fe20000410000 */
[----:B0-----:R-:W-:-:S02]  /*3cb0*/  HADD2.F32 R125, -RZ, R4.H0_H0 ;  /* 0x20000004ff7d7230 */ /* 0x001fc40000004100 */
[----:B------:R-:W-:Y:S01]  /*3cc0*/  FADD.FTZ R14, R123, R14 ;  /* 0x0000000e7b0e7221 */ /* 0x000fe20000010000 */
[----:B------:R-:W-:Y:S01]  /*3cd0*/  FMUL.FTZ R8, R106, R103 ;  /* 0x000000676a087220 */ /* 0x000fe20000410000 */
[----:B------:R-:W-:Y:S01]  /*3ce0*/  FADD.FTZ R12, R121, R12 ;  /* 0x0000000c790c7221 */ /* 0x000fe20000010000 */
[----:B------:R-:W-:Y:S01]  /*3cf0*/  MUFU.SIN R19, R22 ;  /* 0x0000001600137308 */ /* 0x000fe20000000400 */
[----:B--2---:R-:W-:Y:S01]  /*3d00*/  MOV R23, UR9 ;  /* 0x0000000900177c02 */ /* 0x004fe20008000f00 */
[C---:B------:R-:W-:Y:S01]  /*3d10*/  FMUL.FTZ R11, R97.reuse, R14 ;  /* 0x0000000e610b7220 */ /* 0x040fe20000410000 */
[----:B------:R-:W-:Y:S01]  /*3d20*/  FMUL.FTZ R13, R97, R12 ;  /* 0x0000000c610d7220 */ /* 0x000fe20000410000 */
[C---:B------:R-:W-:Y:S01]  /*3d30*/  FFMA.FTZ R8, R105.reuse, R104, R8 ;  /* 0x0000006869087223 */ /* 0x040fe20000010008 */
[----:B------:R-:W-:Y:S01]  /*3d40*/  FMUL.FTZ R125, R28, R125 ;  /* 0x0000007d1c7d7220 */ /* 0x000fe20000410000 */
[C---:B------:R-:W-:Y:S01]  /*3d50*/  FFMA.FTZ R10, R98.reuse, R12, -R11 ;  /* 0x0000000c620a7223 */ /* 0x040fe2000001080b */
[----:B------:R-:W-:Y:S01]  /*3d60*/  FMUL.FTZ R11, R105, R103 ;  /* 0x00000067690b7220 */ /* 0x000fe20000410000 */
[----:B------:R-:W0:Y:S01]  /*3d70*/  MUFU.COS R23, R22 ;  /* 0x0000001600177308 */ /* 0x000e220000000000 */
[----:B------:R-:W-:Y:S01]  /*3d80*/  FFMA.FTZ R15, R98, R14, R13 ;  /* 0x0000000e620f7223 */ /* 0x000fe2000001000d */
[----:B------:R-:W-:Y:S01]  /*3d90*/  FMUL.FTZ R13, R101, R8 ;  /* 0x00000008650d7220 */ /* 0x000fe20000410000 */
[----:B------:R-:W-:Y:S01]  /*3da0*/  FFMA.FTZ R11, R106, R104, -R11 ;  /* 0x000000686a0b7223 */ /* 0x000fe2000001080b */
[----:B------:R-:W-:Y:S01]  /*3db0*/  FADD.FTZ R14, R125, R10 ;  /* 0x0000000a7d0e7221 */ /* 0x000fe20000010000 */
[----:B---3--:R-:W-:Y:S01]  /*3dc0*/  FMUL.FTZ R87, R120, R87 ;  /* 0x0000005778577220 */ /* 0x008fe20000410000 */
[----:B------:R-:W-:-:S02]  /*3dd0*/  HADD2.F32 R126, -RZ, R5.H0_H0 ;  /* 0x20000005ff7e7230 */ /* 0x000fc40000004100 */
[----:B------:R-:W-:Y:S01]  /*3de0*/  FFMA.FTZ R13, R102, R11, -R13 ;  /* 0x0000000b660d7223 */ /* 0x000fe2000001080d */
[----:B------:R-:W0:Y:S01]  /*3df0*/  MUFU.EX2 R16, R16 ;  /* 0x0000001000107308 */ /* 0x000e220000000800 */
[----:B------:R-:W-:Y:S01]  /*3e00*/  HADD2.F32 R129, -RZ, R6.H0_H0 ;  /* 0x20000006ff817230 */ /* 0x000fe20000004100 */
[----:B------:R-:W-:Y:S01]  /*3e10*/  MOV R21, UR17 ;  /* 0x0000001100157c02 */ /* 0x000fe20008000f00 */
[----:B------:R-:W-:Y:S01]  /*3e20*/  FMUL.FTZ R126, R29, R126 ;  /* 0x0000007e1d7e7220 */ /* 0x000fe20000410000 */
[----:B------:R1:W2:Y:S01]  /*3e30*/  MUFU.COS R119, R118 ;  /* 0x0000007600777308 */ /* 0x0002a20000000000 */
[----:B------:R-:W-:Y:S02]  /*3e40*/  HADD2.F32 R130, -RZ, R7.H0_H0 ;  /* 0x20000007ff827230 */ /* 0x000fe40000004100 */
[----:B------:R-:W-:Y:S01]  /*3e50*/  FMUL.FTZ R129, R30, R129 ;  /* 0x000000811e817220 */ /* 0x000fe20000410000 */
[----:B------:R-:W-:-:S04]  /*3e60*/  IMAD.WIDE.U32 R20, R25, UR28, R20 ;  /* 0x0000001c19147c25 */ /* 0x000fc8000f8e0014 */
[----:B------:R-:W-:Y:S01]  /*3e70*/  FMUL.FTZ R130, R31, R130 ;  /* 0x000000821f827220 */ /* 0x000fe20000410000 */
[----:B-1----:R-:W-:Y:S01]  /*3e80*/  FMUL.FTZ R118, R18, R9 ;  /* 0x0000000912767220 */ /* 0x002fe20000410000 */
[----:B------:R-:W-:Y:S02]  /*3e90*/  HADD2.F32 R9, -RZ, R4.H1_H1 ;  /* 0x30000004ff097230 */ /* 0x000fe40000004100 */
[C---:B0-----:R-:W-:Y:S01]  /*3ea0*/  FMUL.FTZ R122, R16.reuse, R23 ;  /* 0x00000017107a7220 */ /* 0x041fe20000410000 */
[----:B------:R-:W-:Y:S01]  /*3eb0*/  FMUL.FTZ R120, R16, R19 ;  /* 0x0000001310787220 */ /* 0x000fe20000410000 */
[----:B------:R-:W-:Y:S02]  /*3ec0*/  HADD2.F32 R4, -RZ, R5.H1_H1 ;  /* 0x30000005ff047230 */ /* 0x000fe40000004100 */
[----:B------:R-:W-:Y:S01]  /*3ed0*/  FMUL.FTZ R124, R28, R9 ;  /* 0x000000091c7c7220 */ /* 0x000fe20000410000 */
[----:B------:R-:W-:Y:S01]  /*3ee0*/  FMUL.FTZ R9, R101, R11 ;  /* 0x0000000b65097220 */ /* 0x000fe20000410000 */
[----:B------:R-:W-:Y:S01]  /*3ef0*/  FMUL.FTZ R11, R95, R14 ;  /* 0x0000000e5f0b7220 */ /* 0x000fe20000410000 */
[----:B------:R-:W-:Y:S01]  /*3f00*/  FMUL.FTZ R127, R29, R4 ;  /* 0x000000041d7f7220 */ /* 0x000fe20000410000 */
[----:B------:R-:W-:Y:S01]  /*3f10*/  FADD.FTZ R15, R124, R15 ;  /* 0x0000000f7c0f7221 */ /* 0x000fe20000010000 */
[----:B------:R-:W-:Y:S01]  /*3f20*/  FFMA.FTZ R12, R102, R8, R9 ;  /* 0x00000008660c7223 */ /* 0x000fe20000010009 */
[----:B--2---:R-:W-:-:S02]  /*3f30*/  FMUL.FTZ R119, R18, R119 ;  /* 0x0000007712777220 */ /* 0x004fc40000410000 */
[CC--:B------:R-:W-:Y:S01]  /*3f40*/  FFMA.FTZ R16, R96.reuse, R15.reuse, R11 ;  /* 0x0000000f60107223 */ /* 0x0c0fe2000001000b */
[----:B------:R-:W-:Y:S01]  /*3f50*/  FMUL.FTZ R15, R95, R15 ;  /* 0x0000000f5f0f7220 */ /* 0x000fe20000410000 */
[----:B------:R-:W0:Y:S01]  /*3f60*/  LDS.128 R8, [R2+0x20] ;  /* 0x0000200002087984 */ /* 0x000e220000000c00 */
[----:B------:R-:W-:Y:S01]  /*3f70*/  FMUL.FTZ R5, R99, R12 ;  /* 0x0000000c63057220 */ /* 0x000fe20000410000 */
[----:B------:R-:W-:Y:S01]  /*3f80*/  FADD.FTZ R16, R127, R16 ;  /* 0x000000107f107221 */ /* 0x000fe20000010000 */
[----:B------:R-:W-:Y:S02]  /*3f90*/  FFMA.FTZ R15, R96, R14, -R15 ;  /* 0x0000000e600f7223 */ /* 0x000fe4000001080f */
[----:B------:R-:W-:Y:S01]  /*3fa0*/  FFMA.FTZ R14, R100, R13, -R5 ;  /* 0x0000000d640e7223 */ /* 0x000fe20000010805 */
[----:B------:R-:W-:Y:S01]  /*3fb0*/  FMUL.FTZ R18, R91, R16 ;  /* 0x000000105b127220 */ /* 0x000fe20000410000 */
[----:B------:R-:W-:Y:S01]  /*3fc0*/  FADD.FTZ R4, R126, R15 ;  /* 0x0000000f7e047221 */ /* 0x000fe20000010000 */
[----:B------:R-:W-:-:S02]  /*3fd0*/  HADD2.F32 R5, -RZ, R6.H1_H1 ;  /* 0x30000006ff057230 */ /* 0x000fc40000004100 */
[----:B------:R-:W-:Y:S01]  /*3fe0*/  FMUL.FTZ R13, R99, R13 ;  /* 0x0000000d630d7220 */ /* 0x000fe20000410000 */
[-C--:B------:R-:W-:Y:S01]  /*3ff0*/  FMUL.FTZ R15, R91, R4.reuse ;  /* 0x000000045b0f7220 */ /* 0x080fe20000410000 */
[C---:B------:R-:W-:Y:S01]  /*4000*/  FFMA.FTZ R18, R93.reuse, R4, -R18 ;  /* 0x000000045d127223 */ /* 0x040fe20000010812 */
[----:B------:R-:W-:Y:S01]  /*4010*/  FMUL.FTZ R128, R30, R5 ;  /* 0x000000051e807220 */ /* 0x000fe20000410000 */
[----:B------:R-:W-:Y:S01]  /*4020*/  FFMA.FTZ R13, R100, R12, R13 ;  /* 0x0000000c640d7223 */ /* 0x000fe2000001000d */
[----:B------:R-:W-:Y:S01]  /*4030*/  FFMA.FTZ R15, R93, R16, R15 ;  /* 0x000000105d0f7223 */ /* 0x000fe2000001000f */
[----:B------:R-:W-:Y:S01]  /*4040*/  FADD.FTZ R18, R129, R18 ;  /* 0x0000001281127221 */ /* 0x000fe20000010000 */
[----:B------:R-:W-:Y:S02]  /*4050*/  HADD2.F32 R4, -RZ, R7.H1_H1 ;  /* 0x30000007ff047230 */ /* 0x000fe40000004100 */
[-C--:B------:R-:W-:Y:S01]  /*4060*/  FMUL.FTZ R5, R97, R13.reuse ;  /* 0x0000000d61057220 */ /* 0x080fe20000410000 */
[----:B------:R-:W-:Y:S01]  /*4070*/  FADD.FTZ R6, R128, R15 ;  /* 0x0000000f80067221 */ /* 0x000fe20000010000 */
[----:B------:R-:W-:Y:S01]  /*4080*/  FMUL.FTZ R12, R87, R18 ;  /* 0x00000012570c7220 */ /* 0x000fe20000410000 */
[-C--:B------:R-:W-:Y:S01]  /*4090*/  FMUL.FTZ R7, R97, R14.reuse ;  /* 0x0000000e61077220 */ /* 0x080fe20000410000 */
[C---:B------:R-:W-:Y:S01]  /*40a0*/  FFMA.FTZ R5, R98.reuse, R14, -R5 ;  /* 0x0000000e62057223 */ /* 0x040fe20000010805 */
[-C--:B------:R-:W-:Y:S01]  /*40b0*/  FMUL.FTZ R15, R87, R6.reuse ;  /* 0x00000006570f7220 */ /* 0x080fe20000410000 */
[----:B------:R-:W-:Y:S01]  /*40c0*/  FFMA.FTZ R12, R89, R6, R12 ;  /* 0x00000006590c7223 */ /* 0x000fe2000001000c */
[----:B------:R-:W-:Y:S01]  /*40d0*/  FMUL.FTZ R131, R31, R4 ;  /* 0x000000041f837220 */ /* 0x000fe20000410000 */
[----:B------:R-:W-:Y:S01]  /*40e0*/  FFMA.FTZ R7, R98, R13, R7 ;  /* 0x0000000d62077223 */ /* 0x000fe20000010007 */
[----:B------:R-:W-:Y:S01]  /*40f0*/  FFMA.FTZ R15, R89, R18, -R15 ;  /* 0x00000012590f7223 */ /* 0x000fe2000001080f */
[----:B------:R-:W-:Y:S01]  /*4100*/  FMUL.FTZ R6, R95, R5 ;  /* 0x000000055f067220 */ /* 0x000fe20000410000 */
[----:B------:R-:W-:Y:S01]  /*4110*/  FADD.FTZ R14, R131, R12 ;  /* 0x0000000c830e7221 */ /* 0x000fe20000010000 */
[-C--:B------:R-:W-:Y:S01]  /*4120*/  FMUL.FTZ R13, R95, R7.reuse ;  /* 0x000000075f0d7220 */ /* 0x080fe20000410000 */
[----:B------:R-:W-:Y:S01]  /*4130*/  FADD.FTZ R12, R130, R15 ;  /* 0x0000000f820c7221 */ /* 0x000fe20000010000 */
[C---:B------:R-:W-:Y:S01]  /*4140*/  FFMA.FTZ R6, R96.reuse, R7, R6 ;  /* 0x0000000760067223 */ /* 0x040fe20000010006 */
[C---:B------:R-:W-:Y:S01]  /*4150*/  FMUL.FTZ R16, R83.reuse, R14 ;  /* 0x0000000e53107220 */ /* 0x040fe20000410000 */
[----:B------:R-:W-:Y:S01]  /*4160*/  FFMA.FTZ R4, R96, R5, -R13 ;  /* 0x0000000560047223 */ /* 0x000fe2000001080d */
[----:B------:R-:W-:-:S02]  /*4170*/  FMUL.FTZ R7, R83, R12 ;  /* 0x0000000c53077220 */ /* 0x000fc40000410000 */
[C---:B------:R-:W-:Y:S02]  /*4180*/  FFMA.FTZ R13, R85.reuse, R12, -R16 ;  /* 0x0000000c550d7223 */ /* 0x040fe40000010810 */
[----:B------:R-:W-:Y:S01]  /*4190*/  FFMA.FTZ R14, R85, R14, R7 ;  /* 0x0000000e550e7223 */ /* 0x000fe20000010007 */
[--C-:B0-----:R-:W-:Y:S02]  /*41a0*/  HADD2.F32 R133, -RZ, R8.reuse.H1_H1 ;  /* 0x30000008ff857230 */ /* 0x101fe40000004100 */
[C---:B------:R-:W-:Y:S01]  /*41b0*/  FMUL.FTZ R7, R91.reuse, R6 ;  /* 0x000000065b077220 */ /* 0x040fe20000410000 */
[----:B------:R-:W-:Y:S02]  /*41c0*/  HADD2.F32 R5, -RZ, R8.H0_H0 ;  /* 0x20000008ff057230 */ /* 0x000fe40000004100 */
[-C--:B------:R-:W-:Y:S01]  /*41d0*/  FMUL.FTZ R8, R91, R4.reuse ;  /* 0x000000045b087220 */ /* 0x080fe20000410000 */
[--C-:B------:R-:W-:Y:S02]  /*41e0*/  HADD2.F32 R134, -RZ, R9.reuse.H0_H0 ;  /* 0x20000009ff867230 */ /* 0x100fe40000004100 */
[C---:B------:R-:W-:Y:S01]  /*41f0*/  FMUL.FTZ R133, R32.reuse, R133 ;  /* 0x0000008520857220 */ /* 0x040fe20000410000 */
[C---:B------:R-:W-:Y:S01]  /*4200*/  FFMA.FTZ R4, R93.reuse, R4, -R7 ;  /* 0x000000045d047223 */ /* 0x040fe20000010807 */
[----:B------:R-:W-:Y:S01]  /*4210*/  FMUL.FTZ R132, R32, R5 ;  /* 0x0000000520847220 */ /* 0x000fe20000410000 */
[----:B------:R-:W-:Y:S01]  /*4220*/  FFMA.FTZ R8, R93, R6, R8 ;  /* 0x000000065d087223 */ /* 0x000fe20000010008 */
[----:B------:R-:W-:Y:S01]  /*4230*/  FADD.FTZ R18, R133, R14 ;  /* 0x0000000e85127221 */ /* 0x000fe20000010000 */
[C---:B------:R-:W-:Y:S01]  /*4240*/  FMUL.FTZ R5, R87.reuse, R4 ;  /* 0x0000000457057220 */ /* 0x040fe20000410000 */
[----:B------:R-:W-:Y:S01]  /*4250*/  FADD.FTZ R12, R132, R13 ;  /* 0x0000000d840c7221 */ /* 0x000fe20000010000 */
[----:B------:R-:W-:Y:S01]  /*4260*/  FMUL.FTZ R6, R87, R8 ;  /* 0x0000000857067220 */ /* 0x000fe20000410000 */
[----:B------:R-:W-:Y:S01]  /*4270*/  FMUL.FTZ R22, R79, R18 ;  /* 0x000000124f167220 */ /* 0x000fe20000410000 */
[----:B------:R-:W-:Y:S01]  /*4280*/  FFMA.FTZ R16, R89, R8, R5 ;  /* 0x0000000859107223 */ /* 0x000fe20000010005 */
[----:B------:R-:W-:Y:S01]  /*4290*/  FMUL.FTZ R7, R79, R12 ;  /* 0x0000000c4f077220 */ /* 0x000fe20000410000 */
[----:B------:R-:W-:Y:S01]  /*42a0*/  FFMA.FTZ R14, R89, R4, -R6 ;  /* 0x00000004590e7223 */ /* 0x000fe20000010806 */
[----:B------:R-:W-:Y:S01]  /*42b0*/  FFMA.FTZ R13, R81, R12, -R22 ;  /* 0x0000000c510d7223 */ /* 0x000fe20000010816 */
[----:B------:R-:W-:-:S02]  /*42c0*/  HADD2.F32 R8, -RZ, R9.H1_H1 ;  /* 0x30000009ff087230 */ /* 0x000fc40000004100 */
[----:B------:R-:W-:Y:S01]  /*42d0*/  FFMA.FTZ R22, R81, R18, R7 ;  /* 0x0000001251167223 */ /* 0x000fe20000010007 */
[-C--:B------:R-:W-:Y:S01]  /*42e0*/  FMUL.FTZ R12, R3, R56.reuse ;  /* 0x00000038030c7220 */ /* 0x080fe20000410000 */
[----:B------:R0:W1:Y:S01]  /*42f0*/  LDS.128 R4, [R2+0x30] ;  /* 0x0000300002047984 */ /* 0x0000620000000c00 */
[----:B------:R-:W-:Y:S01]  /*4300*/  FMUL.FTZ R3, R135, R56 ;  /* 0x0000003887037220 */ /* 0x000fe20000410000 */
[C---:B------:R-:W-:Y:S01]  /*4310*/  FMUL.FTZ R134, R33.reuse, R134 ;  /* 0x0000008621867220 */ /* 0x040fe20000410000 */
[----:B------:R-:W-:Y:S01]  /*4320*/  FMUL.FTZ R135, R33, R8 ;  /* 0x0000000821877220 */ /* 0x000fe20000410000 */
[----:B------:R-:W-:Y:S01]  /*4330*/  FMUL.FTZ R18, R83, R16 ;  /* 0x0000001053127220 */ /* 0x000fe20000410000 */
[----:B------:R2:W3:Y:S01]  /*4340*/  MUFU.EX2 R138, R3 ;  /* 0x00000003008a7308 */ /* 0x0004e20000000800 */
[----:B------:R-:W-:Y:S01]  /*4350*/  FMUL.RZ R12, R12, 0.15915493667125701904 ;  /* 0x3e22f9830c0c7820 */ /* 0x000fe2000040c000 */
[----:B------:R-:W-:Y:S01]  /*4360*/  FADD.FTZ R22, R135, R22 ;  /* 0x0000001687167221 */ /* 0x000fe20000010000 */
[----:B0-----:R-:W-:Y:S01]  /*4370*/  FADD.FTZ R2, R134, R13 ;  /* 0x0000000d86027221 */ /* 0x001fe20000010000 */
[-C--:B------:R-:W-:Y:S01]  /*4380*/  FFMA.FTZ R18, R85, R14.reuse, -R18 ;  /* 0x0000000e55127223 */ /* 0x080fe20000010812 */
[----:B------:R-:W-:Y:S01]  /*4390*/  FMUL.FTZ R14, R83, R14 ;  /* 0x0000000e530e7220 */ /* 0x000fe20000410000 */
[C---:B------:R-:W-:Y:S01]  /*43a0*/  FMUL.FTZ R8, R75.reuse, R22 ;  /* 0x000000164b087220 */ /* 0x040fe20000410000 */
[----:B------:R-:W-:Y:S01]  /*43b0*/  FMUL.FTZ R9, R75, R2 ;  /* 0x000000024b097220 */ /* 0x000fe20000410000 */
[--C-:B------:R-:W-:Y:S01]  /*43c0*/  HADD2.F32 R137, -RZ, R10.reuse.H1_H1 ;  /* 0x3000000aff897230 */ /* 0x100fe20000004100 */
[----:B------:R-:W3:Y:S01]  /*43d0*/  MUFU.COS R141, R12 ;  /* 0x0000000c008d7308 */ /* 0x000ee20000000000 */
[----:B--2---:R-:W-:-:S02]  /*43e0*/  HADD2.F32 R3, -RZ, R10.H0_H0 ;  /* 0x2000000aff037230 */ /* 0x004fc40000004100 */
[----:B------:R-:W-:Y:S01]  /*43f0*/  FFMA.FTZ R14, R85, R16, R14 ;  /* 0x00000010550e7223 */ /* 0x000fe2000001000e */
[C---:B------:R-:W-:Y:S01]  /*4400*/  FFMA.FTZ R13, R77.reuse, R2, -R8 ;  /* 0x000000024d0d7223 */ /* 0x040fe20000010808 */
[----:B------:R-:W-:Y:S01]  /*4410*/  FFMA.FTZ R22, R77, R22, R9 ;  /* 0x000000164d167223 */ /* 0x000fe20000010009 */
[C---:B------:R-:W-:Y:S01]  /*4420*/  FMUL.FTZ R137, R34.reuse, R137 ;  /* 0x0000008922897220 */ /* 0x040fe20000410000 */
[----:B------:R-:W-:Y:S01]  /*4430*/  FMUL.FTZ R136, R34, R3 ;  /* 0x0000000322887220 */ /* 0x000fe20000410000 */
[C---:B------:R-:W-:Y:S01]  /*4440*/  FMUL.FTZ R3, R79.reuse, R18 ;  /* 0x000000124f037220 */ /* 0x040fe20000410000 */
[----:B------:R-:W0:Y:S01]  /*4450*/  MUFU.SIN R9, R12 ;  /* 0x0000000c00097308 */ /* 0x000e220000000400 */
[-C--:B------:R-:W-:Y:S01]  /*4460*/  FMUL.FTZ R2, R79, R14.reuse ;  /* 0x0000000e4f027220 */ /* 0x080fe20000410000 */
[----:B------:R-:W-:Y:S01]  /*4470*/  FADD.FTZ R13, R136, R13 ;  /* 0x0000000d880d7221 */ /* 0x000fe20000010000 */
[----:B------:R-:W-:Y:S01]  /*4480*/  FADD.FTZ R22, R137, R22 ;  /* 0x0000001689167221 */ /* 0x000fe20000010000 */
[----:B------:R-:W-:Y:S01]  /*4490*/  FFMA.FTZ R14, R81, R14, R3 ;  /* 0x0000000e510e7223 */ /* 0x000fe20000010003 */
[----:B------:R-:W-:-:S02]  /*44a0*/  HADD2.F32 R140, -RZ, R11.H1_H1 ;  /* 0x3000000bff8c7230 */ /* 0x000fc40000004100 */
[----:B------:R-:W-:Y:S01]  /*44b0*/  FFMA.FTZ R18, R81, R18, -R2 ;  /* 0x0000001251127223 */ /* 0x000fe20000010802 */
[C---:B------:R-:W-:Y:S01]  /*44c0*/  FMUL.FTZ R3, R116.reuse, R13 ;  /* 0x0000000d74037220 */ /* 0x040fe20000410000 */
[----:B------:R-:W-:Y:S02]  /*44d0*/  HADD2.F32 R2, -RZ, R11.H0_H0 ;  /* 0x2000000bff027230 */ /* 0x000fe40000004100 */
[----:B------:R-:W-:Y:S01]  /*44e0*/  FMUL.FTZ R8, R116, R22 ;  /* 0x0000001674087220 */ /* 0x000fe20000410000 */
[----:B------:R-:W-:Y:S01]  /*44f0*/  FMUL.FTZ R140, R35, R140 ;  /* 0x0000008c238c7220 */ /* 0x000fe20000410000 */
[C---:B------:R-:W-:Y:S01]  /*4500*/  FFMA.FTZ R3, R117.reuse, R22, R3 ;  /* 0x0000001675037223 */ /* 0x040fe20000010003 */
[----:B---3--:R-:W-:Y:S01]  /*4510*/  FMUL.FTZ R141, R138, R141 ;  /* 0x0000008d8a8d7220 */ /* 0x008fe20000410000 */
[----:B------:R-:W-:Y:S01]  /*4520*/  FFMA.FTZ R10, R117, R13, -R8 ;  /* 0x0000000d750a7223 */ /* 0x000fe20000010808 */
[----:B------:R-:W-:Y:S01]  /*4530*/  FMUL.FTZ R139, R35, R2 ;  /* 0x00000002238b7220 */ /* 0x000fe20000410000 */
[----:B------:R-:W-:Y:S01]  /*4540*/  FADD.FTZ R2, R140, R3 ;  /* 0x000000038c027221 */ /* 0x000fe20000010000 */
[----:B------:R-:W-:-:S02]  /*4550*/  FMUL.FTZ R8, R75, R14 ;  /* 0x0000000e4b087220 */ /* 0x000fc40000410000 */
[----:B------:R-:W-:Y:S01]  /*4560*/  FADD.FTZ R10, R139, R10 ;  /* 0x0000000a8b0a7221 */ /* 0x000fe20000010000 */
[----:B0-----:R-:W-:Y:S01]  /*4570*/  FMUL.FTZ R138, R138, R9 ;  /* 0x000000098a8a7220 */ /* 0x001fe20000410000 */
[--C-:B-1----:R-:W-:Y:S02]  /*4580*/  HADD2.F32 R3, -RZ, R4.reuse.H0_H0 ;  /* 0x20000004ff037230 */ /* 0x102fe40000004100 */
[C---:B------:R-:W-:Y:S01]  /*4590*/  FMUL.FTZ R9, R111.reuse, R2 ;  /* 0x000000026f097220 */ /* 0x040fe20000410000 */
[----:B------:R-:W-:Y:S02]  /*45a0*/  HADD2.F32 R143, -RZ, R4.H1_H1 ;  /* 0x30000004ff8f7230 */ /* 0x000fe40000004100 */
[----:B------:R-:W-:Y:S01]  /*45b0*/  FMUL.FTZ R11, R111, R10 ;  /* 0x0000000a6f0b7220 */ /* 0x000fe20000410000 */
[----:B------:R-:W-:Y:S01]  /*45c0*/  FFMA.FTZ R8, R77, R18, -R8 ;  /* 0x000000124d087223 */ /* 0x000fe20000010808 */
[----:B------:R-:W-:Y:S01]  /*45d0*/  FFMA.FTZ R9, R112, R10, -R9 ;  /* 0x0000000a70097223 */ /* 0x000fe20000010809 */
[----:B------:R-:W-:Y:S01]  /*45e0*/  FMUL.FTZ R142, R36, R3 ;  /* 0x00000003248e7220 */ /* 0x000fe20000410000 */
[----:B------:R-:W-:Y:S01]  /*45f0*/  FFMA.FTZ R4, R112, R2, R11 ;  /* 0x0000000270047223 */ /* 0x000fe2000001000b */
[----:B------:R-:W-:Y:S01]  /*4600*/  FMUL.FTZ R143, R36, R143 ;  /* 0x0000008f248f7220 */ /* 0x000fe20000410000 */
[----:B------:R-:W-:Y:S01]  /*4610*/  FMUL.FTZ R18, R75, R18 ;  /* 0x000000124b127220 */ /* 0x000fe20000410000 */
[----:B------:R-:W-:Y:S01]  /*4620*/  FADD.FTZ R9, R142, R9 ;  /* 0x000000098e097221 */ /* 0x000fe20000010000 */
[----:B------:R-:W-:Y:S01]  /*4630*/  FMUL.FTZ R3, R116, R8 ;  /* 0x0000000874037220 */ /* 0x000fe20000410000 */
[----:B------:R-:W-:Y:S01]  /*4640*/  FADD.FTZ R11, R143, R4 ;  /* 0x000000048f0b7221 */ /* 0x000fe20000010000 */
[----:B------:R-:W-:-:S02]  /*4650*/  HADD2.F32 R4, -RZ, R5.H1_H1 ;  /* 0x30000005ff047230 */ /* 0x000fc40000004100 */
[C---:B------:R-:W-:Y:S01]  /*4660*/  FMUL.FTZ R10, R120.reuse, R9 ;  /* 0x00000009780a7220 */ /* 0x040fe20000410000 */
[----:B------:R-:W-:Y:S01]  /*4670*/  FFMA.FTZ R18, R77, R14, R18 ;  /* 0x0000000e4d127223 */ /* 0x000fe20000010012 */
[----:B------:R-:W-:Y:S02]  /*4680*/  HADD2.F32 R144, -RZ, R5.H0_H0 ;  /* 0x20000005ff907230 */ /* 0x000fe40000004100 */
[-C--:B------:R-:W-:Y:S01]  /*4690*/  FMUL.FTZ R13, R120, R11.reuse ;  /* 0x0000000b780d7220 */ /* 0x080fe20000410000 */
[----:B------:R-:W-:Y:S01]  /*46a0*/  FFMA.FTZ R10, R122, R11, R10 ;  /* 0x0000000b7a0a7223 */ /* 0x000fe2000001000a */
[----:B------:R-:W-:Y:S01]  /*46b0*/  FMUL.FTZ R145, R37, R4 ;  /* 0x0000000425917220 */ /* 0x000fe20000410000 */
[-C--:B------:R-:W-:Y:S01]  /*46c0*/  FMUL.FTZ R2, R116, R18.reuse ;  /* 0x0000001274027220 */ /* 0x080fe20000410000 */
[----:B------:R-:W-:Y:S01]  /*46d0*/  FFMA.FTZ R18, R117, R18, R3 ;  /* 0x0000001275127223 */ /* 0x000fe20000010003 */
[----:B------:R-:W-:Y:S01]  /*46e0*/  FFMA.FTZ R13, R122, R9, -R13 ;  /* 0x000000097a0d7223 */ /* 0x000fe2000001080d */
[----:B------:R-:W-:Y:S01]  /*46f0*/  FMUL.FTZ R144, R37, R144 ;  /* 0x0000009025907220 */ /* 0x000fe20000410000 */
[----:B------:R-:W-:Y:S01]  /*4700*/  FADD.FTZ R10, R145, R10 ;  /* 0x0000000a910a7221 */ /* 0x000fe20000010000 */
[----:B------:R-:W-:Y:S01]  /*4710*/  FFMA.FTZ R8, R117, R8, -R2 ;  /* 0x0000000875087223 */ /* 0x000fe20000010802 */
[----:B------:R-:W-:Y:S01]  /*4720*/  FMUL.FTZ R5, R111, R18 ;  /* 0x000000126f057220 */ /* 0x000fe20000410000 */
[----:B------:R-:W-:-:S02]  /*4730*/  HADD2.F32 R147, -RZ, R6.H0_H0 ;  /* 0x20000006ff937230 */ /* 0x000fc40000004100 */
[----:B------:R-:W-:Y:S01]  /*4740*/  FADD.FTZ R13, R144, R13 ;  /* 0x0000000d900d7221 */ /* 0x000fe20000010000 */
[----:B------:R-:W-:Y:S01]  /*4750*/  FMUL.FTZ R4, R118, R10 ;  /* 0x0000000a76047220 */ /* 0x000fe20000410000 */
[-C--:B------:R-:W-:Y:S01]  /*4760*/  FFMA.FTZ R9, R112, R8.reuse, -R5 ;  /* 0x0000000870097223 */ /* 0x080fe20000010805 */
[----:B------:R-:W-:Y:S02]  /*4770*/  HADD2.F32 R5, -RZ, R6.H1_H1 ;  /* 0x30000006ff057230 */ /* 0x000fe40000004100 */
[-C--:B------:R-:W-:Y:S01]  /*4780*/  FMUL.FTZ R15, R118, R13.reuse ;  /* 0x0000000d760f7220 */ /* 0x080fe20000410000 */
[----:B------:R-:W-:Y:S01]  /*4790*/  FFMA.FTZ R4, R119, R13, -R4 ;  /* 0x0000000d77047223 */ /* 0x000fe20000010804 */
[C---:B------:R-:W-:Y:S01]  /*47a0*/  FMUL.FTZ R147, R38.reuse, R147 ;  /* 0x0000009326937220 */ /* 0x040fe20000410000 */
[----:B------:R-:W-:Y:S01]  /*47b0*/  FMUL.FTZ R11, R111, R8 ;  /* 0x000000086f0b7220 */ /* 0x000fe20000410000 */
[----:B------:R-:W-:Y:S01]  /*47c0*/  FFMA.FTZ R15, R119, R10, R15 ;  /* 0x0000000a770f7223 */ /* 0x000fe2000001000f */
[----:B------:R-:W-:Y:S01]  /*47d0*/  FMUL.FTZ R146, R38, R5 ;  /* 0x0000000526927220 */ /* 0x000fe20000410000 */
[----:B------:R-:W-:Y:S01]  /*47e0*/  FADD.FTZ R6, R147, R4 ;  /* 0x0000000493067221 */ /* 0x000fe20000010000 */
[--C-:B------:R-:W-:Y:S01]  /*47f0*/  HADD2.F32 R148, -RZ, R7.reuse.H1_H1 ;  /* 0x30000007ff947230 */ /* 0x100fe20000004100 */
[----:B------:R-:W0:Y:S01]  /*4800*/  LDC.64 R2, c[0x0][0x450] ;  /* 0x00011400ff027b82 */ /* 0x000e220000000a00 */
[----:B------:R-:W-:Y:S01]  /*4810*/  FADD.FTZ R15, R146, R15 ;  /* 0x0000000f920f7221 */ /* 0x000fe20000010000 */
[----:B------:R-:W-:Y:S01]  /*4820*/  FMUL.FTZ R8, R138, R6 ;  /* 0x000000068a087220 */ /* 0x000fe20000410000 */
[----:B------:R-:W-:-:S02]  /*4830*/  HADD2.F32 R4, -RZ, R7.H0_H0 ;  /* 0x20000007ff047230 */ /* 0x000fc40000004100 */
[----:B------:R-:W-:Y:S01]  /*4840*/  FFMA.FTZ R11, R112, R18, R11 ;  /* 0x00000012700b7223 */ /* 0x000fe2000001000b */
[----:B------:R-:W-:Y:S01]  /*4850*/  FMUL.FTZ R5, R120, R9 ;  /* 0x0000000978057220 */ /* 0x000fe20000410000 */
[-C--:B------:R-:W-:Y:S01]  /*4860*/  FFMA.FTZ R7, R141, R15.reuse, R8 ;  /* 0x0000000f8d077223 */ /* 0x080fe20000010008 */
[----:B------:R-:W-:Y:S01]  /*4870*/  FMUL.FTZ R8, R138, R15 ;  /* 0x0000000f8a087220 */ /* 0x000fe20000410000 */
[C---:B------:R-:W-:Y:S01]  /*4880*/  FMUL.FTZ R148, R39.reuse, R148 ;  /* 0x0000009427947220 */ /* 0x040fe20000410000 */
[-C--:B------:R-:W-:Y:S01]  /*4890*/  FFMA.FTZ R5, R122, R11.reuse, R5 ;  /* 0x0000000b7a057223 */ /* 0x080fe20000010005 */
[----:B------:R-:W-:Y:S01]  /*48a0*/  FMUL.FTZ R149, R39, R4 ;  /* 0x0000000427957220 */ /* 0x000fe20000410000 */
[----:B------:R-:W-:Y:S01]  /*48b0*/  FFMA.FTZ R8, R141, R6, -R8 ;  /* 0x000000068d087223 */ /* 0x000fe20000010808 */
[----:B------:R-:W-:Y:S01]  /*48c0*/  FADD.FTZ R154, R148, R7 ;  /* 0x00000007949a7221 */ /* 0x000fe20000010000 */
[----:B------:R-:W-:Y:S01]  /*48d0*/  FMUL.FTZ R11, R120, R11 ;  /* 0x0000000b780b7220 */ /* 0x000fe20000410000 */
[----:B------:R-:W-:Y:S01]  /*48e0*/  FMUL.FTZ R4, R118, R5 ;  /* 0x0000000576047220 */ /* 0x000fe20000410000 */
[----:B------:R-:W-:Y:S01]  /*48f0*/  FADD.FTZ R153, R149, R8 ;  /* 0x0000000895997221 */ /* 0x000fe20000010000 */
[----:B------:R-:W-:-:S02]  /*4900*/  IMAD R10, R25, UR29, R21 ;  /* 0x0000001d190a7c24 */ /* 0x000fc4000f8e0215 */
[----:B------:R-:W-:Y:S01]  /*4910*/  FFMA.FTZ R11, R122, R9, -R11 ;  /* 0x000000097a0b7223 */ /* 0x000fe2000001080b */
[----:B------:R-:W1:Y:S03]  /*4920*/  SHFL.UP PT, R8, R154, 0x1, RZ ;  /* 0x042000009a087989 */ /* 0x000e6600000e00ff */
[CC--:B------:R-:W-:Y:S01]  /*4930*/  FFMA.FTZ R4, R119.reuse, R11.reuse, -R4 ;  /* 0x0000000b77047223 */ /* 0x0c0fe20000010804 */
[----:B------:R-:W-:Y:S01]  /*4940*/  FMUL.FTZ R6, R118, R11 ;  /* 0x0000000b76067220 */ /* 0x000fe20000410000 */
[----:B------:R-:W2:Y:S01]  /*4950*/  SHFL.UP PT, R7, R153, 0x1, RZ ;  /* 0x0420000099077989 */ /* 0x000ea200000e00ff */
[----:B0-----:R-:W-:Y:S01]  /*4960*/  LEA R2, P1, R20, R2, 0x3 ;  /* 0x0000000214027211 */ /* 0x001fe200078218ff */
[----:B------:R-:W-:Y:S01]  /*4970*/  FMUL.FTZ R152, R138, R4 ;  /* 0x000000048a987220 */ /* 0x000fe20000410000 */
[----:B------:R-:W-:Y:S02]  /*4980*/  FFMA.FTZ R6, R119, R5, R6 ;  /* 0x0000000577067223 */ /* 0x000fe40000010006 */
[----:B------:R-:W-:-:S02]  /*4990*/  LEA.HI.X R3, R20, R3, R10, 0x3, P1 ;  /* 0x0000000314037211 */ /* 0x000fc400008f1c0a */
[CC--:B------:R-:W-:Y:S01]  /*49a0*/  FFMA.FTZ R152, R141.reuse, R6.reuse, R152 ;  /* 0x000000068d987223 */ /* 0x0c0fe20000010098 */
[----:B------:R-:W-:Y:S01]  /*49b0*/  FMUL.FTZ R151, R138, R6 ;  /* 0x000000068a977220 */ /* 0x000fe20000410000 */
[----:B------:R-:W-:Y:S01]  /*49c0*/  ISETP.GE.AND P1, PT, R88, 0x1, PT ;  /* 0x000000015800780c */ /* 0x000fe20003f26270 */
[----:B------:R-:W0:Y:S02]  /*49d0*/  S2R R13, SR_CgaCtaId ;  /* 0x00000000000d7919 */ /* 0x000e240000008800 */
[----:B------:R-:W-:Y:S01]  /*49e0*/  FFMA.FTZ R151, R141, R4, -R151 ;  /* 0x000000048d977223 */ /* 0x000fe20000010897 */
[----:B------:R-:W3:Y:S04]  /*49f0*/  SHFL.UP PT, R5, R152, 0x1, RZ ;  /* 0x0420000098057989 */ /* 0x000ee800000e00ff */
[----:B------:R-:W4:Y:S01]  /*4a00*/  SHFL.UP PT, R4, R151, 0x1, RZ ;  /* 0x0420000097047989 */ /* 0x000f2200000e00ff */
[-C--:B-1----:R-:W-:Y:S01]  /*4a10*/  FMUL.FTZ R9, R151, R8.reuse ;  /* 0x0000000897097220 */ /* 0x082fe20000410000 */
[C---:B------:R-:W-:Y:S01]  /*4a20*/  FMUL.FTZ R8, R152.reuse, R8 ;  /* 0x0000000898087220 */ /* 0x040fe20000410000 */
[----:B------:R-:W-:Y:S01]  /*4a30*/  MOV R150, 0x400 ;  /* 0x0000040000967802 */ /* 0x000fe20000000f00 */
[----:B------:R-:W5:Y:S01]  /*4a40*/  LDG.E.64 R2, desc[UR20][R2.64] ;  /* 0x0000001402027981 */ /* 0x000f62000c1e1b00 */
[----:B------:R-:W-:Y:S01]  /*4a50*/  ISETP.NE.AND P2, PT, R63, 0x1, PT ;  /* 0x000000013f00780c */ /* 0x000fe20003f45270 */
[-C--:B--2---:R-:W-:Y:S01]  /*4a60*/  FFMA.FTZ R9, R152, R7.reuse, R9 ;  /* 0x0000000798097223 */ /* 0x084fe20000010009 */
[----:B------:R-:W-:Y:S01]  /*4a70*/  FFMA.FTZ R8, R151, R7, -R8 ;  /* 0x0000000797087223 */ /* 0x000fe20000010808 */
[----:B------:R-:W-:Y:S02]  /*4a80*/  BSSY.RECONVERGENT B0, `(.L_x_525) ;  /* 0x00000a7000007945 */ /* 0x000fe40003800200 */
[----:B------:R-:W-:Y:S01]  /*4a90*/  @P1 FADD.FTZ R154, R154, R9 ;  /* 0x000000099a9a1221 */ /* 0x000fe20000010000 */
[----:B------:R-:W-:-:S04]  /*4aa0*/  @P1 FADD.FTZ R153, R153, R8 ;  /* 0x0000000899991221 */ /* 0x000fc80000010000 */
[----:B------:R-:W1:Y:S04]  /*4ab0*/  SHFL.UP PT, R9, R154, 0x2, RZ ;  /* 0x044000009a097989 */ /* 0x000e6800000e00ff */
[----:B------:R-:W2:Y:S01]  /*4ac0*/  SHFL.UP PT, R8, R153, 0x2, RZ ;  /* 0x0440000099087989 */ /* 0x000ea200000e00ff */
[-C--:B---3--:R-:W-:Y:S01]  /*4ad0*/  FMUL.FTZ R7, R151, R5.reuse ;  /* 0x0000000597077220 */ /* 0x088fe20000410000 */
[----:B------:R-:W-:-:S03]  /*4ae0*/  FMUL.FTZ R6, R152, R5 ;  /* 0x0000000598067220 */ /* 0x000fc60000410000 */
[-C--:B----4-:R-:W-:Y:S01]  /*4af0*/  @P1 FFMA.FTZ R152, R152, R4.reuse, R7 ;  /* 0x0000000498981223 */ /* 0x090fe20000010007 */
[----:B------:R-:W-:Y:S01]  /*4b00*/  @P1 FFMA.FTZ R151, R151, R4, -R6 ;  /* 0x0000000497971223 */ /* 0x000fe20000010806 */
[----:B------:R-:W-:Y:S02]  /*4b10*/  ISETP.GE.AND P1, PT, R88, 0x2, PT ;  /* 0x000000025800780c */ /* 0x000fe40003f26270 */
[----:B0-----:R-:W-:Y:S01]  /*4b20*/  LEA R150, R13, R150, 0x18 ;  /* 0x000000960d967211 */ /* 0x001fe200078ec0ff */
[----:B------:R-:W0:Y:S03]  /*4b30*/  SHFL.UP PT, R5, R152, 0x2, RZ ;  /* 0x0440000098057989 */ /* 0x000e2600000e00ff */
[----:B------:R-:W-:Y:S01]  /*4b40*/  @P0 LEA R155, R25, R150, 0x4 ;  /* 0x00000096199b0211 */ /* 0x000fe200078e20ff */
[----:B------:R-:W3:Y:S01]  /*4b50*/  SHFL.UP PT, R4, R151, 0x2, RZ ;  /* 0x0440000097047989 */ /* 0x000ee200000e00ff */
[-C--:B-1----:R-:W-:Y:S01]  /*4b60*/  FMUL.FTZ R7, R151, R9.reuse ;  /* 0x0000000997077220 */ /* 0x082fe20000410000 */
[----:B------:R-:W-:-:S03]  /*4b70*/  FMUL.FTZ R6, R152, R9 ;  /* 0x0000000998067220 */ /* 0x000fc60000410000 */
[-C--:B--2---:R-:W-:Y:S01]  /*4b80*/  FFMA.FTZ R7, R152, R8.reuse, R7 ;  /* 0x0000000898077223 */ /* 0x084fe20000010007 */
[----:B------:R-:W-:-:S03]  /*4b90*/  FFMA.FTZ R6, R151, R8, -R6 ;  /* 0x0000000897067223 */ /* 0x000fc60000010806 */
[----:B------:R-:W-:Y:S01]  /*4ba0*/  @P1 FADD.FTZ R154, R154, R7 ;  /* 0x000000079a9a1221 */ /* 0x000fe20000010000 */
[----:B------:R-:W-:-:S04]  /*4bb0*/  @P1 FADD.FTZ R153, R153, R6 ;  /* 0x0000000699991221 */ /* 0x000fc80000010000 */
[----:B------:R-:W1:Y:S01]  /*4bc0*/  SHFL.UP PT, R9, R154, 0x4, RZ ;  /* 0x048000009a097989 */ /* 0x000e6200000e00ff */
[CC--:B0-----:R-:W-:Y:S01]  /*4bd0*/  FMUL.FTZ R7, R151.reuse, R5.reuse ;  /* 0x0000000597077220 */ /* 0x0c1fe20000410000 */
[C---:B------:R-:W-:Y:S02]  /*4be0*/  FMUL.FTZ R6, R152.reuse, R5 ;  /* 0x0000000598067220 */ /* 0x040fe40000410000 */
[----:B------:R-:W0:Y:S01]  /*4bf0*/  SHFL.UP PT, R8, R153, 0x4, RZ ;  /* 0x0480000099087989 */ /* 0x000e2200000e00ff */
[-C--:B---3--:R-:W-:Y:S01]  /*4c00*/  @P1 FFMA.FTZ R152, R152, R4.reuse, R7 ;  /* 0x0000000498981223 */ /* 0x088fe20000010007 */
[----:B------:R-:W-:Y:S01]  /*4c10*/  @P1 FFMA.FTZ R151, R151, R4, -R6 ;  /* 0x0000000497971223 */ /* 0x000fe20000010806 */
[----:B------:R-:W-:-:S03]  /*4c20*/  ISETP.GE.AND P1, PT, R88, 0x4, PT ;  /* 0x000000045800780c */ /* 0x000fc60003f26270 */
[----:B------:R-:W2:Y:S04]  /*4c30*/  SHFL.UP PT, R5, R152, 0x4, RZ ;  /* 0x0480000098057989 */ /* 0x000ea800000e00ff */
[----:B------:R-:W3:Y:S01]  /*4c40*/  SHFL.UP PT, R4, R151, 0x4, RZ ;  /* 0x0480000097047989 */ /* 0x000ee200000e00ff */
[-C--:B-1----:R-:W-:Y:S01]  /*4c50*/  FMUL.FTZ R7, R151, R9.reuse ;  /* 0x0000000997077220 */ /* 0x082fe20000410000 */
[----:B------:R-:W-:-:S03]  /*4c60*/  FMUL.FTZ R6, R152, R9 ;  /* 0x0000000998067220 */ /* 0x000fc60000410000 */
[-C--:B0-----:R-:W-:Y:S01]  /*4c70*/  FFMA.FTZ R7, R152, R8.reuse, R7 ;  /* 0x0000000898077223 */ /* 0x081fe20000010007 */
        /* <DEDUP_REMOVED lines=23> */
[----:B------:R-:W-:-:S02]  /*4df0*/  ISETP.NE.AND P1, PT, R88, 0x1f, PT ;  /* 0x0000001f5800780c */ /* 0x000fc40003f25270 */
[----:B------:R-:W1:Y:S04]  /*4e00*/  SHFL.UP PT, R4, R152, 0x10, RZ ;  /* 0x0600000098047989 */ /* 0x000e6800000e00ff */
[----:B------:R-:W2:Y:S04]  /*4e10*/  SHFL.UP PT, R5, R153, 0x10, RZ ;  /* 0x0600000099057989 */ /* 0x000ea800000e00ff */
[----:B------:R-:W3:Y:S03]  /*4e20*/  SHFL.UP PT, R21, R151, 0x10, RZ ;  /* 0x0600000097157989 */ /* 0x000ee600000e00ff */
[----:B------:R-:W-:Y:S01]  /*4e30*/  @!P1 LEA R156, R63, R150, 0x4 ;  /* 0x000000963f9c9211 */ /* 0x000fe200078e20ff */
        /* <DEDUP_REMOVED lines=8> */
[-C--:B---3--:R-:W-:Y:S01]  /*4ec0*/  FFMA.FTZ R20, R151, R21.reuse, -R20 ;  /* 0x0000001597147223 */ /* 0x088fe20000010814 */
[----:B------:R-:W-:Y:S01]  /*4ed0*/  FFMA.FTZ R21, R152, R21, R4 ;  /* 0x0000001598157223 */ /* 0x000fe20000010004 */
[----:B------:R-:W-:Y:S01]  /*4ee0*/  MOV R4, 0x3f800000 ;  /* 0x3f80000000047802 */ /* 0x000fe20000000f00 */
[----:B------:R-:W-:Y:S01]  /*4ef0*/  FADD.FTZ R22, R153, R22 ;  /* 0x0000001699167221 */ /* 0x000fe20000010000 */
[----:B------:R-:W-:-:S04]  /*4f00*/  FADD.FTZ R23, R154, R23 ;  /* 0x000000179a177221 */ /* 0x000fc80000010000 */
[----:B------:R-:W-:Y:S04]  /*4f10*/  @P0 LDS.128 R4, [R155+0x2160] ;  /* 0x002160009b040984 */ /* 0x000fe80000000c00 */
[----:B------:R-:W-:Y:S01]  /*4f20*/  @!P1 STS.128 [R156+0x2100], R20 ;  /* 0x002100149c009388 */ /* 0x000fe20000000c00 */
[----:B------:R-:W-:Y:S01]  /*4f30*/  BAR.SYNC.DEFER_BLOCKING 0x0 ;  /* 0x0000000000007b1d */ /* 0x000fe20000010000 */
[----:B------:R-:W-:-:S04]  /*4f40*/  ISETP.GE.AND P1, PT, R88, 0x10, PT ;  /* 0x000000105800780c */ /* 0x000fc80003f26270 */
[----:B------:R-:W-:Y:S02]  /*4f50*/  FSEL R151, R151, R20, !P1 ;  /* 0x0000001497977208 */ /* 0x000fe40004800000 */
[----:B------:R-:W-:Y:S02]  /*4f60*/  FSEL R152, R152, R21, !P1 ;  /* 0x0000001598987208 */ /* 0x000fe40004800000 */
[----:B------:R-:W-:Y:S02]  /*4f70*/  FSEL R153, R153, R22, !P1 ;  /* 0x0000001699997208 */ /* 0x000fe40004800000 */
[----:B------:R-:W-:Y:S01]  /*4f80*/  FSEL R154, R154, R23, !P1 ;  /* 0x000000179a9a7208 */ /* 0x000fe20004800000 */
[----:B------:R-:W-:Y:S01]  /*4f90*/  SHFL.UP PT, R151, R151, 0x1, RZ ;  /* 0x0420000097977989 */ /* 0x000fe200000e00ff */
[----:B------:R-:W-:-:S03]  /*4fa0*/  ISETP.NE.AND P1, PT, R63, 0x2, PT ;  /* 0x000000023f00780c */ /* 0x000fc60003f25270 */
[----:B------:R-:W-:Y:S04]  /*4fb0*/  SHFL.UP PT, R152, R152, 0x1, RZ ;  /* 0x0420000098987989 */ /* 0x000fe800000e00ff */
[----:B------:R-:W-:Y:S04]  /*4fc0*/  SHFL.UP PT, R153, R153, 0x1, RZ ;  /* 0x0420000099997989 */ /* 0x000fe800000e00ff */
[----:B------:R-:W0:Y:S04]  /*4fd0*/  LDS.128 R8, [R150+0x2100] ;  /* 0x0021000096087984 */ /* 0x000e280000000c00 */
[----:B------:R-:W1:Y:S04]  /*4fe0*/  LDS.128 R12, [R150+0x2110] ;  /* 0x00211000960c7984 */ /* 0x000e680000000c00 */
[----:B------:R-:W2:Y:S04]  /*4ff0*/  LDS.128 R16, [R150+0x2120] ;  /* 0x0021200096107984 */ /* 0x000ea80000000c00 */
[----:B------:R-:W3:Y:S04]  /*5000*/  LDS.128 R20, [R150+0x2130] ;  /* 0x0021300096147984 */ /* 0x000ee80000000c00 */
[----:B------:R-:W4:Y:S01]  /*5010*/  SHFL.UP PT, R154, R154, 0x1, RZ ;  /* 0x042000009a9a7989 */ /* 0x000f2200000e00ff */
[----:B0-----:R-:W-:-:S02]  /*5020*/  FSEL R156, R8, R71, !P2 ;  /* 0x00000047089c7208 */ /* 0x001fc40005000000 */
[C---:B------:R-:W-:Y:S01]  /*5030*/  FSEL R92, R9.reuse, R92, !P2 ;  /* 0x0000005c095c7208 */ /* 0x040fe20005000000 */
[----:B-1----:R-:W-:Y:S01]  /*5040*/  FMUL.FTZ R155, R9, R13 ;  /* 0x0000000d099b7220 */ /* 0x002fe20000410000 */
[C---:B------:R-:W-:Y:S02]  /*5050*/  FSEL R94, R11.reuse, R94, !P2 ;  /* 0x0000005e0b5e7208 */ /* 0x040fe40005000000 */
[----:B------:R-:W-:Y:S01]  /*5060*/  FSEL R73, R10, R73, !P2 ;  /* 0x000000490a497208 */ /* 0x000fe20005000000 */
[CC--:B------:R-:W-:Y:S01]  /*5070*/  FFMA.FTZ R71, R8.reuse, R12.reuse, -R155 ;  /* 0x0000000c08477223 */ /* 0x0c0fe2000001089b */
[-C--:B------:R-:W-:Y:S01]  /*5080*/  FMUL.FTZ R8, R8, R13.reuse ;  /* 0x0000000d08087220 */ /* 0x080fe20000410000 */
[-C--:B------:R-:W-:Y:S01]  /*5090*/  FMUL.FTZ R155, R11, R13.reuse ;  /* 0x0000000d0b9b7220 */ /* 0x080fe20000410000 */
[----:B------:R-:W-:Y:S02]  /*50a0*/  ISETP.GE.U32.AND P2, PT, R113, 0x20, PT ;  /* 0x000000207100780c */ /* 0x000fe40003f46070 */
[-C--:B------:R-:W-:Y:S01]  /*50b0*/  FFMA.FTZ R9, R9, R12.reuse, R8 ;  /* 0x0000000c09097223 */ /* 0x080fe20000010008 */
[C---:B------:R-:W-:Y:S01]  /*50c0*/  FMUL.FTZ R8, R10.reuse, R13 ;  /* 0x0000000d0a087220 */ /* 0x040fe20000410000 */
[----:B------:R-:W-:Y:S01]  /*50d0*/  FFMA.FTZ R155, R10, R12, -R155 ;  /* 0x0000000c0a9b7223 */ /* 0x000fe2000001089b */
[C---:B--2---:R-:W-:Y:S01]  /*50e0*/  FMUL.FTZ R10, R71.reuse, R17 ;  /* 0x00000011470a7220 */ /* 0x044fe20000410000 */
[----:B------:R-:W-:Y:S01]  /*50f0*/  FSEL R156, R71, R156, !P1 ;  /* 0x0000009c479c7208 */ /* 0x000fe20004800000 */
[----:B------:R-:W-:Y:S01]  /*5100*/  FFMA.FTZ R8, R11, R12, R8 ;  /* 0x0000000c0b087223 */ /* 0x000fe20000010008 */
[----:B------:R-:W-:Y:S01]  /*5110*/  FADD.FTZ R14, R14, R155 ;  /* 0x0000009b0e0e7221 */ /* 0x000fe20000010000 */
[----:B------:R-:W-:-:S02]  /*5120*/  FSEL R92, R9, R92, !P1 ;  /* 0x0000005c095c7208 */ /* 0x000fc40004800000 */
[----:B------:R-:W-:Y:S01]  /*5130*/  FADD.FTZ R15, R15, R8 ;  /* 0x000000080f0f7221 */ /* 0x000fe20000010000 */
[C---:B------:R-:W-:Y:S01]  /*5140*/  FMUL.FTZ R8, R9.reuse, R17 ;  /* 0x0000001109087220 */ /* 0x040fe20000410000 */
[-C--:B------:R-:W-:Y:S01]  /*5150*/  FFMA.FTZ R9, R9, R16.reuse, R10 ;  /* 0x0000001009097223 */ /* 0x080fe2000001000a */
[C---:B------:R-:W-:Y:S01]  /*5160*/  FSEL R73, R14.reuse, R73, !P1 ;  /* 0x000000490e497208 */ /* 0x040fe20004800000 */
[-C--:B------:R-:W-:Y:S01]  /*5170*/  FMUL.FTZ R13, R15, R17.reuse ;  /* 0x000000110f0d7220 */ /* 0x080fe20000410000 */
[----:B------:R-:W-:Y:S01]  /*5180*/  FFMA.FTZ R11, R71, R16, -R8 ;  /* 0x00000010470b7223 */ /* 0x000fe20000010808 */
[C---:B------:R-:W-:Y:S01]  /*5190*/  FMUL.FTZ R8, R14.reuse, R17 ;  /* 0x000000110e087220 */ /* 0x040fe20000410000 */
[----:B------:R-:W-:Y:S01]  /*51a0*/  FSEL R94, R15, R94, !P1 ;  /* 0x0000005e0f5e7208 */ /* 0x000fe20004800000 */
[-C--:B------:R-:W-:Y:S01]  /*51b0*/  FFMA.FTZ R13, R14, R16.reuse, -R13 ;  /* 0x000000100e0d7223 */ /* 0x080fe2000001080d */
[----:B------:R-:W-:Y:S01]  /*51c0*/  ISETP.NE.AND P1, PT, R63, 0x3, PT ;  /* 0x000000033f00780c */ /* 0x000fe20003f25270 */
[----:B------:R-:W-:Y:S01]  /*51d0*/  FFMA.FTZ R8, R15, R16, R8 ;  /* 0x000000100f087223 */ /* 0x000fe20000010008 */
[-C--:B---3--:R-:W-:Y:S01]  /*51e0*/  FMUL.FTZ R10, R9, R21.reuse ;  /* 0x00000015090a7220 */ /* 0x088fe20000410000 */
[----:B------:R-:W-:Y:S01]  /*51f0*/  FADD.FTZ R18, R18, R13 ;  /* 0x0000000d12127221 */ /* 0x000fe20000010000 */
[----:B------:R-:W-:Y:S01]  /*5200*/  FSEL R71, R11, R156, !P1 ;  /* 0x0000009c0b477208 */ /* 0x000fe20004800000 */
[----:B------:R-:W-:Y:S01]  /*5210*/  FADD.FTZ R19, R19, R8 ;  /* 0x0000000813137221 */ /* 0x000fe20000010000 */
[CC--:B------:R-:W-:Y:S01]  /*5220*/  FMUL.FTZ R8, R11.reuse, R21.reuse ;  /* 0x000000150b087220 */ /* 0x0c0fe20000410000 */
[CC--:B------:R-:W-:Y:S01]  /*5230*/  FMUL.FTZ R12, R18.reuse, R21.reuse ;  /* 0x00000015120c7220 */ /* 0x0c0fe20000410000 */
[-C--:B------:R-:W-:Y:S01]  /*5240*/  FFMA.FTZ R10, R11, R20.reuse, -R10 ;  /* 0x000000140b0a7223 */ /* 0x080fe2000001080a */
[C---:B------:R-:W-:Y:S01]  /*5250*/  FMUL.FTZ R13, R19.reuse, R21 ;  /* 0x00000015130d7220 */ /* 0x040fe20000410000 */
[C---:B------:R-:W-:Y:S01]  /*5260*/  FSEL R73, R18.reuse, R73, !P1 ;  /* 0x0000004912497208 */ /* 0x040fe20004800000 */
[C---:B------:R-:W-:Y:S01]  /*5270*/  FFMA.FTZ R12, R19.reuse, R20, R12 ;  /* 0x00000014130c7223 */ /* 0x040fe2000001000c */
[----:B------:R-:W-:Y:S01]  /*5280*/  FSEL R94, R19, R94, !P1 ;  /* 0x0000005e135e7208 */ /* 0x000fe20004800000 */
[----:B------:R-:W-:Y:S01]  /*5290*/  FFMA.FTZ R13, R18, R20, -R13 ;  /* 0x00000014120d7223 */ /* 0x000fe2000001080d */
[C---:B------:R-:W-:Y:S01]  /*52a0*/  FSEL R92, R9.reuse, R92, !P1 ;  /* 0x0000005c095c7208 */ /* 0x040fe20004800000 */
[----:B------:R-:W-:Y:S01]  /*52b0*/  FFMA.FTZ R8, R9, R20, R8 ;  /* 0x0000001409087223 */ /* 0x000fe20000010008 */
[----:B------:R-:W-:Y:S01]  /*52c0*/  FADD.FTZ R12, R23, R12 ;  /* 0x0000000c170c7221 */ /* 0x000fe20000010000 */
[----:B------:R-:W-:Y:S01]  /*52d0*/  FADD.FTZ R13, R22, R13 ;  /* 0x0000000d160d7221 */ /* 0x000fe20000010000 */
[----:B----4-:R-:W-:Y:S06]  /*52e0*/  @!P2 BRA `(.L_x_526) ;  /* 0x000000000040a947 */ /* 0x010fec0003800000 */
        /* <DEDUP_REMOVED lines=16> */
.L_x_526:
[----:B------:R-:W-:Y:S01]  /*53f0*/  ISETP.NE.AND P1, PT, R88, RZ, PT ;  /* 0x000000ff5800720c */ /* 0x000fe20003f25270 */
[C---:B------:R-:W-:Y:S01]  /*5400*/  FMUL.FTZ R9, R8.reuse, R5 ;  /* 0x0000000508097220 */ /* 0x040fe20000410000 */
[C---:B------:R-:W-:Y:S01]  /*5410*/  FMUL.FTZ R11, R8.reuse, R7 ;  /* 0x00000007080b7220 */ /* 0x040fe20000410000 */
[C---:B------:R-:W-:Y:S01]  /*5420*/  FMUL.FTZ R16, R8.reuse, R6 ;  /* 0x0000000608107220 */ /* 0x040fe20000410000 */
[----:B------:R-:W-:Y:S02]  /*5430*/  FMUL.FTZ R8, R8, R4 ;  /* 0x0000000408087220 */ /* 0x000fe40000410000 */
[----:B------:R-:W-:-:S07]  /*5440*/  FFMA.FTZ R14, R10, R6, -R11 ;  /* 0x000000060a0e7223 */ /* 0x000fce000001080b */
[----:B------:R0:W-:Y:S01]  /*5450*/  @!P1 STS.128 [R150+0x2150], R4 ;  /* 0x0021500496009388 */ /* 0x0001e20000000c00 */
[----:B------:R-:W-:Y:S02]  /*5460*/  @!P1 MOV R151, R4 ;  /* 0x0000000400979202 */ /* 0x000fe40000000f00 */
[----:B------:R-:W-:Y:S02]  /*5470*/  @!P1 MOV R153, R6 ;  /* 0x0000000600999202 */ /* 0x000fe40000000f00 */
[----:B------:R-:W-:Y:S02]  /*5480*/  @!P1 MOV R152, R5 ;  /* 0x0000000500989202 */ /* 0x000fe40000000f00 */
[-C--:B------:R-:W-:Y:S01]  /*5490*/  @!P1 MOV R154, R7.reuse ;  /* 0x00000007009a9202 */ /* 0x080fe20000000f00 */
[C---:B0-----:R-:W-:Y:S01]  /*54a0*/  FFMA.FTZ R4, R10.reuse, R4, -R9 ;  /* 0x000000040a047223 */ /* 0x041fe20000010809 */
[C---:B------:R-:W-:Y:S01]  /*54b0*/  FFMA.FTZ R9, R10.reuse, R7, R16 ;  /* 0x000000070a097223 */ /* 0x040fe20000010010 */
[----:B------:R-:W-:Y:S01]  /*54c0*/  FFMA.FTZ R5, R10, R5, R8 ;  /* 0x000000050a057223 */ /* 0x000fe20000010008 */
[----:B------:R-:W-:-:S02]  /*54d0*/  FADD.FTZ R6, R13, R14 ;  /* 0x0000000e0d067221 */ /* 0x000fc40000010000 */
[----:B------:R-:W-:-:S07]  /*54e0*/  FADD.FTZ R7, R12, R9 ;  /* 0x000000090c077221 */ /* 0x000fce0000010000 */
.L_x_527:
[----:B------:R-:W-:Y:S05]  /*54f0*/  BSYNC.RECONVERGENT B0 ;  /* 0x0000000000007941 */ /* 0x000fea0003800200 */
.L_x_525:
        /* <DEDUP_REMOVED lines=15> */
[----:B------:R-:W-:Y:S01]  /*55f0*/  FADD.FTZ R10, R107, R10 ;  /* 0x0000000a6b0a7221 */ /* 0x000fe20000010000 */
[----:B------:R-:W-:-:S03]  /*5600*/  FADD.FTZ R11, R108, R11 ;  /* 0x0000000b6c0b7221 */ /* 0x000fc60000010000 */
[C---:B------:R-:W-:Y:S01]  /*5610*/  FMUL.FTZ R9, R103.reuse, R10 ;  /* 0x0000000a67097220 */ /* 0x040fe20000410000 */
[----:B------:R-:W-:-:S03]  /*5620*/  FMUL.FTZ R103, R103, R11 ;  /* 0x0000000b67677220 */ /* 0x000fc60000410000 */
[C---:B------:R-:W-:Y:S01]  /*5630*/  FFMA.FTZ R8, R104.reuse, R11, -R9 ;  /* 0x0000000b68087223 */ /* 0x040fe20000010809 */
[----:B------:R-:W-:-:S03]  /*5640*/  FFMA.FTZ R103, R104, R10, R103 ;  /* 0x0000000a68677223 */ /* 0x000fc60000010067 */
[----:B------:R-:W-:Y:S01]  /*5650*/  FADD.FTZ R109, R109, R8 ;  /* 0x000000086d6d7221 */ /* 0x000fe20000010000 */
[----:B------:R-:W-:-:S03]  /*5660*/  FADD.FTZ R110, R110, R103 ;  /* 0x000000676e6e7221 */ /* 0x000fc60000010000 */
        /* <DEDUP_REMOVED lines=96> */
.L_x_529:
[----:B------:R-:W-:Y:S05]  /*5c70*/  BSYNC.RECONVERGENT B0 ;  /* 0x0000000000007941 */ /* 0x000fea0003800200 */
.L_x_528:
[----:B------:R-:W-:Y:S01]  /*5c80*/  IADD3 R25, PT, PT, R25, 0x1, RZ ;  /* 0x0000000119197810 */ /* 0x000fe20007ffe0ff */
[C---:B-1---5:R-:W-:Y:S01]  /*5c90*/  FMUL.FTZ R5, R3.reuse, R10 ;  /* 0x0000000a03057220 */ /* 0x062fe20000410000 */
[C---:B------:R-:W-:Y:S01]  /*5ca0*/  FMUL.FTZ R110, R3.reuse, R110 ;  /* 0x0000006e036e7220 */ /* 0x040fe20000410000 */
[----:B------:R-:W-:Y:S01]  /*5cb0*/  FMUL.FTZ R114, R3, R114 ;  /* 0x0000007203727220 */ /* 0x000fe20000410000 */
[----:B------:R-:W-:Y:S01]  /*5cc0*/  ISETP.GE.AND P1, PT, R25, UR5, PT ;  /* 0x0000000519007c0c */ /* 0x000fe2000bf26270 */
        /* <DEDUP_REMOVED lines=46> */
.L_x_524:
        /* <DEDUP_REMOVED lines=33> */
[C---:B---3--:R-:W-:Y:S02]  /*61c0*/  LEA R4, P0, R2.reuse, R24, 0x1 ;  /* 0x0000001802047211 */ /* 0x048fe400078008ff */
        /* <DEDUP_REMOVED lines=8> */
.L_x_532:
        /* <DEDUP_REMOVED lines=11> */
.L_x_5010:


//--------------------- .text._Z25selective_scan_fwd_kernelI32Selective_Scan_fwd_kernel_traitsILi128ELi16ELi1ELb1ELb1ELb0ELb1EN3c104HalfENS1_7complexIfEEEEv13SSMParamsBase --------------------------
	.section	.text._Z25selective_scan_fwd_kernelI32Selective_Scan_fwd_kernel_traitsILi128ELi16ELi1ELb1ELb1ELb0ELb1EN3c104HalfENS1_7complexIfEEEEv13SSMParamsBase,"ax",@progbits
	.align	128
        .global         _Z25selective_scan_fwd_kernelI32Selective_Scan_fwd_kernel_traitsILi128ELi16ELi1ELb1ELb1ELb0ELb1EN3c104HalfENS1_7complexIfEEEEv13SSMParamsBase
        .type           _Z25selective_scan_fwd_kernelI32Selective_Scan_fwd_kernel_traitsILi128ELi16ELi1ELb1ELb1ELb0ELb1EN3c104HalfENS1_7complexIfEEEEv13SSMParamsBase,@function
        .size           _Z25selective_scan_fwd_kernelI32Selective_Scan_fwd_kernel_traitsILi128ELi16ELi1ELb1ELb1ELb0ELb1EN3c104HalfENS1_7complexIfEEEEv13SSMParamsBase,(.L_x_5011 - _Z25selective_scan_fwd_kernelI32Selective_Scan_fwd_kernel_traitsILi128ELi16ELi1ELb1ELb1ELb0ELb1EN3c104HalfENS1_7complexIfEEEEv13SSMParamsBase)
        .other          _Z25selective_scan_fwd_kernelI32Selective_Scan_fwd_kernel_traitsILi128ELi16ELi1ELb1ELb1ELb0ELb1EN3c104HalfENS1_7complexIfEEEEv13SSMParamsBase,@"STO_CUDA_ENTRY STV_DEFAULT"
_Z25selective_scan_fwd_kernelI32Selective_Scan_fwd_kernel_traitsILi128ELi16ELi1ELb1ELb1ELb0ELb1EN3c104HalfENS1_7complexIfEEEEv13SSMParamsBase:
.text._Z25selective_scan_fwd_kernelI32Selective_Scan_fwd_kernel_traitsILi128ELi16ELi1ELb1ELb1ELb0ELb1EN3c104HalfENS1_7complexIfEEEEv13SSMParamsBase:
        /* <DEDUP_REMOVED lines=108> */
.L_x_572:
        /* <DEDUP_REMOVED lines=88> */
.L_x_534:
[----:B------:R-:W-:Y:S05]  /*0c40*/  BSYNC.RECONVERGENT B0 ;  /* 0x0000000000007941 */ /* 0x000fea0003800200 */
.L_x_533:
        /* <DEDUP_REMOVED lines=35> */
.L_x_536:
[----:B------:R-:W-:Y:S05]  /*0e80*/  BSYNC.RECONVERGENT B0 ;  /* 0x0000000000007941 */ /* 0x000fea0003800200 */
.L_x_535:
        /* <DEDUP_REMOVED lines=37> */
.L_x_538:
[----:B------:R-:W-:Y:S05]  /*10e0*/  BSYNC.RECONVERGENT B0 ;  /* 0x0000000000007941 */ /* 0x000fea0003800200 */
.L_x_537:
        /* <DEDUP_REMOVED lines=35> */
.L_x_540:
[----:B------:R-:W-:Y:S05]  /*1320*/  BSYNC.RECONVERGENT B0 ;  /* 0x0000000000007941 */ /* 0x000fea0003800200 */
.L_x_539:
        /* <DEDUP_REMOVED lines=37> */
.L_x_542:
[----:B------:R-:W-:Y:S05]  /*1580*/  BSYNC.RECONVERGENT B0 ;  /* 0x0000000000007941 */ /* 0x000fea0003800200 */
.L_x_541:
        /* <DEDUP_REMOVED lines=35> */
.L_x_544:
[----:B------:R-:W-:Y:S05]  /*17c0*/  BSYNC.RECONVERGENT B0 ;  /* 0x0000000000007941 */ /* 0x000fea0003800200 */
.L_x_543:
        /* <DEDUP_REMOVED lines=37> */
.L_x_546:
[----:B------:R-:W-:Y:S05]  /*1a20*/  BSYNC.RECONVERGENT B0 ;  /* 0x0000000000007941 */ /* 0x000fea0003800200 */
.L_x_545:
        /* <DEDUP_REMOVED lines=35> */
.L_x_548:
[----:B------:R-:W-:Y:S05]  /*1c60*/  BSYNC.RECONVERGENT B0 ;  /* 0x0000000000007941 */ /* 0x000fea0003800200 */
.L_x_547:
        /* <DEDUP_REMOVED lines=39> */
.L_x_550:
[----:B------:R-:W-:Y:S05]  /*1ee0*/  BSYNC.RECONVERGENT B0 ;  /* 0x0000000000007941 */ /* 0x000fea0003800200 */
.L_x_549:
        /* <DEDUP_REMOVED lines=39> */
.L_x_552:
[----:B------:R-:W-:Y:S05]  /*2160*/  BSYNC.RECONVERGENT B0 ;  /* 0x0000000000007941 */ /* 0x000fea0003800200 */
.L_x_551:
        /* <DEDUP_REMOVED lines=45> */
.L_x_554:
[----:B------:R-:W-:Y:S05]  /*2440*/  BSYNC.RECONVERGENT B0 ;  /* 0x0000000000007941 */ /* 0x000fea0003800200 */
.L_x_553:
        /* <DEDUP_REMOVED lines=32> */
.L_x_556:
[----:B------:R-:W-:Y:S05]  /*2650*/  BSYNC.RECONVERGENT B0 ;  /* 0x0000000000007941 */ /* 0x000fea0003800200 */
.L_x_555:
        /* <DEDUP_REMOVED lines=32> */
.L_x_558:
[----:B------:R-:W-:Y:S05]  /*2860*/  BSYNC.RECONVERGENT B0 ;  /* 0x0000000000007941 */ /* 0x000fea0003800200 */
.L_x_557:
        /* <DEDUP_REMOVED lines=32> */
.L_x_560:
[----:B------:R-:W-:Y:S05]  /*2a70*/  BSYNC.RECONVERGENT B0 ;  /* 0x0000000000007941 */ /* 0x000fea0003800200 */
.L_x_559:
        /* <DEDUP_REMOVED lines=32> */
.L_x_562:
[----:B------:R-:W-:Y:S05]  /*2c80*/  BSYNC.RECONVERGENT B0 ;  /* 0x0000000000007941 */ /* 0x000fea0003800200 */
.L_x_561:
        /* <DEDUP_REMOVED lines=32> */
.L_x_564:
[----:B------:R-:W-:Y:S05]  /*2e90*/  BSYNC.RECONVERGENT B0 ;  /* 0x0000000000007941 */ /* 0x000fea0003800200 */
.L_x_563:
        /* <DEDUP_REMOVED lines=47> */
.L_x_571:
        /* <DEDUP_REMOVED lines=550> */
.L_x_567:
        /* <DEDUP_REMOVED lines=16> */
.L_x_568:
[----:B------:R-:W-:Y:S05]  /*54f0*/  BSYNC.RECONVERGENT B0 ;  /* 0x0000000000007941 */ /* 0x000fea0003800200 */
.L_x_566:
        /* <DEDUP_REMOVED lines=119> */
.L_x_570:
[----:B------:R-:W-:Y:S05]  /*5c70*/  BSYNC.RECONVERGENT B0 ;  /* 0x0000000000007941 */ /* 0x000fea0003800200 */
.L_x_569:
        /* <DEDUP_REMOVED lines=51> */
.L_x_565:
        /* <DEDUP_REMOVED lines=60> */
[----:B------:R-:W-:Y:S02]  /*6370*/  HADD2.F32 R6, -RZ, R17.H0_H0 ;  /* 0x20000011ff067230 */ /* 0x000fe40000004100 */
[----:B------:R-:W-:Y:S01]  /*6380*/  FMUL.FTZ R19, R20, -1.4426950216293334961 ;  /* 0xbfb8aa3b14137820 */ /* 0x000fe20000410000 */
[----:B------:R-:W-:-:S02]  /*6390*/  HADD2.F32 R32, -RZ, R16.H0_H0 ;  /* 0x20000010ff207230 */ /* 0x000fc40000004100 */
[----:B------:R-:W-:Y:S01]  /*63a0*/  FMUL.FTZ R22, R21, -1.4426950216293334961 ;  /* 0xbfb8aa3b15167820 */ /* 0x000fe20000410000 */
[----:B------:R-:W-:Y:S02]  /*63b0*/  HADD2.F32 R17, -RZ, R17.H1_H1 ;  /* 0x30000011ff117230 */ /* 0x000fe40000004100 */
[----:B------:R-:W-:Y:S01]  /*63c0*/  FMUL.FTZ R7, R6, -1.4426950216293334961 ;  /* 0xbfb8aa3b06077820 */ /* 0x000fe20000410000 */
[----:B------:R-:W-:Y:S02]  /*63d0*/  HADD2.F32 R9, -RZ, R18.H0_H0 ;  /* 0x20000012ff097230 */ /* 0x000fe40000004100 */
[----:B------:R-:W-:Y:S01]  /*63e0*/  FMUL.FTZ R4, R32, -1.4426950216293334961 ;  /* 0xbfb8aa3b20047820 */ /* 0x000fe20000410000 */
[----:B------:R-:W-:Y:S02]  /*63f0*/  HADD2.F32 R16, -RZ, R16.H1_H1 ;  /* 0x30000010ff107230 */ /* 0x000fe40000004100 */
[----:B------:R-:W-:Y:S01]  /*6400*/  FMUL.FTZ R8, R17, -1.4426950216293334961 ;  /* 0xbfb8aa3b11087820 */ /* 0x000fe20000410000 */
[----:B------:R-:W-:-:S02]  /*6410*/  HADD2.F32 R18, -RZ, R18.H1_H1 ;  /* 0x30000012ff127230 */ /* 0x000fc40000004100 */
[----:B------:R-:W-:Y:S01]  /*6420*/  FMUL.FTZ R10, R9, -1.4426950216293334961 ;  /* 0xbfb8aa3b090a7820 */ /* 0x000fe20000410000 */
[--C-:B-1----:R-:W-:Y:S02]  /*6430*/  HADD2.F32 R23, -RZ, R12.reuse.H0_H0 ;  /* 0x2000000cff177230 */ /* 0x102fe40000004100 */
[----:B------:R-:W-:Y:S01]  /*6440*/  FMUL.FTZ R5, R16, -1.4426950216293334961 ;  /* 0xbfb8aa3b10057820 */ /* 0x000fe20000410000 */
[--C-:B------:R-:W-:Y:S02]  /*6450*/  HADD2.F32 R26, -RZ, R13.reuse.H0_H0 ;  /* 0x2000000dff1a7230 */ /* 0x100fe40000004100 */
[----:B------:R-:W-:Y:S01]  /*6460*/  FMUL.FTZ R11, R18, -1.4426950216293334961 ;  /* 0xbfb8aa3b120b7820 */ /* 0x000fe20000410000 */
[----:B------:R-:W-:Y:S02]  /*6470*/  HADD2.F32 R24, -RZ, R12.H1_H1 ;  /* 0x3000000cff187230 */ /* 0x000fe40000004100 */
[----:B------:R-:W-:Y:S01]  /*6480*/  FMUL.FTZ R12, R23, -1.4426950216293334961 ;  /* 0xbfb8aa3b170c7820 */ /* 0x000fe20000410000 */
[----:B------:R-:W-:-:S02]  /*6490*/  HADD2.F32 R27, -RZ, R13.H1_H1 ;  /* 0x3000000dff1b7230 */ /* 0x000fc40000004100 */
[----:B------:R-:W-:Y:S01]  /*64a0*/  FMUL.FTZ R13, R26, -1.4426950216293334961 ;  /* 0xbfb8aa3b1a0d7820 */ /* 0x000fe20000410000 */
[--C-:B------:R-:W-:Y:S02]  /*64b0*/  HADD2.F32 R29, -RZ, R14.reuse.H0_H0 ;  /* 0x2000000eff1d7230 */ /* 0x100fe40000004100 */
[----:B------:R-:W-:Y:S01]  /*64c0*/  FMUL.FTZ R25, R24, -1.4426950216293334961 ;  /* 0xbfb8aa3b18197820 */ /* 0x000fe20000410000 */
[----:B------:R-:W-:Y:S02]  /*64d0*/  HADD2.F32 R30, -RZ, R14.H1_H1 ;  /* 0x3000000eff1e7230 */ /* 0x000fe40000004100 */
[----:B------:R-:W-:Y:S01]  /*64e0*/  FMUL.FTZ R28, R27, -1.4426950216293334961 ;  /* 0xbfb8aa3b1b1c7820 */ /* 0x000fe20000410000 */
[--C-:B------:R-:W-:Y:S02]  /*64f0*/  HADD2.F32 R34, -RZ, R15.reuse.H1_H1 ;  /* 0x3000000fff227230 */ /* 0x100fe40000004100 */
[----:B------:R-:W-:Y:S01]  /*6500*/  FMUL.FTZ R14, R29, -1.4426950216293334961 ;  /* 0xbfb8aa3b1d0e7820 */ /* 0x000fe20000410000 */
[----:B------:R-:W-:-:S02]  /*6510*/  HADD2.F32 R31, -RZ, R15.H0_H0 ;  /* 0x2000000fff1f7230 */ /* 0x000fc40000004100 */
[----:B------:R-:W-:Y:S01]  /*6520*/  FMUL.FTZ R15, R30, -1.4426950216293334961 ;  /* 0xbfb8aa3b1e0f7820 */ /* 0x000fe20000410000 */
[----:B------:R-:W0:Y:S01]  /*6530*/  MUFU.EX2 R19, R19 ;  /* 0x0000001300137308 */ /* 0x000e220000000800 */
[----:B------:R-:W-:Y:S01]  /*6540*/  FMUL.FTZ R35, R34, -1.4426950216293334961 ;  /* 0xbfb8aa3b22237820 */ /* 0x000fe20000410000 */
[----:B------:R-:W-:Y:S02]  /*6550*/  FMUL.FTZ R33, R31, -1.4426950216293334961 ;  /* 0xbfb8aa3b1f217820 */ /* 0x000fe40000410000 */
[----:B------:R-:W1:Y:S04]  /*6560*/  MUFU.EX2 R22, R22 ;  /* 0x0000001600167308 */ /* 0x000e680000000800 */
[----:B------:R-:W2:Y:S04]  /*6570*/  MUFU.EX2 R7, R7 ;  /* 0x0000000700077308 */ /* 0x000ea80000000800 */
[----:B------:R-:W3:Y:S01]  /*6580*/  MUFU.EX2 R8, R8 ;  /* 0x0000000800087308 */ /* 0x000ee20000000800 */
[----:B0-----:R-:W-:-:S03]  /*6590*/  FADD.FTZ R19, R19, 1 ;  /* 0x3f80000013137421 */ /* 0x001fc60000010000 */
[----:B------:R-:W0:Y:S01]  /*65a0*/  MUFU.EX2 R5, R5 ;  /* 0x0000000500057308 */ /* 0x000e220000000800 */
[----:B-1----:R-:W-:-:S03]  /*65b0*/  FADD.FTZ R22, R22, 1 ;  /* 0x3f80000016167421 */ /* 0x002fc60000010000 */
[----:B------:R-:W1:Y:S01]  /*65c0*/  MUFU.EX2 R10, R10 ;  /* 0x0000000a000a7308 */ /* 0x000e620000000800 */
[----:B--2---:R-:W-:-:S03]  /*65d0*/  FADD.FTZ R7, R7, 1 ;  /* 0x3f80000007077421 */ /* 0x004fc60000010000 */
[----:B------:R-:W2:Y:S01]  /*65e0*/  MUFU.EX2 R11, R11 ;  /* 0x0000000b000b7308 */ /* 0x000ea20000000800 */
[----:B---3--:R-:W-:-:S03]  /*65f0*/  FADD.FTZ R8, R8, 1 ;  /* 0x3f80000008087421 */ /* 0x008fc60000010000 */
        /* <DEDUP_REMOVED lines=18> */
[----:B------:R-:W0:Y:S01]  /*6720*/  MUFU.RCP R19, R19 ;  /* 0x0000001300137308 */ /* 0x000e220000001000 */
[----:B-1----:R-:W-:Y:S01]  /*6730*/  FADD.FTZ R35, R35, 1 ;  /* 0x3f80000023237421 */ /* 0x002fe20000010000 */
[----:B--2---:R-:W-:-:S06]  /*6740*/  FADD.FTZ R4, R4, 1 ;  /* 0x3f80000004047421 */ /* 0x004fcc0000010000 */
[----:B------:R-:W1:Y:S01]  /*6750*/  MUFU.RCP R22, R22 ;  /* 0x0000001600167308 */ /* 0x000e620000001000 */
[----:B---3--:R-:W-:-:S07]  /*6760*/  FADD.FTZ R33, R33, 1 ;  /* 0x3f80000021217421 */ /* 0x008fce0000010000 */
[----:B------:R-:W2:Y:S01]  /*6770*/  MUFU.RCP R7, R7 ;  /* 0x0000000700077308 */ /* 0x000ea20000001000 */
[----:B0-----:R-:W-:-:S04]  /*6780*/  FMUL.FTZ R20, R20, R19 ;  /* 0x0000001314147220 */ /* 0x001fc80000410000 */
[----:B------:R-:W-:-:S03]  /*6790*/  FMUL.FTZ R20, R20, R49 ;  /* 0x0000003114147220 */ /* 0x000fc60000410000 */
[----:B------:R-:W0:Y:S01]  /*67a0*/  MUFU.RCP R8, R8 ;  /* 0x0000000800087308 */ /* 0x000e220000001000 */
[----:B-1----:R-:W-:-:S04]  /*67b0*/  FMUL.FTZ R21, R21, R22 ;  /* 0x0000001615157220 */ /* 0x002fc80000410000 */
[----:B------:R-:W-:-:S03]  /*67c0*/  FMUL.FTZ R21, R21, R48 ;  /* 0x0000003015157220 */ /* 0x000fc60000410000 */
[----:B------:R-:W1:Y:S01]  /*67d0*/  MUFU.RCP R37, R4 ;  /* 0x0000000400257308 */ /* 0x000e620000001000 */
[----:B--2---:R-:W-:Y:S01]  /*67e0*/  FMUL.FTZ R6, R6, R7 ;  /* 0x0000000706067220 */ /* 0x004fe20000410000 */
[----:B------:R-:W-:Y:S02]  /*67f0*/  F2FP.F16.F32.PACK_AB R19, R21, R20 ;  /* 0x000000141513723e */ /* 0x000fe400000000ff */
[----:B------:R-:W2:Y:S01]  /*6800*/  LDC.64 R20, c[0x0][0x430] ;  /* 0x00010c00ff147b82 */ /* 0x000ea20000000a00 */
[----:B------:R-:W-:-:S03]  /*6810*/  FMUL.FTZ R6, R6, R53 ;  /* 0x0000003506067220 */ /* 0x000fc60000410000 */
[----:B------:R-:W3:Y:S01]  /*6820*/  MUFU.RCP R5, R5 ;  /* 0x0000000500057308 */ /* 0x000ee20000001000 */
[----:B0-----:R-:W-:-:S04]  /*6830*/  FMUL.FTZ R17, R17, R8 ;  /* 0x0000000811117220 */ /* 0x001fc80000410000 */
[----:B------:R-:W-:-:S03]  /*6840*/  FMUL.FTZ R17, R17, R52 ;  /* 0x0000003411117220 */ /* 0x000fc60000410000 */
[----:B------:R-:W0:Y:S01]  /*6850*/  MUFU.RCP R10, R10 ;  /* 0x0000000a000a7308 */ /* 0x000e220000001000 */
[----:B-1----:R-:W-:Y:S01]  /*6860*/  FMUL.FTZ R32, R32, R37 ;  /* 0x0000002520207220 */ /* 0x002fe20000410000 */
[----:B------:R-:W-:-:S03]  /*6870*/  F2FP.F16.F32.PACK_AB R17, R17, R6 ;  /* 0x000000061111723e */ /* 0x000fc600000000ff */
[----:B------:R-:W-:-:S03]  /*6880*/  FMUL.FTZ R32, R32, R55 ;  /* 0x0000003720207220 */ /* 0x000fc60000410000 */
[----:B------:R-:W1:Y:S01]  /*6890*/  MUFU.RCP R11, R11 ;  /* 0x0000000b000b7308 */ /* 0x000e620000001000 */
[----:B---3--:R-:W-:Y:S01]  /*68a0*/  FMUL.FTZ R5, R16, R5 ;  /* 0x0000000510057220 */ /* 0x008fe20000410000 */
[----:B--2---:R-:W-:-:S04]  /*68b0*/  IMAD.WIDE.U32 R2, R20, UR30, R2 ;  /* 0x0000001e14027c25 */ /* 0x004fc8000f8e0002 */
[----:B------:R-:W-:Y:S02]  /*68c0*/  FMUL.FTZ R5, R5, R54 ;  /* 0x0000003605057220 */ /* 0x000fe40000410000 */
[----:B------:R-:W2:Y:S01]  /*68d0*/  MUFU.RCP R12, R12 ;  /* 0x0000000c000c7308 */ /* 0x000ea20000001000 */
[----:B------:R-:W-:Y:S02]  /*68e0*/  IMAD R3, R21, UR30, R3 ;  /* 0x0000001e15037c24 */ /* 0x000fe4000f8e0203 */
[----:B0-----:R-:W-:Y:S01]  /*68f0*/  FMUL.FTZ R4, R9, R10 ;  /* 0x0000000a09047220 */ /* 0x001fe20000410000 */
[----:B------:R-:W-:-:S03]  /*6900*/  F2FP.F16.F32.PACK_AB R16, R5, R32 ;  /* 0x000000200510723e */ /* 0x000fc600000000ff */
[----:B------:R-:W-:Y:S01]  /*6910*/  FMUL.FTZ R4, R4, R51 ;  /* 0x0000003304047220 */ /* 0x000fe20000410000 */
[----:B------:R-:W0:Y:S01]  /*6920*/  MUFU.RCP R13, R13 ;  /* 0x0000000d000d7308 */ /* 0x000e220000001000 */
[----:B-1----:R-:W-:-:S04]  /*6930*/  FMUL.FTZ R7, R18, R11 ;  /* 0x0000000b12077220 */ /* 0x002fc80000410000 */
[----:B------:R-:W-:-:S03]  /*6940*/  FMUL.FTZ R7, R7, R50 ;  /* 0x0000003207077220 */ /* 0x000fc60000410000 */
[----:B------:R-:W1:Y:S01]  /*6950*/  MUFU.RCP R25, R25 ;  /* 0x0000001900197308 */ /* 0x000e620000001000 */
[----:B--2---:R-:W-:Y:S01]  /*6960*/  FMUL.FTZ R8, R23, R12 ;  /* 0x0000000c17087220 */ /* 0x004fe20000410000 */
[----:B------:R-:W-:Y:S01]  /*6970*/  F2FP.F16.F32.PACK_AB R18, R7, R4 ;  /* 0x000000040712723e */ /* 0x000fe200000000ff */
[----:B------:R-:W-:Y:S02]  /*6980*/  BAR.SYNC.DEFER_BLOCKING 0x0 ;  /* 0x0000000000007b1d */ /* 0x000fe40000010000 */
[----:B------:R-:W-:-:S04]  /*6990*/  FMUL.FTZ R8, R8, R47 ;  /* 0x0000002f08087220 */ /* 0x000fc80000410000 */
[----:B------:R-:W2:Y:S01]  /*69a0*/  MUFU.RCP R28, R28 ;  /* 0x0000001c001c7308 */ /* 0x000ea20000001000 */
[----:B0-----:R-:W-:Y:S01]  /*69b0*/  FMUL.FTZ R26, R26, R13 ;  /* 0x0000000d1a1a7220 */ /* 0x001fe20000410000 */
[----:B------:R-:W0:Y:S03]  /*69c0*/  LDC.64 R22, c[0x0][0x438] ;  /* 0x00010e00ff167b82 */ /* 0x000e260000000a00 */
[----:B------:R-:W-:-:S03]  /*69d0*/  FMUL.FTZ R26, R26, R45 ;  /* 0x0000002d1a1a7220 */ /* 0x000fc60000410000 */
[----:B------:R-:W3:Y:S01]  /*69e0*/  MUFU.RCP R14, R14 ;  /* 0x0000000e000e7308 */ /* 0x000ee20000001000 */
[----:B-1----:R-:W-:Y:S02]  /*69f0*/  FMUL.FTZ R9, R24, R25 ;  /* 0x0000001918097220 */ /* 0x002fe40000410000 */
[----:B------:R-:W1:Y:S02]  /*6a00*/  LDC.64 R24, c[0x0][0x490] ;  /* 0x00012400ff187b82 */ /* 0x000e640000000a00 */
[----:B------:R-:W-:-:S03]  /*6a10*/  FMUL.FTZ R9, R9, R46 ;  /* 0x0000002e09097220 */ /* 0x000fc60000410000 */
[----:B------:R-:W4:Y:S01]  /*6a20*/  MUFU.RCP R15, R15 ;  /* 0x0000000f000f7308 */ /* 0x000f220000001000 */
[----:B--2---:R-:W-:Y:S01]  /*6a30*/  FMUL.FTZ R27, R27, R28 ;  /* 0x0000001c1b1b7220 */ /* 0x004fe20000410000 */
[----:B------:R-:W-:Y:S01]  /*6a40*/  F2FP.F16.F32.PACK_AB R4, R9, R8 ;  /* 0x000000080904723e */ /* 0x000fe200000000ff */
[----:B------:R-:W-:Y:S02]  /*6a50*/  STS.128 [R57], R16 ;  /* 0x0000001039007388 */ /* 0x000fe40000000c00 */
        /* <DEDUP_REMOVED lines=8> */
[----:B----4-:R-:W-:-:S04]  /*6ae0*/  FMUL.FTZ R11, R30, R15 ;  /* 0x0000000f1e0b7220 */ /* 0x010fc80000410000 */
[----:B------:R-:W-:Y:S01]  /*6af0*/  FMUL.FTZ R11, R11, R42 ;  /* 0x0000002a0b0b7220 */ /* 0x000fe20000410000 */
[----:B--2---:R-:W-:-:S04]  /*6b00*/  FMUL.FTZ R12, R31, R36 ;  /* 0x000000241f0c7220 */ /* 0x004fc80000410000 */
[----:B------:R-:W-:Y:S01]  /*6b10*/  F2FP.F16.F32.PACK_AB R6, R11, R10 ;  /* 0x0000000a0b06723e */ /* 0x000fe200000000ff */
[----:B------:R-:W-:Y:S01]  /*6b20*/  FMUL.FTZ R12, R12, R41 ;  /* 0x000000290c0c7220 */ /* 0x000fe20000410000 */
[----:B0-----:R-:W-:-:S04]  /*6b30*/  FMUL.FTZ R13, R34, R35 ;  /* 0x00000023220d7220 */ /* 0x001fc80000410000 */
[----:B------:R-:W-:-:S05]  /*6b40*/  FMUL.FTZ R13, R13, R40 ;  /* 0x000000280d0d7220 */ /* 0x000fca0000410000 */
[----:B------:R-:W-:-:S05]  /*6b50*/  F2FP.F16.F32.PACK_AB R7, R13, R12 ;  /* 0x0000000c0d07723e */ /* 0x000fca00000000ff */
[----:B------:R1:W-:Y:S01]  /*6b60*/  STS.128 [R57+0x10], R4 ;  /* 0x0000100439007388 */ /* 0x0003e20000000c00 */
[----:B------:R-:W-:-:S03]  /*6b70*/  NOP ;  /* 0x0000000000007918 */ /* 0x000fc60000000000 */
[----:B------:R-:W0:Y:S04]  /*6b80*/  LDS.128 R8, [R59] ;  /* 0x000000003b087984 */ /* 0x000e280000000c00 */
[----:B------:R-:W2:Y:S01]  /*6b90*/  LDS.128 R12, [R59+0x200] ;  /* 0x000200003b0c7984 */ /* 0x000ea20000000c00 */
[----:B-1----:R-:W-:-:S04]  /*6ba0*/  LEA R4, P0, R2, R24, 0x1 ;  /* 0x0000001802047211 */ /* 0x002fc800078008ff */
[----:B------:R-:W-:-:S03]  /*6bb0*/  LEA.HI.X R5, R2, R25, R3, 0x1, P0 ;  /* 0x0000001902057211 */ /* 0x000fc600000f0c03 */
[----:B------:R-:W-:-:S05]  /*6bc0*/  IMAD.WIDE.U32 R2, R0, 0x10, R4 ;  /* 0x0000001000027825 */ /* 0x000fca00078e0004 */
[----:B0-----:R0:W-:Y:S04]  /*6bd0*/  STG.E.128 desc[UR20][R2.64], R8 ;  /* 0x0000000802007986 */ /* 0x0011e8000c101d14 */
[----:B--2---:R0:W-:Y:S01]  /*6be0*/  STG.E.128 desc[UR20][R2.64+0x200], R12 ;  /* 0x0002000c02007986 */ /* 0x0041e2000c101d14 */
[----:B------:R-:W-:Y:S05]  /*6bf0*/  BRA.U !UP0, `(.L_x_572) ;  /* 0xffffff9908b07547 */ /* 0x000fea000b83ffff */
[----:B------:R-:W-:Y:S05]  /*6c00*/  EXIT ;  /* 0x000000000000794d */ /* 0x000fea0003800000 */
.L_x_573:
        /* <DEDUP_REMOVED lines=15> */
.L_x_5011:


//--------------------- .text._Z25selective_scan_fwd_kernelI32Selective_Scan_fwd_kernel_traitsILi128ELi16ELi1ELb1ELb1ELb1ELb0EN3c104HalfENS1_7complexIfEEEEv13SSMParamsBase --------------------------
	.section	.text._Z25selective_scan_fwd_kernelI32Selective_Scan_fwd_kernel_traitsILi128ELi16ELi1ELb1ELb1ELb1ELb0EN3c104HalfENS1_7complexIfEEEEv13SSMParamsBase,"ax",@progbits
	.align	128
        .global         _Z25selective_scan_fwd_kernelI32Selective_Scan_fwd_kernel_traitsILi128ELi16ELi1ELb1ELb1ELb1ELb0EN3c104HalfENS1_7complexIfEEEEv13SSMParamsBase
        .type           _Z25selective_scan_fwd_kernelI32Selective_Scan_fwd_kernel_traitsILi128ELi16ELi1ELb1ELb1ELb1ELb0EN3c104HalfENS1_7complexIfEEEEv13SSMParamsBase,@function
        .size           _Z25selective_scan_fwd_kernelI32Selective_Scan_fwd_kernel_traitsILi128ELi16ELi1ELb1ELb1ELb1ELb0EN3c104HalfENS1_7complexIfEEEEv13SSMParamsBase,(.L_x_5012 - _Z25selective_scan_fwd_kernelI32Selective_Scan_fwd_kernel_traitsILi128ELi16ELi1ELb1ELb1ELb1ELb0EN3c104HalfENS1_7complexIfEEEEv13SSMParamsBase)
        .other          _Z25selective_scan_fwd_kernelI32Selective_Scan_fwd_kernel_traitsILi128ELi16ELi1ELb1ELb1ELb1ELb0EN3c104HalfENS1_7complexIfEEEEv13SSMParamsBase,@"STO_CUDA_ENTRY STV_DEFAULT"
_Z25selective_scan_fwd_kernelI32Selective_Scan_fwd_kernel_traitsILi128ELi16ELi1ELb1ELb1ELb1ELb0EN3c104HalfENS1_7complexIfEEEEv13SSMParamsBase:
.text._Z25selective_scan_fwd_kernelI32Selective_Scan_fwd_kernel_traitsILi128ELi16ELi1ELb1ELb1ELb1ELb0EN3c104HalfENS1_7complexIfEEEEv13SSMParamsBase:
        /* <DEDUP_REMOVED lines=10> */
[----:B------:R-:W1:Y:S03]  /*00a0*/  LDCU UR34, c[0x0][0x394] ;  /* 0x00007280ff2277ac */ /* 0x000e660008000800 */
[----:B------:R-:W-:Y:S01]  /*00b0*/  UISETP.NE.AND.EX UP1, UPT, UR5, URZ, UPT, UP1 ;  /* 0x000000ff0500728c */ /* 0x000fe2000bf25310 */
[----:B---3--:R-:W-:Y:S01]  /*00c0*/  MOV R0, UR26 ;  /* 0x0000001a00007c02 */ /* 0x008fe20008000f00 */
[----:B------:R-:W3:Y:S04]  /*00d0*/  LDCU.64 UR30, c[0x0][0x3e8] ;  /* 0x00007d00ff1e77ac */ /* 0x000ee80008000a00 */
[----:B------:R-:W-:Y:S01]  /*00e0*/  PLOP3.LUT P1, PT, PT, PT, UP1, 0x80, 0x8 ;  /* 0x000000000008781c */ /* 0x000fe20003f2f018 */
[----:B----4-:R-:W-:Y:S01]  /*00f0*/  UISETP.NE.U32.AND UP0, UPT, UR10, URZ, UPT ;  /* 0x000000ff0a00728c */ /* 0x010fe2000bf05070 */
[----:B------:R-:W4:Y:S03]  /*0100*/  LDCU.64 UR32, c[0x0][0x3c8] ;  /* 0x00007900ff2077ac */ /* 0x000f260008000a00 */
[----:B--2---:R-:W-:Y:S01]  /*0110*/  @UP1 ULEA UR4, UP3, UR12, UR4, 0x2 ;  /* 0x000000040c041291 */ /* 0x004fe2000f8610ff */
[----:B------:R-:W-:Y:S01]  /*0120*/  IABS R0, R0 ;  /* 0x0000000000007213 */ /* 0x000fe20000000000 */
[----:B------:R-:W-:-:S02]  /*0130*/  UISETP.NE.AND.EX UP0, UPT, UR11, URZ, UPT, UP0 ;  /* 0x000000ff0b00728c */ /* 0x000fc4000bf05300 */
[----:B------:R-:W-:Y:S02]  /*0140*/  @UP1 ULEA.HI.X UR5, UR12, UR5, URZ, 0x2, UP3 ;  /* 0x000000050c051291 */ /* 0x000fe400098f14ff */
[----:B------:R-:W-:Y:S02]  /*0150*/  MOV R4, UR4 ;  /* 0x0000000400047c02 */ /* 0x000fe40008000f00 */
[----:B------:R-:W-:Y:S02]  /*0160*/  R2UR UR22, R0 ;  /* 0x00000000001672ca */ /* 0x000fe400000e0000 */
[----:B------:R-:W-:Y:S02]  /*0170*/  MOV R5, UR5 ;  /* 0x0000000500057c02 */ /* 0x000fe40008000f00 */
[----:B------:R-:W-:Y:S01]  /*0180*/  PLOP3.LUT P0, PT, PT, PT, UP0, 0x80, 0x8 ;  /* 0x000000000008781c */ /* 0x000fe20003f0f008 */
[----:B------:R-:W-:Y:S02]  /*0190*/  @UP0 ULEA UR10, UP2, UR12, UR10, 0x2 ;  /* 0x0000000a0c0a0291 */ /* 0x000fe4000f8410ff */
[----:B0-----:R-:W5:Y:S02]  /*01a0*/  @P1 LDG.E R4, desc[UR24][R4.64] ;  /* 0x0000001804041981 */ /* 0x001f64000c1e1900 */
[----:B------:R-:W-:-:S02]  /*01b0*/  @UP0 ULEA.HI.X UR11, UR12, UR11, URZ, 0x2, UP2 ;  /* 0x0000000b0c0b0291 */ /* 0x000fc400090f14ff */
[----:B------:R-:W-:Y:S02]  /*01c0*/  MOV R2, UR10 ;  /* 0x0000000a00027c02 */ /* 0x000fe40008000f00 */
[----:B------:R-:W0:Y:S02]  /*01d0*/  I2F.RP R0, UR22 ;  /* 0x0000001600007d06 */ /* 0x000e240008209400 */
[----:B------:R-:W-:-:S05]  /*01e0*/  MOV R3, UR11 ;  /* 0x0000000b00037c02 */ /* 0x000fca0008000f00 */
[----:B------:R2:W5:Y:S01]  /*01f0*/  @P0 LDG.E R2, desc[UR24][R2.64] ;  /* 0x0000001802020981 */ /* 0x000562000c1e1900 */
[----:B0-----:R-:W0:Y:S02]  /*0200*/  MUFU.RCP R0, R0 ;  /* 0x0000000000007308 */ /* 0x001e240000001000 */
[----:B0-----:R-:W-:-:S06]  /*0210*/  IADD3 R6, PT, PT, R0, 0xffffffe, RZ ;  /* 0x0ffffffe00067810 */ /* 0x001fcc0007ffe0ff */
[----:B------:R-:W0:Y:S01]  /*0220*/  F2I.FTZ.U32.TRUNC.NTZ R6, R6 ;  /* 0x0000000600067305 */ /* 0x000e22000021f000 */
[----:B--2---:R-:W-:Y:S02]  /*0230*/  IABS R3, R7 ;  /* 0x0000000700037213 */ /* 0x004fe40000000000 */
[----:B0-----:R-:W-:Y:S02]  /*0240*/  R2UR UR5, R6 ;  /* 0x00000000060572ca */ /* 0x001fe400000e0000 */
[----:B------:R-:W-:Y:S01]  /*0250*/  R2UR UR13, R3 ;  /* 0x00000000030d72ca */ /* 0x000fe200000e0000 */
[----:B------:R-:W-:-:S10]  /*0260*/  UMOV UR4, URZ ;  /* 0x000000ff00047c82 */ /* 0x000fd40008000000 */
[----:B------:R-:W-:-:S04]  /*0270*/  UIADD3 UR6, UPT, UPT, URZ, -UR5, URZ ;  /* 0x80000005ff067290 */ /* 0x000fc8000fffe0ff */
[----:B------:R-:W-:Y:S01]  /*0280*/  UIMAD UR6, UR6, UR22, URZ ;  /* 0x00000016060672a4 */ /* 0x000fe2000f8e02ff */
[----:B------:R-:W0:Y:S03]  /*0290*/  S2UR UR10, SR_CTAID.X ;  /* 0x00000000000a79c3 */ /* 0x000e260000002500 */
[----:B------:R-:W-:-:S04]  /*02a0*/  UIMAD.WIDE.U32 UR4, UR5, UR6, UR4 ;  /* 0x00000006050472a5 */ /* 0x000fc8000f8e0004 */
[----:B------:R-:W-:-:S07]  /*02b0*/  UIMAD.WIDE.U32 UR14, UR5, UR13, URZ ;  /* 0x0000000d050e72a5 */ /* 0x000fce000f8e00ff */
[----:B------:R-:W-:Y:S01]  /*02c0*/  UMOV UR11, UR15 ;  /* 0x0000000f000b7c82 */ /* 0x000fe20008000000 */
[----:B------:R-:W2:Y:S01]  /*02d0*/  LDCU.128 UR4, c[0x0][0x400] ;  /* 0x00008000ff0477ac */ /* 0x000ea20008000c00 */
[----:B------:R-:W-:-:S04]  /*02e0*/  UIADD3 UR20, UPT, UPT, -UR11, URZ, URZ ;  /* 0x000000ff0b147290 */ /* 0x000fc8000fffe1ff */
[----:B------:R-:W-:-:S04]  /*02f0*/  UIMAD UR13, UR22, UR20, UR13 ;  /* 0x00000014160d72a4 */ /* 0x000fc8000f8e020d */
[----:B------:R-:W-:Y:S02]  /*0300*/  UISETP.GT.U32.AND UP2, UPT, UR22, UR13, UPT ;  /* 0x0000000d1600728c */ /* 0x000fe4000bf44070 */
[----:B0-----:R-:W-:Y:S01]  /*0310*/  UIMAD.WIDE.U32 UR14, UR10, UR16, URZ ;  /* 0x000000100a0e72a5 */ /* 0x001fe2000f8e00ff */
[----:B------:R-:W0:Y:S03]  /*0320*/  LDCU.64 UR20, c[0x0][0x3d0] ;  /* 0x00007a00ff1477ac */ /* 0x000e260008000a00 */
[----:B------:R-:W-:-:S05]  /*0330*/  UIMAD UR15, UR10, UR17, UR15 ;  /* 0x000000110a0f72a4 */ /* 0x000fca000f8e020f */
[----:B------:R-:W-:Y:S02]  /*0340*/  @!UP2 UIADD3 UR13, UPT, UPT, UR13, -UR22, URZ ;  /* 0x800000160d0da290 */ /* 0x000fe4000fffe0ff */
[----:B------:R-:W-:Y:S02]  /*0350*/  UIMAD.WIDE.U32 UR16, UR12, UR18, UR14 ;  /* 0x000000120c1072a5 */ /* 0x000fe4000f8e000e */
[----:B--2---:R-:W-:Y:S02]  /*0360*/  UIMAD.WIDE.U32 UR14, UR10, UR4, URZ ;  /* 0x000000040a0e72a5 */ /* 0x004fe4000f8e00ff */
[----:B------:R-:W-:Y:S02]  /*0370*/  UISETP.GE.U32.AND UP1, UPT, UR13, UR22, UPT ;  /* 0x000000160d00728c */ /* 0x000fe4000bf26070 */
[----:B------:R-:W-:Y:S02]  /*0380*/  ULOP3.LUT UR4, UR12, UR26, URZ, 0x3c, !UPT ;  /* 0x0000001a0c047292 */ /* 0x000fe4000f8e3cff */
[----:B------:R-:W-:Y:S01]  /*0390*/  @!UP2 UIADD3 UR11, UPT, UPT, UR11, 0x1, URZ ;  /* 0x000000010b0ba890 */ /* 0x000fe2000fffe0ff */
[----:B------:R-:W2:Y:S01]  /*03a0*/  LDCU.64 UR22, c[0x0][0x3b0] ;  /* 0x00007600ff1677ac */ /* 0x000ea20008000a00 */
[----:B------:R-:W-:-:S02]  /*03b0*/  UISETP.GE.AND UP2, UPT, UR4, URZ, UPT ;  /* 0x000000ff0400728c */ /* 0x000fc4000bf46270 */
[----:B------:R-:W-:-:S03]  /*03c0*/  UISETP.NE.AND UP0, UPT, UR26, URZ, UPT ;  /* 0x000000ff1a00728c */ /* 0x000fc6000bf05270 */
[----:B------:R-:W-:Y:S02]  /*03d0*/  @UP1 UIADD3 UR11, UPT, UPT, UR11, 0x1, URZ ;  /* 0x000000010b0b1890 */ /* 0x000fe4000fffe0ff */
[----:B-1----:R-:W-:Y:S02]  /*03e0*/  UISETP.GE.AND UP1, UPT, UR34, 0x1, UPT ;  /* 0x000000012200788c */ /* 0x002fe4000bf26270 */
[----:B------:R-:W-:Y:S02]  /*03f0*/  UIMAD UR15, UR10, UR5, UR15 ;  /* 0x000000050a0f72a4 */ /* 0x000fe4000f8e020f */
[----:B------:R-:W-:Y:S02]  /*0400*/  UIMAD UR29, UR12, UR19, UR17 ;  /* 0x000000130c1d72a4 */ /* 0x000fe4000f8e0211 */
[----:B------:R-:W-:Y:S01]  /*0410*/  @!UP2 UIADD3 UR11, UPT, UPT, -UR11, URZ, URZ ;  /* 0x000000ff0b0ba290 */ /* 0x000fe2000fffe1ff */
[----:B------:R-:W-:Y:S01]  /*0420*/  PLOP3.LUT P2, PT, PT, PT, UP1, 0x80, 0x8 ;  /* 0x000000000008781c */ /* 0x000fe20003f4f018 */
[----:B------:R-:W-:-:S02]  /*0430*/  UIMAD.WIDE.U32 UR18, UR12, UR6, UR14 ;  /* 0x000000060c1272a5 */ /* 0x000fc4000f8e000e */
[----:B------:R-:W-:Y:S02]  /*0440*/  @!UP0 ULOP3.LUT UR11, URZ, UR26, URZ, 0x33, !UPT ;  /* 0x0000001aff0b8292 */ /* 0x000fe4000f8e33ff */
[----:B0-----:R-:W-:Y:S02]  /*0450*/  UIMAD.WIDE.U32 UR14, UR10, UR20, URZ ;  /* 0x000000140a0e72a5 */ /* 0x001fe4000f8e00ff */
[----:B------:R-:W-:Y:S02]  /*0460*/  USHF.R.S32.HI UR13, URZ, 0x1f, UR11 ;  /* 0x0000001fff0d7899 */ /* 0x000fe4000801140b */
[----:B------:R-:W-:Y:S02]  /*0470*/  UIMAD UR15, UR10, UR21, UR15 ;  /* 0x000000150a0f72a4 */ /* 0x000fe4000f8e020f */
[----:B--2---:R-:W-:Y:S02]  /*0480*/  UIMAD.WIDE.U32 UR20, UR10, UR22, URZ ;  /* 0x000000160a1472a5 */ /* 0x004fe4000f8e00ff */
[----:B---3--:R-:W-:-:S02]  /*0490*/  UIMAD UR28, UR13, UR30, URZ ;  /* 0x0000001e0d1c72a4 */ /* 0x008fc4000f8e02ff */
[----:B------:R-:W-:Y:S02]  /*04a0*/  UIMAD UR26, UR10, UR23, UR21 ;  /* 0x000000170a1a72a4 */ /* 0x000fe4000f8e0215 */
[----:B------:R-:W-:Y:S02]  /*04b0*/  UIMAD.WIDE.U32 UR22, UR11, UR30, UR14 ;  /* 0x0000001e0b1672a5 */ /* 0x000fe4000f8e000e */
[----:B------:R-:W-:Y:S02]  /*04c0*/  UIMAD UR27, UR12, UR7, UR19 ;  /* 0x000000070c1b72a4 */ /* 0x000fe4000f8e0213 */
[----:B------:R-:W-:Y:S01]  /*04d0*/  UIMAD UR30, UR11, UR31, UR28 ;  /* 0x0000001f0b1e72a4 */ /* 0x000fe2000f8e021c */
[----:B------:R-:W0:Y:S01]  /*04e0*/  LDCU.128 UR4, c[0x0][0x460] ;  /* 0x00008c00ff0477ac */ /* 0x000e220008000c00 */
[----:B------:R-:W1:Y:S02]  /*04f0*/  LDCU UR31, c[0x0][0x384] ;  /* 0x00007080ff1f77ac */ /* 0x000e640008000800 */
[----:B01--4-:R-:W-:Y:S08]  /*0500*/  @!P2 EXIT ;  /* 0x000000000000a94d */ /* 0x013ff00003800000 */
[----:B------:R-:W0:Y:S01]  /*0510*/  S2R R32, SR_TID.X ;  /* 0x0000000000207919 */ /* 0x000e220000002100 */
[----:B------:R-:W-:Y:S01]  /*0520*/  ULEA UR28, UP0, UR16, UR4, 0x1 ;  /* 0x00000004101c7291 */ /* 0x000fe2000f8008ff */
[----:B------:R-:W1:Y:S03]  /*0530*/  LDCU.64 UR14, c[0x0][0x448] ;  /* 0x00008900ff0e77ac */ /* 0x000e660008000a00 */
[----:B------:R-:W-:Y:S02]  /*0540*/  ULEA.HI.X UR29, UR16, UR5, UR29, 0x1, UP0 ;  /* 0x00000005101d7291 */ /* 0x000fe400080f0c1d */
[----:B------:R-:W-:Y:S01]  /*0550*/  ULEA UR16, UP0, UR22, UR8, 0x1 ;  /* 0x0000000816107291 */ /* 0x000fe2000f8008ff */
[----:B------:R-:W2:Y:S01]  /*0560*/  S2UR UR8, SR_CgaCtaId ;  /* 0x00000000000879c3 */ /* 0x000ea20000008800 */
[----:B------:R-:W3:Y:S01]  /*0570*/  LDCU UR35, c[0x0][0x38c] ;  /* 0x00007180ff2377ac */ /* 0x000ee20008000800 */
[----:B------:R-:W-:-:S02]  /*0580*/  ULEA UR21, UP1, UR18, UR6, 0x1 ;  /* 0x0000000612157291 */ /* 0x000fc4000f8208ff */
[----:B------:R-:W-:Y:S02]  /*0590*/  UIADD3 UR17, UPT, UPT, UR23, UR30, URZ ;  /* 0x0000001e17117290 */ /* 0x000fe4000fffe0ff */
[----:B------:R-:W-:Y:S01]  /*05a0*/  UIMAD UR13, UR13, UR32, URZ ;  /* 0x000000200d0d72a4 */ /* 0x000fe2000f8e02ff */
[----:B------:R-:W-:Y:S01]  /*05b0*/  UMOV UR4, URZ ;  /* 0x000000ff00047c82 */ /* 0x000fe20008000000 */
[----:B------:R-:W-:Y:S01]  /*05c0*/  UMOV UR5, URZ ;  /* 0x000000ff00057c82 */ /* 0x000fe20008000000 */
[----:B------:R-:W-:Y:S01]  /*05d0*/  ULEA.HI.X UR23, UR18, UR7, UR27, 0x1, UP1 ;  /* 0x0000000712177291 */ /* 0x000fe200088f0c1b */
[----:B-----5:R-:W-:Y:S01]  /*05e0*/  @P0 R2UR UR4, R2 ;  /* 0x00000000020402ca */ /* 0x020fe200000e0000 */
[----:B------:R-:W-:Y:S01]  /*05f0*/  UMOV UR6, UR20 ;  /* 0x0000001400067c82 */ /* 0x000fe20008000000 */
[----:B------:R-:W-:Y:S01]  /*0600*/  @P1 R2UR UR5, R4 ;  /* 0x00000000040512ca */ /* 0x000fe200000e0000 */
[----:B------:R-:W-:Y:S01]  /*0610*/  UMOV UR7, UR26 ;  /* 0x0000001a00077c82 */ /* 0x000fe20008000000 */
[----:B------:R-:W-:-:S02]  /*0620*/  UIMAD UR13, UR11, UR33, UR13 ;  /* 0x000000210b0d72a4 */ /* 0x000fc4000f8e020d */
[----:B------:R-:W-:Y:S01]  /*0630*/  UIMAD.WIDE.U32 UR6, UR11, UR32, UR6 ;  /* 0x000000200b0672a5 */ /* 0x000fe2000f8e0006 */
[C---:B0-----:R-:W-:Y:S01]  /*0640*/  SHF.L.U32 R0, R32.reuse, 0x1, RZ ;  /* 0x0000000120007819 */ /* 0x041fe200000006ff */
[----:B------:R-:W-:Y:S01]  /*0650*/  UIMAD UR10, UR10, UR31, UR12 ;  /* 0x0000001f0a0a72a4 */ /* 0x000fe2000f8e020c */
[----:B------:R-:W-:Y:S01]  /*0660*/  LOP3.LUT R32, R32, 0x1f, RZ, 0xc0, !PT ;  /* 0x0000001f20207812 */ /* 0x000fe200078ec0ff */
[----:B------:R-:W-:Y:S01]  /*0670*/  ULEA.HI.X UR17, UR22, UR9, UR17, 0x1, UP0 ;  /* 0x0000000916117291 */ /* 0x000fe200080f0c11 */
[----:B------:R-:W-:Y:S01]  /*0680*/  LOP3.LUT R7, R0, 0x7c0, RZ, 0xc0, !PT ;  /* 0x000007c000077812 */ /* 0x000fe200078ec0ff */
[----:B-1----:R-:W-:Y:S02]  /*0690*/  ULEA UR18, UP0, UR6, UR14, 0x1 ;  /* 0x0000000e06127291 */ /* 0x002fe4000f8008ff */
[----:B------:R-:W-:Y:S01]  /*06a0*/  UIADD3 UR19, UPT, UPT, UR7, UR13, URZ ;  /* 0x0000000d07137290 */ /* 0x000fe2000fffe0ff */
[----:B------:R-:W-:Y:S01]  /*06b0*/  LOP3.LUT R9, R7, R32, RZ, 0xfc, !PT ;  /* 0x0000002007097212 */ /* 0x000fe200078efcff */
[----:B------:R-:W-:Y:S01]  /*06c0*/  UIMAD UR10, UR10, UR34, URZ ;  /* 0x000000220a0a72a4 */ /* 0x000fe2000f8e02ff */
[----:B------:R-:W-:Y:S01]  /*06d0*/  UMOV UR7, 0x400 ;  /* 0x0000040000077882 */ /* 0x000fe20000000000 */
[----:B------:R-:W-:Y:S01]  /*06e0*/  ULEA.HI.X UR19, UR6, UR15, UR19, 0x1, UP0 ;  /* 0x0000000f06137291 */ /* 0x000fe200080f0c13 */
[----:B------:R-:W-:Y:S01]  /*06f0*/  UMOV UR20, UR21 ;  /* 0x0000001500147c82 */ /* 0x000fe20008000000 */
[----:B---3--:R-:W-:Y:S01]  /*0700*/  UIMAD UR10, UR10, UR35, URZ ;  /* 0x000000230a0a72a4 */ /* 0x008fe2000f8e02ff */
[----:B------:R-:W-:Y:S01]  /*0710*/  UMOV UR11, UR28 ;  /* 0x0000001c000b7c82 */ /* 0x000fe20008000000 */
[----:B------:R-:W-:Y:S01]  /*0720*/  UMOV UR6, URZ ;  /* 0x000000ff00067c82 */ /* 0x000fe20008000000 */
[----:B--2---:R-:W-:Y:S01]  /*0730*/  ULEA UR12, UR8, UR7, 0x18 ;  /* 0x00000007080c7291 */ /* 0x004fe2000f8ec0ff */
[----:B------:R-:W-:Y:S01]  /*0740*/  UMOV UR22, UR29 ;  /* 0x0000001d00167c82 */ /* 0x000fe20008000000 */
[----:B------:R-:W-:-:S10]  /*0750*/  UMOV UR21, UR23 ;  /* 0x0000001700157c82 */ /* 0x000fd40008000000 */
.L_x_613:
[----:B------:R-:W-:Y:S01]  /*0760*/  BAR.SYNC.DEFER_BLOCKING 0x0 ;  /* 0x0000000000007b1d */ /* 0x000fe20000010000 */
[----:B0-----:R-:W-:Y:S02]  /*0770*/  MOV R2, UR11 ;  /* 0x0000000b00027c02 */ /* 0x001fe40008000f00 */
[----:B------:R-:W-:-:S03]  /*0780*/  MOV R3, UR22 ;  /* 0x0000001600037c02 */ /* 0x000fc60008000f00 */
[----:B------:R-:W-:-:S05]  /*0790*/  IMAD.WIDE.U32 R2, R9, 0x10, R2 ;  /* 0x0000001009027825 */ /* 0x000fca00078e0002 */
[----:B------:R-:W2:Y:S04]  /*07a0*/  LDG.E.128 R12, desc[UR24][R2.64] ;  /* 0x00000018020c7981 */ /* 0x000ea8000c1e1d00 */
[----:B------:R-:W3:Y:S01]  /*07b0*/  LDG.E.128 R24, desc[UR24][R2.64+0x200] ;  /* 0x0002001802187981 */ /* 0x000ee2000c1e1d00 */
[----:B------:R-:W-:Y:S02]  /*07c0*/  MOV R4, UR20 ;  /* 0x0000001400047c02 */ /* 0x000fe40008000f00 */
[----:B------:R-:W-:Y:S01]  /*07d0*/  MOV R5, UR21 ;  /* 0x0000001500057c02 */ /* 0x000fe20008000f00 */
[----:B------:R-:W0:Y:S02]  /*07e0*/  S2R R52, SR_LANEID ;  /* 0x0000000000347919 */ /* 0x000e240000000000 */
[----:B------:R-:W-:Y:S01]  /*07f0*/  IMAD.WIDE.U32 R4, R9, 0x10, R4 ;  /* 0x0000001009047825 */ /* 0x000fe200078e0004 */
[----:B0-----:R-:W-:-:S04]  /*0800*/  IADD3 R7, PT, PT, R7, R52, RZ ;  /* 0x0000003407077210 */ /* 0x001fc80007ffe0ff */
[----:B------:R-:W-:-:S04]  /*0810*/  LEA R50, R7, UR12, 0x4 ;  /* 0x0000000c07327c11 */ /* 0x000fc8000f8e20ff */
[----:B------:R-:W-:Y:S01]  /*0820*/  LEA R69, R52, R50, 0x4 ;  /* 0x0000003234457211 */ /* 0x000fe200078e20ff */
[----:B------:R-:W0:Y:S01]  /*0830*/  LDCU.U8 UR7, c[0x0][0x39e] ;  /* 0x000073c0ff0777ac */ /* 0x000e220008000000 */
[----:B------:R-:W-:Y:S04]  /*0840*/  STL [R1+0x4], R50 ;  /* 0x0000043201007387 */ /* 0x000fe80000100800 */
        /* <DEDUP_REMOVED lines=8> */
[----:B------:R-:W-:Y:S03]  /*08d0*/  BSSY.RECONVERGENT B0, `(.L_x_574) ;  /* 0x000003b000007945 */ /* 0x000fe60003800200 */
[----:B--2---:R-:W-:Y:S04]  /*08e0*/  STS.128 [R50], R28 ;  /* 0x0000001c32007388 */ /* 0x004fe80000000c00 */
[----:B---3--:R-:W-:Y:S01]  /*08f0*/  STS.128 [R50+0x200], R36 ;  /* 0x0002002432007388 */ /* 0x008fe20000000c00 */
[----:B------:R-:W-:-:S03]  /*0900*/  NOP ;  /* 0x0000000000007918 */ /* 0x000fc60000000000 */
[----:B------:R-:W1:Y:S04]  /*0910*/  LDS.128 R8, [R69] ;  /* 0x0000000045087984 */ /* 0x000e680000000c00 */
[----:B------:R2:W3:Y:S01]  /*0920*/  LDS.128 R12, [R69+0x10] ;  /* 0x00001000450c7984 */ /* 0x0004e20000000c00 */
[--C-:B-1----:R-:W-:Y:S02]  /*0930*/  HADD2.F32 R0, -RZ, R8.reuse.H0_H0 ;  /* 0x20000008ff007230 */ /* 0x102fe40000004100 */
[----:B------:R-:W-:Y:S02]  /*0940*/  HADD2.F32 R2, -RZ, R8.H1_H1 ;  /* 0x30000008ff027230 */ /* 0x000fe40000004100 */
[--C-:B------:R-:W-:Y:S02]  /*0950*/  HADD2.F32 R3, -RZ, R9.reuse.H0_H0 ;  /* 0x20000009ff037230 */ /* 0x100fe40000004100 */
[----:B------:R-:W-:Y:S01]  /*0960*/  FADD.FTZ R0, R0, UR5 ;  /* 0x0000000500007e21 */ /* 0x000fe20008010000 */
[----:B------:R-:W-:-:S02]  /*0970*/  HADD2.F32 R9, -RZ, R9.H1_H1 ;  /* 0x30000009ff097230 */ /* 0x000fc40000004100 */
[----:B------:R-:W-:Y:S01]  /*0980*/  FADD.FTZ R2, R2, UR5 ;  /* 0x0000000502027e21 */ /* 0x000fe20008010000 */
[--C-:B------:R-:W-:Y:S02]  /*0990*/  HADD2.F32 R5, -RZ, R10.reuse.H0_H0 ;  /* 0x2000000aff057230 */ /* 0x100fe40000004100 */
[----:B------:R-:W-:Y:S01]  /*09a0*/  FADD.FTZ R3, R3, UR5 ;  /* 0x0000000503037e21 */ /* 0x000fe20008010000 */
[----:B------:R-:W-:Y:S01]  /*09b0*/  FSETP.GTU.FTZ.AND P0, PT, R0, 20, PT ;  /* 0x41a000000000780b */ /* 0x000fe20003f1c000 */
[----:B------:R-:W-:Y:S02]  /*09c0*/  HADD2.F32 R6, -RZ, R10.H1_H1 ;  /* 0x3000000aff067230 */ /* 0x000fe40000004100 */
[----:B------:R-:W-:Y:S01]  /*09d0*/  FADD.FTZ R4, R9, UR5 ;  /* 0x0000000509047e21 */ /* 0x000fe20008010000 */
[----:B------:R-:W-:Y:S01]  /*09e0*/  FADD.FTZ R5, R5, UR5 ;  /* 0x0000000505057e21 */ /* 0x000fe20008010000 */
[----:B0-----:R-:W-:Y:S01]  /*09f0*/  ISETP.EQ.OR P0, PT, RZ, UR7, P0 ;  /* 0x00000007ff007c0c */ /* 0x001fe20008702670 */
        /* <DEDUP_REMOVED lines=40> */
.L_x_575:
[----:B------:R-:W-:Y:S05]  /*0c80*/  BSYNC.RECONVERGENT B0 ;  /* 0x0000000000007941 */ /* 0x000fea0003800200 */
.L_x_574:
[----:B------:R-:W-:Y:S01]  /*0c90*/  HADD2.F32 R8, -RZ, R11.H1_H1 ;  /* 0x3000000bff087230 */ /* 0x000fe20000004100 */
        /* <DEDUP_REMOVED lines=34> */
.L_x_577:
[----:B------:R-:W-:Y:S05]  /*0ec0*/  BSYNC.RECONVERGENT B0 ;  /* 0x0000000000007941 */ /* 0x000fea0003800200 */
.L_x_576:
        /* <DEDUP_REMOVED lines=37> */
.L_x_579:
[----:B------:R-:W-:Y:S05]  /*1120*/  BSYNC.RECONVERGENT B0 ;  /* 0x0000000000007941 */ /* 0x000fea0003800200 */
.L_x_578:
        /* <DEDUP_REMOVED lines=35> */
.L_x_581:
[----:B------:R-:W-:Y:S05]  /*1360*/  BSYNC.RECONVERGENT B0 ;  /* 0x0000000000007941 */ /* 0x000fea0003800200 */
.L_x_580:
        /* <DEDUP_REMOVED lines=37> */
.L_x_583:
[----:B------:R-:W-:Y:S05]  /*15c0*/  BSYNC.RECONVERGENT B0 ;  /* 0x0000000000007941 */ /* 0x000fea0003800200 */
.L_x_582:
        /* <DEDUP_REMOVED lines=35> */
.L_x_585:
[----:B------:R-:W-:Y:S05]  /*1800*/  BSYNC.RECONVERGENT B0 ;  /* 0x0000000000007941 */ /* 0x000fea0003800200 */
.L_x_584:
        /* <DEDUP_REMOVED lines=37> */
.L_x_587:
[----:B------:R-:W-:Y:S05]  /*1a60*/  BSYNC.RECONVERGENT B0 ;  /* 0x0000000000007941 */ /* 0x000fea0003800200 */
.L_x_586:
        /* <DEDUP_REMOVED lines=35> */
.L_x_589:
[----:B------:R-:W-:Y:S05]  /*1ca0*/  BSYNC.RECONVERGENT B0 ;  /* 0x0000000000007941 */ /* 0x000fea0003800200 */
.L_x_588:
[----:B------:R-:W-:Y:S01]  /*1cb0*/  ISETP.EQ.OR P4, PT, RZ, UR7, P4 ;  /* 0x00000007ff007c0c */ /* 0x000fe2000a782670 */
[--C-:B------:R-:W-:Y:S01]  /*1cc0*/  HADD2.F32 R24, -RZ, R15.reuse.H0_H0 ;  /* 0x2000000fff187230 */ /* 0x100fe20000004100 */
[----:B------:R-:W-:Y:S01]  /*1cd0*/  BSSY.RECONVERGENT B0, `(.L_x_590) ;  /* 0x0000025000007945 */ /* 0x000fe20003800200 */
[----:B------:R-:W-:Y:S01]  /*1ce0*/  HADD2.F32 R27, -RZ, R15.H1_H1 ;  /* 0x3000000fff1b7230 */ /* 0x000fe20000004100 */
[----:B------:R-:W-:Y:S01]  /*1cf0*/  FSETP.GTU.FTZ.AND P1, PT, R14, 20, PT ;  /* 0x41a000000e00780b */ /* 0x000fe20003f3c000 */
[----:B------:R-:W-:Y:S01]  /*1d00*/  HADD2.F32 R33, -RZ, R16.H0_H0 ;  /* 0x20000010ff217230 */ /* 0x000fe20000004100 */
[----:B------:R-:W-:Y:S01]  /*1d10*/  ISETP.EQ.OR P5, PT, RZ, UR7, P5 ;  /* 0x00000007ff007c0c */ /* 0x000fe2000afa2670 */
[----:B------:R-:W-:-:S06]  /*1d20*/  FADD.FTZ R15, R24, UR5 ;  /* 0x00000005180f7e21 */ /* 0x000fcc0008010000 */
        /* <DEDUP_REMOVED lines=31> */
.L_x_591:
[----:B------:R-:W-:Y:S05]  /*1f20*/  BSYNC.RECONVERGENT B0 ;  /* 0x0000000000007941 */ /* 0x000fea0003800200 */
.L_x_590:
[----:B------:R-:W-:Y:S01]  /*1f30*/  BSSY.RECONVERGENT B0, `(.L_x_592) ;  /* 0x0000027000007945 */ /* 0x000fe20003800200 */
[----:B------:R-:W-:Y:S01]  /*1f40*/  HADD2.F32 R35, -RZ, R16.H1_H1 ;  /* 0x30000010ff237230 */ /* 0x000fe20000004100 */
[----:B------:R-:W-:Y:S01]  /*1f50*/  FSETP.GTU.FTZ.AND P4, PT, R15, 20, PT ;  /* 0x41a000000f00780b */ /* 0x000fe20003f9c000 */
[--C-:B------:R-:W-:Y:S02]  /*1f60*/  HADD2.F32 R34, -RZ, R17.reuse.H0_H0 ;  /* 0x20000011ff227230 */ /* 0x100fe40000004100 */
[----:B------:R-:W-:Y:S01]  /*1f70*/  FADD.FTZ R16, R27, UR5 ;  /* 0x000000051b107e21 */ /* 0x000fe20008010000 */
[----:B------:R-:W-:Y:S02]  /*1f80*/  HADD2.F32 R37, -RZ, R17.H1_H1 ;  /* 0x30000011ff257230 */ /* 0x000fe40000004100 */
[--C-:B------:R-:W-:Y:S02]  /*1f90*/  HADD2.F32 R36, -RZ, R18.reuse.H0_H0 ;  /* 0x20000012ff247230 */ /* 0x100fe40000004100 */
        /* <DEDUP_REMOVED lines=32> */
.L_x_593:
[----:B------:R-:W-:Y:S05]  /*21a0*/  BSYNC.RECONVERGENT B0 ;  /* 0x0000000000007941 */ /* 0x000fea0003800200 */
.L_x_592:
[----:B------:R-:W-:Y:S01]  /*21b0*/  ISETP.EQ.OR P3, PT, RZ, UR7, P3 ;  /* 0x00000007ff007c0c */ /* 0x000fe20009f62670 */
[----:B------:R-:W-:Y:S01]  /*21c0*/  BSSY.RECONVERGENT B0, `(.L_x_594) ;  /* 0x000002c000007945 */ /* 0x000fe20003800200 */
[----:B------:R-:W-:Y:S01]  /*21d0*/  FSETP.GTU.FTZ.AND P5, PT, R16, 20, PT ;  /* 0x41a000001000780b */ /* 0x000fe20003fbc000 */
[--C-:B------:R-:W-:Y:S01]  /*21e0*/  HADD2.F32 R38, -RZ, R19.reuse.H0_H0 ;  /* 0x20000013ff267230 */ /* 0x100fe20000004100 */
[----:B------:R-:W-:Y:S01]  /*21f0*/  ISETP.EQ.OR P2, PT, RZ, UR7, P2 ;  /* 0x00000007ff007c0c */ /* 0x000fe20009742670 */
[----:B------:R-:W-:Y:S01]  /*2200*/  HADD2.F32 R41, -RZ, R19.H1_H1 ;  /* 0x30000013ff297230 */ /* 0x000fe20000004100 */
[----:B------:R-:W-:Y:S01]  /*2210*/  ISETP.EQ.OR P0, PT, RZ, UR7, P0 ;  /* 0x00000007ff007c0c */ /* 0x000fe20008702670 */
[--C-:B------:R-:W-:Y:S01]  /*2220*/  HADD2.F32 R40, -RZ, R20.reuse.H0_H0 ;  /* 0x20000014ff287230 */ /* 0x100fe20000004100 */
[----:B------:R-:W-:Y:S01]  /*2230*/  ISETP.EQ.OR P1, PT, RZ, UR7, P1 ;  /* 0x00000007ff007c0c */ /* 0x000fe20008f22670 */
[----:B------:R-:W-:Y:S01]  /*2240*/  HADD2.F32 R43, -RZ, R20.H1_H1 ;  /* 0x30000014ff2b7230 */ /* 0x000fe20000004100 */
[----:B------:R-:W-:Y:S01]  /*2250*/  ISETP.EQ.OR P4, PT, RZ, UR7, P4 ;  /* 0x00000007ff007c0c */ /* 0x000fe2000a782670 */
[--C-:B------:R-:W-:Y:S01]  /*2260*/  HADD2.F32 R42, -RZ, R21.reuse.H0_H0 ;  /* 0x20000015ff2a7230 */ /* 0x100fe20000004100 */
        /* <DEDUP_REMOVED lines=33> */
.L_x_595:
[----:B------:R-:W-:Y:S05]  /*2480*/  BSYNC.RECONVERGENT B0 ;  /* 0x0000000000007941 */ /* 0x000fea0003800200 */
.L_x_594:
        /* <DEDUP_REMOVED lines=32> */
.L_x_597:
[----:B------:R-:W-:Y:S05]  /*2690*/  BSYNC.RECONVERGENT B0 ;  /* 0x0000000000007941 */ /* 0x000fea0003800200 */
.L_x_596:
        /* <DEDUP_REMOVED lines=32> */
.L_x_599:
[----:B------:R-:W-:Y:S05]  /*28a0*/  BSYNC.RECONVERGENT B0 ;  /* 0x0000000000007941 */ /* 0x000fea0003800200 */
.L_x_598:
        /* <DEDUP_REMOVED lines=32> */
.L_x_601:
[----:B------:R-:W-:Y:S05]  /*2ab0*/  BSYNC.RECONVERGENT B0 ;  /* 0x0000000000007941 */ /* 0x000fea0003800200 */
.L_x_600:
        /* <DEDUP_REMOVED lines=32> */
.L_x_603:
[----:B------:R-:W-:Y:S05]  /*2cc0*/  BSYNC.RECONVERGENT B0 ;  /* 0x0000000000007941 */ /* 0x000fea0003800200 */
.L_x_602:
        /* <DEDUP_REMOVED lines=32> */
.L_x_605:
[----:B------:R-:W-:Y:S05]  /*2ed0*/  BSYNC.RECONVERGENT B0 ;  /* 0x0000000000007941 */ /* 0x000fea0003800200 */
.L_x_604:
[----:B------:R-:W0:Y:S01]  /*2ee0*/  LDCU UR7, c[0x0][0x38c] ;  /* 0x00007180ff0777ac */ /* 0x000e220008000800 */
[--C-:B------:R-:W-:Y:S02]  /*2ef0*/  HADD2.F32 R44, -RZ, R22.reuse.H0_H0 ;  /* 0x20000016ff2c7230 */ /* 0x100fe40000004100 */
[----:B------:R-:W-:Y:S01]  /*2f00*/  FMUL.FTZ R17, R33, UR4 ;  /* 0x0000000421117c20 */ /* 0x000fe20008410000 */
[----:B------:R-:W-:Y:S02]  /*2f10*/  HADD2.F32 R47, -RZ, R22.H1_H1 ;  /* 0x30000016ff2f7230 */ /* 0x000fe40000004100 */
[----:B------:R-:W-:Y:S01]  /*2f20*/  FMUL.FTZ R18, R35, UR4 ;  /* 0x0000000423127c20 */ /* 0x000fe20008410000 */
[--C-:B------:R-:W-:Y:S02]  /*2f30*/  HADD2.F32 R46, -RZ, R23.reuse.H0_H0 ;  /* 0x20000017ff2e7230 */ /* 0x100fe40000004100 */
[----:B------:R-:W-:Y:S01]  /*2f40*/  FMUL.FTZ R19, R34, UR4 ;  /* 0x0000000422137c20 */ /* 0x000fe20008410000 */
[----:B------:R-:W-:-:S02]  /*2f50*/  HADD2.F32 R49, -RZ, R23.H1_H1 ;  /* 0x30000017ff317230 */ /* 0x000fc40000004100 */
        /* <DEDUP_REMOVED lines=16> */
[----:B------:R-:W0:Y:S01]  /*3060*/  S2R R51, SR_TID.X ;  /* 0x0000000000337919 */ /* 0x000e220000002100 */
[----:B------:R-:W-:Y:S01]  /*3070*/  ISETP.NE.AND P0, PT, RZ, UR6, PT ;  /* 0x00000006ff007c0c */ /* 0x000fe2000bf05270 */
[----:B------:R-:W1:Y:S01]  /*3080*/  S2UR UR7, SR_CTAID.Y ;  /* 0x00000000000779c3 */ /* 0x000e620000002600 */
[----:B------:R-:W1:Y:S01]  /*3090*/  LDCU.64 UR14, c[0x0][0x3a0] ;  /* 0x00007400ff0e77ac */ /* 0x000e620008000a00 */
[----:B------:R-:W-:Y:S01]  /*30a0*/  FMUL.FTZ R145, R38, R7 ;  /* 0x0000000726917220 */ /* 0x000fe20000410000 */
[----:B------:R-:W-:Y:S01]  /*30b0*/  ISETP.EQ.AND P0, PT, R32, RZ, P0 ;  /* 0x000000ff2000720c */ /* 0x000fe20000702270 */
[----:B------:R-:W-:Y:S01]  /*30c0*/  FMUL.FTZ R32, R49, R16 ;  /* 0x0000001031207220 */ /* 0x000fe20000410000 */
[----:B------:R-:W-:Y:S01]  /*30d0*/  FMUL.FTZ R165, R46, R15 ;  /* 0x0000000f2ea57220 */ /* 0x000fe20000410000 */
[----:B------:R-:W-:Y:S01]  /*30e0*/  FMUL.FTZ R164, R47, R14 ;  /* 0x0000000e2fa47220 */ /* 0x000fe20000410000 */
[----:B------:R-:W-:Y:S01]  /*30f0*/  FMUL.FTZ R163, R44, R13 ;  /* 0x0000000d2ca37220 */ /* 0x000fe20000410000 */
[----:B------:R-:W-:Y:S01]  /*3100*/  FMUL.FTZ R162, R45, R12 ;  /* 0x0000000c2da27220 */ /* 0x000fe20000410000 */
[----:B------:R0:W-:Y:S01]  /*3110*/  STL [R1], R32 ;  /* 0x0000002001007387 */ /* 0x0001e20000100800 */
        /* <DEDUP_REMOVED lines=12> */
[----:B------:R-:W1:Y:S01]  /*31e0*/  LDCU.64 UR26, c[0x0][0x3c0] ;  /* 0x00007800ff1a77ac */ /* 0x000e620008000a00 */
[----:B0-----:R-:W-:-:S02]  /*31f0*/  SHF.L.U32 R32, R51, 0x2, RZ ;  /* 0x0000000233207819 */ /* 0x001fc400000006ff */
[----:B------:R-:W-:Y:S01]  /*3200*/  UIMAD UR15, UR7, UR15, UR9 ;  /* 0x0000000f070f72a4 */ /* 0x000fe2000f8e0209 */
[C---:B------:R-:W-:Y:S01]  /*3210*/  LOP3.LUT R48, R51.reuse, 0x3e0, RZ, 0xc0, !PT ;  /* 0x000003e033307812 */ /* 0x040fe200078ec0ff */
[----:B------:R-:W0:Y:S01]  /*3220*/  LDCU.64 UR28, c[0x0][0x440] ;  /* 0x00008800ff1c77ac */ /* 0x000e220008000a00 */
[----:B------:R-:W-:Y:S02]  /*3230*/  LOP3.LUT R32, R32, 0xf80, RZ, 0xc0, !PT ;  /* 0x00000f8020207812 */ /* 0x000fe400078ec0ff */
[----:B------:R-:W-:Y:S01]  /*3240*/  IADD3 R48, PT, PT, R48, R52, RZ ;  /* 0x0000003430307210 */ /* 0x000fe20007ffe0ff */
[----:B------:R-:W3:Y:S01]  /*3250*/  LDCU.64 UR30, c[0x0][0x3a8] ;  /* 0x00007500ff1e77ac */ /* 0x000ee20008000a00 */
[----:B------:R-:W-:Y:S02]  /*3260*/  LOP3.LUT R38, R32, 0x1f, R51, 0xf8, !PT ;  /* 0x0000001f20267812 */ /* 0x000fe400078ef833 */
[----:B------:R-:W-:Y:S01]  /*3270*/  SHF.L.U32 R32, R51, 0x5, RZ ;  /* 0x0000000533207819 */ /* 0x000fe200000006ff */
[----:B------:R-:W4:Y:S01]  /*3280*/  LDCU.64 UR32, c[0x0][0x3e0] ;  /* 0x00007c00ff2077ac */ /* 0x000f220008000a00 */
[----:B------:R-:W-:-:S02]  /*3290*/  LEA R69, R48, R69, 0x5 ;  /* 0x0000004530457211 */ /* 0x000fc400078e28ff */
[----:B------:R-:W-:Y:S01]  /*32a0*/  LOP3.LUT R32, R32, 0x7c00, RZ, 0xc0, !PT ;  /* 0x00007c0020207812 */ /* 0x000fe200078ec0ff */
[----:B------:R-:W0:Y:S03]  /*32b0*/  LDCU.64 UR34, c[0x0][0x480] ;  /* 0x00009000ff2277ac */ /* 0x000e260008000a00 */
[----:B------:R-:W-:Y:S01]  /*32c0*/  IADD3 R71, PT, PT, R50, R32, RZ ;  /* 0x0000002032477210 */ /* 0x000fe20007ffe0ff */
[----:B-12---:R-:W-:-:S06]  /*32d0*/  UMOV UR7, URZ ;  /* 0x000000ff00077c82 */ /* 0x006fcc0008000000 */
.L_x_612:
[----:B------:R-:W-:Y:S01]  /*32e0*/  UMOV UR12, UR8 ;  /* 0x00000008000c7c82 */ /* 0x000fe20008000000 */
[----:B------:R-:W-:Y:S02]  /*32f0*/  UMOV UR13, UR15 ;  /* 0x0000000f000d7c82 */ /* 0x000fe40008000000 */
[----:B---3--:R-:W-:-:S04]  /*3300*/  UIMAD.WIDE.U32 UR12, UR7, UR30, UR12 ;  /* 0x0000001e070c72a5 */ /* 0x008fc8000f8e000c */
[----:B------:R-:W-:Y:S02]  /*3310*/  UIMAD UR13, UR7, UR31, UR13 ;  /* 0x0000001f070d72a4 */ /* 0x000fe4000f8e020d */
[----:B0-----:R-:W-:-:S04]  /*3320*/  ULEA UR14, UP0, UR12, UR28, 0x3 ;  /* 0x0000001c0c0e7291 */ /* 0x001fc8000f8018ff */
[----:B------:R-:W-:Y:S02]  /*3330*/  ULEA.HI.X UR12, UR12, UR29, UR13, 0x3, UP0 ;  /* 0x0000001d0c0c7291 */ /* 0x000fe400080f1c0d */
[----:B------:R-:W-:-:S04]  /*3340*/  MOV R48, UR14 ;  /* 0x0000000e00307c02 */ /* 0x000fc80008000f00 */
[----:B------:R-:W-:-:S06]  /*3350*/  MOV R49, UR12 ;  /* 0x0000000c00317c02 */ /* 0x000fcc0008000f00 */
[----:B------:R-:W2:Y:S01]  /*3360*/  LDG.E.64 R48, desc[UR24][R48.64] ;  /* 0x0000001830307981 */ /* 0x000ea2000c1e1b00 */
[----:B------:R-:W-:Y:S01]  /*3370*/  UIMAD.WIDE.U32 UR12, UR7, UR26, URZ ;  /* 0x0000001a070c72a5 */ /* 0x000fe2000f8e00ff */
[----:B------:R-:W0:Y:S03]  /*3380*/  S2R R60, SR_TID.X ;  /* 0x00000000003c7919 */ /* 0x000e260000002100 */
[----:B------:R-:W-:Y:S02]  /*3390*/  UIMAD UR13, UR7, UR27, UR13 ;  /* 0x0000001b070d72a4 */ /* 0x000fe4000f8e020d */
[----:B------:R-:W-:Y:S01]  /*33a0*/  ULEA UR14, UP0, UR12, UR18, 0x1 ;  /* 0x000000120c0e7291 */ /* 0x000fe2000f8008ff */
[----:B------:R-:W1:Y:S03]  /*33b0*/  S2R R62, SR_TID.X ;  /* 0x00000000003e7919 */ /* 0x000e660000002100 */
[----:B------:R-:W-:-:S02]  /*33c0*/  ULEA.HI.X UR12, UR12, UR19, UR13, 0x1, UP0 ;  /* 0x000000130c0c7291 */ /* 0x000fc400080f0c0d */
[----:B------:R-:W-:-:S04]  /*33d0*/  MOV R50, UR14 ;  /* 0x0000000e00327c02 */ /* 0x000fc80008000f00 */
[----:B------:R-:W-:Y:S02]  /*33e0*/  MOV R51, UR12 ;  /* 0x0000000c00337c02 */ /* 0x000fe40008000f00 */
[----:B0-----:R-:W-:-:S04]  /*33f0*/  SHF.L.U32 R60, R60, 0x2, RZ ;  /* 0x000000023c3c7819 */ /* 0x001fc800000006ff */
[----:B------:R-:W-:-:S04]  /*3400*/  LOP3.LUT R60, R60, 0xf80, RZ, 0xc0, !PT ;  /* 0x00000f803c3c7812 */ /* 0x000fc800078ec0ff */
[----:B-1----:R-:W-:-:S05]  /*3410*/  LOP3.LUT R60, R60, 0x1f, R62, 0xf8, !PT ;  /* 0x0000001f3c3c7812 */ /* 0x002fca00078ef83e */
[----:B------:R-:W-:-:S05]  /*3420*/  IMAD.WIDE.U32 R50, R60, 0x10, R50 ;  /* 0x000000103c327825 */ /* 0x000fca00078e0032 */
[----:B------:R-:W3:Y:S04]  /*3430*/  LDG.E.128 R32, desc[UR24][R50.64] ;  /* 0x0000001832207981 */ /* 0x000ee8000c1e1d00 */
[----:B------:R-:W5:Y:S04]  /*3440*/  LDG.E.128 R36, desc[UR24][R50.64+0x200] ;  /* 0x0002001832247981 */ /* 0x000f68000c1e1d00 */
[----:B------:R-:W5:Y:S04]  /*3450*/  LDG.E.128 R40, desc[UR24][R50.64+0x400] ;  /* 0x0004001832287981 */ /* 0x000f68000c1e1d00 */
[----:B------:R0:W5:Y:S01]  /*3460*/  LDG.E.128 R44, desc[UR24][R50.64+0x600] ;  /* 0x00060018322c7981 */ /* 0x000162000c1e1d00 */
[----:B----4-:R-:W-:-:S04]  /*3470*/  UIMAD.WIDE.U32 UR12, UR7, UR32, URZ ;  /* 0x00000020070c72a5 */ /* 0x010fc8000f8e00ff */
[----:B------:R-:W-:Y:S02]  /*3480*/  UIMAD UR13, UR7, UR33, UR13 ;  /* 0x00000021070d72a4 */ /* 0x000fe4000f8e020d */
[----:B------:R-:W-:-:S04]  /*3490*/  ULEA UR14, UP0, UR12, UR16, 0x1 ;  /* 0x000000100c0e7291 */ /* 0x000fc8000f8008ff */
[----:B------:R-:W-:Y:S01]  /*34a0*/  ULEA.HI.X UR12, UR12, UR17, UR13, 0x1, UP0 ;  /* 0x000000110c0c7291 */ /* 0x000fe200080f0c0d */
[C---:B--2---:R-:W-:Y:S01]  /*34b0*/  FMUL.FTZ R52, R49.reuse, R0 ;  /* 0x0000000031347220 */ /* 0x044fe20000410000 */
[----:B------:R-:W-:Y:S01]  /*34c0*/  FMUL.FTZ R59, R48, 1.4426950216293334961 ;  /* 0x3fb8aa3b303b7820 */ /* 0x000fe20000410000 */
[CC--:B0-----:R-:W-:Y:S02]  /*34d0*/  FMUL.FTZ R51, R49.reuse, R3.reuse ;  /* 0x0000000331337220 */ /* 0x0c1fe40000410000 */
[----:B------:R-:W-:Y:S01]  /*34e0*/  FMUL.RZ R53, R52, 0.15915493667125701904 ;  /* 0x3e22f98334357820 */ /* 0x000fe2000040c000 */
[-C--:B------:R-:W-:Y:S01]  /*34f0*/  FMUL.FTZ R52, R49, R2.reuse ;  /* 0x0000000231347220 */ /* 0x080fe20000410000 */
[C---:B------:R-:W-:Y:S01]  /*3500*/  FMUL.FTZ R50, R59.reuse, R2 ;  /* 0x000000023b327220 */ /* 0x040fe20000410000 */
[----:B------:R-:W-:Y:S01]  /*3510*/  FMUL.FTZ R48, R59, R0 ;  /* 0x000000003b307220 */ /* 0x000fe20000410000 */
[----:B------:R-:W-:Y:S01]  /*3520*/  FMUL.RZ R54, R51, 0.15915493667125701904 ;  /* 0x3e22f98333367820 */ /* 0x000fe2000040c000 */
[----:B------:R-:W-:Y:S01]  /*3530*/  FMUL.RZ R52, R52, 0.15915493667125701904 ;  /* 0x3e22f98334347820 */ /* 0x000fe2000040c000 */
[----:B------:R0:W1:Y:S01]  /*3540*/  MUFU.EX2 R88, R50 ;  /* 0x0000003200587308 */ /* 0x0000620000000800 */
[C---:B------:R-:W-:Y:S01]  /*3550*/  FMUL.FTZ R51, R59.reuse, R3 ;  /* 0x000000033b337220 */ /* 0x040fe20000410000 */
[C---:B------:R-:W-:Y:S01]  /*3560*/  FMUL.FTZ R108, R59.reuse, R16 ;  /* 0x000000103b6c7220 */ /* 0x040fe20000410000 */
[C---:B------:R-:W-:Y:S01]  /*3570*/  FMUL.FTZ R110, R59.reuse, R15 ;  /* 0x0000000f3b6e7220 */ /* 0x040fe20000410000 */
[----:B------:R-:W1:Y:S01]  /*3580*/  MUFU.COS R89, R52 ;  /* 0x0000003400597308 */ /* 0x000e620000000000 */
[C---:B------:R-:W-:Y:S01]  /*3590*/  FMUL.FTZ R57, R59.reuse, R12 ;  /* 0x0000000c3b397220 */ /* 0x040fe20000410000 */
[----:B------:R-:W-:Y:S01]  /*35a0*/  FMUL.FTZ R55, R59, R9 ;  /* 0x000000093b377220 */ /* 0x000fe20000410000 */
[----:B0-----:R-:W-:-:S05]  /*35b0*/  FMUL.FTZ R50, R49, R5 ;  /* 0x0000000531327220 */ /* 0x001fca0000410000 */
[----:B------:R0:W2:Y:S08]  /*35c0*/  MUFU.SIN R63, R52 ;  /* 0x00000034003f7308 */ /* 0x0000b00000000400 */
[----:B------:R4:W5:Y:S01]  /*35d0*/  MUFU.EX2 R90, R48 ;  /* 0x00000030005a7308 */ /* 0x0009620000000800 */
[----:B0-----:R-:W-:Y:S01]  /*35e0*/  FMUL.RZ R52, R50, 0.15915493667125701904 ;  /* 0x3e22f98332347820 */ /* 0x001fe2000040c000 */
[C---:B-1----:R-:W-:Y:S01]  /*35f0*/  FMUL.FTZ R89, R88.reuse, R89 ;  /* 0x0000005958597220 */ /* 0x042fe20000410000 */
[----:B------:R-:W-:Y:S01]  /*3600*/  FMUL.FTZ R50, R59, R5 ;  /* 0x000000053b327220 */ /* 0x000fe20000410000 */
[----:B------:R-:W-:Y:S01]  /*3610*/  MUFU.SIN R61, R53 ;  /* 0x00000035003d7308 */ /* 0x000fe20000000400 */
[----:B----4-:R-:W-:Y:S01]  /*3620*/  FMUL.FTZ R48, R49, R4 ;  /* 0x0000000431307220 */ /* 0x010fe20000410000 */
[----:B--2---:R-:W-:-:S02]  /*3630*/  FMUL.FTZ R88, R88, R63 ;  /* 0x0000003f58587220 */ /* 0x004fc40000410000 */
[----:B------:R-:W2:Y:S04]  /*3640*/  LDL R63, [R1] ;  /* 0x00000000013f7983 */ /* 0x000ea80000100800 */
[----:B------:R0:W1:Y:S08]  /*3650*/  MUFU.COS R91, R53 ;  /* 0x00000035005b7308 */ /* 0x0000700000000000 */
[----:B------:R4:W1:Y:S01]  /*3660*/  MUFU.EX2 R86, R51 ;  /* 0x0000003300567308 */ /* 0x0008620000000800 */
[----:B0-----:R-:W-:Y:S01]  /*3670*/  FMUL.RZ R53, R48, 0.15915493667125701904 ;  /* 0x3e22f98330357820 */ /* 0x001fe2000040c000 */
[----:B------:R-:W-:Y:S01]  /*3680*/  FMUL.FTZ R48, R59, R4 ;  /* 0x000000043b307220 */ /* 0x000fe20000410000 */
[----:B---3--:R-:W-:Y:S01]  /*3690*/  STS.128 [R71], R32 ;  /* 0x0000002047007388 */ /* 0x008fe20000000c00 */
[----:B------:R-:W-:Y:S03]  /*36a0*/  MUFU.SIN R65, R54 ;  /* 0x0000003600417308 */ /* 0x000fe60000000400 */
[----:B-----5:R0:W-:Y:S01]  /*36b0*/  STS.128 [R71+0x200], R36 ;  /* 0x0002002447007388 */ /* 0x0201e20000000c00 */
[----:B----4-:R-:W-:Y:S01]  /*36c0*/  FMUL.FTZ R51, R49, R6 ;  /* 0x0000000631337220 */ /* 0x010fe20000410000 */
[----:B-1----:R-:W-:-:S02]  /*36d0*/  FMUL.FTZ R91, R90, R91 ;  /* 0x0000005b5a5b7220 */ /* 0x002fc40000410000 */
[----:B------:R1:W-:Y:S01]  /*36e0*/  STS.128 [R71+0x400], R40 ;  /* 0x0004002847007388 */ /* 0x0003e20000000c00 */
[----:B------:R3:W4:Y:S01]  /*36f0*/  MUFU.EX2 R84, R48 ;  /* 0x0000003000547308 */ /* 0x0007220000000800 */
[----:B------:R-:W-:Y:S02]  /*3700*/  FMUL.FTZ R90, R90, R61 ;  /* 0x0000003d5a5a7220 */ /* 0x000fe40000410000 */
[----:B------:R-:W-:Y:S01]  /*3710*/  STS.128 [R71+0x600], R44 ;  /* 0x0006002c47007388 */ /* 0x000fe20000000c00 */
[----:B------:R-:W-:-:S03]  /*3720*/  NOP ;  /* 0x0000000000007918 */ /* 0x000fc60000000000 */
[----:B------:R-:W5:Y:S01]  /*3730*/  LDS.128 R32, [R69] ;  /* 0x0000000045207984 */ /* 0x000f620000000c00 */
[C---:B---3--:R-:W-:Y:S01]  /*3740*/  FMUL.FTZ R48, R49.reuse, R7 ;  /* 0x0000000731307220 */ /* 0x048fe20000410000 */
[----:B------:R3:W4:Y:S01]  /*3750*/  MUFU.COS R87, R54 ;  /* 0x0000003600577308 */ /* 0x0007220000000000 */
[-C--:B0-----:R-:W-:Y:S01]  /*3760*/  FMUL.FTZ R36, R49, R14.reuse ;  /* 0x0000000e31247220 */ /* 0x081fe20000410000 */
[C---:B-1----:R-:W-:Y:S01]  /*3770*/  FMUL.FTZ R41, R59.reuse, R13 ;  /* 0x0000000d3b297220 */ /* 0x042fe20000410000 */
[----:B------:R-:W-:Y:S02]  /*3780*/  FMUL.FTZ R42, R59, R14 ;  /* 0x0000000e3b2a7220 */ /* 0x000fe40000410000 */
[----:B------:R-:W-:Y:S01]  /*3790*/  FMUL.RZ R37, R36, 0.15915493667125701904 ;  /* 0x3e22f98324257820 */ /* 0x000fe2000040c000 */
[----:B------:R-:W-:Y:S02]  /*37a0*/  FMUL.FTZ R36, R49, R15 ;  /* 0x0000000f31247220 */ /* 0x000fe40000410000 */
[----:B------:R-:W-:Y:S01]  /*37b0*/  MUFU.SIN R67, R53 ;  /* 0x0000003500437308 */ /* 0x000fe20000000400 */
[----:B---3--:R-:W-:Y:S01]  /*37c0*/  FMUL.RZ R54, R51, 0.15915493667125701904 ;  /* 0x3e22f98333367820 */ /* 0x008fe2000040c000 */
[----:B------:R-:W-:Y:S01]  /*37d0*/  FMUL.FTZ R51, R59, R6 ;  /* 0x000000063b337220 */ /* 0x000fe20000410000 */
[----:B------:R-:W-:-:S05]  /*37e0*/  FMUL.RZ R111, R36, 0.15915493667125701904 ;  /* 0x3e22f983246f7820 */ /* 0x000fca000040c000 */
[----:B------:R0:W1:Y:S01]  /*37f0*/  MUFU.COS R85, R53 ;  /* 0x0000003500557308 */ /* 0x0000620000000000 */
[C---:B----4-:R-:W-:Y:S01]  /*3800*/  FMUL.FTZ R87, R86.reuse, R87 ;  /* 0x0000005756577220 */ /* 0x050fe20000410000 */
[----:B------:R-:W-:-:S06]  /*3810*/  FMUL.FTZ R86, R86, R65 ;  /* 0x0000004156567220 */ /* 0x000fcc0000410000 */
[----:B------:R-:W3:Y:S01]  /*3820*/  MUFU.COS R81, R54 ;  /* 0x0000003600517308 */ /* 0x000ee20000000000 */
[----:B0-----:R-:W-:Y:S01]  /*3830*/  FMUL.RZ R53, R48, 0.15915493667125701904 ;  /* 0x3e22f98330357820 */ /* 0x001fe2000040c000 */
[----:B------:R-:W-:-:S06]  /*3840*/  FMUL.FTZ R48, R59, R7 ;  /* 0x000000073b307220 */ /* 0x000fcc0000410000 */
[----:B------:R-:W0:Y:S01]  /*3850*/  MUFU.SIN R79, R54 ;  /* 0x00000036004f7308 */ /* 0x000e220000000400 */
[C---:B-1----:R-:W-:Y:S01]  /*3860*/  FMUL.FTZ R85, R84.reuse, R85 ;  /* 0x0000005554557220 */ /* 0x042fe20000410000 */
[----:B------:R-:W-:Y:S01]  /*3870*/  FMUL.FTZ R84, R84, R67 ;  /* 0x0000004354547220 */ /* 0x000fe20000410000 */
[----:B-----5:R-:W-:-:S05]  /*3880*/  HADD2.F32 R43, -RZ, R32.H1_H1 ;  /* 0x30000020ff2b7230 */ /* 0x020fca0000004100 */
[----:B------:R1:W-:Y:S01]  /*3890*/  MUFU.EX2 R82, R50 ;  /* 0x0000003200527308 */ /* 0x0003e20000000800 */
[----:B------:R-:W-:Y:S02]  /*38a0*/  HADD2.F32 R102, -RZ, R34.H0_H0 ;  /* 0x20000022ff667230 */ /* 0x000fe40000004100 */
[----:B------:R-:W-:Y:S01]  /*38b0*/  FMUL.FTZ R92, R70, R43 ;  /* 0x0000002b465c7220 */ /* 0x000fe20000410000 */
[----:B------:R-:W4:Y:S01]  /*38c0*/  MUFU.COS R95, R53 ;  /* 0x00000035005f7308 */ /* 0x000f220000000000 */
[----:B------:R-:W-:Y:S02]  /*38d0*/  HADD2.F32 R105, -RZ, R35.H0_H0 ;  /* 0x20000023ff697230 */ /* 0x000fe40000004100 */
[----:B------:R-:W-:Y:S01]  /*38e0*/  FMUL.FTZ R102, R141, R102 ;  /* 0x000000668d667220 */ /* 0x000fe20000410000 */
[----:B-1----:R-:W-:Y:S02]  /*38f0*/  FMUL.FTZ R50, R49, R8 ;  /* 0x0000000831327220 */ /* 0x002fe40000410000 */
[----:B------:R-:W-:-:S02]  /*3900*/  FMUL.FTZ R105, R142, R105 ;  /* 0x000000698e697220 */ /* 0x000fc40000410000 */
[----:B------:R1:W5:Y:S01]  /*3910*/  MUFU.SIN R93, R53 ;  /* 0x00000035005d7308 */ /* 0x0003620000000400 */
[----:B------:R-:W-:Y:S01]  /*3920*/  FMUL.RZ R56, R50, 0.15915493667125701904 ;  /* 0x3e22f98332387820 */ /* 0x000fe2000040c000 */
[----:B------:R-:W-:-:S06]  /*3930*/  FMUL.FTZ R50, R49, R9 ;  /* 0x0000000931327220 */ /* 0x000fcc0000410000 */
[----:B------:R3:W0:Y:S01]  /*3940*/  MUFU.EX2 R80, R51 ;  /* 0x0000003300507308 */ /* 0x0006220000000800 */
[----:B-1----:R-:W-:-:S03]  /*3950*/  FMUL.FTZ R53, R59, R10 ;  /* 0x0000000a3b357220 */ /* 0x002fc60000410000 */
[----:B------:R1:W4:Y:S04]  /*3960*/  MUFU.EX2 R78, R48 ;  /* 0x00000030004e7308 */ /* 0x0003280000000800 */
[----:B------:R-:W5:Y:S01]  /*3970*/  MUFU.COS R83, R52 ;  /* 0x0000003400537308 */ /* 0x000f620000000000 */
[----:B---3--:R-:W-:Y:S01]  /*3980*/  FMUL.RZ R51, R50, 0.15915493667125701904 ;  /* 0x3e22f98332337820 */ /* 0x008fe2000040c000 */
[----:B-1----:R-:W-:Y:S01]  /*3990*/  FMUL.FTZ R48, R49, R10 ;  /* 0x0000000a31307220 */ /* 0x002fe20000410000 */
[C---:B0-----:R-:W-:Y:S01]  /*39a0*/  FMUL.FTZ R81, R80.reuse, R81 ;  /* 0x0000005150517220 */ /* 0x041fe20000410000 */
[----:B------:R-:W-:-:S04]  /*39b0*/  FMUL.FTZ R80, R80, R79 ;  /* 0x0000004f50507220 */ /* 0x000fc80000410000 */
[----:B------:R0:W1:Y:S01]  /*39c0*/  MUFU.SIN R77, R52 ;  /* 0x00000034004d7308 */ /* 0x0000620000000400 */
[----:B------:R-:W-:Y:S01]  /*39d0*/  FMUL.RZ R54, R48, 0.15915493667125701904 ;  /* 0x3e22f98330367820 */ /* 0x000fe2000040c000 */
[C---:B----4-:R-:W-:Y:S01]  /*39e0*/  FMUL.FTZ R79, R78.reuse, R95 ;  /* 0x0000005f4e4f7220 */ /* 0x050fe20000410000 */
[----:B-----5:R-:W-:Y:S01]  /*39f0*/  FMUL.FTZ R78, R78, R93 ;  /* 0x0000005d4e4e7220 */ /* 0x020fe20000410000 */
[----:B------:R-:W-:Y:S02]  /*3a00*/  HADD2.F32 R93, -RZ, R32.H0_H0 ;  /* 0x20000020ff5d7230 */ /* 0x000fe40000004100 */
[----:B------:R-:W-:Y:S01]  /*3a10*/  FMUL.FTZ R32, R92, R88 ;  /* 0x000000585c207220 */ /* 0x000fe20000410000 */
[----:B------:R-:W-:Y:S01]  /*3a20*/  FMUL.FTZ R48, R49, R11 ;  /* 0x0000000b31307220 */ /* 0x000fe20000410000 */
[----:B------:R-:W3:Y:S01]  /*3a30*/  MUFU.COS R99, R56 ;  /* 0x0000003800637308 */ /* 0x000ee20000000000 */
[----:B0-----:R-:W-:Y:S01]  /*3a40*/  FMUL.FTZ R52, R59, R8 ;  /* 0x000000083b347220 */ /* 0x001fe20000410000 */
[----:B------:R-:W-:Y:S01]  /*3a50*/  FMUL.FTZ R83, R82, R83 ;  /* 0x0000005352537220 */ /* 0x000fe20000410000 */
[----:B------:R-:W-:-:S04]  /*3a60*/  FMUL.FTZ R93, R70, R93 ;  /* 0x0000005d465d7220 */ /* 0x000fc80000410000 */
[C---:B------:R-:W-:Y:S01]  /*3a70*/  FMUL.FTZ R43, R93.reuse, R88 ;  /* 0x000000585d2b7220 */ /* 0x040fe20000410000 */
[----:B------:R0:W4:Y:S01]  /*3a80*/  MUFU.SIN R97, R56 ;  /* 0x0000003800617308 */ /* 0x0001220000000400 */
[----:B------:R-:W-:Y:S01]  /*3a90*/  FFMA.FTZ R32, R93, R89, -R32 ;  /* 0x000000595d207223 */ /* 0x000fe20000010820 */
[----:B-1----:R-:W-:Y:S01]  /*3aa0*/  FMUL.FTZ R82, R82, R77 ;  /* 0x0000004d52527220 */ /* 0x002fe20000410000 */
[----:B------:R-:W-:-:S05]  /*3ab0*/  FFMA.FTZ R44, R92, R89, R43 ;  /* 0x000000595c2c7223 */ /* 0x000fca000001002b */
[----:B------:R1:W3:Y:S01]  /*3ac0*/  MUFU.EX2 R76, R52 ;  /* 0x00000034004c7308 */ /* 0x0002e20000000800 */
[----:B0-----:R-:W-:-:S03]  /*3ad0*/  FMUL.RZ R56, R48, 0.15915493667125701904 ;  /* 0x3e22f98330387820 */ /* 0x001fc6000040c000 */
[----:B------:R-:W-:Y:S01]  /*3ae0*/  MUFU.SIN R112, R37 ;  /* 0x0000002500707308 */ /* 0x000fe20000000400 */
[----:B-1----:R-:W-:-:S07]  /*3af0*/  FMUL.FTZ R52, R49, R12 ;  /* 0x0000000c31347220 */ /* 0x002fce0000410000 */
[----:B------:R0:W-:Y:S01]  /*3b00*/  MUFU.COS R113, R37 ;  /* 0x0000002500717308 */ /* 0x0001e20000000000 */
[----:B------:R-:W-:Y:S01]  /*3b10*/  FMUL.RZ R58, R52, 0.15915493667125701904 ;  /* 0x3e22f983343a7820 */ /* 0x000fe2000040c000 */
[C---:B---3--:R-:W-:Y:S01]  /*3b20*/  FMUL.FTZ R77, R76.reuse, R99 ;  /* 0x000000634c4d7220 */ /* 0x048fe20000410000 */
[--C-:B------:R-:W-:Y:S02]  /*3b30*/  HADD2.F32 R99, -RZ, R33.reuse.H1_H1 ;  /* 0x30000021ff637230 */ /* 0x100fe40000004100 */
[----:B----4-:R-:W-:Y:S01]  /*3b40*/  FMUL.FTZ R76, R76, R97 ;  /* 0x000000614c4c7220 */ /* 0x010fe20000410000 */
[----:B------:R-:W-:Y:S02]  /*3b50*/  HADD2.F32 R97, -RZ, R33.H0_H0 ;  /* 0x20000021ff617230 */ /* 0x000fe40000004100 */
[C---:B------:R-:W-:Y:S01]  /*3b60*/  FMUL.FTZ R99, R140.reuse, R99 ;  /* 0x000000638c637220 */ /* 0x040fe20000410000 */
[----:B0-----:R-:W0:Y:S02]  /*3b70*/  LDS.128 R36, [R69+0x10] ;  /* 0x0000100045247984 */ /* 0x001e240000000c00 */
[----:B------:R-:W-:Y:S01]  /*3b80*/  FMUL.FTZ R97, R140, R97 ;  /* 0x000000618c617220 */ /* 0x000fe20000410000 */
[----:B------:R-:W-:Y:S01]  /*3b90*/  MUFU.SIN R94, R54 ;  /* 0x00000036005e7308 */ /* 0x000fe20000000400 */
[----:B------:R-:W-:-:S02]  /*3ba0*/  FADD.FTZ R44, R99, R44 ;  /* 0x0000002c632c7221 */ /* 0x000fc40000010000 */
[----:B------:R-:W-:Y:S02]  /*3bb0*/  FADD.FTZ R32, R97, R32 ;  /* 0x0000002061207221 */ /* 0x000fe40000010000 */
[C---:B------:R-:W-:Y:S02]  /*3bc0*/  FMUL.FTZ R46, R86.reuse, R44 ;  /* 0x0000002c562e7220 */ /* 0x040fe40000410000 */
[-C--:B------:R-:W-:Y:S01]  /*3bd0*/  FMUL.FTZ R45, R86, R32.reuse ;  /* 0x00000020562d7220 */ /* 0x080fe20000410000 */
[----:B------:R1:W-:Y:S01]  /*3be0*/  MUFU.COS R50, R54 ;  /* 0x0000003600327308 */ /* 0x0003e20000000000 */
[C---:B------:R-:W-:Y:S01]  /*3bf0*/  FFMA.FTZ R33, R87.reuse, R32, -R46 ;  /* 0x0000002057217223 */ /* 0x040fe2000001082e */
[----:B------:R-:W-:Y:S02]  /*3c00*/  HADD2.F32 R32, -RZ, R34.H1_H1 ;  /* 0x30000022ff207230 */ /* 0x000fe40000004100 */
[----:B------:R-:W-:-:S03]  /*3c10*/  FFMA.FTZ R44, R87, R44, R45 ;  /* 0x0000002c572c7223 */ /* 0x000fc6000001002d */
[----:B------:R-:W-:Y:S01]  /*3c20*/  FMUL.FTZ R103, R141, R32 ;  /* 0x000000208d677220 */ /* 0x000fe20000410000 */
[----:B------:R-:W-:Y:S01]  /*3c30*/  FADD.FTZ R32, R102, R33 ;  /* 0x0000002166207221 */ /* 0x000fe20000010000 */
[----:B-1----:R-:W-:Y:S01]  /*3c40*/  FMUL.FTZ R54, R49, R13 ;  /* 0x0000000d31367220 */ /* 0x002fe20000410000 */
[----:B------:R-:W-:Y:S02]  /*3c50*/  HADD2.F32 R33, -RZ, R35.H1_H1 ;  /* 0x30000023ff217230 */ /* 0x000fe40000004100 */
[----:B------:R-:W-:Y:S01]  /*3c60*/  FADD.FTZ R44, R103, R44 ;  /* 0x0000002c672c7221 */ /* 0x000fe20000010000 */
[----:B------:R-:W-:Y:S01]  /*3c70*/  FMUL.FTZ R47, R84, R32 ;  /* 0x00000020542f7220 */ /* 0x000fe20000410000 */
[----:B------:R-:W-:Y:S01]  /*3c80*/  FMUL.RZ R54, R54, 0.15915493667125701904 ;  /* 0x3e22f98336367820 */ /* 0x000fe2000040c000 */
[----:B------:R-:W1:Y:S01]  /*3c90*/  MUFU.EX2 R41, R41 ;  /* 0x0000002900297308 */ /* 0x000e620000000800 */
[-C--:B------:R-:W-:Y:S01]  /*3ca0*/  FMUL.FTZ R34, R84, R44.reuse ;  /* 0x0000002c54227220 */ /* 0x080fe20000410000 */
[C---:B------:R-:W-:Y:S01]  /*3cb0*/  FFMA.FTZ R47, R85.reuse, R44, R47 ;  /* 0x0000002c552f7223 */ /* 0x040fe2000001002f */
[----:B------:R-:W-:Y:S01]  /*3cc0*/  FMUL.FTZ R106, R142, R33 ;  /* 0x000000218e6a7220 */ /* 0x000fe20000410000 */
[----:B------:R-:W1:Y:S01]  /*3cd0*/  MUFU.SIN R116, R54 ;  /* 0x0000003600747308 */ /* 0x000e620000000400 */
[----:B------:R-:W-:Y:S01]  /*3ce0*/  FFMA.FTZ R34, R85, R32, -R34 ;  /* 0x0000002055227223 */ /* 0x000fe20000010822 */
[----:B------:R-:W-:Y:S01]  /*3cf0*/  FMUL.FTZ R49, R49, R16 ;  /* 0x0000001031317220 */ /* 0x000fe20000410000 */
[----:B------:R-:W-:-:S02]  /*3d00*/  FADD.FTZ R47, R106, R47 ;  /* 0x0000002f6a2f7221 */ /* 0x000fc40000010000 */
[----:B------:R-:W-:Y:S01]  /*3d10*/  FADD.FTZ R34, R105, R34 ;  /* 0x0000002269227221 */ /* 0x000fe20000010000 */
[----:B------:R-:W-:Y:S01]  /*3d20*/  FMUL.RZ R49, R49, 0.15915493667125701904 ;  /* 0x3e22f98331317820 */ /* 0x000fe2000040c000 */
[CC--:B------:R-:W-:Y:S01]  /*3d30*/  FMUL.FTZ R32, R82.reuse, R47.reuse ;  /* 0x0000002f52207220 */ /* 0x0c0fe20000410000 */
[----:B------:R-:W3:Y:S01]  /*3d40*/  MUFU.COS R40, R54 ;  /* 0x0000003600287308 */ /* 0x000ee20000000000 */
[-C--:B------:R-:W-:Y:S02]  /*3d50*/  FMUL.FTZ R44, R82, R34.reuse ;  /* 0x00000022522c7220 */ /* 0x080fe40000410000 */
[C---:B------:R-:W-:Y:S01]  /*3d60*/  FFMA.FTZ R33, R83.reuse, R34, -R32 ;  /* 0x0000002253217223 */ /* 0x040fe20000010820 */
[--C-:B0-----:R-:W-:Y:S02]  /*3d70*/  HADD2.F32 R114, -RZ, R36.reuse.H0_H0 ;  /* 0x20000024ff727230 */ /* 0x101fe40000004100 */
[----:B------:R-:W-:Y:S01]  /*3d80*/  FFMA.FTZ R44, R83, R47, R44 ;  /* 0x0000002f532c7223 */ /* 0x000fe2000001002c */
[----:B------:R-:W-:-:S02]  /*3d90*/  HADD2.F32 R36, -RZ, R36.H1_H1 ;  /* 0x30000024ff247230 */ /* 0x000fc40000004100 */
[--C-:B------:R-:W-:Y:S02]  /*3da0*/  HADD2.F32 R119, -RZ, R37.reuse.H1_H1 ;  /* 0x30000025ff777230 */ /* 0x100fe40000004100 */
[----:B------:R-:W-:Y:S01]  /*3db0*/  FMUL.FTZ R114, R143, R114 ;  /* 0x000000728f727220 */ /* 0x000fe20000410000 */
[----:B-1----:R-:W-:Y:S01]  /*3dc0*/  FMUL.FTZ R116, R41, R116 ;  /* 0x0000007429747220 */ /* 0x002fe20000410000 */
[----:B------:R-:W-:Y:S01]  /*3dd0*/  FMUL.FTZ R115, R143, R36 ;  /* 0x000000248f737220 */ /* 0x000fe20000410000 */
[----:B------:R-:W-:Y:S02]  /*3de0*/  HADD2.F32 R37, -RZ, R37.H0_H0 ;  /* 0x20000025ff257230 */ /* 0x000fe40000004100 */
[----:B------:R-:W-:Y:S01]  /*3df0*/  FADD.FTZ R33, R114, R33 ;  /* 0x0000002172217221 */ /* 0x000fe20000010000 */
[----:B------:R-:W-:Y:S01]  /*3e00*/  MUFU.SIN R43, R111 ;  /* 0x0000006f002b7308 */ /* 0x000fe20000000400 */
[----:B------:R-:W-:Y:S01]  /*3e10*/  FADD.FTZ R44, R115, R44 ;  /* 0x0000002c732c7221 */ /* 0x000fe20000010000 */
[C---:B------:R-:W-:Y:S01]  /*3e20*/  FMUL.FTZ R119, R144.reuse, R119 ;  /* 0x0000007790777220 */ /* 0x040fe20000410000 */
[----:B------:R-:W-:Y:S01]  /*3e30*/  FMUL.FTZ R118, R144, R37 ;  /* 0x0000002590767220 */ /* 0x000fe20000410000 */
[----:B---3--:R-:W-:Y:S01]  /*3e40*/  FMUL.FTZ R117, R41, R40 ;  /* 0x0000002829757220 */ /* 0x008fe20000410000 */
[C---:B------:R-:W-:Y:S01]  /*3e50*/  FMUL.FTZ R32, R80.reuse, R44 ;  /* 0x0000002c50207220 */ /* 0x040fe20000410000 */
[-C--:B------:R-:W-:Y:S01]  /*3e60*/  FMUL.FTZ R41, R80, R33.reuse ;  /* 0x0000002150297220 */ /* 0x080fe20000410000 */
[----:B------:R-:W-:Y:S01]  /*3e70*/  HADD2.F32 R120, -RZ, R38.H0_H0 ;  /* 0x20000026ff787230 */ /* 0x000fe20000004100 */
[----:B------:R-:W0:Y:S01]  /*3e80*/  MUFU.COS R109, R49 ;  /* 0x00000031006d7308 */ /* 0x000e220000000000 */
[----:B------:R-:W-:Y:S01]  /*3e90*/  FFMA.FTZ R35, R81, R33, -R32 ;  /* 0x0000002151237223 */ /* 0x000fe20000010820 */
[-C--:B------:R-:W-:Y:S01]  /*3ea0*/  FMUL.FTZ R33, R91, R88.reuse ;  /* 0x000000585b217220 */ /* 0x080fe20000410000 */
[----:B------:R-:W-:Y:S01]  /*3eb0*/  FMUL.FTZ R32, R90, R88 ;  /* 0x000000585a207220 */ /* 0x000fe20000410000 */
[----:B------:R-:W-:Y:S01]  /*3ec0*/  FFMA.FTZ R44, R81, R44, R41 ;  /* 0x0000002c512c7223 */ /* 0x000fe20000010029 */
[----:B------:R-:W-:Y:S01]  /*3ed0*/  FADD.FTZ R41, R118, R35 ;  /* 0x0000002376297221 */ /* 0x000fe20000010000 */
[-C--:B------:R-:W-:Y:S01]  /*3ee0*/  FFMA.FTZ R36, R90, R89.reuse, R33 ;  /* 0x000000595a247223 */ /* 0x080fe20000010021 */
[----:B------:R-:W-:Y:S01]  /*3ef0*/  FFMA.FTZ R32, R91, R89, -R32 ;  /* 0x000000595b207223 */ /* 0x000fe20000010820 */
[----:B------:R-:W-:Y:S01]  /*3f00*/  MUFU.COS R111, R111 ;  /* 0x0000006f006f7308 */ /* 0x000fe20000000000 */
[----:B------:R-:W-:Y:S01]  /*3f10*/  FADD.FTZ R44, R119, R44 ;  /* 0x0000002c772c7221 */ /* 0x000fe20000010000 */
[C---:B------:R-:W-:Y:S01]  /*3f20*/  FMUL.FTZ R34, R86.reuse, R36 ;  /* 0x0000002456227220 */ /* 0x040fe20000410000 */
[----:B------:R-:W-:Y:S01]  /*3f30*/  FMUL.FTZ R40, R86, R32 ;  /* 0x0000002056287220 */ /* 0x000fe20000410000 */
[----:B------:R-:W-:-:S02]  /*3f40*/  FMUL.FTZ R120, R145, R120 ;  /* 0x0000007891787220 */ /* 0x000fc40000410000 */
[C---:B------:R-:W-:Y:S01]  /*3f50*/  FFMA.FTZ R37, R87.reuse, R32, -R34 ;  /* 0x0000002057257223 */ /* 0x040fe20000010822 */
[----:B------:R-:W-:Y:S01]  /*3f60*/  FFMA.FTZ R40, R87, R36, R40 ;  /* 0x0000002457287223 */ /* 0x000fe20000010028 */
[----:B------:R1:W3:Y:S01]  /*3f70*/  MUFU.SIN R45, R49 ;  /* 0x00000031002d7308 */ /* 0x0002e20000000400 */
[----:B------:R-:W4:Y:S01]  /*3f80*/  LDS.128 R32, [R69+0x20] ;  /* 0x0000200045207984 */ /* 0x000f220000000c00 */
[----:B------:R-:W-:Y:S02]  /*3f90*/  HADD2.F32 R36, -RZ, R38.H1_H1 ;  /* 0x30000026ff247230 */ /* 0x000fe40000004100 */
[----:B------:R-:W-:-:S03]  /*3fa0*/  FMUL.FTZ R38, R84, R40 ;  /* 0x0000002854267220 */ /* 0x000fc60000410000 */
[----:B------:R-:W-:Y:S01]  /*3fb0*/  FMUL.FTZ R121, R145, R36 ;  /* 0x0000002491797220 */ /* 0x000fe20000410000 */
[----:B------:R-:W5:Y:S01]  /*3fc0*/  MUFU.EX2 R42, R42 ;  /* 0x0000002a002a7308 */ /* 0x000f620000000800 */
[----:B-1----:R-:W-:-:S03]  /*3fd0*/  MOV R49, UR12 ;  /* 0x0000000c00317c02 */ /* 0x002fc60008000f00 */
[----:B------:R-:W0:Y:S04]  /*3fe0*/  MUFU.EX2 R108, R108 ;  /* 0x0000006c006c7308 */ /* 0x000e280000000800 */
[----:B------:R-:W1:Y:S04]  /*3ff0*/  MUFU.EX2 R110, R110 ;  /* 0x0000006e006e7308 */ /* 0x000e680000000800 */
[----:B------:R-:W-:Y:S01]  /*4000*/  MUFU.SIN R96, R51 ;  /* 0x0000003300607308 */ /* 0x000fe20000000400 */
[C---:B-----5:R-:W-:Y:S01]  /*4010*/  FMUL.FTZ R113, R42.reuse, R113 ;  /* 0x000000712a717220 */ /* 0x060fe20000410000 */
[----:B------:R-:W-:Y:S01]  /*4020*/  FMUL.FTZ R112, R42, R112 ;  /* 0x000000702a707220 */ /* 0x000fe20000410000 */
[----:B------:R-:W-:Y:S01]  /*4030*/  FMUL.FTZ R42, R78, R44 ;  /* 0x0000002c4e2a7220 */ /* 0x000fe20000410000 */
[C---:B0-----:R-:W-:Y:S01]  /*4040*/  FMUL.FTZ R109, R108.reuse, R109 ;  /* 0x0000006d6c6d7220 */ /* 0x041fe20000410000 */
[----:B---3--:R-:W-:-:S03]  /*4050*/  FMUL.FTZ R108, R108, R45 ;  /* 0x0000002d6c6c7220 */ /* 0x008fc60000410000 */
[----:B------:R0:W-:Y:S01]  /*4060*/  MUFU.COS R98, R51 ;  /* 0x0000003300627308 */ /* 0x0001e20000000000 */
[----:B------:R-:W-:Y:S01]  /*4070*/  FMUL.FTZ R45, R78, R41 ;  /* 0x000000294e2d7220 */ /* 0x000fe20000410000 */
[C---:B-1----:R-:W-:Y:S01]  /*4080*/  FMUL.FTZ R111, R110.reuse, R111 ;  /* 0x0000006f6e6f7220 */ /* 0x042fe20000410000 */
[----:B------:R-:W-:Y:S01]  /*4090*/  FMUL.FTZ R110, R110, R43 ;  /* 0x0000002b6e6e7220 */ /* 0x000fe20000410000 */
[C---:B------:R-:W-:Y:S01]  /*40a0*/  FFMA.FTZ R43, R79.reuse, R41, -R42 ;  /* 0x000000294f2b7223 */ /* 0x040fe2000001082a */
[----:B------:R-:W-:Y:S01]  /*40b0*/  FFMA.FTZ R42, R79, R44, R45 ;  /* 0x0000002c4f2a7223 */ /* 0x000fe2000001002d */
[-C--:B------:R-:W-:Y:S01]  /*40c0*/  FMUL.FTZ R41, R84, R37.reuse ;  /* 0x0000002554297220 */ /* 0x080fe20000410000 */
[----:B------:R-:W-:Y:S01]  /*40d0*/  FFMA.FTZ R44, R85, R37, -R38 ;  /* 0x00000025552c7223 */ /* 0x000fe20000010826 */
[----:B------:R-:W1:Y:S01]  /*40e0*/  MUFU.COS R48, R56 ;  /* 0x0000003800307308 */ /* 0x000e620000000000 */
[----:B0-----:R-:W-:Y:S01]  /*40f0*/  FMUL.FTZ R51, R59, R11 ;  /* 0x0000000b3b337220 */ /* 0x001fe20000410000 */
[----:B------:R-:W-:Y:S01]  /*4100*/  FADD.FTZ R43, R120, R43 ;  /* 0x0000002b782b7221 */ /* 0x000fe20000010000 */
[----:B------:R-:W-:-:S05]  /*4110*/  FADD.FTZ R42, R121, R42 ;  /* 0x0000002a792a7221 */ /* 0x000fca0000010000 */
[----:B------:R-:W0:Y:S04]  /*4120*/  MUFU.EX2 R53, R53 ;  /* 0x0000003500357308 */ /* 0x000e280000000800 */
[----:B------:R-:W1:Y:S04]  /*4130*/  MUFU.EX2 R51, R51 ;  /* 0x0000003300337308 */ /* 0x000e680000000800 */
[----:B------:R-:W3:Y:S08]  /*4140*/  MUFU.SIN R100, R56 ;  /* 0x0000003800647308 */ /* 0x000ef00000000400 */
[----:B------:R-:W5:Y:S01]  /*4150*/  MUFU.COS R52, R58 ;  /* 0x0000003a00347308 */ /* 0x000f620000000000 */
[----:B0-----:R-:W-:Y:S01]  /*4160*/  FMUL.FTZ R95, R53, R50 ;  /* 0x00000032355f7220 */ /* 0x001fe20000410000 */
[----:B-1----:R-:W-:Y:S01]  /*4170*/  FMUL.FTZ R101, R51, R48 ;  /* 0x0000003033657220 */ /* 0x002fe20000410000 */
[----:B------:R-:W-:Y:S01]  /*4180*/  MOV R48, UR14 ;  /* 0x0000000e00307c02 */ /* 0x000fe20008000f00 */
[----:B------:R-:W-:-:S04]  /*4190*/  FFMA.FTZ R50, R85, R40, R41 ;  /* 0x0000002855327223 */ /* 0x000fc80000010029 */
[----:B------:R-:W0:Y:S08]  /*41a0*/  MUFU.SIN R104, R58 ;  /* 0x0000003a00687308 */ /* 0x000e300000000400 */
[----:B------:R-:W5:Y:S04]  /*41b0*/  MUFU.EX2 R57, R57 ;  /* 0x0000003900397308 */ /* 0x000f680000000800 */
[----:B------:R-:W1:Y:S01]  /*41c0*/  MUFU.EX2 R55, R55 ;  /* 0x0000003700377308 */ /* 0x000e620000000800 */
[----:B------:R-:W-:Y:S01]  /*41d0*/  FMUL.FTZ R37, R76, R43 ;  /* 0x0000002b4c257220 */ /* 0x000fe20000410000 */
[----:B------:R-:W-:-:S02]  /*41e0*/  HADD2.F32 R45, -RZ, R39.H1_H1 ;  /* 0x30000027ff2d7230 */ /* 0x000fc40000004100 */
[----:B---3--:R-:W-:Y:S01]  /*41f0*/  FMUL.FTZ R100, R51, R100 ;  /* 0x0000006433647220 */ /* 0x008fe20000410000 */
[----:B------:R-:W-:Y:S01]  /*4200*/  FMUL.FTZ R36, R76, R42 ;  /* 0x0000002a4c247220 */ /* 0x000fe20000410000 */
[----:B------:R-:W-:Y:S01]  /*4210*/  FMUL.FTZ R46, R82, R50 ;  /* 0x00000032522e7220 */ /* 0x000fe20000410000 */
[----:B------:R-:W-:-:S04]  /*4220*/  IMAD.WIDE.U32 R48, R60, 0x10, R48 ;  /* 0x000000103c307825 */ /* 0x000fc800078e0030 */
[----:B------:R-:W-:Y:S01]  /*4230*/  FFMA.FTZ R51, R77, R42, R37 ;  /* 0x0000002a4d337223 */ /* 0x000fe20000010025 */
[----:B------:R-:W-:Y:S01]  /*4240*/  FMUL.FTZ R122, R146, R45 ;  /* 0x0000002d927a7220 */ /* 0x000fe20000410000 */
[----:B------:R-:W-:Y:S01]  /*4250*/  FMUL.FTZ R94, R53, R94 ;  /* 0x0000005e355e7220 */ /* 0x000fe20000410000 */
[C---:B-----5:R-:W-:Y:S01]  /*4260*/  FMUL.FTZ R107, R57.reuse, R52 ;  /* 0x00000034396b7220 */ /* 0x060fe20000410000 */
[----:B------:R-:W-:Y:S01]  /*4270*/  FMUL.FTZ R52, R82, R44 ;  /* 0x0000002c52347220 */ /* 0x000fe20000410000 */
[----:B------:R-:W-:Y:S02]  /*4280*/  HADD2.F32 R123, -RZ, R39.H0_H0 ;  /* 0x20000027ff7b7230 */ /* 0x000fe40000004100 */
[----:B0-----:R-:W-:Y:S01]  /*4290*/  FMUL.FTZ R104, R57, R104 ;  /* 0x0000006839687220 */ /* 0x001fe20000410000 */
[C---:B-1----:R-:W-:Y:S01]  /*42a0*/  FMUL.FTZ R98, R55.reuse, R98 ;  /* 0x0000006237627220 */ /* 0x042fe20000410000 */
[----:B------:R-:W-:Y:S01]  /*42b0*/  FMUL.FTZ R96, R55, R96 ;  /* 0x0000006037607220 */ /* 0x000fe20000410000 */
[----:B------:R-:W-:Y:S01]  /*42c0*/  FFMA.FTZ R54, R77, R43, -R36 ;  /* 0x0000002b4d367223 */ /* 0x000fe20000010824 */
[C---:B------:R-:W-:Y:S01]  /*42d0*/  FFMA.FTZ R57, R83.reuse, R44, -R46 ;  /* 0x0000002c53397223 */ /* 0x040fe2000001082e */
[----:B------:R-:W3:Y:S01]  /*42e0*/  LDG.E.128 R36, desc[UR24][R48.64] ;  /* 0x0000001830247981 */ /* 0x000ee2000c1e1d00 */
[----:B------:R-:W-:Y:S01]  /*42f0*/  FADD.FTZ R55, R122, R51 ;  /* 0x000000337a377221 */ /* 0x000fe20000010000 */
[----:B------:R-:W-:-:S02]  /*4300*/  FFMA.FTZ R58, R83, R50, R52 ;  /* 0x00000032533a7223 */ /* 0x000fc40000010034 */
[----:B------:R-:W5:Y:S01]  /*4310*/  LDG.E.128 R40, desc[UR24][R48.64+0x200] ;  /* 0x0002001830287981 */ /* 0x000f62000c1e1d00 */
[----:B------:R-:W-:-:S03]  /*4320*/  FMUL.FTZ R123, R146, R123 ;  /* 0x0000007b927b7220 */ /* 0x000fc60000410000 */
[----:B------:R-:W5:Y:S01]  /*4330*/  LDG.E.128 R44, desc[UR24][R48.64+0x400] ;  /* 0x00040018302c7981 */ /* 0x000f62000c1e1d00 */
[----:B------:R-:W-:Y:S01]  /*4340*/  FADD.FTZ R53, R123, R54 ;  /* 0x000000367b357221 */ /* 0x000fe20000010000 */
[--C-:B----4-:R-:W-:Y:S02]  /*4350*/  HADD2.F32 R56, -RZ, R32.reuse.H1_H1 ;  /* 0x30000020ff387230 */ /* 0x110fe40000004100 */
[----:B------:R-:W4:Y:S01]  /*4360*/  LDG.E.128 R48, desc[UR24][R48.64+0x600] ;  /* 0x0006001830307981 */ /* 0x000f22000c1e1d00 */
[C---:B------:R-:W-:Y:S01]  /*4370*/  FMUL.FTZ R52, R96.reuse, R53 ;  /* 0x0000003560347220 */ /* 0x040fe20000410000 */
[----:B------:R-:W-:Y:S02]  /*4380*/  HADD2.F32 R124, -RZ, R32.H0_H0 ;  /* 0x20000020ff7c7230 */ /* 0x000fe40000004100 */
[-C--:B------:R-:W-:Y:S01]  /*4390*/  FMUL.FTZ R59, R96, R55.reuse ;  /* 0x00000037603b7220 */ /* 0x080fe20000410000 */
[C---:B------:R-:W-:Y:S01]  /*43a0*/  FMUL.FTZ R125, R147.reuse, R56 ;  /* 0x00000038937d7220 */ /* 0x040fe20000410000 */
[----:B------:R-:W-:Y:S01]  /*43b0*/  FFMA.FTZ R60, R98, R55, R52 ;  /* 0x00000037623c7223 */ /* 0x000fe20000010034 */
[----:B------:R-:W-:Y:S01]  /*43c0*/  FMUL.FTZ R32, R80, R58 ;  /* 0x0000003a50207220 */ /* 0x000fe20000410000 */
[----:B------:R-:W-:Y:S01]  /*43d0*/  FFMA.FTZ R59, R98, R53, -R59 ;  /* 0x00000035623b7223 */ /* 0x000fe2000001083b */
[----:B------:R-:W-:Y:S01]  /*43e0*/  FMUL.FTZ R124, R147, R124 ;  /* 0x0000007c937c7220 */ /* 0x000fe20000410000 */
[----:B------:R-:W-:Y:S01]  /*43f0*/  FADD.FTZ R60, R125, R60 ;  /* 0x0000003c7d3c7221 */ /* 0x000fe20000010000 */
[----:B------:R-:W0:Y:S01]  /*4400*/  LDS.128 R52, [R69+0x30] ;  /* 0x0000300045347984 */ /* 0x000e220000000c00 */
[-C--:B------:R-:W-:Y:S01]  /*4410*/  FFMA.FTZ R56, R81, R57.reuse, -R32 ;  /* 0x0000003951387223 */ /* 0x080fe20000010820 */
[----:B------:R-:W-:Y:S01]  /*4420*/  FADD.FTZ R59, R124, R59 ;  /* 0x0000003b7c3b7221 */ /* 0x000fe20000010000 */
[----:B------:R-:W-:Y:S01]  /*4430*/  FMUL.FTZ R32, R80, R57 ;  /* 0x0000003950207220 */ /* 0x000fe20000410000 */
[----:B------:R-:W-:Y:S01]  /*4440*/  FMUL.FTZ R62, R94, R60 ;  /* 0x0000003c5e3e7220 */ /* 0x000fe20000410000 */
[----:B------:R-:W-:-:S02]  /*4450*/  HADD2.F32 R127, -RZ, R33.H1_H1 ;  /* 0x30000021ff7f7230 */ /* 0x000fc40000004100 */
[-C--:B------:R-:W-:Y:S01]  /*4460*/  FMUL.FTZ R57, R94, R59.reuse ;  /* 0x0000003b5e397220 */ /* 0x080fe20000410000 */
[----:B------:R-:W-:Y:S01]  /*4470*/  FFMA.FTZ R58, R81, R58, R32 ;  /* 0x0000003a513a7223 */ /* 0x000fe20000010020 */
[----:B------:R-:W-:Y:S02]  /*4480*/  HADD2.F32 R33, -RZ, R33.H0_H0 ;  /* 0x20000021ff217230 */ /* 0x000fe40000004100 */
[C---:B------:R-:W-:Y:S01]  /*4490*/  FFMA.FTZ R59, R95.reuse, R59, -R62 ;  /* 0x0000003b5f3b7223 */ /* 0x040fe2000001083e */
[----:B------:R-:W-:Y:S01]  /*44a0*/  FFMA.FTZ R62, R95, R60, R57 ;  /* 0x0000003c5f3e7223 */ /* 0x000fe20000010039 */
[----:B------:R-:W-:Y:S01]  /*44b0*/  FMUL.FTZ R127, R148, R127 ;  /* 0x0000007f947f7220 */ /* 0x000fe20000410000 */
[----:B------:R-:W-:Y:S01]  /*44c0*/  FMUL.FTZ R60, R78, R58 ;  /* 0x0000003a4e3c7220 */ /* 0x000fe20000410000 */
[----:B------:R-:W-:Y:S02]  /*44d0*/  FMUL.FTZ R126, R148, R33 ;  /* 0x00000021947e7220 */ /* 0x000fe40000410000 */
[----:B------:R-:W-:Y:S01]  /*44e0*/  FADD.FTZ R62, R127, R62 ;  /* 0x0000003e7f3e7221 */ /* 0x000fe20000010000 */
[-C--:B------:R-:W-:Y:S01]  /*44f0*/  FFMA.FTZ R60, R79, R56.reuse, -R60 ;  /* 0x000000384f3c7223 */ /* 0x080fe2000001083c */
[----:B------:R-:W-:Y:S01]  /*4500*/  FMUL.FTZ R56, R78, R56 ;  /* 0x000000384e387220 */ /* 0x000fe20000410000 */
[----:B------:R-:W-:-:S02]  /*4510*/  HADD2.F32 R32, -RZ, R34.H1_H1 ;  /* 0x30000022ff207230 */ /* 0x000fc40000004100 */
[----:B------:R-:W-:Y:S01]  /*4520*/  FADD.FTZ R59, R126, R59 ;  /* 0x0000003b7e3b7221 */ /* 0x000fe20000010000 */
[----:B------:R-:W-:Y:S02]  /*4530*/  HADD2.F32 R128, -RZ, R34.H0_H0 ;  /* 0x20000022ff807230 */ /* 0x000fe40000004100 */
[C---:B------:R-:W-:Y:S01]  /*4540*/  FMUL.FTZ R64, R100.reuse, R62 ;  /* 0x0000003e64407220 */ /* 0x040fe20000410000 */
[----:B------:R-:W-:Y:S01]  /*4550*/  FFMA.FTZ R56, R79, R58, R56 ;  /* 0x0000003a4f387223 */ /* 0x000fe20000010038 */
[-C--:B------:R-:W-:Y:S01]  /*4560*/  FMUL.FTZ R33, R100, R59.reuse ;  /* 0x0000003b64217220 */ /* 0x080fe20000410000 */
[----:B------:R-:W-:Y:S01]  /*4570*/  FMUL.FTZ R129, R149, R32 ;  /* 0x0000002095817220 */ /* 0x000fe20000410000 */
[----:B------:R-:W-:Y:S01]  /*4580*/  FFMA.FTZ R59, R101, R59, -R64 ;  /* 0x0000003b653b7223 */ /* 0x000fe20000010840 */
[----:B------:R-:W-:Y:S01]  /*4590*/  FMUL.FTZ R128, R149, R128 ;  /* 0x0000008095807220 */ /* 0x000fe20000410000 */
[----:B------:R-:W-:Y:S01]  /*45a0*/  FMUL.FTZ R32, R76, R56 ;  /* 0x000000384c207220 */ /* 0x000fe20000410000 */
[----:B------:R-:W-:-:S02]  /*45b0*/  FFMA.FTZ R62, R101, R62, R33 ;  /* 0x0000003e653e7223 */ /* 0x000fc40000010021 */
[----:B------:R-:W-:Y:S01]  /*45c0*/  FADD.FTZ R59, R128, R59 ;  /* 0x0000003b803b7221 */ /* 0x000fe20000010000 */
[-C--:B------:R-:W-:Y:S01]  /*45d0*/  FFMA.FTZ R33, R77, R60.reuse, -R32 ;  /* 0x0000003c4d217223 */ /* 0x080fe20000010820 */
[----:B------:R-:W-:Y:S01]  /*45e0*/  FMUL.FTZ R60, R76, R60 ;  /* 0x0000003c4c3c7220 */ /* 0x000fe20000410000 */
[--C-:B------:R-:W-:Y:S02]  /*45f0*/  HADD2.F32 R131, -RZ, R35.reuse.H1_H1 ;  /* 0x30000023ff837230 */ /* 0x100fe40000004100 */
[----:B------:R-:W-:Y:S01]  /*4600*/  FADD.FTZ R62, R129, R62 ;  /* 0x0000003e813e7221 */ /* 0x000fe20000010000 */
[C---:B------:R-:W-:Y:S01]  /*4610*/  FMUL.FTZ R61, R104.reuse, R59 ;  /* 0x0000003b683d7220 */ /* 0x040fe20000410000 */
[----:B------:R-:W-:Y:S02]  /*4620*/  HADD2.F32 R35, -RZ, R35.H0_H0 ;  /* 0x20000023ff237230 */ /* 0x000fe40000004100 */
[----:B------:R-:W-:Y:S01]  /*4630*/  FFMA.FTZ R57, R77, R56, R60 ;  /* 0x000000384d397223 */ /* 0x000fe2000001003c */
[-C--:B------:R-:W-:Y:S01]  /*4640*/  FMUL.FTZ R32, R104, R62.reuse ;  /* 0x0000003e68207220 */ /* 0x080fe20000410000 */
[C---:B------:R-:W-:Y:S01]  /*4650*/  FFMA.FTZ R62, R107.reuse, R62, R61 ;  /* 0x0000003e6b3e7223 */ /* 0x040fe2000001003d */
[C---:B------:R-:W-:Y:S01]  /*4660*/  FMUL.FTZ R131, R162.reuse, R131 ;  /* 0x00000083a2837220 */ /* 0x040fe20000410000 */
[----:B------:R-:W-:Y:S01]  /*4670*/  FMUL.FTZ R130, R162, R35 ;  /* 0x00000023a2827220 */ /* 0x000fe20000410000 */
[----:B------:R-:W-:Y:S01]  /*4680*/  FMUL.FTZ R35, R96, R57 ;  /* 0x0000003960237220 */ /* 0x000fe20000410000 */
[----:B------:R-:W-:Y:S01]  /*4690*/  FFMA.FTZ R59, R107, R59, -R32 ;  /* 0x0000003b6b3b7223 */ /* 0x000fe20000010820 */
[----:B------:R-:W-:Y:S01]  /*46a0*/  FADD.FTZ R62, R131, R62 ;  /* 0x0000003e833e7221 */ /* 0x000fe20000010000 */
[----:B0-----:R-:W-:-:S02]  /*46b0*/  HADD2.F32 R132, -RZ, R52.H0_H0 ;  /* 0x20000034ff847230 */ /* 0x001fc40000004100 */
[-C--:B------:R-:W-:Y:S01]  /*46c0*/  FFMA.FTZ R35, R98, R33.reuse, -R35 ;  /* 0x0000002162237223 */ /* 0x080fe20000010823 */
[----:B------:R-:W-:Y:S01]  /*46d0*/  FADD.FTZ R59, R130, R59 ;  /* 0x0000003b823b7221 */ /* 0x000fe20000010000 */
[----:B------:R-:W-:Y:S01]  /*46e0*/  FMUL.FTZ R33, R96, R33 ;  /* 0x0000002160217220 */ /* 0x000fe20000410000 */
[C---:B------:R-:W-:Y:S01]  /*46f0*/  FMUL.FTZ R34, R116.reuse, R62 ;  /* 0x0000003e74227220 */ /* 0x040fe20000410000 */
[----:B------:R-:W-:Y:S02]  /*4700*/  HADD2.F32 R32, -RZ, R52.H1_H1 ;  /* 0x30000034ff207230 */ /* 0x000fe40000004100 */
[----:B------:R-:W-:Y:S01]  /*4710*/  FMUL.FTZ R61, R116, R59 ;  /* 0x0000003b743d7220 */ /* 0x000fe20000410000 */
[----:B------:R-:W-:Y:S01]  /*4720*/  FFMA.FTZ R33, R98, R57, R33 ;  /* 0x0000003962217223 */ /* 0x000fe20000010021 */
[----:B------:R-:W-:Y:S01]  /*4730*/  FFMA.FTZ R59, R117, R59, -R34 ;  /* 0x0000003b753b7223 */ /* 0x000fe20000010822 */
[C---:B------:R-:W-:Y:S01]  /*4740*/  FMUL.FTZ R132, R163.reuse, R132 ;  /* 0x00000084a3847220 */ /* 0x040fe20000410000 */
[----:B------:R-:W-:Y:S01]  /*4750*/  FMUL.FTZ R133, R163, R32 ;  /* 0x00000020a3857220 */ /* 0x000fe20000410000 */
[----:B------:R-:W-:Y:S01]  /*4760*/  FFMA.FTZ R62, R117, R62, R61 ;  /* 0x0000003e753e7223 */ /* 0x000fe2000001003d */
[----:B------:R-:W-:Y:S01]  /*4770*/  FMUL.FTZ R32, R94, R33 ;  /* 0x000000215e207220 */ /* 0x000fe20000410000 */
[----:B------:R-:W-:Y:S01]  /*4780*/  FADD.FTZ R59, R132, R59 ;  /* 0x0000003b843b7221 */ /* 0x000fe20000010000 */
[----:B------:R-:W-:-:S02]  /*4790*/  HADD2.F32 R135, -RZ, R53.H1_H1 ;  /* 0x30000035ff877230 */ /* 0x000fc40000004100 */
[----:B------:R-:W-:Y:S01]  /*47a0*/  FADD.FTZ R62, R133, R62 ;  /* 0x0000003e853e7221 */ /* 0x000fe20000010000 */
[CC--:B------:R-:W-:Y:S01]  /*47b0*/  FFMA.FTZ R32, R95.reuse, R35.reuse, -R32 ;  /* 0x000000235f207223 */ /* 0x0c0fe20000010820 */
[----:B------:R-:W-:Y:S01]  /*47c0*/  FMUL.FTZ R34, R94, R35 ;  /* 0x000000235e227220 */ /* 0x000fe20000410000 */
[C---:B------:R-:W-:Y:S01]  /*47d0*/  FMUL.FTZ R35, R112.reuse, R59 ;  /* 0x0000003b70237220 */ /* 0x040fe20000410000 */
[----:B------:R-:W-:Y:S02]  /*47e0*/  HADD2.F32 R53, -RZ, R53.H0_H0 ;  /* 0x20000035ff357230 */ /* 0x000fe40000004100 */
[-C--:B------:R-:W-:Y:S01]  /*47f0*/  FMUL.FTZ R52, R112, R62.reuse ;  /* 0x0000003e70347220 */ /* 0x080fe20000410000 */
[----:B------:R-:W-:Y:S01]  /*4800*/  FFMA.FTZ R34, R95, R33, R34 ;  /* 0x000000215f227223 */ /* 0x000fe20000010022 */
[C---:B------:R-:W-:Y:S01]  /*4810*/  FFMA.FTZ R62, R113.reuse, R62, R35 ;  /* 0x0000003e713e7223 */ /* 0x040fe20000010023 */
[C---:B------:R-:W-:Y:S01]  /*4820*/  FMUL.FTZ R135, R164.reuse, R135 ;  /* 0x00000087a4877220 */ /* 0x040fe20000410000 */
[----:B------:R-:W-:Y:S01]  /*4830*/  FFMA.FTZ R59, R113, R59, -R52 ;  /* 0x0000003b713b7223 */ /* 0x000fe20000010834 */
[----:B------:R-:W-:Y:S01]  /*4840*/  FMUL.FTZ R134, R164, R53 ;  /* 0x00000035a4867220 */ /* 0x000fe20000410000 */
[C---:B------:R-:W-:Y:S01]  /*4850*/  FMUL.FTZ R33, R100.reuse, R32 ;  /* 0x0000002064217220 */ /* 0x040fe20000410000 */
[-C--:B------:R-:W-:Y:S01]  /*4860*/  FMUL.FTZ R52, R100, R34.reuse ;  /* 0x0000002264347220 */ /* 0x080fe20000410000 */
[----:B------:R-:W-:Y:S01]  /*4870*/  FADD.FTZ R62, R135, R62 ;  /* 0x0000003e873e7221 */ /* 0x000fe20000010000 */
[----:B------:R-:W-:Y:S01]  /*4880*/  FADD.FTZ R59, R134, R59 ;  /* 0x0000003b863b7221 */ /* 0x000fe20000010000 */
[----:B------:R-:W-:Y:S01]  /*4890*/  FFMA.FTZ R33, R101, R34, R33 ;  /* 0x0000002265217223 */ /* 0x000fe20000010021 */
[----:B------:R-:W-:-:S02]  /*48a0*/  HADD2.F32 R136, -RZ, R54.H0_H0 ;  /* 0x20000036ff887230 */ /* 0x000fc40000004100 */
[----:B------:R-:W-:Y:S01]  /*48b0*/  FFMA.FTZ R52, R101, R32, -R52 ;  /* 0x0000002065347223 */ /* 0x000fe20000010834 */
[C---:B------:R-:W-:Y:S01]  /*48c0*/  FMUL.FTZ R34, R110.reuse, R62 ;  /* 0x0000003e6e227220 */ /* 0x040fe20000410000 */
[----:B------:R-:W-:Y:S02]  /*48d0*/  HADD2.F32 R32, -RZ, R54.H1_H1 ;  /* 0x30000036ff207230 */ /* 0x000fe40000004100 */
[-C--:B------:R-:W-:Y:S01]  /*48e0*/  FMUL.FTZ R35, R110, R59.reuse ;  /* 0x0000003b6e237220 */ /* 0x080fe20000410000 */
[----:B------:R-:W-:Y:S01]  /*48f0*/  FMUL.FTZ R136, R165, R136 ;  /* 0x00000088a5887220 */ /* 0x000fe20000410000 */
[----:B------:R-:W-:Y:S01]  /*4900*/  FFMA.FTZ R59, R111, R59, -R34 ;  /* 0x0000003b6f3b7223 */ /* 0x000fe20000010822 */
[CC--:B------:R-:W-:Y:S01]  /*4910*/  FMUL.FTZ R34, R104.reuse, R33.reuse ;  /* 0x0000002168227220 */ /* 0x0c0fe20000410000 */
[----:B------:R-:W-:Y:S01]  /*4920*/  FMUL.FTZ R137, R165, R32 ;  /* 0x00000020a5897220 */ /* 0x000fe20000410000 */
[----:B------:R-:W-:Y:S01]  /*4930*/  FMUL.FTZ R32, R104, R52 ;  /* 0x0000003468207220 */ /* 0x000fe20000410000 */
[----:B------:R-:W-:Y:S01]  /*4940*/  FFMA.FTZ R62, R111, R62, R35 ;  /* 0x0000003e6f3e7223 */ /* 0x000fe20000010023 */
[----:B------:R-:W-:Y:S01]  /*4950*/  FADD.FTZ R59, R136, R59 ;  /* 0x0000003b883b7221 */ /* 0x000fe20000010000 */
[C---:B------:R-:W-:Y:S01]  /*4960*/  FFMA.FTZ R34, R107.reuse, R52, -R34 ;  /* 0x000000346b227223 */ /* 0x040fe20000010822 */
[----:B------:R-:W-:Y:S01]  /*4970*/  FFMA.FTZ R32, R107, R33, R32 ;  /* 0x000000216b207223 */ /* 0x000fe20000010020 */
[----:B------:R-:W-:-:S02]  /*4980*/  HADD2.F32 R138, -RZ, R55.H1_H1 ;  /* 0x30000037ff8a7230 */ /* 0x000fc40000004100 */
[----:B------:R-:W-:Y:S01]  /*4990*/  FADD.FTZ R62, R137, R62 ;  /* 0x0000003e893e7221 */ /* 0x000fe20000010000 */
[-C--:B------:R-:W-:Y:S01]  /*49a0*/  FMUL.FTZ R33, R108, R59.reuse ;  /* 0x0000003b6c217220 */ /* 0x080fe20000410000 */
[----:B------:R-:W-:Y:S01]  /*49b0*/  FMUL.FTZ R52, R116, R34 ;  /* 0x0000002274347220 */ /* 0x000fe20000410000 */
[----:B------:R-:W-:Y:S02]  /*49c0*/  HADD2.F32 R139, -RZ, R55.H0_H0 ;  /* 0x20000037ff8b7230 */ /* 0x000fe40000004100 */
[----:B--2---:R-:W-:Y:S01]  /*49d0*/  FMUL.FTZ R138, R63, R138 ;  /* 0x0000008a3f8a7220 */ /* 0x004fe20000410000 */
[-C--:B------:R-:W-:Y:S01]  /*49e0*/  FFMA.FTZ R33, R109, R62.reuse, R33 ;  /* 0x0000003e6d217223 */ /* 0x080fe20000010021 */
[----:B------:R-:W-:Y:S01]  /*49f0*/  FMUL.FTZ R54, R108, R62 ;  /* 0x0000003e6c367220 */ /* 0x000fe20000410000 */
[-C--:B------:R-:W-:Y:S01]  /*4a00*/  FFMA.FTZ R52, R117, R32.reuse, R52 ;  /* 0x0000002075347223 */ /* 0x080fe20000010034 */
[----:B------:R-:W0:Y:S01]  /*4a10*/  S2R R151, SR_LANEID ;  /* 0x0000000000977919 */ /* 0x000e220000000000 */
[----:B------:R-:W-:Y:S01]  /*4a20*/  FMUL.FTZ R32, R116, R32 ;  /* 0x0000002074207220 */ /* 0x000fe20000410000 */
[----:B------:R-:W-:Y:S01]  /*4a30*/  FADD.FTZ R64, R138, R33 ;  /* 0x000000218a407221 */ /* 0x000fe20000010000 */
[----:B------:R-:W-:Y:S01]  /*4a40*/  FFMA.FTZ R54, R109, R59, -R54 ;  /* 0x0000003b6d367223 */ /* 0x000fe20000010836 */
[----:B------:R-:W-:Y:S01]  /*4a50*/  FMUL.FTZ R139, R63, R139 ;  /* 0x0000008b3f8b7220 */ /* 0x000fe20000410000 */
[----:B------:R-:W-:Y:S01]  /*4a60*/  FFMA.FTZ R32, R117, R34, -R32 ;  /* 0x0000002275207223 */ /* 0x000fe20000010820 */
[C---:B------:R-:W-:Y:S01]  /*4a70*/  FMUL.FTZ R34, R112.reuse, R52 ;  /* 0x0000003470227220 */ /* 0x040fe20000410000 */
[----:B------:R-:W1:Y:S01]  /*4a80*/  SHFL.UP PT, R55, R64, 0x1, RZ ;  /* 0x0420000040377989 */ /* 0x000e6200000e00ff */
[----:B------:R-:W-:Y:S01]  /*4a90*/  FADD.FTZ R65, R139, R54 ;  /* 0x000000368b417221 */ /* 0x000fe20000010000 */
[-C--:B------:R-:W-:Y:S01]  /*4aa0*/  FMUL.FTZ R33, R112, R32.reuse ;  /* 0x0000002070217220 */ /* 0x080fe20000410000 */
[----:B------:R-:W-:-:S03]  /*4ab0*/  FFMA.FTZ R34, R113, R32, -R34 ;  /* 0x0000002071227223 */ /* 0x000fc60000010822 */
[----:B------:R-:W2:Y:S01]  /*4ac0*/  SHFL.UP PT, R53, R65, 0x1, RZ ;  /* 0x0420000041357989 */ /* 0x000ea200000e00ff */
[----:B------:R-:W-:Y:S01]  /*4ad0*/  FFMA.FTZ R33, R113, R52, R33 ;  /* 0x0000003471217223 */ /* 0x000fe20000010021 */
[----:B------:R-:W-:-:S03]  /*4ae0*/  FMUL.FTZ R32, R110, R34 ;  /* 0x000000226e207220 */ /* 0x000fc60000410000 */
[-C--:B------:R-:W-:Y:S01]  /*4af0*/  FMUL.FTZ R35, R110, R33.reuse ;  /* 0x000000216e237220 */ /* 0x080fe20000410000 */
[----:B------:R-:W-:-:S03]  /*4b00*/  FFMA.FTZ R32, R111, R33, R32 ;  /* 0x000000216f207223 */ /* 0x000fc60000010020 */
[----:B------:R-:W-:Y:S01]  /*4b10*/  FFMA.FTZ R35, R111, R34, -R35 ;  /* 0x000000226f237223 */ /* 0x000fe20000010823 */
[----:B------:R-:W-:-:S03]  /*4b20*/  FMUL.FTZ R150, R108, R32 ;  /* 0x000000206c967220 */ /* 0x000fc60000410000 */
[-C--:B------:R-:W-:Y:S01]  /*4b30*/  FMUL.FTZ R33, R108, R35.reuse ;  /* 0x000000236c217220 */ /* 0x080fe20000410000 */
[----:B------:R-:W-:-:S03]  /*4b40*/  FFMA.FTZ R150, R109, R35, -R150 ;  /* 0x000000236d967223 */ /* 0x000fc60000010896 */
[----:B------:R-:W-:Y:S01]  /*4b50*/  FFMA.FTZ R66, R109, R32, R33 ;  /* 0x000000206d427223 */ /* 0x000fe20000010021 */
[----:B-1----:R-:W-:Y:S01]  /*4b60*/  FMUL.FTZ R33, R150, R55 ;  /* 0x0000003796217220 */ /* 0x002fe20000410000 */
[----:B0-----:R-:W-:-:S03]  /*4b70*/  ISETP.GE.AND P2, PT, R151, 0x1, PT ;  /* 0x000000019700780c */ /* 0x001fc60003f46270 */
[----:B------:R-:W0:Y:S01]  /*4b80*/  SHFL.UP PT, R35, R66, 0x1, RZ ;  /* 0x0420000042237989 */ /* 0x000e2200000e00ff */
[----:B--2---:R-:W-:-:S03]  /*4b90*/  FFMA.FTZ R57, R66, R53, R33 ;  /* 0x0000003542397223 */ /* 0x004fc60000010021 */
[----:B------:R-:W1:Y:S01]  /*4ba0*/  SHFL.UP PT, R33, R150, 0x1, RZ ;  /* 0x0420000096217989 */ /* 0x000e6200000e00ff */
[----:B------:R-:W-:-:S04]  /*4bb0*/  FMUL.FTZ R55, R66, R55 ;  /* 0x0000003742377220 */ /* 0x000fc80000410000 */
[----:B------:R-:W-:Y:S01]  /*4bc0*/  FFMA.FTZ R32, R150, R53, -R55 ;  /* 0x0000003596207223 */ /* 0x000fe20000010837 */
[----:B------:R-:W-:-:S03]  /*4bd0*/  @P2 FADD.FTZ R64, R64, R57 ;  /* 0x0000003940402221 */ /* 0x000fc60000010000 */
[----:B------:R-:W-:Y:S02]  /*4be0*/  @P2 FADD.FTZ R65, R65, R32 ;  /* 0x0000002041412221 */ /* 0x000fe40000010000 */
[----:B------:R-:W2:Y:S04]  /*4bf0*/  SHFL.UP PT, R57, R64, 0x2, RZ ;  /* 0x0440000040397989 */ /* 0x000ea800000e00ff */
[----:B------:R-:W2:Y:S01]  /*4c00*/  SHFL.UP PT, R55, R65, 0x2, RZ ;  /* 0x0440000041377989 */ /* 0x000ea200000e00ff */
[-C--:B0-----:R-:W-:Y:S01]  /*4c10*/  FMUL.FTZ R53, R150, R35.reuse ;  /* 0x0000002396357220 */ /* 0x081fe20000410000 */
[----:B------:R-:W-:-:S03]  /*4c20*/  FMUL.FTZ R35, R66, R35 ;  /* 0x0000002342237220 */ /* 0x000fc60000410000 */
[-C--:B-1----:R-:W-:Y:S01]  /*4c30*/  @P2 FFMA.FTZ R66, R66, R33.reuse, R53 ;  /* 0x0000002142422223 */ /* 0x082fe20000010035 */
[----:B------:R-:W-:Y:S01]  /*4c40*/  @P2 FFMA.FTZ R150, R150, R33, -R35 ;  /* 0x0000002196962223 */ /* 0x000fe20000010823 */
[----:B------:R-:W-:-:S03]  /*4c50*/  ISETP.GE.AND P1, PT, R151, 0x2, PT ;  /* 0x000000029700780c */ /* 0x000fc60003f26270 */
[----:B------:R-:W0:Y:S04]  /*4c60*/  SHFL.UP PT, R35, R66, 0x2, RZ ;  /* 0x0440000042237989 */ /* 0x000e2800000e00ff */
[----:B------:R-:W1:Y:S01]  /*4c70*/  SHFL.UP PT, R33, R150, 0x2, RZ ;  /* 0x0440000096217989 */ /* 0x000e6200000e00ff */
[-C--:B--2---:R-:W-:Y:S01]  /*4c80*/  FMUL.FTZ R53, R150, R57.reuse ;  /* 0x0000003996357220 */ /* 0x084fe20000410000 */
[----:B------:R-:W-:-:S03]  /*4c90*/  FMUL.FTZ R57, R66, R57 ;  /* 0x0000003942397220 */ /* 0x000fc60000410000 */
[-C--:B------:R-:W-:Y:S01]  /*4ca0*/  FFMA.FTZ R53, R66, R55.reuse, R53 ;  /* 0x0000003742357223 */ /* 0x080fe20000010035 */
[----:B------:R-:W-:-:S03]  /*4cb0*/  FFMA.FTZ R32, R150, R55, -R57 ;  /* 0x0000003796207223 */ /* 0x000fc60000010839 */
[----:B------:R-:W-:Y:S01]  /*4cc0*/  @P1 FADD.FTZ R64, R64, R53 ;  /* 0x0000003540401221 */ /* 0x000fe20000010000 */
[----:B------:R-:W-:-:S04]  /*4cd0*/  @P1 FADD.FTZ R65, R65, R32 ;  /* 0x0000002041411221 */ /* 0x000fc80000010000 */
[----:B------:R-:W2:Y:S04]  /*4ce0*/  SHFL.UP PT, R57, R64, 0x4, RZ ;  /* 0x0480000040397989 */ /* 0x000ea800000e00ff */
[----:B------:R-:W2:Y:S01]  /*4cf0*/  SHFL.UP PT, R55, R65, 0x4, RZ ;  /* 0x0480000041377989 */ /* 0x000ea200000e00ff */
[-C--:B0-----:R-:W-:Y:S01]  /*4d00*/  FMUL.FTZ R53, R150, R35.reuse ;  /* 0x0000002396357220 */ /* 0x081fe20000410000 */
[----:B------:R-:W-:-:S03]  /*4d10*/  FMUL.FTZ R35, R66, R35 ;  /* 0x0000002342237220 */ /* 0x000fc60000410000 */
[-C--:B-1----:R-:W-:Y:S01]  /*4d20*/  @P1 FFMA.FTZ R66, R66, R33.reuse, R53 ;  /* 0x0000002142421223 */ /* 0x082fe20000010035 */
[----:B------:R-:W-:-:S04]  /*4d30*/  @P1 FFMA.FTZ R150, R150, R33, -R35 ;  /* 0x0000002196961223 */ /* 0x000fc80000010823 */
[----:B------:R-:W0:Y:S01]  /*4d40*/  SHFL.UP PT, R35, R66, 0x4, RZ ;  /* 0x0480000042237989 */ /* 0x000e2200000e00ff */
[----:B------:R-:W-:-:S03]  /*4d50*/  ISETP.GE.AND P1, PT, R151, 0x4, PT ;  /* 0x000000049700780c */ /* 0x000fc60003f26270 */
[----:B------:R-:W1:Y:S01]  /*4d60*/  SHFL.UP PT, R33, R150, 0x4, RZ ;  /* 0x0480000096217989 */ /* 0x000e6200000e00ff */
[-C--:B--2---:R-:W-:Y:S01]  /*4d70*/  FMUL.FTZ R53, R150, R57.reuse ;  /* 0x0000003996357220 */ /* 0x084fe20000410000 */
[----:B------:R-:W-:-:S03]  /*4d80*/  FMUL.FTZ R57, R66, R57 ;  /* 0x0000003942397220 */ /* 0x000fc60000410000 */
[-C--:B------:R-:W-:Y:S01]  /*4d90*/  FFMA.FTZ R53, R66, R55.reuse, R53 ;  /* 0x0000003742357223 */ /* 0x080fe20000010035 */
[----:B------:R-:W-:-:S04]  /*4da0*/  FFMA.FTZ R32, R150, R55, -R57 ;  /* 0x0000003796207223 */ /* 0x000fc80000010839 */
[----:B------:R-:W-:Y:S01]  /*4db0*/  @P1 FADD.FTZ R64, R64, R53 ;  /* 0x0000003540401221 */ /* 0x000fe20000010000 */
[----:B------:R-:W-:-:S04]  /*4dc0*/  @P1 FADD.FTZ R65, R65, R32 ;  /* 0x0000002041411221 */ /* 0x000fc80000010000 */
[----:B------:R-:W2:Y:S01]  /*4dd0*/  SHFL.UP PT, R57, R64, 0x8, RZ ;  /* 0x0500000040397989 */ /* 0x000ea200000e00ff */
[-C--:B0-----:R-:W-:Y:S01]  /*4de0*/  FMUL.FTZ R53, R150, R35.reuse ;  /* 0x0000002396357220 */ /* 0x081fe20000410000 */
[C---:B------:R-:W-:Y:S02]  /*4df0*/  FMUL.FTZ R35, R66.reuse, R35 ;  /* 0x0000002342237220 */ /* 0x040fe40000410000 */
[----:B------:R-:W0:Y:S01]  /*4e00*/  SHFL.UP PT, R55, R65, 0x8, RZ ;  /* 0x0500000041377989 */ /* 0x000e2200000e00ff */
[-C--:B-1----:R-:W-:Y:S01]  /*4e10*/  @P1 FFMA.FTZ R66, R66, R33.reuse, R53 ;  /* 0x0000002142421223 */ /* 0x082fe20000010035 */
[----:B------:R-:W-:-:S04]  /*4e20*/  @P1 FFMA.FTZ R150, R150, R33, -R35 ;  /* 0x0000002196961223 */ /* 0x000fc80000010823 */
[----:B------:R-:W1:Y:S04]  /*4e30*/  SHFL.UP PT, R35, R66, 0x8, RZ ;  /* 0x0500000042237989 */ /* 0x000e6800000e00ff */
[----:B------:R-:W3:Y:S01]  /*4e40*/  SHFL.UP PT, R33, R150, 0x8, RZ ;  /* 0x0500000096217989 */ /* 0x000ee200000e00ff */
[C---:B------:R-:W-:Y:S02]  /*4e50*/  ISETP.GE.AND P1, PT, R151.reuse, 0x8, PT ;  /* 0x000000089700780c */ /* 0x040fe40003f26270 */
[----:B------:R-:W-:Y:S01]  /*4e60*/  ISETP.NE.AND P2, PT, R151, 0x1f, PT ;  /* 0x0000001f9700780c */ /* 0x000fe20003f45270 */
[-C--:B--2---:R-:W-:Y:S01]  /*4e70*/  FMUL.FTZ R53, R150, R57.reuse ;  /* 0x0000003996357220 */ /* 0x084fe20000410000 */
[----:B------:R-:W-:-:S03]  /*4e80*/  FMUL.FTZ R57, R66, R57 ;  /* 0x0000003942397220 */ /* 0x000fc60000410000 */
[-C--:B0-----:R-:W-:Y:S01]  /*4e90*/  FFMA.FTZ R53, R66, R55.reuse, R53 ;  /* 0x0000003742357223 */ /* 0x081fe20000010035 */
[----:B------:R-:W0:Y:S01]  /*4ea0*/  S2R R158, SR_TID.X ;  /* 0x00000000009e7919 */ /* 0x000e220000002100 */
[----:B------:R-:W-:-:S04]  /*4eb0*/  FFMA.FTZ R32, R150, R55, -R57 ;  /* 0x0000003796207223 */ /* 0x000fc80000010839 */
[----:B------:R-:W-:Y:S01]  /*4ec0*/  @P1 FADD.FTZ R64, R64, R53 ;  /* 0x0000003540401221 */ /* 0x000fe20000010000 */
[-C--:B-1----:R-:W-:Y:S01]  /*4ed0*/  FMUL.FTZ R53, R150, R35.reuse ;  /* 0x0000002396357220 */ /* 0x082fe20000410000 */
[----:B------:R-:W1:Y:S01]  /*4ee0*/  @!P2 S2R R59, SR_CgaCtaId ;  /* 0x00000000003ba919 */ /* 0x000e620000008800 */
[----:B------:R-:W-:Y:S01]  /*4ef0*/  @P1 FADD.FTZ R65, R65, R32 ;  /* 0x0000002041411221 */ /* 0x000fe20000010000 */
[C---:B------:R-:W-:Y:S01]  /*4f00*/  FMUL.FTZ R35, R66.reuse, R35 ;  /* 0x0000002342237220 */ /* 0x040fe20000410000 */
[-C--:B---3--:R-:W-:Y:S01]  /*4f10*/  @P1 FFMA.FTZ R66, R66, R33.reuse, R53 ;  /* 0x0000002142421223 */ /* 0x088fe20000010035 */
[----:B------:R-:W2:Y:S01]  /*4f20*/  SHFL.UP PT, R57, R64, 0x10, RZ ;  /* 0x0600000040397989 */ /* 0x000ea200000e00ff */
[----:B------:R-:W3:Y:S01]  /*4f30*/  S2UR UR13, SR_CgaCtaId ;  /* 0x00000000000d79c3 */ /* 0x000ee20000008800 */
[----:B------:R-:W-:Y:S02]  /*4f40*/  @P1 FFMA.FTZ R150, R150, R33, -R35 ;  /* 0x0000002196961223 */ /* 0x000fe40000010823 */
[----:B------:R-:W5:Y:S04]  /*4f50*/  SHFL.UP PT, R55, R65, 0x10, RZ ;  /* 0x0600000041377989 */ /* 0x000f6800000e00ff */
[----:B------:R-:W4:Y:S04]  /*4f60*/  SHFL.UP PT, R33, R66, 0x10, RZ ;  /* 0x0600000042217989 */ /* 0x000f2800000e00ff */
[----:B------:R-:W4:Y:S01]  /*4f70*/  SHFL.UP PT, R61, R150, 0x10, RZ ;  /* 0x06000000963d7989 */ /* 0x000f2200000e00ff */
[----:B------:R-:W-:Y:S01]  /*4f80*/  @!P2 MOV R34, 0x400 ;  /* 0x000004000022a802 */ /* 0x000fe20000000f00 */
[----:B------:R-:W-:Y:S01]  /*4f90*/  UMOV UR12, 0x400 ;  /* 0x00000400000c7882 */ /* 0x000fe20000000000 */
[----:B------:R-:W-:Y:S01]  /*4fa0*/  VOTEU.ANY UP0, P0 ;  /* 0x0000000000ff7886 */ /* 0x000fe20000000100 */
[----:B0-----:R-:W-:Y:S01]  /*4fb0*/  @!P2 SHF.R.U32.HI R32, RZ, 0x1, R158 ;  /* 0x00000001ff20a819 */ /* 0x001fe2000001169e */
[-C--:B--2---:R-:W-:Y:S01]  /*4fc0*/  FMUL.FTZ R35, R66, R57.reuse ;  /* 0x0000003942237220 */ /* 0x084fe20000410000 */
[----:B---3--:R-:W-:Y:S01]  /*4fd0*/  ULEA UR12, UR13, UR12, 0x18 ;  /* 0x0000000c0d0c7291 */ /* 0x008fe2000f8ec0ff */
[----:B------:R-:W-:-:S02]  /*4fe0*/  FMUL.FTZ R57, R150, R57 ;  /* 0x0000003996397220 */ /* 0x000fc40000410000 */
[----:B-----5:R-:W-:Y:S01]  /*4ff0*/  FFMA.FTZ R62, R150, R55, -R35 ;  /* 0x00000037963e7223 */ /* 0x020fe20000010823 */
[----:B-1----:R-:W-:Y:S02]  /*5000*/  @!P2 LEA R59, R59, R34, 0x18 ;  /* 0x000000223b3ba211 */ /* 0x002fe400078ec0ff */
[----:B------:R-:W-:Y:S01]  /*5010*/  @!P2 LOP3.LUT R32, R32, 0x1f0, RZ, 0xc0, !PT ;  /* 0x000001f02020a812 */ /* 0x000fe200078ec0ff */
[-C--:B----4-:R-:W-:Y:S01]  /*5020*/  FMUL.FTZ R35, R66, R33.reuse ;  /* 0x0000002142237220 */ /* 0x090fe20000410000 */
[----:B------:R-:W-:Y:S01]  /*5030*/  FMUL.FTZ R33, R150, R33 ;  /* 0x0000002196217220 */ /* 0x000fe20000410000 */
[----:B------:R-:W-:Y:S01]  /*5040*/  @UP0 ULEA UR13, UR7, UR12, 0x4 ;  /* 0x0000000c070d0291 */ /* 0x000fe2000f8e20ff */
[----:B------:R-:W-:Y:S01]  /*5050*/  FFMA.FTZ R57, R66, R55, R57 ;  /* 0x0000003742397223 */ /* 0x000fe20000010039 */
[-C--:B------:R-:W-:Y:S01]  /*5060*/  FFMA.FTZ R60, R150, R61.reuse, -R35 ;  /* 0x0000003d963c7223 */ /* 0x080fe20000010823 */
[----:B------:R-:W-:Y:S01]  /*5070*/  @!P2 IADD3 R52, PT, PT, R59, R32, RZ ;  /* 0x000000203b34a210 */ /* 0x000fe20007ffe0ff */
[----:B------:R-:W-:Y:S01]  /*5080*/  FFMA.FTZ R61, R66, R61, R33 ;  /* 0x0000003d423d7223 */ /* 0x000fe20000010021 */
[----:B------:R-:W-:Y:S01]  /*5090*/  HFMA2 R32, -RZ, RZ, 1.875, 0 ;  /* 0x3f800000ff207431 */ /* 0x000fe200000001ff */
[----:B------:R-:W-:-:S02]  /*50a0*/  CS2R R34, SRZ ;  /* 0x0000000000227805 */ /* 0x000fc4000001ff00 */
[----:B------:R-:W-:Y:S01]  /*50b0*/  MOV R33, RZ ;  /* 0x000000ff00217202 */ /* 0x000fe20000000f00 */
[----:B------:R-:W-:Y:S01]  /*50c0*/  FADD.FTZ R62, R65, R62 ;  /* 0x0000003e413e7221 */ /* 0x000fe20000010000 */
[----:B------:R-:W-:Y:S01]  /*50d0*/  FADD.FTZ R63, R64, R57 ;  /* 0x00000039403f7221 */ /* 0x000fe20000010000 */
[----:B------:R-:W-:Y:S04]  /*50e0*/  STS.128 [R71+0x2100], R36 ;  /* 0x0021002447007388 */ /* 0x000fe80000000c00 */
[----:B------:R-:W-:Y:S04]  /*50f0*/  STS.128 [R71+0x2300], R40 ;  /* 0x0023002847007388 */ /* 0x000fe80000000c00 */
[----:B------:R-:W-:Y:S04]  /*5100*/  STS.128 [R71+0x2500], R44 ;  /* 0x0025002c47007388 */ /* 0x000fe80000000c00 */
[----:B------:R-:W-:Y:S01]  /*5110*/  STS.128 [R71+0x2700], R48 ;  /* 0x0027003047007388 */ /* 0x000fe20000000c00 */
[----:B------:R-:W-:-:S03]  /*5120*/  NOP ;  /* 0x0000000000007918 */ /* 0x000fc60000000000 */
[----:B------:R-:W-:Y:S04]  /*5130*/  @P0 LDS.128 R32, [UR13+0x4260] ;  /* 0x0042600dff200984 */ /* 0x000fe80008000c00 */
[----:B------:R-:W-:Y:S04]  /*5140*/  LDS.128 R36, [R69+0x2100] ;  /* 0x0021000045247984 */ /* 0x000fe80000000c00 */
[----:B------:R-:W-:Y:S04]  /*5150*/  LDS.128 R40, [R69+0x2110] ;  /* 0x0021100045287984 */ /* 0x000fe80000000c00 */
[----:B------:R-:W-:Y:S04]  /*5160*/  LDS.128 R44, [R69+0x2120] ;  /* 0x00212000452c7984 */ /* 0x000fe80000000c00 */
[----:B------:R-:W-:Y:S04]  /*5170*/  LDS.128 R48, [R69+0x2130] ;  /* 0x0021300045307984 */ /* 0x000fe80000000c00 */
[----:B------:R-:W-:Y:S01]  /*5180*/  @!P2 STS.128 [R52+0x4200], R60 ;  /* 0x0042003c3400a388 */ /* 0x000fe20000000c00 */
[----:B------:R-:W-:Y:S06]  /*5190*/  BAR.SYNC.DEFER_BLOCKING 0x0 ;  /* 0x0000000000007b1d */ /* 0x000fec0000010000 */
[----:B------:R-:W0:Y:S04]  /*51a0*/  LDS.128 R52, [UR12+0x4200] ;  /* 0x0042000cff347984 */ /* 0x000e280008000c00 */
[----:B------:R-:W1:Y:S01]  /*51b0*/  LDS.128 R56, [UR12+0x4210] ;  /* 0x0042100cff387984 */ /* 0x000e620008000c00 */
[----:B------:R-:W-:-:S04]  /*51c0*/  ISETP.GE.AND P1, PT, R151, 0x10, PT ;  /* 0x000000109700780c */ /* 0x000fc80003f26270 */
[----:B------:R-:W-:Y:S02]  /*51d0*/  FSEL R150, R150, R60, !P1 ;  /* 0x0000003c96967208 */ /* 0x000fe40004800000 */
[----:B------:R-:W-:Y:S02]  /*51e0*/  FSEL R151, R66, R61, !P1 ;  /* 0x0000003d42977208 */ /* 0x000fe40004800000 */
[----:B------:R-:W-:Y:S02]  /*51f0*/  FSEL R152, R65, R62, !P1 ;  /* 0x0000003e41987208 */ /* 0x000fe40004800000 */
[----:B------:R-:W-:Y:S02]  /*5200*/  FSEL R153, R64, R63, !P1 ;  /* 0x0000003f40997208 */ /* 0x000fe40004800000 */
[----:B------:R-:W2:Y:S01]  /*5210*/  LDS.128 R60, [UR12+0x4220] ;  /* 0x0042200cff3c7984 */ /* 0x000ea20008000c00 */
[----:B------:R-:W-:-:S04]  /*5220*/  SHF.R.U32.HI R67, RZ, 0x5, R158 ;  /* 0x00000005ff437819 */ /* 0x000fc8000001169e */
[C---:B------:R-:W-:Y:S02]  /*5230*/  ISETP.NE.AND P4, PT, R67.reuse, 0x1, PT ;  /* 0x000000014300780c */ /* 0x040fe40003f85270 */
[C---:B------:R-:W-:Y:S02]  /*5240*/  ISETP.NE.AND P2, PT, R67.reuse, 0x3, PT ;  /* 0x000000034300780c */ /* 0x040fe40003f45270 */
[----:B------:R-:W-:Y:S02]  /*5250*/  ISETP.NE.AND P3, PT, R67, 0x2, PT ;  /* 0x000000024300780c */ /* 0x000fe40003f65270 */
[C---:B0-----:R-:W-:Y:S01]  /*5260*/  FSEL R73, R52.reuse, R73, !P4 ;  /* 0x0000004934497208 */ /* 0x041fe20006000000 */
[CC--:B-1----:R-:W-:Y:S01]  /*5270*/  FMUL.FTZ R65, R53.reuse, R57.reuse ;  /* 0x0000003935417220 */ /* 0x0c2fe20000410000 */
[C---:B------:R-:W-:Y:S01]  /*5280*/  FMUL.FTZ R64, R52.reuse, R57 ;  /* 0x0000003934407220 */ /* 0x040fe20000410000 */
[C---:B------:R-:W-:Y:S02]  /*5290*/  FSEL R74, R53.reuse, R74, !P4 ;  /* 0x0000004a354a7208 */ /* 0x040fe40006000000 */
[-C--:B------:R-:W-:Y:S01]  /*52a0*/  FFMA.FTZ R52, R52, R56.reuse, -R65 ;  /* 0x0000003834347223 */ /* 0x080fe20000010841 */
[----:B------:R-:W-:-:S02]  /*52b0*/  FFMA.FTZ R53, R53, R56, R64 ;  /* 0x0000003835357223 */ /* 0x000fc40000010040 */
[----:B------:R-:W0:Y:S01]  /*52c0*/  LDS.128 R64, [UR12+0x4230] ;  /* 0x0042300cff407984 */ /* 0x000e220008000c00 */
[-C--:B------:R-:W-:Y:S01]  /*52d0*/  FMUL.FTZ R155, R55, R57.reuse ;  /* 0x00000039379b7220 */ /* 0x080fe20000410000 */
[----:B------:R-:W-:-:S03]  /*52e0*/  FMUL.FTZ R154, R54, R57 ;  /* 0x00000039369a7220 */ /* 0x000fc60000410000 */
[-C--:B------:R-:W-:Y:S01]  /*52f0*/  FFMA.FTZ R57, R54, R56.reuse, -R155 ;  /* 0x0000003836397223 */ /* 0x080fe2000001089b */
[----:B------:R-:W-:-:S03]  /*5300*/  FFMA.FTZ R56, R55, R56, R154 ;  /* 0x0000003837387223 */ /* 0x000fc6000001009a */
[----:B------:R-:W-:Y:S01]  /*5310*/  FADD.FTZ R57, R58, R57 ;  /* 0x000000393a397221 */ /* 0x000fe20000010000 */
[-C--:B--2---:R-:W-:Y:S01]  /*5320*/  FMUL.FTZ R58, R52, R61.reuse ;  /* 0x0000003d343a7220 */ /* 0x084fe20000410000 */
[----:B------:R-:W-:Y:S01]  /*5330*/  FADD.FTZ R56, R59, R56 ;  /* 0x000000383b387221 */ /* 0x000fe20000010000 */
[CC--:B------:R-:W-:Y:S01]  /*5340*/  FMUL.FTZ R59, R53.reuse, R61.reuse ;  /* 0x0000003d353b7220 */ /* 0x0c0fe20000410000 */
[C---:B------:R-:W-:Y:S01]  /*5350*/  FSEL R74, R53.reuse, R74, !P3 ;  /* 0x0000004a354a7208 */ /* 0x040fe20005800000 */
[-C--:B------:R-:W-:Y:S01]  /*5360*/  FFMA.FTZ R53, R53, R60.reuse, R58 ;  /* 0x0000003c35357223 */ /* 0x080fe2000001003a */
[-C--:B------:R-:W-:Y:S01]  /*5370*/  FMUL.FTZ R58, R56, R61.reuse ;  /* 0x0000003d383a7220 */ /* 0x080fe20000410000 */
[C---:B------:R-:W-:Y:S01]  /*5380*/  FMUL.FTZ R61, R57.reuse, R61 ;  /* 0x0000003d393d7220 */ /* 0x040fe20000410000 */
[----:B------:R-:W-:Y:S02]  /*5390*/  FSEL R54, R54, R75, !P4 ;  /* 0x0000004b36367208 */ /* 0x000fe40006000000 */
[C---:B------:R-:W-:Y:S01]  /*53a0*/  FSEL R73, R52.reuse, R73, !P3 ;  /* 0x0000004934497208 */ /* 0x040fe20005800000 */
[-C--:B------:R-:W-:Y:S01]  /*53b0*/  FFMA.FTZ R52, R52, R60.reuse, -R59 ;  /* 0x0000003c34347223 */ /* 0x080fe2000001083b */
[-C--:B------:R-:W-:Y:S01]  /*53c0*/  FFMA.FTZ R75, R57, R60.reuse, -R58 ;  /* 0x0000003c394b7223 */ /* 0x080fe2000001083a */
[----:B------:R-:W-:Y:S01]  /*53d0*/  FFMA.FTZ R60, R56, R60, R61 ;  /* 0x0000003c383c7223 */ /* 0x000fe2000001003d */
[----:B------:R-:W-:-:S02]  /*53e0*/  FSEL R55, R55, R72, !P4 ;  /* 0x0000004837377208 */ /* 0x000fc40006000000 */
[----:B------:R-:W-:Y:S01]  /*53f0*/  FADD.FTZ R75, R62, R75 ;  /* 0x0000004b3e4b7221 */ /* 0x000fe20000010000 */
[----:B------:R-:W-:Y:S01]  /*5400*/  FADD.FTZ R60, R63, R60 ;  /* 0x0000003c3f3c7221 */ /* 0x000fe20000010000 */
[----:B------:R-:W-:Y:S02]  /*5410*/  FSEL R55, R56, R55, !P3 ;  /* 0x0000003738377208 */ /* 0x000fe40005800000 */
[----:B------:R-:W-:Y:S02]  /*5420*/  ISETP.GE.U32.AND P1, PT, R158, 0x20, PT ;  /* 0x000000209e00780c */ /* 0x000fe40003f26070 */
[----:B------:R-:W-:Y:S02]  /*5430*/  FSEL R54, R57, R54, !P3 ;  /* 0x0000003639367208 */ /* 0x000fe40005800000 */
[C---:B------:R-:W-:Y:S02]  /*5440*/  FSEL R73, R52.reuse, R73, !P2 ;  /* 0x0000004934497208 */ /* 0x040fe40005000000 */
[C---:B------:R-:W-:Y:S01]  /*5450*/  FSEL R74, R53.reuse, R74, !P2 ;  /* 0x0000004a354a7208 */ /* 0x040fe20005000000 */
[-C--:B0-----:R-:W-:Y:S01]  /*5460*/  FMUL.FTZ R56, R52, R65.reuse ;  /* 0x0000004134387220 */ /* 0x081fe20000410000 */
[-C--:B------:R-:W-:Y:S01]  /*5470*/  FMUL.FTZ R57, R53, R65.reuse ;  /* 0x0000004135397220 */ /* 0x080fe20000410000 */
[-C--:B------:R-:W-:Y:S01]  /*5480*/  FMUL.FTZ R58, R60, R65.reuse ;  /* 0x000000413c3a7220 */ /* 0x080fe20000410000 */
[----:B------:R-:W-:Y:S01]  /*5490*/  FMUL.FTZ R65, R75, R65 ;  /* 0x000000414b417220 */ /* 0x000fe20000410000 */
[-C--:B------:R-:W-:Y:S01]  /*54a0*/  FFMA.FTZ R56, R53, R64.reuse, R56 ;  /* 0x0000004035387223 */ /* 0x080fe20000010038 */
[-C--:B------:R-:W-:Y:S01]  /*54b0*/  FFMA.FTZ R52, R52, R64.reuse, -R57 ;  /* 0x0000004034347223 */ /* 0x080fe20000010839 */
[-C--:B------:R-:W-:Y:S01]  /*54c0*/  FFMA.FTZ R53, R75, R64.reuse, -R58 ;  /* 0x000000404b357223 */ /* 0x080fe2000001083a */
[----:B------:R-:W-:Y:S01]  /*54d0*/  FFMA.FTZ R64, R60, R64, R65 ;  /* 0x000000403c407223 */ /* 0x000fe20000010041 */
[----:B------:R0:W1:Y:S01]  /*54e0*/  SHFL.UP PT, R154, R153, 0x1, RZ ;  /* 0x04200000999a7989 */ /* 0x00006200000e00ff */
[--C-:B------:R-:W-:Y:S01]  /*54f0*/  HADD2.F32 R61, -RZ, R40.reuse.H0_H0 ;  /* 0x20000028ff3d7230 */ /* 0x100fe20000004100 */
[----:B------:R-:W-:Y:S01]  /*5500*/  BSSY.RECONVERGENT B0, `(.L_x_607) ;  /* 0x000004e000007945 */ /* 0x000fe20003800200 */
[----:B------:R-:W-:Y:S01]  /*5510*/  FADD.FTZ R67, R67, R64 ;  /* 0x0000004043437221 */ /* 0x000fe20000010000 */
[----:B------:R-:W-:Y:S01]  /*5520*/  HADD2.F32 R63, -RZ, R40.H1_H1 ;  /* 0x30000028ff3f7230 */ /* 0x000fe20000004100 */
[----:B------:R-:W2:Y:S01]  /*5530*/  SHFL.UP PT, R150, R150, 0x1, RZ ;  /* 0x0420000096967989 */ /* 0x000ea200000e00ff */
[----:B------:R-:W-:-:S02]  /*5540*/  HADD2.F32 R155, -RZ, R44.H1_H1 ;  /* 0x3000002cff9b7230 */ /* 0x000fc40000004100 */
[----:B0-----:R-:W-:Y:S01]  /*5550*/  HADD2.F32 R153, -RZ, R44.H0_H0 ;  /* 0x2000002cff997230 */ /* 0x001fe20000004100 */
[----:B------:R-:W0:Y:S01]  /*5560*/  SHFL.UP PT, R151, R151, 0x1, RZ ;  /* 0x0420000097977989 */ /* 0x000e2200000e00ff */
[--C-:B------:R-:W-:Y:S02]  /*5570*/  HADD2.F32 R40, -RZ, R41.reuse.H0_H0 ;  /* 0x20000029ff287230 */ /* 0x100fe40000004100 */
[----:B------:R-:W-:Y:S01]  /*5580*/  HADD2.F32 R64, -RZ, R41.H1_H1 ;  /* 0x30000029ff407230 */ /* 0x000fe20000004100 */
[----:B------:R-:W3:Y:S01]  /*5590*/  SHFL.UP PT, R152, R152, 0x1, RZ ;  /* 0x0420000098987989 */ /* 0x000ee200000e00ff */
[--C-:B------:R-:W-:Y:S02]  /*55a0*/  HADD2.F32 R44, -RZ, R45.reuse.H0_H0 ;  /* 0x2000002dff2c7230 */ /* 0x100fe40000004100 */
[----:B------:R-:W-:Y:S02]  /*55b0*/  HADD2.F32 R156, -RZ, R45.H1_H1 ;  /* 0x3000002dff9c7230 */ /* 0x000fe40000004100 */
[----:B------:R-:W-:-:S02]  /*55c0*/  HADD2.F32 R159, -RZ, R49.H0_H0 ;  /* 0x20000031ff9f7230 */ /* 0x000fc40000004100 */
[----:B------:R-:W-:Y:S01]  /*55d0*/  HADD2.F32 R160, -RZ, R49.H1_H1 ;  /* 0x30000031ffa07230 */ /* 0x000fe20000004100 */
[----:B------:R-:W-:Y:S01]  /*55e0*/  FSEL R75, R75, R54, !P2 ;  /* 0x000000364b4b7208 */ /* 0x000fe20005000000 */
[--C-:B------:R-:W-:Y:S01]  /*55f0*/  HADD2.F32 R41, -RZ, R42.reuse.H0_H0 ;  /* 0x2000002aff297230 */ /* 0x100fe20000004100 */
[----:B------:R-:W-:Y:S01]  /*5600*/  FSEL R72, R60, R55, !P2 ;  /* 0x000000373c487208 */ /* 0x000fe20005000000 */
[----:B------:R-:W-:Y:S02]  /*5610*/  HADD2.F32 R65, -RZ, R42.H1_H1 ;  /* 0x3000002aff417230 */ /* 0x000fe40000004100 */
[----:B------:R-:W-:Y:S01]  /*5620*/  FADD.FTZ R66, R66, R53 ;  /* 0x0000003542427221 */ /* 0x000fe20000010000 */
[--C-:B------:R-:W-:Y:S02]  /*5630*/  HADD2.F32 R45, -RZ, R46.reuse.H0_H0 ;  /* 0x2000002eff2d7230 */ /* 0x100fe40000004100 */
[----:B------:R-:W-:Y:S02]  /*5640*/  HADD2.F32 R157, -RZ, R46.H1_H1 ;  /* 0x3000002eff9d7230 */ /* 0x000fe40000004100 */
[----:B------:R-:W-:-:S02]  /*5650*/  HADD2.F32 R49, -RZ, R50.H0_H0 ;  /* 0x20000032ff317230 */ /* 0x000fc40000004100 */
[----:B------:R-:W-:Y:S02]  /*5660*/  HADD2.F32 R161, -RZ, R50.H1_H1 ;  /* 0x30000032ffa17230 */ /* 0x000fe40000004100 */
[----:B------:R-:W-:Y:S02]  /*5670*/  HADD2.F32 R42, -RZ, R43.H0_H0 ;  /* 0x2000002bff2a7230 */ /* 0x000fe40000004100 */
[----:B------:R-:W-:Y:S02]  /*5680*/  HADD2.F32 R46, -RZ, R47.H0_H0 ;  /* 0x2000002fff2e7230 */ /* 0x000fe40000004100 */
[----:B------:R-:W-:Y:S02]  /*5690*/  HADD2.F32 R158, -RZ, R48.H0_H0 ;  /* 0x20000030ff9e7230 */ /* 0x000fe40000004100 */
[----:B------:R-:W-:Y:S02]  /*56a0*/  HADD2.F32 R50, -RZ, R51.H0_H0 ;  /* 0x20000033ff327230 */ /* 0x000fe40000004100 */
[----:B------:R-:W-:-:S02]  /*56b0*/  HADD2.F32 R53, -RZ, R36.H0_H0 ;  /* 0x20000024ff357230 */ /* 0x000fc40000004100 */
[----:B------:R-:W-:Y:S02]  /*56c0*/  HADD2.F32 R55, -RZ, R36.H1_H1 ;  /* 0x30000024ff377230 */ /* 0x000fe40000004100 */
[--C-:B------:R-:W-:Y:S02]  /*56d0*/  HADD2.F32 R54, -RZ, R37.reuse.H0_H0 ;  /* 0x20000025ff367230 */ /* 0x100fe40000004100 */
[----:B------:R-:W-:Y:S02]  /*56e0*/  HADD2.F32 R58, -RZ, R37.H1_H1 ;  /* 0x30000025ff3a7230 */ /* 0x000fe40000004100 */
[--C-:B------:R-:W-:Y:S02]  /*56f0*/  HADD2.F32 R57, -RZ, R38.reuse.H0_H0 ;  /* 0x20000026ff397230 */ /* 0x100fe40000004100 */
[----:B------:R-:W-:Y:S02]  /*5700*/  HADD2.F32 R60, -RZ, R38.H1_H1 ;  /* 0x30000026ff3c7230 */ /* 0x000fe40000004100 */
[----:B------:R-:W-:-:S02]  /*5710*/  HADD2.F32 R59, -RZ, R39.H0_H0 ;  /* 0x20000027ff3b7230 */ /* 0x000fc40000004100 */
[----:B------:R-:W-:Y:S02]  /*5720*/  HADD2.F32 R62, -RZ, R39.H1_H1 ;  /* 0x30000027ff3e7230 */ /* 0x000fe40000004100 */
[----:B------:R-:W-:Y:S02]  /*5730*/  HADD2.F32 R43, -RZ, R43.H1_H1 ;  /* 0x3000002bff2b7230 */ /* 0x000fe40000004100 */
[----:B------:R-:W-:Y:S02]  /*5740*/  HADD2.F32 R47, -RZ, R47.H1_H1 ;  /* 0x3000002fff2f7230 */ /* 0x000fe40000004100 */
[----:B------:R-:W-:Y:S02]  /*5750*/  HADD2.F32 R48, -RZ, R48.H1_H1 ;  /* 0x30000030ff307230 */ /* 0x000fe40000004100 */
[----:B------:R-:W-:Y:S01]  /*5760*/  HADD2.F32 R51, -RZ, R51.H1_H1 ;  /* 0x30000033ff337230 */ /* 0x000fe20000004100 */
[----:B0123--:R-:W-:Y:S06]  /*5770*/  @!P1 BRA `(.L_x_608) ;  /* 0x0000000000549947 */ /* 0x00ffec0003800000 */
[----:B------:R-:W0:Y:S01]  /*5780*/  S2R R38, SR_LANEID ;  /* 0x0000000000267919 */ /* 0x000e220000000000 */
[C---:B------:R-:W-:Y:S01]  /*5790*/  FMUL.FTZ R37, R151.reuse, R75 ;  /* 0x0000004b97257220 */ /* 0x040fe20000410000 */
[-C--:B------:R-:W-:Y:S01]  /*57a0*/  FMUL.FTZ R36, R151, R72.reuse ;  /* 0x0000004897247220 */ /* 0x080fe20000410000 */
[----:B------:R-:W-:Y:S02]  /*57b0*/  MOV R39, R35 ;  /* 0x0000002300277202 */ /* 0x000fe40000000f00 */
[----:B------:R-:W-:-:S04]  /*57c0*/  FFMA.FTZ R37, R150, R72, R37 ;  /* 0x0000004896257223 */ /* 0x000fc80000010025 */
[----:B------:R-:W-:Y:S01]  /*57d0*/  FADD.FTZ R154, R154, R37 ;  /* 0x000000259a9a7221 */ /* 0x000fe20000010000 */
[----:B------:R-:W-:Y:S01]  /*57e0*/  FFMA.FTZ R37, R150, R75, -R36 ;  /* 0x0000004b96257223 */ /* 0x000fe20000010824 */
[----:B------:R-:W-:-:S03]  /*57f0*/  MOV R36, R32 ;  /* 0x0000002000247202 */ /* 0x000fc60000000f00 */
[----:B------:R-:W-:Y:S01]  /*5800*/  FADD.FTZ R152, R152, R37 ;  /* 0x0000002598987221 */ /* 0x000fe20000010000 */
[C---:B------:R-:W-:Y:S01]  /*5810*/  FMUL.FTZ R37, R151.reuse, R74 ;  /* 0x0000004a97257220 */ /* 0x040fe20000410000 */
[----:B------:R-:W-:-:S03]  /*5820*/  FMUL.FTZ R151, R151, R73 ;  /* 0x0000004997977220 */ /* 0x000fc60000410000 */
[C---:B------:R-:W-:Y:S01]  /*5830*/  FFMA.FTZ R52, R150.reuse, R73, -R37 ;  /* 0x0000004996347223 */ /* 0x040fe20000010825 */
[----:B------:R-:W-:Y:S01]  /*5840*/  FFMA.FTZ R151, R150, R74, R151 ;  /* 0x0000004a96977223 */ /* 0x000fe20000010097 */
[----:B------:R-:W-:Y:S02]  /*5850*/  MOV R37, R33 ;  /* 0x0000002100257202 */ /* 0x000fe40000000f00 */
[----:B0-----:R-:W-:Y:S02]  /*5860*/  ISETP.NE.AND P1, PT, R38, RZ, PT ;  /* 0x000000ff2600720c */ /* 0x001fe40003f25270 */
[----:B------:R-:W-:Y:S02]  /*5870*/  MOV R38, R34 ;  /* 0x0000002200267202 */ /* 0x000fe40000000f00 */
[----:B------:R-:W-:Y:S02]  /*5880*/  FSEL R150, R73, R52, !P1 ;  /* 0x0000003449967208 */ /* 0x000fe40004800000 */
[----:B------:R-:W-:-:S02]  /*5890*/  FSEL R151, R74, R151, !P1 ;  /* 0x000000974a977208 */ /* 0x000fc40004800000 */
[----:B------:R-:W-:Y:S02]  /*58a0*/  FSEL R152, R75, R152, !P1 ;  /* 0x000000984b987208 */ /* 0x000fe40004800000 */
[----:B------:R-:W-:Y:S01]  /*58b0*/  FSEL R154, R72, R154, !P1 ;  /* 0x0000009a489a7208 */ /* 0x000fe20004800000 */
[----:B------:R-:W-:Y:S06]  /*58c0*/  BRA `(.L_x_609) ;  /* 0x0000000000447947 */ /* 0x000fec0003800000 */
.L_x_608:
[----:B------:R-:W0:Y:S01]  /*58d0*/  S2R R37, SR_LANEID ;  /* 0x0000000000257919 */ /* 0x000e220000000000 */
[----:B------:R-:W-:-:S04]  /*58e0*/  FMUL.FTZ R36, R56, R35 ;  /* 0x0000002338247220 */ /* 0x000fc80000410000 */
[----:B------:R-:W-:-:S04]  /*58f0*/  FFMA.FTZ R36, R52, R34, -R36 ;  /* 0x0000002234247223 */ /* 0x000fc80000010824 */
[----:B------:R-:W-:Y:S01]  /*5900*/  FADD.FTZ R38, R66, R36 ;  /* 0x0000002442267221 */ /* 0x000fe20000010000 */
[----:B------:R-:W-:-:S04]  /*5910*/  FMUL.FTZ R36, R56, R33 ;  /* 0x0000002138247220 */ /* 0x000fc80000410000 */
[-C--:B------:R-:W-:Y:S01]  /*5920*/  FFMA.FTZ R36, R52, R32.reuse, -R36 ;  /* 0x0000002034247223 */ /* 0x080fe20000010824 */
[----:B0-----:R-:W-:Y:S01]  /*5930*/  ISETP.NE.AND P1, PT, R37, RZ, PT ;  /* 0x000000ff2500720c */ /* 0x001fe20003f25270 */
[C---:B------:R-:W-:Y:S01]  /*5940*/  FMUL.FTZ R37, R56.reuse, R32 ;  /* 0x0000002038257220 */ /* 0x040fe20000410000 */
[----:B------:R-:W-:-:S03]  /*5950*/  FMUL.FTZ R56, R56, R34 ;  /* 0x0000002238387220 */ /* 0x000fc60000410000 */
[C---:B------:R-:W-:Y:S01]  /*5960*/  FFMA.FTZ R37, R52.reuse, R33, R37 ;  /* 0x0000002134257223 */ /* 0x040fe20000010025 */
[----:B------:R-:W-:-:S04]  /*5970*/  FFMA.FTZ R56, R52, R35, R56 ;  /* 0x0000002334387223 */ /* 0x000fc80000010038 */
[----:B------:R-:W-:-:S03]  /*5980*/  FADD.FTZ R39, R67, R56 ;  /* 0x0000003843277221 */ /* 0x000fc60000010000 */
[----:B------:R0:W-:Y:S01]  /*5990*/  @!P1 STS.128 [UR12+0x4250], R32 ;  /* 0x00425020ff009988 */ /* 0x0001e20008000c0c */
[----:B------:R-:W-:Y:S02]  /*59a0*/  @!P1 MOV R150, R32 ;  /* 0x0000002000969202 */ /* 0x000fe40000000f00 */
[----:B------:R-:W-:Y:S02]  /*59b0*/  @!P1 MOV R151, R33 ;  /* 0x0000002100979202 */ /* 0x000fe40000000f00 */
[----:B------:R-:W-:Y:S02]  /*59c0*/  @!P1 MOV R152, R34 ;  /* 0x0000002200989202 */ /* 0x000fe40000000f00 */
[----:B------:R-:W-:-:S07]  /*59d0*/  @!P1 MOV R154, R35 ;  /* 0x00000023009a9202 */ /* 0x000fce0000000f00 */
.L_x_609:
[----:B------:R-:W-:Y:S05]  /*59e0*/  BSYNC.RECONVERGENT B0 ;  /* 0x0000000000007941 */ /* 0x000fea0003800200 */
.L_x_607:
[----:B0-----:R-:W0:Y:S01]  /*59f0*/  S2R R32, SR_TID.X ;  /* 0x0000000000207919 */ /* 0x001e220000002100 */
[----:B------:R-:W-:Y:S01]  /*5a00*/  BSSY.RECONVERGENT B0, `(.L_x_610) ;  /* 0x0000078000007945 */ /* 0x000fe20003800200 */
[----:B------:R-:W-:Y:S01]  /*5a10*/  BAR.SYNC.DEFER_BLOCKING 0x0 ;  /* 0x0000000000007b1d */ /* 0x000fe20000010000 */
[----:B0-----:R-:W-:-:S13]  /*5a20*/  ISETP.NE.AND P1, PT, R32, RZ, PT ;  /* 0x000000ff2000720c */ /* 0x001fda0003f25270 */
[----:B------:R-:W0:Y:S02]  /*5a30*/  @P1 LDS.64 R32, [UR12+0x4258] ;  /* 0x0042580cff201984 */ /* 0x000e240008000a00 */
[----:B0-----:R-:W-:-:S04]  /*5a40*/  @P1 FMUL.FTZ R35, R33, R151 ;  /* 0x0000009721231220 */ /* 0x001fc80000410000 */
[CC--:B------:R-:W-:Y:S01]  /*5a50*/  @P1 FFMA.FTZ R35, R32.reuse, R150.reuse, -R35 ;  /* 0x0000009620231223 */ /* 0x0c0fe20000010823 */
[----:B------:R-:W-:Y:S02]  /*5a60*/  @P1 FMUL.FTZ R32, R32, R151 ;  /* 0x0000009720201220 */ /* 0x000fe40000410000 */
[----:B------:R-:W0:Y:S01]  /*5a70*/  S2R R151, SR_TID.X ;  /* 0x0000000000977919 */ /* 0x000e220000002100 */
[----:B------:R-:W-:Y:S01]  /*5a80*/  @P1 FADD.FTZ R152, R152, R35 ;  /* 0x0000002398981221 */ /* 0x000fe20000010000 */
[----:B------:R-:W-:-:S03]  /*5a90*/  @P1 FFMA.FTZ R33, R33, R150, R32 ;  /* 0x0000009621211223 */ /* 0x000fc60000010020 */
[----:B------:R-:W-:Y:S01]  /*5aa0*/  FMUL.FTZ R32, R90, R152 ;  /* 0x000000985a207220 */ /* 0x000fe20000410000 */
[----:B------:R-:W-:-:S04]  /*5ab0*/  @P1 FADD.FTZ R154, R154, R33 ;  /* 0x000000219a9a1221 */ /* 0x000fc80000010000 */
        /* <DEDUP_REMOVED lines=11> */
[C---:B------:R-:W-:Y:S01]  /*5b70*/  FMUL.FTZ R32, R86.reuse, R97 ;  /* 0x0000006156207220 */ /* 0x040fe20000410000 */
[----:B0-----:R-:W-:Y:S02]  /*5b80*/  ISETP.NE.AND P1, PT, R151, RZ, PT ;  /* 0x000000ff9700720c */ /* 0x001fe40003f25270 */
        /* <DEDUP_REMOVED lines=95> */
.L_x_611:
[----:B------:R-:W-:Y:S05]  /*6180*/  BSYNC.RECONVERGENT B0 ;  /* 0x0000000000007941 */ /* 0x000fea0003800200 */
.L_x_610:
        /* <DEDUP_REMOVED lines=51> */
.L_x_606:
[----:B------:R-:W2:Y:S01]  /*64c0*/  LDL.LU R33, [R1+0x4] ;  /* 0x0000040001217983 */ /* 0x000ea20000300800 */
[----:B------:R-:W0:Y:S01]  /*64d0*/  S2UR UR8, SR_CTAID.X ;  /* 0x00000000000879c3 */ /* 0x000e220000002500 */
[----:B------:R-:W-:Y:S01]  /*64e0*/  F2FP.F16.F32.PACK_AB R22, R22, R21 ;  /* 0x000000151616723e */ /* 0x000fe200000000ff */
[----:B------:R-:W-:Y:S01]  /*64f0*/  USHF.L.U32 UR7, UR6, 0xb, URZ ;  /* 0x0000000b06077899 */ /* 0x000fe200080006ff */
[----:B------:R-:W2:Y:S01]  /*6500*/  S2R R0, SR_LANEID ;  /* 0x0000000000007919 */ /* 0x000ea20000000000 */
[----:B------:R-:W-:Y:S01]  /*6510*/  F2FP.F16.F32.PACK_AB R30, R30, R29 ;  /* 0x0000001d1e1e723e */ /* 0x000fe200000000ff */
[----:B------:R-:W-:Y:S01]  /*6520*/  HFMA2 R3, -RZ, RZ, 0, 0 ;  /* 0x00000000ff037431 */ /* 0x000fe200000001ff */
[----:B------:R-:W-:Y:S02]  /*6530*/  F2FP.F16.F32.PACK_AB R21, R20, R19 ;  /* 0x000000131415723e */ /* 0x000fe400000000ff */
[----:B------:R-:W-:Y:S01]  /*6540*/  BAR.SYNC.DEFER_BLOCKING 0x0 ;  /* 0x0000000000007b1d */ /* 0x000fe20000010000 */
[----:B------:R-:W-:Y:S01]  /*6550*/  F2FP.F16.F32.PACK_AB R29, R28, R27 ;  /* 0x0000001b1c1d723e */ /* 0x000fe200000000ff */
[----:B------:R-:W-:Y:S01]  /*6560*/  UIADD3 UR18, UP0, UPT, UR18, 0x2000, URZ ;  /* 0x0000200012127890 */ /* 0x000fe2000ff1e0ff */
[----:B------:R-:W-:Y:S01]  /*6570*/  F2FP.F16.F32.PACK_AB R23, R24, R23 ;  /* 0x000000171817723e */ /* 0x000fe200000000ff */
[----:B------:R-:W-:Y:S01]  /*6580*/  UIADD3 UR6, UPT, UPT, UR6, 0x1, URZ ;  /* 0x0000000106067890 */ /* 0x000fe2000fffe0ff */
[----:B------:R-:W-:-:S03]  /*6590*/  F2FP.F16.F32.PACK_AB R20, R18, R17 ;  /* 0x000000111214723e */ /* 0x000fc600000000ff */
[----:B------:R-:W0:Y:S01]  /*65a0*/  LDC.64 R4, c[0x0][0x420] ;  /* 0x00010800ff047b82 */ /* 0x000e220000000a00 */
[----:B------:R-:W-:Y:S01]  /*65b0*/  F2FP.F16.F32.PACK_AB R31, R68, R31 ;  /* 0x0000001f441f723e */ /* 0x000fe200000000ff */
[----:B------:R-:W1:Y:S01]  /*65c0*/  S2R R32, SR_TID.X ;  /* 0x0000000000207919 */ /* 0x000e620000002100 */
[----:B------:R-:W-:Y:S01]  /*65d0*/  F2FP.F16.F32.PACK_AB R28, R26, R25 ;  /* 0x000000191a1c723e */ /* 0x000fe200000000ff */
[----:B------:R-:W-:Y:S01]  /*65e0*/  UIADD3.X UR19, UPT, UPT, URZ, UR19, URZ, UP0, !UPT ;  /* 0x00000013ff137290 */ /* 0x000fe200087fe4ff */
[----:B------:R-:W-:Y:S01]  /*65f0*/  MOV R2, UR7 ;  /* 0x0000000700027c02 */ /* 0x000fe20008000f00 */
[----:B------:R-:W3:Y:S02]  /*6600*/  LDCU UR7, c[0x0][0x394] ;  /* 0x00007280ff0777ac */ /* 0x000ee40008000800 */
[----:B------:R-:W4:Y:S01]  /*6610*/  S2UR UR9, SR_CTAID.Y ;  /* 0x00000000000979c3 */ /* 0x000f220000002600 */
[----:B------:R-:W-:Y:S02]  /*6620*/  UIADD3 UR16, UP1, UPT, UR16, 0x2000, URZ ;  /* 0x0000200010107890 */ /* 0x000fe4000ff3e0ff */
[----:B------:R-:W-:-:S02]  /*6630*/  UIADD3 UR20, UP2, UPT, UR20, 0x1000, URZ ;  /* 0x0000100014147890 */ /* 0x000fc4000ff5e0ff */
[----:B------:R-:W-:-:S03]  /*6640*/  UIADD3 UR11, UP3, UPT, UR11, 0x1000, URZ ;  /* 0x000010000b0b7890 */ /* 0x000fc6000ff7e0ff */
[----:B------:R-:W4:Y:S01]  /*6650*/  LDC.64 R6, c[0x0][0x428] ;  /* 0x00010a00ff067b82 */ /* 0x000f220000000a00 */
[----:B------:R-:W-:Y:S02]  /*6660*/  UIADD3.X UR17, UPT, UPT, URZ, UR17, URZ, UP1, !UPT ;  /* 0x00000011ff117290 */ /* 0x000fe40008ffe4ff */
[----:B------:R-:W-:Y:S02]  /*6670*/  UIADD3.X UR21, UPT, UPT, URZ, UR21, URZ, UP2, !UPT ;  /* 0x00000015ff157290 */ /* 0x000fe400097fe4ff */
[----:B------:R-:W-:-:S03]  /*6680*/  UIADD3.X UR22, UPT, UPT, URZ, UR22, URZ, UP3, !UPT ;  /* 0x00000016ff167290 */ /* 0x000fc60009ffe4ff */
[----:B------:R-:W5:Y:S01]  /*6690*/  LDC.64 R8, c[0x0][0x478] ;  /* 0x00011e00ff087b82 */ /* 0x000f620000000a00 */
[----:B0-----:R-:W-:Y:S01]  /*66a0*/  IMAD.WIDE.U32 R2, R4, UR8, R2 ;  /* 0x0000000804027c25 */ /* 0x001fe2000f8e0002 */
[----:B---3--:R-:W-:-:S03]  /*66b0*/  UISETP.GE.AND UP0, UPT, UR6, UR7, UPT ;  /* 0x000000070600728c */ /* 0x008fc6000bf06270 */
[----:B------:R-:W-:Y:S01]  /*66c0*/  IMAD R3, R5, UR8, R3 ;  /* 0x0000000805037c24 */ /* 0x000fe2000f8e0203 */
[C---:B-1----:R-:W-:Y:S02]  /*66d0*/  SHF.L.U32 R5, R32.reuse, 0x1, RZ ;  /* 0x0000000120057819 */ /* 0x042fe400000006ff */
[----:B------:R-:W-:Y:S01]  /*66e0*/  LOP3.LUT R32, R32, 0x1f, RZ, 0xc0, !PT ;  /* 0x0000001f20207812 */ /* 0x000fe200078ec0ff */
[----:B----4-:R-:W-:-:S03]  /*66f0*/  IMAD.WIDE.U32 R2, R6, UR9, R2 ;  /* 0x0000000906027c25 */ /* 0x010fc6000f8e0002 */
[----:B-----5:R-:W-:Y:S02]  /*6700*/  LEA R4, P0, R2, R8, 0x1 ;  /* 0x0000000802047211 */ /* 0x020fe400078008ff */
[----:B--2---:R-:W-:-:S05]  /*6710*/  LEA R0, R0, R33, 0x4 ;  /* 0x0000002100007211 */ /* 0x004fca00078e20ff */
[----:B------:R-:W-:Y:S04]  /*6720*/  STS.128 [R0], R20 ;  /* 0x0000001400007388 */ /* 0x000fe80000000c00 */
[----:B------:R0:W-:Y:S01]  /*6730*/  STS.128 [R0+0x10], R28 ;  /* 0x0000101c00007388 */ /* 0x0001e20000000c00 */
[----:B------:R-:W-:-:S03]  /*6740*/  NOP ;  /* 0x0000000000007918 */ /* 0x000fc60000000000 */
[----:B------:R-:W1:Y:S04]  /*6750*/  LDS.128 R12, [R33] ;  /* 0x00000000210c7984 */ /* 0x000e680000000c00 */
[----:B------:R-:W2:Y:S01]  /*6760*/  LDS.128 R16, [R33+0x200] ;  /* 0x0002000021107984 */ /* 0x000ea20000000c00 */
[----:B0-----:R-:W-:Y:S01]  /*6770*/  IMAD R0, R7, UR9, R3 ;  /* 0x0000000907007c24 */ /* 0x001fe2000f8e0203 */
[----:B------:R-:W-:-:S04]  /*6780*/  LOP3.LUT R7, R5, 0x7c0, RZ, 0xc0, !PT ;  /* 0x000007c005077812 */ /* 0x000fc800078ec0ff */
[----:B------:R-:W-:Y:S02]  /*6790*/  LEA.HI.X R5, R2, R9, R0, 0x1, P0 ;  /* 0x0000000902057211 */ /* 0x000fe400000f0c00 */
[----:B------:R-:W-:-:S05]  /*67a0*/  LOP3.LUT R9, R7, R32, RZ, 0xfc, !PT ;  /* 0x0000002007097212 */ /* 0x000fca00078efcff */
[----:B------:R-:W-:-:S05]  /*67b0*/  IMAD.WIDE.U32 R2, R9, 0x10, R4 ;  /* 0x0000001009027825 */ /* 0x000fca00078e0004 */
[----:B-1----:R0:W-:Y:S04]  /*67c0*/  STG.E.128 desc[UR24][R2.64], R12 ;  /* 0x0000000c02007986 */ /* 0x0021e8000c101d18 */
[----:B--2---:R0:W-:Y:S01]  /*67d0*/  STG.E.128 desc[UR24][R2.64+0x200], R16 ;  /* 0x0002001002007986 */ /* 0x0041e2000c101d18 */
[----:B------:R-:W-:Y:S05]  /*67e0*/  BRA.U !UP0, `(.L_x_613) ;  /* 0xffffff9d08dc7547 */ /* 0x000fea000b83ffff */
[----:B------:R-:W-:Y:S05]  /*67f0*/  EXIT ;  /* 0x000000000000794d */ /* 0x000fea0003800000 */
.L_x_614:
        /* <DEDUP_REMOVED lines=16> */
.L_x_5012:


//--------------------- .text._Z25selective_scan_fwd_kernelI32Selective_Scan_fwd_kernel_traitsILi128ELi16ELi1ELb1ELb1ELb1ELb1EN3c104HalfENS1_7complexIfEEEEv13SSMParamsBase --------------------------
	.section	.text._Z25selective_scan_fwd_kernelI32Selective_Scan_fwd_kernel_traitsILi128ELi16ELi1ELb1ELb1ELb1ELb1EN3c104HalfENS1_7complexIfEEEEv13SSMParamsBase,"ax",@progbits
	.align	128
        .global         _Z25selective_scan_fwd_kernelI32Selective_Scan_fwd_kernel_traitsILi128ELi16ELi1ELb1ELb1ELb1ELb1EN3c104HalfENS1_7complexIfEEEEv13SSMParamsBase
        .type           _Z25selective_scan_fwd_kernelI32Selective_Scan_fwd_kernel_traitsILi128ELi16ELi1ELb1ELb1ELb1ELb1EN3c104HalfENS1_7complexIfEEEEv13SSMParamsBase,@function
        .size           _Z25selective_scan_fwd_kernelI32Selective_Scan_fwd_kernel_traitsILi128ELi16ELi1ELb1ELb1ELb1ELb1EN3c104HalfENS1_7complexIfEEEEv13SSMParamsBase,(.L_x_5013 - _Z25selective_scan_fwd_kernelI32Selective_Scan_fwd_kernel_traitsILi128ELi16ELi1ELb1ELb1ELb1ELb1EN3c104HalfENS1_7complexIfEEEEv13SSMParamsBase)
        .other          _Z25selective_scan_fwd_kernelI32Selective_Scan_fwd_kernel_traitsILi128ELi16ELi1ELb1ELb1ELb1ELb1EN3c104HalfENS1_7complexIfEEEEv13SSMParamsBase,@"STO_CUDA_ENTRY STV_DEFAULT"
_Z25selective_scan_fwd_kernelI32Selective_Scan_fwd_kernel_traitsILi128ELi16ELi1ELb1ELb1ELb1ELb1EN3c104HalfENS1_7complexIfEEEEv13SSMParamsBase:
.text._Z25selective_scan_fwd_kernelI32Selective_Scan_fwd_kernel_traitsILi128ELi16ELi1ELb1ELb1ELb1ELb1EN3c104HalfENS1_7complexIfEEEEv13SSMParamsBase:
        /* <DEDUP_REMOVED lines=118> */
.L_x_654:
        /* <DEDUP_REMOVED lines=82> */
.L_x_616:
[----:B------:R-:W-:Y:S05]  /*0c80*/  BSYNC.RECONVERGENT B0 ;  /* 0x0000000000007941 */ /* 0x000fea0003800200 */
.L_x_615:
        /* <DEDUP_REMOVED lines=35> */
.L_x_618:
[----:B------:R-:W-:Y:S05]  /*0ec0*/  BSYNC.RECONVERGENT B0 ;  /* 0x0000000000007941 */ /* 0x000fea0003800200 */
.L_x_617:
        /* <DEDUP_REMOVED lines=37> */
.L_x_620:
[----:B------:R-:W-:Y:S05]  /*1120*/  BSYNC.RECONVERGENT B0 ;  /* 0x0000000000007941 */ /* 0x000fea0003800200 */
.L_x_619:
        /* <DEDUP_REMOVED lines=35> */
.L_x_622:
[----:B------:R-:W-:Y:S05]  /*1360*/  BSYNC.RECONVERGENT B0 ;  /* 0x0000000000007941 */ /* 0x000fea0003800200 */
.L_x_621:
        /* <DEDUP_REMOVED lines=37> */
.L_x_624:
[----:B------:R-:W-:Y:S05]  /*15c0*/  BSYNC.RECONVERGENT B0 ;  /* 0x0000000000007941 */ /* 0x000fea0003800200 */
.L_x_623:
        /* <DEDUP_REMOVED lines=35> */
.L_x_626:
[----:B------:R-:W-:Y:S05]  /*1800*/  BSYNC.RECONVERGENT B0 ;  /* 0x0000000000007941 */ /* 0x000fea0003800200 */
.L_x_625:
        /* <DEDUP_REMOVED lines=37> */
.L_x_628:
[----:B------:R-:W-:Y:S05]  /*1a60*/  BSYNC.RECONVERGENT B0 ;  /* 0x0000000000007941 */ /* 0x000fea0003800200 */
.L_x_627:
        /* <DEDUP_REMOVED lines=35> */
.L_x_630:
[----:B------:R-:W-:Y:S05]  /*1ca0*/  BSYNC.RECONVERGENT B0 ;  /* 0x0000000000007941 */ /* 0x000fea0003800200 */
.L_x_629:
        /* <DEDUP_REMOVED lines=39> */
.L_x_632:
[----:B------:R-:W-:Y:S05]  /*1f20*/  BSYNC.RECONVERGENT B0 ;  /* 0x0000000000007941 */ /* 0x000fea0003800200 */
.L_x_631:
        /* <DEDUP_REMOVED lines=39> */
.L_x_634:
[----:B------:R-:W-:Y:S05]  /*21a0*/  BSYNC.RECONVERGENT B0 ;  /* 0x0000000000007941 */ /* 0x000fea0003800200 */
.L_x_633:
        /* <DEDUP_REMOVED lines=45> */
.L_x_636:
[----:B------:R-:W-:Y:S05]  /*2480*/  BSYNC.RECONVERGENT B0 ;  /* 0x0000000000007941 */ /* 0x000fea0003800200 */
.L_x_635:
        /* <DEDUP_REMOVED lines=32> */
.L_x_638:
[----:B------:R-:W-:Y:S05]  /*2690*/  BSYNC.RECONVERGENT B0 ;  /* 0x0000000000007941 */ /* 0x000fea0003800200 */
.L_x_637:
        /* <DEDUP_REMOVED lines=32> */
.L_x_640:
[----:B------:R-:W-:Y:S05]  /*28a0*/  BSYNC.RECONVERGENT B0 ;  /* 0x0000000000007941 */ /* 0x000fea0003800200 */
.L_x_639:
        /* <DEDUP_REMOVED lines=32> */
.L_x_642:
[----:B------:R-:W-:Y:S05]  /*2ab0*/  BSYNC.RECONVERGENT B0 ;  /* 0x0000000000007941 */ /* 0x000fea0003800200 */
.L_x_641:
        /* <DEDUP_REMOVED lines=32> */
.L_x_644:
[----:B------:R-:W-:Y:S05]  /*2cc0*/  BSYNC.RECONVERGENT B0 ;  /* 0x0000000000007941 */ /* 0x000fea0003800200 */
.L_x_643:
        /* <DEDUP_REMOVED lines=32> */
.L_x_646:
[----:B------:R-:W-:Y:S05]  /*2ed0*/  BSYNC.RECONVERGENT B0 ;  /* 0x0000000000007941 */ /* 0x000fea0003800200 */
.L_x_645:
        /* <DEDUP_REMOVED lines=64> */
.L_x_653:
        /* <DEDUP_REMOVED lines=607> */
.L_x_649:
        /* <DEDUP_REMOVED lines=17> */
.L_x_650:
[----:B------:R-:W-:Y:S05]  /*59e0*/  BSYNC.RECONVERGENT B0 ;  /* 0x0000000000007941 */ /* 0x000fea0003800200 */
.L_x_648:
        /* <DEDUP_REMOVED lines=121> */
.L_x_652:
[----:B------:R-:W-:Y:S05]  /*6180*/  BSYNC.RECONVERGENT B0 ;  /* 0x0000000000007941 */ /* 0x000fea0003800200 */
.L_x_651:
        /* <DEDUP_REMOVED lines=51> */
.L_x_647:
        /* <DEDUP_REMOVED lines=9> */
[----:B------:R-:W-:-:S02]  /*6550*/  F2FP.F16.F32.PACK_AB R4, R18, R17 ;  /* 0x000000111204723e */ /* 0x000fc400000000ff */
[----:B------:R-:W-:Y:S02]  /*6560*/  F2FP.F16.F32.PACK_AB R11, R68, R31 ;  /* 0x0000001f440b723e */ /* 0x000fe400000000ff */
[----:B------:R-:W-:-:S03]  /*6570*/  F2FP.F16.F32.PACK_AB R10, R30, R29 ;  /* 0x0000001d1e0a723e */ /* 0x000fc600000000ff */
[----:B------:R-:W0:Y:S01]  /*6580*/  LDC.64 R14, c[0x0][0x420] ;  /* 0x00010800ff0e7b82 */ /* 0x000e220000000a00 */
[----:B------:R-:W-:Y:S01]  /*6590*/  F2FP.F16.F32.PACK_AB R9, R28, R27 ;  /* 0x0000001b1c09723e */ /* 0x000fe200000000ff */
[----:B------:R-:W1:Y:S01]  /*65a0*/  S2R R13, SR_TID.X ;  /* 0x00000000000d7919 */ /* 0x000e620000002100 */
[----:B------:R-:W-:Y:S02]  /*65b0*/  F2FP.F16.F32.PACK_AB R8, R26, R25 ;  /* 0x000000191a08723e */ /* 0x000fe400000000ff */
[----:B------:R-:W-:Y:S01]  /*65c0*/  MOV R2, UR7 ;  /* 0x0000000700027c02 */ /* 0x000fe20008000f00 */
[----:B------:R-:W3:Y:S02]  /*65d0*/  LDCU UR7, c[0x0][0x394] ;  /* 0x00007280ff0777ac */ /* 0x000ee40008000800 */
[----:B------:R-:W4:Y:S08]  /*65e0*/  S2UR UR9, SR_CTAID.Y ;  /* 0x00000000000979c3 */ /* 0x000f300000002600 */
[----:B------:R-:W4:Y:S08]  /*65f0*/  LDC.64 R32, c[0x0][0x428] ;  /* 0x00010a00ff207b82 */ /* 0x000f300000000a00 */
[----:B------:R-:W5:Y:S08]  /*6600*/  LDC.64 R34, c[0x0][0x478] ;  /* 0x00011e00ff227b82 */ /* 0x000f700000000a00 */
[----:B------:R-:W3:Y:S08]  /*6610*/  LDC.64 R44, c[0x0][0x410] ;  /* 0x00010400ff2c7b82 */ /* 0x000ef00000000a00 */
[----:B------:R-:W5:Y:S01]  /*6620*/  LDC.64 R46, c[0x0][0x418] ;  /* 0x00010600ff2e7b82 */ /* 0x000f620000000a00 */
[----:B--2---:R-:W-:-:S05]  /*6630*/  LEA R12, R12, R58, 0x4 ;  /* 0x0000003a0c0c7211 */ /* 0x004fca00078e20ff */
[----:B------:R0:W-:Y:S04]  /*6640*/  STS.128 [R12], R4 ;  /* 0x000000040c007388 */ /* 0x0001e80000000c00 */
[----:B------:R1:W-:Y:S01]  /*6650*/  STS.128 [R12+0x10], R8 ;  /* 0x000010080c007388 */ /* 0x0003e20000000c00 */
[----:B------:R-:W-:-:S03]  /*6660*/  NOP ;  /* 0x0000000000007918 */ /* 0x000fc60000000000 */
[----:B------:R-:W2:Y:S04]  /*6670*/  LDS.128 R36, [R58] ;  /* 0x000000003a247984 */ /* 0x000ea80000000c00 */
[----:B------:R-:W2:Y:S01]  /*6680*/  LDS.128 R40, [R58+0x200] ;  /* 0x000200003a287984 */ /* 0x000ea20000000c00 */
[----:B0-----:R-:W-:-:S04]  /*6690*/  IMAD.WIDE.U32 R4, R14, UR8, R2 ;  /* 0x000000080e047c25 */ /* 0x001fc8000f8e0002 */
[----:B------:R-:W-:Y:S01]  /*66a0*/  IMAD R5, R15, UR8, R5 ;  /* 0x000000080f057c24 */ /* 0x000fe2000f8e0205 */
[----:B-1----:R-:W-:Y:S01]  /*66b0*/  SHF.L.U32 R10, R13, 0x1, RZ ;  /* 0x000000010d0a7819 */ /* 0x002fe200000006ff */
[----:B------:R-:W0:Y:S01]  /*66c0*/  LDC.64 R8, c[0x0][0x488] ;  /* 0x00012200ff087b82 */ /* 0x000e220000000a00 */
[----:B---3--:R-:W-:-:S04]  /*66d0*/  IMAD.WIDE.U32 R6, R44, UR8, R2 ;  /* 0x000000082c067c25 */ /* 0x008fc8000f8e0002 */
[----:B----4-:R-:W-:Y:S01]  /*66e0*/  IMAD.WIDE.U32 R4, R32, UR9, R4 ;  /* 0x0000000920047c25 */ /* 0x010fe2000f8e0004 */
[----:B------:R-:W-:Y:S02]  /*66f0*/  LOP3.LUT R32, R13, 0x1f, RZ, 0xc0, !PT ;  /* 0x0000001f0d207812 */ /* 0x000fe400078ec0ff */
[----:B------:R-:W-:Y:S01]  /*6700*/  LOP3.LUT R13, R10, 0x7c0, RZ, 0xc0, !PT ;  /* 0x000007c00a0d7812 */ /* 0x000fe200078ec0ff */
[----:B------:R-:W-:Y:S01]  /*6710*/  IMAD R0, R33, UR9, R5 ;  /* 0x0000000921007c24 */ /* 0x000fe2000f8e0205 */
[----:B-----5:R-:W-:Y:S01]  /*6720*/  LEA R14, P0, R4, R34, 0x1 ;  /* 0x00000022040e7211 */ /* 0x020fe200078008ff */
[----:B------:R-:W-:-:S03]  /*6730*/  IMAD R7, R45, UR8, R7 ;  /* 0x000000082d077c24 */ /* 0x000fc6000f8e0207 */
[----:B------:R-:W-:Y:S01]  /*6740*/  LEA.HI.X R15, R4, R35, R0, 0x1, P0 ;  /* 0x00000023040f7211 */ /* 0x000fe200000f0c00 */
[----:B------:R-:W-:Y:S01]  /*6750*/  IMAD.WIDE.U32 R6, R46, UR9, R6 ;  /* 0x000000092e067c25 */ /* 0x000fe2000f8e0006 */
[----:B------:R-:W-:-:S03]  /*6760*/  LOP3.LUT R0, R13, R32, RZ, 0xfc, !PT ;  /* 0x000000200d007212 */ /* 0x000fc600078efcff */
[----:B------:R-:W-:Y:S02]  /*6770*/  IMAD R5, R47, UR9, R7 ;  /* 0x000000092f057c24 */ /* 0x000fe4000f8e0207 */
[----:B------:R-:W-:Y:S01]  /*6780*/  IMAD.WIDE.U32 R14, R0, 0x10, R14 ;  /* 0x00000010000e7825 */ /* 0x000fe200078e000e */
[----:B0-----:R-:W-:-:S04]  /*6790*/  LEA R34, P1, R6, R8, 0x1 ;  /* 0x0000000806227211 */ /* 0x001fc800078208ff */
[----:B------:R-:W-:Y:S01]  /*67a0*/  LEA.HI.X R35, R6, R9, R5, 0x1, P1 ;  /* 0x0000000906237211 */ /* 0x000fe200008f0c05 */
[----:B--2---:R-:W-:Y:S04]  /*67b0*/  STG.E.128 desc[UR24][R14.64], R36 ;  /* 0x000000240e007986 */ /* 0x004fe8000c101d18 */
[----:B------:R-:W-:Y:S01]  /*67c0*/  STG.E.128 desc[UR24][R14.64+0x200], R40 ;  /* 0x000200280e007986 */ /* 0x000fe2000c101d18 */
[----:B------:R-:W-:Y:S01]  /*67d0*/  IMAD.WIDE.U32 R34, R0, 0x10, R34 ;  /* 0x0000001000227825 */ /* 0x000fe200078e0022 */
[----:B------:R-:W-:Y:S06]  /*67e0*/  BAR.SYNC.DEFER_BLOCKING 0x0 ;  /* 0x0000000000007b1d */ /* 0x000fec0000010000 */
[----:B------:R-:W2:Y:S04]  /*67f0*/  LDG.E.128 R44, desc[UR24][R34.64] ;  /* 0x00000018222c7981 */ /* 0x000ea8000c1e1d00 */
[----:B------:R-:W3:Y:S01]  /*6800*/  LDG.E.128 R48, desc[UR24][R34.64+0x200] ;  /* 0x0002001822307981 */ /* 0x000ee2000c1e1d00 */
        /* <DEDUP_REMOVED lines=10> */
[----:B--2---:R-:W-:Y:S04]  /*68b0*/  STS.128 [R58], R44 ;  /* 0x0000002c3a007388 */ /* 0x004fe80000000c00 */
[----:B---3--:R-:W-:Y:S01]  /*68c0*/  STS.128 [R58+0x200], R48 ;  /* 0x000200303a007388 */ /* 0x008fe20000000c00 */
[----:B------:R-:W-:-:S03]  /*68d0*/  NOP ;  /* 0x0000000000007918 */ /* 0x000fc60000000000 */
[----:B------:R-:W0:Y:S04]  /*68e0*/  LDS.128 R8, [R12] ;  /* 0x000000000c087984 */ /* 0x000e280000000c00 */
[----:B------:R-:W1:Y:S01]  /*68f0*/  LDS.128 R4, [R12+0x10] ;  /* 0x000010000c047984 */ /* 0x000e620000000c00 */
[----:B0-----:R-:W-:Y:S02]  /*6900*/  HADD2.F32 R16, -RZ, R8.H0_H0 ;  /* 0x20000008ff107230 */ /* 0x001fe40000004100 */
[--C-:B------:R-:W-:Y:S02]  /*6910*/  HADD2.F32 R15, -RZ, R9.reuse.H0_H0 ;  /* 0x20000009ff0f7230 */ /* 0x100fe40000004100 */
[----:B------:R-:W-:Y:S02]  /*6920*/  HADD2.F32 R34, -RZ, R9.H1_H1 ;  /* 0x30000009ff227230 */ /* 0x000fe40000004100 */
[----:B------:R-:W-:-:S02]  /*6930*/  HADD2.F32 R36, -RZ, R10.H0_H0 ;  /* 0x2000000aff247230 */ /* 0x000fc40000004100 */
[----:B------:R-:W-:Y:S01]  /*6940*/  FMUL.FTZ R9, R15, -1.4426950216293334961 ;  /* 0xbfb8aa3b0f097820 */ /* 0x000fe20000410000 */
[--C-:B------:R-:W-:Y:S02]  /*6950*/  HADD2.F32 R39, -RZ, R11.reuse.H0_H0 ;  /* 0x2000000bff277230 */ /* 0x100fe40000004100 */
[----:B------:R-:W-:Y:S01]  /*6960*/  FMUL.FTZ R35, R34, -1.4426950216293334961 ;  /* 0xbfb8aa3b22237820 */ /* 0x000fe20000410000 */
[----:B------:R-:W-:Y:S02]  /*6970*/  HADD2.F32 R40, -RZ, R11.H1_H1 ;  /* 0x3000000bff287230 */ /* 0x000fe40000004100 */
[----:B-1----:R-:W-:Y:S02]  /*6980*/  HADD2.F32 R46, -RZ, R5.H1_H1 ;  /* 0x30000005ff2e7230 */ /* 0x002fe40000004100 */
        /* <DEDUP_REMOVED lines=9> */
[--C-:B------:R-:W-:Y:S02]  /*6a20*/  HADD2.F32 R50, -RZ, R7.reuse.H0_H0 ;  /* 0x20000007ff327230 */ /* 0x100fe40000004100 */
[----:B------:R-:W-:Y:S01]  /*6a30*/  FMUL.FTZ R14, R33, -1.4426950216293334961 ;  /* 0xbfb8aa3b210e7820 */ /* 0x000fe20000410000 */
[----:B------:R-:W-:-:S02]  /*6a40*/  HADD2.F32 R52, -RZ, R7.H1_H1 ;  /* 0x30000007ff347230 */ /* 0x000fc40000004100 */
[----:B------:R-:W-:Y:S01]  /*6a50*/  FMUL.FTZ R38, R37, -1.4426950216293334961 ;  /* 0xbfb8aa3b25267820 */ /* 0x000fe20000410000 */
[----:B------:R-:W-:Y:S02]  /*6a60*/  HADD2.F32 R45, -RZ, R5.H0_H0 ;  /* 0x20000005ff2d7230 */ /* 0x000fe40000004100 */
[----:B------:R-:W-:Y:S01]  /*6a70*/  FMUL.FTZ R4, R42, -1.4426950216293334961 ;  /* 0xbfb8aa3b2a047820 */ /* 0x000fe20000410000 */
[--C-:B------:R-:W-:Y:S02]  /*6a80*/  HADD2.F32 R48, -RZ, R6.reuse.H0_H0 ;  /* 0x20000006ff307230 */ /* 0x100fe40000004100 */
[----:B------:R-:W-:Y:S01]  /*6a90*/  FMUL.FTZ R44, R43, -1.4426950216293334961 ;  /* 0xbfb8aa3b2b2c7820 */ /* 0x000fe20000410000 */
[----:B------:R-:W-:Y:S02]  /*6aa0*/  HADD2.F32 R49, -RZ, R6.H1_H1 ;  /* 0x30000006ff317230 */ /* 0x000fe40000004100 */
[----:B------:R-:W-:Y:S01]  /*6ab0*/  FMUL.FTZ R51, R50, -1.4426950216293334961 ;  /* 0xbfb8aa3b32337820 */ /* 0x000fe20000410000 */
[----:B------:R-:W-:Y:S01]  /*6ac0*/  FMUL.FTZ R53, R52, -1.4426950216293334961 ;  /* 0xbfb8aa3b34357820 */ /* 0x000fe20000410000 */
[----:B------:R-:W-:Y:S01]  /*6ad0*/  FMUL.FTZ R5, R45, -1.4426950216293334961 ;  /* 0xbfb8aa3b2d057820 */ /* 0x000fe20000410000 */
[----:B------:R-:W-:Y:S01]  /*6ae0*/  FMUL.FTZ R6, R48, -1.4426950216293334961 ;  /* 0xbfb8aa3b30067820 */ /* 0x000fe20000410000 */
[----:B------:R-:W-:Y:S01]  /*6af0*/  FMUL.FTZ R7, R49, -1.4426950216293334961 ;  /* 0xbfb8aa3b31077820 */ /* 0x000fe20000410000 */
[----:B------:R-:W0:Y:S04]  /*6b00*/  MUFU.EX2 R8, R8 ;  /* 0x0000000800087308 */ /* 0x000e280000000800 */
        /* <DEDUP_REMOVED lines=31> */
[----:B------:R-:W-:Y:S01]  /*6d00*/  MUFU.RCP R54, R9 ;  /* 0x0000000900367308 */ /* 0x000fe20000001000 */
[----:B---3--:R-:W-:-:S07]  /*6d10*/  FADD.FTZ R7, R7, 1 ;  /* 0x3f80000007077421 */ /* 0x008fce0000010000 */
[----:B------:R-:W1:Y:S01]  /*6d20*/  MUFU.RCP R57, R10 ;  /* 0x0000000a00397308 */ /* 0x000e620000001000 */
[----:B0-----:R-:W-:-:S04]  /*6d30*/  FMUL.FTZ R16, R16, R55 ;  /* 0x0000003710107220 */ /* 0x001fc80000410000 */
[----:B------:R-:W-:-:S03]  /*6d40*/  FMUL.FTZ R16, R16, R17 ;  /* 0x0000001110107220 */ /* 0x000fc60000410000 */
[----:B------:R-:W-:Y:S08]  /*6d50*/  MUFU.RCP R8, R11 ;  /* 0x0000000b00087308 */ /* 0x000ff00000001000 */
[----:B------:R0:W2:Y:S01]  /*6d60*/  MUFU.RCP R9, R4 ;  /* 0x0000000400097308 */ /* 0x0000a20000001000 */
[----:B-1----:R-:W-:-:S04]  /*6d70*/  FMUL.FTZ R36, R36, R57 ;  /* 0x0000003924247220 */ /* 0x002fc80000410000 */
[----:B------:R-:W-:-:S03]  /*6d80*/  FMUL.FTZ R36, R36, R21 ;  /* 0x0000001524247220 */ /* 0x000fc60000410000 */
[----:B------:R-:W1:Y:S01]  /*6d90*/  MUFU.RCP R35, R35 ;  /* 0x0000002300237308 */ /* 0x000e620000001000 */
[----:B0-----:R-:W-:-:S04]  /*6da0*/  FMUL.FTZ R4, R15, R54 ;  /* 0x000000360f047220 */ /* 0x001fc80000410000 */
[----:B------:R-:W-:-:S03]  /*6db0*/  FMUL.FTZ R4, R4, R19 ;  /* 0x0000001304047220 */ /* 0x000fc60000410000 */
[----:B------:R-:W-:Y:S01]  /*6dc0*/  MUFU.RCP R41, R41 ;  /* 0x0000002900297308 */ /* 0x000fe20000001000 */
[----:B--2---:R-:W-:-:S04]  /*6dd0*/  FMUL.FTZ R42, R42, R9 ;  /* 0x000000092a2a7220 */ /* 0x004fc80000410000 */
[----:B------:R-:W-:-:S03]  /*6de0*/  FMUL.FTZ R42, R42, R25 ;  /* 0x000000192a2a7220 */ /* 0x000fc60000410000 */
[----:B------:R1:W0:Y:S08]  /*6df0*/  MUFU.RCP R10, R5 ;  /* 0x00000005000a7308 */ /* 0x0002300000001000 */
[----:B------:R-:W2:Y:S01]  /*6e00*/  MUFU.RCP R47, R47 ;  /* 0x0000002f002f7308 */ /* 0x000ea20000001000 */
[----:B-1----:R-:W-:-:S04]  /*6e10*/  FMUL.FTZ R5, R34, R35 ;  /* 0x0000002322057220 */ /* 0x002fc80000410000 */
[----:B------:R-:W-:-:S03]  /*6e20*/  FMUL.FTZ R5, R5, R20 ;  /* 0x0000001405057220 */ /* 0x000fc60000410000 */
[----:B------:R1:W3:Y:S02]  /*6e30*/  MUFU.RCP R11, R6 ;  /* 0x00000006000b7308 */ /* 0x0002e40000001000 */
[----:B------:R-:W-:-:S06]  /*6e40*/  F2FP.F16.F32.PACK_AB R5, R5, R4 ;  /* 0x000000040505723e */ /* 0x000fcc00000000ff */
[----:B------:R-:W4:Y:S01]  /*6e50*/  MUFU.RCP R14, R14 ;  /* 0x0000000e000e7308 */ /* 0x000f220000001000 */
[----:B-1----:R-:W-:Y:S01]  /*6e60*/  FMUL.FTZ R6, R39, R8 ;  /* 0x0000000827067220 */ /* 0x002fe20000410000 */
[----:B0-----:R-:W-:Y:S01]  /*6e70*/  FMUL.FTZ R8, R45, R10 ;  /* 0x0000000a2d087220 */ /* 0x001fe20000410000 */
[----:B--2---:R-:W-:Y:S02]  /*6e80*/  FMUL.FTZ R9, R46, R47 ;  /* 0x0000002f2e097220 */ /* 0x004fe40000410000 */
[----:B------:R-:W-:Y:S01]  /*6e90*/  FMUL.FTZ R6, R6, R23 ;  /* 0x0000001706067220 */ /* 0x000fe20000410000 */
[----:B------:R-:W-:Y:S01]  /*6ea0*/  FMUL.FTZ R8, R8, R27 ;  /* 0x0000001b08087220 */ /* 0x000fe20000410000 */
[----:B------:R-:W-:Y:S01]  /*6eb0*/  FMUL.FTZ R9, R9, R28 ;  /* 0x0000001c09097220 */ /* 0x000fe20000410000 */
[----:B------:R-:W0:Y:S01]  /*6ec0*/  MUFU.RCP R38, R38 ;  /* 0x0000002600267308 */ /* 0x000e220000001000 */
[----:B---3--:R-:W-:-:S03]  /*6ed0*/  FMUL.FTZ R48, R48, R11 ;  /* 0x0000000b30307220 */ /* 0x008fc60000410000 */
[----:B------:R-:W-:Y:S01]  /*6ee0*/  F2FP.F16.F32.PACK_AB R9, R9, R8 ;  /* 0x000000080909723e */ /* 0x000fe200000000ff */
[----:B------:R-:W-:-:S03]  /*6ef0*/  FMUL.FTZ R48, R48, R29 ;  /* 0x0000001d30307220 */ /* 0x000fc60000410000 */
[----:B------:R-:W1:Y:S01]  /*6f00*/  MUFU.RCP R44, R44 ;  /* 0x0000002c002c7308 */ /* 0x000e620000001000 */
[----:B----4-:R-:W-:Y:S02]  /*6f10*/  FMUL.FTZ R33, R33, R14 ;  /* 0x0000000e21217220 */ /* 0x010fe40000410000 */
[----:B------:R-:W2:Y:S02]  /*6f20*/  LDC.64 R14, c[0x0][0x430] ;  /* 0x00010c00ff0e7b82 */ /* 0x000ea40000000a00 */
[----:B------:R-:W-:-:S03]  /*6f30*/  FMUL.FTZ R33, R33, R18 ;  /* 0x0000001221217220 */ /* 0x000fc60000410000 */
[----:B------:R3:W4:Y:S01]  /*6f40*/  MUFU.RCP R56, R7 ;  /* 0x0000000700387308 */ /* 0x0007220000001000 */
[----:B0-----:R-:W-:Y:S01]  /*6f50*/  FMUL.FTZ R37, R37, R38 ;  /* 0x0000002625257220 */ /* 0x001fe20000410000 */
[----:B------:R-:W-:Y:S01]  /*6f60*/  F2FP.F16.F32.PACK_AB R4, R33, R16 ;  /* 0x000000102104723e */ /* 0x000fe200000000ff */
[----:B------:R-:W-:Y:S02]  /*6f70*/  BAR.SYNC.DEFER_BLOCKING 0x0 ;  /* 0x0000000000007b1d */ /* 0x000fe40000010000 */
[----:B------:R-:W-:Y:S01]  /*6f80*/  FMUL.FTZ R37, R37, R22 ;  /* 0x0000001625257220 */ /* 0x000fe20000410000 */
[----:B---3--:R-:W-:-:S03]  /*6f90*/  FMUL.FTZ R7, R40, R41 ;  /* 0x0000002928077220 */ /* 0x008fc60000410000 */
[----:B------:R-:W0:Y:S01]  /*6fa0*/  MUFU.RCP R51, R51 ;  /* 0x0000003300337308 */ /* 0x000e220000001000 */
[----:B-1----:R-:W-:Y:S01]  /*6fb0*/  FMUL.FTZ R43, R43, R44 ;  /* 0x0000002c2b2b7220 */ /* 0x002fe20000410000 */
[----:B------:R-:W-:-:S03]  /*6fc0*/  FMUL.FTZ R7, R7, R24 ;  /* 0x0000001807077220 */ /* 0x000fc60000410000 */
[----:B------:R-:W-:Y:S01]  /*6fd0*/  FMUL.FTZ R43, R43, R26 ;  /* 0x0000001a2b2b7220 */ /* 0x000fe20000410000 */
[----:B------:R-:W1:Y:S02]  /*6fe0*/  LDC.64 R24, c[0x0][0x438] ;  /* 0x00010e00ff187b82 */ /* 0x000e640000000a00 */
[----:B------:R-:W3:Y:S01]  /*6ff0*/  MUFU.RCP R53, R53 ;  /* 0x0000003500357308 */ /* 0x000ee20000001000 */
[----:B----4-:R-:W-:Y:S01]  /*7000*/  FMUL.FTZ R49, R49, R56 ;  /* 0x0000003831317220 */ /* 0x010fe20000410000 */
[----:B------:R-:W-:Y:S01]  /*7010*/  F2FP.F16.F32.PACK_AB R7, R7, R6 ;  /* 0x000000060707723e */ /* 0x000fe200000000ff */
[----:B--2---:R-:W-:Y:S01]  /*7020*/  IMAD.WIDE.U32 R2, R14, UR8, R2 ;  /* 0x000000080e027c25 */ /* 0x004fe2000f8e0002 */
[----:B------:R-:W-:-:S03]  /*7030*/  F2FP.F16.F32.PACK_AB R6, R37, R36 ;  /* 0x000000242506723e */ /* 0x000fc600000000ff */
[----:B------:R-:W-:Y:S01]  /*7040*/  FMUL.FTZ R49, R49, R30 ;  /* 0x0000001e31317220 */ /* 0x000fe20000410000 */
[----:B------:R-:W-:Y:S01]  /*7050*/  F2FP.F16.F32.PACK_AB R8, R43, R42 ;  /* 0x0000002a2b08723e */ /* 0x000fe200000000ff */
[----:B------:R-:W2:Y:S01]  /*7060*/  LDC.64 R26, c[0x0][0x490] ;  /* 0x00012400ff1a7b82 */ /* 0x000ea20000000a00 */
[----:B------:R-:W-:Y:S02]  /*7070*/  IMAD R3, R15, UR8, R3 ;  /* 0x000000080f037c24 */ /* 0x000fe4000f8e0203 */
[----:B0-----:R-:W-:Y:S01]  /*7080*/  FMUL.FTZ R50, R50, R51 ;  /* 0x0000003332327220 */ /* 0x001fe20000410000 */
[----:B------:R-:W-:Y:S01]  /*7090*/  F2FP.F16.F32.PACK_AB R10, R49, R48 ;  /* 0x00000030310a723e */ /* 0x000fe200000000ff */
[----:B------:R2:W-:Y:S02]  /*70a0*/  STS.128 [R12], R4 ;  /* 0x000000040c007388 */ /* 0x0005e40000000c00 */
[----:B------:R-:W-:Y:S01]  /*70b0*/  FMUL.FTZ R50, R50, R31 ;  /* 0x0000001f32327220 */ /* 0x000fe20000410000 */
[----:B---3--:R-:W-:-:S04]  /*70c0*/  FMUL.FTZ R11, R52, R53 ;  /* 0x00000035340b7220 */ /* 0x008fc80000410000 */
[----:B------:R-:W-:Y:S01]  /*70d0*/  FMUL.FTZ R11, R11, R68 ;  /* 0x000000440b0b7220 */ /* 0x000fe20000410000 */
[----:B-1----:R-:W-:-:S04]  /*70e0*/  IMAD.WIDE.U32 R2, R24, UR9, R2 ;  /* 0x0000000918027c25 */ /* 0x002fc8000f8e0002 */
[----:B------:R-:W-:Y:S01]  /*70f0*/  F2FP.F16.F32.PACK_AB R11, R11, R50 ;  /* 0x000000320b0b723e */ /* 0x000fe200000000ff */
[----:B------:R-:W-:Y:S01]  /*7100*/  IMAD R3, R25, UR9, R3 ;  /* 0x0000000919037c24 */ /* 0x000fe2000f8e0203 */
[----:B--2---:R-:W-:-:S03]  /*7110*/  LEA R4, P0, R2, R26, 0x1 ;  /* 0x0000001a02047211 */ /* 0x004fc600078008ff */
[----:B------:R-:W-:Y:S01]  /*7120*/  STS.128 [R12+0x10], R8 ;  /* 0x000010080c007388 */ /* 0x000fe20000000c00 */
[----:B------:R-:W-:-:S03]  /*7130*/  NOP ;  /* 0x0000000000007918 */ /* 0x000fc60000000000 */
[----:B------:R-:W0:Y:S01]  /*7140*/  LDS.128 R16, [R58] ;  /* 0x000000003a107984 */ /* 0x000e220000000c00 */
[----:B------:R-:W-:-:S03]  /*7150*/  LEA.HI.X R5, R2, R27, R3, 0x1, P0 ;  /* 0x0000001b02057211 */ /* 0x000fc600000f0c03 */
[----:B------:R-:W1:Y:S01]  /*7160*/  LDS.128 R20, [R58+0x200] ;  /* 0x000200003a147984 */ /* 0x000e620000000c00 */
[----:B------:R-:W-:-:S05]  /*7170*/  IMAD.WIDE.U32 R2, R0, 0x10, R4 ;  /* 0x0000001000027825 */ /* 0x000fca00078e0004 */
[----:B0-----:R0:W-:Y:S04]  /*7180*/  STG.E.128 desc[UR24][R2.64], R16 ;  /* 0x0000001002007986 */ /* 0x0011e8000c101d18 */
[----:B-1----:R0:W-:Y:S01]  /*7190*/  STG.E.128 desc[UR24][R2.64+0x200], R20 ;  /* 0x0002001402007986 */ /* 0x0021e2000c101d18 */
[----:B------:R-:W-:Y:S05]  /*71a0*/  BRA.U !UP0, `(.L_x_654) ;  /* 0xffffff95086c7547 */ /* 0x000fea000b83ffff */
[----:B------:R-:W-:Y:S05]  /*71b0*/  EXIT ;  /* 0x000000000000794d */ /* 0x000fea0003800000 */
.L_x_655:
        /* <DEDUP_REMOVED lines=12> */
.L_x_5013:


//--------------------- .text._Z25selective_scan_fwd_kernelI32Selective_Scan_fwd_kernel_traitsILi64ELi16ELi1ELb0ELb0ELb0ELb0EN3c104HalfENS1_7complexIfEEEEv13SSMParamsBase --------------------------
	.section	.text._Z25selective_scan_fwd_kernelI32Selective_Scan_fwd_kernel_traitsILi64ELi16ELi1ELb0ELb0ELb0ELb0EN3c104HalfENS1_7complexIfEEEEv13SSMParamsBase,"ax",@progbits
	.align	128
        .global         _Z25selective_scan_fwd_kernelI32Selective_Scan_fwd_kernel_traitsILi64ELi16ELi1ELb0ELb0ELb0ELb0EN3c104HalfENS1_7complexIfEEEEv13SSMParamsBase
        .type           _Z25selective_scan_fwd_kernelI32Selective_Scan_fwd_kernel_traitsILi64ELi16ELi1ELb0ELb0ELb0ELb0EN3c104HalfENS1_7complexIfEEEEv13SSMParamsBase,@function
        .size           _Z25selective_scan_fwd_kernelI32Selective_Scan_fwd_kernel_traitsILi64ELi16ELi1ELb0ELb0ELb0ELb0EN3c104HalfENS1_7complexIfEEEEv13SSMParamsBase,(.L_x_5014 - _Z25selective_scan_fwd_kernelI32Selective_Scan_fwd_kernel_traitsILi64ELi16ELi1ELb0ELb0ELb0ELb0EN3c104HalfENS1_7complexIfEEEEv13SSMParamsBase)
        .other          _Z25selective_scan_fwd_kernelI32Selective_Scan_fwd_kernel_traitsILi64ELi16ELi1ELb0ELb0ELb0ELb0EN3c104HalfENS1_7complexIfEEEEv13SSMParamsBase,@"STO_CUDA_ENTRY STV_DEFAULT"
_Z25selective_scan_fwd_kernelI32Selective_Scan_fwd_kernel_traitsILi64ELi16ELi1ELb0ELb0ELb0ELb0EN3c104HalfENS1_7complexIfEEEEv13SSMParamsBase:
.text._Z25selective_scan_fwd_kernelI32Selective_Scan_fwd_kernel_traitsILi64ELi16ELi1ELb0ELb0ELb0ELb0EN3c104HalfENS1_7complexIfEEEEv13SSMParamsBase:
        /* <DEDUP_REMOVED lines=15> */
[----:B------:R-:W2:Y:S02]  /*00f0*/  LDCU.128 UR8, c[0x0][0x460] ;  /* 0x00008c00ff0877ac */ /* 0x000ea40008000c00 */
        /* <DEDUP_REMOVED lines=8> */
[----:B---3--:R1:W5:Y:S04]  /*0180*/  @P0 LDG.E R2, desc[UR22][R2.64] ;  /* 0x0000001602020981 */ /* 0x008368000c1e1900 */
[----:B------:R1:W5:Y:S01]  /*0190*/  @P1 LDG.E R4, desc[UR22][R4.64] ;  /* 0x0000001604041981 */ /* 0x000362000c1e1900 */
[----:B----4-:R-:W-:Y:S02]  /*01a0*/  UISETP.GE.AND UP0, UPT, UR21, 0x1, UPT ;  /* 0x000000011500788c */ /* 0x010fe4000bf06270 */
[----:B------:R-:W-:Y:S02]  /*01b0*/  UIMAD.WIDE.U32 UR4, UR31, UR16, URZ ;  /* 0x000000101f0472a5 */ /* 0x000fe4000f8e00ff */
[----:B0-----:R-:W-:Y:S02]  /*01c0*/  UIMAD.WIDE.U32 UR6, UR31, UR24, URZ ;  /* 0x000000181f0672a5 */ /* 0x001fe4000f8e00ff */
[----:B------:R-:W-:Y:S01]  /*01d0*/  PLOP3.LUT P2, PT, PT, PT, UP0, 0x80, 0x8 ;  /* 0x000000000008781c */ /* 0x000fe20003f4f008 */
[----:B------:R-:W-:-:S02]  /*01e0*/  UIMAD UR5, UR31, UR17, UR5 ;  /* 0x000000111f0572a4 */ /* 0x000fc4000f8e0205 */
[----:B------:R-:W-:Y:S02]  /*01f0*/  UIMAD UR7, UR31, UR25, UR7 ;  /* 0x000000191f0772a4 */ /* 0x000fe4000f8e0207 */
[----:B------:R-:W-:Y:S02]  /*0200*/  UIMAD.WIDE.U32 UR12, UR28, UR18, UR4 ;  /* 0x000000121c0c72a5 */ /* 0x000fe4000f8e0004 */
[----:B------:R-:W-:-:S06]  /*0210*/  UIMAD.WIDE.U32 UR14, UR28, UR26, UR6 ;  /* 0x0000001a1c0e72a5 */ /* 0x000fcc000f8e0006 */
[----:B-12---:R-:W-:Y:S06]  /*0220*/  @!P2 EXIT ;  /* 0x000000000000a94d */ /* 0x006fec0003800000 */
[----:B------:R-:W0:Y:S01]  /*0230*/  LDCU.64 UR36, c[0x0][0x3b8] ;  /* 0x00007700ff2477ac */ /* 0x000e220008000a00 */
[----:B------:R-:W1:Y:S01]  /*0240*/  S2R R104, SR_TID.X ;  /* 0x0000000000687919 */ /* 0x000e620000002100 */
[----:B------:R-:W2:Y:S01]  /*0250*/  LDCU.64 UR38, c[0x0][0x3a0] ;  /* 0x00007400ff2677ac */ /* 0x000ea20008000a00 */
[----:B------:R-:W3:Y:S01]  /*0260*/  LDCU.128 UR4, c[0x0][0x440] ;  /* 0x00008800ff0477ac */ /* 0x000ee20008000c00 */
[----:B------:R-:W-:Y:S01]  /*0270*/  UIMAD UR34, UR28, UR19, UR13 ;  /* 0x000000131c2272a4 */ /* 0x000fe2000f8e020d */
[----:B------:R-:W4:Y:S01]  /*0280*/  LDCU UR13, c[0x0][0x384] ;  /* 0x00007080ff0d77ac */ /* 0x000f220008000800 */
[----:B------:R-:W4:Y:S01]  /*0290*/  LDCU.64 UR24, c[0x0][0x3d8] ;  /* 0x00007b00ff1877ac */ /* 0x000f220008000a00 */
[----:B------:R-:W-:Y:S02]  /*02a0*/  ULEA UR20, UP0, UR12, UR8, 0x1 ;  /* 0x000000080c147291 */ /* 0x000fe4000f8008ff */
[----:B------:R-:W-:Y:S02]  /*02b0*/  UIMAD UR33, UR28, UR27, UR15 ;  /* 0x0000001b1c2172a4 */ /* 0x000fe4000f8e020f */
[----:B------:R-:W-:-:S02]  /*02c0*/  ULEA.HI.X UR34, UR12, UR9, UR34, 0x1, UP0 ;  /* 0x000000090c227291 */ /* 0x000fc400080f0c22 */
[----:B------:R-:W-:Y:S02]  /*02d0*/  ULEA UR32, UP1, UR14, UR10, 0x1 ;  /* 0x0000000a0e207291 */ /* 0x000fe4000f8208ff */
[----:B0-----:R-:W-:Y:S02]  /*02e0*/  UIMAD.WIDE.U32 UR8, UR28, UR36, URZ ;  /* 0x000000241c0872a5 */ /* 0x001fe4000f8e00ff */
[----:B--2---:R-:W-:Y:S01]  /*02f0*/  UIMAD.WIDE.U32 UR16, UR28, UR38, URZ ;  /* 0x000000261c1072a5 */ /* 0x004fe2000f8e00ff */
[C---:B-1----:R-:W-:Y:S01]  /*0300*/  LOP3.LUT R103, R104.reuse, 0x1f, RZ, 0xc0, !PT ;  /* 0x0000001f68677812 */ /* 0x042fe200078ec0ff */
[----:B------:R-:W-:Y:S01]  /*0310*/  ULEA.HI.X UR33, UR14, UR11, UR33, 0x1, UP1 ;  /* 0x0000000b0e217291 */ /* 0x000fe200088f0c21 */
[----:B------:R-:W-:Y:S01]  /*0320*/  SHF.L.U32 R148, R104, 0x4, RZ ;  /* 0x0000000468947819 */ /* 0x000fe200000006ff */
[----:B------:R-:W-:Y:S01]  /*0330*/  UIMAD UR12, UR28, UR37, UR9 ;  /* 0x000000251c0c72a4 */ /* 0x000fe2000f8e0209 */
[----:B------:R-:W-:Y:S01]  /*0340*/  SHF.R.U32.HI R147, RZ, 0x5, R104 ;  /* 0x00000005ff937819 */ /* 0x000fe20000011668 */
[----:B------:R-:W-:-:S02]  /*0350*/  UIMAD UR9, UR28, UR39, UR17 ;  /* 0x000000271c0972a4 */ /* 0x000fc4000f8e0211 */
[----:B---3--:R-:W-:Y:S01]  /*0360*/  ULEA UR11, UP1, UR16, UR4, 0x3 ;  /* 0x00000004100b7291 */ /* 0x008fe2000f8218ff */
[----:B------:R-:W0:Y:S03]  /*0370*/  LDCU.64 UR26, c[0x0][0x450] ;  /* 0x00008a00ff1a77ac */ /* 0x000e260008000a00 */
[----:B------:R-:W-:Y:S02]  /*0380*/  ULEA.HI.X UR16, UR16, UR5, UR9, 0x3, UP1 ;  /* 0x0000000510107291 */ /* 0x000fe400088f1c09 */
[----:B----4-:R-:W-:Y:S02]  /*0390*/  UIMAD UR5, UR31, UR13, UR28 ;  /* 0x0000000d1f0572a4 */ /* 0x010fe4000f8e021c */
[----:B------:R-:W-:Y:S01]  /*03a0*/  UIMAD.WIDE.U32 UR18, UR28, UR24, URZ ;  /* 0x000000181c1272a5 */ /* 0x000fe2000f8e00ff */
[----:B------:R-:W1:Y:S01]  /*03b0*/  LDCU UR14, c[0x0][0x38c] ;  /* 0x00007180ff0e77ac */ /* 0x000e620008000800 */
[----:B------:R-:W-:-:S02]  /*03c0*/  ULEA UR10, UP0, UR8, UR6, 0x3 ;  /* 0x00000006080a7291 */ /* 0x000fc4000f8018ff */
[----:B------:R-:W-:Y:S02]  /*03d0*/  UIMAD UR6, UR28, UR25, UR19 ;  /* 0x000000191c0672a4 */ /* 0x000fe4000f8e0213 */
[----:B------:R-:W-:Y:S01]  /*03e0*/  UIMAD UR19, UR5, UR21, URZ ;  /* 0x00000015051372a4 */ /* 0x000fe2000f8e02ff */
[----:B------:R-:W-:Y:S02]  /*03f0*/  UMOV UR4, URZ ;  /* 0x000000ff00047c82 */ /* 0x000fe40008000000 */
[----:B------:R-:W-:Y:S01]  /*0400*/  UMOV UR5, URZ ;  /* 0x000000ff00057c82 */ /* 0x000fe20008000000 */
[----:B-----5:R-:W-:Y:S01]  /*0410*/  @P0 R2UR UR4, R2 ;  /* 0x00000000020402ca */ /* 0x020fe200000e0000 */
[----:B------:R-:W-:Y:S01]  /*0420*/  ULEA.HI.X UR7, UR8, UR7, UR12, 0x3, UP0 ;  /* 0x0000000708077291 */ /* 0x000fe200080f1c0c */
[----:B------:R-:W-:Y:S01]  /*0430*/  @P1 R2UR UR5, R4 ;  /* 0x00000000040512ca */ /* 0x000fe200000e0000 */
[----:B0-----:R-:W-:Y:S02]  /*0440*/  ULEA UR17, UP0, UR18, UR26, 0x3 ;  /* 0x0000001a12117291 */ /* 0x001fe4000f8018ff */
[----:B-1----:R-:W-:-:S02]  /*0450*/  UIMAD UR19, UR19, UR14, URZ ;  /* 0x0000000e131372a4 */ /* 0x002fc4000f8e02ff */
[----:B------:R-:W-:-:S03]  /*0460*/  ULEA.HI.X UR18, UR18, UR27, UR6, 0x3, UP0 ;  /* 0x0000001b12127291 */ /* 0x000fc600080f1c06 */
[----:B------:R-:W-:-:S09]  /*0470*/  UMOV UR6, URZ ;  /* 0x000000ff00067c82 */ /* 0x000fd20008000000 */
.L_x_695:
[----:B------:R-:W0:Y:S01]  /*0480*/  LDCU UR8, c[0x0][0x388] ;  /* 0x00007100ff0877ac */ /* 0x000e220008000800 */
[----:B------:R-:W-:Y:S02]  /*0490*/  LOP3.LUT R25, R148, 0x3e00, RZ, 0xc0, !PT ;  /* 0x00003e0094197812 */ /* 0x000fe400078ec0ff */
[----:B------:R-:W-:Y:S01]  /*04a0*/  MOV R4, UR20 ;  /* 0x0000001400047c02 */ /* 0x000fe20008000f00 */
[----:B------:R-:W-:Y:S01]  /*04b0*/  USHF.L.U32 UR9, UR6, 0xa, URZ ;  /* 0x0000000a06097899 */ /* 0x000fe200080006ff */
[----:B-1----:R-:W-:Y:S02]  /*04c0*/  IADD3 R7, PT, PT, R103, R25, RZ ;  /* 0x0000001967077210 */ /* 0x002fe40007ffe0ff */
[----:B------:R-:W-:Y:S02]  /*04d0*/  MOV R5, UR34 ;  /* 0x0000002200057c02 */ /* 0x000fe40008000f00 */
[C---:B------:R-:W-:Y:S02]  /*04e0*/  LEA R2, P0, R7.reuse, UR32, 0x1 ;  /* 0x0000002007027c11 */ /* 0x040fe4000f8008ff */
[----:B------:R-:W-:Y:S01]  /*04f0*/  PRMT R0, RZ, 0x7610, R0 ;  /* 0x00007610ff007816 */ /* 0x000fe20000000000 */
[----:B------:R-:W-:Y:S01]  /*0500*/  IMAD.WIDE.U32 R4, R7, 0x2, R4 ;  /* 0x0000000207047825 */ /* 0x000fe200078e0004 */
[----:B------:R-:W-:-:S02]  /*0510*/  IADD3.X R3, PT, PT, RZ, UR33, RZ, P0, !PT ;  /* 0x00000021ff037c10 */ /* 0x000fc400087fe4ff */
[----:B------:R-:W-:Y:S02]  /*0520*/  IADD3 R35, PT, PT, R7, 0xe0, RZ ;  /* 0x000000e007237810 */ /* 0x000fe40007ffe0ff */
[----:B------:R-:W-:Y:S01]  /*0530*/  PRMT R15, RZ, 0x7610, R15 ;  /* 0x00007610ff0f7816 */ /* 0x000fe2000000000f */
[----:B0-----:R-:W-:Y:S01]  /*0540*/  UIADD3 UR35, UPT, UPT, -UR9, UR8, URZ ;  /* 0x0000000809237290 */ /* 0x001fe2000fffe1ff */
[----:B------:R-:W-:Y:S02]  /*0550*/  LOP3.LUT R18, R25, 0x1f, R104, 0xf8, !PT ;  /* 0x0000001f19127812 */ /* 0x000fe400078ef868 */
[C---:B------:R-:W-:Y:S02]  /*0560*/  IADD3 R37, PT, PT, R7.reuse, 0x100, RZ ;  /* 0x0000010007257810 */ /* 0x040fe40007ffe0ff */
[C---:B------:R-:W-:Y:S02]  /*0570*/  IADD3 R27, PT, PT, R7.reuse, 0xc0, RZ ;  /* 0x000000c0071b7810 */ /* 0x040fe40007ffe0ff */
[----:B------:R-:W-:Y:S01]  /*0580*/  ISETP.GE.AND P0, PT, R7, UR35, PT ;  /* 0x0000002307007c0c */ /* 0x000fe2000bf06270 */
[----:B------:R-:W-:Y:S01]  /*0590*/  BAR.SYNC.DEFER_BLOCKING 0x0 ;  /* 0x0000000000007b1d */ /* 0x000fe20000010000 */
[----:B------:R-:W-:-:S02]  /*05a0*/  LOP3.LUT R41, R18, 0x20, RZ, 0xfc, !PT ;  /* 0x0000002012297812 */ /* 0x000fc400078efcff */
[----:B------:R-:W-:Y:S02]  /*05b0*/  LOP3.LUT R29, R18, 0xa0, RZ, 0xfc, !PT ;  /* 0x000000a0121d7812 */ /* 0x000fe400078efcff */
[C---:B------:R-:W-:Y:S02]  /*05c0*/  IADD3 R40, PT, PT, R7.reuse, 0x40, RZ ;  /* 0x0000004007287810 */ /* 0x040fe40007ffe0ff */
[----:B------:R-:W-:Y:S02]  /*05d0*/  IADD3 R33, PT, PT, R7, 0x80, RZ ;  /* 0x0000008007217810 */ /* 0x000fe40007ffe0ff */
[----:B------:R-:W-:Y:S02]  /*05e0*/  ISETP.GE.AND P1, PT, R27, UR35, PT ;  /* 0x000000231b007c0c */ /* 0x000fe4000bf26270 */
[----:B------:R-:W-:Y:S02]  /*05f0*/  ISETP.GE.AND P6, PT, R41, UR35, PT ;  /* 0x0000002329007c0c */ /* 0x000fe4000bfc6270 */
[----:B------:R-:W-:-:S02]  /*0600*/  ISETP.GE.AND P2, PT, R29, UR35, PT ;  /* 0x000000231d007c0c */ /* 0x000fc4000bf46270 */
[----:B------:R-:W-:Y:S02]  /*0610*/  IADD3 R38, PT, PT, R7, 0x60, RZ ;  /* 0x0000006007267810 */ /* 0x000fe40007ffe0ff */
[----:B------:R-:W-:Y:S02]  /*0620*/  ISETP.GE.AND P5, PT, R40, UR35, PT ;  /* 0x0000002328007c0c */ /* 0x000fe4000bfa6270 */
[----:B------:R-:W-:Y:S02]  /*0630*/  ISETP.GE.AND P3, PT, R33, UR35, PT ;  /* 0x0000002321007c0c */ /* 0x000fe4000bf66270 */
[----:B------:R-:W-:Y:S02]  /*0640*/  ISETP.GE.AND P4, PT, R38, UR35, PT ;  /* 0x0000002326007c0c */ /* 0x000fe4000bf86270 */
[----:B------:R-:W-:Y:S01]  /*0650*/  PRMT R12, RZ, 0x7610, R12 ;  /* 0x00007610ff0c7816 */ /* 0x000fe2000000000c */
[----:B------:R-:W2:Y:S01]  /*0660*/  @!P0 LDG.E.U16 R0, desc[UR22][R4.64] ;  /* 0x0000001604008981 */ /* 0x000ea2000c1e1500 */
[----:B------:R-:W-:-:S02]  /*0670*/  ISETP.GE.AND P0, PT, R35, UR35, PT ;  /* 0x0000002323007c0c */ /* 0x000fc4000bf06270 */
[----:B------:R-:W-:Y:S02]  /*0680*/  PRMT R10, RZ, 0x7610, R10 ;  /* 0x00007610ff0a7816 */ /* 0x000fe4000000000a */
[----:B------:R-:W-:Y:S02]  /*0690*/  PRMT R9, RZ, 0x7610, R9 ;  /* 0x00007610ff097816 */ /* 0x000fe40000000009 */
[----:B------:R-:W-:Y:S02]  /*06a0*/  PRMT R13, RZ, 0x7610, R13 ;  /* 0x00007610ff0d7816 */ /* 0x000fe4000000000d */
[----:B------:R-:W-:Y:S01]  /*06b0*/  PRMT R6, RZ, 0x7610, R6 ;  /* 0x00007610ff067816 */ /* 0x000fe20000000006 */
[----:B------:R-:W3:Y:S01]  /*06c0*/  @!P1 LDG.E.U16 R10, desc[UR22][R4.64+0x180] ;  /* 0x00018016040a9981 */ /* 0x000ee2000c1e1500 */
[----:B------:R-:W-:Y:S02]  /*06d0*/  PRMT R8, RZ, 0x7610, R8 ;  /* 0x00007610ff087816 */ /* 0x000fe40000000008 */
[----:B------:R-:W-:Y:S01]  /*06e0*/  IADD3 R20, PT, PT, R7, 0x120, RZ ;  /* 0x0000012007147810 */ /* 0x000fe20007ffe0ff */
[----:B------:R-:W4:Y:S01]  /*06f0*/  @!P0 LDG.E.U16 R15, desc[UR22][R4.64+0x1c0] ;  /* 0x0001c016040f8981 */ /* 0x000f22000c1e1500 */
[----:B------:R-:W-:-:S02]  /*0700*/  ISETP.GE.AND P0, PT, R37, UR35, PT ;  /* 0x0000002325007c0c */ /* 0x000fc4000bf06270 */
[C---:B------:R-:W-:Y:S01]  /*0710*/  IADD3 R22, PT, PT, R7.reuse, 0x140, RZ ;  /* 0x0000014007167810 */ /* 0x040fe20007ffe0ff */
[----:B------:R-:W5:Y:S01]  /*0720*/  @!P6 LDG.E.U16 R9, desc[UR22][R4.64+0x40] ;  /* 0x000040160409e981 */ /* 0x000f62000c1e1500 */
[C---:B------:R-:W-:Y:S02]  /*0730*/  IADD3 R23, PT, PT, R7.reuse, 0x160, RZ ;  /* 0x0000016007177810 */ /* 0x040fe40007ffe0ff */
[----:B------:R-:W-:Y:S01]  /*0740*/  PRMT R11, RZ, 0x7610, R11 ;  /* 0x00007610ff0b7816 */ /* 0x000fe2000000000b */
[----:B------:R-:W3:Y:S01]  /*0750*/  @!P2 LDG.E.U16 R13, desc[UR22][R4.64+0x140] ;  /* 0x00014016040da981 */ /* 0x000ee2000c1e1500 */
[----:B------:R-:W-:Y:S02]  /*0760*/  IADD3 R24, PT, PT, R7, 0x180, RZ ;  /* 0x0000018007187810 */ /* 0x000fe40007ffe0ff */
[----:B------:R-:W-:Y:S01]  /*0770*/  ISETP.GE.AND P1, PT, R22, UR35, PT ;  /* 0x0000002316007c0c */ /* 0x000fe2000bf26270 */
[----:B------:R-:W4:Y:S01]  /*0780*/  @!P5 LDG.E.U16 R6, desc[UR22][R4.64+0x80] ;  /* 0x000080160406d981 */ /* 0x000f22000c1e1500 */
[----:B------:R-:W-:-:S02]  /*0790*/  ISETP.GE.AND P2, PT, R23, UR35, PT ;  /* 0x0000002317007c0c */ /* 0x000fc4000bf46270 */
[----:B------:R-:W-:Y:S01]  /*07a0*/  LOP3.LUT R18, R18, 0x1a0, RZ, 0xfc, !PT ;  /* 0x000001a012127812 */ /* 0x000fe200078efcff */
[----:B------:R-:W3:Y:S01]  /*07b0*/  @!P0 LDG.E.U16 R12, desc[UR22][R4.64+0x200] ;  /* 0x00020016040c8981 */ /* 0x000ee2000c1e1500 */
[----:B------:R-:W-:Y:S02]  /*07c0*/  ISETP.GE.AND P0, PT, R20, UR35, PT ;  /* 0x0000002314007c0c */ /* 0x000fe4000bf06270 */
[----:B------:R-:W-:Y:S01]  /*07d0*/  PRMT R17, RZ, 0x7610, R17 ;  /* 0x00007610ff117816 */ /* 0x000fe20000000011 */
[----:B------:R-:W3:Y:S01]  /*07e0*/  @!P3 LDG.E.U16 R8, desc[UR22][R4.64+0x100] ;  /* 0x000100160408b981 */ /* 0x000ee2000c1e1500 */
[----:B------:R-:W-:Y:S02]  /*07f0*/  ISETP.GE.AND P3, PT, R24, UR35, PT ;  /* 0x0000002318007c0c */ /* 0x000fe4000bf66270 */
[----:B------:R-:W-:Y:S01]  /*0800*/  PRMT R14, RZ, 0x7610, R14 ;  /* 0x00007610ff0e7816 */ /* 0x000fe2000000000e */
[----:B------:R-:W3:Y:S01]  /*0810*/  @!P4 LDG.E.U16 R11, desc[UR22][R4.64+0xc0] ;  /* 0x0000c016040bc981 */ /* 0x000ee2000c1e1500 */
[----:B------:R-:W-:-:S02]  /*0820*/  PRMT R19, RZ, 0x7610, R19 ;  /* 0x00007610ff137816 */ /* 0x000fc40000000013 */
[----:B------:R-:W-:Y:S02]  /*0830*/  ISETP.GE.AND P4, PT, R18, UR35, PT ;  /* 0x0000002312007c0c */ /* 0x000fe4000bf86270 */
[----:B------:R-:W-:Y:S01]  /*0840*/  PRMT R16, RZ, 0x7610, R16 ;  /* 0x00007610ff107816 */ /* 0x000fe20000000010 */
[----:B------:R-:W3:Y:S01]  /*0850*/  @!P0 LDG.E.U16 R17, desc[UR22][R4.64+0x240] ;  /* 0x0002401604118981 */ /* 0x000ee2000c1e1500 */
[C---:B------:R-:W-:Y:S02]  /*0860*/  IADD3 R18, PT, PT, R7.reuse, 0x1c0, RZ ;  /* 0x000001c007127810 */ /* 0x040fe40007ffe0ff */
[----:B------:R-:W-:Y:S01]  /*0870*/  IADD3 R22, PT, PT, R7, 0x1e0, RZ ;  /* 0x000001e007167810 */ /* 0x000fe20007ffe0ff */
[----:B------:R-:W3:Y:S01]  /*0880*/  @!P1 LDG.E.U16 R14, desc[UR22][R4.64+0x280] ;  /* 0x00028016040e9981 */ /* 0x000ee2000c1e1500 */
[----:B------:R-:W-:Y:S02]  /*0890*/  ISETP.GE.AND P5, PT, R18, UR35, PT ;  /* 0x0000002312007c0c */ /* 0x000fe4000bfa6270 */
[----:B------:R-:W-:Y:S01]  /*08a0*/  ISETP.GE.AND P6, PT, R22, UR35, PT ;  /* 0x0000002316007c0c */ /* 0x000fe2000bfc6270 */
[----:B------:R-:W3:Y:S01]  /*08b0*/  @!P2 LDG.E.U16 R19, desc[UR22][R4.64+0x2c0] ;  /* 0x0002c0160413a981 */ /* 0x000ee2000c1e1500 */
[----:B------:R-:W-:-:S03]  /*08c0*/  PRMT R21, RZ, 0x7610, R21 ;  /* 0x00007610ff157816 */ /* 0x000fc60000000015 */
[----:B------:R-:W3:Y:S01]  /*08d0*/  @!P3 LDG.E.U16 R16, desc[UR22][R4.64+0x300] ;  /* 0x000300160410b981 */ /* 0x000ee2000c1e1500 */
[----:B------:R-:W-:Y:S02]  /*08e0*/  PRMT R20, RZ, 0x7610, R20 ;  /* 0x00007610ff147816 */ /* 0x000fe40000000014 */
[----:B------:R-:W-:Y:S01]  /*08f0*/  PRMT R23, RZ, 0x7610, R23 ;  /* 0x00007610ff177816 */ /* 0x000fe20000000017 */
[----:B------:R-:W3:Y:S04]  /*0900*/  @!P4 LDG.E.U16 R21, desc[UR22][R4.64+0x340] ;  /* 0x000340160415c981 */ /* 0x000ee8000c1e1500 */
[----:B------:R-:W3:Y:S04]  /*0910*/  @!P5 LDG.E.U16 R20, desc[UR22][R4.64+0x380] ;  /* 0x000380160414d981 */ /* 0x000ee8000c1e1500 */
[----:B------:R0:W3:Y:S01]  /*0920*/  @!P6 LDG.E.U16 R23, desc[UR22][R4.64+0x3c0] ;  /* 0x0003c0160417e981 */ /* 0x0000e2000c1e1500 */
[----:B------:R-:W1:Y:S01]  /*0930*/  S2R R102, SR_LANEID ;  /* 0x0000000000667919 */ /* 0x000e620000000000 */
[----:B------:R-:W0:Y:S01]  /*0940*/  S2UR UR9, SR_CgaCtaId ;  /* 0x00000000000979c3 */ /* 0x000e220000008800 */
[----:B------:R-:W-:-:S02]  /*0950*/  UMOV UR8, 0x400 ;  /* 0x0000040000087882 */ /* 0x000fc40000000000 */
        /* <DEDUP_REMOVED lines=15> */
[C---:B------:R-:W-:Y:S02]  /*0a50*/  IADD3 R18, PT, PT, R25.reuse, 0xc0, RZ ;  /* 0x000000c019127810 */ /* 0x040fe40007ffe0ff */
[----:B------:R-:W-:Y:S02]  /*0a60*/  LEA.HI.SX32 R4, R4, R25, 0x1b ;  /* 0x0000001904047211 */ /* 0x000fe400078fdaff */
[----:B------:R-:W-:Y:S02]  /*0a70*/  LEA R98, R24, UR8, 0x1 ;  /* 0x0000000818627c11 */ /* 0x000fe4000f8e08ff */
[----:B------:R-:W-:Y:S02]  /*0a80*/  IADD3 R22, PT, PT, R25, 0xe0, RZ ;  /* 0x000000e019167810 */ /* 0x000fe40007ffe0ff */
[----:B------:R-:W-:-:S02]  /*0a90*/  LEA R97, R26, UR8, 0x1 ;  /* 0x000000081a617c11 */ /* 0x000fc4000f8e08ff */
[C---:B------:R-:W-:Y:S02]  /*0aa0*/  IADD3 R24, PT, PT, R25.reuse, 0x100, RZ ;  /* 0x0000010019187810 */ /* 0x040fe40007ffe0ff */
[C---:B------:R-:W-:Y:S02]  /*0ab0*/  IADD3 R26, PT, PT, R25.reuse, 0x120, RZ ;  /* 0x00000120191a7810 */ /* 0x040fe40007ffe0ff */
[-C--:B------:R-:W-:Y:S02]  /*0ac0*/  LEA.HI.SX32 R18, R18, R25.reuse, 0x1b ;  /* 0x0000001912127211 */ /* 0x080fe400078fdaff */
[----:B------:R-:W-:Y:S02]  /*0ad0*/  LEA R96, R4, UR8, 0x1 ;  /* 0x0000000804607c11 */ /* 0x000fe4000f8e08ff */
[----:B------:R-:W-:Y:S02]  /*0ae0*/  LEA.HI.SX32 R22, R22, R25, 0x1b ;  /* 0x0000001916167211 */ /* 0x000fe400078fdaff */
[----:B------:R-:W-:-:S02]  /*0af0*/  IADD3 R4, PT, PT, R25, 0x160, RZ ;  /* 0x0000016019047810 */ /* 0x000fc40007ffe0ff */
[-C--:B------:R-:W-:Y:S02]  /*0b00*/  LEA.HI.SX32 R24, R24, R25.reuse, 0x1b ;  /* 0x0000001918187211 */ /* 0x080fe400078fdaff */
[-C--:B------:R-:W-:Y:S02]  /*0b10*/  LEA.HI.SX32 R26, R26, R25.reuse, 0x1b ;  /* 0x000000191a1a7211 */ /* 0x080fe400078fdaff */
[----:B------:R-:W-:Y:S02]  /*0b20*/  LEA R95, R18, UR8, 0x1 ;  /* 0x00000008125f7c11 */ /* 0x000fe4000f8e08ff */
[----:B------:R-:W-:Y:S02]  /*0b30*/  LEA R94, R22, UR8, 0x1 ;  /* 0x00000008165e7c11 */ /* 0x000fe4000f8e08ff */
[----:B------:R-:W-:Y:S02]  /*0b40*/  LEA.HI.SX32 R4, R4, R25, 0x1b ;  /* 0x0000001904047211 */ /* 0x000fe400078fdaff */
[----:B------:R-:W-:-:S02]  /*0b50*/  LEA R93, R24, UR8, 0x1 ;  /* 0x00000008185d7c11 */ /* 0x000fc4000f8e08ff */
[C---:B------:R-:W-:Y:S02]  /*0b60*/  IADD3 R18, PT, PT, R25.reuse, 0x1c0, RZ ;  /* 0x000001c019127810 */ /* 0x040fe40007ffe0ff */
[----:B------:R-:W-:Y:S02]  /*0b70*/  IADD3 R22, PT, PT, R25, 0x1e0, RZ ;  /* 0x000001e019167810 */ /* 0x000fe40007ffe0ff */
[----:B------:R-:W-:Y:S02]  /*0b80*/  LEA R92, R26, UR8, 0x1 ;  /* 0x000000081a5c7c11 */ /* 0x000fe4000f8e08ff */
[----:B------:R-:W-:Y:S02]  /*0b90*/  LEA R90, R4, UR8, 0x1 ;  /* 0x00000008045a7c11 */ /* 0x000fe4000f8e08ff */
[-C--:B------:R-:W-:Y:S02]  /*0ba0*/  LEA.HI.SX32 R18, R18, R25.reuse, 0x1b ;  /* 0x0000001912127211 */ /* 0x080fe400078fdaff */
[----:B------:R-:W-:-:S02]  /*0bb0*/  LEA.HI.SX32 R22, R22, R25, 0x1b ;  /* 0x0000001916167211 */ /* 0x000fc400078fdaff */
[----:B------:R-:W-:Y:S02]  /*0bc0*/  LEA R87, R18, UR8, 0x1 ;  /* 0x0000000812577c11 */ /* 0x000fe4000f8e08ff */
[----:B------:R-:W-:Y:S02]  /*0bd0*/  LEA R86, R22, UR8, 0x1 ;  /* 0x0000000816567c11 */ /* 0x000fe4000f8e08ff */
[----:B------:R-:W-:Y:S02]  /*0be0*/  P2R R31, PR, RZ, 0x1 ;  /* 0x00000001ff1f7803 */ /* 0x000fe40000000000 */
[----:B------:R-:W-:Y:S02]  /*0bf0*/  ISETP.GE.AND P0, PT, R7, UR35, PT ;  /* 0x0000002307007c0c */ /* 0x000fe4000bf06270 */
[----:B------:R-:W-:Y:S02]  /*0c00*/  PRMT R22, RZ, 0x7610, R22 ;  /* 0x00007610ff167816 */ /* 0x000fe40000000016 */
[----:B------:R-:W-:-:S02]  /*0c10*/  P2R R39, PR, RZ, 0x2 ;  /* 0x00000002ff277803 */ /* 0x000fc40000000000 */
[----:B------:R-:W-:Y:S01]  /*0c20*/  ISETP.GE.AND P1, PT, R41, UR35, PT ;  /* 0x0000002329007c0c */ /* 0x000fe2000bf26270 */
[----:B--2---:R0:W-:Y:S02]  /*0c30*/  STS.U16 [R101], R0 ;  /* 0x0000000065007388 */ /* 0x0041e40000000400 */
[----:B0-----:R-:W-:-:S04]  /*0c40*/  IADD3 R0, PT, PT, R25, 0x140, RZ ;  /* 0x0000014019007810 */ /* 0x001fc80007ffe0ff */
[-C--:B------:R-:W-:Y:S01]  /*0c50*/  LEA.HI.SX32 R0, R0, R25.reuse, 0x1b ;  /* 0x0000001900007211 */ /* 0x080fe200078fdaff */
[----:B-----5:R-:W-:Y:S03]  /*0c60*/  STS.U16 [R100+0x40], R9 ;  /* 0x0000400964007388 */ /* 0x020fe60000000400 */
[----:B------:R-:W-:Y:S01]  /*0c70*/  LEA R91, R0, UR8, 0x1 ;  /* 0x00000008005b7c11 */ /* 0x000fe2000f8e08ff */
[----:B----4-:R0:W-:Y:S02]  /*0c80*/  STS.U16 [R99+0x80], R6 ;  /* 0x0000800663007388 */ /* 0x0101e40000000400 */
[----:B0-----:R-:W-:Y:S02]  /*0c90*/  IADD3 R6, PT, PT, R25, 0x180, RZ ;  /* 0x0000018019067810 */ /* 0x001fe40007ffe0ff */
[----:B---3--:R-:W-:Y:S02]  /*0ca0*/  STS.U16 [R98+0xc0], R11 ;  /* 0x0000c00b62007388 */ /* 0x008fe40000000400 */
[----:B------:R-:W-:-:S02]  /*0cb0*/  LEA.HI.SX32 R6, R6, R25, 0x1b ;  /* 0x0000001906067211 */ /* 0x000fc400078fdaff */
[----:B------:R0:W-:Y:S02]  /*0cc0*/  STS.U16 [R97+0x100], R8 ;  /* 0x0001000861007388 */ /* 0x0001e40000000400 */
[----:B------:R-:W-:Y:S02]  /*0cd0*/  LEA R89, R6, UR8, 0x1 ;  /* 0x0000000806597c11 */ /* 0x000fe4000f8e08ff */
[----:B------:R-:W-:Y:S01]  /*0ce0*/  STS.U16 [R96+0x140], R13 ;  /* 0x0001400d60007388 */ /* 0x000fe20000000400 */
[----:B0-----:R-:W-:-:S03]  /*0cf0*/  IADD3 R8, PT, PT, R25, 0x1a0, RZ ;  /* 0x000001a019087810 */ /* 0x001fc60007ffe0ff */
[----:B------:R0:W-:Y:S01]  /*0d00*/  STS.U16 [R95+0x180], R10 ;  /* 0x0001800a5f007388 */ /* 0x0001e20000000400 */
[----:B------:R-:W-:-:S03]  /*0d10*/  LEA.HI.SX32 R8, R8, R25, 0x1b ;  /* 0x0000001908087211 */ /* 0x000fc600078fdaff */
[----:B------:R-:W-:Y:S01]  /*0d20*/  STS.U16 [R94+0x1c0], R15 ;  /* 0x0001c00f5e007388 */ /* 0x000fe20000000400 */
[----:B------:R-:W-:-:S03]  /*0d30*/  IMAD R25, R102, 0xf, R25 ;  /* 0x0000000f66197824 */ /* 0x000fc600078e0219 */
[----:B------:R1:W-:Y:S01]  /*0d40*/  STS.U16 [R93+0x200], R12 ;  /* 0x0002000c5d007388 */ /* 0x0003e20000000400 */
[----:B------:R-:W-:-:S03]  /*0d50*/  LEA R88, R8, UR8, 0x1 ;  /* 0x0000000808587c11 */ /* 0x000fc6000f8e08ff */
        /* <DEDUP_REMOVED lines=10> */
[C---:B------:R-:W-:Y:S02]  /*0e00*/  IADD3 R24, PT, PT, R25.reuse, 0x7, RZ ;  /* 0x0000000719187810 */ /* 0x040fe40007ffe0ff */
[----:B--2---:R-:W-:-:S02]  /*0e10*/  IADD3 R14, PT, PT, R25, 0x8, RZ ;  /* 0x00000008190e7810 */ /* 0x004fc40007ffe0ff */
[C---:B------:R-:W-:Y:S02]  /*0e20*/  IADD3 R26, PT, PT, R25.reuse, 0x9, RZ ;  /* 0x00000009191a7810 */ /* 0x040fe40007ffe0ff */
[C---:B---3--:R-:W-:Y:S02]  /*0e30*/  IADD3 R16, PT, PT, R25.reuse, 0xa, RZ ;  /* 0x0000000a19107810 */ /* 0x048fe40007ffe0ff */
        /* <DEDUP_REMOVED lines=38> */
[----:B------:R0:W-:Y:S04]  /*10a0*/  STS.U16 [R87+0x380], R20 ;  /* 0x0003801457007388 */ /* 0x0001e80000000400 */
        /* <DEDUP_REMOVED lines=19> */
[----:B0-----:R-:W-:-:S02]  /*11e0*/  PRMT R20, RZ, 0x7610, R20 ;  /* 0x00007610ff147816 */ /* 0x001fc40000000014 */
[----:B------:R-:W-:-:S03]  /*11f0*/  PRMT R21, RZ, 0x7610, R21 ;  /* 0x00007610ff157816 */ /* 0x000fc60000000015 */
[----:B------:R-:W2:Y:S01]  /*1200*/  @!P0 LDG.E.U16 R22, desc[UR22][R2.64] ;  /* 0x0000001602168981 */ /* 0x000ea2000c1e1500 */
[----:B------:R-:W-:-:S03]  /*1210*/  ISETP.GE.AND P0, PT, R40, UR35, PT ;  /* 0x0000002328007c0c */ /* 0x000fc6000bf06270 */
[----:B------:R-:W3:Y:S01]  /*1220*/  @!P1 LDG.E.U16 R21, desc[UR22][R2.64+0x40] ;  /* 0x0000401602159981 */ /* 0x000ee2000c1e1500 */
[----:B------:R-:W-:-:S09]  /*1230*/  ISETP.GE.AND P1, PT, R38, UR35, PT ;  /* 0x0000002326007c0c */ /* 0x000fd2000bf26270 */
[----:B------:R-:W4:Y:S01]  /*1240*/  @!P0 LDG.E.U16 R20, desc[UR22][R2.64+0x80] ;  /* 0x0000801602148981 */ /* 0x000f22000c1e1500 */
[----:B------:R-:W-:Y:S02]  /*1250*/  ISETP.GE.AND P0, PT, R33, UR35, PT ;  /* 0x0000002321007c0c */ /* 0x000fe4000bf06270 */
[----:B------:R-:W-:Y:S02]  /*1260*/  PRMT R24, RZ, 0x7610, R24 ;  /* 0x00007610ff187816 */ /* 0x000fe40000000018 */
[----:B-1----:R-:W-:-:S06]  /*1270*/  PRMT R23, RZ, 0x7610, R23 ;  /* 0x00007610ff177816 */ /* 0x002fcc0000000017 */
        /* <DEDUP_REMOVED lines=118> */
.L_x_657:
[----:B------:R-:W-:Y:S05]  /*19e0*/  BSYNC.RECONVERGENT B0 ;  /* 0x0000000000007941 */ /* 0x000fea0003800200 */
.L_x_656:
        /* <DEDUP_REMOVED lines=35> */
.L_x_659:
[----:B------:R-:W-:Y:S05]  /*1c20*/  BSYNC.RECONVERGENT B0 ;  /* 0x0000000000007941 */ /* 0x000fea0003800200 */
.L_x_658:
        /* <DEDUP_REMOVED lines=37> */
.L_x_661:
[----:B------:R-:W-:Y:S05]  /*1e80*/  BSYNC.RECONVERGENT B0 ;  /* 0x0000000000007941 */ /* 0x000fea0003800200 */
.L_x_660:
        /* <DEDUP_REMOVED lines=35> */
.L_x_663:
[----:B------:R-:W-:Y:S05]  /*20c0*/  BSYNC.RECONVERGENT B0 ;  /* 0x0000000000007941 */ /* 0x000fea0003800200 */
.L_x_662:
        /* <DEDUP_REMOVED lines=37> */
.L_x_665:
[----:B------:R-:W-:Y:S05]  /*2320*/  BSYNC.RECONVERGENT B0 ;  /* 0x0000000000007941 */ /* 0x000fea0003800200 */
.L_x_664:
        /* <DEDUP_REMOVED lines=35> */
.L_x_667:
[----:B------:R-:W-:Y:S05]  /*2560*/  BSYNC.RECONVERGENT B0 ;  /* 0x0000000000007941 */ /* 0x000fea0003800200 */
.L_x_666:
        /* <DEDUP_REMOVED lines=37> */
.L_x_669:
[----:B------:R-:W-:Y:S05]  /*27c0*/  BSYNC.RECONVERGENT B0 ;  /* 0x0000000000007941 */ /* 0x000fea0003800200 */
.L_x_668:
        /* <DEDUP_REMOVED lines=35> */
.L_x_671:
[----:B------:R-:W-:Y:S05]  /*2a00*/  BSYNC.RECONVERGENT B0 ;  /* 0x0000000000007941 */ /* 0x000fea0003800200 */
.L_x_670:
        /* <DEDUP_REMOVED lines=39> */
.L_x_673:
[----:B------:R-:W-:Y:S05]  /*2c80*/  BSYNC.RECONVERGENT B0 ;  /* 0x0000000000007941 */ /* 0x000fea0003800200 */
.L_x_672:
        /* <DEDUP_REMOVED lines=39> */
.L_x_675:
[----:B------:R-:W-:Y:S05]  /*2f00*/  BSYNC.RECONVERGENT B0 ;  /* 0x0000000000007941 */ /* 0x000fea0003800200 */
.L_x_674:
        /* <DEDUP_REMOVED lines=45> */
.L_x_677:
[----:B------:R-:W-:Y:S05]  /*31e0*/  BSYNC.RECONVERGENT B0 ;  /* 0x0000000000007941 */ /* 0x000fea0003800200 */
.L_x_676:
        /* <DEDUP_REMOVED lines=32> */
.L_x_679:
[----:B------:R-:W-:Y:S05]  /*33f0*/  BSYNC.RECONVERGENT B0 ;  /* 0x0000000000007941 */ /* 0x000fea0003800200 */
.L_x_678:
        /* <DEDUP_REMOVED lines=32> */
.L_x_681:
[----:B------:R-:W-:Y:S05]  /*3600*/  BSYNC.RECONVERGENT B0 ;  /* 0x0000000000007941 */ /* 0x000fea0003800200 */
.L_x_680:
        /* <DEDUP_REMOVED lines=32> */
.L_x_683:
[----:B------:R-:W-:Y:S05]  /*3810*/  BSYNC.RECONVERGENT B0 ;  /* 0x0000000000007941 */ /* 0x000fea0003800200 */
.L_x_682:
        /* <DEDUP_REMOVED lines=32> */
.L_x_685:
[----:B------:R-:W-:Y:S05]  /*3a20*/  BSYNC.RECONVERGENT B0 ;  /* 0x0000000000007941 */ /* 0x000fea0003800200 */
.L_x_684:
        /* <DEDUP_REMOVED lines=32> */
.L_x_687:
[----:B------:R-:W-:Y:S05]  /*3c30*/  BSYNC.RECONVERGENT B0 ;  /* 0x0000000000007941 */ /* 0x000fea0003800200 */
.L_x_686:
        /* <DEDUP_REMOVED lines=32> */
[----:B------:R-:W2:Y:S01]  /*3e40*/  LDCU.64 UR42, c[0x0][0x3a8] ;  /* 0x00007500ff2a77ac */ /* 0x000ea20008000a00 */
[----:B------:R-:W-:Y:S01]  /*3e50*/  FMUL.FTZ R31, R31, R72 ;  /* 0x000000481f1f7220 */ /* 0x000fe20000410000 */
[----:B------:R-:W-:Y:S01]  /*3e60*/  FMUL.FTZ R30, R11, R70 ;  /* 0x000000460b1e7220 */ /* 0x000fe20000410000 */
[----:B------:R-:W-:Y:S01]  /*3e70*/  FMUL.FTZ R29, R29, R68 ;  /* 0x000000441d1d7220 */ /* 0x000fe20000410000 */
[----:B------:R-:W-:Y:S01]  /*3e80*/  UISETP.LT.AND UP0, UPT, UR9, 0x1, UPT ;  /* 0x000000010900788c */ /* 0x000fe2000bf01270 */
[----:B------:R-:W-:Y:S01]  /*3e90*/  FMUL.FTZ R28, R9, R66 ;  /* 0x00000042091c7220 */ /* 0x000fe20000410000 */
[----:B------:R-:W-:Y:S01]  /*3ea0*/  UIADD3 UR12, UPT, UPT, UR8, 0x890, URZ ;  /* 0x00000890080c7890 */ /* 0x000fe2000fffe0ff */
[----:B------:R-:W-:Y:S01]  /*3eb0*/  FMUL.FTZ R27, R27, R64 ;  /* 0x000000401b1b7220 */ /* 0x000fe20000410000 */
[----:B------:R-:W-:Y:S01]  /*3ec0*/  USEL UR8, UR9, 0x1, !UP0 ;  /* 0x0000000109087887 */ /* 0x000fe2000c000000 */
[----:B------:R-:W-:Y:S01]  /*3ed0*/  FMUL.FTZ R26, R3, R62 ;  /* 0x0000003e031a7220 */ /* 0x000fe20000410000 */
[----:B------:R-:W-:Y:S01]  /*3ee0*/  FMUL.FTZ R25, R25, R60 ;  /* 0x0000003c19197220 */ /* 0x000fe20000410000 */
[----:B------:R-:W-:Y:S01]  /*3ef0*/  FMUL.FTZ R24, R19, R58 ;  /* 0x0000003a13187220 */ /* 0x000fe20000410000 */
[----:B------:R-:W-:Y:S01]  /*3f00*/  FMUL.FTZ R23, R5, R56 ;  /* 0x0000003805177220 */ /* 0x000fe20000410000 */
[----:B------:R-:W-:Y:S01]  /*3f10*/  FMUL.FTZ R22, R7, R54 ;  /* 0x0000003607167220 */ /* 0x000fe20000410000 */
[----:B------:R-:W-:Y:S01]  /*3f20*/  UIMAD UR46, UR6, UR9, URZ ;  /* 0x00000009062e72a4 */ /* 0x000fe2000f8e02ff */
[----:B------:R-:W3:Y:S01]  /*3f30*/  LDCU.64 UR36, c[0x0][0x480] ;  /* 0x00009000ff2477ac */ /* 0x000ee20008000a00 */
[----:B0-----:R-:W-:-:S02]  /*3f40*/  USHF.L.U64.HI UR30, UR38, 0x3, UR39 ;  /* 0x00000003261e7899 */ /* 0x001fc40008010227 */
[----:B-1----:R-:W-:Y:S02]  /*3f50*/  USHF.L.U64.HI UR29, UR40, 0x3, UR41 ;  /* 0x00000003281d7899 */ /* 0x002fe40008010229 */
[----:B--2---:R-:W-:Y:S02]  /*3f60*/  USHF.L.U64.HI UR27, UR42, 0x3, UR43 ;  /* 0x000000032a1b7899 */ /* 0x004fe4000801022b */
[----:B------:R-:W-:Y:S01]  /*3f70*/  UIADD3 UR9, UPT, UPT, -UR8, URZ, URZ ;  /* 0x000000ff08097290 */ /* 0x000fe2000fffe1ff */
[----:B------:R-:W-:Y:S01]  /*3f80*/  UMOV UR25, UR11 ;  /* 0x0000000b00197c82 */ /* 0x000fe20008000000 */
[----:B------:R-:W-:Y:S01]  /*3f90*/  UMOV UR26, UR16 ;  /* 0x00000010001a7c82 */ /* 0x000fe20008000000 */
[----:B------:R-:W-:Y:S01]  /*3fa0*/  UMOV UR21, UR10 ;  /* 0x0000000a00157c82 */ /* 0x000fe20008000000 */
[----:B------:R-:W-:Y:S01]  /*3fb0*/  UMOV UR24, UR7 ;  /* 0x0000000700187c82 */ /* 0x000fe20008000000 */
[----:B------:R-:W-:Y:S01]  /*3fc0*/  UMOV UR14, UR17 ;  /* 0x00000011000e7c82 */ /* 0x000fe20008000000 */
[----:B------:R-:W-:-:S06]  /*3fd0*/  UMOV UR15, UR18 ;  /* 0x00000012000f7c82 */ /* 0x000fcc0008000000 */
.L_x_694:
[----:B------:R-:W-:Y:S02]  /*3fe0*/  MOV R2, UR25 ;  /* 0x0000001900027c02 */ /* 0x000fe40008000f00 */
[----:B------:R-:W-:-:S06]  /*3ff0*/  MOV R3, UR26 ;  /* 0x0000001a00037c02 */ /* 0x000fcc0008000f00 */
[----:B------:R-:W2:Y:S01]  /*4000*/  LDG.E.64 R2, desc[UR22][R2.64] ;  /* 0x0000001602027981 */ /* 0x000ea2000c1e1b00 */
[C---:B------:R-:W-:Y:S02]  /*4010*/  IADD3 R9, PT, PT, R148.reuse, 0x1, RZ ;  /* 0x0000000194097810 */ /* 0x040fe40007ffe0ff */
[C---:B------:R-:W-:Y:S02]  /*4020*/  ISETP.GE.U32.AND P2, PT, R148.reuse, UR35, PT ;  /* 0x0000002394007c0c */ /* 0x040fe4000bf46070 */
[----:B------:R-:W-:Y:S02]  /*4030*/  ISETP.GE.U32.AND P3, PT, R9, UR35, PT ;  /* 0x0000002309007c0c */ /* 0x000fe4000bf66070 */
[----:B------:R-:W-:Y:S02]  /*4040*/  IADD3 R9, PT, PT, R148, 0x5, RZ ;  /* 0x0000000594097810 */ /* 0x000fe40007ffe0ff */
[----:B------:R-:W-:Y:S02]  /*4050*/  FSEL R132, R37, RZ, !P2 ;  /* 0x000000ff25847208 */ /* 0x000fe40005000000 */
[----:B------:R-:W-:-:S02]  /*4060*/  ISETP.GE.U32.AND P0, PT, R9, UR35, PT ;  /* 0x0000002309007c0c */ /* 0x000fc4000bf06070 */
[----:B------:R-:W-:Y:S01]  /*4070*/  FSEL R129, R36, RZ, !P3 ;  /* 0x000000ff24817208 */ /* 0x000fe20005800000 */
[C---:B--2---:R-:W-:Y:S01]  /*4080*/  FMUL.FTZ R0, R3.reuse, R84 ;  /* 0x0000005403007220 */ /* 0x044fe20000410000 */
[----:B------:R-:W-:Y:S01]  /*4090*/  FMUL.FTZ R5, R2, 1.4426950216293334961 ;  /* 0x3fb8aa3b02057820 */ /* 0x000fe20000410000 */
[C---:B------:R-:W-:Y:S01]  /*40a0*/  FMUL.FTZ R4, R3.reuse, R82 ;  /* 0x0000005203047220 */ /* 0x040fe20000410000 */
[----:B------:R-:W-:Y:S01]  /*40b0*/  FMUL.FTZ R2, R3, R80 ;  /* 0x0000005003027220 */ /* 0x000fe20000410000 */
[----:B------:R-:W-:Y:S01]  /*40c0*/  FMUL.RZ R6, R0, 0.15915493667125701904 ;  /* 0x3e22f98300067820 */ /* 0x000fe2000040c000 */
[C---:B------:R-:W-:Y:S01]  /*40d0*/  FMUL.FTZ R0, R5.reuse, R84 ;  /* 0x0000005405007220 */ /* 0x040fe20000410000 */
[----:B------:R-:W-:Y:S01]  /*40e0*/  FMUL.RZ R7, R4, 0.15915493667125701904 ;  /* 0x3e22f98304077820 */ /* 0x000fe2000040c000 */
[----:B------:R-:W-:Y:S01]  /*40f0*/  FMUL.RZ R2, R2, 0.15915493667125701904 ;  /* 0x3e22f98302027820 */ /* 0x000fe2000040c000 */
[----:B------:R-:W0:Y:S01]  /*4100*/  MUFU.SIN R123, R6 ;  /* 0x00000006007b7308 */ /* 0x000e220000000400 */
[C---:B------:R-:W-:Y:S01]  /*4110*/  FMUL.FTZ R121, R5.reuse, R82 ;  /* 0x0000005205797220 */ /* 0x040fe20000410000 */
[C---:B------:R-:W-:Y:S01]  /*4120*/  FMUL.FTZ R119, R5.reuse, R78 ;  /* 0x0000004e05777220 */ /* 0x040fe20000410000 */
[C---:B------:R-:W-:Y:S01]  /*4130*/  FMUL.FTZ R117, R5.reuse, R76 ;  /* 0x0000004c05757220 */ /* 0x040fe20000410000 */
[----:B------:R-:W-:Y:S01]  /*4140*/  FMUL.FTZ R114, R5, R80 ;  /* 0x0000005005727220 */ /* 0x000fe20000410000 */
[----:B------:R-:W-:Y:S01]  /*4150*/  FMUL.FTZ R118, R3, R64 ;  /* 0x0000004003767220 */ /* 0x000fe20000410000 */
[C---:B------:R-:W-:Y:S01]  /*4160*/  FMUL.FTZ R16, R5.reuse, R74 ;  /* 0x0000004a05107220 */ /* 0x040fe20000410000 */
[C---:B------:R-:W-:Y:S01]  /*4170*/  FMUL.FTZ R18, R5.reuse, R72 ;  /* 0x0000004805127220 */ /* 0x040fe20000410000 */
[----:B------:R1:W0:Y:S01]  /*4180*/  MUFU.EX2 R120, R0 ;  /* 0x0000000000787308 */ /* 0x0002220000000800 */
[----:B------:R-:W-:Y:S01]  /*4190*/  FMUL.FTZ R21, R5, R70 ;  /* 0x0000004605157220 */ /* 0x000fe20000410000 */
[----:B------:R-:W-:Y:S01]  /*41a0*/  FMUL.FTZ R135, R3, R56 ;  /* 0x0000003803877220 */ /* 0x000fe20000410000 */
[C---:B------:R-:W-:Y:S01]  /*41b0*/  FMUL.FTZ R134, R5.reuse, R58 ;  /* 0x0000003a05867220 */ /* 0x040fe20000410000 */
[----:B------:R2:W4:Y:S01]  /*41c0*/  MUFU.COS R125, R6 ;  /* 0x00000006007d7308 */ /* 0x0005220000000000 */
[----:B------:R-:W-:Y:S01]  /*41d0*/  FMUL.FTZ R133, R5, R60 ;  /* 0x0000003c05857220 */ /* 0x000fe20000410000 */
[----:B------:R-:W-:Y:S01]  /*41e0*/  FMUL.RZ R140, R135, 0.15915493667125701904 ;  /* 0x3e22f983878c7820 */ /* 0x000fe2000040c000 */
[----:B-1----:R-:W-:-:S05]  /*41f0*/  FMUL.FTZ R0, R3, R78 ;  /* 0x0000004e03007220 */ /* 0x002fca0000410000 */
[----:B------:R-:W1:Y:S01]  /*4200*/  MUFU.SIN R116, R7 ;  /* 0x0000000700747308 */ /* 0x000e620000000400 */
[----:B--2---:R-:W-:Y:S01]  /*4210*/  FMUL.RZ R6, R0, 0.15915493667125701904 ;  /* 0x3e22f98300067820 */ /* 0x004fe2000040c000 */
[----:B------:R-:W-:Y:S01]  /*4220*/  FMUL.FTZ R0, R3, R76 ;  /* 0x0000004c03007220 */ /* 0x000fe20000410000 */
[----:B0-----:R-:W-:-:S05]  /*4230*/  FMUL.FTZ R123, R120, R123 ;  /* 0x0000007b787b7220 */ /* 0x001fca0000410000 */
[----:B------:R0:W2:Y:S01]  /*4240*/  MUFU.COS R4, R7 ;  /* 0x0000000700047308 */ /* 0x0000a20000000000 */
[----:B------:R-:W-:Y:S01]  /*4250*/  FSEL R131, R123, RZ, !P2 ;  /* 0x000000ff7b837208 */ /* 0x000fe20005000000 */
[----:B----4-:R-:W-:Y:S01]  /*4260*/  FMUL.FTZ R125, R120, R125 ;  /* 0x0000007d787d7220 */ /* 0x010fe20000410000 */
[----:B------:R-:W-:-:S04]  /*4270*/  FMUL.FTZ R120, R3, R62 ;  /* 0x0000003e03787220 */ /* 0x000fc80000410000 */
[----:B------:R-:W-:Y:S01]  /*4280*/  FSEL R130, R125, 1, !P2 ;  /* 0x3f8000007d827808 */ /* 0x000fe20005000000 */
[----:B------:R-:W-:Y:S01]  /*4290*/  MUFU.SIN R8, R2 ;  /* 0x0000000200087308 */ /* 0x000fe20000000400 */
[----:B0-----:R-:W-:Y:S01]  /*42a0*/  FMUL.RZ R7, R0, 0.15915493667125701904 ;  /* 0x3e22f98300077820 */ /* 0x001fe2000040c000 */
[----:B------:R-:W-:Y:S01]  /*42b0*/  FMUL.FTZ R0, R3, R74 ;  /* 0x0000004a03007220 */ /* 0x000fe20000410000 */
[----:B------:R-:W-:-:S05]  /*42c0*/  FMUL.RZ R120, R120, 0.15915493667125701904 ;  /* 0x3e22f98378787820 */ /* 0x000fca000040c000 */
[----:B------:R0:W-:Y:S08]  /*42d0*/  MUFU.COS R15, R2 ;  /* 0x00000002000f7308 */ /* 0x0001f00000000000 */
[----:B------:R-:W-:Y:S01]  /*42e0*/  MUFU.SIN R112, R6 ;  /* 0x0000000600707308 */ /* 0x000fe20000000400 */
[----:B0-----:R-:W-:Y:S01]  /*42f0*/  FMUL.RZ R2, R0, 0.15915493667125701904 ;  /* 0x3e22f98300027820 */ /* 0x001fe2000040c000 */
[----:B------:R-:W-:-:S06]  /*4300*/  FMUL.FTZ R0, R3, R72 ;  /* 0x0000004803007220 */ /* 0x000fcc0000410000 */
[----:B------:R0:W4:Y:S08]  /*4310*/  MUFU.COS R14, R6 ;  /* 0x00000006000e7308 */ /* 0x0001300000000000 */
[----:B------:R-:W-:Y:S01]  /*4320*/  MUFU.SIN R20, R7 ;  /* 0x0000000700147308 */ /* 0x000fe20000000400 */
[----:B0-----:R-:W-:Y:S01]  /*4330*/  FMUL.RZ R6, R0, 0.15915493667125701904 ;  /* 0x3e22f98300067820 */ /* 0x001fe2000040c000 */
[----:B------:R-:W-:-:S06]  /*4340*/  FMUL.FTZ R0, R3, R70 ;  /* 0x0000004603007220 */ /* 0x000fcc0000410000 */
[----:B------:R0:W5:Y:S08]  /*4350*/  MUFU.COS R110, R7 ;  /* 0x00000007006e7308 */ /* 0x0001700000000000 */
[----:B------:R-:W1:Y:S01]  /*4360*/  MUFU.EX2 R121, R121 ;  /* 0x0000007900797308 */ /* 0x000e620000000800 */
[----:B0-----:R-:W-:Y:S01]  /*4370*/  FMUL.RZ R7, R0, 0.15915493667125701904 ;  /* 0x3e22f98300077820 */ /* 0x001fe2000040c000 */
[----:B------:R-:W-:-:S02]  /*4380*/  FMUL.FTZ R0, R3, R68 ;  /* 0x0000004403007220 */ /* 0x000fc40000410000 */
[----:B------:R-:W4:Y:S02]  /*4390*/  MUFU.EX2 R119, R119 ;  /* 0x0000007700777308 */ /* 0x000f240000000800 */
[----:B------:R-:W-:Y:S01]  /*43a0*/  FMUL.RZ R122, R0, 0.15915493667125701904 ;  /* 0x3e22f983007a7820 */ /* 0x000fe2000040c000 */
[----:B------:R-:W-:Y:S01]  /*43b0*/  FMUL.FTZ R0, R5, R68 ;  /* 0x0000004405007220 */ /* 0x000fe20000410000 */
[----:B------:R-:W5:Y:S04]  /*43c0*/  MUFU.EX2 R117, R117 ;  /* 0x0000007500757308 */ /* 0x000f680000000800 */
[----:B------:R-:W0:Y:S01]  /*43d0*/  MUFU.SIN R109, R2 ;  /* 0x00000002006d7308 */ /* 0x000e220000000400 */
[C---:B-1----:R-:W-:Y:S01]  /*43e0*/  FMUL.FTZ R128, R121.reuse, R116 ;  /* 0x0000007479807220 */ /* 0x042fe20000410000 */
[----:B--2---:R-:W-:Y:S01]  /*43f0*/  FMUL.FTZ R127, R121, R4 ;  /* 0x00000004797f7220 */ /* 0x004fe20000410000 */
[----:B------:R-:W-:Y:S01]  /*4400*/  IADD3 R116, PT, PT, R148, 0x8, RZ ;  /* 0x0000000894747810 */ /* 0x000fe20007ffe0ff */
[----:B----4-:R-:W-:-:S02]  /*4410*/  FMUL.FTZ R121, R119, R14 ;  /* 0x0000000e77797220 */ /* 0x010fc40000410000 */
[----:B------:R-:W-:Y:S02]  /*4420*/  FSEL R128, R128, RZ, !P3 ;  /* 0x000000ff80807208 */ /* 0x000fe40005800000 */
[----:B------:R-:W-:Y:S01]  /*4430*/  MUFU.SIN R19, R122 ;  /* 0x0000007a00137308 */ /* 0x000fe20000000400 */
[----:B------:R-:W-:Y:S02]  /*4440*/  FSEL R127, R127, 1, !P3 ;  /* 0x3f8000007f7f7808 */ /* 0x000fe40005800000 */
[----:B------:R-:W-:Y:S01]  /*4450*/  ISETP.GE.U32.AND P3, PT, R116, UR35, PT ;  /* 0x0000002374007c0c */ /* 0x000fe2000bf66070 */
[----:B------:R-:W-:Y:S01]  /*4460*/  FMUL.FTZ R116, R3, R60 ;  /* 0x0000003c03747220 */ /* 0x000fe20000410000 */
[----:B------:R-:W-:-:S03]  /*4470*/  FMUL.FTZ R137, RZ, R128 ;  /* 0x00000080ff897220 */ /* 0x000fc60000410000 */
[----:B------:R1:W-:Y:S01]  /*4480*/  MUFU.COS R17, R122 ;  /* 0x0000007a00117308 */ /* 0x0003e20000000000 */
[----:B------:R-:W-:-:S07]  /*4490*/  FMUL.RZ R116, R116, 0.15915493667125701904 ;  /* 0x3e22f98374747820 */ /* 0x000fce000040c000 */
[----:B------:R-:W2:Y:S01]  /*44a0*/  MUFU.EX2 R114, R114 ;  /* 0x0000007200727308 */ /* 0x000ea20000000800 */
[----:B-1----:R-:W-:Y:S01]  /*44b0*/  FMUL.RZ R122, R118, 0.15915493667125701904 ;  /* 0x3e22f983767a7820 */ /* 0x002fe2000040c000 */
[----:B------:R-:W-:Y:S02]  /*44c0*/  IADD3 R118, PT, PT, R148, 0x4, RZ ;  /* 0x0000000494767810 */ /* 0x000fe40007ffe0ff */
[----:B------:R-:W-:Y:S02]  /*44d0*/  MUFU.SIN R10, R7 ;  /* 0x00000007000a7308 */ /* 0x000fe40000000400 */
[----:B------:R-:W-:Y:S02]  /*44e0*/  ISETP.GE.U32.AND P6, PT, R118, UR35, PT ;  /* 0x0000002376007c0c */ /* 0x000fe4000bfc6070 */
[----:B------:R-:W-:-:S04]  /*44f0*/  IADD3 R118, PT, PT, R148, 0x7, RZ ;  /* 0x0000000794767810 */ /* 0x000fc80007ffe0ff */
[----:B------:R1:W-:Y:S01]  /*4500*/  MUFU.COS R12, R7 ;  /* 0x00000007000c7308 */ /* 0x0003e20000000000 */
[----:B------:R-:W-:Y:S01]  /*4510*/  ISETP.GE.U32.AND P2, PT, R118, UR35, PT ;  /* 0x0000002376007c0c */ /* 0x000fe2000bf46070 */
[----:B-----5:R-:W-:Y:S01]  /*4520*/  FMUL.FTZ R118, R117, R110 ;  /* 0x0000006e75767220 */ /* 0x020fe20000410000 */
[----:B------:R-:W-:Y:S01]  /*4530*/  IADD3 R110, PT, PT, R148, 0xb, RZ ;  /* 0x0000000b946e7810 */ /* 0x000fe20007ffe0ff */
[----:B--2---:R-:W-:-:S03]  /*4540*/  FMUL.FTZ R125, R114, R8 ;  /* 0x00000008727d7220 */ /* 0x004fc60000410000 */
[----:B------:R-:W-:Y:S01]  /*4550*/  FSEL R118, R118, 1, !P6 ;  /* 0x3f80000076767808 */ /* 0x000fe20007000000 */
[----:B------:R-:W0:Y:S01]  /*4560*/  MUFU.EX2 R16, R16 ;  /* 0x0000001000107308 */ /* 0x000e220000000800 */
[----:B-1----:R-:W-:-:S03]  /*4570*/  IADD3 R7, PT, PT, R148, 0x2, RZ ;  /* 0x0000000294077810 */ /* 0x002fc60007ffe0ff */
[----:B------:R-:W-:Y:S01]  /*4580*/  MUFU.SIN R111, R6 ;  /* 0x00000006006f7308 */ /* 0x000fe20000000400 */
[----:B------:R-:W-:-:S04]  /*4590*/  ISETP.GE.U32.AND P4, PT, R7, UR35, PT ;  /* 0x0000002307007c0c */ /* 0x000fc8000bf86070 */
[----:B------:R-:W-:Y:S02]  /*45a0*/  FSEL R126, R35, RZ, !P4 ;  /* 0x000000ff237e7208 */ /* 0x000fe40006000000 */
[----:B------:R-:W-:Y:S01]  /*45b0*/  FSEL R125, R125, RZ, !P4 ;  /* 0x000000ff7d7d7208 */ /* 0x000fe20006000000 */
[----:B------:R1:W2:Y:S01]  /*45c0*/  MUFU.COS R115, R2 ;  /* 0x0000000200737308 */ /* 0x0002a20000000000 */
[----:B0-----:R-:W-:-:S07]  /*45d0*/  FMUL.FTZ R109, R16, R109 ;  /* 0x0000006d106d7220 */ /* 0x001fce0000410000 */
[----:B------:R0:W4:Y:S01]  /*45e0*/  MUFU.COS R113, R6 ;  /* 0x0000000600717308 */ /* 0x0001220000000000 */
[----:B-1----:R-:W-:-:S04]  /*45f0*/  FMUL.FTZ R2, R3, R66 ;  /* 0x0000004203027220 */ /* 0x002fc80000410000 */
[----:B------:R-:W-:Y:S01]  /*4600*/  FMUL.RZ R124, R2, 0.15915493667125701904 ;  /* 0x3e22f983027c7820 */ /* 0x000fe2000040c000 */
[----:B------:R-:W-:Y:S02]  /*4610*/  IADD3 R2, PT, PT, R148, 0x3, RZ ;  /* 0x0000000394027810 */ /* 0x000fe40007ffe0ff */
[----:B------:R-:W1:Y:S01]  /*4620*/  MUFU.EX2 R18, R18 ;  /* 0x0000001200127308 */ /* 0x000e620000000800 */
[C---:B0-----:R-:W-:Y:S01]  /*4630*/  FMUL.FTZ R6, R5.reuse, R66 ;  /* 0x0000004205067220 */ /* 0x041fe20000410000 */
[----:B------:R-:W-:Y:S01]  /*4640*/  ISETP.GE.U32.AND P5, PT, R2, UR35, PT ;  /* 0x0000002302007c0c */ /* 0x000fe2000bfa6070 */
[----:B--2---:R-:W-:Y:S01]  /*4650*/  FMUL.FTZ R115, R16, R115 ;  /* 0x0000007310737220 */ /* 0x004fe20000410000 */
[----:B------:R-:W-:Y:S01]  /*4660*/  MUFU.EX2 R21, R21 ;  /* 0x0000001500157308 */ /* 0x000fe20000000800 */
[----:B------:R-:W-:Y:S02]  /*4670*/  IADD3 R2, PT, PT, R148, 0x6, RZ ;  /* 0x0000000694027810 */ /* 0x000fe40007ffe0ff */
[----:B------:R-:W-:Y:S01]  /*4680*/  FSEL R123, R34, RZ, !P5 ;  /* 0x000000ff227b7208 */ /* 0x000fe20006800000 */
[----:B------:R-:W-:Y:S01]  /*4690*/  MUFU.SIN R7, R122 ;  /* 0x0000007a00077308 */ /* 0x000fe20000000400 */
[----:B------:R-:W-:Y:S01]  /*46a0*/  ISETP.GE.U32.AND P1, PT, R2, UR35, PT ;  /* 0x0000002302007c0c */ /* 0x000fe2000bf26070 */
[----:B------:R-:W-:Y:S01]  /*46b0*/  FMUL.FTZ R2, R5, R64 ;  /* 0x0000004005027220 */ /* 0x000fe20000410000 */
[----:B------:R-:W-:-:S02]  /*46c0*/  FSEL R121, R121, 1, !P5 ;  /* 0x3f80000079797808 */ /* 0x000fc40006800000 */
[----:B------:R-:W-:Y:S01]  /*46d0*/  FSEL R115, R115, 1, !P0 ;  /* 0x3f80000073737808 */ /* 0x000fe20004000000 */
[----:B-1----:R-:W-:Y:S02]  /*46e0*/  FMUL.FTZ R111, R18, R111 ;  /* 0x0000006f126f7220 */ /* 0x002fe40000410000 */
[----:B------:R0:W-:Y:S08]  /*46f0*/  MUFU.COS R9, R122 ;  /* 0x0000007a00097308 */ /* 0x0001f00000000000 */
[----:B------:R-:W1:Y:S01]  /*4700*/  MUFU.EX2 R0, R0 ;  /* 0x0000000000007308 */ /* 0x000e620000000800 */
[----:B0-----:R-:W-:Y:S01]  /*4710*/  FMUL.FTZ R122, R119, R112 ;  /* 0x00000070777a7220 */ /* 0x001fe20000410000 */
[----:B------:R-:W-:Y:S01]  /*4720*/  FMUL.FTZ R119, R117, R20 ;  /* 0x0000001475777220 */ /* 0x000fe20000410000 */
[----:B------:R-:W-:Y:S01]  /*4730*/  IADD3 R112, PT, PT, R148, 0xa, RZ ;  /* 0x0000000a94707810 */ /* 0x000fe20007ffe0ff */
[----:B------:R-:W-:Y:S01]  /*4740*/  MUFU.SIN R4, R120 ;  /* 0x0000007800047308 */ /* 0x000fe20000000400 */
[----:B------:R-:W-:-:S02]  /*4750*/  FSEL R117, R32, RZ, !P0 ;  /* 0x000000ff20757208 */ /* 0x000fc40004000000 */
[----:B------:R-:W-:Y:S02]  /*4760*/  FSEL R119, R119, RZ, !P6 ;  /* 0x000000ff77777208 */ /* 0x000fe40007000000 */
[----:B------:R-:W-:Y:S02]  /*4770*/  FSEL R122, R122, RZ, !P5 ;  /* 0x000000ff7a7a7208 */ /* 0x000fe40006800000 */
[----:B------:R-:W-:Y:S01]  /*4780*/  ISETP.GE.U32.AND P5, PT, R112, UR35, PT ;  /* 0x0000002370007c0c */ /* 0x000fe2000bfa6070 */
[----:B------:R0:W-:Y:S01]  /*4790*/  MUFU.COS R8, R120 ;  /* 0x0000007800087308 */ /* 0x0001e20000000000 */
[----:B----4-:R-:W-:Y:S01]  /*47a0*/  FMUL.FTZ R112, R18, R113 ;  /* 0x0000007112707220 */ /* 0x010fe20000410000 */
[----:B------:R-:W-:Y:S01]  /*47b0*/  IADD3 R18, PT, PT, R148, 0xc, RZ ;  /* 0x0000000c94127810 */ /* 0x000fe20007ffe0ff */
[C---:B-1----:R-:W-:Y:S01]  /*47c0*/  FMUL.FTZ R135, R0.reuse, R17 ;  /* 0x0000001100877220 */ /* 0x042fe20000410000 */
[----:B------:R-:W-:Y:S01]  /*47d0*/  FMUL.FTZ R19, R0, R19 ;  /* 0x0000001300137220 */ /* 0x000fe20000410000 */
[----:B------:R-:W-:Y:S01]  /*47e0*/  FSEL R113, R111, RZ, !P1 ;  /* 0x000000ff6f717208 */ /* 0x000fe20004800000 */
[----:B------:R-:W-:Y:S01]  /*47f0*/  FMUL.FTZ R0, R132, R128 ;  /* 0x0000008084007220 */ /* 0x000fe20000410000 */
[----:B------:R-:W-:Y:S01]  /*4800*/  FSEL R111, R30, RZ, !P2 ;  /* 0x000000ff1e6f7208 */ /* 0x000fe20005000000 */
[----:B------:R-:W-:Y:S01]  /*4810*/  MUFU.SIN R14, R116 ;  /* 0x00000074000e7308 */ /* 0x000fe20000000400 */
[----:B0-----:R-:W-:-:S02]  /*4820*/  FSEL R120, R33, RZ, !P6 ;  /* 0x000000ff21787208 */ /* 0x001fc40007000000 */
[----:B------:R-:W-:Y:S01]  /*4830*/  ISETP.GE.U32.AND P6, PT, R110, UR35, PT ;  /* 0x000000236e007c0c */ /* 0x000fe2000bfc6070 */
[----:B------:R-:W-:Y:S01]  /*4840*/  FMUL.FTZ R110, R3, R58 ;  /* 0x0000003a036e7220 */ /* 0x000fe20000410000 */
[----:B------:R-:W-:Y:S02]  /*4850*/  FSEL R112, R112, 1, !P1 ;  /* 0x3f80000070707808 */ /* 0x000fe40004800000 */
[----:B------:R-:W-:Y:S01]  /*4860*/  FSEL R135, R135, 1, !P3 ;  /* 0x3f80000087877808 */ /* 0x000fe20005800000 */
[----:B------:R0:W-:Y:S01]  /*4870*/  MUFU.COS R20, R116 ;  /* 0x0000007400147308 */ /* 0x0001e20000000000 */
[----:B------:R-:W-:Y:S01]  /*4880*/  FMUL.RZ R136, R110, 0.15915493667125701904 ;  /* 0x3e22f9836e887820 */ /* 0x000fe2000040c000 */
[----:B------:R-:W-:Y:S01]  /*4890*/  FMUL.FTZ R110, R21, R10 ;  /* 0x0000000a156e7220 */ /* 0x000fe20000410000 */
[----:B------:R-:W-:-:S04]  /*48a0*/  FMUL.FTZ R10, R5, R56 ;  /* 0x00000038050a7220 */ /* 0x000fc80000410000 */
[----:B------:R-:W-:Y:S01]  /*48b0*/  FSEL R110, R110, RZ, !P2 ;  /* 0x000000ff6e6e7208 */ /* 0x000fe20005000000 */
[----:B------:R-:W-:Y:S01]  /*48c0*/  MUFU.SIN R11, R124 ;  /* 0x0000007c000b7308 */ /* 0x000fe20000000400 */
[----:B0-----:R-:W-:Y:S01]  /*48d0*/  FSEL R116, R109, RZ, !P0 ;  /* 0x000000ff6d747208 */ /* 0x001fe20004000000 */
[----:B------:R-:W-:Y:S01]  /*48e0*/  FMUL.FTZ R109, R21, R12 ;  /* 0x0000000c156d7220 */ /* 0x000fe20000410000 */
[----:B------:R-:W-:Y:S02]  /*48f0*/  IADD3 R12, PT, PT, R148, 0xe, RZ ;  /* 0x0000000e940c7810 */ /* 0x000fe40007ffe0ff */
[----:B------:R-:W-:Y:S02]  /*4900*/  ISETP.GE.U32.AND P0, PT, R18, UR35, PT ;  /* 0x0000002312007c0c */ /* 0x000fe4000bf06070 */
[----:B------:R-:W-:Y:S01]  /*4910*/  FSEL R109, R109, 1, !P2 ;  /* 0x3f8000006d6d7808 */ /* 0x000fe20005000000 */
[----:B------:R0:W1:Y:S01]  /*4920*/  MUFU.COS R13, R124 ;  /* 0x0000007c000d7308 */ /* 0x0000620000000000 */
[----:B------:R-:W-:Y:S01]  /*4930*/  ISETP.GE.U32.AND P2, PT, R12, UR35, PT ;  /* 0x000000230c007c0c */ /* 0x000fe2000bf46070 */
[----:B------:R-:W-:Y:S01]  /*4940*/  FMUL.FTZ R12, R3, R54 ;  /* 0x00000036030c7220 */ /* 0x000fe20000410000 */
[C---:B------:R-:W-:Y:S01]  /*4950*/  IADD3 R18, PT, PT, R148.reuse, 0xd, RZ ;  /* 0x0000000d94127810 */ /* 0x040fe20007ffe0ff */
[----:B------:R-:W-:Y:S01]  /*4960*/  FFMA.FTZ R3, RZ, R127, R0 ;  /* 0x0000007fff037223 */ /* 0x000fe20000010000 */
[----:B------:R-:W-:Y:S01]  /*4970*/  IADD3 R0, PT, PT, R148, 0xf, RZ ;  /* 0x0000000f94007810 */ /* 0x000fe20007ffe0ff */
[----:B------:R-:W-:-:S02]  /*4980*/  FMUL.RZ R12, R12, 0.15915493667125701904 ;  /* 0x3e22f9830c0c7820 */ /* 0x000fc4000040c000 */
[----:B------:R2:W-:Y:S01]  /*4990*/  MUFU.EX2 R21, R134 ;  /* 0x0000008600157308 */ /* 0x0005e20000000800 */
[----:B0-----:R-:W-:Y:S01]  /*49a0*/  FMUL.FTZ R124, R114, R15 ;  /* 0x0000000f727c7220 */ /* 0x001fe20000410000 */
[----:B------:R-:W-:Y:S01]  /*49b0*/  IADD3 R114, PT, PT, R148, 0x9, RZ ;  /* 0x0000000994727810 */ /* 0x000fe20007ffe0ff */
[----:B------:R-:W-:Y:S01]  /*49c0*/  FADD.FTZ R138, RZ, R3 ;  /* 0x00000003ff8a7221 */ /* 0x000fe20000010000 */
[----:B------:R-:W1:Y:S01]  /*49d0*/  MUFU.EX2 R6, R6 ;  /* 0x0000000600067308 */ /* 0x000e620000000800 */
[C---:B------:R-:W-:Y:S01]  /*49e0*/  FMUL.FTZ R15, R5.reuse, R62 ;  /* 0x0000003e050f7220 */ /* 0x040fe20000410000 */
[----:B------:R-:W-:Y:S01]  /*49f0*/  FSEL R124, R124, 1, !P4 ;  /* 0x3f8000007c7c7808 */ /* 0x000fe20006000000 */
[----:B------:R-:W-:Y:S01]  /*4a00*/  FMUL.FTZ R5, R5, R54 ;  /* 0x0000003605057220 */ /* 0x000fe20000410000 */
[----:B------:R-:W-:Y:S01]  /*4a10*/  ISETP.GE.U32.AND P4, PT, R114, UR35, PT ;  /* 0x0000002372007c0c */ /* 0x000fe2000bf86070 */
[----:B--2---:R-:W-:Y:S01]  /*4a20*/  FFMA.FTZ R134, R132, R127, -R137 ;  /* 0x0000007f84867223 */ /* 0x004fe20000010889 */
[----:B------:R-:W-:Y:S01]  /*4a30*/  FSEL R114, R31, RZ, !P1 ;  /* 0x000000ff1f727208 */ /* 0x000fe20004800000 */
[----:B------:R-:W0:Y:S01]  /*4a40*/  MUFU.SIN R16, R136 ;  /* 0x0000008800107308 */ /* 0x000e220000000400 */
[----:B------:R-:W-:Y:S01]  /*4a50*/  ISETP.GE.U32.AND P1, PT, R18, UR35, PT ;  /* 0x0000002312007c0c */ /* 0x000fe2000bf26070 */
[----:B------:R-:W-:Y:S01]  /*4a60*/  FADD.FTZ R134, R129, R134 ;  /* 0x0000008681867221 */ /* 0x000fe20000010000 */
[----:B------:R-:W-:-:S03]  /*4a70*/  FSEL R137, R29, RZ, !P3 ;  /* 0x000000ff1d897208 */ /* 0x000fc60005800000 */
[----:B------:R-:W-:Y:S01]  /*4a80*/  FMUL.FTZ R139, R125, R134 ;  /* 0x000000867d8b7220 */ /* 0x000fe20000410000 */
[C---:B-1----:R-:W-:Y:S01]  /*4a90*/  FMUL.FTZ R13, R6.reuse, R13 ;  /* 0x0000000d060d7220 */ /* 0x042fe20000410000 */
[----:B------:R1:W2:Y:S01]  /*4aa0*/  MUFU.COS R18, R136 ;  /* 0x0000008800127308 */ /* 0x0002a20000000000 */
[----:B------:R-:W-:Y:S01]  /*4ab0*/  FMUL.FTZ R11, R6, R11 ;  /* 0x0000000b060b7220 */ /* 0x000fe20000410000 */
[----:B------:R-:W-:-:S04]  /*4ac0*/  FFMA.FTZ R139, R124, R138, R139 ;  /* 0x0000008a7c8b7223 */ /* 0x000fc8000001008b */
[----:B------:R-:W-:Y:S02]  /*4ad0*/  FADD.FTZ R139, RZ, R139 ;  /* 0x0000008bff8b7221 */ /* 0x000fe40000010000 */
[----:B------:R-:W4:Y:S01]  /*4ae0*/  MUFU.EX2 R2, R2 ;  /* 0x0000000200027308 */ /* 0x000f220000000800 */
[----:B-1----:R-:W-:Y:S01]  /*4af0*/  FSEL R136, R19, RZ, !P3 ;  /* 0x000000ff13887208 */ /* 0x002fe20005800000 */
[----:B------:R-:W-:Y:S01]  /*4b00*/  FMUL.FTZ R19, R125, R138 ;  /* 0x0000008a7d137220 */ /* 0x000fe20000410000 */
[----:B------:R-:W-:Y:S01]  /*4b10*/  ISETP.GE.U32.AND P3, PT, R0, UR35, PT ;  /* 0x0000002300007c0c */ /* 0x000fe2000bf66070 */
[----:B------:R-:W1:Y:S01]  /*4b20*/  MUFU.EX2 R15, R15 ;  /* 0x0000000f000f7308 */ /* 0x000e620000000800 */
[----:B------:R-:W-:Y:S01]  /*4b30*/  FMUL.FTZ R0, R122, R139 ;  /* 0x0000008b7a007220 */ /* 0x000fe20000410000 */
[----:B------:R-:W-:Y:S01]  /*4b40*/  FFMA.FTZ R19, R124, R134, -R19 ;  /* 0x000000867c137223 */ /* 0x000fe20000010813 */
[----:B------:R-:W-:Y:S01]  /*4b50*/  FSEL R134, R11, RZ, !P4 ;  /* 0x000000ff0b867208 */ /* 0x000fe20006000000 */
[----:B------:R-:W5:Y:S01]  /*4b60*/  MUFU.COS R3, R140 ;  /* 0x0000008c00037308 */ /* 0x000f620000000000 */
[C---:B0-----:R-:W-:Y:S01]  /*4b70*/  FMUL.FTZ R16, R21.reuse, R16 ;  /* 0x0000001015107220 */ /* 0x041fe20000410000 */
[----:B------:R-:W-:Y:S01]  /*4b80*/  FADD.FTZ R19, R126, R19 ;  /* 0x000000137e137221 */ /* 0x000fe20000010000 */
[----:B--2---:R-:W-:Y:S01]  /*4b90*/  FMUL.FTZ R18, R21, R18 ;  /* 0x0000001215127220 */ /* 0x004fe20000410000 */
[----:B------:R-:W-:-:S02]  /*4ba0*/  MOV R21, UR15 ;  /* 0x0000000f00157c02 */ /* 0x000fc40008000f00 */
[----:B------:R-:W-:Y:S01]  /*4bb0*/  FMUL.FTZ R6, R122, R19 ;  /* 0x000000137a067220 */ /* 0x000fe20000410000 */
[C---:B----4-:R-:W-:Y:S01]  /*4bc0*/  FMUL.FTZ R9, R2.reuse, R9 ;  /* 0x0000000902097220 */ /* 0x050fe20000410000 */
[----:B------:R-:W-:Y:S01]  /*4bd0*/  FMUL.FTZ R7, R2, R7 ;  /* 0x0000000702077220 */ /* 0x000fe20000410000 */
[C---:B------:R-:W-:Y:S01]  /*4be0*/  FFMA.FTZ R2, R121.reuse, R19, -R0 ;  /* 0x0000001379027223 */ /* 0x040fe20000010800 */
[----:B------:R-:W-:Y:S01]  /*4bf0*/  FFMA.FTZ R6, R121, R139, R6 ;  /* 0x0000008b79067223 */ /* 0x000fe20000010006 */
[----:B------:R-:W-:Y:S01]  /*4c00*/  MUFU.COS R0, R12 ;  /* 0x0000000c00007308 */ /* 0x000fe20000000000 */
[----:B-1----:R-:W-:Y:S01]  /*4c10*/  FMUL.FTZ R8, R15, R8 ;  /* 0x000000080f087220 */ /* 0x002fe20000410000 */
[----:B------:R-:W-:Y:S01]  /*4c20*/  FADD.FTZ R2, R123, R2 ;  /* 0x000000027b027221 */ /* 0x000fe20000010000 */
[----:B------:R-:W-:Y:S01]  /*4c30*/  FADD.FTZ R6, RZ, R6 ;  /* 0x00000006ff067221 */ /* 0x000fe20000010000 */
[----:B------:R-:W-:Y:S02]  /*4c40*/  FMUL.FTZ R4, R15, R4 ;  /* 0x000000040f047220 */ /* 0x000fe40000410000 */
[C---:B------:R-:W-:Y:S01]  /*4c50*/  FMUL.FTZ R19, R119.reuse, R2 ;  /* 0x0000000277137220 */ /* 0x040fe20000410000 */
[-C--:B------:R-:W-:Y:S01]  /*4c60*/  FMUL.FTZ R15, R119, R6.reuse ;  /* 0x00000006770f7220 */ /* 0x080fe20000410000 */
[----:B------:R-:W5:Y:S02]  /*4c70*/  MUFU.EX2 R10, R10 ;  /* 0x0000000a000a7308 */ /* 0x000f640000000800 */
[C---:B------:R-:W-:Y:S01]  /*4c80*/  FFMA.FTZ R19, R118.reuse, R6, R19 ;  /* 0x0000000676137223 */ /* 0x040fe20000010013 */
[----:B------:R-:W-:Y:S01]  /*4c90*/  FFMA.FTZ R15, R118, R2, -R15 ;  /* 0x00000002760f7223 */ /* 0x000fe2000001080f */
[----:B------:R-:W0:Y:S02]  /*4ca0*/  MUFU.SIN R17, R140 ;  /* 0x0000008c00117308 */ /* 0x000e240000000400 */
[----:B------:R-:W-:Y:S01]  /*4cb0*/  FADD.FTZ R19, RZ, R19 ;  /* 0x00000013ff137221 */ /* 0x000fe20000010000 */
[----:B------:R-:W-:-:S03]  /*4cc0*/  FADD.FTZ R15, R120, R15 ;  /* 0x0000000f780f7221 */ /* 0x000fc60000010000 */
[C---:B------:R-:W-:Y:S01]  /*4cd0*/  FMUL.FTZ R2, R116.reuse, R19 ;  /* 0x0000001374027220 */ /* 0x040fe20000410000 */
[----:B------:R-:W-:Y:S01]  /*4ce0*/  FMUL.FTZ R6, R116, R15 ;  /* 0x0000000f74067220 */ /* 0x000fe20000410000 */
[----:B------:R-:W1:Y:S01]  /*4cf0*/  MUFU.EX2 R5, R5 ;  /* 0x0000000500057308 */ /* 0x000e620000000800 */
[----:B-----5:R-:W-:Y:S01]  /*4d00*/  FMUL.FTZ R152, R10, R3 ;  /* 0x000000030a987220 */ /* 0x020fe20000410000 */
[----:B------:R-:W-:Y:S02]  /*4d10*/  FMUL.FTZ R3, R131, R128 ;  /* 0x0000008083037220 */ /* 0x000fe40000410000 */
[----:B------:R-:W2:Y:S01]  /*4d20*/  MUFU.SIN R150, R12 ;  /* 0x0000000c00967308 */ /* 0x000ea20000000400 */
[C---:B------:R-:W-:Y:S01]  /*4d30*/  FFMA.FTZ R6, R115.reuse, R19, R6 ;  /* 0x0000001373067223 */ /* 0x040fe20000010006 */
[----:B------:R-:W-:Y:S01]  /*4d40*/  FFMA.FTZ R2, R115, R15, -R2 ;  /* 0x0000000f73027223 */ /* 0x000fe20000010802 */
[----:B------:R-:W-:Y:S01]  /*4d50*/  FFMA.FTZ R3, R130, R127, -R3 ;  /* 0x0000007f82037223 */ /* 0x000fe20000010803 */
[----:B0-----:R-:W-:Y:S01]  /*4d60*/  FMUL.FTZ R17, R10, R17 ;  /* 0x000000110a117220 */ /* 0x001fe20000410000 */
[----:B------:R-:W-:Y:S01]  /*4d70*/  FADD.FTZ R10, RZ, R6 ;  /* 0x00000006ff0a7221 */ /* 0x000fe20000010000 */
[----:B------:R-:W-:-:S02]  /*4d80*/  FADD.FTZ R6, R117, R2 ;  /* 0x0000000275067221 */ /* 0x000fc40000010000 */
[----:B------:R-:W0:Y:S01]  /*4d90*/  MUFU.EX2 R133, R133 ;  /* 0x0000008500857308 */ /* 0x000e220000000800 */
[----:B-1----:R-:W-:Y:S01]  /*4da0*/  FMUL.FTZ R157, R5, R0 ;  /* 0x00000000059d7220 */ /* 0x002fe20000410000 */
[----:B------:R-:W-:Y:S01]  /*4db0*/  FMUL.FTZ R0, R130, R128 ;  /* 0x0000008082007220 */ /* 0x000fe20000410000 */
[C---:B------:R-:W-:Y:S01]  /*4dc0*/  FMUL.FTZ R15, R113.reuse, R10 ;  /* 0x0000000a710f7220 */ /* 0x040fe20000410000 */
[-C--:B------:R-:W-:Y:S02]  /*4dd0*/  FMUL.FTZ R19, R113, R6.reuse ;  /* 0x0000000671137220 */ /* 0x080fe40000410000 */
[----:B------:R-:W-:Y:S01]  /*4de0*/  FFMA.FTZ R0, R131, R127, R0 ;  /* 0x0000007f83007223 */ /* 0x000fe20000010000 */
[C---:B------:R-:W-:Y:S01]  /*4df0*/  FFMA.FTZ R15, R112.reuse, R6, -R15 ;  /* 0x00000006700f7223 */ /* 0x040fe2000001080f */
[----:B------:R-:W-:Y:S01]  /*4e00*/  FFMA.FTZ R19, R112, R10, R19 ;  /* 0x0000000a70137223 */ /* 0x000fe20000010013 */
[----:B--2---:R-:W-:Y:S01]  /*4e10*/  FMUL.FTZ R150, R5, R150 ;  /* 0x0000009605967220 */ /* 0x004fe20000410000 */
[CC--:B------:R-:W-:Y:S01]  /*4e20*/  FMUL.FTZ R5, R125.reuse, R3.reuse ;  /* 0x000000037d057220 */ /* 0x0c0fe20000410000 */
[-C--:B------:R-:W-:Y:S01]  /*4e30*/  FMUL.FTZ R2, R125, R0.reuse ;  /* 0x000000007d027220 */ /* 0x080fe20000410000 */
[----:B------:R-:W-:Y:S01]  /*4e40*/  FADD.FTZ R15, R114, R15 ;  /* 0x0000000f720f7221 */ /* 0x000fe20000010000 */
[----:B------:R-:W-:Y:S01]  /*4e50*/  FADD.FTZ R19, RZ, R19 ;  /* 0x00000013ff137221 */ /* 0x000fe20000010000 */
[C---:B------:R-:W-:Y:S01]  /*4e60*/  FFMA.FTZ R5, R124.reuse, R0, R5 ;  /* 0x000000007c057223 */ /* 0x040fe20000010005 */
[----:B------:R-:W-:Y:S01]  /*4e70*/  FFMA.FTZ R2, R124, R3, -R2 ;  /* 0x000000037c027223 */ /* 0x000fe20000010802 */
[----:B------:R-:W-:Y:S01]  /*4e80*/  FMUL.FTZ R10, R110, R15 ;  /* 0x0000000f6e0a7220 */ /* 0x000fe20000410000 */
[----:B0-----:R-:W-:Y:S01]  /*4e90*/  FMUL.FTZ R144, R133, R20 ;  /* 0x0000001485907220 */ /* 0x001fe20000410000 */
[C---:B------:R-:W-:Y:S01]  /*4ea0*/  FMUL.FTZ R0, R122.reuse, R5 ;  /* 0x000000057a007220 */ /* 0x040fe20000410000 */
[----:B------:R-:W-:Y:S01]  /*4eb0*/  FMUL.FTZ R6, R122, R2 ;  /* 0x000000027a067220 */ /* 0x000fe20000410000 */
[----:B------:R-:W-:Y:S01]  /*4ec0*/  FFMA.FTZ R10, R109, R19, R10 ;  /* 0x000000136d0a7223 */ /* 0x000fe2000001000a */
[----:B------:R-:W-:Y:S01]  /*4ed0*/  FMUL.FTZ R14, R133, R14 ;  /* 0x0000000e850e7220 */ /* 0x000fe20000410000 */
[C---:B------:R-:W-:Y:S01]  /*4ee0*/  FFMA.FTZ R0, R121.reuse, R2, -R0 ;  /* 0x0000000279007223 */ /* 0x040fe20000010800 */
[----:B------:R-:W-:Y:S01]  /*4ef0*/  FFMA.FTZ R6, R121, R5, R6 ;  /* 0x0000000579067223 */ /* 0x000fe20000010006 */
[----:B------:R-:W-:Y:S01]  /*4f00*/  FMUL.FTZ R2, R110, R19 ;  /* 0x000000136e027220 */ /* 0x000fe20000410000 */
[----:B------:R-:W-:Y:S01]  /*4f10*/  FADD.FTZ R10, RZ, R10 ;  /* 0x0000000aff0a7221 */ /* 0x000fe20000010000 */
[C---:B------:R-:W-:Y:S01]  /*4f20*/  FMUL.FTZ R5, R119.reuse, R0 ;  /* 0x0000000077057220 */ /* 0x040fe20000410000 */
[----:B------:R-:W-:Y:S01]  /*4f30*/  FMUL.FTZ R3, R119, R6 ;  /* 0x0000000677037220 */ /* 0x000fe20000410000 */
[----:B------:R-:W-:Y:S01]  /*4f40*/  FFMA.FTZ R2, R109, R15, -R2 ;  /* 0x0000000f6d027223 */ /* 0x000fe20000010802 */
[----:B------:R-:W-:Y:S01]  /*4f50*/  FMUL.FTZ R12, R136, R10 ;  /* 0x0000000a880c7220 */ /* 0x000fe20000410000 */
[C---:B------:R-:W-:Y:S01]  /*4f60*/  FFMA.FTZ R5, R118.reuse, R6, R5 ;  /* 0x0000000676057223 */ /* 0x040fe20000010005 */
[----:B------:R-:W-:Y:S01]  /*4f70*/  FFMA.FTZ R3, R118, R0, -R3 ;  /* 0x0000000076037223 */ /* 0x000fe20000010803 */
[----:B------:R-:W-:Y:S01]  /*4f80*/  FADD.FTZ R6, R111, R2 ;  /* 0x000000026f067221 */ /* 0x000fe20000010000 */
[----:B------:R-:W-:Y:S01]  /*4f90*/  FSEL R133, R13, 1, !P4 ;  /* 0x3f8000000d857808 */ /* 0x000fe20006000000 */
        /* <DEDUP_REMOVED lines=11> */
[----:B------:R-:W-:Y:S01]  /*5050*/  FMUL.FTZ R6, R134, R12 ;  /* 0x0000000c86067220 */ /* 0x000fe20000410000 */
[C---:B------:R-:W-:Y:S01]  /*5060*/  FFMA.FTZ R13, R112.reuse, R5, R13 ;  /* 0x00000005700d7223 */ /* 0x040fe2000001000d */
[----:B------:R-:W-:Y:S01]  /*5070*/  FFMA.FTZ R11, R112, R0, -R11 ;  /* 0x00000000700b7223 */ /* 0x000fe2000001080b */
[-C--:B------:R-:W-:Y:S01]  /*5080*/  FMUL.FTZ R0, R134, R15.reuse ;  /* 0x0000000f86007220 */ /* 0x080fe20000410000 */
[----:B------:R-:W-:Y:S01]  /*5090*/  FFMA.FTZ R15, R133, R15, R6 ;  /* 0x0000000f850f7223 */ /* 0x000fe20000010006 */
[----:B------:R-:W-:Y:S01]  /*50a0*/  FSEL R138, R7, RZ, !P5 ;  /* 0x000000ff078a7208 */ /* 0x000fe20006800000 */
[----:B------:R-:W-:Y:S01]  /*50b0*/  FMUL.FTZ R6, R110, R13 ;  /* 0x0000000d6e067220 */ /* 0x000fe20000410000 */
[----:B------:R-:W-:Y:S01]  /*50c0*/  FFMA.FTZ R5, R133, R12, -R0 ;  /* 0x0000000c85057223 */ /* 0x000fe20000010800 */
[----:B------:R-:W-:Y:S01]  /*50d0*/  FSEL R0, R28, RZ, !P4 ;  /* 0x000000ff1c007208 */ /* 0x000fe20006000000 */
[----:B------:R-:W-:Y:S01]  /*50e0*/  FADD.FTZ R15, RZ, R15 ;  /* 0x0000000fff0f7221 */ /* 0x000fe20000010000 */
[----:B------:R-:W-:-:S02]  /*50f0*/  FSEL R141, R9, 1, !P5 ;  /* 0x3f800000098d7808 */ /* 0x000fc40006800000 */
[----:B------:R-:W-:Y:S01]  /*5100*/  FSEL R140, R27, RZ, !P5 ;  /* 0x000000ff1b8c7208 */ /* 0x000fe20006800000 */
[----:B------:R-:W-:Y:S01]  /*5110*/  FADD.FTZ R5, R0, R5 ;  /* 0x0000000500057221 */ /* 0x000fe20000010000 */
[----:B------:R-:W-:Y:S01]  /*5120*/  FMUL.FTZ R12, R138, R15 ;  /* 0x0000000f8a0c7220 */ /* 0x000fe20000410000 */
[----:B------:R-:W-:Y:S02]  /*5130*/  FSEL R139, R4, RZ, !P6 ;  /* 0x000000ff048b7208 */ /* 0x000fe40007000000 */
[-C--:B------:R-:W-:Y:S01]  /*5140*/  FMUL.FTZ R142, R138, R5.reuse ;  /* 0x000000058a8e7220 */ /* 0x080fe20000410000 */
[----:B------:R-:W-:Y:S01]  /*5150*/  FFMA.FTZ R5, R141, R5, -R12 ;  /* 0x000000058d057223 */ /* 0x000fe2000001080c */
[-C--:B------:R-:W-:Y:S01]  /*5160*/  FMUL.FTZ R10, R110, R11.reuse ;  /* 0x0000000b6e0a7220 */ /* 0x080fe20000410000 */
[----:B------:R-:W-:Y:S01]  /*5170*/  FFMA.FTZ R6, R109, R11, -R6 ;  /* 0x0000000b6d067223 */ /* 0x000fe20000010806 */
[----:B------:R-:W-:Y:S01]  /*5180*/  FSEL R149, R8, 1, !P6 ;  /* 0x3f80000008957808 */ /* 0x000fe20007000000 */
[----:B------:R-:W-:Y:S01]  /*5190*/  FFMA.FTZ R142, R141, R15, R142 ;  /* 0x0000000f8d8e7223 */ /* 0x000fe2000001008e */
[----:B------:R-:W-:Y:S01]  /*51a0*/  FADD.FTZ R8, R140, R5 ;  /* 0x000000058c087221 */ /* 0x000fe20000010000 */
[----:B------:R-:W-:Y:S01]  /*51b0*/  FFMA.FTZ R10, R109, R13, R10 ;  /* 0x0000000d6d0a7223 */ /* 0x000fe2000001000a */
[C---:B------:R-:W-:Y:S01]  /*51c0*/  FMUL.FTZ R4, R136.reuse, R6 ;  /* 0x0000000688047220 */ /* 0x040fe20000410000 */
[----:B------:R-:W-:Y:S01]  /*51d0*/  FADD.FTZ R142, RZ, R142 ;  /* 0x0000008eff8e7221 */ /* 0x000fe20000010000 */
[----:B------:R-:W-:Y:S01]  /*51e0*/  FMUL.FTZ R12, R139, R8 ;  /* 0x000000088b0c7220 */ /* 0x000fe20000410000 */
[-C--:B------:R-:W-:Y:S01]  /*51f0*/  FMUL.FTZ R5, R136, R10.reuse ;  /* 0x0000000a88057220 */ /* 0x080fe20000410000 */
[----:B------:R-:W-:Y:S01]  /*5200*/  MOV R2, UR21 ;  /* 0x0000001500027c02 */ /* 0x000fe20008000f00 */
[----:B------:R-:W-:Y:S01]  /*5210*/  FFMA.FTZ R4, R135, R10, R4 ;  /* 0x0000000a87047223 */ /* 0x000fe20000010004 */
[----:B------:R-:W-:Y:S01]  /*5220*/  MOV R3, UR24 ;  /* 0x0000001800037c02 */ /* 0x000fe20008000f00 */
[-C--:B------:R-:W-:Y:S01]  /*5230*/  FMUL.FTZ R7, R139, R142.reuse ;  /* 0x0000008e8b077220 */ /* 0x080fe20000410000 */
[----:B------:R-:W-:Y:S01]  /*5240*/  MOV R20, UR14 ;  /* 0x0000000e00147c02 */ /* 0x000fe20008000f00 */
[----:B------:R-:W-:Y:S01]  /*5250*/  FFMA.FTZ R12, R149, R142, R12 ;  /* 0x0000008e950c7223 */ /* 0x000fe2000001000c */
[----:B------:R-:W-:Y:S01]  /*5260*/  FFMA.FTZ R5, R135, R6, -R5 ;  /* 0x0000000687057223 */ /* 0x000fe20000010805 */
[----:B------:R-:W-:Y:S01]  /*5270*/  FMUL.FTZ R6, R134, R4 ;  /* 0x0000000486067220 */ /* 0x000fe20000410000 */
[----:B------:R-:W-:Y:S01]  /*5280*/  FSEL R146, R26, RZ, !P6 ;  /* 0x000000ff1a927208 */ /* 0x000fe20007000000 */
[----:B------:R-:W-:Y:S01]  /*5290*/  FFMA.FTZ R7, R149, R8, -R7 ;  /* 0x0000000895077223 */ /* 0x000fe20000010807 */
[----:B------:R-:W-:Y:S01]  /*52a0*/  FSEL R145, R14, RZ, !P0 ;  /* 0x000000ff0e917208 */ /* 0x000fe20004000000 */
[----:B------:R-:W-:Y:S01]  /*52b0*/  FADD.FTZ R12, RZ, R12 ;  /* 0x0000000cff0c7221 */ /* 0x000fe20000010000 */
[----:B------:R-:W2:Y:S01]  /*52c0*/  LDG.E.64 R2, desc[UR22][R2.64] ;  /* 0x0000001602027981 */ /* 0x000ea2000c1e1b00 */
[-C--:B------:R-:W-:Y:S01]  /*52d0*/  FFMA.FTZ R6, R133, R5.reuse, -R6 ;  /* 0x0000000585067223 */ /* 0x080fe20000010806 */
[----:B------:R-:W-:-:S02]  /*52e0*/  FMUL.FTZ R8, R134, R5 ;  /* 0x0000000586087220 */ /* 0x000fc40000410000 */
[----:B------:R-:W2:Y:S01]  /*52f0*/  LDG.E.64 R20, desc[UR22][R20.64] ;  /* 0x0000001614147981 */ /* 0x000ea2000c1e1b00 */
[----:B------:R-:W-:Y:S01]  /*5300*/  FSEL R144, R144, 1, !P0 ;  /* 0x3f80000090907808 */ /* 0x000fe20004000000 */
[----:B------:R-:W-:Y:S01]  /*5310*/  FADD.FTZ R7, R146, R7 ;  /* 0x0000000792077221 */ /* 0x000fe20000010000 */
[----:B------:R-:W-:Y:S01]  /*5320*/  FMUL.FTZ R5, R145, R12 ;  /* 0x0000000c91057220 */ /* 0x000fe20000410000 */
[----:B------:R-:W-:Y:S01]  /*5330*/  FFMA.FTZ R8, R133, R4, R8 ;  /* 0x0000000485087223 */ /* 0x000fe20000010008 */
[----:B------:R-:W-:Y:S01]  /*5340*/  FSEL R143, R25, RZ, !P0 ;  /* 0x000000ff198f7208 */ /* 0x000fe20004000000 */
[-C--:B------:R-:W-:Y:S01]  /*5350*/  FMUL.FTZ R9, R145, R7.reuse ;  /* 0x0000000791097220 */ /* 0x080fe20000410000 */
[----:B------:R-:W-:Y:S01]  /*5360*/  FFMA.FTZ R4, R144, R7, -R5 ;  /* 0x0000000790047223 */ /* 0x000fe20000010805 */
[----:B------:R-:W-:Y:S01]  /*5370*/  FSEL R142, R16, RZ, !P1 ;  /* 0x000000ff108e7208 */ /* 0x000fe20004800000 */
[----:B------:R-:W-:Y:S01]  /*5380*/  FMUL.FTZ R5, R138, R6 ;  /* 0x000000068a057220 */ /* 0x000fe20000410000 */
[----:B------:R-:W-:Y:S01]  /*5390*/  FFMA.FTZ R9, R144, R12, R9 ;  /* 0x0000000c90097223 */ /* 0x000fe20000010009 */
[----:B------:R-:W-:Y:S01]  /*53a0*/  FADD.FTZ R7, R143, R4 ;  /* 0x000000048f077221 */ /* 0x000fe20000010000 */
[----:B------:R-:W-:Y:S01]  /*53b0*/  FMUL.FTZ R4, R138, R8 ;  /* 0x000000088a047220 */ /* 0x000fe20000410000 */
[----:B------:R-:W-:Y:S01]  /*53c0*/  FSEL R155, R18, 1, !P1 ;  /* 0x3f800000129b7808 */ /* 0x000fe20004800000 */
[----:B------:R-:W-:Y:S01]  /*53d0*/  FADD.FTZ R9, RZ, R9 ;  /* 0x00000009ff097221 */ /* 0x000fe20000010000 */
[C---:B------:R-:W-:Y:S01]  /*53e0*/  FMUL.FTZ R12, R142.reuse, R7 ;  /* 0x000000078e0c7220 */ /* 0x040fe20000410000 */
[C---:B------:R-:W-:Y:S01]  /*53f0*/  FFMA.FTZ R4, R141.reuse, R6, -R4 ;  /* 0x000000068d047223 */ /* 0x040fe20000010804 */
[----:B------:R-:W-:Y:S01]  /*5400*/  FFMA.FTZ R8, R141, R8, R5 ;  /* 0x000000088d087223 */ /* 0x000fe20000010005 */
[-C--:B------:R-:W-:Y:S01]  /*5410*/  FMUL.FTZ R10, R142, R9.reuse ;  /* 0x000000098e0a7220 */ /* 0x080fe20000410000 */
[----:B------:R-:W-:Y:S01]  /*5420*/  FFMA.FTZ R12, R155, R9, R12 ;  /* 0x000000099b0c7223 */ /* 0x000fe2000001000c */
[----:B------:R-:W-:Y:S01]  /*5430*/  FMUL.FTZ R6, R139, R4 ;  /* 0x000000048b067220 */ /* 0x000fe20000410000 */
[----:B------:R-:W-:Y:S01]  /*5440*/  FSEL R154, R24, RZ, !P1 ;  /* 0x000000ff189a7208 */ /* 0x000fe20004800000 */
[----:B------:R-:W-:Y:S01]  /*5450*/  FFMA.FTZ R7, R155, R7, -R10 ;  /* 0x000000079b077223 */ /* 0x000fe2000001080a */
[----:B------:R-:W-:Y:S01]  /*5460*/  FSEL R153, R17, RZ, !P2 ;  /* 0x000000ff11997208 */ /* 0x000fe20005000000 */
[----:B------:R-:W-:Y:S01]  /*5470*/  FADD.FTZ R12, RZ, R12 ;  /* 0x0000000cff0c7221 */ /* 0x000fe20000010000 */
[-C--:B------:R-:W-:Y:S01]  /*5480*/  FFMA.FTZ R6, R149, R8.reuse, R6 ;  /* 0x0000000895067223 */ /* 0x080fe20000010006 */
[----:B------:R-:W-:Y:S01]  /*5490*/  FMUL.FTZ R8, R139, R8 ;  /* 0x000000088b087220 */ /* 0x000fe20000410000 */
[----:B------:R-:W-:Y:S01]  /*54a0*/  FSEL R152, R152, 1, !P2 ;  /* 0x3f80000098987808 */ /* 0x000fe20005000000 */
[----:B------:R-:W-:Y:S01]  /*54b0*/  FADD.FTZ R7, R154, R7 ;  /* 0x000000079a077221 */ /* 0x000fe20000010000 */
[----:B------:R-:W-:Y:S01]  /*54c0*/  FMUL.FTZ R9, R153, R12 ;  /* 0x0000000c99097220 */ /* 0x000fe20000410000 */
[----:B------:R-:W-:Y:S01]  /*54d0*/  FFMA.FTZ R8, R149, R4, -R8 ;  /* 0x0000000495087223 */ /* 0x000fe20000010808 */
[----:B------:R-:W-:Y:S01]  /*54e0*/  FMUL.FTZ R5, R145, R6 ;  /* 0x0000000691057220 */ /* 0x000fe20000410000 */
[----:B------:R-:W-:Y:S01]  /*54f0*/  FSEL R151, R23, RZ, !P2 ;  /* 0x000000ff17977208 */ /* 0x000fe20005000000 */
[-C--:B------:R-:W-:Y:S01]  /*5500*/  FMUL.FTZ R11, R153, R7.reuse ;  /* 0x00000007990b7220 */ /* 0x080fe20000410000 */
[----:B------:R-:W-:Y:S01]  /*5510*/  FFMA.FTZ R4, R152, R7, -R9 ;  /* 0x0000000798047223 */ /* 0x000fe20000010809 */
[-C--:B------:R-:W-:Y:S01]  /*5520*/  FFMA.FTZ R5, R144, R8.reuse, -R5 ;  /* 0x0000000890057223 */ /* 0x080fe20000010805 */
[----:B------:R-:W-:Y:S01]  /*5530*/  FMUL.FTZ R7, R145, R8 ;  /* 0x0000000891077220 */ /* 0x000fe20000410000 */
[----:B------:R-:W-:Y:S01]  /*5540*/  FSEL R150, R150, RZ, !P3 ;  /* 0x000000ff96967208 */ /* 0x000fe20005800000 */
[----:B------:R-:W-:Y:S01]  /*5550*/  FFMA.FTZ R11, R152, R12, R11 ;  /* 0x0000000c980b7223 */ /* 0x000fe2000001000b */
[----:B------:R-:W-:Y:S01]  /*5560*/  FADD.FTZ R8, R151, R4 ;  /* 0x0000000497087221 */ /* 0x000fe20000010000 */
[----:B------:R-:W-:Y:S01]  /*5570*/  FSEL R157, R157, 1, !P3 ;  /* 0x3f8000009d9d7808 */ /* 0x000fe20005800000 */
[----:B------:R-:W-:Y:S01]  /*5580*/  FFMA.FTZ R7, R144, R6, R7 ;  /* 0x0000000690077223 */ /* 0x000fe20000010007 */
[----:B------:R-:W-:Y:S01]  /*5590*/  FADD.FTZ R11, RZ, R11 ;  /* 0x0000000bff0b7221 */ /* 0x000fe20000010000 */
[-C--:B------:R-:W-:Y:S01]  /*55a0*/  FMUL.FTZ R10, R150, R8.reuse ;  /* 0x00000008960a7220 */ /* 0x080fe20000410000 */
[----:B------:R-:W-:Y:S01]  /*55b0*/  FMUL.FTZ R4, R142, R5 ;  /* 0x000000058e047220 */ /* 0x000fe20000410000 */
[----:B------:R-:W-:Y:S01]  /*55c0*/  FSEL R156, R22, RZ, !P3 ;  /* 0x000000ff169c7208 */ /* 0x000fe20005800000 */
[-C--:B------:R-:W-:Y:S01]  /*55d0*/  FMUL.FTZ R6, R150, R11.reuse ;  /* 0x0000000b96067220 */ /* 0x080fe20000410000 */
[C---:B------:R-:W-:Y:S01]  /*55e0*/  FFMA.FTZ R10, R157.reuse, R11, R10 ;  /* 0x0000000b9d0a7223 */ /* 0x040fe2000001000a */
[----:B------:R-:W-:Y:S01]  /*55f0*/  ISETP.GE.AND P0, PT, R102, 0x1, PT ;  /* 0x000000016600780c */ /* 0x000fe20003f06270 */
[----:B------:R-:W0:Y:S01]  /*5600*/  S2UR UR13, SR_CgaCtaId ;  /* 0x00000000000d79c3 */ /* 0x000e220000008800 */
[----:B------:R-:W-:Y:S01]  /*5610*/  FFMA.FTZ R159, R157, R8, -R6 ;  /* 0x000000089d9f7223 */ /* 0x000fe20000010806 */
[----:B------:R-:W-:Y:S01]  /*5620*/  FADD.FTZ R158, RZ, R10 ;  /* 0x0000000aff9e7221 */ /* 0x000fe20000010000 */
[CC--:B------:R-:W-:Y:S01]  /*5630*/  FFMA.FTZ R6, R155.reuse, R7.reuse, R4 ;  /* 0x000000079b067223 */ /* 0x0c0fe20000010004 */
[----:B------:R-:W-:Y:S01]  /*5640*/  FMUL.FTZ R4, R142, R7 ;  /* 0x000000078e047220 */ /* 0x000fe20000410000 */
[----:B------:R-:W-:Y:S01]  /*5650*/  FADD.FTZ R159, R156, R159 ;  /* 0x0000009f9c9f7221 */ /* 0x000fe20000010000 */
[----:B------:R-:W-:Y:S01]  /*5660*/  ISETP.NE.AND P1, PT, R102, 0x1f, PT ;  /* 0x0000001f6600780c */ /* 0x000fe20003f25270 */
[----:B------:R-:W1:Y:S01]  /*5670*/  SHFL.UP PT, R9, R158, 0x1, RZ ;  /* 0x042000009e097989 */ /* 0x000e6200000e00ff */
[----:B------:R-:W-:Y:S01]  /*5680*/  FFMA.FTZ R4, R155, R5, -R4 ;  /* 0x000000059b047223 */ /* 0x000fe20000010804 */
[C---:B------:R-:W-:Y:S01]  /*5690*/  FMUL.FTZ R5, R153.reuse, R6 ;  /* 0x0000000699057220 */ /* 0x040fe20000410000 */
[----:B------:R-:W-:Y:S01]  /*56a0*/  UMOV UR8, 0x400 ;  /* 0x0000040000087882 */ /* 0x000fe20000000000 */
[----:B------:R-:W4:Y:S01]  /*56b0*/  SHFL.UP PT, R8, R159, 0x1, RZ ;  /* 0x042000009f087989 */ /* 0x000f2200000e00ff */
[-C--:B------:R-:W-:Y:S01]  /*56c0*/  FMUL.FTZ R7, R153, R4.reuse ;  /* 0x0000000499077220 */ /* 0x080fe20000410000 */
[C---:B------:R-:W-:Y:S01]  /*56d0*/  FFMA.FTZ R5, R152.reuse, R4, -R5 ;  /* 0x0000000498057223 */ /* 0x040fe20000010805 */
[----:B------:R-:W-:Y:S02]  /*56e0*/  BSSY.RECONVERGENT B0, `(.L_x_689) ;  /* 0x0000099000007945 */ /* 0x000fe40003800200 */
[----:B------:R-:W-:Y:S01]  /*56f0*/  FFMA.FTZ R7, R152, R6, R7 ;  /* 0x0000000698077223 */ /* 0x000fe20000010007 */
[----:B------:R-:W-:-:S03]  /*5700*/  FMUL.FTZ R160, R150, R5 ;  /* 0x0000000596a07220 */ /* 0x000fc60000410000 */
[-C--:B------:R-:W-:Y:S01]  /*5710*/  FMUL.FTZ R4, R150, R7.reuse ;  /* 0x0000000796047220 */ /* 0x080fe20000410000 */
[----:B------:R-:W-:-:S03]  /*5720*/  FFMA.FTZ R160, R157, R7, R160 ;  /* 0x000000079da07223 */ /* 0x000fc600000100a0 */
[----:B------:R-:W-:Y:S01]  /*5730*/  FFMA.FTZ R161, R157, R5, -R4 ;  /* 0x000000059da17223 */ /* 0x000fe20000010804 */
[----:B0-----:R-:W-:Y:S01]  /*5740*/  ULEA UR8, UR13, UR8, 0x18 ;  /* 0x000000080d087291 */ /* 0x001fe2000f8ec0ff */
[----:B------:R-:W0:Y:S04]  /*5750*/  SHFL.UP PT, R5, R160, 0x1, RZ ;  /* 0x04200000a0057989 */ /* 0x000e2800000e00ff */
[----:B------:R-:W5:Y:S01]  /*5760*/  SHFL.UP PT, R4, R161, 0x1, RZ ;  /* 0x04200000a1047989 */ /* 0x000f6200000e00ff */
[-C--:B-1----:R-:W-:Y:S01]  /*5770*/  FMUL.FTZ R7, R161, R9.reuse ;  /* 0x00000009a1077220 */ /* 0x082fe20000410000 */
[C---:B------:R-:W-:Y:S01]  /*5780*/  FMUL.FTZ R6, R160.reuse, R9 ;  /* 0x00000009a0067220 */ /* 0x040fe20000410000 */
[----:B------:R-:W-:Y:S02]  /*5790*/  @!P1 LEA R164, R147, UR8, 0x4 ;  /* 0x0000000893a49c11 */ /* 0x000fe4000f8e20ff */
[-C--:B----4-:R-:W-:Y:S01]  /*57a0*/  FFMA.FTZ R7, R160, R8.reuse, R7 ;  /* 0x00000008a0077223 */ /* 0x090fe20000010007 */
[----:B------:R-:W-:-:S03]  /*57b0*/  FFMA.FTZ R6, R161, R8, -R6 ;  /* 0x00000008a1067223 */ /* 0x000fc60000010806 */
[----:B------:R-:W-:Y:S01]  /*57c0*/  @P0 FADD.FTZ R158, R158, R7 ;  /* 0x000000079e9e0221 */ /* 0x000fe20000010000 */
[----:B------:R-:W-:-:S04]  /*57d0*/  @P0 FADD.FTZ R159, R159, R6 ;  /* 0x000000069f9f0221 */ /* 0x000fc80000010000 */
[----:B------:R-:W1:Y:S04]  /*57e0*/  SHFL.UP PT, R9, R158, 0x2, RZ ;  /* 0x044000009e097989 */ /* 0x000e6800000e00ff */
[----:B------:R-:W4:Y:S01]  /*57f0*/  SHFL.UP PT, R8, R159, 0x2, RZ ;  /* 0x044000009f087989 */ /* 0x000f2200000e00ff */
[-C--:B0-----:R-:W-:Y:S01]  /*5800*/  FMUL.FTZ R7, R161, R5.reuse ;  /* 0x00000005a1077220 */ /* 0x081fe20000410000 */
[----:B------:R-:W-:-:S03]  /*5810*/  FMUL.FTZ R6, R160, R5 ;  /* 0x00000005a0067220 */ /* 0x000fc60000410000 */
[-C--:B-----5:R-:W-:Y:S01]  /*5820*/  @P0 FFMA.FTZ R160, R160, R4.reuse, R7 ;  /* 0x00000004a0a00223 */ /* 0x0a0fe20000010007 */
[----:B------:R-:W-:Y:S01]  /*5830*/  @P0 FFMA.FTZ R161, R161, R4, -R6 ;  /* 0x00000004a1a10223 */ /* 0x000fe20000010806 */
[----:B------:R-:W-:-:S03]  /*5840*/  ISETP.GE.AND P0, PT, R102, 0x2, PT ;  /* 0x000000026600780c */ /* 0x000fc60003f06270 */
[----:B------:R-:W0:Y:S04]  /*5850*/  SHFL.UP PT, R5, R160, 0x2, RZ ;  /* 0x04400000a0057989 */ /* 0x000e2800000e00ff */
[----:B------:R-:W5:Y:S01]  /*5860*/  SHFL.UP PT, R4, R161, 0x2, RZ ;  /* 0x04400000a1047989 */ /* 0x000f6200000e00ff */
[-C--:B-1----:R-:W-:Y:S01]  /*5870*/  FMUL.FTZ R7, R161, R9.reuse ;  /* 0x00000009a1077220 */ /* 0x082fe20000410000 */
[----:B------:R-:W-:-:S03]  /*5880*/  FMUL.FTZ R6, R160, R9 ;  /* 0x00000009a0067220 */ /* 0x000fc60000410000 */
[-C--:B----4-:R-:W-:Y:S01]  /*5890*/  FFMA.FTZ R7, R160, R8.reuse, R7 ;  /* 0x00000008a0077223 */ /* 0x090fe20000010007 */
[----:B------:R-:W-:-:S03]  /*58a0*/  FFMA.FTZ R6, R161, R8, -R6 ;  /* 0x00000008a1067223 */ /* 0x000fc60000010806 */
[----:B------:R-:W-:Y:S01]  /*58b0*/  @P0 FADD.FTZ R158, R158, R7 ;  /* 0x000000079e9e0221 */ /* 0x000fe20000010000 */
[----:B------:R-:W-:-:S04]  /*58c0*/  @P0 FADD.FTZ R159, R159, R6 ;  /* 0x000000069f9f0221 */ /* 0x000fc80000010000 */
[----:B------:R-:W1:Y:S01]  /*58d0*/  SHFL.UP PT, R9, R158, 0x4, RZ ;  /* 0x048000009e097989 */ /* 0x000e6200000e00ff */
[CC--:B0-----:R-:W-:Y:S01]  /*58e0*/  FMUL.FTZ R7, R161.reuse, R5.reuse ;  /* 0x00000005a1077220 */ /* 0x0c1fe20000410000 */
[C---:B------:R-:W-:Y:S02]  /*58f0*/  FMUL.FTZ R6, R160.reuse, R5 ;  /* 0x00000005a0067220 */ /* 0x040fe40000410000 */
[----:B------:R-:W0:Y:S01]  /*5900*/  SHFL.UP PT, R8, R159, 0x4, RZ ;  /* 0x048000009f087989 */ /* 0x000e2200000e00ff */
[-C--:B-----5:R-:W-:Y:S01]  /*5910*/  @P0 FFMA.FTZ R160, R160, R4.reuse, R7 ;  /* 0x00000004a0a00223 */ /* 0x0a0fe20000010007 */
[----:B------:R-:W-:Y:S01]  /*5920*/  @P0 FFMA.FTZ R161, R161, R4, -R6 ;  /* 0x00000004a1a10223 */ /* 0x000fe20000010806 */
[----:B------:R-:W-:-:S03]  /*5930*/  ISETP.GE.AND P0, PT, R102, 0x4, PT ;  /* 0x000000046600780c */ /* 0x000fc60003f06270 */
[----:B------:R-:W4:Y:S04]  /*5940*/  SHFL.UP PT, R5, R160, 0x4, RZ ;  /* 0x04800000a0057989 */ /* 0x000f2800000e00ff */
[----:B------:R-:W5:Y:S01]  /*5950*/  SHFL.UP PT, R4, R161, 0x4, RZ ;  /* 0x04800000a1047989 */ /* 0x000f6200000e00ff */
[-C--:B-1----:R-:W-:Y:S01]  /*5960*/  FMUL.FTZ R7, R161, R9.reuse ;  /* 0x00000009a1077220 */ /* 0x082fe20000410000 */
[----:B------:R-:W-:-:S03]  /*5970*/  FMUL.FTZ R6, R160, R9 ;  /* 0x00000009a0067220 */ /* 0x000fc60000410000 */
[-C--:B0-----:R-:W-:Y:S01]  /*5980*/  FFMA.FTZ R7, R160, R8.reuse, R7 ;  /* 0x00000008a0077223 */ /* 0x081fe20000010007 */
[----:B------:R-:W-:-:S03]  /*5990*/  FFMA.FTZ R6, R161, R8, -R6 ;  /* 0x00000008a1067223 */ /* 0x000fc60000010806 */
[----:B------:R-:W-:Y:S01]  /*59a0*/  @P0 FADD.FTZ R158, R158, R7 ;  /* 0x000000079e9e0221 */ /* 0x000fe20000010000 */
[----:B------:R-:W-:Y:S01]  /*59b0*/  @P0 FADD.FTZ R159, R159, R6 ;  /* 0x000000069f9f0221 */ /* 0x000fe20000010000 */
[CC--:B----4-:R-:W-:Y:S01]  /*59c0*/  FMUL.FTZ R7, R161.reuse, R5.reuse ;  /* 0x00000005a1077220 */ /* 0x0d0fe20000410000 */
[C---:B------:R-:W-:Y:S02]  /*59d0*/  FMUL.FTZ R6, R160.reuse, R5 ;  /* 0x00000005a0067220 */ /* 0x040fe40000410000 */
[----:B------:R-:W0:Y:S01]  /*59e0*/  SHFL.UP PT, R8, R158, 0x8, RZ ;  /* 0x050000009e087989 */ /* 0x000e2200000e00ff */
[-C--:B-----5:R-:W-:Y:S01]  /*59f0*/  @P0 FFMA.FTZ R160, R160, R4.reuse, R7 ;  /* 0x00000004a0a00223 */ /* 0x0a0fe20000010007 */
[----:B------:R-:W-:Y:S02]  /*5a00*/  @P0 FFMA.FTZ R161, R161, R4, -R6 ;  /* 0x00000004a1a10223 */ /* 0x000fe40000010806 */
[----:B------:R-:W1:Y:S01]  /*5a10*/  SHFL.UP PT, R7, R159, 0x8, RZ ;  /* 0x050000009f077989 */ /* 0x000e6200000e00ff */
[----:B------:R-:W-:-:S03]  /*5a20*/  ISETP.GE.AND P0, PT, R102, 0x8, PT ;  /* 0x000000086600780c */ /* 0x000fc60003f06270 */
[----:B------:R-:W4:Y:S04]  /*5a30*/  SHFL.UP PT, R5, R160, 0x8, RZ ;  /* 0x05000000a0057989 */ /* 0x000f2800000e00ff */
[----:B------:R-:W5:Y:S01]  /*5a40*/  SHFL.UP PT, R4, R161, 0x8, RZ ;  /* 0x05000000a1047989 */ /* 0x000f6200000e00ff */
[-C--:B0-----:R-:W-:Y:S01]  /*5a50*/  FMUL.FTZ R9, R161, R8.reuse ;  /* 0x00000008a1097220 */ /* 0x081fe20000410000 */
[----:B------:R-:W-:-:S03]  /*5a60*/  FMUL.FTZ R8, R160, R8 ;  /* 0x00000008a0087220 */ /* 0x000fc60000410000 */
[-C--:B-1----:R-:W-:Y:S01]  /*5a70*/  FFMA.FTZ R11, R160, R7.reuse, R9 ;  /* 0x00000007a00b7223 */ /* 0x082fe20000010009 */
[C---:B------:R-:W-:Y:S01]  /*5a80*/  FFMA.FTZ R8, R161.reuse, R7, -R8 ;  /* 0x00000007a1087223 */ /* 0x040fe20000010808 */
[-C--:B----4-:R-:W-:Y:S02]  /*5a90*/  FMUL.FTZ R9, R161, R5.reuse ;  /* 0x00000005a1097220 */ /* 0x090fe40000410000 */
[----:B------:R-:W-:Y:S01]  /*5aa0*/  @P0 FADD.FTZ R158, R158, R11 ;  /* 0x0000000b9e9e0221 */ /* 0x000fe20000010000 */
[C---:B------:R-:W-:Y:S01]  /*5ab0*/  FMUL.FTZ R6, R160.reuse, R5 ;  /* 0x00000005a0067220 */ /* 0x040fe20000410000 */
[----:B------:R-:W-:Y:S01]  /*5ac0*/  @P0 FADD.FTZ R159, R159, R8 ;  /* 0x000000089f9f0221 */ /* 0x000fe20000010000 */
[-C--:B-----5:R-:W-:Y:S02]  /*5ad0*/  @P0 FFMA.FTZ R160, R160, R4.reuse, R9 ;  /* 0x00000004a0a00223 */ /* 0x0a0fe40000010009 */
[----:B------:R-:W0:Y:S01]  /*5ae0*/  SHFL.UP PT, R7, R158, 0x10, RZ ;  /* 0x060000009e077989 */ /* 0x000e2200000e00ff */
[----:B------:R-:W-:Y:S01]  /*5af0*/  @P0 FFMA.FTZ R161, R161, R4, -R6 ;  /* 0x00000004a1a10223 */ /* 0x000fe20000010806 */
[----:B------:R-:W-:-:S02]  /*5b00*/  ISETP.NE.AND P0, PT, RZ, UR6, PT ;  /* 0x00000006ff007c0c */ /* 0x000fc4000bf05270 */
[----:B------:R-:W1:Y:S02]  /*5b10*/  SHFL.UP PT, R4, R160, 0x10, RZ ;  /* 0x06000000a0047989 */ /* 0x000e6400000e00ff */
[----:B------:R-:W-:Y:S02]  /*5b20*/  ISETP.NE.OR P0, PT, R103, RZ, !P0 ;  /* 0x000000ff6700720c */ /* 0x000fe40004705670 */
[----:B------:R-:W4:Y:S04]  /*5b30*/  SHFL.UP PT, R5, R159, 0x10, RZ ;  /* 0x060000009f057989 */ /* 0x000f2800000e00ff */
[----:B------:R-:W5:Y:S01]  /*5b40*/  SHFL.UP PT, R9, R161, 0x10, RZ ;  /* 0x06000000a1097989 */ /* 0x000f6200000e00ff */
[CC--:B0-----:R-:W-:Y:S01]  /*5b50*/  FMUL.FTZ R6, R160.reuse, R7.reuse ;  /* 0x00000007a0067220 */ /* 0x0c1fe20000410000 */
[C---:B------:R-:W-:Y:S01]  /*5b60*/  FMUL.FTZ R7, R161.reuse, R7 ;  /* 0x00000007a1077220 */ /* 0x040fe20000410000 */
[CC--:B-1----:R-:W-:Y:S01]  /*5b70*/  FMUL.FTZ R8, R160.reuse, R4.reuse ;  /* 0x00000004a0087220 */ /* 0x0c2fe20000410000 */
[C---:B------:R-:W-:Y:S01]  /*5b80*/  FMUL.FTZ R4, R161.reuse, R4 ;  /* 0x00000004a1047220 */ /* 0x040fe20000410000 */
[CC--:B----4-:R-:W-:Y:S01]  /*5b90*/  FFMA.FTZ R6, R161.reuse, R5.reuse, -R6 ;  /* 0x00000005a1067223 */ /* 0x0d0fe20000010806 */
[C---:B------:R-:W-:Y:S01]  /*5ba0*/  FFMA.FTZ R11, R160.reuse, R5, R7 ;  /* 0x00000005a00b7223 */ /* 0x040fe20000010007 */
[----:B------:R-:W-:Y:S01]  /*5bb0*/  MOV R5, RZ ;  /* 0x000000ff00057202 */ /* 0x000fe20000000f00 */
[-C--:B-----5:R-:W-:Y:S01]  /*5bc0*/  FFMA.FTZ R8, R161, R9.reuse, -R8 ;  /* 0x00000009a1087223 */ /* 0x0a0fe20000010808 */
[----:B------:R-:W-:Y:S01]  /*5bd0*/  FFMA.FTZ R9, R160, R9, R4 ;  /* 0x00000009a0097223 */ /* 0x000fe20000010004 */
[----:B------:R-:W-:Y:S01]  /*5be0*/  FADD.FTZ R10, R159, R6 ;  /* 0x000000069f0a7221 */ /* 0x000fe20000010000 */
[----:B------:R-:W-:Y:S01]  /*5bf0*/  HFMA2 R4, -RZ, RZ, 1.875, 0 ;  /* 0x3f800000ff047431 */ /* 0x000fe200000001ff */
[----:B------:R-:W-:Y:S01]  /*5c00*/  CS2R R6, SRZ ;  /* 0x0000000000067805 */ /* 0x000fe2000001ff00 */
[----:B------:R-:W-:-:S05]  /*5c10*/  FADD.FTZ R11, R158, R11 ;  /* 0x0000000b9e0b7221 */ /* 0x000fca0000010000 */
[----:B------:R-:W-:Y:S01]  /*5c20*/  @!P0 LDS.128 R4, [UR12] ;  /* 0x0000000cff048984 */ /* 0x000fe20008000c00 */
[----:B------:R-:W-:-:S03]  /*5c30*/  ISETP.GE.AND P0, PT, R102, 0x10, PT ;  /* 0x000000106600780c */ /* 0x000fc60003f06270 */
[----:B------:R0:W-:Y:S01]  /*5c40*/  @!P1 STS.128 [R164+0x850], R8 ;  /* 0x00085008a4009388 */ /* 0x0001e20000000c00 */
[----:B------:R-:W-:Y:S01]  /*5c50*/  BAR.SYNC.DEFER_BLOCKING 0x0 ;  /* 0x0000000000007b1d */ /* 0x000fe20000010000 */
[----:B------:R-:W-:Y:S02]  /*5c60*/  ISETP.GE.U32.AND P1, PT, R104, 0x20, PT ;  /* 0x000000206800780c */ /* 0x000fe40003f26070 */
[----:B0-----:R-:W-:Y:S02]  /*5c70*/  FSEL R8, R161, R8, !P0 ;  /* 0x00000008a1087208 */ /* 0x001fe40004000000 */
[----:B------:R-:W-:Y:S02]  /*5c80*/  FSEL R9, R160, R9, !P0 ;  /* 0x00000009a0097208 */ /* 0x000fe40004000000 */
[----:B------:R-:W-:Y:S02]  /*5c90*/  FSEL R10, R159, R10, !P0 ;  /* 0x0000000a9f0a7208 */ /* 0x000fe40004000000 */
[----:B------:R-:W-:Y:S01]  /*5ca0*/  FSEL R11, R158, R11, !P0 ;  /* 0x0000000b9e0b7208 */ /* 0x000fe20004000000 */
[----:B------:R-:W-:Y:S01]  /*5cb0*/  SHFL.UP PT, R8, R8, 0x1, RZ ;  /* 0x0420000008087989 */ /* 0x000fe200000e00ff */
[----:B------:R-:W-:-:S03]  /*5cc0*/  ISETP.NE.AND P0, PT, R147, 0x1, PT ;  /* 0x000000019300780c */ /* 0x000fc60003f05270 */
[----:B------:R-:W-:Y:S04]  /*5cd0*/  SHFL.UP PT, R9, R9, 0x1, RZ ;  /* 0x0420000009097989 */ /* 0x000fe800000e00ff */
[----:B------:R-:W0:Y:S04]  /*5ce0*/  LDS.128 R12, [UR8+0x850] ;  /* 0x00085008ff0c7984 */ /* 0x000e280008000c00 */
[----:B------:R-:W1:Y:S04]  /*5cf0*/  LDS.128 R16, [UR8+0x860] ;  /* 0x00086008ff107984 */ /* 0x000e680008000c00 */
[----:B------:R-:W4:Y:S04]  /*5d00*/  SHFL.UP PT, R10, R10, 0x1, RZ ;  /* 0x042000000a0a7989 */ /* 0x000f2800000e00ff */
[----:B------:R-:W0:Y:S01]  /*5d10*/  SHFL.UP PT, R11, R11, 0x1, RZ ;  /* 0x042000000b0b7989 */ /* 0x000e2200000e00ff */
[-C--:B--2---:R-:W-:Y:S01]  /*5d20*/  FMUL.FTZ R162, R2, R21.reuse ;  /* 0x0000001502a27220 */ /* 0x084fe20000410000 */
[----:B------:R-:W-:-:S03]  /*5d30*/  FMUL.FTZ R163, R3, R21 ;  /* 0x0000001503a37220 */ /* 0x000fc60000410000 */
[-C--:B------:R-:W-:Y:S01]  /*5d40*/  FFMA.FTZ R162, R3, R20.reuse, R162 ;  /* 0x0000001403a27223 */ /* 0x080fe200000100a2 */
[----:B------:R-:W-:-:S04]  /*5d50*/  FFMA.FTZ R163, R2, R20, -R163 ;  /* 0x0000001402a37223 */ /* 0x000fc800000108a3 */
[----:B------:R-:W-:Y:S02]  /*5d60*/  R2UR UR43, R162 ;  /* 0x00000000a22b72ca */ /* 0x000fe400000e0000 */
[----:B------:R-:W-:Y:S02]  /*5d70*/  R2UR UR41, R163 ;  /* 0x00000000a32972ca */ /* 0x000fe400000e0000 */
[C---:B0-----:R-:W-:Y:S02]  /*5d80*/  FSEL R105, R12.reuse, R105, !P0 ;  /* 0x000000690c697208 */ /* 0x041fe40004000000 */
[C---:B------:R-:W-:Y:S01]  /*5d90*/  FSEL R106, R13.reuse, R106, !P0 ;  /* 0x0000006a0d6a7208 */ /* 0x040fe20004000000 */
[-C--:B-1----:R-:W-:Y:S01]  /*5da0*/  FMUL.FTZ R3, R13, R17.reuse ;  /* 0x000000110d037220 */ /* 0x082fe20000410000 */
[-C--:B------:R-:W-:Y:S01]  /*5db0*/  FMUL.FTZ R2, R12, R17.reuse ;  /* 0x000000110c027220 */ /* 0x080fe20000410000 */
[C---:B------:R-:W-:Y:S01]  /*5dc0*/  FMUL.FTZ R20, R14.reuse, R17 ;  /* 0x000000110e147220 */ /* 0x040fe20000410000 */
[----:B------:R-:W-:Y:S01]  /*5dd0*/  FSEL R107, R14, R107, !P0 ;  /* 0x0000006b0e6b7208 */ /* 0x000fe20004000000 */
[-C--:B------:R-:W-:Y:S01]  /*5de0*/  FFMA.FTZ R12, R12, R16.reuse, -R3 ;  /* 0x000000100c0c7223 */ /* 0x080fe20000010803 */
[C---:B------:R-:W-:Y:S01]  /*5df0*/  FMUL.FTZ R3, R15.reuse, R17 ;  /* 0x000000110f037220 */ /* 0x040fe20000410000 */
[-C--:B------:R-:W-:Y:S01]  /*5e00*/  FFMA.FTZ R20, R15, R16.reuse, R20 ;  /* 0x000000100f147223 */ /* 0x080fe20000010014 */
[----:B------:R-:W-:Y:S01]  /*5e10*/  FFMA.FTZ R2, R13, R16, R2 ;  /* 0x000000100d027223 */ /* 0x000fe20000010002 */
[----:B------:R-:W-:Y:S01]  /*5e20*/  FSEL R108, R15, R108, !P0 ;  /* 0x0000006c0f6c7208 */ /* 0x000fe20004000000 */
[----:B------:R-:W-:Y:S01]  /*5e30*/  FFMA.FTZ R3, R14, R16, -R3 ;  /* 0x000000100e037223 */ /* 0x000fe20000010803 */
[----:B------:R-:W-:-:S03]  /*5e40*/  FADD.FTZ R19, R19, R20 ;  /* 0x0000001413137221 */ /* 0x000fc60000010000 */
[----:B------:R-:W-:Y:S01]  /*5e50*/  FADD.FTZ R3, R18, R3 ;  /* 0x0000000312037221 */ /* 0x000fe20000010000 */
[----:B----4-:R-:W-:Y:S06]  /*5e60*/  @!P1 BRA `(.L_x_690) ;  /* 0x0000000000409947 */ /* 0x010fec0003800000 */
[CC--:B------:R-:W-:Y:S01]  /*5e70*/  FMUL.FTZ R14, R8.reuse, R108.reuse ;  /* 0x0000006c080e7220 */ /* 0x0c0fe20000410000 */
[C---:B------:R-:W-:Y:S01]  /*5e80*/  FMUL.FTZ R3, R9.reuse, R108 ;  /* 0x0000006c09037220 */ /* 0x040fe20000410000 */
[CC--:B------:R-:W-:Y:S01]  /*5e90*/  FMUL.FTZ R2, R9.reuse, R106.reuse ;  /* 0x0000006a09027220 */ /* 0x0c0fe20000410000 */
[C---:B------:R-:W-:Y:S01]  /*5ea0*/  FMUL.FTZ R12, R8.reuse, R106 ;  /* 0x0000006a080c7220 */ /* 0x040fe20000410000 */
[CC--:B------:R-:W-:Y:S01]  /*5eb0*/  FFMA.FTZ R14, R9.reuse, R107.reuse, R14 ;  /* 0x0000006b090e7223 */ /* 0x0c0fe2000001000e */
[C---:B------:R-:W-:Y:S01]  /*5ec0*/  FFMA.FTZ R3, R8.reuse, R107, -R3 ;  /* 0x0000006b08037223 */ /* 0x040fe20000010803 */
[-C--:B------:R-:W-:Y:S01]  /*5ed0*/  FFMA.FTZ R2, R8, R105.reuse, -R2 ;  /* 0x0000006908027223 */ /* 0x080fe20000010802 */
        /* <DEDUP_REMOVED lines=9> */
.L_x_690:
        /* <DEDUP_REMOVED lines=16> */
.L_x_691:
[----:B---3--:R-:W-:Y:S05]  /*6070*/  BSYNC.RECONVERGENT B0 ;  /* 0x0000000000007941 */ /* 0x008fea0003800200 */
.L_x_689:
        /* <DEDUP_REMOVED lines=116> */
.L_x_693:
[----:B------:R-:W-:Y:S05]  /*67c0*/  BSYNC.RECONVERGENT B0 ;  /* 0x0000000000007941 */ /* 0x000fea0003800200 */
.L_x_692:
[----:B0-----:R-:W-:Y:S01]  /*67d0*/  FMUL.FTZ R2, R9, UR43 ;  /* 0x0000002b09027c20 */ /* 0x001fe20008410000 */
[----:B------:R-:W-:Y:S01]  /*67e0*/  FMUL.FTZ R3, R8, UR43 ;  /* 0x0000002b08037c20 */ /* 0x000fe20008410000 */
[----:B------:R-:W-:Y:S01]  /*67f0*/  ULEA UR14, UP0, UR38, UR14, 0x3 ;  /* 0x0000000e260e7291 */ /* 0x000fe2000f8018ff */
[----:B------:R-:W-:Y:S01]  /*6800*/  FMUL.FTZ R5, R10, UR43 ;  /* 0x0000002b0a057c20 */ /* 0x000fe20008410000 */
[----:B------:R-:W-:Y:S01]  /*6810*/  FFMA.FTZ R129, R129, UR41, -R2 ;  /* 0x0000002981817c23 */ /* 0x000fe20008010802 */
[----:B------:R-:W-:Y:S01]  /*6820*/  FMUL.FTZ R2, R11, UR43 ;  /* 0x0000002b0b027c20 */ /* 0x000fe20008410000 */
[----:B------:R-:W-:Y:S01]  /*6830*/  FFMA.FTZ R132, R132, UR41, -R3 ;  /* 0x0000002984847c23 */ /* 0x000fe20008010803 */
[----:B------:R-:W-:Y:S01]  /*6840*/  FMUL.FTZ R3, R12, UR43 ;  /* 0x0000002b0c037c20 */ /* 0x000fe20008410000 */
[----:B------:R-:W-:Y:S01]  /*6850*/  UIADD3 UR9, UPT, UPT, UR9, 0x1, URZ ;  /* 0x0000000109097890 */ /* 0x000fe2000fffe0ff */
[----:B------:R-:W-:Y:S01]  /*6860*/  FFMA.FTZ R123, R123, UR41, -R2 ;  /* 0x000000297b7b7c23 */ /* 0x000fe20008010802 */
[----:B------:R-:W-:Y:S01]  /*6870*/  FMUL.FTZ R2, R15, UR43 ;  /* 0x0000002b0f027c20 */ /* 0x000fe20008410000 */
[----:B------:R-:W-:Y:S01]  /*6880*/  FFMA.FTZ R120, R120, UR41, -R3 ;  /* 0x0000002978787c23 */ /* 0x000fe20008010803 */
[----:B------:R-:W-:Y:S01]  /*6890*/  FMUL.FTZ R17, R17, UR43 ;  /* 0x0000002b11117c20 */ /* 0x000fe20008410000 */
[----:B------:R-:W-:Y:S01]  /*68a0*/  FMUL.FTZ R3, R18, UR43 ;  /* 0x0000002b12037c20 */ /* 0x000fe20008410000 */
[----:B------:R-:W-:Y:S01]  /*68b0*/  FFMA.FTZ R111, R111, UR41, -R2 ;  /* 0x000000296f6f7c23 */ /* 0x000fe20008010802 */
[----:B------:R-:W-:Y:S01]  /*68c0*/  FADD.FTZ R2, RZ, R150 ;  /* 0x00000096ff027221 */ /* 0x000fe20000010000 */
[----:B------:R-:W-:Y:S01]  /*68d0*/  UIADD3.X UR15, UPT, UPT, UR15, UR30, URZ, UP0, !UPT ;  /* 0x0000001e0f0f7290 */ /* 0x000fe200087fe4ff */
[----:B------:R-:W-:Y:S01]  /*68e0*/  FFMA.FTZ R126, R126, UR41, -R5 ;  /* 0x000000297e7e7c23 */ /* 0x000fe20008010805 */
[----:B------:R-:W-:Y:S01]  /*68f0*/  UISETP.NE.AND UP0, UPT, UR9, URZ, UPT ;  /* 0x000000ff0900728c */ /* 0x000fe2000bf05270 */
[----:B------:R-:W-:Y:S01]  /*6900*/  FMUL.FTZ R5, R14, UR43 ;  /* 0x0000002b0e057c20 */ /* 0x000fe20008410000 */
[----:B------:R-:W-:Y:S01]  /*6910*/  FFMA.FTZ R17, R0, UR41, -R17 ;  /* 0x0000002900117c23 */ /* 0x000fe20008010811 */
        /* <DEDUP_REMOVED lines=39> */
.L_x_688:
[----:B------:R-:W-:Y:S01]  /*6b90*/  BAR.SYNC.DEFER_BLOCKING 0x0 ;  /* 0x0000000000007b1d */ /* 0x000fe20000010000 */
[----:B------:R-:W-:Y:S01]  /*6ba0*/  F2FP.F16.F32.PACK_AB R52, R52, R53 ;  /* 0x000000353434723e */ /* 0x000fe200000000ff */
[----:B------:R-:W-:Y:S01]  /*6bb0*/  UIADD3 UR32, UP0, UPT, UR32, 0x800, URZ ;  /* 0x0000080020207890 */ /* 0x000fe2000ff1e0ff */
        /* <DEDUP_REMOVED lines=11> */
[----:B------:R-:W-:Y:S01]  /*6c70*/  UIADD3.X UR33, UPT, UPT, URZ, UR33, URZ, UP0, !UPT ;  /* 0x00000021ff217290 */ /* 0x000fe200087fe4ff */
[----:B------:R-:W-:Y:S01]  /*6c80*/  F2FP.F16.F32.PACK_AB R42, R42, R43 ;  /* 0x0000002b2a2a723e */ /* 0x000fe200000000ff */
[----:B------:R-:W-:Y:S01]  /*6c90*/  UIADD3.X UR34, UPT, UPT, URZ, UR34, URZ, UP1, !UPT ;  /* 0x00000022ff227290 */ /* 0x000fe20008ffe4ff */
[----:B------:R-:W-:Y:S02]  /*6ca0*/  PRMT R4, R44, 0x7632, R4 ;  /* 0x000076322c047816 */ /* 0x000fe40000000004 */
[----:B------:R-:W-:Y:S02]  /*6cb0*/  F2FP.F16.F32.PACK_AB R40, R40, R41 ;  /* 0x000000292828723e */ /* 0x000fe400000000ff */
[----:B------:R-:W-:Y:S01]  /*6cc0*/  ISETP.NE.AND P0, PT, R104, RZ, PT ;  /* 0x000000ff6800720c */ /* 0x000fe20003f05270 */
[----:B------:R-:W-:Y:S01]  /*6cd0*/  STS.U16 [R85], R52 ;  /* 0x0000003455007388 */ /* 0x000fe20000000400 */
[----:B------:R-:W-:-:S02]  /*6ce0*/  F2FP.F16.F32.PACK_AB R38, R38, R39 ;  /* 0x000000272626723e */ /* 0x000fc400000000ff */
[----:B------:R-:W-:Y:S01]  /*6cf0*/  PRMT R6, R40, 0x7632, R6 ;  /* 0x0000763228067816 */ /* 0x000fe20000000006 */
[----:B------:R2:W-:Y:S04]  /*6d00*/  STS.U16 [R83+0x2], R0 ;  /* 0x0000020053007388 */ /* 0x0005e80000000400 */
[----:B------:R-:W-:Y:S04]  /*6d10*/  STS.U16 [R81+0x4], R50 ;  /* 0x0000043251007388 */ /* 0x000fe80000000400 */
[----:B------:R3:W-:Y:S01]  /*6d20*/  STS.U16 [R79+0x6], R2 ;  /* 0x000006024f007388 */ /* 0x0007e20000000400 */
[----:B--2---:R-:W-:-:S03]  /*6d30*/  PRMT R0, R46, 0x7632, R0 ;  /* 0x000076322e007816 */ /* 0x004fc60000000000 */
[----:B------:R-:W-:Y:S04]  /*6d40*/  STS.U16 [R77+0x8], R48 ;  /* 0x000008304d007388 */ /* 0x000fe80000000400 */
[----:B------:R2:W-:Y:S01]  /*6d50*/  STS.U16 [R75+0xa], R3 ;  /* 0x00000a034b007388 */ /* 0x0005e20000000400 */
[----:B---3--:R-:W-:-:S03]  /*6d60*/  PRMT R2, R42, 0x7632, R2 ;  /* 0x000076322a027816 */ /* 0x008fc60000000002 */
[----:B------:R-:W-:Y:S04]  /*6d70*/  STS.U16 [R73+0xc], R46 ;  /* 0x00000c2e49007388 */ /* 0x000fe80000000400 */
[----:B------:R3:W-:Y:S01]  /*6d80*/  STS.U16 [R71+0xe], R0 ;  /* 0x00000e0047007388 */ /* 0x0007e20000000400 */
[----:B--2---:R-:W-:-:S03]  /*6d90*/  MOV R3, UR35 ;  /* 0x0000002300037c02 */ /* 0x004fc60008000f00 */
[----:B------:R-:W-:Y:S04]  /*6da0*/  STS.U16 [R69+0x10], R44 ;  /* 0x0000102c45007388 */ /* 0x000fe80000000400 */
[----:B------:R-:W-:Y:S01]  /*6db0*/  STS.U16 [R67+0x12], R4 ;  /* 0x0000120443007388 */ /* 0x000fe20000000400 */
[----:B---3--:R-:W-:-:S03]  /*6dc0*/  PRMT R0, R38, 0x7632, R0 ;  /* 0x0000763226007816 */ /* 0x008fc60000000000 */
[----:B------:R-:W-:Y:S04]  /*6dd0*/  STS.U16 [R65+0x14], R42 ;  /* 0x0000142a41007388 */ /* 0x000fe80000000400 */
[----:B------:R2:W-:Y:S04]  /*6de0*/  STS.U16 [R63+0x16], R2 ;  /* 0x000016023f007388 */ /* 0x0005e80000000400 */
[----:B------:R-:W-:Y:S04]  /*6df0*/  STS.U16 [R61+0x18], R40 ;  /* 0x000018283d007388 */ /* 0x000fe80000000400 */
[----:B------:R3:W-:Y:S01]  /*6e00*/  STS.U16 [R59+0x1a], R6 ;  /* 0x00001a063b007388 */ /* 0x0007e20000000400 */
[----:B--2---:R-:W-:-:S03]  /*6e10*/  LOP3.LUT R2, R148, 0x3e00, RZ, 0xc0, !PT ;  /* 0x00003e0094027812 */ /* 0x004fc600078ec0ff */
[----:B------:R-:W-:Y:S01]  /*6e20*/  STS.U16 [R57+0x1c], R38 ;  /* 0x00001c2639007388 */ /* 0x000fe20000000400 */
[----:B------:R-:W-:-:S03]  /*6e30*/  IADD3 R21, PT, PT, R103, R2, RZ ;  /* 0x0000000267157210 */ /* 0x000fc60007ffe0ff */
[----:B------:R-:W-:Y:S01]  /*6e40*/  STS.U16 [R55+0x1e], R0 ;  /* 0x00001e0037007388 */ /* 0x000fe20000000400 */
[----:B------:R-:W-:-:S03]  /*6e50*/  NOP ;  /* 0x0000000000007918 */ /* 0x000fc60000000000 */
[----:B------:R-:W-:Y:S01]  /*6e60*/  LDS.U16 R101, [R101] ;  /* 0x0000000065657984 */ /* 0x000fe20000000400 */
[----:B---3--:R-:W-:Y:S02]  /*6e70*/  LOP3.LUT R6, R2, 0x1f, R104, 0xf8, !PT ;  /* 0x0000001f02067812 */ /* 0x008fe400078ef868 */
[C---:B------:R-:W-:Y:S01]  /*6e80*/  IADD3 R23, PT, PT, R21.reuse, 0x40, RZ ;  /* 0x0000004015177810 */ /* 0x040fe20007ffe0ff */
[----:B------:R-:W-:Y:S01]  /*6e90*/  LDS.U16 R5, [R100+0x40] ;  /* 0x0000400064057984 */ /* 0x000fe20000000400 */
[C---:B------:R-:W-:Y:S02]  /*6ea0*/  LOP3.LUT R25, R6.reuse, 0x20, RZ, 0xfc, !PT ;  /* 0x0000002006197812 */ /* 0x040fe400078efcff */
[----:B------:R-:W-:Y:S01]  /*6eb0*/  LOP3.LUT R29, R6, 0xa0, RZ, 0xfc, !PT ;  /* 0x000000a0061d7812 */ /* 0x000fe200078efcff */
        /* <DEDUP_REMOVED lines=17> */
[----:B------:R-:W3:Y:S01]  /*6fd0*/  LDS R0, [UR8+0x840] ;  /* 0x00084008ff007984 */ /* 0x000ee20008000800 */
[----:B------:R-:W-:-:S02]  /*6fe0*/  USHF.L.U32 UR8, UR6, 0xa, URZ ;  /* 0x0000000a06087899 */ /* 0x000fc400080006ff */
[----:B------:R-:W-:Y:S02]  /*6ff0*/  UIADD3 UR6, UPT, UPT, UR6, 0x1, URZ ;  /* 0x0000000106067890 */ /* 0x000fe4000fffe0ff */
[----:B0-----:R-:W-:-:S04]  /*7000*/  UIMAD.WIDE.U32 UR8, UR31, UR12, UR8 ;  /* 0x0000000c1f0872a5 */ /* 0x001fc8000f8e0008 */
[----:B------:R-:W-:-:S04]  /*7010*/  UIMAD UR9, UR31, UR13, UR9 ;  /* 0x0000000d1f0972a4 */ /* 0x000fc8000f8e0209 */
[----:B------:R-:W-:-:S04]  /*7020*/  UIMAD.WIDE.U32 UR8, UR28, UR14, UR8 ;  /* 0x0000000e1c0872a5 */ /* 0x000fc8000f8e0008 */
[----:B------:R-:W-:Y:S02]  /*7030*/  UIMAD UR15, UR28, UR15, UR9 ;  /* 0x0000000f1c0f72a4 */ /* 0x000fe4000f8e0209 */
[----:B--2---:R-:W-:-:S04]  /*7040*/  IADD3 R3, P0, PT, R21, UR8, RZ ;  /* 0x0000000815037c10 */ /* 0x004fc8000ff1e0ff */
[----:B------:R-:W-:Y:S01]  /*7050*/  IADD3.X R4, PT, PT, RZ, UR15, RZ, P0, !PT ;  /* 0x0000000fff047c10 */ /* 0x000fe200087fe4ff */
[----:B------:R-:W0:Y:S01]  /*7060*/  LDCU UR8, c[0x0][0x394] ;  /* 0x00007280ff0877ac */ /* 0x000e220008000800 */
[----:B-1----:R-:W-:-:S04]  /*7070*/  LEA R2, P0, R3, UR24, 0x1 ;  /* 0x0000001803027c11 */ /* 0x002fc8000f8008ff */
[----:B------:R-:W-:Y:S02]  /*7080*/  LEA.HI.X R3, R3, UR25, R4, 0x1, P0 ;  /* 0x0000001903037c11 */ /* 0x000fe400080f0c04 */
[-C--:B---3--:R-:W-:Y:S02]  /*7090*/  ISETP.GE.AND P2, PT, R25, R0.reuse, PT ;  /* 0x000000001900720c */ /* 0x088fe40003f46270 */
[-C--:B------:R-:W-:Y:S01]  /*70a0*/  ISETP.GE.AND P1, PT, R21, R0.reuse, PT ;  /* 0x000000001500720c */ /* 0x080fe20003f26270 */
[----:B0-----:R-:W-:Y:S01]  /*70b0*/  UISETP.GE.AND UP0, UPT, UR6, UR8, UPT ;  /* 0x000000080600728c */ /* 0x001fe2000bf06270 */
[----:B------:R-:W-:Y:S02]  /*70c0*/  ISETP.GE.AND P0, PT, R23, R0, PT ;  /* 0x000000001700720c */ /* 0x000fe40003f06270 */
[C---:B------:R-:W-:Y:S02]  /*70d0*/  IADD3 R23, PT, PT, R21.reuse, 0x60, RZ ;  /* 0x0000006015177810 */ /* 0x040fe40007ffe0ff */
[----:B------:R-:W-:-:S02]  /*70e0*/  IADD3 R25, PT, PT, R21, 0x80, RZ ;  /* 0x0000008015197810 */ /* 0x000fc40007ffe0ff */
[-C--:B------:R-:W-:Y:S02]  /*70f0*/  ISETP.GE.AND P4, PT, R23, R0.reuse, PT ;  /* 0x000000001700720c */ /* 0x080fe40003f86270 */
[-C--:B------:R-:W-:Y:S01]  /*7100*/  ISETP.GE.AND P5, PT, R29, R0.reuse, PT ;  /* 0x000000001d00720c */ /* 0x080fe20003fa6270 */
[----:B------:R0:W-:Y:S01]  /*7110*/  @!P2 STG.E.U16 desc[UR22][R2.64+0x40], R5 ;  /* 0x000040050200a986 */ /* 0x0001e2000c101516 */
[-C--:B------:R-:W-:Y:S02]  /*7120*/  ISETP.GE.AND P6, PT, R25, R0.reuse, PT ;  /* 0x000000001900720c */ /* 0x080fe40003fc6270 */
[C---:B------:R-:W-:Y:S01]  /*7130*/  IADD3 R23, PT, PT, R21.reuse, 0xe0, RZ ;  /* 0x000000e015177810 */ /* 0x040fe20007ffe0ff */
[----:B------:R1:W-:Y:S01]  /*7140*/  @!P1 STG.E.U16 desc[UR22][R2.64], R101 ;  /* 0x0000006502009986 */ /* 0x0003e2000c101516 */
[----:B------:R-:W-:Y:S02]  /*7150*/  IADD3 R25, PT, PT, R21, 0x100, RZ ;  /* 0x0000010015197810 */ /* 0x000fe40007ffe0ff */
[-C--:B------:R-:W-:Y:S01]  /*7160*/  ISETP.GE.AND P2, PT, R23, R0.reuse, PT ;  /* 0x000000001700720c */ /* 0x080fe20003f46270 */
[----:B------:R1:W-:Y:S01]  /*7170*/  @!P0 STG.E.U16 desc[UR22][R2.64+0x80], R99 ;  /* 0x0000806302008986 */ /* 0x0003e2000c101516 */
[----:B------:R-:W-:-:S02]  /*7180*/  ISETP.GE.AND P3, PT, R27, R0, PT ;  /* 0x000000001b00720c */ /* 0x000fc40003f66270 */
[----:B------:R-:W-:Y:S01]  /*7190*/  IADD3 R23, PT, PT, R21, 0x120, RZ ;  /* 0x0000012015177810 */ /* 0x000fe20007ffe0ff */
[----:B------:R1:W-:Y:S01]  /*71a0*/  @!P5 STG.E.U16 desc[UR22][R2.64+0x140], R9 ;  /* 0x000140090200d986 */ /* 0x0003e2000c101516 */
[-C--:B------:R-:W-:Y:S02]  /*71b0*/  ISETP.GE.AND P1, PT, R25, R0.reuse, PT ;  /* 0x000000001900720c */ /* 0x080fe40003f26270 */
[-C--:B------:R-:W-:Y:S01]  /*71c0*/  ISETP.GE.AND P0, PT, R23, R0.reuse, PT ;  /* 0x000000001700720c */ /* 0x080fe20003f06270 */
[----:B------:R1:W-:Y:S01]  /*71d0*/  @!P6 STG.E.U16 desc[UR22][R2.64+0x100], R97 ;  /* 0x000100610200e986 */ /* 0x0003e2000c101516 */
[C---:B0-----:R-:W-:Y:S02]  /*71e0*/  IADD3 R5, PT, PT, R21.reuse, 0x180, RZ ;  /* 0x0000018015057810 */ /* 0x041fe40007ffe0ff */
[----:B------:R-:W-:Y:S01]  /*71f0*/  IADD3 R23, PT, PT, R21, 0x160, RZ ;  /* 0x0000016015177810 */ /* 0x000fe20007ffe0ff */
[----:B------:R1:W-:Y:S01]  /*7200*/  @!P4 STG.E.U16 desc[UR22][R2.64+0xc0], R7 ;  /* 0x0000c0070200c986 */ /* 0x0003e2000c101516 */
[----:B------:R-:W-:-:S02]  /*7210*/  ISETP.GE.AND P5, PT, R5, R0, PT ;  /* 0x000000000500720c */ /* 0x000fc40003fa6270 */
[----:B------:R-:W-:Y:S01]  /*7220*/  IADD3 R25, PT, PT, R21, 0x140, RZ ;  /* 0x0000014015197810 */ /* 0x000fe20007ffe0ff */
[----:B------:R1:W-:Y:S01]  /*7230*/  @!P3 STG.E.U16 desc[UR22][R2.64+0x180], R95 ;  /* 0x0001805f0200b986 */ /* 0x0003e2000c101516 */
[-C--:B------:R-:W-:Y:S02]  /*7240*/  ISETP.GE.AND P6, PT, R23, R0.reuse, PT ;  /* 0x000000001700720c */ /* 0x080fe40003fc6270 */
[C---:B------:R-:W-:Y:S01]  /*7250*/  IADD3 R5, PT, PT, R21.reuse, 0x1c0, RZ ;  /* 0x000001c015057810 */ /* 0x040fe20007ffe0ff */
[----:B------:R1:W-:Y:S01]  /*7260*/  @!P2 STG.E.U16 desc[UR22][R2.64+0x1c0], R11 ;  /* 0x0001c00b0200a986 */ /* 0x0003e2000c101516 */
[----:B------:R-:W-:Y:S02]  /*7270*/  LOP3.LUT R23, R6, 0x1a0, RZ, 0xfc, !PT ;  /* 0x000001a006177812 */ /* 0x000fe400078efcff */
[----:B------:R-:W-:Y:S01]  /*7280*/  IADD3 R21, PT, PT, R21, 0x1e0, RZ ;  /* 0x000001e015157810 */ /* 0x000fe20007ffe0ff */
        /* <DEDUP_REMOVED lines=14> */
.L_x_696:
        /* <DEDUP_REMOVED lines=9> */
.L_x_5014:


//--------------------- .text._Z25selective_scan_fwd_kernelI32Selective_Scan_fwd_kernel_traitsILi64ELi16ELi1ELb0ELb0ELb0ELb1EN3c104HalfENS1_7complexIfEEEEv13SSMParamsBase --------------------------
	.section	.text._Z25selective_scan_fwd_kernelI32Selective_Scan_fwd_kernel_traitsILi64ELi16ELi1ELb0ELb0ELb0ELb1EN3c104HalfENS1_7complexIfEEEEv13SSMParamsBase,"ax",@progbits
	.align	128
        .global         _Z25selective_scan_fwd_kernelI32Selective_Scan_fwd_kernel_traitsILi64ELi16ELi1ELb0ELb0ELb0ELb1EN3c104HalfENS1_7complexIfEEEEv13SSMParamsBase
        .type           _Z25selective_scan_fwd_kernelI32Selective_Scan_fwd_kernel_traitsILi64ELi16ELi1ELb0ELb0ELb0ELb1EN3c104HalfENS1_7complexIfEEEEv13SSMParamsBase,@function
        .size           _Z25selective_scan_fwd_kernelI32Selective_Scan_fwd_kernel_traitsILi64ELi16ELi1ELb0ELb0ELb0ELb1EN3c104HalfENS1_7complexIfEEEEv13SSMParamsBase,(.L_x_5015 - _Z25selective_scan_fwd_kernelI32Selective_Scan_fwd_kernel_traitsILi64ELi16ELi1ELb0ELb0ELb0ELb1EN3c104HalfENS1_7complexIfEEEEv13SSMParamsBase)
        .other          _Z25selective_scan_fwd_kernelI32Selective_Scan_fwd_kernel_traitsILi64ELi16ELi1ELb0ELb0ELb0ELb1EN3c104HalfENS1_7complexIfEEEEv13SSMParamsBase,@"STO_CUDA_ENTRY STV_DEFAULT"
_Z25selective_scan_fwd_kernelI32Selective_Scan_fwd_kernel_traitsILi64ELi16ELi1ELb0ELb0ELb0ELb1EN3c104HalfENS1_7complexIfEEEEv13SSMParamsBase:
.text._Z25selective_scan_fwd_kernelI32Selective_Scan_fwd_kernel_traitsILi64ELi16ELi1ELb0ELb0ELb0ELb1EN3c104HalfENS1_7complexIfEEEEv13SSMParamsBase:
        /* <DEDUP_REMOVED lines=29> */
[----:B------:R-:W-:Y:S02]  /*01d0*/  UIMAD.WIDE.U32 UR8, UR31, UR12, URZ ;  /* 0x0000000c1f0872a5 */ /* 0x000fe4000f8e00ff */
[----:B0-----:R-:W-:-:S10]  /*01e0*/  UIMAD.WIDE.U32 UR10, UR31, UR16, URZ ;  /* 0x000000101f0a72a5 */ /* 0x001fd4000f8e00ff */
[----:B-123--:R-:W-:Y:S05]  /*01f0*/  @!P2 EXIT ;  /* 0x000000000000a94d */ /* 0x00efea0003800000 */
[----:B------:R-:W0:Y:S01]  /*0200*/  S2R R105, SR_TID.X ;  /* 0x0000000000697919 */ /* 0x000e220000002100 */
[----:B------:R-:W-:Y:S02]  /*0210*/  UIMAD UR9, UR31, UR13, UR9 ;  /* 0x0000000d1f0972a4 */ /* 0x000fe4000f8e0209 */
[----:B------:R-:W-:Y:S02]  /*0220*/  UIMAD UR11, UR31, UR17, UR11 ;  /* 0x000000111f0b72a4 */ /* 0x000fe4000f8e020b */
[----:B------:R-:W-:Y:S01]  /*0230*/  UIMAD.WIDE.U32 UR8, UR30, UR14, UR8 ;  /* 0x0000000e1e0872a5 */ /* 0x000fe2000f8e0008 */
[----:B------:R-:W1:Y:S01]  /*0240*/  LDCU UR12, c[0x0][0x38c] ;  /* 0x00007180ff0c77ac */ /* 0x000e620008000800 */
[----:B------:R-:W-:Y:S02]  /*0250*/  UIMAD.WIDE.U32 UR10, UR30, UR18, UR10 ;  /* 0x000000121e0a72a5 */ /* 0x000fe4000f8e000a */
[----:B------:R-:W-:Y:S02]  /*0260*/  UIMAD UR16, UR30, UR15, UR9 ;  /* 0x0000000f1e1072a4 */ /* 0x000fe4000f8e0209 */
[----:B------:R-:W-:-:S02]  /*0270*/  ULEA UR18, UP0, UR8, UR4, 0x1 ;  /* 0x0000000408127291 */ /* 0x000fc4000f8008ff */
[----:B------:R-:W-:Y:S02]  /*0280*/  ULEA UR17, UP1, UR10, UR6, 0x1 ;  /* 0x000000060a117291 */ /* 0x000fe4000f8208ff */
[----:B------:R-:W-:Y:S01]  /*0290*/  ULEA.HI.X UR16, UR8, UR5, UR16, 0x1, UP0 ;  /* 0x0000000508107291 */ /* 0x000fe200080f0c10 */
[----:B------:R-:W-:Y:S02]  /*02a0*/  UMOV UR4, URZ ;  /* 0x000000ff00047c82 */ /* 0x000fe40008000000 */
[----:B------:R-:W-:Y:S01]  /*02b0*/  UMOV UR5, URZ ;  /* 0x000000ff00057c82 */ /* 0x000fe20008000000 */
[----:B-----5:R-:W-:Y:S01]  /*02c0*/  @P0 R2UR UR4, R2 ;  /* 0x00000000020402ca */ /* 0x020fe200000e0000 */
[----:B------:R-:W-:Y:S01]  /*02d0*/  UIMAD UR6, UR31, UR20, UR30 ;  /* 0x000000141f0672a4 */ /* 0x000fe2000f8e021e */
[----:B------:R-:W-:Y:S01]  /*02e0*/  @P1 R2UR UR5, R4 ;  /* 0x00000000040512ca */ /* 0x000fe200000e0000 */
[----:B------:R-:W-:Y:S02]  /*02f0*/  UIMAD UR9, UR30, UR19, UR11 ;  /* 0x000000131e0972a4 */ /* 0x000fe4000f8e020b */
[----:B------:R-:W-:-:S02]  /*0300*/  UIMAD UR6, UR6, UR21, URZ ;  /* 0x00000015060672a4 */ /* 0x000fc4000f8e02ff */
[----:B------:R-:W-:Y:S01]  /*0310*/  ULEA.HI.X UR7, UR10, UR7, UR9, 0x1, UP1 ;  /* 0x000000070a077291 */ /* 0x000fe200088f0c09 */
[C---:B0-----:R-:W-:Y:S01]  /*0320*/  LOP3.LUT R104, R105.reuse, 0x1f, RZ, 0xc0, !PT ;  /* 0x0000001f69687812 */ /* 0x041fe200078ec0ff */
[----:B-1----:R-:W-:Y:S01]  /*0330*/  UIMAD UR19, UR6, UR12, URZ ;  /* 0x0000000c061372a4 */ /* 0x002fe2000f8e02ff */
[----:B------:R-:W-:Y:S02]  /*0340*/  SHF.L.U32 R148, R105, 0x4, RZ ;  /* 0x0000000469947819 */ /* 0x000fe400000006ff */
[----:B------:R-:W-:Y:S01]  /*0350*/  SHF.R.U32.HI R147, RZ, 0x5, R105 ;  /* 0x00000005ff937819 */ /* 0x000fe20000011669 */
[----:B------:R-:W-:-:S08]  /*0360*/  UMOV UR6, URZ ;  /* 0x000000ff00067c82 */ /* 0x000fd00008000000 */
.L_x_736:
[----:B------:R-:W0:Y:S01]  /*0370*/  LDCU UR20, c[0x0][0x388] ;  /* 0x00007100ff1477ac */ /* 0x000e220008000800 */
[----:B------:R-:W-:Y:S02]  /*0380*/  LOP3.LUT R20, R148, 0x3e00, RZ, 0xc0, !PT ;  /* 0x00003e0094147812 */ /* 0x000fe400078ec0ff */
[----:B------:R-:W-:Y:S01]  /*0390*/  MOV R4, UR18 ;  /* 0x0000001200047c02 */ /* 0x000fe20008000f00 */
[----:B------:R-:W-:Y:S01]  /*03a0*/  USHF.L.U32 UR8, UR6, 0xa, URZ ;  /* 0x0000000a06087899 */ /* 0x000fe200080006ff */
[----:B------:R-:W-:Y:S02]  /*03b0*/  IADD3 R7, PT, PT, R104, R20, RZ ;  /* 0x0000001468077210 */ /* 0x000fe40007ffe0ff */
[----:B------:R-:W-:Y:S02]  /*03c0*/  MOV R5, UR16 ;  /* 0x0000001000057c02 */ /* 0x000fe40008000f00 */
[C---:B------:R-:W-:Y:S02]  /*03d0*/  LEA R2, P0, R7.reuse, UR17, 0x1 ;  /* 0x0000001107027c11 */ /* 0x040fe4000f8008ff */
[----:B------:R-:W-:Y:S01]  /*03e0*/  LOP3.LUT R22, R20, 0x1f, R105, 0xf8, !PT ;  /* 0x0000001f14167812 */ /* 0x000fe200078ef869 */
[----:B------:R-:W-:Y:S01]  /*03f0*/  IMAD.WIDE.U32 R4, R7, 0x2, R4 ;  /* 0x0000000207047825 */ /* 0x000fe200078e0004 */
[----:B------:R-:W-:-:S02]  /*0400*/  IADD3.X R3, PT, PT, RZ, UR7, RZ, P0, !PT ;  /* 0x00000007ff037c10 */ /* 0x000fc400087fe4ff */
[----:B------:R-:W-:Y:S02]  /*0410*/  PRMT R9, RZ, 0x7610, R9 ;  /* 0x00007610ff097816 */ /* 0x000fe40000000009 */
[C---:B------:R-:W-:Y:S01]  /*0420*/  LOP3.LUT R34, R22.reuse, 0xe0, RZ, 0xfc, !PT ;  /* 0x000000e016227812 */ /* 0x040fe200078efcff */
[----:B0-----:R-:W-:Y:S01]  /*0430*/  UIADD3 UR20, UPT, UPT, -UR8, UR20, URZ ;  /* 0x0000001408147290 */ /* 0x001fe2000fffe1ff */
[----:B------:R-:W-:Y:S02]  /*0440*/  PRMT R10, RZ, 0x7610, R10 ;  /* 0x00007610ff0a7816 */ /* 0x000fe4000000000a */
[C---:B------:R-:W-:Y:S02]  /*0450*/  IADD3 R32, PT, PT, R7.reuse, 0x100, RZ ;  /* 0x0000010007207810 */ /* 0x040fe40007ffe0ff */
[C---:B------:R-:W-:Y:S02]  /*0460*/  LOP3.LUT R26, R22.reuse, 0xc0, RZ, 0xfc, !PT ;  /* 0x000000c0161a7812 */ /* 0x040fe400078efcff */
[----:B------:R-:W-:Y:S01]  /*0470*/  ISETP.GE.AND P0, PT, R7, UR20, PT ;  /* 0x0000001407007c0c */ /* 0x000fe2000bf06270 */
[----:B------:R-:W-:Y:S01]  /*0480*/  BAR.SYNC.DEFER_BLOCKING 0x0 ;  /* 0x0000000000007b1d */ /* 0x000fe20000010000 */
[----:B------:R-:W-:-:S02]  /*0490*/  LOP3.LUT R42, R22, 0x20, RZ, 0xfc, !PT ;  /* 0x00000020162a7812 */ /* 0x000fc400078efcff */
[C---:B------:R-:W-:Y:S02]  /*04a0*/  LOP3.LUT R30, R22.reuse, 0xa0, RZ, 0xfc, !PT ;  /* 0x000000a0161e7812 */ /* 0x040fe400078efcff */
[----:B------:R-:W-:Y:S02]  /*04b0*/  LOP3.LUT R43, R22, 0x40, RZ, 0xfc, !PT ;  /* 0x00000040162b7812 */ /* 0x000fe400078efcff */
[C---:B------:R-:W-:Y:S02]  /*04c0*/  IADD3 R36, PT, PT, R7.reuse, 0x80, RZ ;  /* 0x0000008007247810 */ /* 0x040fe40007ffe0ff */
[----:B------:R-:W-:Y:S02]  /*04d0*/  ISETP.GE.AND P1, PT, R26, UR20, PT ;  /* 0x000000141a007c0c */ /* 0x000fe4000bf26270 */
[----:B------:R-:W-:Y:S02]  /*04e0*/  ISETP.GE.AND P6, PT, R42, UR20, PT ;  /* 0x000000142a007c0c */ /* 0x000fe4000bfc6270 */
[----:B------:R-:W-:-:S02]  /*04f0*/  IADD3 R40, PT, PT, R7, 0x60, RZ ;  /* 0x0000006007287810 */ /* 0x000fc40007ffe0ff */
[----:B------:R-:W-:Y:S02]  /*0500*/  ISETP.GE.AND P2, PT, R30, UR20, PT ;  /* 0x000000141e007c0c */ /* 0x000fe4000bf46270 */
        /* <DEDUP_REMOVED lines=24> */
[----:B------:R-:W-:Y:S01]  /*0690*/  PRMT R12, RZ, 0x7610, R12 ;  /* 0x00007610ff0c7816 */ /* 0x000fe2000000000c */
[----:B------:R-:W3:Y:S01]  /*06a0*/  @!P0 LDG.E.U16 R17, desc[UR28][R4.64+0x200] ;  /* 0x0002001c04118981 */ /* 0x000ee2000c1e1500 */
[----:B------:R-:W-:Y:S02]  /*06b0*/  ISETP.GE.AND P0, PT, R18, UR20, PT ;  /* 0x0000001412007c0c */ /* 0x000fe4000bf06270 */
[----:B------:R-:W-:Y:S01]  /*06c0*/  PRMT R19, RZ, 0x7610, R19 ;  /* 0x00007610ff137816 */ /* 0x000fe20000000013 */
[----:B------:R-:W3:Y:S01]  /*06d0*/  @!P3 LDG.E.U16 R13, desc[UR28][R4.64+0x100] ;  /* 0x0001001c040db981 */ /* 0x000ee2000c1e1500 */
[----:B------:R-:W-:Y:S02]  /*06e0*/  ISETP.GE.AND P3, PT, R25, UR20, PT ;  /* 0x0000001419007c0c */ /* 0x000fe4000bf66270 */
[----:B------:R-:W-:Y:S01]  /*06f0*/  PRMT R14, RZ, 0x7610, R14 ;  /* 0x00007610ff0e7816 */ /* 0x000fe2000000000e */
[----:B------:R-:W3:Y:S01]  /*0700*/  @!P4 LDG.E.U16 R6, desc[UR28][R4.64+0xc0] ;  /* 0x0000c01c0406c981 */ /* 0x000ee2000c1e1500 */
[----:B------:R-:W-:-:S02]  /*0710*/  LOP3.LUT R27, R22, 0x1a0, RZ, 0xfc, !PT ;  /* 0x000001a0161b7812 */ /* 0x000fc400078efcff */
[----:B------:R-:W-:Y:S01]  /*0720*/  PRMT R21, RZ, 0x7610, R21 ;  /* 0x00007610ff157816 */ /* 0x000fe20000000015 */
[----:B------:R-:W3:Y:S01]  /*0730*/  @!P1 LDG.E.U16 R19, desc[UR28][R4.64+0x280] ;  /* 0x0002801c04139981 */ /* 0x000ee2000c1e1500 */
[C---:B------:R-:W-:Y:S02]  /*0740*/  LOP3.LUT R24, R22.reuse, 0x1c0, RZ, 0xfc, !PT ;  /* 0x000001c016187812 */ /* 0x040fe400078efcff */
[----:B------:R-:W-:Y:S01]  /*0750*/  LOP3.LUT R22, R22, 0x1e0, RZ, 0xfc, !PT ;  /* 0x000001e016167812 */ /* 0x000fe200078efcff */
[----:B------:R-:W3:Y:S01]  /*0760*/  @!P0 LDG.E.U16 R12, desc[UR28][R4.64+0x240] ;  /* 0x0002401c040c8981 */ /* 0x000ee2000c1e1500 */
[----:B------:R-:W-:Y:S02]  /*0770*/  ISETP.GE.AND P4, PT, R27, UR20, PT ;  /* 0x000000141b007c0c */ /* 0x000fe4000bf86270 */
[----:B------:R-:W-:Y:S01]  /*0780*/  ISETP.GE.AND P5, PT, R24, UR20, PT ;  /* 0x0000001418007c0c */ /* 0x000fe2000bfa6270 */
[----:B------:R-:W3:Y:S01]  /*0790*/  @!P2 LDG.E.U16 R14, desc[UR28][R4.64+0x2c0] ;  /* 0x0002c01c040ea981 */ /* 0x000ee2000c1e1500 */
[----:B------:R-:W-:-:S02]  /*07a0*/  ISETP.GE.AND P6, PT, R22, UR20, PT ;  /* 0x0000001416007c0c */ /* 0x000fc4000bfc6270 */
[----:B------:R-:W-:Y:S01]  /*07b0*/  PRMT R16, RZ, 0x7610, R16 ;  /* 0x00007610ff107816 */ /* 0x000fe20000000010 */
[----:B------:R-:W3:Y:S01]  /*07c0*/  @!P3 LDG.E.U16 R21, desc[UR28][R4.64+0x300] ;  /* 0x0003001c0415b981 */ /* 0x000ee2000c1e1500 */
[----:B------:R-:W-:Y:S02]  /*07d0*/  PRMT R18, RZ, 0x7610, R18 ;  /* 0x00007610ff127816 */ /* 0x000fe40000000012 */
[----:B------:R-:W-:-:S03]  /*07e0*/  PRMT R23, RZ, 0x7610, R23 ;  /* 0x00007610ff177816 */ /* 0x000fc60000000017 */
        /* <DEDUP_REMOVED lines=14> */
[----:B------:R-:W-:Y:S02]  /*08d0*/  IADD3 R5, PT, PT, R20, 0xa0, RZ ;  /* 0x000000a014057810 */ /* 0x000fe40007ffe0ff */
[-C--:B------:R-:W-:Y:S02]  /*08e0*/  LEA.HI.SX32 R27, R27, R20.reuse, 0x1b ;  /* 0x000000141b1b7211 */ /* 0x080fe400078fdaff */
[-C--:B------:R-:W-:Y:S02]  /*08f0*/  LEA.HI.SX32 R29, R29, R20.reuse, 0x1b ;  /* 0x000000141d1d7211 */ /* 0x080fe400078fdaff */
[----:B------:R-:W-:Y:S02]  /*0900*/  LEA R102, R102, UR21, 0x1 ;  /* 0x0000001566667c11 */ /* 0x000fe4000f8e08ff */
[----:B------:R-:W-:Y:S02]  /*0910*/  LEA.HI.SX32 R31, R31, R20, 0x1b ;  /* 0x000000141f1f7211 */ /* 0x000fe400078fdaff */
[----:B------:R-:W-:-:S02]  /*0920*/  LEA R101, R25, UR21, 0x1 ;  /* 0x0000001519657c11 */ /* 0x000fc4000f8e08ff */
[----:B------:R-:W-:Y:S02]  /*0930*/  LEA.HI.SX32 R5, R5, R20, 0x1b ;  /* 0x0000001405057211 */ /* 0x000fe400078fdaff */
[----:B------:R-:W-:Y:S02]  /*0940*/  LEA R100, R27, UR21, 0x1 ;  /* 0x000000151b647c11 */ /* 0x000fe4000f8e08ff */
[C---:B------:R-:W-:Y:S02]  /*0950*/  IADD3 R25, PT, PT, R20.reuse, 0xc0, RZ ;  /* 0x000000c014197810 */ /* 0x040fe40007ffe0ff */
[----:B------:R-:W-:Y:S02]  /*0960*/  LEA R99, R29, UR21, 0x1 ;  /* 0x000000151d637c11 */ /* 0x000fe4000f8e08ff */
[----:B------:R-:W-:Y:S02]  /*0970*/  IADD3 R27, PT, PT, R20, 0xe0, RZ ;  /* 0x000000e0141b7810 */ /* 0x000fe40007ffe0ff */
[----:B------:R-:W-:-:S02]  /*0980*/  LEA R98, R31, UR21, 0x1 ;  /* 0x000000151f627c11 */ /* 0x000fc4000f8e08ff */
[C---:B------:R-:W-:Y:S02]  /*0990*/  IADD3 R29, PT, PT, R20.reuse, 0x100, RZ ;  /* 0x00000100141d7810 */ /* 0x040fe40007ffe0ff */
[C---:B------:R-:W-:Y:S02]  /*09a0*/  IADD3 R31, PT, PT, R20.reuse, 0x120, RZ ;  /* 0x00000120141f7810 */ /* 0x040fe40007ffe0ff */
[----:B------:R-:W-:Y:S02]  /*09b0*/  LEA R97, R5, UR21, 0x1 ;  /* 0x0000001505617c11 */ /* 0x000fe4000f8e08ff */
[-C--:B------:R-:W-:Y:S02]  /*09c0*/  LEA.HI.SX32 R25, R25, R20.reuse, 0x1b ;  /* 0x0000001419197211 */ /* 0x080fe400078fdaff */
[----:B------:R-:W-:Y:S02]  /*09d0*/  IADD3 R5, PT, PT, R20, 0x140, RZ ;  /* 0x0000014014057810 */ /* 0x000fe40007ffe0ff */
[----:B------:R-:W-:-:S02]  /*09e0*/  LEA.HI.SX32 R27, R27, R20, 0x1b ;  /* 0x000000141b1b7211 */ /* 0x000fc400078fdaff */
[-C--:B------:R-:W-:Y:S02]  /*09f0*/  LEA.HI.SX32 R29, R29, R20.reuse, 0x1b ;  /* 0x000000141d1d7211 */ /* 0x080fe400078fdaff */
[-C--:B------:R-:W-:Y:S02]  /*0a00*/  LEA.HI.SX32 R31, R31, R20.reuse, 0x1b ;  /* 0x000000141f1f7211 */ /* 0x080fe400078fdaff */
[----:B------:R-:W-:Y:S02]  /*0a10*/  LEA R96, R25, UR21, 0x1 ;  /* 0x0000001519607c11 */ /* 0x000fe4000f8e08ff */
[----:B------:R-:W-:Y:S02]  /*0a20*/  LEA.HI.SX32 R5, R5, R20, 0x1b ;  /* 0x0000001405057211 */ /* 0x000fe400078fdaff */
[----:B------:R-:W-:Y:S02]  /*0a30*/  LEA R95, R27, UR21, 0x1 ;  /* 0x000000151b5f7c11 */ /* 0x000fe4000f8e08ff */
        /* <DEDUP_REMOVED lines=13> */
[----:B------:R-:W-:Y:S02]  /*0b10*/  ISETP.GE.AND P1, PT, R42, UR20, PT ;  /* 0x000000142a007c0c */ /* 0x000fe4000bf26270 */
[----:B------:R-:W-:Y:S02]  /*0b20*/  PRMT R22, RZ, 0x7610, R22 ;  /* 0x00007610ff167816 */ /* 0x000fe40000000016 */
[----:B------:R-:W-:Y:S01]  /*0b30*/  PRMT R24, RZ, 0x7610, R24 ;  /* 0x00007610ff187816 */ /* 0x000fe20000000018 */
[----:B--2---:R0:W-:Y:S02]  /*0b40*/  STS.U16 [R102], R9 ;  /* 0x0000000966007388 */ /* 0x0041e40000000400 */
[----:B0-----:R-:W-:Y:S02]  /*0b50*/  IADD3 R9, PT, PT, R20, 0x160, RZ ;  /* 0x0000016014097810 */ /* 0x001fe40007ffe0ff */
[----:B-----5:R-:W-:Y:S02]  /*0b60*/  STS.U16 [R101+0x40], R0 ;  /* 0x0000400065007388 */ /* 0x020fe40000000400 */
[----:B------:R-:W-:-:S02]  /*0b70*/  LEA.HI.SX32 R9, R9, R20, 0x1b ;  /* 0x0000001409097211 */ /* 0x000fc400078fdaff */
[----:B----4-:R0:W-:Y:S02]  /*0b80*/  STS.U16 [R100+0x80], R11 ;  /* 0x0000800b64007388 */ /* 0x0101e40000000400 */
[----:B------:R-:W-:Y:S02]  /*0b90*/  LEA R91, R9, UR21, 0x1 ;  /* 0x00000015095b7c11 */ /* 0x000fe4000f8e08ff */
[C---:B0-----:R-:W-:Y:S01]  /*0ba0*/  IADD3 R11, PT, PT, R20.reuse, 0x180, RZ ;  /* 0x00000180140b7810 */ /* 0x041fe20007ffe0ff */
[----:B---3--:R-:W-:Y:S03]  /*0bb0*/  STS.U16 [R99+0xc0], R6 ;  /* 0x0000c00663007388 */ /* 0x008fe60000000400 */
[----:B------:R-:W-:Y:S01]  /*0bc0*/  LEA.HI.SX32 R11, R11, R20, 0x1b ;  /* 0x000000140b0b7211 */ /* 0x000fe200078fdaff */
[----:B------:R0:W-:Y:S03]  /*0bd0*/  STS.U16 [R98+0x100], R13 ;  /* 0x0001000d62007388 */ /* 0x0001e60000000400 */
[----:B------:R-:W-:Y:S01]  /*0be0*/  LEA R90, R11, UR21, 0x1 ;  /* 0x000000150b5a7c11 */ /* 0x000fe2000f8e08ff */
        /* <DEDUP_REMOVED lines=80> */
[----:B------:R-:W-:-:S02]  /*10f0*/  PRMT R19, RZ, 0x7610, R19 ;  /* 0x00007610ff137816 */ /* 0x000fc40000000013 */
[----:B------:R-:W-:-:S03]  /*1100*/  PRMT R20, RZ, 0x7610, R20 ;  /* 0x00007610ff147816 */ /* 0x000fc60000000014 */
[----:B------:R-:W2:Y:S01]  /*1110*/  @!P0 LDG.E.U16 R25, desc[UR28][R2.64] ;  /* 0x0000001c02198981 */ /* 0x000ea2000c1e1500 */
[----:B------:R-:W-:-:S03]  /*1120*/  ISETP.GE.AND P0, PT, R43, UR20, PT ;  /* 0x000000142b007c0c */ /* 0x000fc6000bf06270 */
[----:B------:R-:W3:Y:S01]  /*1130*/  @!P1 LDG.E.U16 R20, desc[UR28][R2.64+0x40] ;  /* 0x0000401c02149981 */ /* 0x000ee2000c1e1500 */
[----:B------:R-:W-:-:S09]  /*1140*/  ISETP.GE.AND P1, PT, R40, UR20, PT ;  /* 0x0000001428007c0c */ /* 0x000fd2000bf26270 */
[----:B------:R-:W4:Y:S01]  /*1150*/  @!P0 LDG.E.U16 R19, desc[UR28][R2.64+0x80] ;  /* 0x0000801c02138981 */ /* 0x000f22000c1e1500 */
[----:B------:R-:W-:Y:S02]  /*1160*/  ISETP.GE.AND P0, PT, R36, UR20, PT ;  /* 0x0000001424007c0c */ /* 0x000fe4000bf06270 */
[----:B------:R-:W-:Y:S01]  /*1170*/  PRMT R21, RZ, 0x7610, R21 ;  /* 0x00007610ff157816 */ /* 0x000fe20000000015 */
[----:B------:R-:W5:Y:S01]  /*1180*/  @!P1 LDG.E.U16 R22, desc[UR28][R2.64+0xc0] ;  /* 0x0000c01c02169981 */ /* 0x000f62000c1e1500 */
[----:B------:R-:W-:-:S09]  /*1190*/  ISETP.GE.AND P1, PT, R30, UR20, PT ;  /* 0x000000141e007c0c */ /* 0x000fd2000bf26270 */
[----:B------:R-:W5:Y:S01]  /*11a0*/  @!P0 LDG.E.U16 R21, desc[UR28][R2.64+0x100] ;  /* 0x0001001c02158981 */ /* 0x000f62000c1e1500 */
[----:B------:R-:W-:Y:S02]  /*11b0*/  ISETP.GE.AND P0, PT, R26, UR20, PT ;  /* 0x000000141a007c0c */ /* 0x000fe4000bf06270 */
[----:B0-----:R-:W-:Y:S01]  /*11c0*/  PRMT R23, RZ, 0x7610, R23 ;  /* 0x00007610ff177816 */ /* 0x001fe20000000017 */
[----:B------:R-:W5:Y:S01]  /*11d0*/  @!P1 LDG.E.U16 R24, desc[UR28][R2.64+0x140] ;  /* 0x0001401c02189981 */ /* 0x000f62000c1e1500 */
[----:B------:R-:W-:-:S09]  /*11e0*/  ISETP.GE.AND P1, PT, R34, UR20, PT ;  /* 0x0000001422007c0c */ /* 0x000fd2000bf26270 */
        /* <DEDUP_REMOVED lines=110> */
.L_x_698:
[----:B------:R-:W-:Y:S05]  /*18d0*/  BSYNC.RECONVERGENT B0 ;  /* 0x0000000000007941 */ /* 0x000fea0003800200 */
.L_x_697:
        /* <DEDUP_REMOVED lines=35> */
.L_x_700:
[----:B------:R-:W-:Y:S05]  /*1b10*/  BSYNC.RECONVERGENT B0 ;  /* 0x0000000000007941 */ /* 0x000fea0003800200 */
.L_x_699:
        /* <DEDUP_REMOVED lines=37> */
.L_x_702:
[----:B------:R-:W-:Y:S05]  /*1d70*/  BSYNC.RECONVERGENT B0 ;  /* 0x0000000000007941 */ /* 0x000fea0003800200 */
.L_x_701:
        /* <DEDUP_REMOVED lines=35> */
.L_x_704:
[----:B------:R-:W-:Y:S05]  /*1fb0*/  BSYNC.RECONVERGENT B0 ;  /* 0x0000000000007941 */ /* 0x000fea0003800200 */
.L_x_703:
        /* <DEDUP_REMOVED lines=37> */
.L_x_706:
[----:B------:R-:W-:Y:S05]  /*2210*/  BSYNC.RECONVERGENT B0 ;  /* 0x0000000000007941 */ /* 0x000fea0003800200 */
.L_x_705:
        /* <DEDUP_REMOVED lines=35> */
.L_x_708:
[----:B------:R-:W-:Y:S05]  /*2450*/  BSYNC.RECONVERGENT B0 ;  /* 0x0000000000007941 */ /* 0x000fea0003800200 */
.L_x_707:
        /* <DEDUP_REMOVED lines=37> */
.L_x_710:
[----:B------:R-:W-:Y:S05]  /*26b0*/  BSYNC.RECONVERGENT B0 ;  /* 0x0000000000007941 */ /* 0x000fea0003800200 */
.L_x_709:
        /* <DEDUP_REMOVED lines=35> */
.L_x_712:
[----:B------:R-:W-:Y:S05]  /*28f0*/  BSYNC.RECONVERGENT B0 ;  /* 0x0000000000007941 */ /* 0x000fea0003800200 */
.L_x_711:
        /* <DEDUP_REMOVED lines=40> */
.L_x_714:
[----:B------:R-:W-:Y:S05]  /*2b80*/  BSYNC.RECONVERGENT B0 ;  /* 0x0000000000007941 */ /* 0x000fea0003800200 */
.L_x_713:
        /* <DEDUP_REMOVED lines=39> */
.L_x_716:
[----:B------:R-:W-:Y:S05]  /*2e00*/  BSYNC.RECONVERGENT B0 ;  /* 0x0000000000007941 */ /* 0x000fea0003800200 */
.L_x_715:
        /* <DEDUP_REMOVED lines=45> */
.L_x_718:
[----:B------:R-:W-:Y:S05]  /*30e0*/  BSYNC.RECONVERGENT B0 ;  /* 0x0000000000007941 */ /* 0x000fea0003800200 */
.L_x_717:
        /* <DEDUP_REMOVED lines=32> */
.L_x_720:
[----:B------:R-:W-:Y:S05]  /*32f0*/  BSYNC.RECONVERGENT B0 ;  /* 0x0000000000007941 */ /* 0x000fea0003800200 */
.L_x_719:
        /* <DEDUP_REMOVED lines=32> */
.L_x_722:
[----:B------:R-:W-:Y:S05]  /*3500*/  BSYNC.RECONVERGENT B0 ;  /* 0x0000000000007941 */ /* 0x000fea0003800200 */
.L_x_721:
        /* <DEDUP_REMOVED lines=32> */
.L_x_724:
[----:B------:R-:W-:Y:S05]  /*3710*/  BSYNC.RECONVERGENT B0 ;  /* 0x0000000000007941 */ /* 0x000fea0003800200 */
.L_x_723:
        /* <DEDUP_REMOVED lines=32> */
.L_x_726:
[----:B------:R-:W-:Y:S05]  /*3920*/  BSYNC.RECONVERGENT B0 ;  /* 0x0000000000007941 */ /* 0x000fea0003800200 */
.L_x_725:
        /* <DEDUP_REMOVED lines=32> */
.L_x_728:
[----:B------:R-:W-:Y:S05]  /*3b30*/  BSYNC.RECONVERGENT B0 ;  /* 0x0000000000007941 */ /* 0x000fea0003800200 */
.L_x_727:
        /* <DEDUP_REMOVED lines=36> */
[----:B------:R-:W3:Y:S01]  /*3d80*/  LDCU.128 UR12, c[0x0][0x440] ;  /* 0x00008800ff0c77ac */ /* 0x000ee20008000c00 */
[----:B------:R-:W-:Y:S01]  /*3d90*/  FMUL.FTZ R28, R9, R66 ;  /* 0x00000042091c7220 */ /* 0x000fe20000410000 */
[----:B------:R-:W-:Y:S01]  /*3da0*/  FMUL.FTZ R27, R27, R64 ;  /* 0x000000401b1b7220 */ /* 0x000fe20000410000 */
[----:B------:R-:W-:Y:S01]  /*3db0*/  FMUL.FTZ R26, R3, R62 ;  /* 0x0000003e031a7220 */ /* 0x000fe20000410000 */
[----:B------:R-:W4:Y:S01]  /*3dc0*/  LDCU.64 UR36, c[0x0][0x450] ;  /* 0x00008a00ff2477ac */ /* 0x000f220008000a00 */
[----:B------:R-:W-:Y:S01]  /*3dd0*/  FMUL.FTZ R25, R25, R60 ;  /* 0x0000003c19197220 */ /* 0x000fe20000410000 */
[----:B------:R-:W-:Y:S01]  /*3de0*/  FMUL.FTZ R24, R19, R58 ;  /* 0x0000003a13187220 */ /* 0x000fe20000410000 */
[----:B------:R-:W-:Y:S01]  /*3df0*/  FMUL.FTZ R23, R5, R56 ;  /* 0x0000003805177220 */ /* 0x000fe20000410000 */
[----:B0-----:R-:W-:Y:S01]  /*3e00*/  UIMAD.WIDE.U32 UR22, UR30, UR24, URZ ;  /* 0x000000181e1672a5 */ /* 0x001fe2000f8e00ff */
[----:B------:R-:W-:Y:S01]  /*3e10*/  FMUL.FTZ R22, R7, R54 ;  /* 0x0000003607167220 */ /* 0x000fe20000410000 */
[----:B------:R-:W0:Y:S02]  /*3e20*/  LDCU.64 UR38, c[0x0][0x3e0] ;  /* 0x00007c00ff2677ac */ /* 0x000e240008000a00 */
[----:B------:R-:W-:-:S02]  /*3e30*/  UIMAD UR32, UR30, UR25, UR23 ;  /* 0x000000191e2072a4 */ /* 0x000fc4000f8e0217 */
[----:B-1----:R-:W-:Y:S02]  /*3e40*/  UIMAD.WIDE.U32 UR24, UR30, UR34, URZ ;  /* 0x000000221e1872a5 */ /* 0x002fe4000f8e00ff */
[----:B--2---:R-:W-:Y:S02]  /*3e50*/  UIMAD.WIDE.U32 UR26, UR30, UR8, URZ ;  /* 0x000000081e1a72a5 */ /* 0x004fe4000f8e00ff */
[----:B---3--:R-:W-:Y:S02]  /*3e60*/  ULEA UR23, UP0, UR22, UR14, 0x3 ;  /* 0x0000000e16177291 */ /* 0x008fe4000f8018ff */
[----:B------:R-:W-:Y:S02]  /*3e70*/  UIMAD UR8, UR30, UR35, UR25 ;  /* 0x000000231e0872a4 */ /* 0x000fe4000f8e0219 */
[----:B----4-:R-:W-:Y:S02]  /*3e80*/  ULEA UR14, UP1, UR24, UR36, 0x3 ;  /* 0x00000024180e7291 */ /* 0x010fe4000f8218ff */
[----:B------:R-:W-:-:S02]  /*3e90*/  ULEA.HI.X UR15, UR22, UR15, UR32, 0x3, UP0 ;  /* 0x0000000f160f7291 */ /* 0x000fc400080f1c20 */
[----:B------:R-:W-:Y:S01]  /*3ea0*/  ULEA.HI.X UR24, UR24, UR37, UR8, 0x3, UP1 ;  /* 0x0000002518187291 */ /* 0x000fe200088f1c08 */
[----:B------:R-:W1:Y:S01]  /*3eb0*/  LDCU.64 UR36, c[0x0][0x3c0] ;  /* 0x00007800ff2477ac */ /* 0x000e620008000a00 */
[----:B------:R-:W-:Y:S02]  /*3ec0*/  UISETP.LT.AND UP0, UPT, UR33, 0x1, UPT ;  /* 0x000000012100788c */ /* 0x000fe4000bf01270 */
[----:B------:R-:W-:Y:S02]  /*3ed0*/  ULEA UR12, UP2, UR26, UR12, 0x3 ;  /* 0x0000000c1a0c7291 */ /* 0x000fe4000f8418ff */
        /* <DEDUP_REMOVED lines=10> */
.L_x_735:
[----:B------:R-:W-:Y:S02]  /*3f80*/  MOV R2, UR12 ;  /* 0x0000000c00027c02 */ /* 0x000fe40008000f00 */
[----:B------:R-:W-:-:S06]  /*3f90*/  MOV R3, UR13 ;  /* 0x0000000d00037c02 */ /* 0x000fcc0008000f00 */
[----:B------:R-:W3:Y:S01]  /*3fa0*/  LDG.E.64 R2, desc[UR28][R2.64] ;  /* 0x0000001c02027981 */ /* 0x000ee2000c1e1b00 */
[----:B------:R-:W-:-:S04]  /*3fb0*/  ISETP.GE.U32.AND P2, PT, R148, UR20, PT ;  /* 0x0000001494007c0c */ /* 0x000fc8000bf46070 */
[----:B------:R-:W-:Y:S01]  /*3fc0*/  FSEL R136, R37, RZ, !P2 ;  /* 0x000000ff25887208 */ /* 0x000fe20005000000 */
[C---:B---3--:R-:W-:Y:S01]  /*3fd0*/  FMUL.FTZ R0, R3.reuse, R84 ;  /* 0x0000005403007220 */ /* 0x048fe20000410000 */
[----:B------:R-:W-:Y:S01]  /*3fe0*/  FMUL.FTZ R5, R2, 1.4426950216293334961 ;  /* 0x3fb8aa3b02057820 */ /* 0x000fe20000410000 */
[C---:B------:R-:W-:Y:S01]  /*3ff0*/  FMUL.FTZ R4, R3.reuse, R82 ;  /* 0x0000005203047220 */ /* 0x040fe20000410000 */
[----:B------:R-:W-:Y:S01]  /*4000*/  FMUL.FTZ R11, R3, R66 ;  /* 0x00000042030b7220 */ /* 0x000fe20000410000 */
[----:B------:R-:W-:Y:S01]  /*4010*/  FMUL.RZ R6, R0, 0.15915493667125701904 ;  /* 0x3e22f98300067820 */ /* 0x000fe2000040c000 */
[C---:B------:R-:W-:Y:S01]  /*4020*/  FMUL.FTZ R0, R5.reuse, R84 ;  /* 0x0000005405007220 */ /* 0x040fe20000410000 */
[----:B------:R-:W-:Y:S01]  /*4030*/  FMUL.RZ R7, R4, 0.15915493667125701904 ;  /* 0x3e22f98304077820 */ /* 0x000fe2000040c000 */
[----:B------:R-:W-:Y:S01]  /*4040*/  FMUL.FTZ R2, R5, R82 ;  /* 0x0000005205027220 */ /* 0x000fe20000410000 */
[----:B------:R-:W0:Y:S01]  /*4050*/  MUFU.SIN R114, R6 ;  /* 0x0000000600727308 */ /* 0x000e220000000400 */
[----:B------:R-:W-:Y:S01]  /*4060*/  FMUL.FTZ R4, R3, R80 ;  /* 0x0000005003047220 */ /* 0x000fe20000410000 */
[C---:B------:R-:W-:Y:S01]  /*4070*/  FMUL.FTZ R111, R5.reuse, R74 ;  /* 0x0000004a056f7220 */ /* 0x040fe20000410000 */
[C---:B------:R-:W-:Y:S01]  /*4080*/  FMUL.FTZ R113, R5.reuse, R76 ;  /* 0x0000004c05717220 */ /* 0x040fe20000410000 */
[C---:B------:R-:W-:Y:S01]  /*4090*/  FMUL.FTZ R115, R5.reuse, R78 ;  /* 0x0000004e05737220 */ /* 0x040fe20000410000 */
[----:B------:R-:W-:Y:S01]  /*40a0*/  FMUL.RZ R8, R4, 0.15915493667125701904 ;  /* 0x3e22f98304087820 */ /* 0x000fe2000040c000 */
[C---:B------:R-:W-:Y:S01]  /*40b0*/  FMUL.FTZ R4, R5.reuse, R80 ;  /* 0x0000005005047220 */ /* 0x040fe20000410000 */
[C---:B------:R-:W-:Y:S01]  /*40c0*/  FMUL.FTZ R12, R5.reuse, R72 ;  /* 0x00000048050c7220 */ /* 0x040fe20000410000 */
[----:B------:R1:W0:Y:S01]  /*40d0*/  MUFU.EX2 R17, R0 ;  /* 0x0000000000117308 */ /* 0x0002220000000800 */
[----:B------:R-:W-:-:S03]  /*40e0*/  FMUL.FTZ R137, R5, R62 ;  /* 0x0000003e05897220 */ /* 0x000fc60000410000 */
[----:B------:R3:W4:Y:S01]  /*40f0*/  MUFU.COS R116, R6 ;  /* 0x0000000600747308 */ /* 0x0007220000000000 */
[----:B-1----:R-:W-:-:S07]  /*4100*/  FMUL.FTZ R0, R3, R78 ;  /* 0x0000004e03007220 */ /* 0x002fce0000410000 */
[----:B------:R1:W5:Y:S01]  /*4110*/  MUFU.EX2 R117, R2 ;  /* 0x0000000200757308 */ /* 0x0003620000000800 */
[----:B---3--:R-:W-:Y:S01]  /*4120*/  FMUL.RZ R6, R0, 0.15915493667125701904 ;  /* 0x3e22f98300067820 */ /* 0x008fe2000040c000 */
[----:B------:R-:W-:Y:S01]  /*4130*/  FMUL.FTZ R0, R3, R76 ;  /* 0x0000004c03007220 */ /* 0x000fe20000410000 */
[----:B0-----:R-:W-:Y:S01]  /*4140*/  FMUL.FTZ R114, R17, R114 ;  /* 0x0000007211727220 */ /* 0x001fe20000410000 */
[----:B------:R0:W3:Y:S04]  /*4150*/  MUFU.EX2 R119, R4 ;  /* 0x0000000400777308 */ /* 0x0000e80000000800 */
[----:B------:R-:W5:Y:S01]  /*4160*/  MUFU.COS R120, R7 ;  /* 0x0000000700787308 */ /* 0x000f620000000000 */
[----:B-1----:R-:W-:Y:S01]  /*4170*/  FMUL.RZ R2, R0, 0.15915493667125701904 ;  /* 0x3e22f98300027820 */ /* 0x002fe2000040c000 */
[----:B------:R-:W-:Y:S01]  /*4180*/  FMUL.FTZ R0, R3, R74 ;  /* 0x0000004a03007220 */ /* 0x000fe20000410000 */
[----:B----4-:R-:W-:Y:S01]  /*4190*/  FMUL.FTZ R116, R17, R116 ;  /* 0x0000007411747220 */ /* 0x010fe20000410000 */
[C---:B------:R-:W-:Y:S01]  /*41a0*/  FMUL.FTZ R17, R3.reuse, R64 ;  /* 0x0000004003117220 */ /* 0x040fe20000410000 */
[----:B------:R-:W-:Y:S01]  /*41b0*/  FSEL R135, R114, RZ, !P2 ;  /* 0x000000ff72877208 */ /* 0x000fe20005000000 */
[----:B0-----:R-:W-:Y:S01]  /*41c0*/  FMUL.RZ R4, R0, 0.15915493667125701904 ;  /* 0x3e22f98300047820 */ /* 0x001fe2000040c000 */
[C---:B------:R-:W-:Y:S01]  /*41d0*/  FMUL.FTZ R0, R3.reuse, R72 ;  /* 0x0000004803007220 */ /* 0x040fe20000410000 */
[----:B------:R-:W3:Y:S01]  /*41e0*/  MUFU.COS R122, R8 ;  /* 0x00000008007a7308 */ /* 0x000ee20000000000 */
[----:B------:R-:W-:Y:S01]  /*41f0*/  FSEL R134, R116, 1, !P2 ;  /* 0x3f80000074867808 */ /* 0x000fe20005000000 */
[----:B------:R-:W-:Y:S01]  /*4200*/  FMUL.FTZ R116, R3, R62 ;  /* 0x0000003e03747220 */ /* 0x000fe20000410000 */
[----:B------:R-:W-:-:S03]  /*4210*/  IADD3 R114, PT, PT, R148, 0x9, RZ ;  /* 0x0000000994727810 */ /* 0x000fc60007ffe0ff */
[----:B------:R-:W-:Y:S02]  /*4220*/  FMUL.RZ R116, R116, 0.15915493667125701904 ;  /* 0x3e22f98374747820 */ /* 0x000fe4000040c000 */
[----:B------:R-:W-:Y:S01]  /*4230*/  MUFU.SIN R112, R6 ;  /* 0x0000000600707308 */ /* 0x000fe20000000400 */
[----:B-----5:R-:W-:-:S07]  /*4240*/  FMUL.FTZ R120, R117, R120 ;  /* 0x0000007875787220 */ /* 0x020fce0000410000 */
[----:B------:R0:W-:Y:S01]  /*4250*/  MUFU.COS R14, R6 ;  /* 0x00000006000e7308 */ /* 0x0001e20000000000 */
[----:B---3--:R-:W-:-:S07]  /*4260*/  FMUL.FTZ R122, R119, R122 ;  /* 0x0000007a777a7220 */ /* 0x008fce0000410000 */
[----:B------:R1:W3:Y:S01]  /*4270*/  MUFU.SIN R10, R8 ;  /* 0x00000008000a7308 */ /* 0x0002e20000000400 */
[----:B0-----:R-:W-:Y:S01]  /*4280*/  FMUL.RZ R6, R0, 0.15915493667125701904 ;  /* 0x3e22f98300067820 */ /* 0x001fe2000040c000 */
[----:B------:R-:W-:-:S04]  /*4290*/  FMUL.FTZ R0, R3, R70 ;  /* 0x0000004603007220 */ /* 0x000fc80000410000 */
[----:B------:R-:W-:Y:S01]  /*42a0*/  FMUL.RZ R121, R0, 0.15915493667125701904 ;  /* 0x3e22f98300797820 */ /* 0x000fe2000040c000 */
[----:B------:R-:W-:Y:S01]  /*42b0*/  FMUL.FTZ R0, R3, R68 ;  /* 0x0000004403007220 */ /* 0x000fe20000410000 */
[----:B------:R-:W-:Y:S01]  /*42c0*/  MUFU.SIN R18, R4 ;  /* 0x0000000400127308 */ /* 0x000fe20000000400 */
[C---:B-1----:R-:W-:Y:S02]  /*42d0*/  FMUL.FTZ R8, R5.reuse, R70 ;  /* 0x0000004605087220 */ /* 0x042fe40000410000 */
[----:B------:R-:W-:Y:S01]  /*42e0*/  FMUL.RZ R123, R0, 0.15915493667125701904 ;  /* 0x3e22f983007b7820 */ /* 0x000fe2000040c000 */
[----:B------:R-:W-:-:S04]  /*42f0*/  FMUL.FTZ R0, R5, R68 ;  /* 0x0000004405007220 */ /* 0x000fc80000410000 */
[----:B------:R0:W-:Y:S01]  /*4300*/  MUFU.COS R16, R4 ;  /* 0x0000000400107308 */ /* 0x0001e20000000000 */
[----:B---3--:R-:W-:-:S07]  /*4310*/  FMUL.FTZ R129, R119, R10 ;  /* 0x0000000a77817220 */ /* 0x008fce0000410000 */
[----:B------:R-:W-:Y:S01]  /*4320*/  MUFU.SIN R20, R2 ;  /* 0x0000000200147308 */ /* 0x000fe20000000400 */
[----:B0-----:R-:W-:-:S04]  /*4330*/  IADD3 R4, PT, PT, R148, 0x2, RZ ;  /* 0x0000000294047810 */ /* 0x001fc80007ffe0ff */
[----:B------:R-:W-:-:S03]  /*4340*/  ISETP.GE.U32.AND P4, PT, R4, UR20, PT ;  /* 0x0000001404007c0c */ /* 0x000fc6000bf86070 */
[----:B------:R0:W-:Y:S01]  /*4350*/  MUFU.COS R110, R2 ;  /* 0x00000002006e7308 */ /* 0x0001e20000000000 */
[----:B------:R-:W-:Y:S02]  /*4360*/  FSEL R128, R122, 1, !P4 ;  /* 0x3f8000007a807808 */ /* 0x000fe40006000000 */
[----:B------:R-:W-:Y:S02]  /*4370*/  FSEL R130, R35, RZ, !P4 ;  /* 0x000000ff23827208 */ /* 0x000fe40006000000 */
[----:B------:R-:W-:Y:S02]  /*4380*/  FSEL R129, R129, RZ, !P4 ;  /* 0x000000ff81817208 */ /* 0x000fe40006000000 */
[----:B------:R-:W-:Y:S01]  /*4390*/  ISETP.GE.U32.AND P4, PT, R114, UR20, PT ;  /* 0x0000001472007c0c */ /* 0x000fe2000bf86070 */
[----:B------:R-:W1:Y:S01]  /*43a0*/  MUFU.SIN R118, R7 ;  /* 0x0000000700767308 */ /* 0x000e620000000400 */
[----:B0-----:R-:W-:-:S04]  /*43b0*/  IADD3 R2, PT, PT, R148, 0x3, RZ ;  /* 0x0000000394027810 */ /* 0x001fc80007ffe0ff */
[----:B------:R-:W-:Y:S02]  /*43c0*/  ISETP.GE.U32.AND P5, PT, R2, UR20, PT ;  /* 0x0000001402007c0c */ /* 0x000fe4000bfa6070 */
[----:B------:R-:W-:Y:S01]  /*43d0*/  IADD3 R2, PT, PT, R148, 0x6, RZ ;  /* 0x0000000694027810 */ /* 0x000fe20007ffe0ff */
[----:B------:R-:W0:Y:S01]  /*43e0*/  MUFU.EX2 R111, R111 ;  /* 0x0000006f006f7308 */ /* 0x000e220000000800 */
[----:B------:R-:W-:Y:S02]  /*43f0*/  FSEL R127, R34, RZ, !P5 ;  /* 0x000000ff227f7208 */ /* 0x000fe40006800000 */
[----:B------:R-:W-:Y:S01]  /*4400*/  ISETP.GE.U32.AND P1, PT, R2, UR20, PT ;  /* 0x0000001402007c0c */ /* 0x000fe2000bf26070 */
[----:B------:R-:W3:Y:S01]  /*4410*/  MUFU.EX2 R113, R113 ;  /* 0x0000007100717308 */ /* 0x000ee20000000800 */
[----:B------:R-:W-:-:S03]  /*4420*/  IADD3 R2, PT, PT, R148, 0x7, RZ ;  /* 0x0000000794027810 */ /* 0x000fc60007ffe0ff */
[----:B------:R-:W-:Y:S01]  /*4430*/  MUFU.SIN R19, R6 ;  /* 0x0000000600137308 */ /* 0x000fe20000000400 */
[----:B------:R-:W-:Y:S01]  /*4440*/  ISETP.GE.U32.AND P2, PT, R2, UR20, PT ;  /* 0x0000001402007c0c */ /* 0x000fe2000bf46070 */
[----:B-1----:R-:W-:Y:S01]  /*4450*/  FMUL.FTZ R118, R117, R118 ;  /* 0x0000007675767220 */ /* 0x002fe20000410000 */
[----:B0-----:R-:W-:-:S05]  /*4460*/  FMUL.FTZ R119, R111, R16 ;  /* 0x000000106f777220 */ /* 0x001fca0000410000 */
[----:B------:R0:W1:Y:S01]  /*4470*/  MUFU.COS R21, R6 ;  /* 0x0000000600157308 */ /* 0x0000620000000000 */
[----:B---3--:R-:W-:Y:S01]  /*4480*/  FMUL.FTZ R122, R113, R110 ;  /* 0x0000006e717a7220 */ /* 0x008fe20000410000 */
[----:B------:R-:W-:-:S06]  /*4490*/  IADD3 R110, PT, PT, R148, 0xb, RZ ;  /* 0x0000000b946e7810 */ /* 0x000fcc0007ffe0ff */
[----:B------:R-:W3:Y:S01]  /*44a0*/  MUFU.EX2 R115, R115 ;  /* 0x0000007300737308 */ /* 0x000ee20000000800 */
[----:B0-----:R-:W-:-:S03]  /*44b0*/  IADD3 R6, PT, PT, R148, 0x1, RZ ;  /* 0x0000000194067810 */ /* 0x001fc60007ffe0ff */
[----:B------:R-:W1:Y:S01]  /*44c0*/  MUFU.EX2 R12, R12 ;  /* 0x0000000c000c7308 */ /* 0x000e620000000800 */
[----:B------:R-:W-:Y:S02]  /*44d0*/  ISETP.GE.U32.AND P3, PT, R6, UR20, PT ;  /* 0x0000001406007c0c */ /* 0x000fe4000bf66070 */
[----:B------:R-:W-:Y:S01]  /*44e0*/  IADD3 R6, PT, PT, R148, 0x5, RZ ;  /* 0x0000000594067810 */ /* 0x000fe20007ffe0ff */
[----:B------:R-:W0:Y:S01]  /*44f0*/  MUFU.SIN R15, R121 ;  /* 0x00000079000f7308 */ /* 0x000e220000000400 */
[----:B------:R-:W-:Y:S01]  /*4500*/  FSEL R131, R120, 1, !P3 ;  /* 0x3f80000078837808 */ /* 0x000fe20005800000 */
[----:B------:R-:W-:Y:S01]  /*4510*/  FMUL.FTZ R120, R111, R18 ;  /* 0x000000126f787220 */ /* 0x000fe20000410000 */
[----:B------:R-:W-:Y:S02]  /*4520*/  ISETP.GE.U32.AND P0, PT, R6, UR20, PT ;  /* 0x0000001406007c0c */ /* 0x000fe4000bf06070 */
[C---:B------:R-:W-:Y:S01]  /*4530*/  IADD3 R18, PT, PT, R148.reuse, 0xc, RZ ;  /* 0x0000000c94127810 */ /* 0x040fe20007ffe0ff */
[C---:B---3--:R-:W-:Y:S01]  /*4540*/  FMUL.FTZ R126, R115.reuse, R112 ;  /* 0x00000070737e7220 */ /* 0x048fe20000410000 */
[----:B------:R-:W-:Y:S01]  /*4550*/  FMUL.FTZ R125, R115, R14 ;  /* 0x0000000e737d7220 */ /* 0x000fe20000410000 */
[----:B------:R-:W3:Y:S01]  /*4560*/  MUFU.SIN R9, R123 ;  /* 0x0000007b00097308 */ /* 0x000ee20000000400 */
[----:B------:R-:W-:Y:S01]  /*4570*/  IADD3 R112, PT, PT, R148, 0xa, RZ ;  /* 0x0000000a94707810 */ /* 0x000fe20007ffe0ff */
[----:B-1----:R-:W-:Y:S01]  /*4580*/  FMUL.FTZ R21, R12, R21 ;  /* 0x000000150c157220 */ /* 0x002fe20000410000 */
[----:B------:R-:W-:Y:S01]  /*4590*/  FSEL R120, R120, RZ, !P0 ;  /* 0x000000ff78787208 */ /* 0x000fe20004000000 */
[----:B------:R-:W-:Y:S01]  /*45a0*/  FMUL.FTZ R117, R12, R19 ;  /* 0x000000130c757220 */ /* 0x000fe20000410000 */
[----:B------:R-:W-:Y:S01]  /*45b0*/  FSEL R119, R119, 1, !P0 ;  /* 0x3f80000077777808 */ /* 0x000fe20004000000 */
[----:B------:R-:W-:Y:S01]  /*45c0*/  FMUL.FTZ R19, R5, R60 ;  /* 0x0000003c05137220 */ /* 0x000fe20000410000 */
[----:B------:R-:W-:Y:S01]  /*45d0*/  FSEL R126, R126, RZ, !P5 ;  /* 0x000000ff7e7e7208 */ /* 0x000fe20006800000 */
[----:B------:R1:W-:Y:S01]  /*45e0*/  MUFU.COS R7, R123 ;  /* 0x0000007b00077308 */ /* 0x0003e20000000000 */
[----:B------:R-:W-:-:S02]  /*45f0*/  FSEL R125, R125, 1, !P5 ;  /* 0x3f8000007d7d7808 */ /* 0x000fc40006800000 */
[----:B------:R-:W-:Y:S01]  /*4600*/  ISETP.GE.U32.AND P5, PT, R112, UR20, PT ;  /* 0x0000001470007c0c */ /* 0x000fe2000bfa6070 */
[----:B------:R-:W-:Y:S01]  /*4610*/  FMUL.FTZ R112, R3, R60 ;  /* 0x0000003c03707220 */ /* 0x000fe20000410000 */
[----:B------:R-:W-:Y:S02]  /*4620*/  FSEL R132, R118, RZ, !P3 ;  /* 0x000000ff76847208 */ /* 0x000fe40005800000 */
[----:B------:R-:W-:Y:S01]  /*4630*/  FSEL R118, R31, RZ, !P1 ;  /* 0x000000ff1f767208 */ /* 0x000fe20004800000 */
[----:B------:R4:W5:Y:S01]  /*4640*/  MUFU.COS R13, R121 ;  /* 0x00000079000d7308 */ /* 0x0009620000000000 */
[----:B-1----:R-:W-:Y:S01]  /*4650*/  FMUL.RZ R123, R17, 0.15915493667125701904 ;  /* 0x3e22f983117b7820 */ /* 0x002fe2000040c000 */
[----:B------:R-:W-:Y:S01]  /*4660*/  IADD3 R17, PT, PT, R148, 0x8, RZ ;  /* 0x0000000894117810 */ /* 0x000fe20007ffe0ff */
[----:B------:R-:W-:Y:S01]  /*4670*/  FMUL.RZ R112, R112, 0.15915493667125701904 ;  /* 0x3e22f98370707820 */ /* 0x000fe2000040c000 */
[----:B------:R-:W-:Y:S02]  /*4680*/  FSEL R117, R117, RZ, !P1 ;  /* 0x000000ff75757208 */ /* 0x000fe40004800000 */
[----:B------:R-:W-:-:S02]  /*4690*/  FSEL R133, R36, RZ, !P3 ;  /* 0x000000ff24857208 */ /* 0x000fc40005800000 */
[----:B------:R-:W0:Y:S01]  /*46a0*/  MUFU.EX2 R8, R8 ;  /* 0x0000000800087308 */ /* 0x000e220000000800 */
[----:B----4-:R-:W-:Y:S01]  /*46b0*/  FMUL.RZ R121, R11, 0.15915493667125701904 ;  /* 0x3e22f9830b797820 */ /* 0x010fe2000040c000 */
[----:B------:R-:W-:Y:S02]  /*46c0*/  IADD3 R11, PT, PT, R148, 0x4, RZ ;  /* 0x00000004940b7810 */ /* 0x000fe40007ffe0ff */
[----:B------:R-:W3:Y:S01]  /*46d0*/  MUFU.EX2 R0, R0 ;  /* 0x0000000000007308 */ /* 0x000ee20000000800 */
[----:B------:R-:W-:Y:S01]  /*46e0*/  ISETP.GE.U32.AND P3, PT, R17, UR20, PT ;  /* 0x0000001411007c0c */ /* 0x000fe2000bf66070 */
[----:B------:R-:W-:Y:S01]  /*46f0*/  FMUL.FTZ R17, R5, R64 ;  /* 0x0000004005117220 */ /* 0x000fe20000410000 */
[----:B------:R-:W-:Y:S01]  /*4700*/  ISETP.GE.U32.AND P6, PT, R11, UR20, PT ;  /* 0x000000140b007c0c */ /* 0x000fe2000bfc6070 */
[----:B------:R-:W-:Y:S01]  /*4710*/  MUFU.SIN R2, R123 ;  /* 0x0000007b00027308 */ /* 0x000fe20000000400 */
[----:B------:R-:W-:Y:S01]  /*4720*/  FMUL.FTZ R11, R5, R66 ;  /* 0x00000042050b7220 */ /* 0x000fe20000410000 */
[----:B------:R-:W-:-:S02]  /*4730*/  FSEL R115, R30, RZ, !P2 ;  /* 0x000000ff1e737208 */ /* 0x000fc40005000000 */
[----:B------:R-:W-:Y:S02]  /*4740*/  FSEL R124, R33, RZ, !P6 ;  /* 0x000000ff217c7208 */ /* 0x000fe40007000000 */
[----:B------:R-:W-:Y:S01]  /*4750*/  FSEL R122, R122, 1, !P6 ;  /* 0x3f8000007a7a7808 */ /* 0x000fe20007000000 */
[----:B0-----:R-:W-:Y:S01]  /*4760*/  FMUL.FTZ R15, R8, R15 ;  /* 0x0000000f080f7220 */ /* 0x001fe20000410000 */
[----:B------:R0:W-:Y:S01]  /*4770*/  MUFU.COS R10, R123 ;  /* 0x0000007b000a7308 */ /* 0x0001e20000000000 */
[----:B---3--:R-:W-:-:S03]  /*4780*/  FMUL.FTZ R9, R0, R9 ;  /* 0x0000000900097220 */ /* 0x008fc60000410000 */
[----:B------:R-:W-:Y:S01]  /*4790*/  FSEL R114, R15, RZ, !P2 ;  /* 0x000000ff0f727208 */ /* 0x000fe20005000000 */
[----:B------:R-:W-:Y:S01]  /*47a0*/  FMUL.FTZ R15, R3, R56 ;  /* 0x00000038030f7220 */ /* 0x000fe20000410000 */
[----:B------:R-:W-:Y:S02]  /*47b0*/  FSEL R111, R9, RZ, !P3 ;  /* 0x000000ff096f7208 */ /* 0x000fe40005800000 */
[----:B------:R-:W-:Y:S01]  /*47c0*/  MUFU.SIN R4, R121 ;  /* 0x0000007900047308 */ /* 0x000fe20000000400 */
[----:B0-----:R-:W-:Y:S01]  /*47d0*/  FMUL.FTZ R123, R113, R20 ;  /* 0x00000014717b7220 */ /* 0x001fe20000410000 */
[----:B-----5:R-:W-:Y:S01]  /*47e0*/  FMUL.FTZ R113, R8, R13 ;  /* 0x0000000d08717220 */ /* 0x020fe20000410000 */
[----:B------:R-:W-:Y:S01]  /*47f0*/  IADD3 R13, PT, PT, R148, 0xe, RZ ;  /* 0x0000000e940d7810 */ /* 0x000fe20007ffe0ff */
[----:B------:R-:W-:Y:S02]  /*4800*/  FMUL.RZ R139, R15, 0.15915493667125701904 ;  /* 0x3e22f9830f8b7820 */ /* 0x000fe4000040c000 */
[----:B------:R-:W-:-:S02]  /*4810*/  FSEL R123, R123, RZ, !P6 ;  /* 0x000000ff7b7b7208 */ /* 0x000fc40007000000 */
[----:B------:R0:W1:Y:S01]  /*4820*/  MUFU.COS R6, R121 ;  /* 0x0000007900067308 */ /* 0x0000620000000000 */
[----:B------:R-:W-:Y:S01]  /*4830*/  ISETP.GE.U32.AND P6, PT, R110, UR20, PT ;  /* 0x000000146e007c0c */ /* 0x000fe2000bfc6070 */
[----:B------:R-:W-:Y:S01]  /*4840*/  FMUL.FTZ R110, R3, R58 ;  /* 0x0000003a036e7220 */ /* 0x000fe20000410000 */
[----:B------:R-:W-:Y:S01]  /*4850*/  FSEL R113, R113, 1, !P2 ;  /* 0x3f80000071717808 */ /* 0x000fe20005000000 */
[----:B------:R-:W-:Y:S01]  /*4860*/  FMUL.FTZ R3, R3, R54 ;  /* 0x0000003603037220 */ /* 0x000fe20000410000 */
[----:B------:R-:W-:Y:S01]  /*4870*/  ISETP.GE.U32.AND P2, PT, R13, UR20, PT ;  /* 0x000000140d007c0c */ /* 0x000fe2000bf46070 */
[----:B------:R-:W-:Y:S02]  /*4880*/  FMUL.FTZ R13, R5, R56 ;  /* 0x00000038050d7220 */ /* 0x000fe40000410000 */
[----:B------:R-:W-:Y:S01]  /*4890*/  MUFU.SIN R14, R116 ;  /* 0x00000074000e7308 */ /* 0x000fe20000000400 */
[----:B0-----:R-:W-:Y:S02]  /*48a0*/  FSEL R121, R32, RZ, !P0 ;  /* 0x000000ff20797208 */ /* 0x001fe40004000000 */
[----:B------:R-:W-:-:S02]  /*48b0*/  ISETP.GE.U32.AND P0, PT, R18, UR20, PT ;  /* 0x0000001412007c0c */ /* 0x000fc4000bf06070 */
[----:B------:R-:W-:-:S03]  /*48c0*/  IADD3 R18, PT, PT, R148, 0xd, RZ ;  /* 0x0000000d94127810 */ /* 0x000fc60007ffe0ff */
[----:B------:R0:W-:Y:S08]  /*48d0*/  MUFU.COS R20, R116 ;  /* 0x0000007400147308 */ /* 0x0001f00000000000 */
[----:B------:R-:W1:Y:S01]  /*48e0*/  MUFU.EX2 R11, R11 ;  /* 0x0000000b000b7308 */ /* 0x000e620000000800 */
[----:B0-----:R-:W-:Y:S01]  /*48f0*/  FSEL R116, R21, 1, !P1 ;  /* 0x3f80000015747808 */ /* 0x001fe20004800000 */
[----:B------:R-:W-:Y:S01]  /*4900*/  FMUL.FTZ R21, RZ, R132 ;  /* 0x00000084ff157220 */ /* 0x000fe20000410000 */
[----:B------:R-:W-:Y:S01]  /*4910*/  ISETP.GE.U32.AND P1, PT, R18, UR20, PT ;  /* 0x0000001412007c0c */ /* 0x000fe2000bf26070 */
[----:B------:R-:W-:Y:S01]  /*4920*/  FMUL.RZ R18, R110, 0.15915493667125701904 ;  /* 0x3e22f9836e127820 */ /* 0x000fe2000040c000 */
[----:B------:R-:W-:Y:S01]  /*4930*/  FMUL.FTZ R110, R0, R7 ;  /* 0x00000007006e7220 */ /* 0x000fe20000410000 */
[----:B------:R-:W-:Y:S01]  /*4940*/  IADD3 R0, PT, PT, R148, 0xf, RZ ;  /* 0x0000000f94007810 */ /* 0x000fe20007ffe0ff */
[----:B------:R-:W-:Y:S01]  /*4950*/  MUFU.SIN R16, R112 ;  /* 0x0000007000107308 */ /* 0x000fe20000000400 */
[C---:B------:R-:W-:Y:S01]  /*4960*/  FMUL.FTZ R7, R5.reuse, R58 ;  /* 0x0000003a05077220 */ /* 0x040fe20000410000 */
[----:B------:R-:W-:Y:S01]  /*4970*/  FMUL.FTZ R5, R5, R54 ;  /* 0x0000003605057220 */ /* 0x000fe20000410000 */
[----:B------:R-:W-:Y:S01]  /*4980*/  FSEL R110, R110, 1, !P3 ;  /* 0x3f8000006e6e7808 */ /* 0x000fe20005800000 */
[----:B-1----:R-:W-:-:S04]  /*4990*/  FMUL.FTZ R6, R11, R6 ;  /* 0x000000060b067220 */ /* 0x002fc80000410000 */
[----:B------:R0:W-:Y:S01]  /*49a0*/  MUFU.COS R12, R112 ;  /* 0x00000070000c7308 */ /* 0x0001e20000000000 */
[----:B------:R-:W-:-:S07]  /*49b0*/  FMUL.FTZ R4, R11, R4 ;  /* 0x000000040b047220 */ /* 0x000fce0000410000 */
[----:B------:R-:W-:Y:S01]  /*49c0*/  MUFU.SIN R8, R18 ;  /* 0x0000001200087308 */ /* 0x000fe20000000400 */
[----:B0-----:R-:W-:Y:S02]  /*49d0*/  FSEL R112, R29, RZ, !P3 ;  /* 0x000000ff1d707208 */ /* 0x001fe40005800000 */
[----:B------:R-:W-:Y:S01]  /*49e0*/  ISETP.GE.U32.AND P3, PT, R0, UR20, PT ;  /* 0x0000001400007c0c */ /* 0x000fe2000bf66070 */
[----:B------:R-:W-:-:S04]  /*49f0*/  FMUL.FTZ R0, R136, R132 ;  /* 0x0000008488007220 */ /* 0x000fc80000410000 */
[----:B------:R0:W1:Y:S01]  /*4a00*/  MUFU.COS R143, R18 ;  /* 0x00000012008f7308 */ /* 0x0000620000000000 */
[----:B------:R-:W-:-:S04]  /*4a10*/  FFMA.FTZ R15, RZ, R131, R0 ;  /* 0x00000083ff0f7223 */ /* 0x000fc80000010000 */
[----:B------:R-:W-:-:S03]  /*4a20*/  FADD.FTZ R15, RZ, R15 ;  /* 0x0000000fff0f7221 */ /* 0x000fc60000010000 */
[----:B------:R-:W3:Y:S01]  /*4a30*/  MUFU.EX2 R17, R17 ;  /* 0x0000001100117308 */ /* 0x000ee20000000800 */
[----:B0-----:R-:W-:Y:S01]  /*4a40*/  FFMA.FTZ R18, R136, R131, -R21 ;  /* 0x0000008388127223 */ /* 0x001fe20000010815 */
[----:B------:R-:W-:Y:S01]  /*4a50*/  FMUL.FTZ R11, R129, R15 ;  /* 0x0000000f810b7220 */ /* 0x000fe20000410000 */
[----:B------:R-:W-:Y:S01]  /*4a60*/  MOV R21, UR24 ;  /* 0x0000001800157c02 */ /* 0x000fe20008000f00 */
[----:B------:R0:W-:Y:S01]  /*4a70*/  MUFU.EX2 R9, R13 ;  /* 0x0000000d00097308 */ /* 0x0001e20000000800 */
[----:B------:R-:W-:-:S03]  /*4a80*/  FADD.FTZ R18, R133, R18 ;  /* 0x0000001285127221 */ /* 0x000fc60000010000 */
[----:B------:R-:W1:Y:S01]  /*4a90*/  MUFU.EX2 R7, R7 ;  /* 0x0000000700077308 */ /* 0x000e620000000800 */
[----:B------:R-:W-:-:S03]  /*4aa0*/  FFMA.FTZ R11, R128, R18, -R11 ;  /* 0x00000012800b7223 */ /* 0x000fc6000001080b */
[----:B------:R-:W4:Y:S01]  /*4ab0*/  MUFU.SIN R0, R139 ;  /* 0x0000008b00007308 */ /* 0x000f220000000400 */
[----:B0-----:R-:W-:Y:S01]  /*4ac0*/  FMUL.FTZ R13, R129, R18 ;  /* 0x00000012810d7220 */ /* 0x001fe20000410000 */
[----:B------:R-:W-:Y:S01]  /*4ad0*/  FADD.FTZ R11, R130, R11 ;  /* 0x0000000b820b7221 */ /* 0x000fe20000010000 */
[----:B---3--:R-:W-:-:S05]  /*4ae0*/  FMUL.FTZ R155, R17, R2 ;  /* 0x00000002119b7220 */ /* 0x008fca0000410000 */
[----:B------:R-:W0:Y:S01]  /*4af0*/  MUFU.EX2 R137, R137 ;  /* 0x0000008900897308 */ /* 0x000e220000000800 */
[----:B------:R-:W-:Y:S01]  /*4b00*/  FFMA.FTZ R13, R128, R15, R13 ;  /* 0x0000000f800d7223 */ /* 0x000fe2000001000d */
[C---:B------:R-:W-:Y:S01]  /*4b10*/  FMUL.FTZ R18, R126.reuse, R11 ;  /* 0x0000000b7e127220 */ /* 0x040fe20000410000 */
[----:B------:R-:W-:Y:S01]  /*4b20*/  FMUL.RZ R15, R3, 0.15915493667125701904 ;  /* 0x3e22f983030f7820 */ /* 0x000fe2000040c000 */
[C---:B-1----:R-:W-:Y:S01]  /*4b30*/  FMUL.FTZ R143, R7.reuse, R143 ;  /* 0x0000008f078f7220 */ /* 0x042fe20000410000 */
[----:B------:R-:W-:Y:S01]  /*4b40*/  FADD.FTZ R13, RZ, R13 ;  /* 0x0000000dff0d7221 */ /* 0x000fe20000010000 */
[----:B------:R-:W-:Y:S01]  /*4b50*/  FMUL.FTZ R8, R7, R8 ;  /* 0x0000000807087220 */ /* 0x000fe20000410000 */
[----:B------:R-:W1:Y:S08]  /*4b60*/  MUFU.SIN R138, R15 ;  /* 0x0000000f008a7308 */ /* 0x000e700000000400 */
[----:B------:R-:W1:Y:S01]  /*4b70*/  MUFU.EX2 R5, R5 ;  /* 0x0000000500057308 */ /* 0x000e620000000800 */
[-C--:B------:R-:W-:Y:S01]  /*4b80*/  FMUL.FTZ R2, R126, R13.reuse ;  /* 0x0000000d7e027220 */ /* 0x080fe20000410000 */
[----:B------:R-:W-:Y:S01]  /*4b90*/  FFMA.FTZ R13, R125, R13, R18 ;  /* 0x0000000d7d0d7223 */ /* 0x000fe20000010012 */
[----:B----4-:R-:W-:Y:S01]  /*4ba0*/  FMUL.FTZ R141, R9, R0 ;  /* 0x00000000098d7220 */ /* 0x010fe20000410000 */
[----:B------:R-:W3:Y:S01]  /*4bb0*/  MUFU.COS R18, R15 ;  /* 0x0000000f00127308 */ /* 0x000ee20000000000 */
[----:B------:R-:W-:Y:S01]  /*4bc0*/  FFMA.FTZ R2, R125, R11, -R2 ;  /* 0x0000000b7d027223 */ /* 0x000fe20000010802 */
[----:B------:R-:W-:Y:S01]  /*4bd0*/  FADD.FTZ R13, RZ, R13 ;  /* 0x0000000dff0d7221 */ /* 0x000fe20000010000 */
[C---:B0-----:R-:W-:Y:S01]  /*4be0*/  FMUL.FTZ R151, R137.reuse, R20 ;  /* 0x0000001489977220 */ /* 0x041fe20000410000 */
[----:B------:R-:W-:Y:S01]  /*4bf0*/  FMUL.FTZ R14, R137, R14 ;  /* 0x0000000e890e7220 */ /* 0x000fe20000410000 */
[----:B------:R-:W-:Y:S01]  /*4c00*/  FADD.FTZ R2, R127, R2 ;  /* 0x000000027f027221 */ /* 0x000fe20000010000 */
[CC--:B------:R-:W-:Y:S01]  /*4c10*/  FMUL.FTZ R3, R123.reuse, R13.reuse ;  /* 0x0000000d7b037220 */ /* 0x0c0fe20000410000 */
[----:B------:R-:W-:Y:S01]  /*4c20*/  MOV R20, UR14 ;  /* 0x0000000e00147c02 */ /* 0x000fe20008000f00 */
[----:B------:R-:W0:Y:S01]  /*4c30*/  MUFU.COS R140, R139 ;  /* 0x0000008b008c7308 */ /* 0x000e220000000000 */
[----:B------:R-:W-:Y:S01]  /*4c40*/  FMUL.FTZ R7, R123, R2 ;  /* 0x000000027b077220 */ /* 0x000fe20000410000 */
[----:B-1----:R-:W-:Y:S01]  /*4c50*/  FMUL.FTZ R138, R5, R138 ;  /* 0x0000008a058a7220 */ /* 0x002fe20000410000 */
[----:B------:R-:W-:Y:S01]  /*4c60*/  FSEL R157, R4, RZ, !P4 ;  /* 0x000000ff049d7208 */ /* 0x000fe20006000000 */
[----:B------:R-:W-:Y:S01]  /*4c70*/  FMUL.FTZ R10, R17, R10 ;  /* 0x0000000a110a7220 */ /* 0x000fe20000410000 */
[C---:B------:R-:W-:Y:S01]  /*4c80*/  FFMA.FTZ R13, R122.reuse, R13, R7 ;  /* 0x0000000d7a0d7223 */ /* 0x040fe20000010007 */
[----:B------:R-:W-:Y:S01]  /*4c90*/  FFMA.FTZ R7, R122, R2, -R3 ;  /* 0x000000027a077223 */ /* 0x000fe20000010803 */
[----:B------:R-:W-:Y:S01]  /*4ca0*/  MOV R2, UR23 ;  /* 0x0000001700027c02 */ /* 0x000fe20008000f00 */
[----:B------:R-:W4:Y:S01]  /*4cb0*/  LDG.E.64 R20, desc[UR28][R20.64] ;  /* 0x0000001c14147981 */ /* 0x000f22000c1e1b00 */
[----:B------:R-:W-:Y:S01]  /*4cc0*/  FADD.FTZ R13, RZ, R13 ;  /* 0x0000000dff0d7221 */ /* 0x000fe20000010000 */
[----:B------:R-:W-:Y:S01]  /*4cd0*/  FADD.FTZ R7, R124, R7 ;  /* 0x000000077c077221 */ /* 0x000fe20000010000 */
[----:B------:R-:W-:Y:S01]  /*4ce0*/  MOV R3, UR15 ;  /* 0x0000000f00037c02 */ /* 0x000fe20008000f00 */
[----:B---3--:R-:W-:Y:S01]  /*4cf0*/  FMUL.FTZ R137, R5, R18 ;  /* 0x0000001205897220 */ /* 0x008fe20000410000 */
[C---:B------:R-:W-:Y:S01]  /*4d00*/  FMUL.FTZ R0, R120.reuse, R13 ;  /* 0x0000000d78007220 */ /* 0x040fe20000410000 */
[-C--:B------:R-:W-:Y:S01]  /*4d10*/  FMUL.FTZ R142, R120, R7.reuse ;  /* 0x00000007788e7220 */ /* 0x080fe20000410000 */
[----:B------:R-:W-:Y:S01]  /*4d20*/  FMUL.FTZ R5, R135, R132 ;  /* 0x0000008487057220 */ /* 0x000fe20000410000 */
[----:B------:R-:W-:Y:S01]  /*4d30*/  FSEL R158, R28, RZ, !P4 ;  /* 0x000000ff1c9e7208 */ /* 0x000fe20006000000 */
[C---:B------:R-:W-:Y:S01]  /*4d40*/  FFMA.FTZ R18, R119.reuse, R7, -R0 ;  /* 0x0000000777127223 */ /* 0x040fe20000010800 */
[----:B------:R-:W-:Y:S01]  /*4d50*/  FFMA.FTZ R142, R119, R13, R142 ;  /* 0x0000000d778e7223 */ /* 0x000fe2000001008e */
[----:B0-----:R-:W-:Y:S01]  /*4d60*/  FMUL.FTZ R140, R9, R140 ;  /* 0x0000008c098c7220 */ /* 0x001fe20000410000 */
[C---:B------:R-:W-:Y:S01]  /*4d70*/  FMUL.FTZ R0, R134.reuse, R132 ;  /* 0x0000008486007220 */ /* 0x040fe20000410000 */
[-C--:B------:R-:W-:Y:S01]  /*4d80*/  FFMA.FTZ R5, R134, R131.reuse, -R5 ;  /* 0x0000008386057223 */ /* 0x080fe20000010805 */
[----:B------:R-:W4:Y:S01]  /*4d90*/  LDG.E.64 R2, desc[UR28][R2.64] ;  /* 0x0000001c02027981 */ /* 0x000f22000c1e1b00 */
[----:B------:R-:W-:Y:S01]  /*4da0*/  FADD.FTZ R9, R121, R18 ;  /* 0x0000001279097221 */ /* 0x000fe20000010000 */
[----:B------:R-:W-:Y:S01]  /*4db0*/  FADD.FTZ R142, RZ, R142 ;  /* 0x0000008eff8e7221 */ /* 0x000fe20000010000 */
[----:B------:R-:W-:Y:S01]  /*4dc0*/  FFMA.FTZ R0, R135, R131, R0 ;  /* 0x0000008387007223 */ /* 0x000fe20000010000 */
[----:B------:R-:W-:Y:S01]  /*4dd0*/  FMUL.FTZ R7, R129, R5 ;  /* 0x0000000581077220 */ /* 0x000fe20000410000 */
[CC--:B------:R-:W-:Y:S01]  /*4de0*/  FMUL.FTZ R13, R117.reuse, R9.reuse ;  /* 0x00000009750d7220 */ /* 0x0c0fe20000410000 */
[----:B------:R-:W-:Y:S01]  /*4df0*/  FMUL.FTZ R11, R117, R142 ;  /* 0x0000008e750b7220 */ /* 0x000fe20000410000 */
[-C--:B------:R-:W-:Y:S01]  /*4e00*/  FMUL.FTZ R18, R129, R0.reuse ;  /* 0x0000000081127220 */ /* 0x080fe20000410000 */
[----:B------:R-:W-:Y:S01]  /*4e10*/  FFMA.FTZ R7, R128, R0, R7 ;  /* 0x0000000080077223 */ /* 0x000fe20000010007 */
[C---:B------:R-:W-:Y:S01]  /*4e20*/  FFMA.FTZ R13, R116.reuse, R142, R13 ;  /* 0x0000008e740d7223 */ /* 0x040fe2000001000d */
[----:B------:R-:W-:Y:S01]  /*4e30*/  FFMA.FTZ R11, R116, R9, -R11 ;  /* 0x00000009740b7223 */ /* 0x000fe2000001080b */
[----:B------:R-:W-:Y:S01]  /*4e40*/  FFMA.FTZ R18, R128, R5, -R18 ;  /* 0x0000000580127223 */ /* 0x000fe20000010812 */
[----:B------:R-:W-:Y:S01]  /*4e50*/  FMUL.FTZ R0, R126, R7 ;  /* 0x000000077e007220 */ /* 0x000fe20000410000 */
[----:B------:R-:W-:Y:S01]  /*4e60*/  FADD.FTZ R13, RZ, R13 ;  /* 0x0000000dff0d7221 */ /* 0x000fe20000010000 */
[----:B------:R-:W-:Y:S01]  /*4e70*/  FADD.FTZ R11, R118, R11 ;  /* 0x0000000b760b7221 */ /* 0x000fe20000010000 */
[-C--:B------:R-:W-:Y:S01]  /*4e80*/  FMUL.FTZ R142, R126, R18.reuse ;  /* 0x000000127e8e7220 */ /* 0x080fe20000410000 */
[----:B------:R-:W-:Y:S01]  /*4e90*/  FFMA.FTZ R0, R125, R18, -R0 ;  /* 0x000000127d007223 */ /* 0x000fe20000010800 */
[C---:B------:R-:W-:Y:S01]  /*4ea0*/  FMUL.FTZ R18, R114.reuse, R13 ;  /* 0x0000000d72127220 */ /* 0x040fe20000410000 */
[-C--:B------:R-:W-:Y:S01]  /*4eb0*/  FMUL.FTZ R144, R114, R11.reuse ;  /* 0x0000000b72907220 */ /* 0x080fe20000410000 */
[----:B------:R-:W0:Y:S02]  /*4ec0*/  MUFU.EX2 R19, R19 ;  /* 0x0000001300137308 */ /* 0x000e240000000800 */
[C---:B------:R-:W-:Y:S01]  /*4ed0*/  FFMA.FTZ R18, R113.reuse, R11, -R18 ;  /* 0x0000000b71127223 */ /* 0x040fe20000010812 */
[----:B------:R-:W-:Y:S01]  /*4ee0*/  FFMA.FTZ R144, R113, R13, R144 ;  /* 0x0000000d71907223 */ /* 0x000fe20000010090 */
[----:B------:R-:W-:-:S02]  /*4ef0*/  FFMA.FTZ R142, R125, R7, R142 ;  /* 0x000000077d8e7223 */ /* 0x000fc4000001008e */
[----:B------:R-:W-:Y:S01]  /*4f00*/  FADD.FTZ R9, R115, R18 ;  /* 0x0000001273097221 */ /* 0x000fe20000010000 */
[----:B------:R-:W-:Y:S01]  /*4f10*/  FADD.FTZ R144, RZ, R144 ;  /* 0x00000090ff907221 */ /* 0x000fe20000010000 */
[----:B------:R-:W-:Y:S02]  /*4f20*/  FMUL.FTZ R5, R123, R142 ;  /* 0x0000008e7b057220 */ /* 0x000fe40000410000 */
[-C--:B------:R-:W-:Y:S01]  /*4f30*/  FMUL.FTZ R13, R111, R9.reuse ;  /* 0x000000096f0d7220 */ /* 0x080fe20000410000 */
[----:B------:R-:W-:Y:S01]  /*4f40*/  FMUL.FTZ R7, R123, R0 ;  /* 0x000000007b077220 */ /* 0x000fe20000410000 */
[----:B------:R-:W-:Y:S01]  /*4f50*/  FMUL.FTZ R11, R111, R144 ;  /* 0x000000906f0b7220 */ /* 0x000fe20000410000 */
[----:B------:R-:W-:Y:S01]  /*4f60*/  FFMA.FTZ R5, R122, R0, -R5 ;  /* 0x000000007a057223 */ /* 0x000fe20000010805 */
[----:B------:R-:W-:Y:S01]  /*4f70*/  FFMA.FTZ R13, R110, R144, R13 ;  /* 0x000000906e0d7223 */ /* 0x000fe2000001000d */
[----:B------:R-:W-:Y:S01]  /*4f80*/  FFMA.FTZ R7, R122, R142, R7 ;  /* 0x0000008e7a077223 */ /* 0x000fe20000010007 */
[----:B------:R-:W-:Y:S01]  /*4f90*/  FFMA.FTZ R11, R110, R9, -R11 ;  /* 0x000000096e0b7223 */ /* 0x000fe2000001080b */
[C---:B------:R-:W-:Y:S01]  /*4fa0*/  FMUL.FTZ R18, R120.reuse, R5 ;  /* 0x0000000578127220 */ /* 0x040fe20000410000 */
[----:B------:R-:W-:Y:S01]  /*4fb0*/  FADD.FTZ R13, RZ, R13 ;  /* 0x0000000dff0d7221 */ /* 0x000fe20000010000 */
[-C--:B------:R-:W-:Y:S01]  /*4fc0*/  FMUL.FTZ R0, R120, R7.reuse ;  /* 0x0000000778007220 */ /* 0x080fe20000410000 */
[----:B------:R-:W-:Y:S01]  /*4fd0*/  FADD.FTZ R11, R112, R11 ;  /* 0x0000000b700b7221 */ /* 0x000fe20000010000 */
[----:B------:R-:W-:Y:S01]  /*4fe0*/  FFMA.FTZ R18, R119, R7, R18 ;  /* 0x0000000777127223 */ /* 0x000fe20000010012 */
[----:B------:R-:W-:Y:S01]  /*4ff0*/  FSEL R156, R6, 1, !P4 ;  /* 0x3f800000069c7808 */ /* 0x000fe20006000000 */
[----:B------:R-:W-:Y:S01]  /*5000*/  FMUL.FTZ R9, R157, R13 ;  /* 0x0000000d9d097220 */ /* 0x000fe20000410000 */
[----:B------:R-:W-:Y:S01]  /*5010*/  FFMA.FTZ R0, R119, R5, -R0 ;  /* 0x0000000577007223 */ /* 0x000fe20000010800 */
[-C--:B------:R-:W-:Y:S01]  /*5020*/  FMUL.FTZ R4, R157, R11.reuse ;  /* 0x0000000b9d047220 */ /* 0x080fe20000410000 */
[C---:B------:R-:W-:Y:S01]  /*5030*/  FMUL.FTZ R5, R117.reuse, R18 ;  /* 0x0000001275057220 */ /* 0x040fe20000410000 */
[C---:B------:R-:W-:Y:S01]  /*5040*/  FFMA.FTZ R9, R156.reuse, R11, -R9 ;  /* 0x0000000b9c097223 */ /* 0x040fe20000010809 */
[-C--:B------:R-:W-:Y:S01]  /*5050*/  FMUL.FTZ R7, R117, R0.reuse ;  /* 0x0000000075077220 */ /* 0x080fe20000410000 */
[----:B------:R-:W-:Y:S01]  /*5060*/  FFMA.FTZ R13, R156, R13, R4 ;  /* 0x0000000d9c0d7223 */ /* 0x000fe20000010004 */
[----:B------:R-:W-:Y:S01]  /*5070*/  FFMA.FTZ R5, R116, R0, -R5 ;  /* 0x0000000074057223 */ /* 0x000fe20000010805 */
[----:B------:R-:W-:Y:S01]  /*5080*/  FSEL R155, R155, RZ, !P5 ;  /* 0x000000ff9b9b7208 */ /* 0x000fe20006800000 */
[----:B------:R-:W-:Y:S01]  /*5090*/  FADD.FTZ R9, R158, R9 ;  /* 0x000000099e097221 */ /* 0x000fe20000010000 */
[----:B------:R-:W-:Y:S01]  /*50a0*/  FFMA.FTZ R7, R116, R18, R7 ;  /* 0x0000001274077223 */ /* 0x000fe20000010007 */
[----:B------:R-:W-:Y:S01]  /*50b0*/  FADD.FTZ R13, RZ, R13 ;  /* 0x0000000dff0d7221 */ /* 0x000fe20000010000 */
[----:B------:R-:W-:Y:S01]  /*50c0*/  FSEL R154, R10, 1, !P5 ;  /* 0x3f8000000a9a7808 */ /* 0x000fe20006800000 */
[C---:B------:R-:W-:Y:S01]  /*50d0*/  FMUL.FTZ R4, R114.reuse, R5 ;  /* 0x0000000572047220 */ /* 0x040fe20000410000 */
[C---:B------:R-:W-:Y:S01]  /*50e0*/  FMUL.FTZ R11, R155.reuse, R9 ;  /* 0x000000099b0b7220 */ /* 0x040fe20000410000 */
[----:B------:R-:W-:Y:S01]  /*50f0*/  FMUL.FTZ R0, R114, R7 ;  /* 0x0000000772007220 */ /* 0x000fe20000410000 */
[----:B------:R-:W-:Y:S01]  /*5100*/  FMUL.FTZ R6, R155, R13 ;  /* 0x0000000d9b067220 */ /* 0x000fe20000410000 */
[----:B------:R-:W-:Y:S01]  /*5110*/  FFMA.FTZ R4, R113, R7, R4 ;  /* 0x0000000771047223 */ /* 0x000fe20000010004 */
[C---:B------:R-:W-:Y:S01]  /*5120*/  FFMA.FTZ R11, R154.reuse, R13, R11 ;  /* 0x0000000d9a0b7223 */ /* 0x040fe2000001000b */
[----:B------:R-:W-:Y:S01]  /*5130*/  FSEL R153, R27, RZ, !P5 ;  /* 0x000000ff1b997208 */ /* 0x000fe20006800000 */
[----:B------:R-:W-:Y:S01]  /*5140*/  FFMA.FTZ R0, R113, R5, -R0 ;  /* 0x0000000571007223 */ /* 0x000fe20000010800 */
[----:B------:R-:W-:Y:S01]  /*5150*/  FFMA.FTZ R6, R154, R9, -R6 ;  /* 0x000000099a067223 */ /* 0x000fe20000010806 */
[----:B------:R-:W-:Y:S01]  /*5160*/  FMUL.FTZ R5, R111, R4 ;  /* 0x000000046f057220 */ /* 0x000fe20000410000 */
[----:B------:R-:W-:Y:S01]  /*5170*/  FSEL R152, R14, RZ, !P6 ;  /* 0x000000ff0e987208 */ /* 0x000fe20007000000 */
[----:B------:R-:W-:Y:S01]  /*5180*/  FADD.FTZ R11, RZ, R11 ;  /* 0x0000000bff0b7221 */ /* 0x000fe20000010000 */
[----:B------:R-:W-:Y:S01]  /*5190*/  FADD.FTZ R6, R153, R6 ;  /* 0x0000000699067221 */ /* 0x000fe20000010000 */
[-C--:B------:R-:W-:Y:S01]  /*51a0*/  FFMA.FTZ R5, R110, R0.reuse, -R5 ;  /* 0x000000006e057223 */ /* 0x080fe20000010805 */
[----:B------:R-:W-:Y:S01]  /*51b0*/  FMUL.FTZ R7, R111, R0 ;  /* 0x000000006f077220 */ /* 0x000fe20000410000 */
[----:B------:R-:W-:Y:S01]  /*51c0*/  FSEL R151, R151, 1, !P6 ;  /* 0x3f80000097977808 */ /* 0x000fe20007000000 */
[CC--:B------:R-:W-:Y:S01]  /*51d0*/  FMUL.FTZ R0, R152.reuse, R11.reuse ;  /* 0x0000000b98007220 */ /* 0x0c0fe20000410000 */
[----:B------:R-:W-:Y:S01]  /*51e0*/  FMUL.FTZ R10, R152, R6 ;  /* 0x00000006980a7220 */ /* 0x000fe20000410000 */
[----:B------:R-:W-:Y:S01]  /*51f0*/  FSEL R150, R26, RZ, !P6 ;  /* 0x000000ff1a967208 */ /* 0x000fe20007000000 */
[----:B0-----:R-:W-:Y:S01]  /*5200*/  FMUL.FTZ R16, R19, R16 ;  /* 0x0000001013107220 */ /* 0x001fe20000410000 */
[C---:B------:R-:W-:Y:S01]  /*5210*/  FFMA.FTZ R9, R151.reuse, R6, -R0 ;  /* 0x0000000697097223 */ /* 0x040fe20000010800 */
[----:B------:R-:W-:Y:S01]  /*5220*/  FFMA.FTZ R7, R110, R4, R7 ;  /* 0x000000046e077223 */ /* 0x000fe20000010007 */
[----:B------:R-:W-:Y:S01]  /*5230*/  FFMA.FTZ R10, R151, R11, R10 ;  /* 0x0000000b970a7223 */ /* 0x000fe2000001000a */
[----:B------:R-:W-:Y:S01]  /*5240*/  FMUL.FTZ R12, R19, R12 ;  /* 0x0000000c130c7220 */ /* 0x000fe20000410000 */
[----:B------:R-:W-:Y:S01]  /*5250*/  FADD.FTZ R4, R150, R9 ;  /* 0x0000000996047221 */ /* 0x000fe20000010000 */
[----:B------:R-:W-:Y:S01]  /*5260*/  FSEL R149, R16, RZ, !P0 ;  /* 0x000000ff10957208 */ /* 0x000fe20004000000 */
[C---:B------:R-:W-:Y:S01]  /*5270*/  FMUL.FTZ R9, R157.reuse, R7 ;  /* 0x000000079d097220 */ /* 0x040fe20000410000 */
[----:B------:R-:W-:Y:S01]  /*5280*/  FADD.FTZ R10, RZ, R10 ;  /* 0x0000000aff0a7221 */ /* 0x000fe20000010000 */
[----:B------:R-:W-:Y:S01]  /*5290*/  FSEL R146, R12, 1, !P0 ;  /* 0x3f8000000c927808 */ /* 0x000fe20004000000 */
[-C--:B------:R-:W-:Y:S01]  /*52a0*/  FMUL.FTZ R0, R157, R5.reuse ;  /* 0x000000059d007220 */ /* 0x080fe20000410000 */
[----:B------:R-:W-:Y:S01]  /*52b0*/  FFMA.FTZ R9, R156, R5, -R9 ;  /* 0x000000059c097223 */ /* 0x000fe20000010809 */
[C---:B------:R-:W-:Y:S01]  /*52c0*/  FMUL.FTZ R5, R149.reuse, R10 ;  /* 0x0000000a95057220 */ /* 0x040fe20000410000 */
[----:B------:R-:W-:Y:S01]  /*52d0*/  FMUL.FTZ R11, R149, R4 ;  /* 0x00000004950b7220 */ /* 0x000fe20000410000 */
[----:B------:R-:W-:-:S02]  /*52e0*/  FSEL R145, R25, RZ, !P0 ;  /* 0x000000ff19917208 */ /* 0x000fc40004000000 */
[C---:B------:R-:W-:Y:S01]  /*52f0*/  FFMA.FTZ R4, R146.reuse, R4, -R5 ;  /* 0x0000000492047223 */ /* 0x040fe20000010805 */
[----:B------:R-:W-:Y:S01]  /*5300*/  FFMA.FTZ R11, R146, R10, R11 ;  /* 0x0000000a920b7223 */ /* 0x000fe2000001000b */
[----:B------:R-:W-:Y:S02]  /*5310*/  FSEL R144, R8, RZ, !P1 ;  /* 0x000000ff08907208 */ /* 0x000fe40004800000 */
[----:B------:R-:W-:Y:S01]  /*5320*/  FADD.FTZ R4, R145, R4 ;  /* 0x0000000491047221 */ /* 0x000fe20000010000 */
[----:B------:R-:W-:Y:S01]  /*5330*/  FFMA.FTZ R0, R156, R7, R0 ;  /* 0x000000079c007223 */ /* 0x000fe20000010000 */
[----:B------:R-:W-:Y:S01]  /*5340*/  FSEL R143, R143, 1, !P1 ;  /* 0x3f8000008f8f7808 */ /* 0x000fe20004800000 */
[----:B------:R-:W-:Y:S01]  /*5350*/  FADD.FTZ R11, RZ, R11 ;  /* 0x0000000bff0b7221 */ /* 0x000fe20000010000 */
[C---:B------:R-:W-:Y:S01]  /*5360*/  FMUL.FTZ R8, R144.reuse, R4 ;  /* 0x0000000490087220 */ /* 0x040fe20000410000 */
[CC--:B------:R-:W-:Y:S01]  /*5370*/  FMUL.FTZ R5, R155.reuse, R0.reuse ;  /* 0x000000009b057220 */ /* 0x0c0fe20000410000 */
[----:B------:R-:W-:Y:S01]  /*5380*/  FMUL.FTZ R7, R155, R9 ;  /* 0x000000099b077220 */ /* 0x000fe20000410000 */
[-C--:B------:R-:W-:Y:S01]  /*5390*/  FMUL.FTZ R6, R144, R11.reuse ;  /* 0x0000000b90067220 */ /* 0x080fe20000410000 */
[C---:B------:R-:W-:Y:S01]  /*53a0*/  FFMA.FTZ R8, R143.reuse, R11, R8 ;  /* 0x0000000b8f087223 */ /* 0x040fe20000010008 */
[C---:B------:R-:W-:Y:S01]  /*53b0*/  FFMA.FTZ R5, R154.reuse, R9, -R5 ;  /* 0x000000099a057223 */ /* 0x040fe20000010805 */
[----:B------:R-:W-:Y:S01]  /*53c0*/  FFMA.FTZ R7, R154, R0, R7 ;  /* 0x000000009a077223 */ /* 0x000fe20000010007 */
[----:B------:R-:W-:Y:S01]  /*53d0*/  FSEL R142, R24, RZ, !P1 ;  /* 0x000000ff188e7208 */ /* 0x000fe20004800000 */
[----:B------:R-:W-:Y:S01]  /*53e0*/  FFMA.FTZ R9, R143, R4, -R6 ;  /* 0x000000048f097223 */ /* 0x000fe20000010806 */
[----:B------:R-:W-:Y:S01]  /*53f0*/  FSEL R141, R141, RZ, !P2 ;  /* 0x000000ff8d8d7208 */ /* 0x000fe20005000000 */
[----:B------:R-:W-:Y:S01]  /*5400*/  FADD.FTZ R8, RZ, R8 ;  /* 0x00000008ff087221 */ /* 0x000fe20000010000 */
[----:B------:R-:W-:Y:S01]  /*5410*/  FMUL.FTZ R0, R152, R7 ;  /* 0x0000000798007220 */ /* 0x000fe20000410000 */
[----:B------:R-:W-:Y:S01]  /*5420*/  FSEL R140, R140, 1, !P2 ;  /* 0x3f8000008c8c7808 */ /* 0x000fe20005000000 */
[----:B------:R-:W-:Y:S01]  /*5430*/  FADD.FTZ R9, R142, R9 ;  /* 0x000000098e097221 */ /* 0x000fe20000010000 */
[-C--:B------:R-:W-:Y:S01]  /*5440*/  FMUL.FTZ R11, R141, R8.reuse ;  /* 0x000000088d0b7220 */ /* 0x080fe20000410000 */
[-C--:B------:R-:W-:Y:S01]  /*5450*/  FFMA.FTZ R0, R151, R5.reuse, -R0 ;  /* 0x0000000597007223 */ /* 0x080fe20000010800 */
[----:B------:R-:W-:Y:S01]  /*5460*/  FMUL.FTZ R4, R152, R5 ;  /* 0x0000000598047220 */ /* 0x000fe20000410000 */
[-C--:B------:R-:W-:Y:S01]  /*5470*/  FMUL.FTZ R5, R141, R9.reuse ;  /* 0x000000098d057220 */ /* 0x080fe20000410000 */
[----:B------:R-:W-:Y:S01]  /*5480*/  FSEL R139, R23, RZ, !P2 ;  /* 0x000000ff178b7208 */ /* 0x000fe20005000000 */
[----:B------:R-:W-:Y:S01]  /*5490*/  FFMA.FTZ R6, R140, R9, -R11 ;  /* 0x000000098c067223 */ /* 0x000fe2000001080b */
[----:B------:R-:W-:Y:S01]  /*54a0*/  FSEL R138, R138, RZ, !P3 ;  /* 0x000000ff8a8a7208 */ /* 0x000fe20005800000 */
[----:B------:R-:W-:Y:S01]  /*54b0*/  FFMA.FTZ R5, R140, R8, R5 ;  /* 0x000000088c057223 */ /* 0x000fe20000010005 */
[----:B------:R-:W-:Y:S01]  /*54c0*/  FFMA.FTZ R4, R151, R7, R4 ;  /* 0x0000000797047223 */ /* 0x000fe20000010004 */
[----:B------:R-:W-:Y:S01]  /*54d0*/  FADD.FTZ R6, R139, R6 ;  /* 0x000000068b067221 */ /* 0x000fe20000010000 */
[----:B------:R-:W-:Y:S01]  /*54e0*/  FSEL R137, R137, 1, !P3 ;  /* 0x3f80000089897808 */ /* 0x000fe20005800000 */
[----:B------:R-:W-:Y:S01]  /*54f0*/  FADD.FTZ R8, RZ, R5 ;  /* 0x00000005ff087221 */ /* 0x000fe20000010000 */
[C---:B------:R-:W-:Y:S01]  /*5500*/  FMUL.FTZ R5, R149.reuse, R4 ;  /* 0x0000000495057220 */ /* 0x040fe20000410000 */
[C---:B------:R-:W-:Y:S01]  /*5510*/  FMUL.FTZ R10, R138.reuse, R6 ;  /* 0x000000068a0a7220 */ /* 0x040fe20000410000 */
[----:B------:R-:W-:Y:S01]  /*5520*/  FMUL.FTZ R7, R149, R0 ;  /* 0x0000000095077220 */ /* 0x000fe20000410000 */
[----:B------:R-:W-:Y:S01]  /*5530*/  FMUL.FTZ R9, R138, R8 ;  /* 0x000000088a097220 */ /* 0x000fe20000410000 */
[----:B------:R-:W-:Y:S01]  /*5540*/  FFMA.FTZ R5, R146, R0, -R5 ;  /* 0x0000000092057223 */ /* 0x000fe20000010805 */
[C---:B------:R-:W-:Y:S01]  /*5550*/  FFMA.FTZ R10, R137.reuse, R8, R10 ;  /* 0x00000008890a7223 */ /* 0x040fe2000001000a */
[----:B------:R-:W-:Y:S01]  /*5560*/  FSEL R0, R22, RZ, !P3 ;  /* 0x000000ff16007208 */ /* 0x000fe20005800000 */
[----:B------:R-:W-:Y:S01]  /*5570*/  FFMA.FTZ R9, R137, R6, -R9 ;  /* 0x0000000689097223 */ /* 0x000fe20000010809 */
[----:B------:R-:W-:Y:S01]  /*5580*/  FFMA.FTZ R7, R146, R4, R7 ;  /* 0x0000000492077223 */ /* 0x000fe20000010007 */
[----:B------:R-:W-:Y:S01]  /*5590*/  FADD.FTZ R160, RZ, R10 ;  /* 0x0000000affa07221 */ /* 0x000fe20000010000 */
[----:B------:R-:W-:Y:S01]  /*55a0*/  FMUL.FTZ R6, R144, R5 ;  /* 0x0000000590067220 */ /* 0x000fe20000410000 */
[----:B------:R-:W-:Y:S01]  /*55b0*/  FADD.FTZ R159, R0, R9 ;  /* 0x00000009009f7221 */ /* 0x000fe20000010000 */
[----:B------:R-:W-:-:S02]  /*55c0*/  FMUL.FTZ R4, R144, R7 ;  /* 0x0000000790047220 */ /* 0x000fc40000410000 */
[----:B------:R-:W0:Y:S01]  /*55d0*/  SHFL.UP PT, R9, R160, 0x1, RZ ;  /* 0x04200000a0097989 */ /* 0x000e2200000e00ff */
[C---:B------:R-:W-:Y:S01]  /*55e0*/  FFMA.FTZ R6, R143.reuse, R7, R6 ;  /* 0x000000078f067223 */ /* 0x040fe20000010006 */
[----:B------:R-:W-:Y:S02]  /*55f0*/  FFMA.FTZ R4, R143, R5, -R4 ;  /* 0x000000058f047223 */ /* 0x000fe40000010804 */
[----:B------:R-:W1:Y:S01]  /*5600*/  SHFL.UP PT, R8, R159, 0x1, RZ ;  /* 0x042000009f087989 */ /* 0x000e6200000e00ff */
[C---:B------:R-:W-:Y:S01]  /*5610*/  FMUL.FTZ R5, R141.reuse, R6 ;  /* 0x000000068d057220 */ /* 0x040fe20000410000 */
[----:B------:R-:W-:-:S03]  /*5620*/  FMUL.FTZ R7, R141, R4 ;  /* 0x000000048d077220 */ /* 0x000fc60000410000 */
[C---:B------:R-:W-:Y:S01]  /*5630*/  FFMA.FTZ R5, R140.reuse, R4, -R5 ;  /* 0x000000048c057223 */ /* 0x040fe20000010805 */
[----:B------:R-:W-:-:S03]  /*5640*/  FFMA.FTZ R7, R140, R6, R7 ;  /* 0x000000068c077223 */ /* 0x000fc60000010007 */
[C---:B------:R-:W-:Y:S01]  /*5650*/  FMUL.FTZ R162, R138.reuse, R5 ;  /* 0x000000058aa27220 */ /* 0x040fe20000410000 */
[----:B------:R-:W-:-:S03]  /*5660*/  FMUL.FTZ R4, R138, R7 ;  /* 0x000000078a047220 */ /* 0x000fc60000410000 */
[----:B------:R-:W-:Y:S01]  /*5670*/  FFMA.FTZ R162, R137, R7, R162 ;  /* 0x0000000789a27223 */ /* 0x000fe200000100a2 */
[----:B------:R-:W-:Y:S01]  /*5680*/  ISETP.GE.AND P0, PT, R103, 0x1, PT ;  /* 0x000000016700780c */ /* 0x000fe20003f06270 */
[----:B------:R-:W-:-:S03]  /*5690*/  FFMA.FTZ R161, R137, R5, -R4 ;  /* 0x0000000589a17223 */ /* 0x000fc60000010804 */
[----:B------:R-:W3:Y:S01]  /*56a0*/  SHFL.UP PT, R5, R162, 0x1, RZ ;  /* 0x04200000a2057989 */ /* 0x000ee200000e00ff */
[----:B0-----:R-:W-:-:S03]  /*56b0*/  FMUL.FTZ R7, R161, R9 ;  /* 0x00000009a1077220 */ /* 0x001fc60000410000 */
[----:B------:R-:W0:Y:S01]  /*56c0*/  SHFL.UP PT, R4, R161, 0x1, RZ ;  /* 0x04200000a1047989 */ /* 0x000e2200000e00ff */
[C---:B------:R-:W-:Y:S01]  /*56d0*/  FMUL.FTZ R6, R162.reuse, R9 ;  /* 0x00000009a2067220 */ /* 0x040fe20000410000 */
[----:B-1----:R-:W-:-:S03]  /*56e0*/  FFMA.FTZ R7, R162, R8, R7 ;  /* 0x00000008a2077223 */ /* 0x002fc60000010007 */
[----:B------:R-:W-:Y:S01]  /*56f0*/  FFMA.FTZ R6, R161, R8, -R6 ;  /* 0x00000008a1067223 */ /* 0x000fe20000010806 */
[----:B------:R-:W-:-:S03]  /*5700*/  @P0 FADD.FTZ R160, R160, R7 ;  /* 0x00000007a0a00221 */ /* 0x000fc60000010000 */
[----:B------:R-:W-:Y:S02]  /*5710*/  @P0 FADD.FTZ R159, R159, R6 ;  /* 0x000000069f9f0221 */ /* 0x000fe40000010000 */
[----:B------:R-:W1:Y:S04]  /*5720*/  SHFL.UP PT, R9, R160, 0x2, RZ ;  /* 0x04400000a0097989 */ /* 0x000e6800000e00ff */
[----:B------:R-:W5:Y:S01]  /*5730*/  SHFL.UP PT, R8, R159, 0x2, RZ ;  /* 0x044000009f087989 */ /* 0x000f6200000e00ff */
[-C--:B---3--:R-:W-:Y:S01]  /*5740*/  FMUL.FTZ R7, R161, R5.reuse ;  /* 0x00000005a1077220 */ /* 0x088fe20000410000 */
[----:B------:R-:W-:-:S03]  /*5750*/  FMUL.FTZ R6, R162, R5 ;  /* 0x00000005a2067220 */ /* 0x000fc60000410000 */
[-C--:B0-----:R-:W-:Y:S01]  /*5760*/  @P0 FFMA.FTZ R162, R162, R4.reuse, R7 ;  /* 0x00000004a2a20223 */ /* 0x081fe20000010007 */
[----:B------:R-:W-:Y:S01]  /*5770*/  @P0 FFMA.FTZ R161, R161, R4, -R6 ;  /* 0x00000004a1a10223 */ /* 0x000fe20000010806 */
[----:B------:R-:W-:-:S03]  /*5780*/  ISETP.GE.AND P0, PT, R103, 0x2, PT ;  /* 0x000000026700780c */ /* 0x000fc60003f06270 */
[----:B------:R-:W0:Y:S04]  /*5790*/  SHFL.UP PT, R5, R162, 0x2, RZ ;  /* 0x04400000a2057989 */ /* 0x000e2800000e00ff */
[----:B------:R-:W3:Y:S01]  /*57a0*/  SHFL.UP PT, R4, R161, 0x2, RZ ;  /* 0x04400000a1047989 */ /* 0x000ee200000e00ff */
[-C--:B-1----:R-:W-:Y:S01]  /*57b0*/  FMUL.FTZ R7, R161, R9.reuse ;  /* 0x00000009a1077220 */ /* 0x082fe20000410000 */
[----:B------:R-:W-:-:S03]  /*57c0*/  FMUL.FTZ R6, R162, R9 ;  /* 0x00000009a2067220 */ /* 0x000fc60000410000 */
[-C--:B-----5:R-:W-:Y:S01]  /*57d0*/  FFMA.FTZ R7, R162, R8.reuse, R7 ;  /* 0x00000008a2077223 */ /* 0x0a0fe20000010007 */
[----:B------:R-:W-:-:S03]  /*57e0*/  FFMA.FTZ R6, R161, R8, -R6 ;  /* 0x00000008a1067223 */ /* 0x000fc60000010806 */
[----:B------:R-:W-:Y:S01]  /*57f0*/  @P0 FADD.FTZ R160, R160, R7 ;  /* 0x00000007a0a00221 */ /* 0x000fe20000010000 */
[----:B------:R-:W-:-:S04]  /*5800*/  @P0 FADD.FTZ R159, R159, R6 ;  /* 0x000000069f9f0221 */ /* 0x000fc80000010000 */
[----:B------:R-:W1:Y:S04]  /*5810*/  SHFL.UP PT, R9, R160, 0x4, RZ ;  /* 0x04800000a0097989 */ /* 0x000e6800000e00ff */
[----:B------:R-:W5:Y:S01]  /*5820*/  SHFL.UP PT, R8, R159, 0x4, RZ ;  /* 0x048000009f087989 */ /* 0x000f6200000e00ff */
[-C--:B0-----:R-:W-:Y:S01]  /*5830*/  FMUL.FTZ R7, R161, R5.reuse ;  /* 0x00000005a1077220 */ /* 0x081fe20000410000 */
[----:B------:R-:W-:-:S03]  /*5840*/  FMUL.FTZ R6, R162, R5 ;  /* 0x00000005a2067220 */ /* 0x000fc60000410000 */
[-C--:B---3--:R-:W-:Y:S01]  /*5850*/  @P0 FFMA.FTZ R162, R162, R4.reuse, R7 ;  /* 0x00000004a2a20223 */ /* 0x088fe20000010007 */
[----:B------:R-:W-:-:S04]  /*5860*/  @P0 FFMA.FTZ R161, R161, R4, -R6 ;  /* 0x00000004a1a10223 */ /* 0x000fc80000010806 */
[----:B------:R-:W0:Y:S01]  /*5870*/  SHFL.UP PT, R5, R162, 0x4, RZ ;  /* 0x04800000a2057989 */ /* 0x000e2200000e00ff */
[----:B------:R-:W-:-:S03]  /*5880*/  ISETP.GE.AND P0, PT, R103, 0x4, PT ;  /* 0x000000046700780c */ /* 0x000fc60003f06270 */
[----:B------:R-:W3:Y:S01]  /*5890*/  SHFL.UP PT, R4, R161, 0x4, RZ ;  /* 0x04800000a1047989 */ /* 0x000ee200000e00ff */
[-C--:B-1----:R-:W-:Y:S01]  /*58a0*/  FMUL.FTZ R7, R161, R9.reuse ;  /* 0x00000009a1077220 */ /* 0x082fe20000410000 */
[----:B------:R-:W-:-:S03]  /*58b0*/  FMUL.FTZ R6, R162, R9 ;  /* 0x00000009a2067220 */ /* 0x000fc60000410000 */
[-C--:B-----5:R-:W-:Y:S01]  /*58c0*/  FFMA.FTZ R7, R162, R8.reuse, R7 ;  /* 0x00000008a2077223 */ /* 0x0a0fe20000010007 */
[----:B------:R-:W-:-:S04]  /*58d0*/  FFMA.FTZ R6, R161, R8, -R6 ;  /* 0x00000008a1067223 */ /* 0x000fc80000010806 */
[----:B------:R-:W-:Y:S01]  /*58e0*/  @P0 FADD.FTZ R160, R160, R7 ;  /* 0x00000007a0a00221 */ /* 0x000fe20000010000 */
[----:B------:R-:W-:-:S04]  /*58f0*/  @P0 FADD.FTZ R159, R159, R6 ;  /* 0x000000069f9f0221 */ /* 0x000fc80000010000 */
[----:B------:R-:W1:Y:S01]  /*5900*/  SHFL.UP PT, R9, R160, 0x8, RZ ;  /* 0x05000000a0097989 */ /* 0x000e6200000e00ff */
[CC--:B0-----:R-:W-:Y:S01]  /*5910*/  FMUL.FTZ R7, R161.reuse, R5.reuse ;  /* 0x00000005a1077220 */ /* 0x0c1fe20000410000 */
[C---:B------:R-:W-:Y:S02]  /*5920*/  FMUL.FTZ R6, R162.reuse, R5 ;  /* 0x00000005a2067220 */ /* 0x040fe40000410000 */
[----:B------:R-:W0:Y:S01]  /*5930*/  SHFL.UP PT, R8, R159, 0x8, RZ ;  /* 0x050000009f087989 */ /* 0x000e2200000e00ff */
[-C--:B---3--:R-:W-:Y:S01]  /*5940*/  @P0 FFMA.FTZ R162, R162, R4.reuse, R7 ;  /* 0x00000004a2a20223 */ /* 0x088fe20000010007 */
[----:B------:R-:W-:-:S04]  /*5950*/  @P0 FFMA.FTZ R161, R161, R4, -R6 ;  /* 0x00000004a1a10223 */ /* 0x000fc80000010806 */
[----:B------:R-:W3:Y:S04]  /*5960*/  SHFL.UP PT, R5, R162, 0x8, RZ ;  /* 0x05000000a2057989 */ /* 0x000ee800000e00ff */
[----:B------:R-:W5:Y:S01]  /*5970*/  SHFL.UP PT, R4, R161, 0x8, RZ ;  /* 0x05000000a1047989 */ /* 0x000f6200000e00ff */
[----:B------:R-:W-:Y:S01]  /*5980*/  ISETP.GE.AND P0, PT, R103, 0x8, PT ;  /* 0x000000086700780c */ /* 0x000fe20003f06270 */
[-C--:B-1----:R-:W-:Y:S01]  /*5990*/  FMUL.FTZ R7, R161, R9.reuse ;  /* 0x00000009a1077220 */ /* 0x082fe20000410000 */
[----:B------:R-:W-:-:S03]  /*59a0*/  FMUL.FTZ R6, R162, R9 ;  /* 0x00000009a2067220 */ /* 0x000fc60000410000 */
[-C--:B0-----:R-:W-:Y:S01]  /*59b0*/  FFMA.FTZ R7, R162, R8.reuse, R7 ;  /* 0x00000008a2077223 */ /* 0x081fe20000010007 */
[----:B------:R-:W-:-:S07]  /*59c0*/  FFMA.FTZ R6, R161, R8, -R6 ;  /* 0x00000008a1067223 */ /* 0x000fce0000010806 */
[----:B------:R-:W-:Y:S01]  /*59d0*/  @P0 FADD.FTZ R160, R160, R7 ;  /* 0x00000007a0a00221 */ /* 0x000fe20000010000 */
[-C--:B---3--:R-:W-:Y:S01]  /*59e0*/  FMUL.FTZ R7, R161, R5.reuse ;  /* 0x00000005a1077220 */ /* 0x088fe20000410000 */
[----:B------:R-:W-:Y:S01]  /*59f0*/  @P0 FADD.FTZ R159, R159, R6 ;  /* 0x000000069f9f0221 */ /* 0x000fe20000010000 */
[C---:B------:R-:W-:Y:S02]  /*5a00*/  FMUL.FTZ R6, R162.reuse, R5 ;  /* 0x00000005a2067220 */ /* 0x040fe40000410000 */
[-C--:B-----5:R-:W-:Y:S01]  /*5a10*/  @P0 FFMA.FTZ R162, R162, R4.reuse, R7 ;  /* 0x00000004a2a20223 */ /* 0x0a0fe20000010007 */
[----:B------:R-:W0:Y:S01]  /*5a20*/  SHFL.UP PT, R8, R160, 0x10, RZ ;  /* 0x06000000a0087989 */ /* 0x000e2200000e00ff */
[----:B------:R-:W-:Y:S01]  /*5a30*/  @P0 FFMA.FTZ R161, R161, R4, -R6 ;  /* 0x00000004a1a10223 */ /* 0x000fe20000010806 */
[----:B------:R-:W1:Y:S02]  /*5a40*/  S2UR UR11, SR_CgaCtaId ;  /* 0x00000000000b79c3 */ /* 0x000e640000008800 */
[----:B------:R-:W3:Y:S04]  /*5a50*/  SHFL.UP PT, R4, R162, 0x10, RZ ;  /* 0x06000000a2047989 */ /* 0x000ee800000e00ff */
[----:B------:R-:W5:Y:S04]  /*5a60*/  SHFL.UP PT, R7, R159, 0x10, RZ ;  /* 0x060000009f077989 */ /* 0x000f6800000e00ff */
[----:B------:R-:W2:Y:S01]  /*5a70*/  SHFL.UP PT, R9, R161, 0x10, RZ ;  /* 0x06000000a1097989 */ /* 0x000ea200000e00ff */
[----:B------:R-:W-:Y:S01]  /*5a80*/  ISETP.NE.AND P0, PT, RZ, UR6, PT ;  /* 0x00000006ff007c0c */ /* 0x000fe2000bf05270 */
[-C--:B----4-:R-:W-:Y:S01]  /*5a90*/  FMUL.FTZ R5, R3, R21.reuse ;  /* 0x0000001503057220 */ /* 0x090fe20000410000 */
[----:B------:R-:W-:Y:S01]  /*5aa0*/  ISETP.NE.AND P1, PT, R103, 0x1f, PT ;  /* 0x0000001f6700780c */ /* 0x000fe20003f25270 */
[----:B------:R-:W-:Y:S01]  /*5ab0*/  FMUL.FTZ R164, R2, R21 ;  /* 0x0000001502a47220 */ /* 0x000fe20000410000 */
[----:B------:R-:W-:Y:S01]  /*5ac0*/  ISETP.NE.OR P0, PT, R104, RZ, !P0 ;  /* 0x000000ff6800720c */ /* 0x000fe20004705670 */
[----:B------:R-:W-:Y:S01]  /*5ad0*/  FFMA.FTZ R2, R2, R20, -R5 ;  /* 0x0000001402027223 */ /* 0x000fe20000010805 */
[----:B------:R-:W-:Y:S01]  /*5ae0*/  UMOV UR21, 0x400 ;  /* 0x0000040000157882 */ /* 0x000fe20000000000 */
[CC--:B0-----:R-:W-:Y:S01]  /*5af0*/  FMUL.FTZ R6, R162.reuse, R8.reuse ;  /* 0x00000008a2067220 */ /* 0x0c1fe20000410000 */
[C---:B------:R-:W-:Y:S01]  /*5b00*/  FMUL.FTZ R11, R161.reuse, R8 ;  /* 0x00000008a10b7220 */ /* 0x040fe20000410000 */
[----:B-1----:R-:W-:Y:S01]  /*5b10*/  ULEA UR21, UR11, UR21, 0x18 ;  /* 0x000000150b157291 */ /* 0x002fe2000f8ec0ff */
[CC--:B---3--:R-:W-:Y:S01]  /*5b20*/  FMUL.FTZ R8, R162.reuse, R4.reuse ;  /* 0x00000004a2087220 */ /* 0x0c8fe20000410000 */
[C---:B------:R-:W-:Y:S01]  /*5b30*/  FMUL.FTZ R5, R161.reuse, R4 ;  /* 0x00000004a1057220 */ /* 0x040fe20000410000 */
[-C--:B-----5:R-:W-:Y:S01]  /*5b40*/  FFMA.FTZ R6, R161, R7.reuse, -R6 ;  /* 0x00000007a1067223 */ /* 0x0a0fe20000010806 */
[----:B------:R-:W-:Y:S01]  /*5b50*/  FFMA.FTZ R11, R162, R7, R11 ;  /* 0x00000007a20b7223 */ /* 0x000fe2000001000b */
[----:B------:R-:W-:-:S02]  /*5b60*/  HFMA2 R4, -RZ, RZ, 1.875, 0 ;  /* 0x3f800000ff047431 */ /* 0x000fc400000001ff */
[-C--:B--2---:R-:W-:Y:S01]  /*5b70*/  FFMA.FTZ R8, R161, R9.reuse, -R8 ;  /* 0x00000009a1087223 */ /* 0x084fe20000010808 */
[----:B------:R-:W-:Y:S01]  /*5b80*/  FFMA.FTZ R9, R162, R9, R5 ;  /* 0x00000009a2097223 */ /* 0x000fe20000010005 */
[----:B------:R-:W-:Y:S01]  /*5b90*/  FADD.FTZ R10, R159, R6 ;  /* 0x000000069f0a7221 */ /* 0x000fe20000010000 */
[----:B------:R-:W-:Y:S02]  /*5ba0*/  CS2R R6, SRZ ;  /* 0x0000000000067805 */ /* 0x000fe4000001ff00 */
[----:B------:R-:W-:Y:S01]  /*5bb0*/  MOV R5, RZ ;  /* 0x000000ff00057202 */ /* 0x000fe20000000f00 */
[----:B------:R-:W-:Y:S01]  /*5bc0*/  FADD.FTZ R11, R160, R11 ;  /* 0x0000000ba00b7221 */ /* 0x000fe20000010000 */
[----:B------:R-:W-:-:S04]  /*5bd0*/  @!P1 LEA R163, R147, UR21, 0x4 ;  /* 0x0000001593a39c11 */ /* 0x000fc8000f8e20ff */
[----:B------:R-:W-:Y:S04]  /*5be0*/  @!P0 LDS.128 R4, [UR9] ;  /* 0x00000009ff048984 */ /* 0x000fe80008000c00 */
[----:B------:R-:W-:Y:S01]  /*5bf0*/  @!P1 STS.128 [R163+0x850], R8 ;  /* 0x00085008a3009388 */ /* 0x000fe20000000c00 */
[----:B------:R-:W-:Y:S06]  /*5c00*/  BAR.SYNC.DEFER_BLOCKING 0x0 ;  /* 0x0000000000007b1d */ /* 0x000fec0000010000 */
[----:B------:R-:W0:Y:S04]  /*5c10*/  LDS.128 R12, [UR21+0x850] ;  /* 0x00085015ff0c7984 */ /* 0x000e280008000c00 */
[----:B------:R-:W1:Y:S01]  /*5c20*/  LDS.128 R16, [UR21+0x860] ;  /* 0x00086015ff107984 */ /* 0x000e620008000c00 */
[----:B------:R-:W-:-:S02]  /*5c30*/  ISETP.GE.AND P0, PT, R103, 0x10, PT ;  /* 0x000000106700780c */ /* 0x000fc40003f06270 */
[----:B------:R-:W-:Y:S02]  /*5c40*/  R2UR UR33, R2 ;  /* 0x00000000022172ca */ /* 0x000fe400000e0000 */
[----:B------:R-:W-:Y:S02]  /*5c50*/  FSEL R21, R161, R8, !P0 ;  /* 0x00000008a1157208 */ /* 0x000fe40004000000 */
[----:B------:R-:W-:Y:S02]  /*5c60*/  FSEL R162, R162, R9, !P0 ;  /* 0x00000009a2a27208 */ /* 0x000fe40004000000 */
[----:B------:R-:W-:Y:S02]  /*5c70*/  FSEL R2, R159, R10, !P0 ;  /* 0x0000000a9f027208 */ /* 0x000fe40004000000 */
[----:B------:R-:W-:Y:S02]  /*5c80*/  FSEL R161, R160, R11, !P0 ;  /* 0x0000000ba0a17208 */ /* 0x000fe40004000000 */
[----:B------:R-:W-:-:S02]  /*5c90*/  ISETP.GE.U32.AND P1, PT, R105, 0x20, PT ;  /* 0x000000206900780c */ /* 0x000fc40003f26070 */
[----:B------:R-:W-:Y:S01]  /*5ca0*/  ISETP.NE.AND P0, PT, R147, 0x1, PT ;  /* 0x000000019300780c */ /* 0x000fe20003f05270 */
[----:B------:R-:W-:Y:S01]  /*5cb0*/  FFMA.FTZ R20, R3, R20, R164 ;  /* 0x0000001403147223 */ /* 0x000fe200000100a4 */
[----:B------:R-:W2:Y:S01]  /*5cc0*/  SHFL.UP PT, R21, R21, 0x1, RZ ;  /* 0x0420000015157989 */ /* 0x000ea200000e00ff */
[----:B------:R-:W-:Y:S03]  /*5cd0*/  BSSY.RECONVERGENT B0, `(.L_x_730) ;  /* 0x0000037000007945 */ /* 0x000fe60003800200 */
[----:B------:R3:W4:Y:S04]  /*5ce0*/  SHFL.UP PT, R159, R162, 0x1, RZ ;  /* 0x04200000a29f7989 */ /* 0x00072800000e00ff */
[----:B------:R3:W2:Y:S04]  /*5cf0*/  SHFL.UP PT, R160, R2, 0x1, RZ ;  /* 0x0420000002a07989 */ /* 0x0006a800000e00ff */
[----:B------:R-:W2:Y:S01]  /*5d00*/  SHFL.UP PT, R161, R161, 0x1, RZ ;  /* 0x04200000a1a17989 */ /* 0x000ea200000e00ff */
[C---:B0-----:R-:W-:Y:S01]  /*5d10*/  FSEL R106, R13.reuse, R106, !P0 ;  /* 0x0000006a0d6a7208 */ /* 0x041fe20004000000 */
[-C--:B-1----:R-:W-:Y:S01]  /*5d20*/  FMUL.FTZ R8, R12, R17.reuse ;  /* 0x000000110c087220 */ /* 0x082fe20000410000 */
[-C--:B------:R-:W-:Y:S01]  /*5d30*/  FMUL.FTZ R9, R13, R17.reuse ;  /* 0x000000110d097220 */ /* 0x080fe20000410000 */
[----:B------:R-:W-:-:S02]  /*5d40*/  FMUL.FTZ R3, R15, R17 ;  /* 0x000000110f037220 */ /* 0x000fc40000410000 */
[-C--:B------:R-:W-:Y:S01]  /*5d50*/  FFMA.FTZ R13, R13, R16.reuse, R8 ;  /* 0x000000100d0d7223 */ /* 0x080fe20000010008 */
[C---:B------:R-:W-:Y:S01]  /*5d60*/  FMUL.FTZ R8, R14.reuse, R17 ;  /* 0x000000110e087220 */ /* 0x040fe20000410000 */
[----:B------:R-:W-:-:S03]  /*5d70*/  FFMA.FTZ R3, R14, R16, -R3 ;  /* 0x000000100e037223 */ /* 0x000fc60000010803 */
[CC--:B------:R-:W-:Y:S01]  /*5d80*/  FFMA.FTZ R8, R15.reuse, R16.reuse, R8 ;  /* 0x000000100f087223 */ /* 0x0c0fe20000010008 */
[C---:B------:R-:W-:Y:S01]  /*5d90*/  FSEL R107, R12.reuse, R107, !P0 ;  /* 0x0000006b0c6b7208 */ /* 0x040fe20004000000 */
[----:B------:R-:W-:Y:S01]  /*5da0*/  FFMA.FTZ R9, R12, R16, -R9 ;  /* 0x000000100c097223 */ /* 0x000fe20000010809 */
[----:B------:R-:W-:Y:S01]  /*5db0*/  FSEL R109, R14, R109, !P0 ;  /* 0x0000006d0e6d7208 */ /* 0x000fe20004000000 */
[----:B------:R-:W-:Y:S01]  /*5dc0*/  FADD.FTZ R3, R18, R3 ;  /* 0x0000000312037221 */ /* 0x000fe20000010000 */
[----:B------:R-:W-:Y:S01]  /*5dd0*/  FSEL R108, R15, R108, !P0 ;  /* 0x0000006c0f6c7208 */ /* 0x000fe20004000000 */
[----:B------:R-:W-:Y:S01]  /*5de0*/  FADD.FTZ R19, R19, R8 ;  /* 0x0000000813137221 */ /* 0x000fe20000010000 */
[----:B--234-:R-:W-:Y:S06]  /*5df0*/  @!P1 BRA `(.L_x_731) ;  /* 0x0000000000509947 */ /* 0x01cfec0003800000 */
[-C--:B------:R-:W-:Y:S01]  /*5e00*/  FMUL.FTZ R12, R21, R108.reuse ;  /* 0x0000006c150c7220 */ /* 0x080fe20000410000 */
[C---:B------:R-:W-:Y:S01]  /*5e10*/  FMUL.FTZ R10, R159.reuse, R108 ;  /* 0x0000006c9f0a7220 */ /* 0x040fe20000410000 */
[-C--:B------:R-:W-:Y:S01]  /*5e20*/  FMUL.FTZ R2, R159, R106.reuse ;  /* 0x0000006a9f027220 */ /* 0x080fe20000410000 */
[----:B------:R-:W-:Y:S01]  /*5e30*/  FMUL.FTZ R8, R21, R106 ;  /* 0x0000006a15087220 */ /* 0x000fe20000410000 */
[-C--:B------:R-:W-:Y:S01]  /*5e40*/  FFMA.FTZ R12, R159, R109.reuse, R12 ;  /* 0x0000006d9f0c7223 */ /* 0x080fe2000001000c */
[C---:B------:R-:W-:Y:S01]  /*5e50*/  FFMA.FTZ R3, R21.reuse, R109, -R10 ;  /* 0x0000006d15037223 */ /* 0x040fe2000001080a */
[-C--:B------:R-:W-:Y:S01]  /*5e60*/  FFMA.FTZ R2, R21, R107.reuse, -R2 ;  /* 0x0000006b15027223 */ /* 0x080fe20000010802 */
[----:B------:R-:W-:Y:S01]  /*5e70*/  FFMA.FTZ R159, R159, R107, R8 ;  /* 0x0000006b9f9f7223 */ /* 0x000fe20000010008 */
[----:B------:R-:W-:Y:S01]  /*5e80*/  FADD.FTZ R161, R161, R12 ;  /* 0x0000000ca1a17221 */ /* 0x000fe20000010000 */
[----:B------:R-:W-:Y:S01]  /*5e90*/  FADD.FTZ R160, R160, R3 ;  /* 0x00000003a0a07221 */ /* 0x000fe20000010000 */
[----:B------:R-:W-:-:S02]  /*5ea0*/  ISETP.NE.AND P0, PT, R103, RZ, PT ;  /* 0x000000ff6700720c */ /* 0x000fc40003f05270 */
[----:B------:R-:W-:Y:S02]  /*5eb0*/  MOV R11, R7 ;  /* 0x00000007000b7202 */ /* 0x000fe40000000f00 */
[----:B------:R-:W-:Y:S02]  /*5ec0*/  MOV R10, R6 ;  /* 0x00000006000a7202 */ /* 0x000fe40000000f00 */
[----:B------:R-:W-:Y:S02]  /*5ed0*/  MOV R9, R5 ;  /* 0x0000000500097202 */ /* 0x000fe40000000f00 */
[----:B------:R-:W-:Y:S02]  /*5ee0*/  MOV R8, R4 ;  /* 0x0000000400087202 */ /* 0x000fe40000000f00 */
[----:B------:R-:W-:Y:S02]  /*5ef0*/  FSEL R21, R107, R2, !P0 ;  /* 0x000000026b157208 */ /* 0x000fe40004000000 */
[----:B------:R-:W-:-:S02]  /*5f00*/  FSEL R159, R106, R159, !P0 ;  /* 0x0000009f6a9f7208 */ /* 0x000fc40004000000 */
[----:B------:R-:W-:Y:S02]  /*5f10*/  FSEL R160, R109, R160, !P0 ;  /* 0x000000a06da07208 */ /* 0x000fe40004000000 */
[----:B------:R-:W-:Y:S01]  /*5f20*/  FSEL R161, R108, R161, !P0 ;  /* 0x000000a16ca17208 */ /* 0x000fe20004000000 */
[----:B------:R-:W-:Y:S06]  /*5f30*/  BRA `(.L_x_732) ;  /* 0x0000000000407947 */ /* 0x000fec0003800000 */
.L_x_731:
[----:B------:R-:W-:Y:S01]  /*5f40*/  ISETP.NE.AND P0, PT, R103, RZ, PT ;  /* 0x000000ff6700720c */ /* 0x000fe20003f05270 */
[C---:B------:R-:W-:Y:S01]  /*5f50*/  FMUL.FTZ R10, R13.reuse, R7 ;  /* 0x000000070d0a7220 */ /* 0x040fe20000410000 */
[C---:B------:R-:W-:Y:S01]  /*5f60*/  FMUL.FTZ R12, R13.reuse, R6 ;  /* 0x000000060d0c7220 */ /* 0x040fe20000410000 */
[C---:B------:R-:W-:Y:S01]  /*5f70*/  FMUL.FTZ R8, R13.reuse, R5 ;  /* 0x000000050d087220 */ /* 0x040fe20000410000 */
[----:B------:R-:W-:Y:S01]  /*5f80*/  FMUL.FTZ R2, R13, R4 ;  /* 0x000000040d027220 */ /* 0x000fe20000410000 */
[C---:B------:R-:W-:Y:S01]  /*5f90*/  FFMA.FTZ R10, R9.reuse, R6, -R10 ;  /* 0x00000006090a7223 */ /* 0x040fe2000001080a */
[C---:B------:R-:W-:Y:S01]  /*5fa0*/  FFMA.FTZ R12, R9.reuse, R7, R12 ;  /* 0x00000007090c7223 */ /* 0x040fe2000001000c */
[C---:B------:R-:W-:Y:S01]  /*5fb0*/  FFMA.FTZ R8, R9.reuse, R4, -R8 ;  /* 0x0000000409087223 */ /* 0x040fe20000010808 */
[----:B------:R-:W-:Y:S01]  /*5fc0*/  FFMA.FTZ R9, R9, R5, R2 ;  /* 0x0000000509097223 */ /* 0x000fe20000010002 */
[----:B------:R-:W-:Y:S01]  /*5fd0*/  FADD.FTZ R10, R3, R10 ;  /* 0x0000000a030a7221 */ /* 0x000fe20000010000 */
[----:B------:R-:W-:-:S03]  /*5fe0*/  FADD.FTZ R11, R19, R12 ;  /* 0x0000000c130b7221 */ /* 0x000fc60000010000 */
[----:B------:R0:W-:Y:S01]  /*5ff0*/  @!P0 STS.128 [UR21+0x880], R4 ;  /* 0x00088004ff008988 */ /* 0x0001e20008000c15 */
[----:B------:R-:W-:Y:S02]  /*6000*/  @!P0 MOV R21, R4 ;  /* 0x0000000400158202 */ /* 0x000fe40000000f00 */
[----:B------:R-:W-:Y:S02]  /*6010*/  @!P0 MOV R159, R5 ;  /* 0x00000005009f8202 */ /* 0x000fe40000000f00 */
[----:B------:R-:W-:Y:S02]  /*6020*/  @!P0 MOV R160, R6 ;  /* 0x0000000600a08202 */ /* 0x000fe40000000f00 */
[----:B------:R-:W-:-:S07]  /*6030*/  @!P0 MOV R161, R7 ;  /* 0x0000000700a18202 */ /* 0x000fce0000000f00 */
.L_x_732:
[----:B------:R-:W-:Y:S05]  /*6040*/  BSYNC.RECONVERGENT B0 ;  /* 0x0000000000007941 */ /* 0x000fea0003800200 */
.L_x_730:
        /* <DEDUP_REMOVED lines=116> */
.L_x_734:
[----:B------:R-:W-:Y:S05]  /*6790*/  BSYNC.RECONVERGENT B0 ;  /* 0x0000000000007941 */ /* 0x000fea0003800200 */
.L_x_733:
[C---:B------:R-:W-:Y:S01]  /*67a0*/  FMUL.FTZ R0, R20.reuse, R7 ;  /* 0x0000000714007220 */ /* 0x040fe20000410000 */
[C---:B0-----:R-:W-:Y:S01]  /*67b0*/  FMUL.FTZ R2, R20.reuse, R15 ;  /* 0x0000000f14027220 */ /* 0x041fe20000410000 */
[----:B------:R-:W-:Y:S01]  /*67c0*/  FMUL.FTZ R5, R20, R5 ;  /* 0x0000000514057220 */ /* 0x000fe20000410000 */
[----:B------:R-:W-:Y:S01]  /*67d0*/  ULEA UR14, UP0, UR38, UR14, 0x3 ;  /* 0x0000000e260e7291 */ /* 0x000fe2000f8018ff */
[----:B------:R-:W-:Y:S01]  /*67e0*/  FFMA.FTZ R133, R133, UR33, -R0 ;  /* 0x0000002185857c23 */ /* 0x000fe20008010800 */
[----:B------:R-:W-:Y:S01]  /*67f0*/  UIADD3 UR8, UPT, UPT, UR8, 0x1, URZ ;  /* 0x0000000108087890 */ /* 0x000fe2000fffe0ff */
[----:B------:R-:W-:Y:S01]  /*6800*/  FFMA.FTZ R127, R127, UR33, -R2 ;  /* 0x000000217f7f7c23 */ /* 0x000fe20008010802 */
[----:B------:R-:W-:Y:S01]  /*6810*/  FFMA.FTZ R136, R136, UR33, -R5 ;  /* 0x0000002188887c23 */ /* 0x000fe20008010805 */
[C---:B------:R-:W-:Y:S01]  /*6820*/  FMUL.FTZ R0, R20.reuse, R19 ;  /* 0x0000001314007220 */ /* 0x040fe20000410000 */
[C---:B------:R-:W-:Y:S01]  /*6830*/  FMUL.FTZ R2, R20.reuse, R113 ;  /* 0x0000007114027220 */ /* 0x040fe20000410000 */
[----:B------:R-:W-:Y:S01]  /*6840*/  FADD.FTZ R5, RZ, R138 ;  /* 0x0000008aff057221 */ /* 0x000fe20000010000 */
[----:B------:R-:W-:Y:S01]  /*6850*/  UIADD3.X UR24, UPT, UPT, UR24, UR26, URZ, UP0, !UPT ;  /* 0x0000001a18187290 */ /* 0x000fe200087fe4ff */
[----:B------:R-:W-:Y:S01]  /*6860*/  FFMA.FTZ R121, R121, UR33, -R0 ;  /* 0x0000002179797c23 */ /* 0x000fe20008010800 */
[----:B------:R-:W-:Y:S01]  /*6870*/  UISETP.NE.AND UP0, UPT, UR8, URZ, UPT ;  /* 0x000000ff0800728c */ /* 0x000fe2000bf05270 */
[----:B------:R-:W-:Y:S01]  /*6880*/  FFMA.FTZ R115, R115, UR33, -R2 ;  /* 0x0000002173737c23 */ /* 0x000fe20008010802 */
        /* <DEDUP_REMOVED lines=45> */
.L_x_729:
[----:B------:R-:W-:Y:S01]  /*6b60*/  BAR.SYNC.DEFER_BLOCKING 0x0 ;  /* 0x0000000000007b1d */ /* 0x000fe20000010000 */
[----:B------:R-:W-:Y:S01]  /*6b70*/  F2FP.F16.F32.PACK_AB R0, R52, R53 ;  /* 0x000000353400723e */ /* 0x000fe200000000ff */
[----:B------:R-:W-:Y:S01]  /*6b80*/  USHF.L.U32 UR8, UR6, 0xa, URZ ;  /* 0x0000000a06087899 */ /* 0x000fe200080006ff */
[----:B------:R-:W-:Y:S02]  /*6b90*/  F2FP.F16.F32.PACK_AB R2, R50, R51 ;  /* 0x000000333202723e */ /* 0x000fe400000000ff */
[C---:B------:R-:W-:Y:S01]  /*6ba0*/  PRMT R3, R0.reuse, 0x7610, R3 ;  /* 0x0000761000037816 */ /* 0x040fe20000000003 */
[----:B------:R-:W0:Y:S01]  /*6bb0*/  LDCU.128 UR12, c[0x0][0x420] ;  /* 0x00008400ff0c77ac */ /* 0x000e220008000c00 */
[----:B------:R-:W-:Y:S02]  /*6bc0*/  PRMT R4, R0, 0x7632, R4 ;  /* 0x0000763200047816 */ /* 0x000fe40000000004 */
[----:B------:R-:W-:Y:S01]  /*6bd0*/  PRMT R5, R2, 0x7610, R5 ;  /* 0x0000761002057816 */ /* 0x000fe20000000005 */
        /* <DEDUP_REMOVED lines=39> */
[----:B------:R-:W-:Y:S01]  /*6e50*/  STS.U16 [R65+0x16], R7 ;  /* 0x0000160741007388 */ /* 0x000fe20000000400 */
[----:B------:R-:W-:-:S03]  /*6e60*/  MOV R2, UR20 ;  /* 0x0000001400027c02 */ /* 0x000fc60008000f00 */
[----:B------:R0:W-:Y:S04]  /*6e70*/  STS.U16 [R63+0x18], R0 ;  /* 0x000018003f007388 */ /* 0x0001e80000000400 */
[----:B------:R-:W-:Y:S04]  /*6e80*/  STS.U16 [R61+0x1a], R8 ;  /* 0x00001a083d007388 */ /* 0x000fe80000000400 */
[----:B------:R2:W-:Y:S01]  /*6e90*/  STS.U16 [R59+0x1c], R3 ;  /* 0x00001c033b007388 */ /* 0x0005e20000000400 */
[----:B0-----:R-:W-:-:S03]  /*6ea0*/  LOP3.LUT R0, R148, 0x3e00, RZ, 0xc0, !PT ;  /* 0x00003e0094007812 */ /* 0x001fc600078ec0ff */
[----:B------:R0:W-:Y:S01]  /*6eb0*/  STS.U16 [R57+0x1e], R4 ;  /* 0x00001e0439007388 */ /* 0x0001e20000000400 */
[----:B------:R-:W-:-:S03]  /*6ec0*/  NOP ;  /* 0x0000000000007918 */ /* 0x000fc60000000000 */
[----:B------:R-:W-:Y:S01]  /*6ed0*/  LDS.U16 R5, [R102] ;  /* 0x0000000066057984 */ /* 0x000fe20000000400 */
[----:B------:R-:W-:Y:S02]  /*6ee0*/  IADD3 R9, PT, PT, R104, R0, RZ ;  /* 0x0000000068097210 */ /* 0x000fe40007ffe0ff */
[----:B------:R-:W-:Y:S01]  /*6ef0*/  LOP3.LUT R16, R0, 0x1f, R105, 0xf8, !PT ;  /* 0x0000001f00107812 */ /* 0x000fe200078ef869 */
[----:B------:R-:W-:Y:S01]  /*6f00*/  LDS.U16 R17, [R101+0x40] ;  /* 0x0000400065117984 */ /* 0x000fe20000000400 */
[C---:B--2---:R-:W-:Y:S02]  /*6f10*/  IADD3 R3, P1, PT, R9.reuse, UR10, RZ ;  /* 0x0000000a09037c10 */ /* 0x044fe4000ff3e0ff */
[C---:B------:R-:W-:Y:S01]  /*6f20*/  LOP3.LUT R6, R16.reuse, 0xe0, RZ, 0xfc, !PT ;  /* 0x000000e010067812 */ /* 0x040fe200078efcff */
[----:B------:R-:W-:Y:S01]  /*6f30*/  LDS.U16 R21, [R100+0x80] ;  /* 0x0000800064157984 */ /* 0x000fe20000000400 */
[----:B0-----:R-:W-:Y:S01]  /*6f40*/  IADD3.X R4, PT, PT, RZ, UR11, RZ, P1, !PT ;  /* 0x0000000bff047c10 */ /* 0x001fe20008ffe4ff */
[----:B---3--:R-:W-:Y:S01]  /*6f50*/  UIMAD.WIDE.U32 UR10, UR31, UR12, UR8 ;  /* 0x0000000c1f0a72a5 */ /* 0x008fe2000f8e0008 */
[C---:B------:R-:W-:Y:S01]  /*6f60*/  LOP3.LUT R8, R16.reuse, 0x20, RZ, 0xfc, !PT ;  /* 0x0000002010087812 */ /* 0x040fe200078efcff */
[----:B------:R-:W-:Y:S01]  /*6f70*/  LDS.U16 R23, [R99+0xc0] ;  /* 0x0000c00063177984 */ /* 0x000fe20000000400 */
[C---:B------:R-:W-:Y:S01]  /*6f80*/  LOP3.LUT R0, R16.reuse, 0x1a0, RZ, 0xfc, !PT ;  /* 0x000001a010007812 */ /* 0x040fe200078efcff */
[----:B------:R-:W-:Y:S01]  /*6f90*/  UIMAD UR11, UR31, UR13, UR11 ;  /* 0x0000000d1f0b72a4 */ /* 0x000fe2000f8e020b */
[C---:B------:R-:W-:Y:S01]  /*6fa0*/  LOP3.LUT R7, R16.reuse, 0xa0, RZ, 0xfc, !PT ;  /* 0x000000a010077812 */ /* 0x040fe200078efcff */
[----:B------:R-:W-:Y:S01]  /*6fb0*/  LDS.U16 R25, [R98+0x100] ;  /* 0x0001000062197984 */ /* 0x000fe20000000400 */
[C---:B------:R-:W-:Y:S01]  /*6fc0*/  LOP3.LUT R11, R16.reuse, 0x1c0, RZ, 0xfc, !PT ;  /* 0x000001c0100b7812 */ /* 0x040fe200078efcff */
[----:B------:R-:W0:Y:S01]  /*6fd0*/  LDCU.64 UR12, c[0x0][0x488] ;  /* 0x00009100ff0c77ac */ /* 0x000e220008000a00 */
[C---:B------:R-:W-:Y:S01]  /*6fe0*/  LOP3.LUT R13, R16.reuse, 0xc0, RZ, 0xfc, !PT ;  /* 0x000000c0100d7812 */ /* 0x040fe200078efcff */
[----:B------:R-:W-:Y:S01]  /*6ff0*/  LDS.U16 R19, [R97+0x140] ;  /* 0x0001400061137984 */ /* 0x000fe20000000400 */
[C---:B------:R-:W-:Y:S01]  /*7000*/  LOP3.LUT R10, R16.reuse, 0x40, RZ, 0xfc, !PT ;  /* 0x00000040100a7812 */ /* 0x040fe200078efcff */
[----:B------:R-:W-:Y:S01]  /*7010*/  UIMAD.WIDE.U32 UR10, UR30, UR14, UR10 ;  /* 0x0000000e1e0a72a5 */ /* 0x000fe2000f8e000a */
[C---:B------:R-:W-:Y:S01]  /*7020*/  IADD3 R15, PT, PT, R9.reuse, 0x60, RZ ;  /* 0x00000060090f7810 */ /* 0x040fe20007ffe0ff */
[----:B------:R-:W-:Y:S01]  /*7030*/  LDS.U16 R27, [R96+0x180] ;  /* 0x00018000601b7984 */ /* 0x000fe20000000400 */
[C---:B------:R-:W-:Y:S01]  /*7040*/  IADD3 R14, PT, PT, R9.reuse, 0x80, RZ ;  /* 0x00000080090e7810 */ /* 0x040fe20007ffe0ff */
[----:B------:R-:W-:Y:S01]  /*7050*/  UIMAD UR15, UR30, UR15, UR11 ;  /* 0x0000000f1e0f72a4 */ /* 0x000fe2000f8e020b */
[----:B------:R-:W-:Y:S01]  /*7060*/  IADD3 R12, PT, PT, R9, 0x100, RZ ;  /* 0x00000100090c7810 */ /* 0x000fe20007ffe0ff */
[----:B------:R-:W-:Y:S01]  /*7070*/  LDS.U16 R29, [R95+0x1c0] ;  /* 0x0001c0005f1d7984 */ /* 0x000fe20000000400 */
[----:B------:R-:W-:-:S02]  /*7080*/  LOP3.LUT R16, R16, 0x1e0, RZ, 0xfc, !PT ;  /* 0x000001e010107812 */ /* 0x000fc400078efcff */
        /* <DEDUP_REMOVED lines=23> */
[----:B------:R-:W-:Y:S01]  /*7200*/  @!P3 STG.E.U16 desc[UR28][R2.64+0x1c0], R29 ;  /* 0x0001c01d0200b986 */ /* 0x000fe2000c10151c */
[----:B------:R-:W-:-:S03]  /*7210*/  ISETP.GE.AND P3, PT, R11, R117, PT ;  /* 0x000000750b00720c */ /* 0x000fc60003f66270 */
[----:B------:R1:W-:Y:S01]  /*7220*/  @!P2 STG.E.U16 desc[UR28][R2.64+0x40], R17 ;  /* 0x000040110200a986 */ /* 0x0003e2000c10151c */
[----:B------:R-:W-:-:S03]  /*7230*/  ISETP.GE.AND P2, PT, R13, R117, PT ;  /* 0x000000750d00720c */ /* 0x000fc60003f46270 */
[----:B------:R-:W-:Y:S01]  /*7240*/  @!P5 STG.E.U16 desc[UR28][R2.64+0x340], R111 ;  /* 0x0003406f0200d986 */ /* 0x000fe2000c10151c */
[----:B------:R-:W-:-:S03]  /*7250*/  ISETP.GE.AND P5, PT, R14, R117, PT ;  /* 0x000000750e00720c */ /* 0x000fc60003fa6270 */
[----:B------:R2:W-:Y:S01]  /*7260*/  @!P4 STG.E.U16 desc[UR28][R2.64+0x140], R19 ;  /* 0x000140130200c986 */ /* 0x0005e2000c10151c */
[-C--:B------:R-:W-:Y:S02]  /*7270*/  ISETP.GE.AND P4, PT, R15, R117.reuse, PT ;  /* 0x000000750f00720c */ /* 0x080fe40003f86270 */
[----:B-1----:R-:W-:Y:S01]  /*7280*/  IADD3 R17, PT, PT, R9, 0x180, RZ ;  /* 0x0000018009117810 */ /* 0x002fe20007ffe0ff */
[----:B------:R-:W-:Y:S01]  /*7290*/  @!P3 STG.E.U16 desc[UR28][R2.64+0x380], R113 ;  /* 0x000380710200b986 */ /* 0x000fe2000c10151c */
[----:B------:R-:W-:-:S03]  /*72a0*/  ISETP.GE.AND P3, PT, R18, R117, PT ;  /* 0x000000751200720c */ /* 0x000fc60003f66270 */
[----:B------:R-:W-:Y:S01]  /*72b0*/  @!P2 STG.E.U16 desc[UR28][R2.64+0x180], R27 ;  /* 0x0001801b0200a986 */ /* 0x000fe2000c10151c */
[-C--:B------:R-:W-:Y:S02]  /*72c0*/  ISETP.GE.AND P2, PT, R17, R117.reuse, PT ;  /* 0x000000751100720c */ /* 0x080fe40003f46270 */
[----:B--2---:R-:W-:Y:S01]  /*72d0*/  IADD3 R19, PT, PT, R9, 0x140, RZ ;  /* 0x0000014009137810 */ /* 0x004fe20007ffe0ff */
[----:B------:R1:W-:Y:S01]  /*72e0*/  @!P1 STG.E.U16 desc[UR28][R2.64+0x80], R21 ;  /* 0x0000801502009986 */ /* 0x0003e2000c10151c */
[----:B------:R-:W-:-:S03]  /*72f0*/  ISETP.GE.AND P1, PT, R16, R117, PT ;  /* 0x000000751000720c */ /* 0x000fc60003f26270 */
[----:B------:R2:W-:Y:S01]  /*7300*/  @!P4 STG.E.U16 desc[UR28][R2.64+0xc0], R23 ;  /* 0x0000c0170200c986 */ /* 0x0005e2000c10151c */
[----:B------:R-:W-:-:S03]  /*7310*/  ISETP.GE.AND P4, PT, R19, R117, PT ;  /* 0x000000751300720c */ /* 0x000fc60003f86270 */
[----:B------:R3:W-:Y:S01]  /*7320*/  @!P5 STG.E.U16 desc[UR28][R2.64+0x100], R25 ;  /* 0x000100190200d986 */ /* 0x0007e2000c10151c */
[----:B------:R-:W-:-:S03]  /*7330*/  ISETP.GE.AND P5, PT, R20, R117, PT ;  /* 0x000000751400720c */ /* 0x000fc60003fa6270 */
[----:B------:R-:W-:Y:S01]  /*7340*/  @!P6 STG.E.U16 desc[UR28][R2.64+0x200], R31 ;  /* 0x0002001f0200e986 */ /* 0x000fe2000c10151c */
[----:B------:R-:W-:Y:S01]  /*7350*/  IADD3 R5, P6, PT, R9, UR10, RZ ;  /* 0x0000000a09057c10 */ /* 0x000fe2000ffde0ff */
[----:B------:R-:W4:Y:S01]  /*7360*/  LDCU.64 UR10, c[0x0][0x490] ;  /* 0x00009200ff0a77ac */ /* 0x000f220008000a00 */
[----:B-1----:R-:W-:Y:S01]  /*7370*/  PRMT R21, RZ, 0x7610, R21 ;  /* 0x00007610ff157816 */ /* 0x002fe20000000015 */
[----:B------:R-:W-:Y:S01]  /*7380*/  @!P3 STG.E.U16 desc[UR28][R2.64+0x2c0], R37 ;  /* 0x0002c0250200b986 */ /* 0x000fe2000c10151c */
[----:B------:R-:W-:Y:S02]  /*7390*/  ISETP.GE.AND P3, PT, R8, UR20, PT ;  /* 0x0000001408007c0c */ /* 0x000fe4000bf66270 */
[----:B------:R-:W-:Y:S01]  /*73a0*/  IADD3.X R22, PT, PT, RZ, UR15, RZ, P6, !PT ;  /* 0x0000000fff167c10 */ /* 0x000fe2000b7fe4ff */
[----:B------:R-:W-:Y:S01]  /*73b0*/  @!P4 STG.E.U16 desc[UR28][R2.64+0x280], R35 ;  /* 0x000280230200c986 */ /* 0x000fe2000c10151c */
[----:B------:R-:W-:Y:S02]  /*73c0*/  ISETP.GE.AND P4, PT, R10, UR20, PT ;  /* 0x000000140a007c0c */ /* 0x000fe4000bf86270 */
[----:B0-----:R-:W-:Y:S01]  /*73d0*/  LEA R4, P6, R5, UR12, 0x1 ;  /* 0x0000000c05047c11 */ /* 0x001fe2000f8c08ff */
[----:B------:R-:W-:Y:S01]  /*73e0*/  @!P5 STG.E.U16 desc[UR28][R2.64+0x240], R33 ;  /* 0x000240210200d986 */ /* 0x000fe2000c10151c */
[----:B------:R-:W-:-:S02]  /*73f0*/  ISETP.GE.AND P5, PT, R15, UR20, PT ;  /* 0x000000140f007c0c */ /* 0x000fc4000bfa6270 */
[--C-:B------:R-:W-:Y:S01]  /*7400*/  LEA.HI.X R5, R5, UR13, R22.reuse, 0x1, P6 ;  /* 0x0000000d05057c11 */ /* 0x100fe2000b0f0c16 */
[----:B------:R-:W-:Y:S01]  /*7410*/  @!P2 STG.E.U16 desc[UR28][R2.64+0x300], R103 ;  /* 0x000300670200a986 */ /* 0x000fe2000c10151c */
[----:B------:R-:W-:Y:S01]  /*7420*/  ISETP.GE.AND P2, PT, R9, UR20, PT ;  /* 0x0000001409007c0c */ /* 0x000fe2000bf46270 */
[----:B------:R-:W0:Y:S01]  /*7430*/  LDCU.128 UR12, c[0x0][0x430] ;  /* 0x00008600ff0c77ac */ /* 0x000e220008000c00 */
[----:B------:R-:W-:Y:S01]  /*7440*/  PRMT R22, RZ, 0x7610, R22 ;  /* 0x00007610ff167816 */ /* 0x000fe20000000016 */
[----:B------:R1:W-:Y:S01]  /*7450*/  @!P1 STG.E.U16 desc[UR28][R2.64+0x3c0], R115 ;  /* 0x0003c07302009986 */ /* 0x0003e2000c10151c */
[----:B--2---:R-:W-:Y:S02]  /*7460*/  PRMT R23, RZ, 0x7610, R23 ;  /* 0x00007610ff177816 */ /* 0x004fe40000000017 */
[----:B------:R-:W-:Y:S01]  /*7470*/  ISETP.GE.AND P6, PT, R14, UR20, PT ;  /* 0x000000140e007c0c */ /* 0x000fe2000bfc6270 */
[----:B------:R-:W-:Y:S01]  /*7480*/  BAR.SYNC.DEFER_BLOCKING 0x0 ;  /* 0x0000000000007b1d */ /* 0x000fe20000010000 */
[----:B------:R-:W-:-:S02]  /*7490*/  ISETP.GE.AND P1, PT, R7, UR20, PT ;  /* 0x0000001407007c0c */ /* 0x000fc4000bf26270 */
[----:B---3--:R-:W-:Y:S02]  /*74a0*/  PRMT R25, RZ, 0x7610, R25 ;  /* 0x00007610ff197816 */ /* 0x008fe40000000019 */
[----:B------:R-:W-:Y:S02]  /*74b0*/  PRMT R27, RZ, 0x7610, R27 ;  /* 0x00007610ff1b7816 */ /* 0x000fe4000000001b */
[----:B-1----:R-:W-:Y:S02]  /*74c0*/  PRMT R3, RZ, 0x7610, R3 ;  /* 0x00007610ff037816 */ /* 0x002fe40000000003 */
[----:B------:R-:W-:Y:S02]  /*74d0*/  PRMT R2, RZ, 0x7610, R2 ;  /* 0x00007610ff027816 */ /* 0x000fe40000000002 */
[----:B------:R-:W-:Y:S01]  /*74e0*/  PRMT R28, RZ, 0x7610, R28 ;  /* 0x00007610ff1c7816 */ /* 0x000fe2000000001c */
[----:B------:R-:W2:Y:S01]  /*74f0*/  @!P2 LDG.E.U16 R21, desc[UR28][R4.64] ;  /* 0x0000001c0415a981 */ /* 0x000ea2000c1e1500 */
[----:B------:R-:W-:-:S03]  /*7500*/  ISETP.GE.AND P2, PT, R13, UR20, PT ;  /* 0x000000140d007c0c */ /* 0x000fc6000bf46270 */
[----:B------:R-:W3:Y:S01]  /*7510*/  @!P3 LDG.E.U16 R22, desc[UR28][R4.64+0x40] ;  /* 0x0000401c0416b981 */ /* 0x000ee2000c1e1500 */
[----:B------:R-:W-:-:S03]  /*7520*/  ISETP.GE.AND P3, PT, R6, UR20, PT ;  /* 0x0000001406007c0c */ /* 0x000fc6000bf66270 */
[----:B------:R-:W5:Y:S01]  /*7530*/  @!P4 LDG.E.U16 R23, desc[UR28][R4.64+0x80] ;  /* 0x0000801c0417c981 */ /* 0x000f62000c1e1500 */
[----:B------:R-:W-:-:S03]  /*7540*/  ISETP.GE.AND P4, PT, R12, UR20, PT ;  /* 0x000000140c007c0c */ /* 0x000fc6000bf86270 */
[----:B------:R-:W4:Y:S01]  /*7550*/  @!P5 LDG.E.U16 R24, desc[UR28][R4.64+0xc0] ;  /* 0x0000c01c0418d981 */ /* 0x000f22000c1e1500 */
        /* <DEDUP_REMOVED lines=12> */
[----:B------:R-:W-:Y:S02]  /*7620*/  ISETP.GE.AND P5, PT, R16, UR20, PT ;  /* 0x0000001410007c0c */ /* 0x000fe4000bfa6270 */
[----:B------:R-:W-:Y:S02]  /*7630*/  PRMT R29, RZ, 0x7610, R29 ;  /* 0x00007610ff1d7816 */ /* 0x000fe4000000001d */
[----:B------:R-:W-:Y:S02]  /*7640*/  PRMT R30, RZ, 0x7610, R30 ;  /* 0x00007610ff1e7816 */ /* 0x000fe4000000001e */
[----:B------:R-:W-:Y:S02]  /*7650*/  PRMT R31, RZ, 0x7610, R31 ;  /* 0x00007610ff1f7816 */ /* 0x000fe4000000001f */
[----:B------:R-:W-:Y:S01]  /*7660*/  PRMT R32, RZ, 0x7610, R32 ;  /* 0x00007610ff207816 */ /* 0x000fe20000000020 */
[----:B------:R-:W4:Y:S01]  /*7670*/  @!P6 LDG.E.U16 R29, desc[UR28][R4.64+0x280] ;  /* 0x0002801c041de981 */ /* 0x000f22000c1e1500 */
[----:B------:R-:W-:-:S03]  /*7680*/  PRMT R34, RZ, 0x7610, R34 ;  /* 0x00007610ff227816 */ /* 0x000fc60000000022 */
[----:B------:R-:W4:Y:S04]  /*7690*/  @!P1 LDG.E.U16 R30, desc[UR28][R4.64+0x2c0] ;  /* 0x0002c01c041e9981 */ /* 0x000f28000c1e1500 */
[----:B------:R-:W4:Y:S04]  /*76a0*/  @!P2 LDG.E.U16 R31, desc[UR28][R4.64+0x300] ;  /* 0x0003001c041fa981 */ /* 0x000f28000c1e1500 */
[----:B------:R-:W4:Y:S04]  /*76b0*/  @!P3 LDG.E.U16 R32, desc[UR28][R4.64+0x340] ;  /* 0x0003401c0420b981 */ /* 0x000f28000c1e1500 */
[----:B------:R-:W4:Y:S04]  /*76c0*/  @!P4 LDG.E.U16 R34, desc[UR28][R4.64+0x380] ;  /* 0x0003801c0422c981 */ /* 0x000f28000c1e1500 */
[----:B------:R-:W4:Y:S01]  /*76d0*/  @!P5 LDG.E.U16 R55, desc[UR28][R4.64+0x3c0] ;  /* 0x0003c01c0437d981 */ /* 0x000f22000c1e1500 */
[----:B0-----:R-:W-:-:S04]  /*76e0*/  UIMAD.WIDE.U32 UR8, UR31, UR12, UR8 ;  /* 0x0000000c1f0872a5 */ /* 0x001fc8000f8e0008 */
[----:B------:R-:W-:Y:S01]  /*76f0*/  UIMAD UR9, UR31, UR13, UR9 ;  /* 0x0000000d1f0972a4 */ /* 0x000fe2000f8e0209 */
[----:B--2---:R-:W-:Y:S04]  /*7700*/  STS.U16 [R102], R21 ;  /* 0x0000001566007388 */ /* 0x004fe80000000400 */
[----:B---3--:R-:W-:Y:S04]  /*7710*/  STS.U16 [R101+0x40], R22 ;  /* 0x0000401665007388 */ /* 0x008fe80000000400 */
[----:B-----5:R-:W-:Y:S04]  /*7720*/  STS.U16 [R100+0x80], R23 ;  /* 0x0000801764007388 */ /* 0x020fe80000000400 */
[----:B----4-:R-:W-:Y:S04]  /*7730*/  STS.U16 [R99+0xc0], R24 ;  /* 0x0000c01863007388 */ /* 0x010fe80000000400 */
        /* <DEDUP_REMOVED lines=14> */
[----:B------:R-:W1:Y:S04]  /*7820*/  LDS.U16 R2, [R85+0x2] ;  /* 0x0000020055027984 */ /* 0x000e680000000400 */
[----:B------:R-:W2:Y:S04]  /*7830*/  LDS.U16 R24, [R83+0x4] ;  /* 0x0000040053187984 */ /* 0x000ea80000000400 */
[----:B------:R-:W3:Y:S04]  /*7840*/  LDS.U16 R4, [R81+0x6] ;  /* 0x0000060051047984 */ /* 0x000ee80000000400 */
[----:B------:R-:W4:Y:S04]  /*7850*/  LDS.U16 R5, [R79+0x8] ;  /* 0x000008004f057984 */ /* 0x000f280000000400 */
[----:B------:R-:W5:Y:S04]  /*7860*/  LDS.U16 R21, [R77+0xa] ;  /* 0x00000a004d157984 */ /* 0x000f680000000400 */
[----:B------:R-:W5:Y:S04]  /*7870*/  LDS.U16 R23, [R75+0xc] ;  /* 0x00000c004b177984 */ /* 0x000f680000000400 */
[----:B------:R-:W5:Y:S04]  /*7880*/  LDS.U16 R22, [R69+0x12] ;  /* 0x0000120045167984 */ /* 0x000f680000000400 */
[----:B------:R-:W5:Y:S04]  /*7890*/  LDS.U16 R26, [R73+0xe] ;  /* 0x00000e00491a7984 */ /* 0x000f680000000400 */
[----:B------:R-:W5:Y:S04]  /*78a0*/  LDS.U16 R25, [R67+0x14] ;  /* 0x0000140043197984 */ /* 0x000f680000000400 */
[----:B------:R-:W5:Y:S01]  /*78b0*/  LDS.U16 R27, [R65+0x16] ;  /* 0x00001600411b7984 */ /* 0x000f620000000400 */
[----:B0-----:R-:W-:-:S03]  /*78c0*/  HADD2.F32 R31, -RZ, R3.H0_H0 ;  /* 0x20000003ff1f7230 */ /* 0x001fc60000004100 */
[----:B------:R-:W0:Y:S01]  /*78d0*/  LDS.U16 R28, [R71+0x10] ;  /* 0x00001000471c7984 */ /* 0x000e220000000400 */
[----:B-1----:R-:W-:-:S03]  /*78e0*/  HADD2.F32 R33, -RZ, R2.H0_H0 ;  /* 0x20000002ff217230 */ /* 0x002fc60000004100 */
[----:B------:R-:W1:Y:S04]  /*78f0*/  LDS.U16 R3, [R63+0x18] ;  /* 0x000018003f037984 */ /* 0x000e680000000400 */
[----:B------:R-:W1:Y:S04]  /*7900*/  LDS.U16 R2, [R59+0x1c] ;  /* 0x00001c003b027984 */ /* 0x000e680000000400 */
[----:B------:R-:W1:Y:S04]  /*7910*/  LDS.U16 R29, [R61+0x1a] ;  /* 0x00001a003d1d7984 */ /* 0x000e680000000400 */
[----:B------:R-:W1:Y:S01]  /*7920*/  LDS.U16 R30, [R57+0x1e] ;  /* 0x00001e00391e7984 */ /* 0x000e620000000400 */
[----:B--2---:R-:W-:-:S02]  /*7930*/  HADD2.F32 R24, -RZ, R24.H0_H0 ;  /* 0x20000018ff187230 */ /* 0x004fc40000004100 */
[----:B------:R-:W-:Y:S01]  /*7940*/  FMUL.FTZ R32, R31, -1.4426950216293334961 ;  /* 0xbfb8aa3b1f207820 */ /* 0x000fe20000410000 */
[----:B---3--:R-:W-:Y:S02]  /*7950*/  HADD2.F32 R36, -RZ, R4.H0_H0 ;  /* 0x20000004ff247230 */ /* 0x008fe40000004100 */
[----:B------:R-:W-:Y:S01]  /*7960*/  FMUL.FTZ R4, R24, -1.4426950216293334961 ;  /* 0xbfb8aa3b18047820 */ /* 0x000fe20000410000 */
[----:B----4-:R-:W-:Y:S02]  /*7970*/  HADD2.F32 R54, -RZ, R5.H0_H0 ;  /* 0x20000005ff367230 */ /* 0x010fe40000004100 */
[----:B------:R-:W2:Y:S01]  /*7980*/  MUFU.EX2 R32, R32 ;  /* 0x0000002000207308 */ /* 0x000ea20000000800 */
[----:B-----5:R-:W-:Y:S02]  /*7990*/  HADD2.F32 R21, -RZ, R21.H0_H0 ;  /* 0x20000015ff157230 */ /* 0x020fe40000004100 */
[----:B------:R-:W-:Y:S01]  /*79a0*/  HADD2.F32 R23, -RZ, R23.H0_H0 ;  /* 0x20000017ff177230 */ /* 0x000fe20000004100 */
[----:B------:R3:W4:Y:S01]  /*79b0*/  MUFU.EX2 R35, R4 ;  /* 0x0000000400237308 */ /* 0x0007220000000800 */
[----:B------:R-:W-:Y:S01]  /*79c0*/  FMUL.FTZ R34, R33, -1.4426950216293334961 ;  /* 0xbfb8aa3b21227820 */ /* 0x000fe20000410000 */
[----:B------:R-:W-:Y:S01]  /*79d0*/  FMUL.FTZ R37, R36, -1.4426950216293334961 ;  /* 0xbfb8aa3b24257820 */ /* 0x000fe20000410000 */
[----:B------:R-:W-:-:S02]  /*79e0*/  HADD2.F32 R5, -RZ, R22.H0_H0 ;  /* 0x20000016ff057230 */ /* 0x000fc40000004100 */
[----:B------:R-:W-:Y:S01]  /*79f0*/  FMUL.FTZ R55, R54, -1.4426950216293334961 ;  /* 0xbfb8aa3b36377820 */ /* 0x000fe20000410000 */
[----:B------:R-:W-:Y:S02]  /*7a00*/  HADD2.F32 R26, -RZ, R26.H0_H0 ;  /* 0x2000001aff1a7230 */ /* 0x000fe40000004100 */
[----:B------:R-:W-:Y:S01]  /*7a10*/  FMUL.FTZ R56, R21, -1.4426950216293334961 ;  /* 0xbfb8aa3b15387820 */ /* 0x000fe20000410000 */
[----:B------:R-:W-:Y:S02]  /*7a20*/  HADD2.F32 R22, -RZ, R25.H0_H0 ;  /* 0x20000019ff167230 */ /* 0x000fe40000004100 */
[----:B------:R-:W-:Y:S01]  /*7a30*/  FMUL.FTZ R58, R23, -1.4426950216293334961 ;  /* 0xbfb8aa3b173a7820 */ /* 0x000fe20000410000 */
[----:B------:R-:W-:Y:S02]  /*7a40*/  HADD2.F32 R25, -RZ, R27.H0_H0 ;  /* 0x2000001bff197230 */ /* 0x000fe40000004100 */
[----:B0-----:R-:W-:Y:S01]  /*7a50*/  HADD2.F32 R28, -RZ, R28.H0_H0 ;  /* 0x2000001cff1c7230 */ /* 0x001fe20000004100 */
[----:B------:R-:W0:Y:S01]  /*7a60*/  MUFU.EX2 R34, R34 ;  /* 0x0000002200227308 */ /* 0x000e220000000800 */
[----:B-1----:R-:W-:-:S03]  /*7a70*/  HADD2.F32 R27, -RZ, R3.H0_H0 ;  /* 0x20000003ff1b7230 */ /* 0x002fc60000004100 */
[----:B------:R-:W1:Y:S01]  /*7a80*/  MUFU.EX2 R37, R37 ;  /* 0x0000002500257308 */ /* 0x000e620000000800 */
[----:B------:R-:W-:Y:S01]  /*7a90*/  FMUL.FTZ R60, R26, -1.4426950216293334961 ;  /* 0xbfb8aa3b1a3c7820 */ /* 0x000fe20000410000 */
[----:B------:R-:W-:Y:S02]  /*7aa0*/  HADD2.F32 R3, -RZ, R2.H0_H0 ;  /* 0x20000002ff037230 */ /* 0x000fe40000004100 */
[----:B------:R-:W-:Y:S01]  /*7ab0*/  FMUL.FTZ R64, R5, -1.4426950216293334961 ;  /* 0xbfb8aa3b05407820 */ /* 0x000fe20000410000 */
[----:B---3--:R-:W-:Y:S01]  /*7ac0*/  HADD2.F32 R4, -RZ, R29.H0_H0 ;  /* 0x2000001dff047230 */ /* 0x008fe20000004100 */
[----:B------:R-:W3:Y:S01]  /*7ad0*/  MUFU.EX2 R55, R55 ;  /* 0x0000003700377308 */ /* 0x000ee20000000800 */
[----:B------:R-:W-:Y:S01]  /*7ae0*/  FMUL.FTZ R62, R28, -1.4426950216293334961 ;  /* 0xbfb8aa3b1c3e7820 */ /* 0x000fe20000410000 */
[----:B------:R-:W-:Y:S01]  /*7af0*/  FMUL.FTZ R68, R25, -1.4426950216293334961 ;  /* 0xbfb8aa3b19447820 */ /* 0x000fe20000410000 */
[----:B------:R-:W-:Y:S01]  /*7b00*/  HADD2.F32 R2, -RZ, R30.H0_H0 ;  /* 0x2000001eff027230 */ /* 0x000fe20000004100 */
[----:B------:R-:W5:Y:S01]  /*7b10*/  MUFU.EX2 R56, R56 ;  /* 0x0000003800387308 */ /* 0x000f620000000800 */
[----:B------:R-:W-:Y:S01]  /*7b20*/  FMUL.FTZ R29, R27, -1.4426950216293334961 ;  /* 0xbfb8aa3b1b1d7820 */ /* 0x000fe20000410000 */
[----:B------:R-:W-:Y:S01]  /*7b30*/  FMUL.FTZ R70, R3, -1.4426950216293334961 ;  /* 0xbfb8aa3b03467820 */ /* 0x000fe20000410000 */
[----:B------:R-:W-:Y:S01]  /*7b40*/  FMUL.FTZ R66, R22, -1.4426950216293334961 ;  /* 0xbfb8aa3b16427820 */ /* 0x000fe20000410000 */
[----:B------:R-:W5:Y:S01]  /*7b50*/  MUFU.EX2 R58, R58 ;  /* 0x0000003a003a7308 */ /* 0x000f620000000800 */
[----:B------:R-:W-:Y:S01]  /*7b60*/  FMUL.FTZ R30, R4, -1.4426950216293334961 ;  /* 0xbfb8aa3b041e7820 */ /* 0x000fe20000410000 */
[----:B--2---:R-:W-:Y:S01]  /*7b70*/  FADD.FTZ R32, R32, 1 ;  /* 0x3f80000020207421 */ /* 0x004fe20000010000 */
[----:B----4-:R-:W-:Y:S01]  /*7b80*/  FADD.FTZ R35, R35, 1 ;  /* 0x3f80000023237421 */ /* 0x010fe20000010000 */
[----:B------:R-:W2:Y:S01]  /*7b90*/  MUFU.EX2 R60, R60 ;  /* 0x0000003c003c7308 */ /* 0x000ea20000000800 */
[----:B------:R-:W-:-:S03]  /*7ba0*/  FMUL.FTZ R72, R2, -1.4426950216293334961 ;  /* 0xbfb8aa3b02487820 */ /* 0x000fc60000410000 */
[----:B------:R-:W4:Y:S04]  /*7bb0*/  MUFU.EX2 R64, R64 ;  /* 0x0000004000407308 */ /* 0x000f280000000800 */
[----:B------:R-:W4:Y:S04]  /*7bc0*/  MUFU.EX2 R62, R62 ;  /* 0x0000003e003e7308 */ /* 0x000f280000000800 */
[----:B------:R-:W4:Y:S04]  /*7bd0*/  MUFU.EX2 R68, R68 ;  /* 0x0000004400447308 */ /* 0x000f280000000800 */
[----:B------:R-:W4:Y:S04]  /*7be0*/  MUFU.EX2 R29, R29 ;  /* 0x0000001d001d7308 */ /* 0x000f280000000800 */
[----:B------:R-:W4:Y:S04]  /*7bf0*/  MUFU.EX2 R70, R70 ;  /* 0x0000004600467308 */ /* 0x000f280000000800 */
[----:B------:R4:W4:Y:S01]  /*7c00*/  MUFU.RCP R74, R32 ;  /* 0x00000020004a7308 */ /* 0x0009220000001000 */
[----:B0-----:R-:W-:Y:S01]  /*7c10*/  FADD.FTZ R34, R34, 1 ;  /* 0x3f80000022227421 */ /* 0x001fe20000010000 */
[----:B-1----:R-:W-:-:S06]  /*7c20*/  FADD.FTZ R37, R37, 1 ;  /* 0x3f80000025257421 */ /* 0x002fcc0000010000 */
[----:B------:R-:W0:Y:S04]  /*7c30*/  MUFU.EX2 R66, R66 ;  /* 0x0000004200427308 */ /* 0x000e280000000800 */
[----:B------:R-:W1:Y:S04]  /*7c40*/  MUFU.EX2 R30, R30 ;  /* 0x0000001e001e7308 */ /* 0x000e680000000800 */
[----:B------:R-:W1:Y:S01]  /*7c50*/  MUFU.RCP R35, R35 ;  /* 0x0000002300237308 */ /* 0x000e620000001000 */
[----:B---3--:R-:W-:Y:S01]  /*7c60*/  FADD.FTZ R55, R55, 1 ;  /* 0x3f80000037377421 */ /* 0x008fe20000010000 */
[----:B-----5:R-:W-:Y:S01]  /*7c70*/  FADD.FTZ R56, R56, 1 ;  /* 0x3f80000038387421 */ /* 0x020fe20000010000 */
[----:B------:R-:W-:-:S05]  /*7c80*/  FADD.FTZ R58, R58, 1 ;  /* 0x3f8000003a3a7421 */ /* 0x000fca0000010000 */
[----:B------:R-:W3:Y:S01]  /*7c90*/  MUFU.EX2 R72, R72 ;  /* 0x0000004800487308 */ /* 0x000ee20000000800 */
[----:B--2---:R-:W-:Y:S01]  /*7ca0*/  FADD.FTZ R60, R60, 1 ;  /* 0x3f8000003c3c7421 */ /* 0x004fe20000010000 */
[----:B----4-:R-:W-:Y:S02]  /*7cb0*/  FADD.FTZ R64, R64, 1 ;  /* 0x3f80000040407421 */ /* 0x010fe40000010000 */
[----:B------:R1:W2:Y:S01]  /*7cc0*/  MUFU.RCP R76, R34 ;  /* 0x00000022004c7308 */ /* 0x0002a20000001000 */
[----:B------:R-:W-:Y:S01]  /*7cd0*/  FADD.FTZ R62, R62, 1 ;  /* 0x3f8000003e3e7421 */ /* 0x000fe20000010000 */
[----:B------:R-:W-:Y:S01]  /*7ce0*/  FADD.FTZ R68, R68, 1 ;  /* 0x3f80000044447421 */ /* 0x000fe20000010000 */
[----:B------:R-:W-:Y:S01]  /*7cf0*/  FADD.FTZ R32, R29, 1 ;  /* 0x3f8000001d207421 */ /* 0x000fe20000010000 */
[----:B------:R-:W-:-:S04]  /*7d00*/  FADD.FTZ R70, R70, 1 ;  /* 0x3f80000046467421 */ /* 0x000fc80000010000 */
[----:B------:R-:W4:Y:S01]  /*7d10*/  MUFU.RCP R37, R37 ;  /* 0x0000002500257308 */ /* 0x000f220000001000 */
[----:B0-----:R-:W-:Y:S01]  /*7d20*/  FADD.FTZ R66, R66, 1 ;  /* 0x3f80000042427421 */ /* 0x001fe20000010000 */
[----:B-1----:R-:W-:Y:S01]  /*7d30*/  FADD.FTZ R34, R30, 1 ;  /* 0x3f8000001e227421 */ /* 0x002fe20000010000 */
[----:B---3--:R-:W-:-:S05]  /*7d40*/  FADD.FTZ R72, R72, 1 ;  /* 0x3f80000048487421 */ /* 0x008fca0000010000 */
[----:B------:R-:W0:Y:S01]  /*7d50*/  MUFU.RCP R55, R55 ;  /* 0x0000003700377308 */ /* 0x000e220000001000 */
[----:B------:R-:W-:-:S07]  /*7d60*/  FMUL.FTZ R30, R31, R74 ;  /* 0x0000004a1f1e7220 */ /* 0x000fce0000410000 */
[----:B------:R-:W1:Y:S01]  /*7d70*/  MUFU.RCP R56, R56 ;  /* 0x0000003800387308 */ /* 0x000e620000001000 */
[----:B------:R-:W-:-:S07]  /*7d80*/  FMUL.FTZ R24, R24, R35 ;  /* 0x0000002318187220 */ /* 0x000fce0000410000 */
[----:B------:R-:W3:Y:S08]  /*7d90*/  MUFU.RCP R58, R58 ;  /* 0x0000003a003a7308 */ /* 0x000ef00000001000 */
[----:B------:R-:W5:Y:S08]  /*7da0*/  MUFU.RCP R103, R60 ;  /* 0x0000003c00677308 */ /* 0x000f700000001000 */
[----:B------:R-:W5:Y:S08]  /*7db0*/  MUFU.RCP R111, R62 ;  /* 0x0000003e006f7308 */ /* 0x000f700000001000 */
[----:B------:R-:W5:Y:S08]  /*7dc0*/  MUFU.RCP R64, R64 ;  /* 0x0000004000407308 */ /* 0x000f700000001000 */
[----:B------:R3:W5:Y:S08]  /*7dd0*/  MUFU.RCP R78, R32 ;  /* 0x00000020004e7308 */ /* 0x0007700000001000 */
[----:B------:R-:W5:Y:S08]  /*7de0*/  MUFU.RCP R113, R66 ;  /* 0x0000004200717308 */ /* 0x000f700000001000 */
[----:B------:R-:W5:Y:S08]  /*7df0*/  MUFU.RCP R68, R68 ;  /* 0x0000004400447308 */ /* 0x000f700000001000 */
[----:B------:R-:W5:Y:S01]  /*7e00*/  MUFU.RCP R31, R34 ;  /* 0x00000022001f7308 */ /* 0x000f620000001000 */
[----:B--2---:R-:W-:-:S07]  /*7e10*/  FMUL.FTZ R33, R33, R76 ;  /* 0x0000004c21217220 */ /* 0x004fce0000410000 */
[----:B------:R-:W2:Y:S08]  /*7e20*/  MUFU.RCP R70, R70 ;  /* 0x0000004600467308 */ /* 0x000eb00000001000 */
[----:B------:R-:W2:Y:S01]  /*7e30*/  MUFU.RCP R35, R72 ;  /* 0x0000004800237308 */ /* 0x000ea20000001000 */
[----:B----4-:R-:W-:Y:S01]  /*7e40*/  FMUL.FTZ R29, R36, R37 ;  /* 0x00000025241d7220 */ /* 0x010fe20000410000 */
[----:B------:R-:W-:Y:S01]  /*7e50*/  FMUL.FTZ R30, R30, R53 ;  /* 0x000000351e1e7220 */ /* 0x000fe20000410000 */
[----:B------:R-:W-:Y:S01]  /*7e60*/  FMUL.FTZ R33, R33, R52 ;  /* 0x0000003421217220 */ /* 0x000fe20000410000 */
[----:B0-----:R-:W-:Y:S01]  /*7e70*/  FMUL.FTZ R54, R54, R55 ;  /* 0x0000003736367220 */ /* 0x001fe20000410000 */
[----:B-1----:R-:W-:Y:S01]  /*7e80*/  FMUL.FTZ R21, R21, R56 ;  /* 0x0000003815157220 */ /* 0x002fe20000410000 */
[----:B---3--:R-:W-:Y:S01]  /*7e90*/  FMUL.FTZ R32, R23, R58 ;  /* 0x0000003a17207220 */ /* 0x008fe20000410000 */
[----:B------:R-:W-:Y:S01]  /*7ea0*/  FMUL.FTZ R24, R24, R51 ;  /* 0x0000003318187220 */ /* 0x000fe20000410000 */
[----:B------:R-:W-:Y:S01]  /*7eb0*/  FMUL.FTZ R29, R29, R50 ;  /* 0x000000321d1d7220 */ /* 0x000fe20000410000 */
[----:B-----5:R-:W-:Y:S01]  /*7ec0*/  FMUL.FTZ R23, R26, R103 ;  /* 0x000000671a177220 */ /* 0x020fe20000410000 */
[----:B------:R-:W-:Y:S01]  /*7ed0*/  FMUL.FTZ R54, R54, R49 ;  /* 0x0000003136367220 */ /* 0x000fe20000410000 */
[----:B------:R-:W-:Y:S01]  /*7ee0*/  FMUL.FTZ R28, R28, R111 ;  /* 0x0000006f1c1c7220 */ /* 0x000fe20000410000 */
        /* <DEDUP_REMOVED lines=10> */
[----:B--2---:R-:W-:Y:S01]  /*7f90*/  FMUL.FTZ R4, R3, R70 ;  /* 0x0000004603047220 */ /* 0x004fe20000410000 */
[----:B------:R-:W-:Y:S01]  /*7fa0*/  F2FP.F16.F32.PACK_AB R24, R29, R24 ;  /* 0x000000181d18723e */ /* 0x000fe200000000ff */
[----:B------:R-:W-:Y:S01]  /*7fb0*/  FMUL.FTZ R28, R28, R45 ;  /* 0x0000002d1c1c7220 */ /* 0x000fe20000410000 */
[----:B------:R-:W-:Y:S01]  /*7fc0*/  FMUL.FTZ R5, R5, R44 ;  /* 0x0000002c05057220 */ /* 0x000fe20000410000 */
[----:B------:R-:W-:Y:S01]  /*7fd0*/  FMUL.FTZ R3, R2, R35 ;  /* 0x0000002302037220 */ /* 0x000fe20000410000 */
[----:B------:R-:W-:Y:S01]  /*7fe0*/  PRMT R2, R30, 0x7632, R2 ;  /* 0x000076321e027816 */ /* 0x000fe20000000002 */
[----:B------:R-:W-:Y:S01]  /*7ff0*/  FMUL.FTZ R22, R22, R43 ;  /* 0x0000002b16167220 */ /* 0x000fe20000410000 */
[----:B------:R-:W-:Y:S01]  /*8000*/  F2FP.F16.F32.PACK_AB R21, R21, R54 ;  /* 0x000000361515723e */ /* 0x000fe200000000ff */
        /* <DEDUP_REMOVED lines=9> */
[----:B------:R-:W-:Y:S01]  /*80a0*/  STS.U16 [R86], R30 ;  /* 0x0000001e56007388 */ /* 0x000fe20000000400 */
[----:B------:R-:W-:-:S02]  /*80b0*/  PRMT R28, R23, 0x7632, R28 ;  /* 0x00007632171c7816 */ /* 0x000fc4000000001c */
[----:B------:R-:W-:Y:S01]  /*80c0*/  F2FP.F16.F32.PACK_AB R22, R25, R22 ;  /* 0x000000161916723e */ /* 0x000fe200000000ff */
[----:B------:R0:W-:Y:S01]  /*80d0*/  STS.U16 [R85+0x2], R2 ;  /* 0x0000020255007388 */ /* 0x0001e20000000400 */
[----:B------:R-:W-:-:S03]  /*80e0*/  F2FP.F16.F32.PACK_AB R26, R27, R26 ;  /* 0x0000001a1b1a723e */ /* 0x000fc600000000ff */
[----:B------:R-:W-:Y:S01]  /*80f0*/  STS.U16 [R83+0x4], R24 ;  /* 0x0000041853007388 */ /* 0x000fe20000000400 */
[----:B------:R-:W-:-:S03]  /*8100*/  F2FP.F16.F32.PACK_AB R3, R3, R4 ;  /* 0x000000040303723e */ /* 0x000fc600000000ff */
[----:B------:R-:W-:Y:S01]  /*8110*/  STS.U16 [R81+0x6], R29 ;  /* 0x0000061d51007388 */ /* 0x000fe20000000400 */
[----:B0-----:R-:W-:-:S03]  /*8120*/  PRMT R2, R5, 0x7632, R2 ;  /* 0x0000763205027816 */ /* 0x001fc60000000002 */
[----:B------:R0:W-:Y:S01]  /*8130*/  STS.U16 [R79+0x8], R21 ;  /* 0x000008154f007388 */ /* 0x0001e20000000400 */
[----:B------:R-:W-:-:S03]  /*8140*/  PRMT R4, R26, 0x7632, R4 ;  /* 0x000076321a047816 */ /* 0x000fc60000000004 */
[----:B------:R-:W-:Y:S04]  /*8150*/  STS.U16 [R77+0xa], R31 ;  /* 0x00000a1f4d007388 */ /* 0x000fe80000000400 */
[----:B------:R-:W-:Y:S01]  /*8160*/  STS.U16 [R75+0xc], R23 ;  /* 0x00000c174b007388 */ /* 0x000fe20000000400 */
[----:B0-----:R-:W-:-:S03]  /*8170*/  PRMT R21, R22, 0x7632, R21 ;  /* 0x0000763216157816 */ /* 0x001fc60000000015 */
[----:B------:R-:W-:Y:S01]  /*8180*/  STS.U16 [R73+0xe], R28 ;  /* 0x00000e1c49007388 */ /* 0x000fe20000000400 */
[----:B------:R-:W-:-:S03]  /*8190*/  PRMT R24, R3, 0x7632, R24 ;  /* 0x0000763203187816 */ /* 0x000fc60000000018 */
[----:B------:R-:W-:Y:S04]  /*81a0*/  STS.U16 [R71+0x10], R5 ;  /* 0x0000100547007388 */ /* 0x000fe80000000400 */
[----:B------:R0:W-:Y:S04]  /*81b0*/  STS.U16 [R69+0x12], R2 ;  /* 0x0000120245007388 */ /* 0x0001e80000000400 */
[----:B------:R-:W-:Y:S04]  /*81c0*/  STS.U16 [R67+0x14], R22 ;  /* 0x0000141643007388 */ /* 0x000fe80000000400 */
[----:B------:R-:W-:Y:S01]  /*81d0*/  STS.U16 [R65+0x16], R21 ;  /* 0x0000161541007388 */ /* 0x000fe20000000400 */
[----:B0-----:R-:W-:-:S03]  /*81e0*/  MOV R2, UR20 ;  /* 0x0000001400027c02 */ /* 0x001fc60008000f00 */
        /* <DEDUP_REMOVED lines=71> */
.L_x_737:
        /* <DEDUP_REMOVED lines=10> */
.L_x_5015:


//--------------------- .text._Z25selective_scan_fwd_kernelI32Selective_Scan_fwd_kernel_traitsILi64ELi16ELi1ELb0ELb0ELb1ELb0EN3c104HalfENS1_7complexIfEEEEv13SSMParamsBase --------------------------
	.section	.text._Z25selective_scan_fwd_kernelI32Selective_Scan_fwd_kernel_traitsILi64ELi16ELi1ELb0ELb0ELb1ELb0EN3c104HalfENS1_7complexIfEEEEv13SSMParamsBase,"ax",@progbits
	.align	128
        .global         _Z25selective_scan_fwd_kernelI32Selective_Scan_fwd_kernel_traitsILi64ELi16ELi1ELb0ELb0ELb1ELb0EN3c104HalfENS1_7complexIfEEEEv13SSMParamsBase
        .type           _Z25selective_scan_fwd_kernelI32Selective_Scan_fwd_kernel_traitsILi64ELi16ELi1ELb0ELb0ELb1ELb0EN3c104HalfENS1_7complexIfEEEEv13SSMParamsBase,@function
        .size           _Z25selective_scan_fwd_kernelI32Selective_Scan_fwd_kernel_traitsILi64ELi16ELi1ELb0ELb0ELb1ELb0EN3c104HalfENS1_7complexIfEEEEv13SSMParamsBase,(.L_x_5016 - _Z25selective_scan_fwd_kernelI32Selective_Scan_fwd_kernel_traitsILi64ELi16ELi1ELb0ELb0ELb1ELb0EN3c104HalfENS1_7complexIfEEEEv13SSMParamsBase)
        .other          _Z25selective_scan_fwd_kernelI32Selective_Scan_fwd_kernel_traitsILi64ELi16ELi1ELb0ELb0ELb1ELb0EN3c104HalfENS1_7complexIfEEEEv13SSMParamsBase,@"STO_CUDA_ENTRY STV_DEFAULT"
_Z25selective_scan_fwd_kernelI32Selective_Scan_fwd_kernel_traitsILi64ELi16ELi1ELb0ELb0ELb1ELb0EN3c104HalfENS1_7complexIfEEEEv13SSMParamsBase:
.text._Z25selective_scan_fwd_kernelI32Selective_Scan_fwd_kernel_traitsILi64ELi16ELi1ELb0ELb0ELb1ELb0EN3c104HalfENS1_7complexIfEEEEv13SSMParamsBase:
[----:B------:R-:W0:Y:S01]  /*0000*/  LDC R1, c[0x0][0x37c] ;  /* 0x0000df00ff017b82 */ /* 0x000e220000000800 */
[----:B------:R-:W1:Y:S07]  /*0010*/  LDCU.64 UR4, c[0x0][0x470] ;  /* 0x00008e00ff0477ac */ /* 0x000e6e0008000a00 */
[----:B------:R-:W2:Y:S01]  /*0020*/  S2UR UR20, SR_CTAID.Y ;  /* 0x00000000001479c3 */ /* 0x000ea20000002600 */
[----:B0-----:R-:W-:Y:S01]  /*0030*/  IADD3 R1, PT, PT, R1, -0x50, RZ ;  /* 0xffffffb001017810 */ /* 0x001fe20007ffe0ff */
[----:B------:R-:W0:Y:S01]  /*0040*/  LDCU.64 UR22, c[0x0][0x358] ;  /* 0x00006b00ff1677ac */ /* 0x000e220008000a00 */
[----:B------:R-:W3:Y:S01]  /*0050*/  LDCU UR32, c[0x0][0x398] ;  /* 0x00007300ff2077ac */ /* 0x000ee20008000800 */
[----:B------:R-:W4:Y:S01]  /*0060*/  LDCU.128 UR8, c[0x0][0x450] ;  /* 0x00008a00ff0877ac */ /* 0x000f220008000c00 */
[----:B------:R-:W0:Y:S03]  /*0070*/  S2R R7, SR_CTAID.Y ;  /* 0x0000000000077919 */ /* 0x000e260000002600 */
[----:B------:R-:W0:Y:S01]  /*0080*/  S2UR UR25, SR_CTAID.X ;  /* 0x00000000001979c3 */ /* 0x000e220000002500 */
[----:B------:R-:W0:Y:S01]  /*0090*/  LDCU UR30, c[0x0][0x394] ;  /* 0x00007280ff1e77ac */ /* 0x000e220008000800 */
[----:B-1----:R-:W-:Y:S01]  /*00a0*/  UISETP.NE.U32.AND UP1, UPT, UR4, URZ, UPT ;  /* 0x000000ff0400728c */ /* 0x002fe2000bf25070 */
[----:B------:R-:W1:Y:S03]  /*00b0*/  LDCU.128 UR16, c[0x0][0x3f0] ;  /* 0x00007e00ff1077ac */ /* 0x000e660008000c00 */
[----:B------:R-:W-:Y:S01]  /*00c0*/  UISETP.NE.AND.EX UP1, UPT, UR5, URZ, UPT, UP1 ;  /* 0x000000ff0500728c */ /* 0x000fe2000bf25310 */
[----:B---3--:R-:W-:Y:S01]  /*00d0*/  MOV R0, UR32 ;  /* 0x0000002000007c02 */ /* 0x008fe20008000f00 */
[----:B------:R-:W3:Y:S04]  /*00e0*/  LDCU.128 UR12, c[0x0][0x400] ;  /* 0x00008000ff0c77ac */ /* 0x000ee80008000c00 */
[----:B------:R-:W-:Y:S01]  /*00f0*/  PLOP3.LUT P1, PT, PT, PT, UP1, 0x80, 0x8 ;  /* 0x000000000008781c */ /* 0x000fe20003f2f018 */
[----:B----4-:R-:W-:Y:S01]  /*0100*/  UISETP.NE.U32.AND UP0, UPT, UR10, URZ, UPT ;  /* 0x000000ff0a00728c */ /* 0x010fe2000bf05070 */
[----:B------:R-:W4:Y:S03]  /*0110*/  LDCU.64 UR26, c[0x0][0x3d0] ;  /* 0x00007a00ff1a77ac */ /* 0x000f260008000a00 */
[----:B--2---:R-:W-:Y:S01]  /*0120*/  @UP1 ULEA UR4, UP3, UR20, UR4, 0x2 ;  /* 0x0000000414041291 */ /* 0x004fe2000f8610ff */
[----:B------:R-:W-:Y:S01]  /*0130*/  IABS R0, R0 ;  /* 0x0000000000007213 */ /* 0x000fe20000000000 */
[----:B------:R-:W-:-:S02]  /*0140*/  UISETP.NE.AND.EX UP0, UPT, UR11, URZ, UPT, UP0 ;  /* 0x000000ff0b00728c */ /* 0x000fc4000bf05300 */
[----:B------:R-:W-:Y:S02]  /*0150*/  @UP1 ULEA.HI.X UR5, UR20, UR5, URZ, 0x2, UP3 ;  /* 0x0000000514051291 */ /* 0x000fe400098f14ff */
[----:B------:R-:W-:Y:S01]  /*0160*/  MOV R4, UR4 ;  /* 0x0000000400047c02 */ /* 0x000fe20008000f00 */
[----:B------:R-:W2:Y:S01]  /*0170*/  LDCU.64 UR28, c[0x0][0x3e8] ;  /* 0x00007d00ff1c77ac */ /* 0x000ea20008000a00 */
        /* <DEDUP_REMOVED lines=13> */
[----:B-1----:R-:W-:Y:S02]  /*0250*/  IABS R3, R7 ;  /* 0x0000000700037213 */ /* 0x002fe40000000000 */
[----:B0-----:R-:W-:Y:S02]  /*0260*/  R2UR UR5, R6 ;  /* 0x00000000060572ca */ /* 0x001fe400000e0000 */
[----:B------:R-:W-:Y:S01]  /*0270*/  R2UR UR24, R3 ;  /* 0x00000000031872ca */ /* 0x000fe200000e0000 */
[----:B------:R-:W-:-:S10]  /*0280*/  UMOV UR4, URZ ;  /* 0x000000ff00047c82 */ /* 0x000fd40008000000 */
[----:B------:R-:W-:-:S04]  /*0290*/  UIADD3 UR6, UPT, UPT, URZ, -UR5, URZ ;  /* 0x80000005ff067290 */ /* 0x000fc8000fffe0ff */
[----:B------:R-:W-:-:S04]  /*02a0*/  UIMAD UR6, UR6, UR31, URZ ;  /* 0x0000001f060672a4 */ /* 0x000fc8000f8e02ff */
[----:B------:R-:W-:-:S04]  /*02b0*/  UIMAD.WIDE.U32 UR4, UR5, UR6, UR4 ;  /* 0x00000006050472a5 */ /* 0x000fc8000f8e0004 */
[----:B------:R-:W-:-:S07]  /*02c0*/  UIMAD.WIDE.U32 UR6, UR5, UR24, URZ ;  /* 0x00000018050672a5 */ /* 0x000fce000f8e00ff */
[----:B------:R-:W-:Y:S02]  /*02d0*/  UMOV UR21, UR7 ;  /* 0x0000000700157c82 */ /* 0x000fe40008000000 */
[----:B------:R-:W-:-:S04]  /*02e0*/  UIADD3 UR6, UPT, UPT, -UR21, URZ, URZ ;  /* 0x000000ff15067290 */ /* 0x000fc8000fffe1ff */
[----:B------:R-:W-:-:S04]  /*02f0*/  UIMAD UR24, UR31, UR6, UR24 ;  /* 0x000000061f1872a4 */ /* 0x000fc8000f8e0218 */
[----:B------:R-:W-:Y:S02]  /*0300*/  UISETP.GT.U32.AND UP2, UPT, UR31, UR24, UPT ;  /* 0x000000181f00728c */ /* 0x000fe4000bf44070 */
[----:B------:R-:W-:Y:S02]  /*0310*/  UISETP.GE.AND UP1, UPT, UR30, 0x1, UPT ;  /* 0x000000011e00788c */ /* 0x000fe4000bf26270 */
[----:B------:R-:W-:-:S04]  /*0320*/  UIMAD.WIDE.U32 UR4, UR25, UR16, URZ ;  /* 0x00000010190472a5 */ /* 0x000fc8000f8e00ff */
[----:B------:R-:W-:-:S03]  /*0330*/  PLOP3.LUT P2, PT, PT, PT, UP1, 0x80, 0x8 ;  /* 0x000000000008781c */ /* 0x000fc60003f4f018 */
[----:B------:R-:W-:Y:S02]  /*0340*/  @!UP2 UIADD3 UR24, UPT, UPT, UR24, -UR31, URZ ;  /* 0x8000001f1818a290 */ /* 0x000fe4000fffe0ff */
[----:B------:R-:W-:Y:S02]  /*0350*/  UIMAD UR5, UR25, UR17, UR5 ;  /* 0x00000011190572a4 */ /* 0x000fe4000f8e0205 */
[----:B------:R-:W-:Y:S02]  /*0360*/  UISETP.GE.U32.AND UP0, UPT, UR24, UR31, UPT ;  /* 0x0000001f1800728c */ /* 0x000fe4000bf06070 */
[----:B---3--:R-:W-:Y:S02]  /*0370*/  UIMAD.WIDE.U32 UR16, UR25, UR12, URZ ;  /* 0x0000000c191072a5 */ /* 0x008fe4000f8e00ff */
[----:B------:R-:W-:Y:S02]  /*0380*/  ULOP3.LUT UR12, UR20, UR32, URZ, 0x3c, !UPT ;  /* 0x00000020140c7292 */ /* 0x000fe4000f8e3cff */
[----:B------:R-:W-:-:S02]  /*0390*/  UIMAD.WIDE.U32 UR10, UR20, UR18, UR4 ;  /* 0x00000012140a72a5 */ /* 0x000fc4000f8e0004 */
[----:B------:R-:W-:Y:S02]  /*03a0*/  UIMAD UR13, UR25, UR13, UR17 ;  /* 0x0000000d190d72a4 */ /* 0x000fe4000f8e0211 */
[----:B------:R-:W-:Y:S02]  /*03b0*/  @!UP2 UIADD3 UR21, UPT, UPT, UR21, 0x1, URZ ;  /* 0x000000011515a890 */ /* 0x000fe4000fffe0ff */
[----:B------:R-:W-:Y:S01]  /*03c0*/  UISETP.GE.AND UP2, UPT, UR12, URZ, UPT ;  /* 0x000000ff0c00728c */ /* 0x000fe2000bf46270 */
[----:B------:R-:W0:Y:S02]  /*03d0*/  LDCU.128 UR4, c[0x0][0x460] ;  /* 0x00008c00ff0477ac */ /* 0x000e240008000c00 */
[----:B------:R-:W-:Y:S01]  /*03e0*/  UMOV UR12, UR16 ;  /* 0x00000010000c7c82 */ /* 0x000fe20008000000 */
[----:B------:R-:W-:Y:S02]  /*03f0*/  UIMAD UR19, UR20, UR19, UR11 ;  /* 0x00000013141372a4 */ /* 0x000fe4000f8e020b */
[----:B------:R-:W-:-:S02]  /*0400*/  UISETP.NE.AND UP1, UPT, UR32, URZ, UPT ;  /* 0x000000ff2000728c */ /* 0x000fc4000bf25270 */
[----:B------:R-:W-:Y:S02]  /*0410*/  UIMAD.WIDE.U32 UR12, UR20, UR14, UR12 ;  /* 0x0000000e140c72a5 */ /* 0x000fe4000f8e000c */
[----:B------:R-:W-:Y:S01]  /*0420*/  @UP0 UIADD3 UR21, UPT, UPT, UR21, 0x1, URZ ;  /* 0x0000000115150890 */ /* 0x000fe2000fffe0ff */
[----:B0-2-4-:R-:W-:Y:S11]  /*0430*/  @!P2 EXIT ;  /* 0x000000000000a94d */ /* 0x015ff60003800000 */
[----:B------:R-:W0:Y:S01]  /*0440*/  S2R R5, SR_TID.X ;  /* 0x0000000000057919 */ /* 0x000e220000002100 */
[----:B------:R-:W-:Y:S02]  /*0450*/  @!UP2 UIADD3 UR21, UPT, UPT, -UR21, URZ, URZ ;  /* 0x000000ff1515a290 */ /* 0x000fe4000fffe1ff */
[----:B------:R-:W-:Y:S02]  /*0460*/  @!UP1 ULOP3.LUT UR21, URZ, UR32, URZ, 0x33, !UPT ;  /* 0x00000020ff159292 */ /* 0x000fe4000f8e33ff */
[----:B------:R-:W-:Y:S02]  /*0470*/  UIMAD UR13, UR20, UR15, UR13 ;  /* 0x0000000f140d72a4 */ /* 0x000fe4000f8e020d */
[----:B------:R-:W-:Y:S02]  /*0480*/  UIMAD.WIDE.U32 UR14, UR25, UR26, URZ ;  /* 0x0000001a190e72a5 */ /* 0x000fe4000f8e00ff */
[----:B------:R-:W-:Y:S02]  /*0490*/  USHF.R.S32.HI UR11, URZ, 0x1f, UR21 ;  /* 0x0000001fff0b7899 */ /* 0x000fe40008011415 */
[----:B------:R-:W-:-:S02]  /*04a0*/  UIMAD UR15, UR25, UR27, UR15 ;  /* 0x0000001b190f72a4 */ /* 0x000fc4000f8e020f */
[----:B------:R-:W-:Y:S01]  /*04b0*/  UIMAD UR16, UR11, UR28, URZ ;  /* 0x0000001c0b1072a4 */ /* 0x000fe2000f8e02ff */
[----:B------:R-:W1:Y:S01]  /*04c0*/  LDCU UR17, c[0x0][0x384] ;  /* 0x00007080ff1177ac */ /* 0x000e620008000800 */
[----:B------:R-:W-:Y:S02]  /*04d0*/  ULEA UR11, UP0, UR10, UR4, 0x1 ;  /* 0x000000040a0b7291 */ /* 0x000fe4000f8008ff */
[----:B------:R-:W-:Y:S02]  /*04e0*/  UIMAD.WIDE.U32 UR14, UR21, UR28, UR14 ;  /* 0x0000001c150e72a5 */ /* 0x000fe4000f8e000e */
[----:B------:R-:W-:Y:S02]  /*04f0*/  UIMAD UR4, UR21, UR29, UR16 ;  /* 0x0000001d150472a4 */ /* 0x000fe4000f8e0210 */
[----:B------:R-:W-:Y:S02]  /*0500*/  ULEA.HI.X UR16, UR10, UR5, UR19, 0x1, UP0 ;  /* 0x000000050a107291 */ /* 0x000fe400080f0c13 */
[----:B------:R-:W-:Y:S01]  /*0510*/  UIADD3 UR4, UPT, UPT, UR15, UR4, URZ ;  /* 0x000000040f047290 */ /* 0x000fe2000fffe0ff */
[----:B------:R-:W2:Y:S01]  /*0520*/  LDCU UR18, c[0x0][0x38c] ;  /* 0x00007180ff1277ac */ /* 0x000ea20008000800 */
[----:B0-----:R-:W-:Y:S01]  /*0530*/  SHF.L.U32 R0, R5, 0x4, RZ ;  /* 0x0000000405007819 */ /* 0x001fe200000006ff */
[----:B------:R-:W-:Y:S01]  /*0540*/  ULEA UR8, UP0, UR14, UR8, 0x1 ;  /* 0x000000080e087291 */ /* 0x000fe2000f8008ff */
[----:B------:R-:W-:Y:S01]  /*0550*/  UMOV UR5, URZ ;  /* 0x000000ff00057c82 */ /* 0x000fe20008000000 */
[----:B-----5:R-:W-:-:S02]  /*0560*/  @P1 R2UR UR5, R4 ;  /* 0x00000000040512ca */ /* 0x020fc400000e0000 */
[----:B------:R-:W-:Y:S01]  /*0570*/  ULEA.HI.X UR9, UR14, UR9, UR4, 0x1, UP0 ;  /* 0x000000090e097291 */ /* 0x000fe200080f0c04 */
[----:B------:R-:W-:Y:S01]  /*0580*/  LOP3.LUT R0, R0, 0x3e00, RZ, 0xc0, !PT ;  /* 0x00003e0000007812 */ /* 0x000fe200078ec0ff */
[----:B------:R-:W-:Y:S01]  /*0590*/  ULEA UR6, UP1, UR12, UR6, 0x1 ;  /* 0x000000060c067291 */ /* 0x000fe2000f8208ff */
[----:B------:R-:W-:Y:S01]  /*05a0*/  UMOV UR4, URZ ;  /* 0x000000ff00047c82 */ /* 0x000fe20008000000 */
[----:B------:R-:W-:Y:S01]  /*05b0*/  @P0 R2UR UR4, R2 ;  /* 0x00000000020402ca */ /* 0x000fe200000e0000 */
[----:B-1----:R-:W-:Y:S01]  /*05c0*/  UIMAD UR20, UR25, UR17, UR20 ;  /* 0x00000011191472a4 */ /* 0x002fe2000f8e0214 */
[----:B------:R-:W-:Y:S01]  /*05d0*/  LOP3.LUT R11, R0, 0x1f, R5, 0xf8, !PT ;  /* 0x0000001f000b7812 */ /* 0x000fe200078ef805 */
[----:B------:R-:W-:Y:S02]  /*05e0*/  ULEA.HI.X UR7, UR12, UR7, UR13, 0x1, UP1 ;  /* 0x000000070c077291 */ /* 0x000fe400088f0c0d */
[----:B------:R-:W-:Y:S01]  /*05f0*/  UIMAD UR10, UR20, UR30, URZ ;  /* 0x0000001e140a72a4 */ /* 0x000fe2000f8e02ff */
[----:B------:R-:W-:Y:S01]  /*0600*/  UMOV UR12, UR6 ;  /* 0x00000006000c7c82 */ /* 0x000fe20008000000 */
[----:B------:R-:W-:-:S02]  /*0610*/  UMOV UR6, URZ ;  /* 0x000000ff00067c82 */ /* 0x000fc40008000000 */
[----:B--2---:R-:W-:Y:S01]  /*0620*/  UIMAD UR10, UR10, UR18, URZ ;  /* 0x000000120a0a72a4 */ /* 0x004fe2000f8e02ff */
[----:B------:R-:W-:Y:S01]  /*0630*/  UMOV UR13, UR16 ;  /* 0x00000010000d7c82 */ /* 0x000fe20008000000 */
[----:B------:R-:W-:Y:S01]  /*0640*/  UMOV UR14, UR7 ;  /* 0x00000007000e7c82 */ /* 0x000fe20008000000 */
[----:B------:R-:W-:Y:S01]  /*0650*/  UMOV UR15, UR8 ;  /* 0x00000008000f7c82 */ /* 0x000fe20008000000 */
[----:B------:R-:W-:-:S08]  /*0660*/  UMOV UR20, UR9 ;  /* 0x0000000900147c82 */ /* 0x000fd00008000000 */
.L_x_777:
[----:B------:R-:W0:Y:S01]  /*0670*/  LDCU UR19, c[0x0][0x388] ;  /* 0x00007100ff1377ac */ /* 0x000e220008000800 */
[----:B--2---:R-:W-:Y:S02]  /*0680*/  SHF.L.U32 R6, R5, 0x4, RZ ;  /* 0x0000000405067819 */ /* 0x004fe400000006ff */
        /* <DEDUP_REMOVED lines=63> */
[C---:B------:R-:W-:Y:S01]  /*0a80*/  LOP3.LUT R28, R33.reuse, 0x180, RZ, 0xfc, !PT ;  /* 0x00000180211c7812 */ /* 0x040fe200078efcff */
[----:B------:R-:W4:Y:S01]  /*0a90*/  @!P3 LDG.E.U16 R14, desc[UR22][R8.64+0x100] ;  /* 0x00010016080eb981 */ /* 0x000f22000c1e1500 */
[----:B------:R-:W-:Y:S02]  /*0aa0*/  LOP3.LUT R30, R33, 0x1a0, RZ, 0xfc, !PT ;  /* 0x000001a0211e7812 */ /* 0x000fe400078efcff */
[----:B------:R-:W-:Y:S01]  /*0ab0*/  @P0 LOP3.LUT R34, R34, 0x1, RZ, 0xfc, !PT ;  /* 0x0000000122220812 */ /* 0x000fe200078efcff */
[----:B------:R-:W4:Y:S01]  /*0ac0*/  @!P0 LDG.E.U16 R21, desc[UR22][R8.64+0x200] ;  /* 0x0002001608158981 */ /* 0x000f22000c1e1500 */
[----:B------:R-:W-:Y:S02]  /*0ad0*/  ISETP.GE.AND P0, PT, R22, UR7, PT ;  /* 0x0000000716007c0c */ /* 0x000fe4000bf06270 */
[----:B------:R-:W-:Y:S02]  /*0ae0*/  ISETP.GE.AND P1, PT, R24, UR7, PT ;  /* 0x0000000718007c0c */ /* 0x000fe4000bf26270 */
        /* <DEDUP_REMOVED lines=8> */
[----:B------:R-:W-:-:S02]  /*0b70*/  PRMT R31, RZ, 0x7610, R31 ;  /* 0x00007610ff1f7816 */ /* 0x000fc4000000001f */
[C---:B------:R-:W-:Y:S01]  /*0b80*/  LOP3.LUT R7, R33.reuse, 0x1c0, RZ, 0xfc, !PT ;  /* 0x000001c021077812 */ /* 0x040fe200078efcff */
[----:B------:R-:W4:Y:S01]  /*0b90*/  @!P1 LDG.E.U16 R25, desc[UR22][R8.64+0x280] ;  /* 0x0002801608199981 */ /* 0x000f22000c1e1500 */
[----:B------:R-:W-:Y:S02]  /*0ba0*/  LOP3.LUT R22, R33, 0x1e0, RZ, 0xfc, !PT ;  /* 0x000001e021167812 */ /* 0x000fe400078efcff */
[----:B------:R-:W-:Y:S01]  /*0bb0*/  ISETP.GE.AND P5, PT, R7, UR7, PT ;  /* 0x0000000707007c0c */ /* 0x000fe2000bfa6270 */
[----:B------:R-:W4:Y:S01]  /*0bc0*/  @!P2 LDG.E.U16 R27, desc[UR22][R8.64+0x2c0] ;  /* 0x0002c016081ba981 */ /* 0x000f22000c1e1500 */
[----:B------:R-:W-:-:S03]  /*0bd0*/  ISETP.GE.AND P6, PT, R22, UR7, PT ;  /* 0x0000000716007c0c */ /* 0x000fc6000bfc6270 */
[----:B------:R-:W4:Y:S04]  /*0be0*/  @!P3 LDG.E.U16 R29, desc[UR22][R8.64+0x300] ;  /* 0x00030016081db981 */ /* 0x000f28000c1e1500 */
[----:B------:R-:W4:Y:S01]  /*0bf0*/  @!P4 LDG.E.U16 R31, desc[UR22][R8.64+0x340] ;  /* 0x00034016081fc981 */ /* 0x000f22000c1e1500 */
[----:B------:R-:W-:Y:S02]  /*0c00*/  PRMT R20, RZ, 0x7610, R20 ;  /* 0x00007610ff147816 */ /* 0x000fe40000000014 */
[----:B------:R-:W-:-:S04]  /*0c10*/  PRMT R24, RZ, 0x7610, R24 ;  /* 0x00007610ff187816 */ /* 0x000fc80000000018 */
[----:B------:R-:W4:Y:S04]  /*0c20*/  @!P5 LDG.E.U16 R20, desc[UR22][R8.64+0x380] ;  /* 0x000380160814d981 */ /* 0x000f28000c1e1500 */
[----:B------:R0:W4:Y:S01]  /*0c30*/  @!P6 LDG.E.U16 R24, desc[UR22][R8.64+0x3c0] ;  /* 0x0003c0160818e981 */ /* 0x000122000c1e1500 */
        /* <DEDUP_REMOVED lines=13> */
[----:B------:R-:W-:Y:S02]  /*0d10*/  LEA.HI.SX32 R33, R33, R22, 0x1b ;  /* 0x0000001621217211 */ /* 0x000fe400078fdaff */
[----:B------:R-:W-:-:S02]  /*0d20*/  IADD3 R39, PT, PT, R22, 0x80, RZ ;  /* 0x0000008016277810 */ /* 0x000fc40007ffe0ff */
[-C--:B------:R-:W-:Y:S02]  /*0d30*/  LEA.HI.SX32 R35, R35, R22.reuse, 0x1b ;  /* 0x0000001623237211 */ /* 0x080fe400078fdaff */
[----:B------:R-:W-:Y:S02]  /*0d40*/  IADD3 R9, PT, PT, R22, 0xa0, RZ ;  /* 0x000000a016097810 */ /* 0x000fe40007ffe0ff */
[-C--:B------:R-:W-:Y:S02]  /*0d50*/  LEA.HI.SX32 R37, R37, R22.reuse, 0x1b ;  /* 0x0000001625257211 */ /* 0x080fe400078fdaff */
[----:B------:R-:W-:Y:S02]  /*0d60*/  LEA R71, R26, UR21, 0x1 ;  /* 0x000000151a477c11 */ /* 0x000fe4000f8e08ff */
[----:B------:R-:W-:Y:S02]  /*0d70*/  LEA R70, R33, UR21, 0x1 ;  /* 0x0000001521467c11 */ /* 0x000fe4000f8e08ff */
[----:B------:R-:W-:-:S02]  /*0d80*/  LEA.HI.SX32 R39, R39, R22, 0x1b ;  /* 0x0000001627277211 */ /* 0x000fc400078fdaff */
[C---:B------:R-:W-:Y:S02]  /*0d90*/  IADD3 R33, PT, PT, R22.reuse, 0xc0, RZ ;  /* 0x000000c016217810 */ /* 0x040fe40007ffe0ff */
[----:B------:R-:W-:Y:S02]  /*0da0*/  LEA R69, R35, UR21, 0x1 ;  /* 0x0000001523457c11 */ /* 0x000fe4000f8e08ff */
[----:B------:R-:W-:Y:S02]  /*0db0*/  LEA.HI.SX32 R9, R9, R22, 0x1b ;  /* 0x0000001609097211 */ /* 0x000fe400078fdaff */
[----:B------:R-:W-:Y:S02]  /*0dc0*/  LEA R68, R37, UR21, 0x1 ;  /* 0x0000001525447c11 */ /* 0x000fe4000f8e08ff */
[----:B------:R-:W-:Y:S02]  /*0dd0*/  IADD3 R35, PT, PT, R22, 0xe0, RZ ;  /* 0x000000e016237810 */ /* 0x000fe40007ffe0ff */
[----:B------:R-:W-:-:S02]  /*0de0*/  LEA R67, R39, UR21, 0x1 ;  /* 0x0000001527437c11 */ /* 0x000fc4000f8e08ff */
[C---:B------:R-:W-:Y:S02]  /*0df0*/  IADD3 R37, PT, PT, R22.reuse, 0x100, RZ ;  /* 0x0000010016257810 */ /* 0x040fe40007ffe0ff */
[----:B------:R-:W-:Y:S02]  /*0e00*/  LEA.HI.SX32 R33, R33, R22, 0x1b ;  /* 0x0000001621217211 */ /* 0x000fe400078fdaff */
[----:B------:R-:W-:Y:S02]  /*0e10*/  P2R R51, PR, RZ, 0x1 ;  /* 0x00000001ff337803 */ /* 0x000fe40000000000 */
[----:B------:R-:W-:Y:S02]  /*0e20*/  IADD3 R39, PT, PT, R22, 0x120, RZ ;  /* 0x0000012016277810 */ /* 0x000fe40007ffe0ff */
[----:B------:R-:W-:Y:S02]  /*0e30*/  LEA R66, R9, UR21, 0x1 ;  /* 0x0000001509427c11 */ /* 0x000fe4000f8e08ff */
[----:B------:R-:W-:-:S02]  /*0e40*/  LOP3.LUT P0, RZ, R34, 0x4, RZ, 0xc0, !PT ;  /* 0x0000000422ff7812 */ /* 0x000fc4000780c0ff */
[C---:B------:R-:W-:Y:S02]  /*0e50*/  IADD3 R9, PT, PT, R22.reuse, 0x140, RZ ;  /* 0x0000014016097810 */ /* 0x040fe40007ffe0ff */
[-C--:B------:R-:W-:Y:S02]  /*0e60*/  LEA.HI.SX32 R35, R35, R22.reuse, 0x1b ;  /* 0x0000001623237211 */ /* 0x080fe400078fdaff */
[-C--:B------:R-:W-:Y:S02]  /*0e70*/  LEA.HI.SX32 R37, R37, R22.reuse, 0x1b ;  /* 0x0000001625257211 */ /* 0x080fe400078fdaff */
[----:B------:R-:W-:Y:S02]  /*0e80*/  LEA R65, R33, UR21, 0x1 ;  /* 0x0000001521417c11 */ /* 0x000fe4000f8e08ff */
[----:B------:R-:W-:Y:S02]  /*0e90*/  LEA.HI.SX32 R39, R39, R22, 0x1b ;  /* 0x0000001627277211 */ /* 0x000fe400078fdaff */
[----:B------:R-:W-:-:S02]  /*0ea0*/  IADD3 R33, PT, PT, R22, 0x1a0, RZ ;  /* 0x000001a016217810 */ /* 0x000fc40007ffe0ff */
[----:B------:R-:W-:Y:S02]  /*0eb0*/  P2R R50, PR, RZ, 0x1 ;  /* 0x00000001ff327803 */ /* 0x000fe40000000000 */
[----:B------:R-:W-:Y:S02]  /*0ec0*/  LEA.HI.SX32 R9, R9, R22, 0x1b ;  /* 0x0000001609097211 */ /* 0x000fe400078fdaff */
[----:B------:R-:W-:Y:S02]  /*0ed0*/  LOP3.LUT P0, RZ, R34, 0x8, RZ, 0xc0, !PT ;  /* 0x0000000822ff7812 */ /* 0x000fe4000780c0ff */
[----:B------:R-:W-:Y:S02]  /*0ee0*/  LEA R64, R35, UR21, 0x1 ;  /* 0x0000001523407c11 */ /* 0x000fe4000f8e08ff */
[----:B------:R-:W-:Y:S02]  /*0ef0*/  LEA R63, R37, UR21, 0x1 ;  /* 0x00000015253f7c11 */ /* 0x000fe4000f8e08ff */
[----:B------:R-:W-:-:S02]  /*0f00*/  LEA R62, R39, UR21, 0x1 ;  /* 0x00000015273e7c11 */ /* 0x000fc4000f8e08ff */
[C---:B------:R-:W-:Y:S02]  /*0f10*/  IADD3 R35, PT, PT, R22.reuse, 0x1c0, RZ ;  /* 0x000001c016237810 */ /* 0x040fe40007ffe0ff */
[----:B------:R-:W-:Y:S02]  /*0f20*/  IADD3 R37, PT, PT, R22, 0x1e0, RZ ;  /* 0x000001e016257810 */ /* 0x000fe40007ffe0ff */
[----:B------:R-:W-:Y:S02]  /*0f30*/  LEA.HI.SX32 R33, R33, R22, 0x1b ;  /* 0x0000001621217211 */ /* 0x000fe400078fdaff */
[----:B------:R-:W-:Y:S02]  /*0f40*/  LEA R61, R9, UR21, 0x1 ;  /* 0x00000015093d7c11 */ /* 0x000fe4000f8e08ff */
[----:B------:R-:W-:Y:S02]  /*0f50*/  P2R R49, PR, RZ, 0x1 ;  /* 0x00000001ff317803 */ /* 0x000fe40000000000 */
[----:B------:R-:W-:-:S02]  /*0f60*/  LOP3.LUT P0, RZ, R34, 0x10, RZ, 0xc0, !PT ;  /* 0x0000001022ff7812 */ /* 0x000fc4000780c0ff */
[-C--:B------:R-:W-:Y:S02]  /*0f70*/  LEA.HI.SX32 R35, R35, R22.reuse, 0x1b ;  /* 0x0000001623237211 */ /* 0x080fe400078fdaff */
[----:B------:R-:W-:Y:S02]  /*0f80*/  LEA.HI.SX32 R37, R37, R22, 0x1b ;  /* 0x0000001625257211 */ /* 0x000fe400078fdaff */
[----:B------:R-:W-:Y:S02]  /*0f90*/  LEA R58, R33, UR21, 0x1 ;  /* 0x00000015213a7c11 */ /* 0x000fe4000f8e08ff */
        /* <DEDUP_REMOVED lines=9> */
[----:B------:R-:W-:Y:S01]  /*1030*/  LOP3.LUT P0, RZ, R34, 0x100, RZ, 0xc0, !PT ;  /* 0x0000010022ff7812 */ /* 0x000fe2000780c0ff */
        /* <DEDUP_REMOVED lines=11> */
[----:B------:R-:W-:Y:S01]  /*10f0*/  STS.U16 [R65+0x180], R16 ;  /* 0x0001801041007388 */ /* 0x000fe20000000400 */
        /* <DEDUP_REMOVED lines=86> */
[----:B-1----:R-:W-:-:S11]  /*1660*/  PRMT R24, RZ, 0x7610, R24 ;  /* 0x00007610ff187816 */ /* 0x002fd60000000018 */
        /* <DEDUP_REMOVED lines=137> */
.L_x_739:
[----:B------:R-:W-:Y:S05]  /*1f00*/  BSYNC.RECONVERGENT B0 ;  /* 0x0000000000007941 */ /* 0x000fea0003800200 */
.L_x_738:
        /* <DEDUP_REMOVED lines=35> */
.L_x_741:
[----:B------:R-:W-:Y:S05]  /*2140*/  BSYNC.RECONVERGENT B0 ;  /* 0x0000000000007941 */ /* 0x000fea0003800200 */
.L_x_740:
        /* <DEDUP_REMOVED lines=37> */
.L_x_743:
[----:B------:R-:W-:Y:S05]  /*23a0*/  BSYNC.RECONVERGENT B0 ;  /* 0x0000000000007941 */ /* 0x000fea0003800200 */
.L_x_742:
        /* <DEDUP_REMOVED lines=35> */
.L_x_745:
[----:B------:R-:W-:Y:S05]  /*25e0*/  BSYNC.RECONVERGENT B0 ;  /* 0x0000000000007941 */ /* 0x000fea0003800200 */
.L_x_744:
[----:B------:R-:W-:Y:S01]  /*25f0*/  ISETP.EQ.OR P6, PT, RZ, UR7, P2 ;  /* 0x00000007ff007c0c */ /* 0x000fe200097c2670 */
[----:B------:R-:W-:Y:S01]  /*2600*/  HADD2.F32 R50, -RZ, R49.H0_H0 ;  /* 0x20000031ff327230 */ /* 0x000fe20000004100 */
[----:B------:R-:W-:Y:S01]  /*2610*/  BSSY.RECONVERGENT B0, `(.L_x_746) ;  /* 0x0000025000007945 */ /* 0x000fe20003800200 */
[----:B------:R-:W-:Y:S01]  /*2620*/  HADD2.F32 R49, -RZ, R28.H0_H0 ;  /* 0x2000001cff317230 */ /* 0x000fe20000004100 */
[----:B------:R-:W-:Y:S02]  /*2630*/  FSETP.GTU.FTZ.AND P5, PT, R27, 20, PT ;  /* 0x41a000001b00780b */ /* 0x000fe40003fbc000 */
[----:B------:R-:W-:Y:S01]  /*2640*/  ISETP.EQ.OR P2, PT, RZ, UR7, P3 ;  /* 0x00000007ff007c0c */ /* 0x000fe20009f42670 */
[----:B------:R-:W-:Y:S01]  /*2650*/  FADD.FTZ R28, R50, UR5 ;  /* 0x00000005321c7e21 */ /* 0x000fe20008010000 */
[----:B------:R-:W-:-:S05]  /*2660*/  LOP3.LUT R62, R5, 0x1f, RZ, 0xc0, !PT ;  /* 0x0000001f053e7812 */ /* 0x000fca00078ec0ff */
        /* <DEDUP_REMOVED lines=31> */
.L_x_747:
[----:B------:R-:W-:Y:S05]  /*2860*/  BSYNC.RECONVERGENT B0 ;  /* 0x0000000000007941 */ /* 0x000fea0003800200 */
.L_x_746:
        /* <DEDUP_REMOVED lines=39> */
.L_x_749:
[----:B------:R-:W-:Y:S05]  /*2ae0*/  BSYNC.RECONVERGENT B0 ;  /* 0x0000000000007941 */ /* 0x000fea0003800200 */
.L_x_748:
        /* <DEDUP_REMOVED lines=41> */
.L_x_751:
[----:B------:R-:W-:Y:S05]  /*2d80*/  BSYNC.RECONVERGENT B0 ;  /* 0x0000000000007941 */ /* 0x000fea0003800200 */
.L_x_750:
        /* <DEDUP_REMOVED lines=39> */
.L_x_753:
[----:B------:R-:W-:Y:S05]  /*3000*/  BSYNC.RECONVERGENT B0 ;  /* 0x0000000000007941 */ /* 0x000fea0003800200 */
.L_x_752:
        /* <DEDUP_REMOVED lines=41> */
.L_x_755:
[----:B------:R-:W-:Y:S05]  /*32a0*/  BSYNC.RECONVERGENT B0 ;  /* 0x0000000000007941 */ /* 0x000fea0003800200 */
.L_x_754:
        /* <DEDUP_REMOVED lines=39> */
.L_x_757:
[----:B------:R-:W-:Y:S05]  /*3520*/  BSYNC.RECONVERGENT B0 ;  /* 0x0000000000007941 */ /* 0x000fea0003800200 */
.L_x_756:
        /* <DEDUP_REMOVED lines=45> */
.L_x_759:
[----:B------:R-:W-:Y:S05]  /*3800*/  BSYNC.RECONVERGENT B0 ;  /* 0x0000000000007941 */ /* 0x000fea0003800200 */
.L_x_758:
        /* <DEDUP_REMOVED lines=32> */
.L_x_761:
[----:B------:R-:W-:Y:S05]  /*3a10*/  BSYNC.RECONVERGENT B0 ;  /* 0x0000000000007941 */ /* 0x000fea0003800200 */
.L_x_760:
        /* <DEDUP_REMOVED lines=32> */
.L_x_763:
[----:B------:R-:W-:Y:S05]  /*3c20*/  BSYNC.RECONVERGENT B0 ;  /* 0x0000000000007941 */ /* 0x000fea0003800200 */
.L_x_762:
        /* <DEDUP_REMOVED lines=32> */
.L_x_765:
[----:B------:R-:W-:Y:S05]  /*3e30*/  BSYNC.RECONVERGENT B0 ;  /* 0x0000000000007941 */ /* 0x000fea0003800200 */
.L_x_764:
        /* <DEDUP_REMOVED lines=32> */
.L_x_767:
[----:B------:R-:W-:Y:S05]  /*4040*/  BSYNC.RECONVERGENT B0 ;  /* 0x0000000000007941 */ /* 0x000fea0003800200 */
.L_x_766:
        /* <DEDUP_REMOVED lines=32> */
.L_x_769:
[----:B------:R-:W-:Y:S05]  /*4250*/  BSYNC.RECONVERGENT B0 ;  /* 0x0000000000007941 */ /* 0x000fea0003800200 */
.L_x_768:
        /* <DEDUP_REMOVED lines=9> */
[----:B------:R-:W0:Y:S01]  /*42f0*/  S2UR UR43, SR_CTAID.Y ;  /* 0x00000000002b79c3 */ /* 0x000e220000002600 */
[----:B------:R-:W0:Y:S01]  /*4300*/  LDCU.64 UR16, c[0x0][0x3a0] ;  /* 0x00007400ff1077ac */ /* 0x000e220008000a00 */
[----:B------:R-:W-:Y:S01]  /*4310*/  SHF.L.U32 R6, R5, 0x5, RZ ;  /* 0x0000000505067819 */ /* 0x000fe200000006ff */
[----:B------:R-:W-:Y:S01]  /*4320*/  FMUL.FTZ R72, R73, R28 ;  /* 0x0000001c49487220 */ /* 0x000fe20000410000 */
[----:B------:R-:W-:Y:S01]  /*4330*/  ISETP.NE.AND P0, PT, RZ, UR6, PT ;  /* 0x00000006ff007c0c */ /* 0x000fe2000bf05270 */
[----:B------:R-:W-:Y:S01]  /*4340*/  USHF.L.U32 UR7, UR6, 0xb, URZ ;  /* 0x0000000b06077899 */ /* 0x000fe200080006ff */
[----:B------:R-:W-:Y:S01]  /*4350*/  LOP3.LUT R6, R6, R5, RZ, 0xfc, !PT ;  /* 0x0000000506067212 */ /* 0x000fe200078efcff */
[----:B------:R-:W-:Y:S01]  /*4360*/  FMUL.FTZ R73, R74, R29 ;  /* 0x0000001d4a497220 */ /* 0x000fe20000410000 */
[----:B------:R-:W-:Y:S01]  /*4370*/  FMUL.FTZ R74, R75, R30 ;  /* 0x0000001e4b4a7220 */ /* 0x000fe20000410000 */
[----:B------:R-:W-:Y:S01]  /*4380*/  ULEA UR24, UR19, -UR7, 0x1 ;  /* 0x8000000713187291 */ /* 0x000fe2000f8e08ff */
[----:B------:R-:W-:Y:S01]  /*4390*/  LOP3.LUT R6, R6, 0x7c1f, RZ, 0xc0, !PT ;  /* 0x00007c1f06067812 */ /* 0x000fe200078ec0ff */
[----:B------:R-:W-:Y:S01]  /*43a0*/  FMUL.FTZ R75, R76, R31 ;  /* 0x0000001f4c4b7220 */ /* 0x000fe20000410000 */
[----:B------:R-:W-:Y:S01]  /*43b0*/  ISETP.EQ.AND P0, PT, R62, RZ, P0 ;  /* 0x000000ff3e00720c */ /* 0x000fe20000702270 */
[----:B------:R-:W-:Y:S01]  /*43c0*/  FMUL.FTZ R62, R49, R18 ;  /* 0x00000012313e7220 */ /* 0x000fe20000410000 */
[----:B------:R-:W-:Y:S01]  /*43d0*/  FMUL.FTZ R63, R44, R19 ;  /* 0x000000132c3f7220 */ /* 0x000fe20000410000 */
[----:B------:R-:W-:Y:S01]  /*43e0*/  ISETP.GE.AND P1, PT, R6, UR24, PT ;  /* 0x0000001806007c0c */ /* 0x000fe2000bf26270 */
        /* <DEDUP_REMOVED lines=8> */
[----:B0-----:R-:W-:Y:S01]  /*4470*/  UIMAD.WIDE.U32 UR8, UR43, UR16, URZ ;  /* 0x000000102b0872a5 */ /* 0x001fe2000f8e00ff */
[----:B------:R-:W-:Y:S01]  /*4480*/  FMUL.FTZ R76, R45, R32 ;  /* 0x000000202d4c7220 */ /* 0x000fe20000410000 */
[----:B------:R-:W-:Y:S01]  /*4490*/  FMUL.FTZ R77, R78, R33 ;  /* 0x000000214e4d7220 */ /* 0x000fe20000410000 */
[----:B------:R-:W0:Y:S01]  /*44a0*/  LDCU UR44, c[0x0][0x38c] ;  /* 0x00007180ff2c77ac */ /* 0x000e220008000800 */
[----:B------:R-:W-:Y:S01]  /*44b0*/  UIMAD UR18, UR43, UR17, UR9 ;  /* 0x000000112b1272a4 */ /* 0x000fe2000f8e0209 */
[----:B------:R-:W1:Y:S01]  /*44c0*/  LDCU UR19, c[0x0][0x388] ;  /* 0x00007100ff1377ac */ /* 0x000e620008000800 */
[----:B------:R-:W2:Y:S01]  /*44d0*/  LDCU.64 UR26, c[0x0][0x3a8] ;  /* 0x00007500ff1a77ac */ /* 0x000ea20008000a00 */
[----:B------:R-:W3:Y:S01]  /*44e0*/  LDCU.64 UR28, c[0x0][0x440] ;  /* 0x00008800ff1c77ac */ /* 0x000ee20008000a00 */
[----:B------:R-:W4:Y:S01]  /*44f0*/  LDCU.64 UR30, c[0x0][0x3b8] ;  /* 0x00007700ff1e77ac */ /* 0x000f220008000a00 */
[----:B------:R-:W0:Y:S01]  /*4500*/  LDCU.64 UR32, c[0x0][0x3c0] ;  /* 0x00007800ff2077ac */ /* 0x000e220008000a00 */
[----:B------:R-:W0:Y:S01]  /*4510*/  LDCU.64 UR34, c[0x0][0x448] ;  /* 0x00008900ff2277ac */ /* 0x000e220008000a00 */
[----:B------:R-:W0:Y:S01]  /*4520*/  LDCU.64 UR36, c[0x0][0x480] ;  /* 0x00009000ff2477ac */ /* 0x000e220008000a00 */
[----:B------:R-:W0:Y:S01]  /*4530*/  LDCU.64 UR38, c[0x0][0x3e0] ;  /* 0x00007c00ff2677ac */ /* 0x000e220008000a00 */
[----:B------:R-:W-:-:S05]  /*4540*/  UMOV UR7, URZ ;  /* 0x000000ff00077c82 */ /* 0x000fca0008000000 */
.L_x_776:
[----:B------:R-:W-:Y:S01]  /*4550*/  UMOV UR16, UR8 ;  /* 0x0000000800107c82 */ /* 0x000fe20008000000 */
[----:B------:R-:W-:Y:S02]  /*4560*/  UMOV UR17, UR18 ;  /* 0x0000001200117c82 */ /* 0x000fe40008000000 */
[----:B--2---:R-:W-:-:S04]  /*4570*/  UIMAD.WIDE.U32 UR16, UR7, UR26, UR16 ;  /* 0x0000001a071072a5 */ /* 0x004fc8000f8e0010 */
[----:B------:R-:W-:Y:S02]  /*4580*/  UIMAD UR17, UR7, UR27, UR17 ;  /* 0x0000001b071172a4 */ /* 0x000fe4000f8e0211 */
[----:B---3--:R-:W-:-:S04]  /*4590*/  ULEA UR21, UP0, UR16, UR28, 0x3 ;  /* 0x0000001c10157291 */ /* 0x008fc8000f8018ff */
[----:B------:R-:W-:Y:S02]  /*45a0*/  ULEA.HI.X UR16, UR16, UR29, UR17, 0x3, UP0 ;  /* 0x0000001d10107291 */ /* 0x000fe400080f1c11 */
[----:B------:R-:W-:-:S04]  /*45b0*/  MOV R40, UR21 ;  /* 0x0000001500287c02 */ /* 0x000fc80008000f00 */
[----:B------:R-:W-:-:S06]  /*45c0*/  MOV R41, UR16 ;  /* 0x0000001000297c02 */ /* 0x000fcc0008000f00 */
[----:B------:R-:W2:Y:S01]  /*45d0*/  LDG.E.64 R40, desc[UR22][R40.64] ;  /* 0x0000001628287981 */ /* 0x000ea2000c1e1b00 */
[----:B------:R-:W-:Y:S01]  /*45e0*/  SHF.L.U32 R78, R5, 0x5, RZ ;  /* 0x00000005054e7819 */ /* 0x000fe200000006ff */
[----:B------:R-:W-:Y:S01]  /*45f0*/  HFMA2 R43, -RZ, RZ, 0, 0 ;  /* 0x00000000ff2b7431 */ /* 0x000fe200000001ff */
[----:B0-----:R-:W-:Y:S02]  /*4600*/  MOV R47, UR38 ;  /* 0x00000026002f7c02 */ /* 0x001fe40008000f00 */
[----:B------:R-:W-:Y:S02]  /*4610*/  LOP3.LUT R78, R78, R5, RZ, 0xfc, !PT ;  /* 0x000000054e4e7212 */ /* 0x000fe400078efcff */
[----:B------:R-:W-:Y:S02]  /*4620*/  MOV R45, UR39 ;  /* 0x00000027002d7c02 */ /* 0x000fe40008000f00 */
[----:B------:R-:W-:Y:S02]  /*4630*/  LOP3.LUT R42, R78, 0x7c1f, RZ, 0xc0, !PT ;  /* 0x00007c1f4e2a7812 */ /* 0x000fe400078ec0ff */
[----:B------:R-:W-:-:S02]  /*4640*/  PRMT R118, RZ, 0x7610, R118 ;  /* 0x00007610ff767816 */ /* 0x000fc40000000076 */
[----:B------:R-:W-:Y:S01]  /*4650*/  LOP3.LUT R6, R42, 0x20, RZ, 0xfc, !PT ;  /* 0x000000202a067812 */ /* 0x000fe200078efcff */
[----:B------:R-:W-:Y:S01]  /*4660*/  IMAD.WIDE.U32 R46, R47, UR7, R42 ;  /* 0x000000072f2e7c25 */ /* 0x000fe2000f8e002a */
[----:B------:R-:W-:Y:S02]  /*4670*/  PRMT R120, RZ, 0x7610, R120 ;  /* 0x00007610ff787816 */ /* 0x000fe40000000078 */
[----:B------:R-:W-:Y:S01]  /*4680*/  ISETP.GE.AND P2, PT, R6, UR24, PT ;  /* 0x0000001806007c0c */ /* 0x000fe2000bf46270 */
[----:B------:R-:W-:Y:S01]  /*4690*/  IMAD R43, R45, UR7, R47 ;  /* 0x000000072d2b7c24 */ /* 0x000fe2000f8e022f */
[----:B------:R-:W-:Y:S02]  /*46a0*/  LEA R44, P3, R46, UR15, 0x1 ;  /* 0x0000000f2e2c7c11 */ /* 0x000fe4000f8608ff */
[----:B------:R-:W-:Y:S02]  /*46b0*/  LOP3.LUT R6, R42, 0x40, RZ, 0xfc, !PT ;  /* 0x000000402a067812 */ /* 0x000fe400078efcff */
[----:B------:R-:W-:-:S02]  /*46c0*/  LEA.HI.X R45, R46, UR20, R43, 0x1, P3 ;  /* 0x000000142e2d7c11 */ /* 0x000fc400098f0c2b */
[C---:B------:R-:W-:Y:S02]  /*46d0*/  LOP3.LUT R43, R42.reuse, 0x60, RZ, 0xfc, !PT ;  /* 0x000000602a2b7812 */ /* 0x040fe400078efcff */
[C---:B------:R-:W-:Y:S01]  /*46e0*/  LOP3.LUT R46, R42.reuse, 0x80, RZ, 0xfc, !PT ;  /* 0x000000802a2e7812 */ /* 0x040fe200078efcff */
[----:B------:R-:W3:Y:S01]  /*46f0*/  @!P1 LDG.E.U16 R118, desc[UR22][R44.64] ;  /* 0x000000162c769981 */ /* 0x000ee2000c1e1500 */
[----:B------:R-:W-:-:S03]  /*4700*/  LOP3.LUT R47, R42, 0xa0, RZ, 0xfc, !PT ;  /* 0x000000a02a2f7812 */ /* 0x000fc600078efcff */
[----:B------:R-:W5:Y:S01]  /*4710*/  @!P2 LDG.E.U16 R120, desc[UR22][R44.64+0x40] ;  /* 0x000040162c78a981 */ /* 0x000f62000c1e1500 */
[----:B------:R-:W-:Y:S01]  /*4720*/  ISETP.GE.AND P2, PT, R6, UR24, PT ;  /* 0x0000001806007c0c */ /* 0x000fe2000bf46270 */
[----:B-1----:R-:W-:Y:S01]  /*4730*/  UIMAD UR17, UR6, -0x400, UR19 ;  /* 0xfffffc00061178a4 */ /* 0x002fe2000f8e0213 */
        /* <DEDUP_REMOVED lines=8> */
[----:B------:R-:W-:Y:S02]  /*47c0*/  LOP3.LUT R46, R42, 0xc0, RZ, 0xfc, !PT ;  /* 0x000000c02a2e7812 */ /* 0x000fe400078efcff */
[----:B------:R-:W-:Y:S01]  /*47d0*/  PRMT R111, RZ, 0x7610, R111 ;  /* 0x00007610ff6f7816 */ /* 0x000fe2000000006f */
[----:B------:R-:W4:Y:S01]  /*47e0*/  @!P3 LDG.E.U16 R110, desc[UR22][R44.64+0xc0] ;  /* 0x0000c0162c6eb981 */ /* 0x000f22000c1e1500 */
[----:B------:R-:W-:Y:S02]  /*47f0*/  PRMT R142, RZ, 0x7610, R142 ;  /* 0x00007610ff8e7816 */ /* 0x000fe4000000008e */
[----:B------:R-:W-:Y:S01]  /*4800*/  PRMT R138, RZ, 0x7610, R138 ;  /* 0x00007610ff8a7816 */ /* 0x000fe2000000008a */
[----:B------:R-:W4:Y:S01]  /*4810*/  @!P4 LDG.E.U16 R108, desc[UR22][R44.64+0x100] ;  /* 0x000100162c6cc981 */ /* 0x000f22000c1e1500 */
[----:B------:R-:W-:-:S03]  /*4820*/  SHF.L.U32 R6, R5, 0x4, RZ ;  /* 0x0000000405067819 */ /* 0x000fc600000006ff */
[----:B------:R-:W4:Y:S01]  /*4830*/  @!P5 LDG.E.U16 R113, desc[UR22][R44.64+0x140] ;  /* 0x000140162c71d981 */ /* 0x000f22000c1e1500 */
[----:B------:R-:W-:Y:S02]  /*4840*/  ISETP.GE.AND P5, PT, R46, UR24, PT ;  /* 0x000000182e007c0c */ /* 0x000fe4000bfa6270 */
[----:B------:R-:W-:Y:S02]  /*4850*/  LOP3.LUT R43, R42, 0xe0, RZ, 0xfc, !PT ;  /* 0x000000e02a2b7812 */ /* 0x000fe400078efcff */
[----:B------:R-:W-:Y:S02]  /*4860*/  PRMT R137, RZ, 0x7610, R137 ;  /* 0x00007610ff897816 */ /* 0x000fe40000000089 */
[----:B------:R-:W-:-:S07]  /*4870*/  IADD3 R47, PT, PT, R6, 0x1, RZ ;  /* 0x00000001062f7810 */ /* 0x000fce0007ffe0ff */
[----:B------:R-:W4:Y:S01]  /*4880*/  @!P5 LDG.E.U16 R111, desc[UR22][R44.64+0x180] ;  /* 0x000180162c6fd981 */ /* 0x000f22000c1e1500 */
[----:B------:R-:W-:Y:S02]  /*4890*/  ISETP.GE.AND P6, PT, R43, UR24, PT ;  /* 0x000000182b007c0c */ /* 0x000fe4000bfc6270 */
[C---:B------:R-:W-:Y:S02]  /*48a0*/  LOP3.LUT R43, R42.reuse, 0x100, RZ, 0xfc, !PT ;  /* 0x000001002a2b7812 */ /* 0x040fe400078efcff */
[C---:B------:R-:W-:Y:S02]  /*48b0*/  LOP3.LUT R46, R42.reuse, 0x120, RZ, 0xfc, !PT ;  /* 0x000001202a2e7812 */ /* 0x040fe400078efcff */
[----:B------:R-:W-:Y:S02]  /*48c0*/  ISETP.GE.AND P3, PT, R43, UR24, PT ;  /* 0x000000182b007c0c */ /* 0x000fe4000bf66270 */
[----:B------:R-:W-:Y:S02]  /*48d0*/  LOP3.LUT R43, R42, 0x140, RZ, 0xfc, !PT ;  /* 0x000001402a2b7812 */ /* 0x000fe400078efcff */
[----:B------:R-:W-:-:S02]  /*48e0*/  ISETP.GE.AND P4, PT, R46, UR24, PT ;  /* 0x000000182e007c0c */ /* 0x000fc4000bf86270 */
[----:B------:R-:W-:Y:S01]  /*48f0*/  ISETP.GE.AND P5, PT, R43, UR24, PT ;  /* 0x000000182b007c0c */ /* 0x000fe2000bfa6270 */
[----:B------:R-:W4:Y:S01]  /*4900*/  @!P6 LDG.E.U16 R142, desc[UR22][R44.64+0x1c0] ;  /* 0x0001c0162c8ee981 */ /* 0x000f22000c1e1500 */
[----:B------:R-:W-:Y:S02]  /*4910*/  LOP3.LUT R43, R42, 0x180, RZ, 0xfc, !PT ;  /* 0x000001802a2b7812 */ /* 0x000fe400078efcff */
[----:B------:R-:W-:-:S03]  /*4920*/  PRMT R132, RZ, 0x7610, R132 ;  /* 0x00007610ff847816 */ /* 0x000fc60000000084 */
[----:B------:R-:W4:Y:S01]  /*4930*/  @!P3 LDG.E.U16 R138, desc[UR22][R44.64+0x200] ;  /* 0x000200162c8ab981 */ /* 0x000f22000c1e1500 */
[----:B------:R-:W-:Y:S02]  /*4940*/  ISETP.GE.AND P3, PT, R43, UR24, PT ;  /* 0x000000182b007c0c */ /* 0x000fe4000bf66270 */
[----:B------:R-:W-:Y:S01]  /*4950*/  PRMT R133, RZ, 0x7610, R133 ;  /* 0x00007610ff857816 */ /* 0x000fe20000000085 */
[----:B------:R-:W4:Y:S01]  /*4960*/  @!P4 LDG.E.U16 R137, desc[UR22][R44.64+0x240] ;  /* 0x000240162c89c981 */ /* 0x000f22000c1e1500 */
[----:B------:R-:W-:Y:S02]  /*4970*/  LOP3.LUT R43, R42, 0x1c0, RZ, 0xfc, !PT ;  /* 0x000001c02a2b7812 */ /* 0x000fe400078efcff */
[----:B------:R-:W-:Y:S01]  /*4980*/  ISETP.GE.U32.AND P2, PT, R47, UR17, PT ;  /* 0x000000112f007c0c */ /* 0x000fe2000bf46070 */
[----:B------:R-:W4:Y:S01]  /*4990*/  @!P5 LDG.E.U16 R132, desc[UR22][R44.64+0x280] ;  /* 0x000280162c84d981 */ /* 0x000f22000c1e1500 */
[----:B------:R-:W-:Y:S02]  /*49a0*/  PRMT R134, RZ, 0x7610, R134 ;  /* 0x00007610ff867816 */ /* 0x000fe40000000086 */
[----:B------:R-:W-:-:S02]  /*49b0*/  ISETP.GE.AND P5, PT, R43, UR24, PT ;  /* 0x000000182b007c0c */ /* 0x000fc4000bfa6270 */
[----:B------:R-:W-:Y:S02]  /*49c0*/  PRMT R136, RZ, 0x7610, R136 ;  /* 0x00007610ff887816 */ /* 0x000fe40000000088 */
[----:B------:R-:W4:Y:S01]  /*49d0*/  @!P3 LDG.E.U16 R134, desc[UR22][R44.64+0x300] ;  /* 0x000300162c86b981 */ /* 0x000f22000c1e1500 */
[----:B------:R-:W-:Y:S02]  /*49e0*/  PRMT R135, RZ, 0x7610, R135 ;  /* 0x00007610ff877816 */ /* 0x000fe40000000087 */
[----:B------:R-:W-:Y:S02]  /*49f0*/  PRMT R130, RZ, 0x7610, R130 ;  /* 0x00007610ff827816 */ /* 0x000fe40000000082 */
[----:B------:R-:W-:-:S04]  /*4a00*/  PRMT R129, RZ, 0x7610, R129 ;  /* 0x00007610ff817816 */ /* 0x000fc80000000081 */
[----:B------:R-:W4:Y:S01]  /*4a10*/  @!P5 LDG.E.U16 R135, desc[UR22][R44.64+0x380] ;  /* 0x000380162c87d981 */ /* 0x000f22000c1e1500 */
[----:B------:R-:W-:Y:S02]  /*4a20*/  PRMT R127, RZ, 0x7610, R127 ;  /* 0x00007610ff7f7816 */ /* 0x000fe4000000007f */
[----:B------:R-:W-:Y:S02]  /*4a30*/  PRMT R128, RZ, 0x7610, R128 ;  /* 0x00007610ff807816 */ /* 0x000fe40000000080 */
[----:B------:R-:W-:Y:S02]  /*4a40*/  PRMT R131, RZ, 0x7610, R131 ;  /* 0x00007610ff837816 */ /* 0x000fe40000000083 */
[----:B------:R-:W-:Y:S02]  /*4a50*/  PRMT R51, RZ, 0x7610, R51 ;  /* 0x00007610ff337816 */ /* 0x000fe40000000033 */
[----:B------:R-:W-:Y:S02]  /*4a60*/  PRMT R49, RZ, 0x7610, R49 ;  /* 0x00007610ff317816 */ /* 0x000fe40000000031 */
[----:B------:R-:W-:-:S02]  /*4a70*/  LOP3.LUT R97, R42, 0x3a0, RZ, 0xfc, !PT ;  /* 0x000003a02a617812 */ /* 0x000fc400078efcff */
[----:B------:R-:W-:Y:S02]  /*4a80*/  PRMT R126, RZ, 0x7610, R126 ;  /* 0x00007610ff7e7816 */ /* 0x000fe4000000007e */
[----:B------:R-:W-:Y:S02]  /*4a90*/  LOP3.LUT R78, R78, 0x3e0, RZ, 0xfc, !PT ;  /* 0x000003e04e4e7812 */ /* 0x000fe400078efcff */
[----:B------:R-:W-:Y:S02]  /*4aa0*/  PRMT R141, RZ, 0x7610, R141 ;  /* 0x00007610ff8d7816 */ /* 0x000fe4000000008d */
[----:B------:R-:W-:Y:S02]  /*4ab0*/  PRMT R140, RZ, 0x7610, R140 ;  /* 0x00007610ff8c7816 */ /* 0x000fe4000000008c */
[----:B------:R-:W-:Y:S01]  /*4ac0*/  PRMT R139, RZ, 0x7610, R139 ;  /* 0x00007610ff8b7816 */ /* 0x000fe2000000008b */
[----:B------:R-:W0:Y:S01]  /*4ad0*/  S2UR UR16, SR_CgaCtaId ;  /* 0x00000000001079c3 */ /* 0x000e220000008800 */
[----:B------:R-:W-:Y:S01]  /*4ae0*/  UMOV UR21, 0x400 ;  /* 0x0000040000157882 */ /* 0x000fe20000000000 */
[----:B------:R-:W-:Y:S01]  /*4af0*/  IADD3 R123, PT, PT, R6, 0xe, RZ ;  /* 0x0000000e067b7810 */ /* 0x000fe20007ffe0ff */
[----:B--2---:R-:W-:Y:S01]  /*4b00*/  FMUL.FTZ R112, R40, 1.4426950216293334961 ;  /* 0x3fb8aa3b28707820 */ /* 0x004fe20000410000 */
[----:B------:R-:W-:-:S04]  /*4b10*/  LOP3.LUT R40, R42, 0x160, RZ, 0xfc, !PT ;  /* 0x000001602a287812 */ /* 0x000fc800078efcff */
[----:B------:R-:W-:Y:S02]  /*4b20*/  ISETP.GE.AND P6, PT, R40, UR24, PT ;  /* 0x0000001828007c0c */ /* 0x000fe4000bfc6270 */
[----:B------:R-:W-:Y:S01]  /*4b30*/  LOP3.LUT R40, R42, 0x1a0, RZ, 0xfc, !PT ;  /* 0x000001a02a287812 */ /* 0x000fe200078efcff */
[----:B------:R-:W-:-:S03]  /*4b40*/  FMUL.FTZ R47, R41, R18 ;  /* 0x00000012292f7220 */ /* 0x000fc60000410000 */
[----:B------:R-:W-:Y:S02]  /*4b50*/  ISETP.GE.AND P4, PT, R40, UR24, PT ;  /* 0x0000001828007c0c */ /* 0x000fe4000bf86270 */
[----:B------:R-:W-:Y:S01]  /*4b60*/  LOP3.LUT R40, R42, 0x1e0, RZ, 0xfc, !PT ;  /* 0x000001e02a287812 */ /* 0x000fe200078efcff */
[----:B------:R-:W-:Y:S01]  /*4b70*/  FMUL.RZ R47, R47, 0.15915493667125701904 ;  /* 0x3e22f9832f2f7820 */ /* 0x000fe2000040c000 */
[----:B------:R-:W-:-:S03]  /*4b80*/  FMUL.FTZ R43, R41, R20 ;  /* 0x00000014292b7220 */ /* 0x000fc60000410000 */
[----:B------:R-:W2:Y:S01]  /*4b90*/  @!P6 LDG.E.U16 R133, desc[UR22][R44.64+0x2c0] ;  /* 0x0002c0162c85e981 */ /* 0x000ea2000c1e1500 */
[----:B------:R-:W-:Y:S02]  /*4ba0*/  ISETP.GE.AND P6, PT, R40, UR24, PT ;  /* 0x0000001828007c0c */ /* 0x000fe4000bfc6270 */
[----:B------:R-:W-:Y:S01]  /*4bb0*/  LOP3.LUT R40, R42, 0x200, RZ, 0xfc, !PT ;  /* 0x000002002a287812 */ /* 0x000fe200078efcff */
[----:B------:R-:W-:Y:S01]  /*4bc0*/  MUFU.SIN R79, R47 ;  /* 0x0000002f004f7308 */ /* 0x000fe20000000400 */
[----:B------:R-:W-:Y:S01]  /*4bd0*/  FMUL.FTZ R46, R41, R19 ;  /* 0x00000013292e7220 */ /* 0x000fe20000410000 */
[----:B------:R-:W2:Y:S01]  /*4be0*/  @!P4 LDG.E.U16 R136, desc[UR22][R44.64+0x340] ;  /* 0x000340162c88c981 */ /* 0x000ea2000c1e1500 */
[----:B------:R-:W-:-:S05]  /*4bf0*/  ISETP.GE.AND P3, PT, R40, UR24, PT ;  /* 0x0000001828007c0c */ /* 0x000fca000bf66270 */
[----:B------:R1:W-:Y:S01]  /*4c00*/  MUFU.COS R80, R47 ;  /* 0x0000002f00507308 */ /* 0x0003e20000000000 */
[----:B------:R-:W-:Y:S01]  /*4c10*/  LOP3.LUT R40, R42, 0x240, RZ, 0xfc, !PT ;  /* 0x000002402a287812 */ /* 0x000fe200078efcff */
[----:B------:R-:W-:Y:S01]  /*4c20*/  FMUL.RZ R46, R46, 0.15915493667125701904 ;  /* 0x3e22f9832e2e7820 */ /* 0x000fe2000040c000 */
[----:B------:R-:W2:Y:S05]  /*4c30*/  @!P6 LDG.E.U16 R129, desc[UR22][R44.64+0x3c0] ;  /* 0x0003c0162c81e981 */ /* 0x000eaa000c1e1500 */
[----:B------:R-:W2:Y:S01]  /*4c40*/  @!P3 LDG.E.U16 R130, desc[UR22][R44.64+0x400] ;  /* 0x000400162c82b981 */ /* 0x000ea2000c1e1500 */
[----:B-1----:R-:W-:Y:S01]  /*4c50*/  FMUL.RZ R47, R43, 0.15915493667125701904 ;  /* 0x3e22f9832b2f7820 */ /* 0x002fe2000040c000 */
[----:B------:R-:W-:-:S02]  /*4c60*/  LOP3.LUT R43, R42, 0x220, RZ, 0xfc, !PT ;  /* 0x000002202a2b7812 */ /* 0x000fc400078efcff */
[----:B------:R-:W-:Y:S02]  /*4c70*/  ISETP.GE.AND P5, PT, R40, UR24, PT ;  /* 0x0000001828007c0c */ /* 0x000fe4000bfa6270 */
[----:B------:R-:W-:Y:S02]  /*4c80*/  ISETP.GE.AND P4, PT, R43, UR24, PT ;  /* 0x000000182b007c0c */ /* 0x000fe4000bf86270 */
[C---:B------:R-:W-:Y:S02]  /*4c90*/  LOP3.LUT R40, R42.reuse, 0x280, RZ, 0xfc, !PT ;  /* 0x000002802a287812 */ /* 0x040fe400078efcff */
[----:B------:R-:W-:Y:S01]  /*4ca0*/  LOP3.LUT R43, R42, 0x260, RZ, 0xfc, !PT ;  /* 0x000002602a2b7812 */ /* 0x000fe200078efcff */
[----:B------:R-:W-:Y:S01]  /*4cb0*/  MUFU.SIN R81, R46 ;  /* 0x0000002e00517308 */ /* 0x000fe20000000400 */
[----:B------:R-:W-:Y:S02]  /*4cc0*/  ISETP.GE.AND P3, PT, R40, UR24, PT ;  /* 0x0000001828007c0c */ /* 0x000fe4000bf66270 */
[----:B------:R-:W-:-:S02]  /*4cd0*/  ISETP.GE.AND P6, PT, R43, UR24, PT ;  /* 0x000000182b007c0c */ /* 0x000fc4000bfc6270 */
[C---:B------:R-:W-:Y:S01]  /*4ce0*/  LOP3.LUT R43, R42.reuse, 0x2a0, RZ, 0xfc, !PT ;  /* 0x000002a02a2b7812 */ /* 0x040fe200078efcff */
[----:B------:R-:W2:Y:S02]  /*4cf0*/  @!P5 LDG.E.U16 R128, desc[UR22][R44.64+0x480] ;  /* 0x000480162c80d981 */ /* 0x000ea4000c1e1500 */
[----:B------:R1:W-:Y:S01]  /*4d00*/  MUFU.COS R83, R46 ;  /* 0x0000002e00537308 */ /* 0x0003e20000000000 */
[----:B------:R-:W-:Y:S01]  /*4d10*/  LOP3.LUT R40, R42, 0x2c0, RZ, 0xfc, !PT ;  /* 0x000002c02a287812 */ /* 0x000fe200078efcff */
[----:B------:R-:W2:Y:S01]  /*4d20*/  @!P4 LDG.E.U16 R127, desc[UR22][R44.64+0x440] ;  /* 0x000440162c7fc981 */ /* 0x000ea2000c1e1500 */
[----:B------:R-:W-:-:S05]  /*4d30*/  ISETP.GE.AND P4, PT, R43, UR24, PT ;  /* 0x000000182b007c0c */ /* 0x000fca000bf86270 */
[----:B------:R-:W2:Y:S01]  /*4d40*/  @!P6 LDG.E.U16 R131, desc[UR22][R44.64+0x4c0] ;  /* 0x0004c0162c83e981 */ /* 0x000ea2000c1e1500 */
[----:B-1----:R-:W-:Y:S01]  /*4d50*/  FMUL.FTZ R46, R41, R21 ;  /* 0x00000015292e7220 */ /* 0x002fe20000410000 */
[----:B------:R-:W-:-:S03]  /*4d60*/  PRMT R43, RZ, 0x7610, R43 ;  /* 0x00007610ff2b7816 */ /* 0x000fc6000000002b */
[----:B------:R-:W-:Y:S01]  /*4d70*/  FMUL.RZ R48, R46, 0.15915493667125701904 ;  /* 0x3e22f9832e307820 */ /* 0x000fe2000040c000 */
[----:B------:R-:W-:Y:S01]  /*4d80*/  FMUL.FTZ R46, R41, R22 ;  /* 0x00000016292e7220 */ /* 0x000fe20000410000 */
[----:B------:R-:W-:Y:S01]  /*4d90*/  ISETP.GE.AND P5, PT, R40, UR24, PT ;  /* 0x0000001828007c0c */ /* 0x000fe2000bfa6270 */
[----:B------:R-:W2:Y:S02]  /*4da0*/  @!P3 LDG.E.U16 R43, desc[UR22][R44.64+0x500] ;  /* 0x000500162c2bb981 */ /* 0x000ea4000c1e1500 */
[----:B------:R-:W-:Y:S01]  /*4db0*/  FMUL.RZ R50, R46, 0.15915493667125701904 ;  /* 0x3e22f9832e327820 */ /* 0x000fe2000040c000 */
[C---:B------:R-:W-:Y:S01]  /*4dc0*/  LOP3.LUT R46, R42.reuse, 0x300, RZ, 0xfc, !PT ;  /* 0x000003002a2e7812 */ /* 0x040fe200078efcff */
[----:B------:R-:W2:Y:S01]  /*4dd0*/  @!P4 LDG.E.U16 R51, desc[UR22][R44.64+0x540] ;  /* 0x000540162c33c981 */ /* 0x000ea2000c1e1500 */
[----:B------:R-:W-:Y:S02]  /*4de0*/  LOP3.LUT R40, R42, 0x2e0, RZ, 0xfc, !PT ;  /* 0x000002e02a287812 */ /* 0x000fe400078efcff */
[----:B------:R-:W-:-:S02]  /*4df0*/  ISETP.GE.AND P3, PT, R46, UR24, PT ;  /* 0x000000182e007c0c */ /* 0x000fc4000bf66270 */
[----:B------:R-:W-:Y:S02]  /*4e00*/  IADD3 R46, PT, PT, R6, 0x2, RZ ;  /* 0x00000002062e7810 */ /* 0x000fe40007ffe0ff */
[----:B------:R-:W-:Y:S01]  /*4e10*/  ISETP.GE.AND P6, PT, R40, UR24, PT ;  /* 0x0000001828007c0c */ /* 0x000fe2000bfc6270 */
[----:B------:R-:W-:Y:S01]  /*4e20*/  MUFU.SIN R84, R47 ;  /* 0x0000002f00547308 */ /* 0x000fe20000000400 */
[----:B------:R-:W-:Y:S01]  /*4e30*/  LOP3.LUT R40, R42, 0x320, RZ, 0xfc, !PT ;  /* 0x000003202a287812 */ /* 0x000fe200078efcff */
[----:B------:R-:W2:Y:S01]  /*4e40*/  @!P5 LDG.E.U16 R49, desc[UR22][R44.64+0x580] ;  /* 0x000580162c31d981 */ /* 0x000ea2000c1e1500 */
[----:B------:R-:W-:Y:S02]  /*4e50*/  ISETP.GE.U32.AND P4, PT, R46, UR17, PT ;  /* 0x000000112e007c0c */ /* 0x000fe4000bf86070 */
[----:B------:R-:W-:Y:S02]  /*4e60*/  PRMT R46, RZ, 0x7610, R46 ;  /* 0x00007610ff2e7816 */ /* 0x000fe4000000002e */
[----:B------:R-:W-:Y:S01]  /*4e70*/  ISETP.GE.AND P5, PT, R40, UR24, PT ;  /* 0x0000001828007c0c */ /* 0x000fe2000bfa6270 */
[----:B------:R1:W0:Y:S01]  /*4e80*/  MUFU.COS R86, R47 ;  /* 0x0000002f00567308 */ /* 0x0002220000000000 */
[----:B------:R-:W-:-:S02]  /*4e90*/  PRMT R40, RZ, 0x7610, R40 ;  /* 0x00007610ff287816 */ /* 0x000fc40000000028 */
[----:B------:R-:W2:Y:S01]  /*4ea0*/  @!P3 LDG.E.U16 R46, desc[UR22][R44.64+0x600] ;  /* 0x000600162c2eb981 */ /* 0x000ea2000c1e1500 */
[----:B------:R-:W-:-:S03]  /*4eb0*/  FMUL.FTZ R85, R112, R20 ;  /* 0x0000001470557220 */ /* 0x000fc60000410000 */
[----:B------:R-:W2:Y:S01]  /*4ec0*/  @!P6 LDG.E.U16 R40, desc[UR22][R44.64+0x5c0] ;  /* 0x0005c0162c28e981 */ /* 0x000ea2000c1e1500 */
[----:B------:R-:W3:Y:S01]  /*4ed0*/  MUFU.SIN R87, R48 ;  /* 0x0000003000577308 */ /* 0x000ee20000000400 */
[----:B-1----:R-:W-:-:S04]  /*4ee0*/  FMUL.FTZ R47, R41, R23 ;  /* 0x00000017292f7220 */ /* 0x002fc80000410000 */
[----:B------:R-:W-:-:S03]  /*4ef0*/  FMUL.RZ R96, R47, 0.15915493667125701904 ;  /* 0x3e22f9832f607820 */ /* 0x000fc6000040c000 */
[----:B------:R1:W5:Y:S01]  /*4f00*/  MUFU.COS R89, R48 ;  /* 0x0000003000597308 */ /* 0x0003620000000000 */
[C---:B------:R-:W-:Y:S02]  /*4f10*/  LOP3.LUT R47, R42.reuse, 0x340, RZ, 0xfc, !PT ;  /* 0x000003402a2f7812 */ /* 0x040fe400078efcff */
[----:B-1----:R-:W-:-:S04]  /*4f20*/  LOP3.LUT R48, R42, 0x360, RZ, 0xfc, !PT ;  /* 0x000003602a307812 */ /* 0x002fc800078efcff */
[----:B------:R-:W-:Y:S02]  /*4f30*/  ISETP.GE.AND P3, PT, R48, UR24, PT ;  /* 0x0000001830007c0c */ /* 0x000fe4000bf66270 */
[----:B------:R-:W-:Y:S02]  /*4f40*/  PRMT R48, RZ, 0x7610, R48 ;  /* 0x00007610ff307816 */ /* 0x000fe40000000030 */
[----:B------:R-:W-:Y:S02]  /*4f50*/  ISETP.GE.AND P6, PT, R47, UR24, PT ;  /* 0x000000182f007c0c */ /* 0x000fe4000bfc6270 */
[----:B------:R-:W-:Y:S02]  /*4f60*/  LOP3.LUT R47, R42, 0x380, RZ, 0xfc, !PT ;  /* 0x000003802a2f7812 */ /* 0x000fe400078efcff */
[----:B------:R-:W2:Y:S01]  /*4f70*/  @!P5 LDG.E.U16 R48, desc[UR22][R44.64+0x640] ;  /* 0x000640162c30d981 */ /* 0x000ea2000c1e1500 */
[----:B------:R-:W0:Y:S01]  /*4f80*/  MUFU.EX2 R85, R85 ;  /* 0x0000005500557308 */ /* 0x000e220000000800 */
[----:B------:R-:W-:Y:S01]  /*4f90*/  ISETP.GE.AND P5, PT, R47, UR24, PT ;  /* 0x000000182f007c0c */ /* 0x000fe2000bfa6270 */
[----:B------:R-:W-:-:S02]  /*4fa0*/  FMUL.FTZ R100, R112, R18 ;  /* 0x0000001270647220 */ /* 0x000fc40000410000 */
[----:B------:R-:W-:Y:S01]  /*4fb0*/  MUFU.SIN R90, R50 ;  /* 0x00000032005a7308 */ /* 0x000fe20000000400 */
[C---:B------:R-:W-:Y:S01]  /*4fc0*/  FMUL.FTZ R88, R112.reuse, R21 ;  /* 0x0000001570587220 */ /* 0x040fe20000410000 */
[----:B------:R-:W-:Y:S01]  /*4fd0*/  PRMT R47, RZ, 0x7610, R47 ;  /* 0x00007610ff2f7816 */ /* 0x000fe2000000002f */
[----:B------:R-:W-:-:S05]  /*4fe0*/  FMUL.FTZ R82, R112, R19 ;  /* 0x0000001370527220 */ /* 0x000fca0000410000 */
[----:B------:R1:W4:Y:S01]  /*4ff0*/  MUFU.COS R91, R50 ;  /* 0x00000032005b7308 */ /* 0x0003220000000000 */
[C---:B------:R-:W-:Y:S01]  /*5000*/  FMUL.FTZ R92, R112.reuse, R22 ;  /* 0x00000016705c7220 */ /* 0x040fe20000410000 */
[----:B------:R-:W2:Y:S01]  /*5010*/  @!P6 LDG.E.U16 R47, desc[UR22][R44.64+0x680] ;  /* 0x000680162c2fe981 */ /* 0x000ea2000c1e1500 */
[C---:B------:R-:W-:Y:S01]  /*5020*/  FMUL.FTZ R102, R41.reuse, R26 ;  /* 0x0000001a29667220 */ /* 0x040fe20000410000 */
[----:B------:R-:W-:Y:S02]  /*5030*/  FMUL.FTZ R95, R112, R23 ;  /* 0x00000017705f7220 */ /* 0x000fe40000410000 */
[----:B------:R-:W2:Y:S01]  /*5040*/  @!P3 LDG.E.U16 R126, desc[UR22][R44.64+0x6c0] ;  /* 0x0006c0162c7eb981 */ /* 0x000ea2000c1e1500 */
[----:B-1----:R-:W-:Y:S01]  /*5050*/  FMUL.FTZ R50, R41, R24 ;  /* 0x0000001829327220 */ /* 0x002fe20000410000 */
[----:B------:R-:W1:Y:S03]  /*5060*/  MUFU.EX2 R100, R100 ;  /* 0x0000006400647308 */ /* 0x000e660000000800 */
[----:B------:R-:W-:Y:S01]  /*5070*/  FMUL.RZ R99, R50, 0.15915493667125701904 ;  /* 0x3e22f98332637820 */ /* 0x000fe2000040c000 */
[----:B------:R-:W-:Y:S01]  /*5080*/  PRMT R50, RZ, 0x7610, R50 ;  /* 0x00007610ff327816 */ /* 0x000fe20000000032 */
[----:B------:R-:W3:Y:S01]  /*5090*/  MUFU.EX2 R88, R88 ;  /* 0x0000005800587308 */ /* 0x000ee20000000800 */
[----:B------:R-:W-:-:S02]  /*50a0*/  LOP3.LUT R42, R42, 0x3c0, RZ, 0xfc, !PT ;  /* 0x000003c02a2a7812 */ /* 0x000fc400078efcff */
[----:B------:R-:W-:Y:S01]  /*50b0*/  ISETP.GE.AND P6, PT, R97, UR24, PT ;  /* 0x0000001861007c0c */ /* 0x000fe2000bfc6270 */
[----:B------:R-:W4:Y:S01]  /*50c0*/  MUFU.EX2 R82, R82 ;  /* 0x0000005200527308 */ /* 0x000f220000000800 */
[----:B------:R-:W2:Y:S01]  /*50d0*/  @!P5 LDG.E.U16 R50, desc[UR22][R44.64+0x700] ;  /* 0x000700162c32d981 */ /* 0x000ea2000c1e1500 */
[----:B------:R-:W-:Y:S01]  /*50e0*/  ISETP.GE.AND P3, PT, R42, UR24, PT ;  /* 0x000000182a007c0c */ /* 0x000fe2000bf66270 */
[----:B0-----:R-:W-:Y:S01]  /*50f0*/  FMUL.FTZ R86, R85, R86 ;  /* 0x0000005655567220 */ /* 0x001fe20000410000 */
[----:B------:R-:W-:Y:S01]  /*5100*/  ISETP.GE.AND P5, PT, R78, UR24, PT ;  /* 0x000000184e007c0c */ /* 0x000fe2000bfa6270 */
[----:B------:R-:W0:Y:S01]  /*5110*/  MUFU.EX2 R92, R92 ;  /* 0x0000005c005c7308 */ /* 0x000e220000000800 */
[----:B------:R-:W-:Y:S01]  /*5120*/  FMUL.FTZ R78, R41, R25 ;  /* 0x00000019294e7220 */ /* 0x000fe20000410000 */
[----:B------:R-:W-:Y:S01]  /*5130*/  FMUL.FTZ R85, R85, R84 ;  /* 0x0000005455557220 */ /* 0x000fe20000410000 */
[----:B------:R-:W-:Y:S01]  /*5140*/  FMUL.RZ R104, R102, 0.15915493667125701904 ;  /* 0x3e22f98366687820 */ /* 0x000fe2000040c000 */
[----:B------:R-:W0:Y:S01]  /*5150*/  MUFU.SIN R93, R96 ;  /* 0x00000060005d7308 */ /* 0x000e220000000400 */
[----:B------:R-:W-:Y:S01]  /*5160*/  IADD3 R102, PT, PT, R6, 0x7, RZ ;  /* 0x0000000706667810 */ /* 0x000fe20007ffe0ff */
[----:B------:R-:W-:Y:S01]  /*5170*/  FMUL.RZ R103, R78, 0.15915493667125701904 ;  /* 0x3e22f9834e677820 */ /* 0x000fe2000040c000 */
[----:B------:R-:W-:Y:S01]  /*5180*/  IADD3 R42, PT, PT, R6, 0x3, RZ ;  /* 0x00000003062a7810 */ /* 0x000fe20007ffe0ff */
[----:B------:R-:W-:Y:S01]  /*5190*/  FMUL.FTZ R98, R112, R24 ;  /* 0x0000001870627220 */ /* 0x000fe20000410000 */
[----:B------:R-:W-:Y:S01]  /*51a0*/  FSEL R84, R64, RZ, !P4 ;  /* 0x000000ff40547208 */ /* 0x000fe20006000000 */
[----:B------:R-:W2:Y:S01]  /*51b0*/  @!P6 LDG.E.U16 R141, desc[UR22][R44.64+0x740] ;  /* 0x000740162c8de981 */ /* 0x000ea2000c1e1500 */
[----:B------:R-:W-:Y:S01]  /*51c0*/  FSEL R85, R85, RZ, !P4 ;  /* 0x000000ff55557208 */ /* 0x000fe20006000000 */
[----:B------:R-:W0:Y:S01]  /*51d0*/  MUFU.COS R94, R96 ;  /* 0x00000060005e7308 */ /* 0x000e220000000000 */
[----:B------:R-:W-:Y:S01]  /*51e0*/  FSEL R86, R86, 1, !P4 ;  /* 0x3f80000056567808 */ /* 0x000fe20006000000 */
[----:B-1----:R-:W-:Y:S01]  /*51f0*/  FMUL.FTZ R80, R100, R80 ;  /* 0x0000005064507220 */ /* 0x002fe20000410000 */
[----:B------:R-:W-:Y:S01]  /*5200*/  ISETP.GE.U32.AND P4, PT, R102, UR17, PT ;  /* 0x0000001166007c0c */ /* 0x000fe2000bf86070 */
[----:B------:R-:W-:Y:S01]  /*5210*/  FMUL.FTZ R79, R100, R79 ;  /* 0x0000004f644f7220 */ /* 0x000fe20000410000 */
[----:B---3--:R-:W-:-:S03]  /*5220*/  FMUL.FTZ R102, R88, R87 ;  /* 0x0000005758667220 */ /* 0x008fc60000410000 */
[----:B------:R-:W1:Y:S01]  /*5230*/  MUFU.EX2 R95, R95 ;  /* 0x0000005f005f7308 */ /* 0x000e620000000800 */
[----:B------:R-:W-:Y:S01]  /*5240*/  ISETP.GE.U32.AND P6, PT, R42, UR17, PT ;  /* 0x000000112a007c0c */ /* 0x000fe2000bfc6070 */
[----:B------:R-:W3:Y:S02]  /*5250*/  @!P3 LDG.E.U16 R140, desc[UR22][R44.64+0x780] ;  /* 0x000780162c8cb981 */ /* 0x000ee4000c1e1500 */
[----:B------:R-:W-:Y:S01]  /*5260*/  MUFU.SIN R96, R99 ;  /* 0x0000006300607308 */ /* 0x000fe20000000400 */
[----:B------:R-:W-:Y:S01]  /*5270*/  IADD3 R78, PT, PT, R6, 0x4, RZ ;  /* 0x00000004064e7810 */ /* 0x000fe20007ffe0ff */
[----:B------:R1:W3:Y:S01]  /*5280*/  @!P5 LDG.E.U16 R139, desc[UR22][R44.64+0x7c0] ;  /* 0x0007c0162c8bd981 */ /* 0x0002e2000c1e1500 */
[----:B------:R-:W-:Y:S01]  /*5290*/  FMUL.FTZ R101, R112, R25 ;  /* 0x0000001970657220 */ /* 0x000fe20000410000 */
[----:B-----5:R-:W-:-:S04]  /*52a0*/  FMUL.FTZ R89, R88, R89 ;  /* 0x0000005958597220 */ /* 0x020fc80000410000 */
[----:B------:R-:W5:Y:S01]  /*52b0*/  MUFU.COS R97, R99 ;  /* 0x0000006300617308 */ /* 0x000f620000000000 */
[----:B----4-:R-:W-:Y:S01]  /*52c0*/  FMUL.FTZ R83, R82, R83 ;  /* 0x0000005352537220 */ /* 0x010fe20000410000 */
[----:B------:R-:W-:Y:S01]  /*52d0*/  FSEL R88, R102, RZ, !P6 ;  /* 0x000000ff66587208 */ /* 0x000fe20007000000 */
[----:B0-----:R-:W-:Y:S01]  /*52e0*/  FMUL.FTZ R102, R92, R91 ;  /* 0x0000005b5c667220 */ /* 0x001fe20000410000 */
[----:B-1----:R-:W-:-:S04]  /*52f0*/  FMUL.FTZ R44, R82, R81 ;  /* 0x00000051522c7220 */ /* 0x002fc80000410000 */
[----:B------:R-:W-:Y:S01]  /*5300*/  MUFU.SIN R99, R103 ;  /* 0x0000006700637308 */ /* 0x000fe20000000400 */
[----:B------:R-:W-:-:S07]  /*5310*/  ISETP.GE.U32.AND P3, PT, R78, UR17, PT ;  /* 0x000000114e007c0c */ /* 0x000fce000bf66070 */
[----:B------:R0:W1:Y:S01]  /*5320*/  MUFU.COS R100, R103 ;  /* 0x0000006700647308 */ /* 0x0000620000000000 */
[C---:B------:R-:W-:Y:S02]  /*5330*/  IADD3 R45, PT, PT, R6.reuse, 0x6, RZ ;  /* 0x00000006062d7810 */ /* 0x040fe40007ffe0ff */
[----:B------:R-:W-:Y:S01]  /*5340*/  ISETP.GE.U32.AND P5, PT, R6, UR17, PT ;  /* 0x0000001106007c0c */ /* 0x000fe2000bfa6070 */
[----:B0-----:R-:W-:-:S04]  /*5350*/  FMUL.FTZ R103, R41, R27 ;  /* 0x0000001b29677220 */ /* 0x001fc80000410000 */
[----:B------:R-:W5:Y:S01]  /*5360*/  MUFU.EX2 R98, R98 ;  /* 0x0000006200627308 */ /* 0x000f620000000800 */
[C---:B------:R-:W-:Y:S01]  /*5370*/  IADD3 R42, PT, PT, R6.reuse, 0x5, RZ ;  /* 0x00000005062a7810 */ /* 0x040fe20007ffe0ff */
[----:B------:R-:W-:Y:S01]  /*5380*/  FMUL.RZ R107, R103, 0.15915493667125701904 ;  /* 0x3e22f983676b7820 */ /* 0x000fe2000040c000 */
[----:B------:R-:W-:Y:S01]  /*5390*/  IADD3 R103, PT, PT, R6, 0x8, RZ ;  /* 0x0000000806677810 */ /* 0x000fe20007ffe0ff */
[----:B------:R-:W1:Y:S01]  /*53a0*/  MUFU.EX2 R101, R101 ;  /* 0x0000006500657308 */ /* 0x000e620000000800 */
[----:B------:R-:W-:Y:S01]  /*53b0*/  FSEL R81, R63, RZ, !P2 ;  /* 0x000000ff3f517208 */ /* 0x000fe20005000000 */
[----:B------:R-:W-:Y:S01]  /*53c0*/  FMUL.FTZ R91, R92, R90 ;  /* 0x0000005a5c5b7220 */ /* 0x000fe20000410000 */
[----:B------:R-:W-:Y:S02]  /*53d0*/  FSEL R82, R44, RZ, !P2 ;  /* 0x000000ff2c527208 */ /* 0x000fe40005000000 */
[----:B------:R-:W-:Y:S02]  /*53e0*/  FSEL R83, R83, 1, !P2 ;  /* 0x3f80000053537808 */ /* 0x000fe40005000000 */
[----:B------:R-:W-:-:S02]  /*53f0*/  FSEL R87, R65, RZ, !P6 ;  /* 0x000000ff41577208 */ /* 0x000fc40007000000 */
[----:B------:R-:W-:Y:S02]  /*5400*/  FSEL R89, R89, 1, !P6 ;  /* 0x3f80000059597808 */ /* 0x000fe40007000000 */
[----:B------:R-:W-:Y:S01]  /*5410*/  ISETP.GE.U32.AND P2, PT, R45, UR17, PT ;  /* 0x000000112d007c0c */ /* 0x000fe2000bf46070 */
[----:B------:R-:W-:Y:S01]  /*5420*/  FMUL.FTZ R45, R112, R26 ;  /* 0x0000001a702d7220 */ /* 0x000fe20000410000 */
[----:B------:R-:W-:Y:S02]  /*5430*/  ISETP.GE.U32.AND P6, PT, R103, UR17, PT ;  /* 0x0000001167007c0c */ /* 0x000fe4000bfc6070 */
[----:B------:R-:W-:Y:S01]  /*5440*/  FSEL R92, R102, 1, !P3 ;  /* 0x3f800000665c7808 */ /* 0x000fe20005800000 */
[----:B------:R-:W-:Y:S01]  /*5450*/  FMUL.FTZ R102, R95, R93 ;  /* 0x0000005d5f667220 */ /* 0x000fe20000410000 */
[----:B------:R-:W-:Y:S02]  /*5460*/  FSEL R78, R62, RZ, !P5 ;  /* 0x000000ff3e4e7208 */ /* 0x000fe40006800000 */
[----:B------:R-:W-:-:S02]  /*5470*/  FSEL R79, R79, RZ, !P5 ;  /* 0x000000ff4f4f7208 */ /* 0x000fc40006800000 */
[----:B------:R-:W-:Y:S02]  /*5480*/  FSEL R80, R80, 1, !P5 ;  /* 0x3f80000050507808 */ /* 0x000fe40006800000 */
[----:B------:R-:W-:Y:S01]  /*5490*/  IADD3 R103, PT, PT, R6, 0x9, RZ ;  /* 0x0000000906677810 */ /* 0x000fe20007ffe0ff */
[----:B------:R-:W0:Y:S01]  /*54a0*/  MUFU.COS R44, R104 ;  /* 0x00000068002c7308 */ /* 0x000e220000000000 */
[----:B------:R-:W-:Y:S01]  /*54b0*/  ISETP.GE.U32.AND P5, PT, R42, UR17, PT ;  /* 0x000000112a007c0c */ /* 0x000fe2000bfa6070 */
[----:B------:R-:W-:Y:S01]  /*54c0*/  FMUL.FTZ R95, R95, R94 ;  /* 0x0000005e5f5f7220 */ /* 0x000fe20000410000 */
[----:B------:R-:W-:Y:S02]  /*54d0*/  FSEL R90, R66, RZ, !P3 ;  /* 0x000000ff425a7208 */ /* 0x000fe40005800000 */
[----:B------:R-:W-:-:S03]  /*54e0*/  FSEL R91, R91, RZ, !P3 ;  /* 0x000000ff5b5b7208 */ /* 0x000fc60005800000 */
[----:B------:R4:W0:Y:S01]  /*54f0*/  MUFU.SIN R42, R104 ;  /* 0x00000068002a7308 */ /* 0x0008220000000400 */
[----:B------:R-:W-:Y:S02]  /*5500*/  ISETP.GE.U32.AND P3, PT, R103, UR17, PT ;  /* 0x0000001167007c0c */ /* 0x000fe4000bf66070 */
[----:B------:R-:W-:Y:S02]  /*5510*/  IADD3 R103, PT, PT, R6, 0xa, RZ ;  /* 0x0000000a06677810 */ /* 0x000fe40007ffe0ff */
[----:B------:R-:W-:Y:S01]  /*5520*/  FSEL R94, R102, RZ, !P5 ;  /* 0x000000ff665e7208 */ /* 0x000fe20006800000 */
[C---:B-----5:R-:W-:Y:S02]  /*5530*/  FMUL.FTZ R102, R98.reuse, R97 ;  /* 0x0000006162667220 */ /* 0x060fe40000410000 */
[----:B------:R-:W0:Y:S01]  /*5540*/  MUFU.EX2 R45, R45 ;  /* 0x0000002d002d7308 */ /* 0x000e220000000800 */
[----:B------:R-:W-:Y:S02]  /*5550*/  FSEL R93, R67, RZ, !P5 ;  /* 0x000000ff435d7208 */ /* 0x000fe40006800000 */
[----:B------:R-:W-:Y:S01]  /*5560*/  FSEL R95, R95, 1, !P5 ;  /* 0x3f8000005f5f7808 */ /* 0x000fe20006800000 */
[----:B------:R-:W-:Y:S01]  /*5570*/  FMUL.FTZ R97, R98, R96 ;  /* 0x0000006062617220 */ /* 0x000fe20000410000 */
[----:B------:R-:W-:Y:S01]  /*5580*/  ISETP.GE.U32.AND P5, PT, R103, UR17, PT ;  /* 0x0000001167007c0c */ /* 0x000fe2000bfa6070 */
[----:B------:R-:W-:Y:S01]  /*5590*/  FMUL.FTZ R103, R41, R29 ;  /* 0x0000001d29677220 */ /* 0x000fe20000410000 */
[----:B------:R-:W-:Y:S01]  /*55a0*/  FSEL R98, R102, 1, !P2 ;  /* 0x3f80000066627808 */ /* 0x000fe20005000000 */
[C---:B-1----:R-:W-:Y:S01]  /*55b0*/  FMUL.FTZ R102, R101.reuse, R100 ;  /* 0x0000006465667220 */ /* 0x042fe20000410000 */
[----:B------:R-:W-:Y:S01]  /*55c0*/  FMUL.FTZ R100, R101, R99 ;  /* 0x0000006365647220 */ /* 0x000fe20000410000 */
[----:B------:R-:W-:Y:S01]  /*55d0*/  FMUL.RZ R115, R103, 0.15915493667125701904 ;  /* 0x3e22f98367737820 */ /* 0x000fe2000040c000 */
[----:B----4-:R-:W-:Y:S01]  /*55e0*/  FMUL.FTZ R104, R41, R28 ;  /* 0x0000001c29687220 */ /* 0x010fe20000410000 */
[----:B------:R-:W-:Y:S01]  /*55f0*/  IADD3 R103, PT, PT, R6, 0xc, RZ ;  /* 0x0000000c06677810 */ /* 0x000fe20007ffe0ff */
[----:B------:R-:W-:Y:S01]  /*5600*/  MUFU.SIN R106, R107 ;  /* 0x0000006b006a7308 */ /* 0x000fe20000000400 */
[----:B------:R-:W-:Y:S01]  /*5610*/  FSEL R99, R69, RZ, !P4 ;  /* 0x000000ff45637208 */ /* 0x000fe20006000000 */
[----:B------:R-:W-:Y:S01]  /*5620*/  FMUL.RZ R114, R104, 0.15915493667125701904 ;  /* 0x3e22f98368727820 */ /* 0x000fe2000040c000 */
[----:B------:R-:W-:-:S02]  /*5630*/  FSEL R100, R100, RZ, !P4 ;  /* 0x000000ff64647208 */ /* 0x000fc40006000000 */
[----:B------:R-:W-:-:S03]  /*5640*/  FSEL R101, R102, 1, !P4 ;  /* 0x3f80000066657808 */ /* 0x000fc60006000000 */
[----:B------:R1:W4:Y:S01]  /*5650*/  MUFU.COS R122, R107 ;  /* 0x0000006b007a7308 */ /* 0x0003220000000000 */
[----:B------:R-:W-:Y:S01]  /*5660*/  ISETP.GE.U32.AND P4, PT, R103, UR17, PT ;  /* 0x0000001167007c0c */ /* 0x000fe2000bf86070 */
[C---:B0-----:R-:W-:Y:S01]  /*5670*/  FMUL.FTZ R44, R45.reuse, R44 ;  /* 0x0000002c2d2c7220 */ /* 0x041fe20000410000 */
[----:B------:R-:W-:Y:S01]  /*5680*/  IADD3 R104, PT, PT, R6, 0xb, RZ ;  /* 0x0000000b06687810 */ /* 0x000fe20007ffe0ff */
[----:B------:R-:W-:Y:S01]  /*5690*/  FMUL.FTZ R103, R45, R42 ;  /* 0x0000002a2d677220 */ /* 0x000fe20000410000 */
[----:B-1----:R-:W-:Y:S01]  /*56a0*/  LOP3.LUT R107, R5, 0x3e0, RZ, 0xc0, !PT ;  /* 0x000003e0056b7812 */ /* 0x002fe200078ec0ff */
[----:B------:R-:W-:Y:S01]  /*56b0*/  FMUL.FTZ R105, R112, R27 ;  /* 0x0000001b70697220 */ /* 0x000fe20000410000 */
[----:B------:R-:W-:Y:S02]  /*56c0*/  FSEL R96, R68, RZ, !P2 ;  /* 0x000000ff44607208 */ /* 0x000fe40005000000 */
[----:B------:R-:W-:Y:S02]  /*56d0*/  IADD3 R42, PT, PT, R107, R7, RZ ;  /* 0x000000076b2a7210 */ /* 0x000fe40007ffe0ff */
[----:B------:R-:W-:-:S02]  /*56e0*/  FSEL R97, R97, RZ, !P2 ;  /* 0x000000ff61617208 */ /* 0x000fc40005000000 */
[----:B------:R-:W-:Y:S02]  /*56f0*/  ISETP.GE.U32.AND P2, PT, R104, UR17, PT ;  /* 0x0000001168007c0c */ /* 0x000fe4000bf46070 */
[----:B------:R-:W-:Y:S01]  /*5700*/  FSEL R104, R44, 1, !P6 ;  /* 0x3f8000002c687808 */ /* 0x000fe20007000000 */
[----:B------:R-:W-:Y:S01]  /*5710*/  IMAD R44, R107, 0x1f, R42 ;  /* 0x0000001f6b2c7824 */ /* 0x000fe200078e022a */
[----:B------:R-:W4:Y:S01]  /*5720*/  MUFU.EX2 R105, R105 ;  /* 0x0000006900697308 */ /* 0x000f220000000800 */
[----:B------:R-:W-:Y:S01]  /*5730*/  ULEA UR21, UR16, UR21, 0x18 ;  /* 0x0000001510157291 */ /* 0x000fe2000f8ec0ff */
[----:B------:R-:W-:Y:S02]  /*5740*/  FMUL.FTZ R145, R41, R30 ;  /* 0x0000001e29917220 */ /* 0x000fe40000410000 */
[----:B------:R-:W-:Y:S01]  /*5750*/  LEA.HI.SX32 R124, R44, R44, 0x1b ;  /* 0x0000002c2c7c7211 */ /* 0x000fe200078fdaff */
[----:B------:R-:W0:Y:S01]  /*5760*/  MUFU.SIN R125, R114 ;  /* 0x00000072007d7308 */ /* 0x000e220000000400 */
[----:B------:R-:W-:-:S02]  /*5770*/  FMUL.FTZ R143, R112, R28 ;  /* 0x0000001c708f7220 */ /* 0x000fc40000410000 */
[----:B------:R-:W-:Y:S01]  /*5780*/  LEA R124, R124, UR21, 0x1 ;  /* 0x000000157c7c7c11 */ /* 0x000fe2000f8e08ff */
[----:B------:R-:W-:-:S04]  /*5790*/  FMUL.RZ R145, R145, 0.15915493667125701904 ;  /* 0x3e22f98391917820 */ /* 0x000fc8000040c000 */
[----:B------:R1:W5:Y:S01]  /*57a0*/  MUFU.COS R144, R114 ;  /* 0x0000007200907308 */ /* 0x0003620000000000 */
[----:B------:R-:W-:Y:S01]  /*57b0*/  FSEL R102, R70, RZ, !P6 ;  /* 0x000000ff46667208 */ /* 0x000fe20007000000 */
[----:B------:R4:W-:Y:S01]  /*57c0*/  STS.U16 [R124], R118 ;  /* 0x000000767c007388 */ /* 0x0009e20000000400 */
[----:B------:R-:W-:Y:S02]  /*57d0*/  FSEL R103, R103, RZ, !P6 ;  /* 0x000000ff67677208 */ /* 0x000fe40007000000 */
[----:B-1----:R-:W-:-:S03]  /*57e0*/  IADD3 R114, PT, PT, R6, 0xd, RZ ;  /* 0x0000000d06727810 */ /* 0x002fc60007ffe0ff */
[----:B------:R-:W-:Y:S01]  /*57f0*/  MUFU.SIN R119, R115 ;  /* 0x0000007300777308 */ /* 0x000fe20000000400 */
[----:B------:R-:W-:Y:S02]  /*5800*/  IADD3 R121, PT, PT, R44, 0x20, RZ ;  /* 0x000000202c797810 */ /* 0x000fe40007ffe0ff */
[----:B------:R-:W-:Y:S02]  /*5810*/  ISETP.GE.U32.AND P6, PT, R114, UR17, PT ;  /* 0x0000001172007c0c */ /* 0x000fe4000bfc6070 */
[----:B----4-:R-:W-:-:S03]  /*5820*/  IADD3 R124, PT, PT, R44, 0x40, RZ ;  /* 0x000000402c7c7810 */ /* 0x010fc60007ffe0ff */
[----:B------:R-:W1:Y:S01]  /*5830*/  MUFU.COS R45, R115 ;  /* 0x00000073002d7308 */ /* 0x000e620000000000 */
[C---:B------:R-:W-:Y:S01]  /*5840*/  FMUL.FTZ R107, R105.reuse, R122 ;  /* 0x0000007a696b7220 */ /* 0x040fe20000410000 */
[----:B------:R-:W-:Y:S01]  /*5850*/  IADD3 R146, PT, PT, R44, 0x80, RZ ;  /* 0x000000802c927810 */ /* 0x000fe20007ffe0ff */
[----:B------:R-:W-:Y:S01]  /*5860*/  FMUL.FTZ R106, R105, R106 ;  /* 0x0000006a696a7220 */ /* 0x000fe20000410000 */
[----:B------:R-:W-:-:S04]  /*5870*/  LEA.HI.SX32 R122, R121, R44, 0x1b ;  /* 0x0000002c797a7211 */ /* 0x000fc800078fdaff */
[----:B------:R-:W-:Y:S01]  /*5880*/  MUFU.SIN R114, R145 ;  /* 0x0000009100727308 */ /* 0x000fe20000000400 */
[----:B------:R-:W-:Y:S02]  /*5890*/  IADD3 R147, PT, PT, R44, 0xa0, RZ ;  /* 0x000000a02c937810 */ /* 0x000fe40007ffe0ff */
[----:B------:R-:W-:-:S05]  /*58a0*/  LEA.HI.SX32 R124, R124, R44, 0x1b ;  /* 0x0000002c7c7c7211 */ /* 0x000fca00078fdaff */
[----:B------:R4:W1:Y:S01]  /*58b0*/  MUFU.COS R115, R145 ;  /* 0x0000009100737308 */ /* 0x0008620000000000 */
[----:B------:R-:W-:-:S07]  /*58c0*/  LEA.HI.SX32 R146, R146, R44, 0x1b ;  /* 0x0000002c92927211 */ /* 0x000fce00078fdaff */
[----:B------:R-:W0:Y:S01]  /*58d0*/  MUFU.EX2 R143, R143 ;  /* 0x0000008f008f7308 */ /* 0x000e220000000800 */
[----:B----4-:R-:W-:Y:S02]  /*58e0*/  IADD3 R145, PT, PT, R44, 0x60, RZ ;  /* 0x000000602c917810 */ /* 0x010fe40007ffe0ff */
[----:B------:R-:W-:Y:S02]  /*58f0*/  LEA R122, R122, UR21, 0x1 ;  /* 0x000000157a7a7c11 */ /* 0x000fe4000f8e08ff */
[-C--:B------:R-:W-:Y:S02]  /*5900*/  LEA.HI.SX32 R145, R145, R44.reuse, 0x1b ;  /* 0x0000002c91917211 */ /* 0x080fe400078fdaff */
[----:B------:R-:W-:Y:S02]  /*5910*/  LEA.HI.SX32 R147, R147, R44, 0x1b ;  /* 0x0000002c93937211 */ /* 0x000fe400078fdaff */
[----:B------:R-:W-:Y:S02]  /*5920*/  LEA R124, R124, UR21, 0x1 ;  /* 0x000000157c7c7c11 */ /* 0x000fe4000f8e08ff */
[----:B------:R-:W-:-:S02]  /*5930*/  FSEL R105, R71, RZ, !P3 ;  /* 0x000000ff47697208 */ /* 0x000fc40005800000 */
[----:B------:R-:W-:Y:S02]  /*5940*/  FSEL R106, R106, RZ, !P3 ;  /* 0x000000ff6a6a7208 */ /* 0x000fe40005800000 */
[----:B------:R-:W-:Y:S02]  /*5950*/  FSEL R107, R107, 1, !P3 ;  /* 0x3f8000006b6b7808 */ /* 0x000fe40005800000 */
[----:B------:R-:W-:Y:S02]  /*5960*/  LEA R145, R145, UR21, 0x1 ;  /* 0x0000001591917c11 */ /* 0x000fe4000f8e08ff */
[----:B------:R-:W-:Y:S01]  /*5970*/  ISETP.GE.U32.AND P3, PT, R123, UR17, PT ;  /* 0x000000117b007c0c */ /* 0x000fe2000bf66070 */
[----:B------:R-:W-:Y:S01]  /*5980*/  FMUL.FTZ R123, R41, R32 ;  /* 0x00000020297b7220 */ /* 0x000fe20000410000 */
[----:B------:R-:W-:Y:S01]  /*5990*/  LEA R146, R146, UR21, 0x1 ;  /* 0x0000001592927c11 */ /* 0x000fe2000f8e08ff */
[----:B------:R-:W-:Y:S01]  /*59a0*/  STS.U16 [R122+0x40], R120 ;  /* 0x000040787a007388 */ /* 0x000fe20000000400 */
[----:B------:R-:W-:Y:S01]  /*59b0*/  LEA R147, R147, UR21, 0x1 ;  /* 0x0000001593937c11 */ /* 0x000fe2000f8e08ff */
[----:B------:R-:W-:-:S02]  /*59c0*/  FMUL.RZ R123, R123, 0.15915493667125701904 ;  /* 0x3e22f9837b7b7820 */ /* 0x000fc4000040c000 */
[----:B------:R0:W-:Y:S04]  /*59d0*/  STS.U16 [R124+0x80], R109 ;  /* 0x0000806d7c007388 */ /* 0x0001e80000000400 */
[----:B------:R5:W-:Y:S04]  /*59e0*/  STS.U16 [R145+0xc0], R110 ;  /* 0x0000c06e91007388 */ /* 0x000be80000000400 */
[----:B------:R-:W-:Y:S01]  /*59f0*/  STS.U16 [R146+0x100], R108 ;  /* 0x0001006c92007388 */ /* 0x000fe20000000400 */
[----:B0-----:R-:W-:-:S03]  /*5a00*/  FMUL.FTZ R109, R143, R125 ;  /* 0x0000007d8f6d7220 */ /* 0x001fc60000410000 */
[----:B------:R0:W-:Y:S01]  /*5a10*/  STS.U16 [R147+0x140], R113 ;  /* 0x0001407193007388 */ /* 0x0001e20000000400 */
[----:B-----5:R-:W-:Y:S01]  /*5a20*/  FMUL.FTZ R110, R143, R144 ;  /* 0x000000908f6e7220 */ /* 0x020fe20000410000 */
[----:B------:R-:W-:Y:S01]  /*5a30*/  FMUL.FTZ R143, R41, R33 ;  /* 0x00000021298f7220 */ /* 0x000fe20000410000 */
[-C--:B------:R-:W-:Y:S01]  /*5a40*/  FMUL.FTZ R144, RZ, R82.reuse ;  /* 0x00000052ff907220 */ /* 0x080fe20000410000 */
[----:B------:R-:W-:Y:S01]  /*5a50*/  MUFU.SIN R124, R123 ;  /* 0x0000007b007c7308 */ /* 0x000fe20000000400 */
[----:B------:R-:W-:Y:S01]  /*5a60*/  FMUL.FTZ R116, R112, R29 ;  /* 0x0000001d70747220 */ /* 0x000fe20000410000 */
[----:B0-----:R-:W-:-:S06]  /*5a70*/  FMUL.FTZ R113, R78, R82 ;  /* 0x000000524e717220 */ /* 0x001fcc0000410000 */
[----:B------:R0:W-:Y:S01]  /*5a80*/  MUFU.COS R125, R123 ;  /* 0x0000007b007d7308 */ /* 0x0001e20000000000 */
[----:B------:R-:W-:Y:S01]  /*5a90*/  FFMA.FTZ R144, R78, R83, -R144 ;  /* 0x000000534e907223 */ /* 0x000fe20000010890 */
[----:B------:R-:W-:Y:S01]  /*5aa0*/  FMUL.FTZ R121, R41, R31 ;  /* 0x0000001f29797220 */ /* 0x000fe20000410000 */
[----:B0-----:R-:W-:Y:S01]  /*5ab0*/  FMUL.RZ R123, R143, 0.15915493667125701904 ;  /* 0x3e22f9838f7b7820 */ /* 0x001fe2000040c000 */
[----:B------:R-:W-:Y:S01]  /*5ac0*/  FFMA.FTZ R143, RZ, R83, R113 ;  /* 0x00000053ff8f7223 */ /* 0x000fe20000010071 */
[----:B------:R-:W-:-:S03]  /*5ad0*/  FADD.FTZ R144, R81, R144 ;  /* 0x0000009051907221 */ /* 0x000fc60000010000 */
[----:B------:R-:W1:Y:S01]  /*5ae0*/  MUFU.EX2 R116, R116 ;  /* 0x0000007400747308 */ /* 0x000e620000000800 */
[----:B------:R-:W-:Y:S01]  /*5af0*/  FADD.FTZ R143, RZ, R143 ;  /* 0x0000008fff8f7221 */ /* 0x000fe20000010000 */
[----:B------:R-:W-:Y:S01]  /*5b00*/  IADD3 R145, PT, PT, R44, 0xc0, RZ ;  /* 0x000000c02c917810 */ /* 0x000fe20007ffe0ff */
[----:B------:R-:W-:Y:S01]  /*5b10*/  FMUL.RZ R121, R121, 0.15915493667125701904 ;  /* 0x3e22f98379797820 */ /* 0x000fe2000040c000 */
[C---:B------:R-:W-:Y:S01]  /*5b20*/  FMUL.FTZ R147, R85.reuse, R144 ;  /* 0x0000009055937220 */ /* 0x040fe20000410000 */
[----:B------:R-:W-:Y:S01]  /*5b30*/  FMUL.FTZ R146, R85, R143 ;  /* 0x0000008f55927220 */ /* 0x000fe20000410000 */
[----:B------:R-:W-:Y:S02]  /*5b40*/  IADD3 R41, PT, PT, R6, 0xf, RZ ;  /* 0x0000000f06297810 */ /* 0x000fe40007ffe0ff */
[----:B------:R-:W-:Y:S01]  /*5b50*/  LEA.HI.SX32 R145, R145, R44, 0x1b ;  /* 0x0000002c91917211 */ /* 0x000fe200078fdaff */
[----:B------:R-:W-:Y:S01]  /*5b60*/  FMUL.FTZ R117, R112, R30 ;  /* 0x0000001e70757220 */ /* 0x000fe20000410000 */
[----:B------:R-:W-:Y:S01]  /*5b70*/  FFMA.FTZ R146, R86, R144, -R146 ;  /* 0x0000009056927223 */ /* 0x000fe20000010892 */
[----:B------:R-:W-:Y:S01]  /*5b80*/  FMUL.FTZ R120, R112, R31 ;  /* 0x0000001f70787220 */ /* 0x000fe20000410000 */
[----:B------:R-:W-:Y:S01]  /*5b90*/  FSEL R108, R72, RZ, !P5 ;  /* 0x000000ff486c7208 */ /* 0x000fe20006800000 */
[----:B------:R-:W-:Y:S01]  /*5ba0*/  FFMA.FTZ R147, R86, R143, R147 ;  /* 0x0000008f56937223 */ /* 0x000fe20000010093 */
[----:B------:R-:W-:Y:S01]  /*5bb0*/  FSEL R109, R109, RZ, !P5 ;  /* 0x000000ff6d6d7208 */ /* 0x000fe20006800000 */
[----:B------:R-:W-:Y:S01]  /*5bc0*/  MUFU.SIN R118, R121 ;  /* 0x0000007900767308 */ /* 0x000fe20000000400 */
[----:B------:R-:W-:Y:S01]  /*5bd0*/  FSEL R110, R110, 1, !P5 ;  /* 0x3f8000006e6e7808 */ /* 0x000fe20006800000 */
[----:B------:R-:W-:Y:S01]  /*5be0*/  FMUL.FTZ R122, R112, R32 ;  /* 0x00000020707a7220 */ /* 0x000fe20000410000 */
[----:B------:R-:W-:-:S02]  /*5bf0*/  LEA R145, R145, UR21, 0x1 ;  /* 0x0000001591917c11 */ /* 0x000fc4000f8e08ff */
[----:B------:R-:W-:Y:S01]  /*5c00*/  ISETP.GE.U32.AND P5, PT, R41, UR17, PT ;  /* 0x0000001129007c0c */ /* 0x000fe2000bfa6070 */
[----:B------:R-:W-:Y:S01]  /*5c10*/  FMUL.FTZ R41, R112, R33 ;  /* 0x0000002170297220 */ /* 0x000fe20000410000 */
[----:B------:R-:W-:Y:S01]  /*5c20*/  FADD.FTZ R146, R84, R146 ;  /* 0x0000009254927221 */ /* 0x000fe20000010000 */
[----:B------:R-:W0:Y:S01]  /*5c30*/  MUFU.COS R121, R121 ;  /* 0x0000007900797308 */ /* 0x000e220000000000 */
[----:B------:R-:W-:Y:S01]  /*5c40*/  FADD.FTZ R147, RZ, R147 ;  /* 0x00000093ff937221 */ /* 0x000fe20000010000 */
[----:B------:R4:W-:Y:S01]  /*5c50*/  STS.U16 [R145+0x180], R111 ;  /* 0x0001806f91007388 */ /* 0x0009e20000000400 */
[----:B-1----:R-:W-:Y:S01]  /*5c60*/  FMUL.FTZ R45, R116, R45 ;  /* 0x0000002d742d7220 */ /* 0x002fe20000410000 */
[----:B------:R-:W-:-:S04]  /*5c70*/  FMUL.FTZ R112, R88, R146 ;  /* 0x0000009258707220 */ /* 0x000fc80000410000 */
[----:B------:R-:W-:Y:S01]  /*5c80*/  MUFU.SIN R113, R123 ;  /* 0x0000007b00717308 */ /* 0x000fe20000000400 */
[----:B----4-:R-:W-:-:S07]  /*5c90*/  FMUL.FTZ R111, R116, R119 ;  /* 0x00000077746f7220 */ /* 0x010fce0000410000 */
[----:B------:R-:W1:Y:S01]  /*5ca0*/  MUFU.COS R123, R123 ;  /* 0x0000007b007b7308 */ /* 0x000e620000000000 */
[-C--:B------:R-:W-:Y:S01]  /*5cb0*/  FMUL.FTZ R116, R88, R147.reuse ;  /* 0x0000009358747220 */ /* 0x080fe20000410000 */
[----:B------:R-:W-:-:S06]  /*5cc0*/  FFMA.FTZ R112, R89, R147, R112 ;  /* 0x0000009359707223 */ /* 0x000fcc0000010070 */
[----:B------:R-:W4:Y:S04]  /*5cd0*/  MUFU.EX2 R117, R117 ;  /* 0x0000007500757308 */ /* 0x000f280000000800 */
[----:B------:R-:W0:Y:S04]  /*5ce0*/  MUFU.EX2 R120, R120 ;  /* 0x0000007800787308 */ /* 0x000e280000000800 */
[----:B------:R-:W5:Y:S04]  /*5cf0*/  MUFU.EX2 R122, R122 ;  /* 0x0000007a007a7308 */ /* 0x000f680000000800 */
[----:B------:R-:W1:Y:S01]  /*5d00*/  MUFU.EX2 R41, R41 ;  /* 0x0000002900297308 */ /* 0x000e620000000800 */
[----:B------:R-:W-:Y:S01]  /*5d10*/  FFMA.FTZ R116, R89, R146, -R116 ;  /* 0x0000009259747223 */ /* 0x000fe20000010874 */
[----:B------:R-:W-:-:S03]  /*5d20*/  FADD.FTZ R112, RZ, R112 ;  /* 0x00000070ff707221 */ /* 0x000fc60000010000 */
[----:B------:R-:W-:Y:S01]  /*5d30*/  FADD.FTZ R116, R87, R116 ;  /* 0x0000007457747221 */ /* 0x000fe20000010000 */
[C---:B----4-:R-:W-:Y:S01]  /*5d40*/  FMUL.FTZ R115, R117.reuse, R115 ;  /* 0x0000007375737220 */ /* 0x050fe20000410000 */
[----:B------:R-:W-:Y:S01]  /*5d50*/  FMUL.FTZ R114, R117, R114 ;  /* 0x0000007275727220 */ /* 0x000fe20000410000 */
[C---:B------:R-:W-:Y:S01]  /*5d60*/  FMUL.FTZ R119, R91.reuse, R112 ;  /* 0x000000705b777220 */ /* 0x040fe20000410000 */
[C---:B0-----:R-:W-:Y:S01]  /*5d70*/  FMUL.FTZ R121, R120.reuse, R121 ;  /* 0x0000007978797220 */ /* 0x041fe20000410000 */
[----:B------:R-:W-:Y:S01]  /*5d80*/  FMUL.FTZ R117, R120, R118 ;  /* 0x0000007678757220 */ /* 0x000fe20000410000 */
[----:B------:R-:W-:Y:S01]  /*5d90*/  FMUL.FTZ R143, R91, R116 ;  /* 0x000000745b8f7220 */ /* 0x000fe20000410000 */
[----:B-----5:R-:W-:Y:S01]  /*5da0*/  FMUL.FTZ R120, R122, R124 ;  /* 0x0000007c7a787220 */ /* 0x020fe20000410000 */
[C---:B------:R-:W-:Y:S01]  /*5db0*/  FFMA.FTZ R119, R92.reuse, R116, -R119 ;  /* 0x000000745c777223 */ /* 0x040fe20000010877 */
        /* <DEDUP_REMOVED lines=9> */
[C---:B------:R-:W-:Y:S01]  /*5e50*/  FMUL.FTZ R118, R94.reuse, R112 ;  /* 0x000000705e767220 */ /* 0x040fe20000410000 */
[----:B------:R-:W-:Y:S01]  /*5e60*/  FMUL.FTZ R145, R94, R113 ;  /* 0x000000715e917220 */ /* 0x000fe20000410000 */
[C---:B------:R-:W-:Y:S01]  /*5e70*/  FMUL.FTZ R143, R85.reuse, R116 ;  /* 0x00000074558f7220 */ /* 0x040fe20000410000 */
[----:B------:R-:W-:Y:S01]  /*5e80*/  FMUL.FTZ R119, R85, R41 ;  /* 0x0000002955777220 */ /* 0x000fe20000410000 */
[C---:B------:R-:W-:Y:S01]  /*5e90*/  FFMA.FTZ R113, R95.reuse, R113, R118 ;  /* 0x000000715f717223 */ /* 0x040fe20000010076 */
[----:B------:R-:W-:Y:S01]  /*5ea0*/  FFMA.FTZ R112, R95, R112, -R145 ;  /* 0x000000705f707223 */ /* 0x000fe20000010891 */
[C---:B------:R-:W-:Y:S01]  /*5eb0*/  FFMA.FTZ R41, R86.reuse, R41, R143 ;  /* 0x0000002956297223 */ /* 0x040fe2000001008f */
[----:B------:R-:W-:Y:S01]  /*5ec0*/  FFMA.FTZ R119, R86, R116, -R119 ;  /* 0x0000007456777223 */ /* 0x000fe20000010877 */
[----:B------:R-:W-:Y:S01]  /*5ed0*/  FADD.FTZ R113, RZ, R113 ;  /* 0x00000071ff717221 */ /* 0x000fe20000010000 */
[----:B------:R-:W-:Y:S01]  /*5ee0*/  FADD.FTZ R116, R93, R112 ;  /* 0x000000705d747221 */ /* 0x000fe20000010000 */
[----:B------:R-:W-:Y:S01]  /*5ef0*/  FMUL.FTZ R125, R122, R125 ;  /* 0x0000007d7a7d7220 */ /* 0x000fe20000410000 */
[C---:B------:R-:W-:Y:S01]  /*5f00*/  FMUL.FTZ R112, R88.reuse, R41 ;  /* 0x0000002958707220 */ /* 0x040fe20000410000 */
[----:B------:R-:W-:Y:S01]  /*5f10*/  FMUL.FTZ R122, R88, R119 ;  /* 0x00000077587a7220 */ /* 0x000fe20000410000 */
[C---:B------:R-:W-:Y:S01]  /*5f20*/  FMUL.FTZ R143, R97.reuse, R113 ;  /* 0x00000071618f7220 */ /* 0x040fe20000410000 */
[-C--:B------:R-:W-:Y:S01]  /*5f30*/  FMUL.FTZ R118, R97, R116.reuse ;  /* 0x0000007461767220 */ /* 0x080fe20000410000 */
[C---:B------:R-:W-:Y:S01]  /*5f40*/  FFMA.FTZ R112, R89.reuse, R119, -R112 ;  /* 0x0000007759707223 */ /* 0x040fe20000010870 */
[----:B------:R-:W-:Y:S01]  /*5f50*/  FFMA.FTZ R119, R89, R41, R122 ;  /* 0x0000002959777223 */ /* 0x000fe2000001007a */
[C---:B------:R-:W-:Y:S01]  /*5f60*/  FFMA.FTZ R41, R98.reuse, R116, -R143 ;  /* 0x0000007462297223 */ /* 0x040fe2000001088f */
[----:B------:R-:W-:Y:S01]  /*5f70*/  FFMA.FTZ R116, R98, R113, R118 ;  /* 0x0000007162747223 */ /* 0x000fe20000010076 */
[CC--:B------:R-:W-:Y:S01]  /*5f80*/  FMUL.FTZ R113, R91.reuse, R112.reuse ;  /* 0x000000705b717220 */ /* 0x0c0fe20000410000 */
[-C--:B------:R-:W-:Y:S01]  /*5f90*/  FMUL.FTZ R143, R91, R119.reuse ;  /* 0x000000775b8f7220 */ /* 0x080fe20000410000 */
[----:B------:R-:W-:Y:S01]  /*5fa0*/  FADD.FTZ R41, R96, R41 ;  /* 0x0000002960297221 */ /* 0x000fe20000010000 */
[----:B------:R-:W-:Y:S01]  /*5fb0*/  FADD.FTZ R116, RZ, R116 ;  /* 0x00000074ff747221 */ /* 0x000fe20000010000 */
[C---:B------:R-:W-:Y:S01]  /*5fc0*/  FFMA.FTZ R113, R92.reuse, R119, R113 ;  /* 0x000000775c717223 */ /* 0x040fe20000010071 */
[----:B------:R-:W-:Y:S01]  /*5fd0*/  FFMA.FTZ R119, R92, R112, -R143 ;  /* 0x000000705c777223 */ /* 0x000fe2000001088f */
[C---:B------:R-:W-:Y:S01]  /*5fe0*/  FMUL.FTZ R144, R100.reuse, R41 ;  /* 0x0000002964907220 */ /* 0x040fe20000410000 */
[-C--:B------:R-:W-:Y:S01]  /*5ff0*/  FMUL.FTZ R118, R100, R116.reuse ;  /* 0x0000007464767220 */ /* 0x080fe20000410000 */
[C---:B------:R-:W-:Y:S01]  /*6000*/  FMUL.FTZ R122, R94.reuse, R113 ;  /* 0x000000715e7a7220 */ /* 0x040fe20000410000 */
[----:B------:R-:W-:Y:S01]  /*6010*/  FMUL.FTZ R112, R94, R119 ;  /* 0x000000775e707220 */ /* 0x000fe20000410000 */
[C---:B------:R-:W-:Y:S01]  /*6020*/  FFMA.FTZ R116, R101.reuse, R116, R144 ;  /* 0x0000007465747223 */ /* 0x040fe20000010090 */
[----:B------:R-:W-:Y:S01]  /*6030*/  FFMA.FTZ R118, R101, R41, -R118 ;  /* 0x0000002965767223 */ /* 0x000fe20000010876 */
[C---:B------:R-:W-:Y:S01]  /*6040*/  FFMA.FTZ R41, R95.reuse, R119, -R122 ;  /* 0x000000775f297223 */ /* 0x040fe2000001087a */
[----:B------:R-:W-:Y:S01]  /*6050*/  FFMA.FTZ R112, R95, R113, R112 ;  /* 0x000000715f707223 */ /* 0x000fe20000010070 */
[----:B------:R-:W-:Y:S01]  /*6060*/  FADD.FTZ R116, RZ, R116 ;  /* 0x00000074ff747221 */ /* 0x000fe20000010000 */
[----:B------:R-:W-:Y:S01]  /*6070*/  FADD.FTZ R118, R99, R118 ;  /* 0x0000007663767221 */ /* 0x000fe20000010000 */
[CC--:B------:R-:W-:Y:S01]  /*6080*/  FMUL.FTZ R143, R97.reuse, R41.reuse ;  /* 0x00000029618f7220 */ /* 0x0c0fe20000410000 */
[----:B------:R-:W-:Y:S01]  /*6090*/  FMUL.FTZ R122, R97, R112 ;  /* 0x00000070617a7220 */ /* 0x000fe20000410000 */
[C---:B------:R-:W-:Y:S01]  /*60a0*/  FMUL.FTZ R113, R103.reuse, R116 ;  /* 0x0000007467717220 */ /* 0x040fe20000410000 */
[----:B------:R-:W-:Y:S01]  /*60b0*/  FMUL.FTZ R119, R103, R118 ;  /* 0x0000007667777220 */ /* 0x000fe20000410000 */
[C---:B------:R-:W-:Y:S01]  /*60c0*/  FFMA.FTZ R112, R98.reuse, R112, R143 ;  /* 0x0000007062707223 */ /* 0x040fe2000001008f */
[----:B------:R-:W-:Y:S01]  /*60d0*/  FFMA.FTZ R122, R98, R41, -R122 ;  /* 0x00000029627a7223 */ /* 0x000fe2000001087a */
[C---:B------:R-:W-:Y:S01]  /*60e0*/  FFMA.FTZ R41, R104.reuse, R118, -R113 ;  /* 0x0000007668297223 */ /* 0x040fe20000010871 */
[----:B------:R-:W-:Y:S01]  /*60f0*/  FFMA.FTZ R116, R104, R116, R119 ;  /* 0x0000007468747223 */ /* 0x000fe20000010077 */
[C---:B------:R-:W-:Y:S01]  /*6100*/  FMUL.FTZ R118, R100.reuse, R112 ;  /* 0x0000007064767220 */ /* 0x040fe20000410000 */
[-C--:B------:R-:W-:Y:S01]  /*6110*/  FMUL.FTZ R119, R100, R122.reuse ;  /* 0x0000007a64777220 */ /* 0x080fe20000410000 */
[----:B------:R-:W-:Y:S01]  /*6120*/  FADD.FTZ R41, R102, R41 ;  /* 0x0000002966297221 */ /* 0x000fe20000010000 */
[----:B------:R-:W-:Y:S01]  /*6130*/  FADD.FTZ R116, RZ, R116 ;  /* 0x00000074ff747221 */ /* 0x000fe20000010000 */
[C---:B------:R-:W-:Y:S01]  /*6140*/  FFMA.FTZ R113, R101.reuse, R122, -R118 ;  /* 0x0000007a65717223 */ /* 0x040fe20000010876 */
[----:B------:R-:W-:Y:S01]  /*6150*/  FFMA.FTZ R119, R101, R112, R119 ;  /* 0x0000007065777223 */ /* 0x000fe20000010077 */
[C---:B------:R-:W-:Y:S01]  /*6160*/  FMUL.FTZ R122, R106.reuse, R41 ;  /* 0x000000296a7a7220 */ /* 0x040fe20000410000 */
[----:B------:R-:W-:-:S02]  /*6170*/  FMUL.FTZ R118, R106, R116 ;  /* 0x000000746a767220 */ /* 0x000fc40000410000 */
[----:B------:R-:W-:Y:S01]  /*6180*/  FMUL.FTZ R112, R103, R119 ;  /* 0x0000007767707220 */ /* 0x000fe20000410000 */
[----:B------:R-:W-:Y:S01]  /*6190*/  FFMA.FTZ R116, R107, R116, R122 ;  /* 0x000000746b747223 */ /* 0x000fe2000001007a */
[----:B------:R-:W-:Y:S01]  /*61a0*/  FMUL.FTZ R143, R103, R113 ;  /* 0x00000071678f7220 */ /* 0x000fe20000410000 */
[----:B------:R-:W-:Y:S01]  /*61b0*/  FFMA.FTZ R118, R107, R41, -R118 ;  /* 0x000000296b767223 */ /* 0x000fe20000010876 */
[C---:B------:R-:W-:Y:S01]  /*61c0*/  FFMA.FTZ R113, R104.reuse, R113, -R112 ;  /* 0x0000007168717223 */ /* 0x040fe20000010870 */
[----:B------:R-:W-:Y:S01]  /*61d0*/  FADD.FTZ R112, RZ, R116 ;  /* 0x00000074ff707221 */ /* 0x000fe20000010000 */
[----:B------:R-:W-:Y:S01]  /*61e0*/  FFMA.FTZ R41, R104, R119, R143 ;  /* 0x0000007768297223 */ /* 0x000fe2000001008f */
[----:B------:R-:W-:Y:S02]  /*61f0*/  FADD.FTZ R118, R105, R118 ;  /* 0x0000007669767221 */ /* 0x000fe40000010000 */
[C---:B------:R-:W-:Y:S01]  /*6200*/  FMUL.FTZ R119, R109.reuse, R112 ;  /* 0x000000706d777220 */ /* 0x040fe20000410000 */
[C---:B------:R-:W-:Y:S01]  /*6210*/  FMUL.FTZ R122, R106.reuse, R41 ;  /* 0x000000296a7a7220 */ /* 0x040fe20000410000 */
[-C--:B------:R-:W-:Y:S01]  /*6220*/  FMUL.FTZ R145, R109, R118.reuse ;  /* 0x000000766d917220 */ /* 0x080fe20000410000 */
[-C--:B------:R-:W-:Y:S01]  /*6230*/  FMUL.FTZ R116, R106, R113.reuse ;  /* 0x000000716a747220 */ /* 0x080fe20000410000 */
[C---:B------:R-:W-:Y:S01]  /*6240*/  FFMA.FTZ R119, R110.reuse, R118, -R119 ;  /* 0x000000766e777223 */ /* 0x040fe20000010877 */
[----:B------:R-:W-:Y:S01]  /*6250*/  FFMA.FTZ R143, R107, R113, -R122 ;  /* 0x000000716b8f7223 */ /* 0x000fe2000001087a */
[----:B------:R-:W-:Y:S01]  /*6260*/  FFMA.FTZ R113, R110, R112, R145 ;  /* 0x000000706e717223 */ /* 0x000fe20000010091 */
[----:B------:R-:W-:-:S02]  /*6270*/  FSEL R111, R111, RZ, !P2 ;  /* 0x000000ff6f6f7208 */ /* 0x000fc40005000000 */
[----:B------:R-:W-:Y:S01]  /*6280*/  FSEL R112, R45, 1, !P2 ;  /* 0x3f8000002d707808 */ /* 0x000fe20005000000 */
[----:B------:R-:W-:Y:S01]  /*6290*/  FADD.FTZ R45, R108, R119 ;  /* 0x000000776c2d7221 */ /* 0x000fe20000010000 */
[----:B------:R-:W-:Y:S01]  /*62a0*/  FADD.FTZ R113, RZ, R113 ;  /* 0x00000071ff717221 */ /* 0x000fe20000010000 */
[----:B------:R-:W-:Y:S02]  /*62b0*/  FFMA.FTZ R41, R107, R41, R116 ;  /* 0x000000296b297223 */ /* 0x000fe40000010074 */
[C---:B------:R-:W-:Y:S01]  /*62c0*/  FMUL.FTZ R119, R111.reuse, R45 ;  /* 0x0000002d6f777220 */ /* 0x040fe20000410000 */
[----:B------:R-:W-:Y:S01]  /*62d0*/  FMUL.FTZ R116, R111, R113 ;  /* 0x000000716f747220 */ /* 0x000fe20000410000 */
[----:B------:R-:W-:Y:S02]  /*62e0*/  FMUL.FTZ R118, R109, R143 ;  /* 0x0000008f6d767220 */ /* 0x000fe40000410000 */
[C---:B------:R-:W-:Y:S01]  /*62f0*/  FFMA.FTZ R119, R112.reuse, R113, R119 ;  /* 0x0000007170777223 */ /* 0x040fe20000010077 */
[----:B------:R-:W-:Y:S01]  /*6300*/  FSEL R113, R73, RZ, !P2 ;  /* 0x000000ff49717208 */ /* 0x000fe20005000000 */
[----:B------:R-:W-:Y:S01]  /*6310*/  FMUL.FTZ R145, R109, R41 ;  /* 0x000000296d917220 */ /* 0x000fe20000410000 */
[----:B------:R-:W-:Y:S01]  /*6320*/  FFMA.FTZ R116, R112, R45, -R116 ;  /* 0x0000002d70747223 */ /* 0x000fe20000010874 */
[----:B------:R-:W-:Y:S01]  /*6330*/  FFMA.FTZ R41, R110, R41, R118 ;  /* 0x000000296e297223 */ /* 0x000fe20000010076 */
[----:B------:R-:W-:Y:S01]  /*6340*/  FSEL R114, R114, RZ, !P4 ;  /* 0x000000ff72727208 */ /* 0x000fe20006000000 */
[----:B------:R-:W-:Y:S01]  /*6350*/  FFMA.FTZ R143, R110, R143, -R145 ;  /* 0x0000008f6e8f7223 */ /* 0x000fe20000010891 */
[----:B------:R-:W-:Y:S01]  /*6360*/  FADD.FTZ R161, R113, R116 ;  /* 0x0000007471a17221 */ /* 0x000fe20000010000 */
[----:B------:R-:W-:Y:S01]  /*6370*/  FADD.FTZ R45, RZ, R119 ;  /* 0x00000077ff2d7221 */ /* 0x000fe20000010000 */
[----:B------:R-:W-:Y:S01]  /*6380*/  FSEL R115, R115, 1, !P4 ;  /* 0x3f80000073737808 */ /* 0x000fe20006000000 */
[C---:B------:R-:W-:Y:S01]  /*6390*/  FMUL.FTZ R122, R111.reuse, R41 ;  /* 0x000000296f7a7220 */ /* 0x040fe20000410000 */
[----:B------:R-:W-:Y:S01]  /*63a0*/  FMUL.FTZ R119, R111, R143 ;  /* 0x0000008f6f777220 */ /* 0x000fe20000410000 */
[C---:B------:R-:W-:Y:S01]  /*63b0*/  FMUL.FTZ R116, R114.reuse, R161 ;  /* 0x000000a172747220 */ /* 0x040fe20000410000 */
[----:B------:R-:W-:Y:S01]  /*63c0*/  FMUL.FTZ R118, R114, R45 ;  /* 0x0000002d72767220 */ /* 0x000fe20000410000 */
[C---:B------:R-:W-:Y:S01]  /*63d0*/  FFMA.FTZ R143, R112.reuse, R143, -R122 ;  /* 0x0000008f708f7223 */ /* 0x040fe2000001087a */
[----:B------:R-:W-:Y:S01]  /*63e0*/  FFMA.FTZ R41, R112, R41, R119 ;  /* 0x0000002970297223 */ /* 0x000fe20000010077 */
[C---:B------:R-:W-:Y:S01]  /*63f0*/  FFMA.FTZ R122, R115.reuse, R45, R116 ;  /* 0x0000002d737a7223 */ /* 0x040fe20000010074 */
[----:B------:R-:W-:Y:S01]  /*6400*/  FSEL R116, R74, RZ, !P4 ;  /* 0x000000ff4a747208 */ /* 0x000fe20006000000 */
[----:B------:R-:W-:Y:S01]  /*6410*/  FFMA.FTZ R161, R115, R161, -R118 ;  /* 0x000000a173a17223 */ /* 0x000fe20000010876 */
[----:B------:R-:W-:Y:S01]  /*6420*/  FSEL R117, R117, RZ, !P6 ;  /* 0x000000ff75757208 */ /* 0x000fe20007000000 */
[----:B------:R-:W-:Y:S01]  /*6430*/  FMUL.FTZ R45, R114, R41 ;  /* 0x00000029722d7220 */ /* 0x000fe20000410000 */
[----:B------:R-:W-:Y:S01]  /*6440*/  FADD.FTZ R122, RZ, R122 ;  /* 0x0000007aff7a7221 */ /* 0x000fe20000010000 */
[----:B------:R-:W-:Y:S01]  /*6450*/  FADD.FTZ R161, R116, R161 ;  /* 0x000000a174a17221 */ /* 0x000fe20000010000 */
[----:B------:R-:W-:Y:S01]  /*6460*/  FSEL R118, R121, 1, !P6 ;  /* 0x3f80000079767808 */ /* 0x000fe20007000000 */
[-C--:B------:R-:W-:Y:S01]  /*6470*/  FFMA.FTZ R45, R115, R143.reuse, -R45 ;  /* 0x0000008f732d7223 */ /* 0x080fe2000001082d */
[CC--:B------:R-:W-:Y:S01]  /*6480*/  FMUL.FTZ R144, R117.reuse, R122.reuse ;  /* 0x0000007a75907220 */ /* 0x0c0fe20000410000 */
[----:B------:R-:W-:Y:S01]  /*6490*/  FMUL.FTZ R143, R114, R143 ;  /* 0x0000008f728f7220 */ /* 0x000fe20000410000 */
[-C--:B------:R-:W-:Y:S01]  /*64a0*/  FMUL.FTZ R121, R117, R161.reuse ;  /* 0x000000a175797220 */ /* 0x080fe20000410000 */
[----:B------:R-:W-:Y:S01]  /*64b0*/  FSEL R119, R75, RZ, !P6 ;  /* 0x000000ff4b777208 */ /* 0x000fe20007000000 */
[C---:B------:R-:W-:Y:S01]  /*64c0*/  FFMA.FTZ R161, R118.reuse, R161, -R144 ;  /* 0x000000a176a17223 */ /* 0x040fe20000010890 */
[----:B------:R-:W-:Y:S01]  /*64d0*/  FFMA.FTZ R41, R115, R41, R143 ;  /* 0x0000002973297223 */ /* 0x000fe2000001008f */
[----:B------:R-:W-:Y:S01]  /*64e0*/  FFMA.FTZ R121, R118, R122, R121 ;  /* 0x0000007a76797223 */ /* 0x000fe20000010079 */
[----:B------:R-:W-:Y:S01]  /*64f0*/  FSEL R120, R120, RZ, !P3 ;  /* 0x000000ff78787208 */ /* 0x000fe20005800000 */
[----:B------:R-:W-:Y:S01]  /*6500*/  FADD.FTZ R161, R119, R161 ;  /* 0x000000a177a17221 */ /* 0x000fe20000010000 */
[----:B------:R-:W-:Y:S01]  /*6510*/  FMUL.FTZ R143, R117, R41 ;  /* 0x00000029758f7220 */ /* 0x000fe20000410000 */
[----:B------:R-:W-:Y:S01]  /*6520*/  FADD.FTZ R162, RZ, R121 ;  /* 0x00000079ffa27221 */ /* 0x000fe20000010000 */
[----:B------:R-:W-:Y:S01]  /*6530*/  FSEL R121, R125, 1, !P3 ;  /* 0x3f8000007d797808 */ /* 0x000fe20005800000 */
[----:B------:R-:W-:Y:S01]  /*6540*/  FMUL.FTZ R122, R120, R161 ;  /* 0x000000a1787a7220 */ /* 0x000fe20000410000 */
[----:B------:R-:W-:Y:S01]  /*6550*/  FFMA.FTZ R125, R118, R45, -R143 ;  /* 0x0000002d767d7223 */ /* 0x000fe2000001088f */
[----:B------:R-:W-:-:S02]  /*6560*/  FMUL.FTZ R143, R120, R162 ;  /* 0x000000a2788f7220 */ /* 0x000fc40000410000 */
[C---:B------:R-:W-:Y:S01]  /*6570*/  FFMA.FTZ R162, R121.reuse, R162, R122 ;  /* 0x000000a279a27223 */ /* 0x040fe2000001007a */
[----:B------:R-:W-:Y:S01]  /*6580*/  FSEL R122, R76, RZ, !P3 ;  /* 0x000000ff4c7a7208 */ /* 0x000fe20005800000 */
[----:B------:R-:W-:Y:S01]  /*6590*/  FFMA.FTZ R161, R121, R161, -R143 ;  /* 0x000000a179a17223 */ /* 0x000fe2000001088f */
[----:B------:R-:W-:Y:S01]  /*65a0*/  FMUL.FTZ R45, R117, R45 ;  /* 0x0000002d752d7220 */ /* 0x000fe20000410000 */
[----:B------:R-:W-:Y:S02]  /*65b0*/  FSEL R123, R123, RZ, !P5 ;  /* 0x000000ff7b7b7208 */ /* 0x000fe40006800000 */
[----:B------:R-:W-:Y:S01]  /*65c0*/  FADD.FTZ R161, R122, R161 ;  /* 0x000000a17aa17221 */ /* 0x000fe20000010000 */
[----:B------:R-:W-:Y:S01]  /*65d0*/  FFMA.FTZ R41, R118, R41, R45 ;  /* 0x0000002976297223 */ /* 0x000fe2000001002d */
[----:B------:R-:W-:Y:S01]  /*65e0*/  FADD.FTZ R162, RZ, R162 ;  /* 0x000000a2ffa27221 */ /* 0x000fe20000010000 */
[----:B------:R-:W-:Y:S01]  /*65f0*/  IADD3 R45, PT, PT, R44, 0xe0, RZ ;  /* 0x000000e02c2d7810 */ /* 0x000fe20007ffe0ff */
[C---:B------:R-:W-:Y:S01]  /*6600*/  FMUL.FTZ R143, R123.reuse, R161 ;  /* 0x000000a17b8f7220 */ /* 0x040fe20000410000 */
[----:B------:R-:W-:Y:S01]  /*6610*/  FSEL R124, R124, 1, !P5 ;  /* 0x3f8000007c7c7808 */ /* 0x000fe20006800000 */
[----:B------:R-:W-:Y:S01]  /*6620*/  FMUL.FTZ R144, R123, R162 ;  /* 0x000000a27b907220 */ /* 0x000fe20000410000 */
[----:B------:R-:W-:Y:S01]  /*6630*/  LEA.HI.SX32 R45, R45, R44, 0x1b ;  /* 0x0000002c2d2d7211 */ /* 0x000fe200078fdaff */
[----:B------:R-:W-:-:S02]  /*6640*/  FMUL.FTZ R158, R120, R41 ;  /* 0x00000029789e7220 */ /* 0x000fc40000410000 */
[----:B------:R-:W-:Y:S01]  /*6650*/  FFMA.FTZ R162, R124, R162, R143 ;  /* 0x000000a27ca27223 */ /* 0x000fe2000001008f */
[----:B------:R-:W-:Y:S01]  /*6660*/  LEA R45, R45, UR21, 0x1 ;  /* 0x000000152d2d7c11 */ /* 0x000fe2000f8e08ff */
[-C--:B------:R-:W-:Y:S01]  /*6670*/  FFMA.FTZ R158, R121, R125.reuse, -R158 ;  /* 0x0000007d799e7223 */ /* 0x080fe2000001089e */
        /* <DEDUP_REMOVED lines=15> */
[----:B------:R-:W4:Y:S01]  /*6770*/  SHFL.UP PT, R142, R159, 0x1, RZ ;  /* 0x042000009f8e7989 */ /* 0x000f2200000e00ff */
[----:B------:R-:W-:Y:S02]  /*6780*/  LEA R144, R144, UR21, 0x1 ;  /* 0x0000001590907c11 */ /* 0x000fe4000f8e08ff */
[----:B------:R-:W-:Y:S01]  /*6790*/  ISETP.GE.AND P2, PT, R7, 0x1, PT ;  /* 0x000000010700780c */ /* 0x000fe20003f46270 */
[----:B------:R-:W5:Y:S04]  /*67a0*/  SHFL.UP PT, R41, R158, 0x1, RZ ;  /* 0x042000009e297989 */ /* 0x000f6800000e00ff */
        /* <DEDUP_REMOVED lines=9> */
[C---:B------:R-:W-:Y:S01]  /*6840*/  FFMA.FTZ R144, R158.reuse, R143, -R144 ;  /* 0x0000008f9e907223 */ /* 0x040fe20000010890 */
[----:B------:R4:W-:Y:S03]  /*6850*/  STS.U16 [R138+0x240], R137 ;  /* 0x000240898a007388 */ /* 0x0009e60000000400 */
[----:B------:R-:W-:Y:S01]  /*6860*/  @P2 FADD.FTZ R161, R161, R144 ;  /* 0x00000090a1a12221 */ /* 0x000fe20000010000 */
[-C--:B----4-:R-:W-:Y:S01]  /*6870*/  FMUL.FTZ R137, R158, R142.reuse ;  /* 0x0000008e9e897220 */ /* 0x090fe20000410000 */
[----:B------:R-:W-:Y:S01]  /*6880*/  FMUL.FTZ R142, R159, R142 ;  /* 0x0000008e9f8e7220 */ /* 0x000fe20000410000 */
[----:B------:R-:W-:-:S02]  /*6890*/  LEA.HI.SX32 R138, R45, R44, 0x1b ;  /* 0x0000002c2d8a7211 */ /* 0x000fc400078fdaff */
[----:B------:R-:W0:Y:S01]  /*68a0*/  SHFL.UP PT, R45, R162, 0x2, RZ ;  /* 0x04400000a22d7989 */ /* 0x000e2200000e00ff */
[-C--:B-----5:R-:W-:Y:S01]  /*68b0*/  @P2 FFMA.FTZ R159, R159, R41.reuse, R137 ;  /* 0x000000299f9f2223 */ /* 0x0a0fe20000010089 */
[----:B------:R-:W-:Y:S01]  /*68c0*/  @P2 FFMA.FTZ R158, R158, R41, -R142 ;  /* 0x000000299e9e2223 */ /* 0x000fe2000001088e */
[----:B------:R-:W-:Y:S01]  /*68d0*/  LEA R142, R138, UR21, 0x1 ;  /* 0x000000158a8e7c11 */ /* 0x000fe2000f8e08ff */
[----:B------:R-:W1:Y:S01]  /*68e0*/  SHFL.UP PT, R41, R161, 0x2, RZ ;  /* 0x04400000a1297989 */ /* 0x000e6200000e00ff */
[----:B------:R-:W-:-:S03]  /*68f0*/  IADD3 R137, PT, PT, R44, 0x160, RZ ;  /* 0x000001602c897810 */ /* 0x000fc60007ffe0ff */
[----:B------:R2:W-:Y:S01]  /*6900*/  STS.U16 [R142+0x280], R132 ;  /* 0x000280848e007388 */ /* 0x0005e20000000400 */
[----:B------:R-:W-:-:S03]  /*6910*/  LEA.HI.SX32 R137, R137, R44, 0x1b ;  /* 0x0000002c89897211 */ /* 0x000fc600078fdaff */
[----:B------:R-:W4:Y:S01]  /*6920*/  SHFL.UP PT, R138, R159, 0x2, RZ ;  /* 0x044000009f8a7989 */ /* 0x000f2200000e00ff */
[----:B--2---:R-:W-:-:S03]  /*6930*/  IADD3 R142, PT, PT, R44, 0x180, RZ ;  /* 0x000001802c8e7810 */ /* 0x004fc60007ffe0ff */
[----:B------:R-:W2:Y:S01]  /*6940*/  SHFL.UP PT, R132, R158, 0x2, RZ ;  /* 0x044000009e847989 */ /* 0x000ea200000e00ff */
[----:B------:R-:W-:Y:S02]  /*6950*/  LEA R137, R137, UR21, 0x1 ;  /* 0x0000001589897c11 */ /* 0x000fe4000f8e08ff */
[----:B------:R-:W-:Y:S02]  /*6960*/  LEA.HI.SX32 R142, R142, R44, 0x1b ;  /* 0x0000002c8e8e7211 */ /* 0x000fe400078fdaff */
[----:B------:R-:W-:Y:S02]  /*6970*/  ISETP.GE.AND P2, PT, R7, 0x2, PT ;  /* 0x000000020700780c */ /* 0x000fe40003f46270 */
[----:B------:R-:W-:Y:S01]  /*6980*/  LEA R142, R142, UR21, 0x1 ;  /* 0x000000158e8e7c11 */ /* 0x000fe2000f8e08ff */
[----:B------:R5:W-:Y:S04]  /*6990*/  STS.U16 [R137+0x2c0], R133 ;  /* 0x0002c08589007388 */ /* 0x000be80000000400 */
[----:B------:R0:W-:Y:S01]  /*69a0*/  STS.U16 [R142+0x300], R134 ;  /* 0x000300868e007388 */ /* 0x0001e20000000400 */
[----:B-----5:R-:W-:-:S02]  /*69b0*/  IADD3 R137, PT, PT, R44, 0x1a0, RZ ;  /* 0x000001a02c897810 */ /* 0x020fc40007ffe0ff */
[----:B------:R-:W-:Y:S01]  /*69c0*/  IADD3 R133, PT, PT, R44, 0x1c0, RZ ;  /* 0x000001c02c857810 */ /* 0x000fe20007ffe0ff */
[CC--:B0-----:R-:W-:Y:S01]  /*69d0*/  FMUL.FTZ R134, R158.reuse, R45.reuse ;  /* 0x0000002d9e867220 */ /* 0x0c1fe20000410000 */
[-C--:B------:R-:W-:Y:S01]  /*69e0*/  LEA.HI.SX32 R137, R137, R44.reuse, 0x1b ;  /* 0x0000002c89897211 */ /* 0x080fe200078fdaff */
[----:B------:R-:W-:Y:S01]  /*69f0*/  FMUL.FTZ R45, R159, R45 ;  /* 0x0000002d9f2d7220 */ /* 0x000fe20000410000 */
[----:B------:R-:W-:Y:S01]  /*6a00*/  LEA.HI.SX32 R133, R133, R44, 0x1b ;  /* 0x0000002c85857211 */ /* 0x000fe200078fdaff */
[-C--:B-1----:R-:W-:Y:S01]  /*6a10*/  FFMA.FTZ R145, R159, R41.reuse, R134 ;  /* 0x000000299f917223 */ /* 0x082fe20000010086 */
[----:B------:R-:W-:Y:S01]  /*6a20*/  LEA R137, R137, UR21, 0x1 ;  /* 0x0000001589897c11 */ /* 0x000fe2000f8e08ff */
[----:B------:R-:W-:Y:S01]  /*6a30*/  FFMA.FTZ R144, R158, R41, -R45 ;  /* 0x000000299e907223 */ /* 0x000fe2000001082d */
[----:B------:R-:W-:Y:S01]  /*6a40*/  LEA R133, R133, UR21, 0x1 ;  /* 0x0000001585857c11 */ /* 0x000fe2000f8e08ff */
[----:B------:R-:W-:Y:S01]  /*6a50*/  @P2 FADD.FTZ R162, R162, R145 ;  /* 0x00000091a2a22221 */ /* 0x000fe20000010000 */
[-C--:B----4-:R-:W-:Y:S01]  /*6a60*/  FMUL.FTZ R143, R159, R138.reuse ;  /* 0x0000008a9f8f7220 */ /* 0x090fe20000410000 */
[----:B------:R-:W-:Y:S01]  /*6a70*/  STS.U16 [R137+0x340], R136 ;  /* 0x0003408889007388 */ /* 0x000fe20000000400 */
[----:B------:R-:W-:Y:S01]  /*6a80*/  FMUL.FTZ R138, R158, R138 ;  /* 0x0000008a9e8a7220 */ /* 0x000fe20000410000 */
[----:B------:R-:W-:-:S02]  /*6a90*/  @P2 FADD.FTZ R161, R161, R144 ;  /* 0x00000090a1a12221 */ /* 0x000fc40000010000 */
[----:B------:R0:W-:Y:S01]  /*6aa0*/  STS.U16 [R133+0x380], R135 ;  /* 0x0003808785007388 */ /* 0x0001e20000000400 */
[----:B--2---:R-:W-:-:S03]  /*6ab0*/  @P2 FFMA.FTZ R159, R159, R132, R138 ;  /* 0x000000849f9f2223 */ /* 0x004fc6000001008a */
[----:B------:R-:W1:Y:S04]  /*6ac0*/  SHFL.UP PT, R133, R162, 0x4, RZ ;  /* 0x04800000a2857989 */ /* 0x000e6800000e00ff */
[----:B------:R-:W2:Y:S01]  /*6ad0*/  SHFL.UP PT, R45, R161, 0x4, RZ ;  /* 0x04800000a12d7989 */ /* 0x000ea200000e00ff */
[----:B------:R-:W-:-:S03]  /*6ae0*/  @P2 FFMA.FTZ R158, R158, R132, -R143 ;  /* 0x000000849e9e2223 */ /* 0x000fc6000001088f */
[----:B------:R-:W4:Y:S04]  /*6af0*/  SHFL.UP PT, R41, R159, 0x4, RZ ;  /* 0x048000009f297989 */ /* 0x000f2800000e00ff */
[----:B------:R-:W5:Y:S01]  /*6b00*/  SHFL.UP PT, R132, R158, 0x4, RZ ;  /* 0x048000009e847989 */ /* 0x000f6200000e00ff */
[----:B------:R-:W-:Y:S02]  /*6b10*/  ISETP.GE.AND P2, PT, R7, 0x4, PT ;  /* 0x000000040700780c */ /* 0x000fe40003f46270 */
[C---:B------:R-:W-:Y:S02]  /*6b20*/  IADD3 R134, PT, PT, R44.reuse, 0x1e0, RZ ;  /* 0x000001e02c867810 */ /* 0x040fe40007ffe0ff */
[C---:B0-----:R-:W-:Y:S02]  /*6b30*/  IADD3 R135, PT, PT, R44.reuse, 0x200, RZ ;  /* 0x000002002c877810 */ /* 0x041fe40007ffe0ff */
[----:B------:R-:W-:Y:S01]  /*6b40*/  IADD3 R136, PT, PT, R44, 0x220, RZ ;  /* 0x000002202c887810 */ /* 0x000fe20007ffe0ff */
[-C--:B-1----:R-:W-:Y:S01]  /*6b50*/  FMUL.FTZ R143, R159, R133.reuse ;  /* 0x000000859f8f7220 */ /* 0x082fe20000410000 */
[----:B------:R-:W-:Y:S01]  /*6b60*/  FMUL.FTZ R144, R158, R133 ;  /* 0x000000859e907220 */ /* 0x000fe20000410000 */
[----:B------:R-:W-:-:S02]  /*6b70*/  LEA.HI.SX32 R134, R134, R44, 0x1b ;  /* 0x0000002c86867211 */ /* 0x000fc400078fdaff */
[-C--:B--2---:R-:W-:Y:S01]  /*6b80*/  FFMA.FTZ R142, R158, R45.reuse, -R143 ;  /* 0x0000002d9e8e7223 */ /* 0x084fe2000001088f */
[----:B------:R-:W-:Y:S01]  /*6b90*/  FFMA.FTZ R45, R159, R45, R144 ;  /* 0x0000002d9f2d7223 */ /* 0x000fe20000010090 */
[-C--:B------:R-:W-:Y:S02]  /*6ba0*/  LEA.HI.SX32 R135, R135, R44.reuse, 0x1b ;  /* 0x0000002c87877211 */ /* 0x080fe400078fdaff */
[----:B------:R-:W-:Y:S01]  /*6bb0*/  LEA.HI.SX32 R136, R136, R44, 0x1b ;  /* 0x0000002c88887211 */ /* 0x000fe200078fdaff */
[-C--:B----4-:R-:W-:Y:S01]  /*6bc0*/  FMUL.FTZ R133, R159, R41.reuse ;  /* 0x000000299f857220 */ /* 0x090fe20000410000 */
[----:B------:R-:W-:Y:S01]  /*6bd0*/  @P2 FADD.FTZ R162, R162, R45 ;  /* 0x0000002da2a22221 */ /* 0x000fe20000010000 */
[----:B------:R-:W-:Y:S02]  /*6be0*/  IADD3 R137, PT, PT, R44, 0x240, RZ ;  /* 0x000002402c897810 */ /* 0x000fe40007ffe0ff */
[----:B------:R-:W-:Y:S01]  /*6bf0*/  LEA R134, R134, UR21, 0x1 ;  /* 0x0000001586867c11 */ /* 0x000fe2000f8e08ff */
[C---:B------:R-:W-:Y:S01]  /*6c00*/  FMUL.FTZ R41, R158.reuse, R41 ;  /* 0x000000299e297220 */ /* 0x040fe20000410000 */
[----:B------:R-:W-:Y:S01]  /*6c10*/  LEA R135, R135, UR21, 0x1 ;  /* 0x0000001587877c11 */ /* 0x000fe2000f8e08ff */
[----:B-----5:R-:W-:Y:S01]  /*6c20*/  @P2 FFMA.FTZ R158, R158, R132, -R133 ;  /* 0x000000849e9e2223 */ /* 0x020fe20000010885 */
[----:B------:R-:W-:Y:S01]  /*6c30*/  LEA R136, R136, UR21, 0x1 ;  /* 0x0000001588887c11 */ /* 0x000fe2000f8e08ff */
[----:B------:R-:W-:Y:S01]  /*6c40*/  @P2 FADD.FTZ R161, R161, R142 ;  /* 0x0000008ea1a12221 */ /* 0x000fe20000010000 */
[----:B------:R-:W-:Y:S01]  /*6c50*/  LEA.HI.SX32 R137, R137, R44, 0x1b ;  /* 0x0000002c89897211 */ /* 0x000fe200078fdaff */
[----:B------:R-:W0:Y:S01]  /*6c60*/  SHFL.UP PT, R133, R162, 0x8, RZ ;  /* 0x05000000a2857989 */ /* 0x000e2200000e00ff */
[----:B------:R-:W-:-:S03]  /*6c70*/  @P2 FFMA.FTZ R159, R159, R132, R41 ;  /* 0x000000849f9f2223 */ /* 0x000fc60000010029 */
[----:B------:R-:W-:Y:S01]  /*6c80*/  STS.U16 [R134+0x3c0], R129 ;  /* 0x0003c08186007388 */ /* 0x000fe20000000400 */
[----:B------:R-:W-:-:S03]  /*6c90*/  LEA R137, R137, UR21, 0x1 ;  /* 0x0000001589897c11 */ /* 0x000fc6000f8e08ff */
[----:B------:R-:W-:Y:S04]  /*6ca0*/  STS.U16 [R135+0x400], R130 ;  /* 0x0004008287007388 */ /* 0x000fe80000000400 */
[----:B------:R-:W-:Y:S04]  /*6cb0*/  STS.U16 [R136+0x440], R127 ;  /* 0x0004407f88007388 */ /* 0x000fe80000000400 */
        /* <DEDUP_REMOVED lines=10> */
[----:B------:R-:W-:Y:S02]  /*6d60*/  LEA R128, R128, UR21, 0x1 ;  /* 0x0000001580807c11 */ /* 0x000fe4000f8e08ff */
[C---:B------:R-:W-:Y:S01]  /*6d70*/  IADD3 R137, PT, PT, R44.reuse, 0x2c0, RZ ;  /* 0x000002c02c897810 */ /* 0x040fe20007ffe0ff */
[----:B------:R5:W-:Y:S01]  /*6d80*/  STS.U16 [R138+0x4c0], R131 ;  /* 0x0004c0838a007388 */ /* 0x000be20000000400 */
[----:B------:R-:W-:-:S02]  /*6d90*/  IADD3 R130, PT, PT, R44, 0x2a0, RZ ;  /* 0x000002a02c827810 */ /* 0x000fc40007ffe0ff */
[C---:B------:R-:W-:Y:S01]  /*6da0*/  IADD3 R127, PT, PT, R44.reuse, 0x2e0, RZ ;  /* 0x000002e02c7f7810 */ /* 0x040fe20007ffe0ff */
[----:B------:R0:W-:Y:S01]  /*6db0*/  STS.U16 [R128+0x500], R43 ;  /* 0x0005002b80007388 */ /* 0x0001e20000000400 */
[C---:B------:R-:W-:Y:S02]  /*6dc0*/  IADD3 R41, PT, PT, R44.reuse, 0x300, RZ ;  /* 0x000003002c297810 */ /* 0x040fe40007ffe0ff */
[C---:B------:R-:W-:Y:S02]  /*6dd0*/  IADD3 R45, PT, PT, R44.reuse, 0x320, RZ ;  /* 0x000003202c2d7810 */ /* 0x040fe40007ffe0ff */
[C---:B------:R-:W-:Y:S02]  /*6de0*/  IADD3 R132, PT, PT, R44.reuse, 0x340, RZ ;  /* 0x000003402c847810 */ /* 0x040fe40007ffe0ff */
[C---:B------:R-:W-:Y:S02]  /*6df0*/  IADD3 R143, PT, PT, R44.reuse, 0x360, RZ ;  /* 0x000003602c8f7810 */ /* 0x040fe40007ffe0ff */
[----:B------:R-:W-:-:S02]  /*6e00*/  IADD3 R142, PT, PT, R44, 0x380, RZ ;  /* 0x000003802c8e7810 */ /* 0x000fc40007ffe0ff */
[C---:B------:R-:W-:Y:S02]  /*6e10*/  IADD3 R129, PT, PT, R44.reuse, 0x3a0, RZ ;  /* 0x000003a02c817810 */ /* 0x040fe40007ffe0ff */
[C---:B-----5:R-:W-:Y:S02]  /*6e20*/  IADD3 R131, PT, PT, R44.reuse, 0x3c0, RZ ;  /* 0x000003c02c837810 */ /* 0x060fe40007ffe0ff */
[----:B------:R-:W-:Y:S01]  /*6e30*/  IADD3 R138, PT, PT, R44, 0x3e0, RZ ;  /* 0x000003e02c8a7810 */ /* 0x000fe20007ffe0ff */
[----:B0-----:R-:W-:Y:S01]  /*6e40*/  FMUL.FTZ R43, R158, R133 ;  /* 0x000000859e2b7220 */ /* 0x001fe20000410000 */
        /* <DEDUP_REMOVED lines=10> */
[----:B------:R-:W-:Y:S01]  /*6ef0*/  LEA.HI.SX32 R138, R138, R44, 0x1b ;  /* 0x0000002c8a8a7211 */ /* 0x000fe200078fdaff */
[----:B------:R-:W-:Y:S01]  /*6f00*/  FMUL.FTZ R133, R159, R133 ;  /* 0x000000859f857220 */ /* 0x000fe20000410000 */
[----:B------:R-:W-:Y:S01]  /*6f10*/  LEA R44, R137, UR21, 0x1 ;  /* 0x00000015892c7c11 */ /* 0x000fe2000f8e08ff */
[CC--:B-1----:R-:W-:Y:S01]  /*6f20*/  FFMA.FTZ R137, R159.reuse, R136.reuse, R43 ;  /* 0x000000889f897223 */ /* 0x0c2fe2000001002b */
[CC--:B----4-:R-:W-:Y:S01]  /*6f30*/  FMUL.FTZ R144, R158.reuse, R135.reuse ;  /* 0x000000879e907220 */ /* 0x0d0fe20000410000 */
[----:B------:R-:W-:Y:S02]  /*6f40*/  FFMA.FTZ R136, R158, R136, -R133 ;  /* 0x000000889e887223 */ /* 0x000fe40000010885 */
[----:B------:R-:W-:Y:S01]  /*6f50*/  @P2 FADD.FTZ R162, R162, R137 ;  /* 0x00000089a2a22221 */ /* 0x000fe20000010000 */
[----:B------:R-:W-:Y:S01]  /*6f60*/  LEA R130, R130, UR21, 0x1 ;  /* 0x0000001582827c11 */ /* 0x000fe2000f8e08ff */
[----:B------:R-:W-:Y:S01]  /*6f70*/  FMUL.FTZ R135, R159, R135 ;  /* 0x000000879f877220 */ /* 0x000fe20000410000 */
[----:B------:R-:W-:Y:S01]  /*6f80*/  @P2 FADD.FTZ R161, R161, R136 ;  /* 0x00000088a1a12221 */ /* 0x000fe20000010000 */
[-C--:B--2---:R-:W-:Y:S01]  /*6f90*/  @P2 FFMA.FTZ R159, R159, R134.reuse, R144 ;  /* 0x000000869f9f2223 */ /* 0x084fe20000010090 */
[----:B------:R-:W0:Y:S01]  /*6fa0*/  SHFL.UP PT, R43, R162, 0x10, RZ ;  /* 0x06000000a22b7989 */ /* 0x000e2200000e00ff */
[----:B------:R-:W-:Y:S01]  /*6fb0*/  LEA R133, R41, UR21, 0x1 ;  /* 0x0000001529857c11 */ /* 0x000fe2000f8e08ff */
[----:B------:R-:W-:-:S02]  /*6fc0*/  @P2 FFMA.FTZ R158, R158, R134, -R135 ;  /* 0x000000869e9e2223 */ /* 0x000fc40000010887 */
[----:B------:R-:W-:Y:S04]  /*6fd0*/  STS.U16 [R130+0x540], R51 ;  /* 0x0005403382007388 */ /* 0x000fe80000000400 */
[----:B------:R-:W-:Y:S01]  /*6fe0*/  SHFL.UP PT, R41, R161, 0x10, RZ ;  /* 0x06000000a1297989 */ /* 0x000fe200000e00ff */
[----:B------:R-:W-:-:S03]  /*6ff0*/  LEA R135, R45, UR21, 0x1 ;  /* 0x000000152d877c11 */ /* 0x000fc6000f8e08ff */
[----:B------:R-:W1:Y:S04]  /*7000*/  SHFL.UP PT, R51, R159, 0x10, RZ ;  /* 0x060000009f337989 */ /* 0x000e6800000e00ff */
[----:B------:R-:W2:Y:S01]  /*7010*/  SHFL.UP PT, R45, R158, 0x10, RZ ;  /* 0x060000009e2d7989 */ /* 0x000ea200000e00ff */
[----:B------:R-:W-:Y:S02]  /*7020*/  LEA R127, R127, UR21, 0x1 ;  /* 0x000000157f7f7c11 */ /* 0x000fe4000f8e08ff */
[----:B------:R-:W-:Y:S01]  /*7030*/  LEA R132, R132, UR21, 0x1 ;  /* 0x0000001584847c11 */ /* 0x000fe2000f8e08ff */
[----:B------:R4:W-:Y:S01]  /*7040*/  STS.U16 [R44+0x580], R49 ;  /* 0x000580312c007388 */ /* 0x0009e20000000400 */
[----:B------:R-:W-:-:S03]  /*7050*/  ISETP.NE.AND P2, PT, R7, 0x1f, PT ;  /* 0x0000001f0700780c */ /* 0x000fc60003f45270 */
[----:B------:R1:W-:Y:S01]  /*7060*/  STS.U16 [R127+0x5c0], R40 ;  /* 0x0005c0287f007388 */ /* 0x0003e20000000400 */
[----:B------:R-:W-:-:S03]  /*7070*/  UIMAD.WIDE.U32 UR16, UR43, UR30, URZ ;  /* 0x0000001e2b1072a5 */ /* 0x000fc6000f8e00ff */
[----:B------:R-:W-:Y:S01]  /*7080*/  STS.U16 [R133+0x600], R46 ;  /* 0x0006002e85007388 */ /* 0x000fe20000000400 */
[----:B------:R-:W-:-:S03]  /*7090*/  LEA R143, R143, UR21, 0x1 ;  /* 0x000000158f8f7c11 */ /* 0x000fc6000f8e08ff */
[----:B------:R-:W-:Y:S01]  /*70a0*/  STS.U16 [R135+0x640], R48 ;  /* 0x0006403087007388 */ /* 0x000fe20000000400 */
[----:B0-----:R-:W-:-:S03]  /*70b0*/  FMUL.FTZ R128, R158, R43 ;  /* 0x0000002b9e807220 */ /* 0x001fc60000410000 */
[----:B------:R0:W-:Y:S01]  /*70c0*/  STS.U16 [R132+0x680], R47 ;  /* 0x0006802f84007388 */ /* 0x0001e20000000400 */
[----:B----4-:R-:W-:Y:S01]  /*70d0*/  LEA R49, R142, UR21, 0x1 ;  /* 0x000000158e317c11 */ /* 0x010fe2000f8e08ff */
[----:B------:R-:W-:Y:S01]  /*70e0*/  UIMAD UR17, UR43, UR31, UR17 ;  /* 0x0000001f2b1172a4 */ /* 0x000fe2000f8e0211 */
[----:B------:R-:W-:Y:S01]  /*70f0*/  LEA R44, R129, UR21, 0x1 ;  /* 0x00000015812c7c11 */ /* 0x000fe2000f8e08ff */
[C---:B-1----:R-:W-:Y:S01]  /*7100*/  FMUL.FTZ R40, R159.reuse, R51 ;  /* 0x000000339f287220 */ /* 0x042fe20000410000 */
[----:B------:R-:W-:Y:S01]  /*7110*/  VOTEU.ANY UP1, P0 ;  /* 0x0000000000ff7886 */ /* 0x000fe20000020100 */
[C---:B0-----:R-:W-:Y:S01]  /*7120*/  FMUL.FTZ R47, R159.reuse, R43 ;  /* 0x0000002b9f2f7220 */ /* 0x041fe20000410000 */
[----:B------:R-:W-:Y:S01]  /*7130*/  STS.U16 [R143+0x6c0], R126 ;  /* 0x0006c07e8f007388 */ /* 0x000fe20000000400 */
[C---:B------:R-:W-:Y:S02]  /*7140*/  FMUL.FTZ R48, R158.reuse, R51 ;  /* 0x000000339e307220 */ /* 0x040fe40000410000 */
[-C--:B------:R-:W-:Y:S01]  /*7150*/  FFMA.FTZ R46, R158, R41.reuse, -R47 ;  /* 0x000000299e2e7223 */ /* 0x080fe2000001082f */
[----:B------:R-:W-:Y:S01]  /*7160*/  FFMA.FTZ R47, R159, R41, R128 ;  /* 0x000000299f2f7223 */ /* 0x000fe20000010080 */
[----:B------:R-:W-:Y:S01]  /*7170*/  SHF.L.U32 R41, R42, 0x5, RZ ;  /* 0x000000052a297819 */ /* 0x000fe200000006ff */
[----:B------:R0:W-:Y:S01]  /*7180*/  STS.U16 [R49+0x700], R50 ;  /* 0x0007003231007388 */ /* 0x0001e20000000400 */
[----:B------:R-:W-:-:S03]  /*7190*/  UIMAD.WIDE.U32 UR16, UR7, UR32, UR16 ;  /* 0x00000020071072a5 */ /* 0x000fc6000f8e0010 */
[----:B------:R2:W-:Y:S01]  /*71a0*/  STS.U16 [R44+0x740], R141 ;  /* 0x0007408d2c007388 */ /* 0x0005e20000000400 */
[----:B------:R-:W-:Y:S02]  /*71b0*/  @UP1 ULEA UR25, UR7, UR21, 0x4 ;  /* 0x0000001507191291 */ /* 0x000fe4000f8e20ff */
[----:B------:R-:W-:Y:S01]  /*71c0*/  LEA R131, R131, UR21, 0x1 ;  /* 0x0000001583837c11 */ /* 0x000fe2000f8e08ff */
[----:B------:R-:W-:Y:S01]  /*71d0*/  UIMAD UR17, UR7, UR33, UR17 ;  /* 0x00000021071172a4 */ /* 0x000fe2000f8e0211 */
[----:B------:R-:W-:Y:S01]  /*71e0*/  LEA R138, R138, UR21, 0x1 ;  /* 0x000000158a8a7c11 */ /* 0x000fe2000f8e08ff */
[----:B------:R-:W-:Y:S01]  /*71f0*/  ULEA UR40, UP0, UR16, UR34, 0x3 ;  /* 0x0000002210287291 */ /* 0x000fe2000f8018ff */
[----:B0-----:R-:W-:Y:S01]  /*7200*/  LEA.HI.SX32 R50, R41, R41, 0x1b ;  /* 0x0000002929327211 */ /* 0x001fe200078fdaff */
[-C--:B--2---:R-:W-:Y:S01]  /*7210*/  FFMA.FTZ R44, R158, R45.reuse, -R40 ;  /* 0x0000002d9e2c7223 */ /* 0x084fe20000010828 */
[----:B------:R-:W-:Y:S01]  /*7220*/  FFMA.FTZ R45, R159, R45, R48 ;  /* 0x0000002d9f2d7223 */ /* 0x000fe20000010030 */
[----:B------:R-:W-:-:S02]  /*7230*/  @!P2 SHF.R.U32.HI R48, RZ, 0x1, R5 ;  /* 0x00000001ff30a819 */ /* 0x000fc40000011605 */
        /* <DEDUP_REMOVED lines=8> */
[----:B---3--:R-:W-:Y:S04]  /*72c0*/  STS.U16 [R131+0x780], R140 ;  /* 0x0007808c83007388 */ /* 0x008fe80000000400 */
[----:B------:R-:W-:Y:S01]  /*72d0*/  STS.U16 [R138+0x7c0], R139 ;  /* 0x0007c08b8a007388 */ /* 0x000fe20000000400 */
[----:B------:R-:W-:-:S03]  /*72e0*/  NOP ;  /* 0x0000000000007918 */ /* 0x000fc60000000000 */
[----:B------:R-:W0:Y:S01]  /*72f0*/  LDS.U16 R129, [R50] ;  /* 0x0000000032817984 */ /* 0x000e220000000400 */
[----:B------:R-:W-:-:S03]  /*7300*/  MOV R49, UR16 ;  /* 0x0000001000317c02 */ /* 0x000fc60008000f00 */
[----:B------:R-:W1:Y:S04]  /*7310*/  LDS.U16 R130, [R50+0x2] ;  /* 0x0000020032827984 */ /* 0x000e680000000400 */
[----:B------:R-:W2:Y:S04]  /*7320*/  LDS.U16 R131, [R50+0x4] ;  /* 0x0000040032837984 */ /* 0x000ea80000000400 */
[----:B------:R-:W3:Y:S04]  /*7330*/  LDS.U16 R132, [R50+0x6] ;  /* 0x0000060032847984 */ /* 0x000ee80000000400 */
[----:B------:R-:W4:Y:S04]  /*7340*/  LDS.U16 R133, [R50+0x8] ;  /* 0x0000080032857984 */ /* 0x000f280000000400 */
[----:B------:R-:W5:Y:S04]  /*7350*/  LDS.U16 R134, [R50+0xa] ;  /* 0x00000a0032867984 */ /* 0x000f680000000400 */
        /* <DEDUP_REMOVED lines=29> */
[----:B------:R-:W5:Y:S01]  /*7530*/  LDG.E.64 R48, desc[UR22][R48.64] ;  /* 0x0000001630307981 */ /* 0x000f62000c1e1b00 */
[----:B------:R-:W-:-:S04]  /*7540*/  ISETP.GE.AND P2, PT, R7, 0x10, PT ;  /* 0x000000100700780c */ /* 0x000fc80003f46270 */
[----:B------:R-:W-:Y:S02]  /*7550*/  FSEL R158, R158, R44, !P2 ;  /* 0x0000002c9e9e7208 */ /* 0x000fe40005000000 */
[----:B------:R-:W-:Y:S02]  /*7560*/  SHF.R.U32.HI R44, RZ, 0x5, R5 ;  /* 0x00000005ff2c7819 */ /* 0x000fe40000011605 */
[----:B------:R-:W-:Y:S02]  /*7570*/  FSEL R159, R159, R45, !P2 ;  /* 0x0000002d9f9f7208 */ /* 0x000fe40005000000 */
[----:B------:R-:W-:Y:S02]  /*7580*/  FSEL R161, R161, R46, !P2 ;  /* 0x0000002ea1a17208 */ /* 0x000fe40005000000 */
[----:B------:R-:W-:Y:S02]  /*7590*/  FSEL R162, R162, R47, !P2 ;  /* 0x0000002fa2a27208 */ /* 0x000fe40005000000 */
[----:B------:R-:W-:Y:S01]  /*75a0*/  ISETP.NE.AND P2, PT, R44, 0x1, PT ;  /* 0x000000012c00780c */ /* 0x000fe20003f45270 */
[----:B------:R-:W-:Y:S06]  /*75b0*/  BAR.SYNC.DEFER_BLOCKING 0x0 ;  /* 0x0000000000007b1d */ /* 0x000fec0000010000 */
[----:B------:R-:W0:Y:S01]  /*75c0*/  LDS.128 R44, [UR21+0x1080] ;  /* 0x00108015ff2c7984 */ /* 0x000e220008000c00 */
[----:B------:R-:W-:Y:S03]  /*75d0*/  BSSY.RECONVERGENT B0, `(.L_x_771) ;  /* 0x000005c000007945 */ /* 0x000fe60003800200 */
[----:B------:R-:W-:Y:S01]  /*75e0*/  SHFL.UP PT, R158, R158, 0x1, RZ ;  /* 0x042000009e9e7989 */ /* 0x000fe200000e00ff */
[----:B------:R-:W-:-:S03]  /*75f0*/  HADD2.F32 R129, -RZ, R129.H0_H0 ;  /* 0x20000081ff817230 */ /* 0x000fc60000004100 */
[----:B------:R-:W-:Y:S01]  /*7600*/  SHFL.UP PT, R159, R159, 0x1, RZ ;  /* 0x042000009f9f7989 */ /* 0x000fe200000e00ff */
[----:B-1----:R-:W-:-:S03]  /*7610*/  HADD2.F32 R130, -RZ, R130.H0_H0 ;  /* 0x20000082ff827230 */ /* 0x002fc60000004100 */
[----:B------:R-:W-:Y:S01]  /*7620*/  SHFL.UP PT, R161, R161, 0x1, RZ ;  /* 0x04200000a1a17989 */ /* 0x000fe200000e00ff */
[----:B--2---:R-:W-:-:S03]  /*7630*/  HADD2.F32 R131, -RZ, R131.H0_H0 ;  /* 0x20000083ff837230 */ /* 0x004fc60000004100 */
[----:B------:R-:W-:Y:S01]  /*7640*/  SHFL.UP PT, R162, R162, 0x1, RZ ;  /* 0x04200000a2a27989 */ /* 0x000fe200000e00ff */
[----:B---3--:R-:W-:Y:S02]  /*7650*/  HADD2.F32 R132, -RZ, R132.H0_H0 ;  /* 0x20000084ff847230 */ /* 0x008fe40000004100 */
[----:B----4-:R-:W-:Y:S02]  /*7660*/  HADD2.F32 R133, -RZ, R133.H0_H0 ;  /* 0x20000085ff857230 */ /* 0x010fe40000004100 */
[----:B-----5:R-:W-:Y:S01]  /*7670*/  HADD2.F32 R134, -RZ, R134.H0_H0 ;  /* 0x20000086ff867230 */ /* 0x020fe20000004100 */
[----:B0-----:R-:W-:Y:S02]  /*7680*/  FSEL R4, R44, R4, !P2 ;  /* 0x000000042c047208 */ /* 0x001fe40005000000 */
[----:B------:R-:W-:Y:S02]  /*7690*/  FSEL R3, R45, R3, !P2 ;  /* 0x000000032d037208 */ /* 0x000fe40005000000 */
[----:B------:R-:W-:-:S02]  /*76a0*/  FSEL R2, R46, R2, !P2 ;  /* 0x000000022e027208 */ /* 0x000fc40005000000 */
[----:B------:R-:W-:Y:S02]  /*76b0*/  FSEL R0, R47, R0, !P2 ;  /* 0x000000002f007208 */ /* 0x000fe40005000000 */
[----:B------:R-:W-:Y:S01]  /*76c0*/  ISETP.GE.U32.AND P2, PT, R5, 0x20, PT ;  /* 0x000000200500780c */ /* 0x000fe20003f46070 */
        /* <DEDUP_REMOVED lines=25> */
[----:B------:R-:W-:Y:S01]  /*7860*/  HADD2.F32 R128, -RZ, R128.H0_H0 ;  /* 0x20000080ff807230 */ /* 0x000fe20000004100 */
[----:B------:R-:W-:Y:S02]  /*7870*/  R2UR UR42, R49 ;  /* 0x00000000312a72ca */ /* 0x000fe400000e0000 */
[----:B------:R-:W-:Y:S02]  /*7880*/  R2UR UR25, R48 ;  /* 0x00000000301972ca */ /* 0x000fe400000e0000 */
[----:B------:R-:W0:Y:S02]  /*7890*/  LDS.128 R48, [UR21+0x1090] ;  /* 0x00109015ff307984 */ /* 0x000e240008000c00 */
[----:B0-----:R-:W-:-:S04]  /*78a0*/  FMUL.FTZ R160, R45, R49 ;  /* 0x000000312da07220 */ /* 0x001fc80000410000 */
[C---:B------:R-:W-:Y:S01]  /*78b0*/  FFMA.FTZ R160, R44.reuse, R48, -R160 ;  /* 0x000000302ca07223 */ /* 0x040fe200000108a0 */
[----:B------:R-:W-:-:S04]  /*78c0*/  FMUL.FTZ R44, R44, R49 ;  /* 0x000000312c2c7220 */ /* 0x000fc80000410000 */
[----:B------:R-:W-:Y:S01]  /*78d0*/  FFMA.FTZ R45, R45, R48, R44 ;  /* 0x000000302d2d7223 */ /* 0x000fe2000001002c */
[----:B------:R-:W-:-:S04]  /*78e0*/  FMUL.FTZ R44, R47, R49 ;  /* 0x000000312f2c7220 */ /* 0x000fc80000410000 */
[C---:B------:R-:W-:Y:S01]  /*78f0*/  FFMA.FTZ R44, R46.reuse, R48, -R44 ;  /* 0x000000302e2c7223 */ /* 0x040fe2000001082c */
[----:B------:R-:W-:-:S04]  /*7900*/  FMUL.FTZ R46, R46, R49 ;  /* 0x000000312e2e7220 */ /* 0x000fc80000410000 */
[----:B------:R-:W-:Y:S01]  /*7910*/  FFMA.FTZ R46, R47, R48, R46 ;  /* 0x000000302f2e7223 */ /* 0x000fe2000001002e */
[----:B------:R-:W-:-:S03]  /*7920*/  FADD.FTZ R50, R50, R44 ;  /* 0x0000002c32327221 */ /* 0x000fc60000010000 */
[----:B------:R-:W-:Y:S01]  /*7930*/  FADD.FTZ R51, R51, R46 ;  /* 0x0000002e33337221 */ /* 0x000fe20000010000 */
[----:B------:R-:W-:Y:S06]  /*7940*/  @!P2 BRA `(.L_x_772) ;  /* 0x000000000050a947 */ /* 0x000fec0003800000 */
[C---:B------:R-:W-:Y:S01]  /*7950*/  FMUL.FTZ R44, R158.reuse, R0 ;  /* 0x000000009e2c7220 */ /* 0x040fe20000410000 */
[----:B------:R-:W-:Y:S01]  /*7960*/  FMUL.FTZ R48, R159, R3 ;  /* 0x000000039f307220 */ /* 0x000fe20000410000 */
[----:B------:R-:W-:Y:S02]  /*7970*/  ISETP.NE.AND P2, PT, R7, RZ, PT ;  /* 0x000000ff0700720c */ /* 0x000fe40003f45270 */
[C---:B------:R-:W-:Y:S01]  /*7980*/  FFMA.FTZ R44, R159.reuse, R2, R44 ;  /* 0x000000029f2c7223 */ /* 0x040fe2000001002c */
[----:B------:R-:W-:Y:S01]  /*7990*/  FFMA.FTZ R48, R158, R4, -R48 ;  /* 0x000000049e307223 */ /* 0x000fe20000010830 */
[----:B------:R-:W-:Y:S02]  /*79a0*/  MOV R47, R43 ;  /* 0x0000002b002f7202 */ /* 0x000fe40000000f00 */
[----:B------:R-:W-:Y:S01]  /*79b0*/  FADD.FTZ R162, R162, R44 ;  /* 0x0000002ca2a27221 */ /* 0x000fe20000010000 */
[----:B------:R-:W-:Y:S01]  /*79c0*/  FMUL.FTZ R44, R159, R0 ;  /* 0x000000009f2c7220 */ /* 0x000fe20000410000 */
[----:B------:R-:W-:-:S02]  /*79d0*/  MOV R46, R42 ;  /* 0x0000002a002e7202 */ /* 0x000fc40000000f00 */
[----:B------:R-:W-:Y:S01]  /*79e0*/  MOV R45, R41 ;  /* 0x00000029002d7202 */ /* 0x000fe20000000f00 */
[C---:B------:R-:W-:Y:S01]  /*79f0*/  FFMA.FTZ R44, R158.reuse, R2, -R44 ;  /* 0x000000029e2c7223 */ /* 0x040fe2000001082c */
[----:B------:R-:W-:Y:S01]  /*7a00*/  FMUL.FTZ R158, R158, R3 ;  /* 0x000000039e9e7220 */ /* 0x000fe20000410000 */
[----:B------:R-:W-:Y:S02]  /*7a10*/  FSEL R162, R0, R162, !P2 ;  /* 0x000000a200a27208 */ /* 0x000fe40005000000 */
[----:B------:R-:W-:Y:S01]  /*7a20*/  FADD.FTZ R161, R161, R44 ;  /* 0x0000002ca1a17221 */ /* 0x000fe20000010000 */
[----:B------:R-:W-:Y:S01]  /*7a30*/  FFMA.FTZ R159, R159, R4, R158 ;  /* 0x000000049f9f7223 */ /* 0x000fe2000001009e */
[----:B------:R-:W-:Y:S02]  /*7a40*/  MOV R44, R40 ;  /* 0x00000028002c7202 */ /* 0x000fe40000000f00 */
[----:B------:R-:W-:Y:S02]  /*7a50*/  FSEL R158, R4, R48, !P2 ;  /* 0x00000030049e7208 */ /* 0x000fe40005000000 */
[----:B------:R-:W-:-:S02]  /*7a60*/  FSEL R159, R3, R159, !P2 ;  /* 0x0000009f039f7208 */ /* 0x000fc40005000000 */
[----:B------:R-:W-:Y:S01]  /*7a70*/  FSEL R161, R2, R161, !P2 ;  /* 0x000000a102a17208 */ /* 0x000fe20005000000 */
[----:B------:R-:W-:Y:S06]  /*7a80*/  BRA `(.L_x_773) ;  /* 0x0000000000407947 */ /* 0x000fec0003800000 */
.L_x_772:
[----:B------:R-:W-:Y:S01]  /*7a90*/  ISETP.NE.AND P2, PT, R7, RZ, PT ;  /* 0x000000ff0700720c */ /* 0x000fe20003f45270 */
[CC--:B------:R-:W-:Y:S01]  /*7aa0*/  FMUL.FTZ R44, R45.reuse, R43.reuse ;  /* 0x0000002b2d2c7220 */ /* 0x0c0fe20000410000 */
[C---:B------:R-:W-:Y:S01]  /*7ab0*/  FMUL.FTZ R48, R45.reuse, R42 ;  /* 0x0000002a2d307220 */ /* 0x040fe20000410000 */
[----:B------:R-:W-:Y:S02]  /*7ac0*/  FMUL.FTZ R47, R45, R40 ;  /* 0x000000282d2f7220 */ /* 0x000fe40000410000 */
[C---:B------:R-:W-:Y:S01]  /*7ad0*/  FFMA.FTZ R44, R160.reuse, R42, -R44 ;  /* 0x0000002aa02c7223 */ /* 0x040fe2000001082c */
[----:B------:R-:W-:-:S03]  /*7ae0*/  FFMA.FTZ R48, R160, R43, R48 ;  /* 0x0000002ba0307223 */ /* 0x000fc60000010030 */
[----:B------:R-:W-:Y:S01]  /*7af0*/  FADD.FTZ R46, R50, R44 ;  /* 0x0000002c322e7221 */ /* 0x000fe20000010000 */
[-C--:B------:R-:W-:Y:S01]  /*7b00*/  FMUL.FTZ R44, R45, R41.reuse ;  /* 0x000000292d2c7220 */ /* 0x080fe20000410000 */
[CC--:B------:R-:W-:Y:S01]  /*7b10*/  FFMA.FTZ R45, R160.reuse, R41.reuse, R47 ;  /* 0x00000029a02d7223 */ /* 0x0c0fe2000001002f */
[----:B------:R-:W-:Y:S01]  /*7b20*/  FADD.FTZ R47, R51, R48 ;  /* 0x00000030332f7221 */ /* 0x000fe20000010000 */
[----:B------:R0:W-:Y:S01]  /*7b30*/  @!P2 STS.128 [UR21+0x10b0], R40 ;  /* 0x0010b028ff00a988 */ /* 0x0001e20008000c15 */
[-C--:B------:R-:W-:Y:S01]  /*7b40*/  FFMA.FTZ R44, R160, R40.reuse, -R44 ;  /* 0x00000028a02c7223 */ /* 0x080fe2000001082c */
[----:B------:R-:W-:Y:S02]  /*7b50*/  @!P2 MOV R158, R40 ;  /* 0x00000028009ea202 */ /* 0x000fe40000000f00 */
[----:B------:R-:W-:Y:S02]  /*7b60*/  @!P2 MOV R159, R41 ;  /* 0x00000029009fa202 */ /* 0x000fe40000000f00 */
[----:B------:R-:W-:-:S02]  /*7b70*/  @!P2 MOV R161, R42 ;  /* 0x0000002a00a1a202 */ /* 0x000fc40000000f00 */
[----:B------:R-:W-:-:S07]  /*7b80*/  @!P2 MOV R162, R43 ;  /* 0x0000002b00a2a202 */ /* 0x000fce0000000f00 */
.L_x_773:
[----:B------:R-:W-:Y:S05]  /*7b90*/  BSYNC.RECONVERGENT B0 ;  /* 0x0000000000007941 */ /* 0x000fea0003800200 */
.L_x_771:
        /* <DEDUP_REMOVED lines=118> */
.L_x_775:
[----:B------:R-:W-:Y:S05]  /*8300*/  BSYNC.RECONVERGENT B0 ;  /* 0x0000000000007941 */ /* 0x000fea0003800200 */
.L_x_774:
[----:B0-----:R-:W-:Y:S01]  /*8310*/  FMUL.FTZ R40, R130, UR42 ;  /* 0x0000002a82287c20 */ /* 0x001fe20008410000 */
[----:B------:R-:W-:Y:S01]  /*8320*/  FMUL.FTZ R112, R150, UR42 ;  /* 0x0000002a96707c20 */ /* 0x000fe20008410000 */
[----:B------:R-:W-:Y:S01]  /*8330*/  FMUL.FTZ R120, R126, UR42 ;  /* 0x0000002a7e787c20 */ /* 0x000fe20008410000 */
[----:B------:R-:W-:Y:S01]  /*8340*/  FMUL.FTZ R130, R130, UR25 ;  /* 0x0000001982827c20 */ /* 0x000fe20008410000 */
[----:B------:R-:W-:Y:S01]  /*8350*/  FFMA.FTZ R41, R129, UR25, -R40 ;  /* 0x0000001981297c23 */ /* 0x000fe20008010828 */
[----:B------:R-:W-:Y:S01]  /*8360*/  FFMA.FTZ R101, R149, UR25, -R112 ;  /* 0x0000001995657c23 */ /* 0x000fe20008010870 */
[----:B------:R-:W-:Y:S01]  /*8370*/  FFMA.FTZ R107, R157, UR25, -R120 ;  /* 0x000000199d6b7c23 */ /* 0x000fe20008010878 */
[----:B------:R-:W-:Y:S01]  /*8380*/  FFMA.FTZ R129, R129, UR42, R130 ;  /* 0x0000002a81817c23 */ /* 0x000fe20008010082 */
        /* <DEDUP_REMOVED lines=108> */
.L_x_770:
[----:B------:R-:W2:Y:S01]  /*8a50*/  LDL.LU R42, [R1+0x8] ;  /* 0x00000800012a7983 */ /* 0x000ea20000300800 */
[----:B------:R-:W-:Y:S01]  /*8a60*/  F2FP.F16.F32.PACK_AB R35, R36, R35 ;  /* 0x000000232423723e */ /* 0x000fe200000000ff */
[----:B------:R-:W-:Y:S01]  /*8a70*/  BAR.SYNC.DEFER_BLOCKING 0x0 ;  /* 0x0000000000007b1d */ /* 0x000fe20000010000 */
[----:B------:R-:W-:Y:S02]  /*8a80*/  F2FP.F16.F32.PACK_AB R37, R38, R37 ;  /* 0x000000252625723e */ /* 0x000fe400000000ff */
[----:B------:R-:W-:Y:S02]  /*8a90*/  PRMT R7, R35, 0x7632, R7 ;  /* 0x0000763223077816 */ /* 0x000fe40000000007 */
[----:B------:R-:W-:Y:S02]  /*8aa0*/  F2FP.F16.F32.PACK_AB R39, R52, R39 ;  /* 0x000000273427723e */ /* 0x000fe400000000ff */
[----:B------:R-:W-:Y:S01]  /*8ab0*/  F2FP.F16.F32.PACK_AB R53, R54, R53 ;  /* 0x000000353635723e */ /* 0x000fe200000000ff */
[----:B------:R-:W3:Y:S01]  /*8ac0*/  LDL.LU R41, [R1+0x4] ;  /* 0x0000040001297983 */ /* 0x000ee20000300800 */
[----:B------:R-:W-:-:S02]  /*8ad0*/  F2FP.F16.F32.PACK_AB R55, R56, R55 ;  /* 0x000000373837723e */ /* 0x000fc400000000ff */
[----:B------:R-:W-:Y:S01]  /*8ae0*/  F2FP.F16.F32.PACK_AB R57, R58, R57 ;  /* 0x000000393a39723e */ /* 0x000fe200000000ff */
[----:B------:R-:W4:Y:S01]  /*8af0*/  LDL.LU R40, [R1] ;  /* 0x0000000001287983 */ /* 0x000f220000300800 */
[----:B------:R-:W-:Y:S01]  /*8b00*/  PRMT R18, R37, 0x7632, R18 ;  /* 0x0000763225127816 */ /* 0x000fe20000000012 */
[----:B------:R-:W-:Y:S02]  /*8b10*/  USHF.L.U32 UR8, UR6, 0xa, URZ ;  /* 0x0000000a06087899 */ /* 0x000fe400080006ff */
[----:B------:R-:W5:Y:S01]  /*8b20*/  LDL.LU R38, [R1+0x48] ;  /* 0x0000480001267983 */ /* 0x000f620000300800 */
[----:B------:R-:W-:Y:S02]  /*8b30*/  F2FP.F16.F32.PACK_AB R59, R60, R59 ;  /* 0x0000003b3c3b723e */ /* 0x000fe400000000ff */
[----:B------:R-:W-:Y:S01]  /*8b40*/  F2FP.F16.F32.PACK_AB R34, R34, R61 ;  /* 0x0000003d2222723e */ /* 0x000fe200000000ff */
[----:B------:R-:W5:Y:S01]  /*8b50*/  LDL.LU R36, [R1+0x44] ;  /* 0x0000440001247983 */ /* 0x000f620000300800 */
[----:B------:R-:W-:Y:S01]  /*8b60*/  ISETP.NE.AND P0, PT, R5, RZ, PT ;  /* 0x000000ff0500720c */ /* 0x000fe20003f05270 */
[----:B------:R-:W0:Y:S01]  /*8b70*/  S2UR UR24, SR_CTAID.X ;  /* 0x00000000001879c3 */ /* 0x000e220000002500 */
[----:B------:R-:W-:Y:S01]  /*8b80*/  UMOV UR9, URZ ;  /* 0x000000ff00097c82 */ /* 0x000fe20008000000 */
[----:B------:R-:W1:Y:S01]  /*8b90*/  LDCU.64 UR26, c[0x0][0x478] ;  /* 0x00008f00ff1a77ac */ /* 0x000e620008000a00 */
[----:B--2---:R2:W-:Y:S04]  /*8ba0*/  STS.U16 [R42], R35 ;  /* 0x000000232a007388 */ /* 0x0045e80000000400 */
[----:B--2---:R-:W2:Y:S04]  /*8bb0*/  LDL.LU R35, [R1+0x40] ;  /* 0x0000400001237983 */ /* 0x004ea80000300800 */
        /* <DEDUP_REMOVED lines=13> */
[----:B------:R-:W-:-:S02]  /*8c90*/  PRMT R19, R39, 0x7632, R19 ;  /* 0x0000763227137816 */ /* 0x000fc40000000013 */
[----:B------:R-:W-:Y:S01]  /*8ca0*/  PRMT R20, R53, 0x7632, R20 ;  /* 0x0000763235147816 */ /* 0x000fe20000000014 */
[----:B---3--:R3:W-:Y:S04]  /*8cb0*/  STS.U16 [R41+0x2], R7 ;  /* 0x0000020729007388 */ /* 0x0087e80000000400 */
[----:B----4-:R-:W-:Y:S04]  /*8cc0*/  STS.U16 [R40+0x4], R37 ;  /* 0x0000042528007388 */ /* 0x010fe80000000400 */
[----:B------:R4:W-:Y:S01]  /*8cd0*/  STS.U16 [R165+0x6], R18 ;  /* 0x00000612a5007388 */ /* 0x0009e20000000400 */
[----:B---3--:R-:W-:-:S03]  /*8ce0*/  PRMT R7, R55, 0x7632, R7 ;  /* 0x0000763237077816 */ /* 0x008fc60000000007 */
[----:B------:R-:W-:Y:S01]  /*8cf0*/  STS.U16 [R164+0x8], R39 ;  /* 0x00000827a4007388 */ /* 0x000fe20000000400 */
[----:B------:R-:W-:Y:S01]  /*8d00*/  UIADD3 UR7, UPT, UPT, -UR8, UR19, URZ ;  /* 0x0000001308077290 */ /* 0x000fe2000fffe1ff */
[----:B------:R-:W0:Y:S02]  /*8d10*/  LDCU.128 UR16, c[0x0][0x420] ;  /* 0x00008400ff1077ac */ /* 0x000e240008000c00 */
[----:B------:R-:W-:Y:S01]  /*8d20*/  STS.U16 [R163+0xa], R19 ;  /* 0x00000a13a3007388 */ /* 0x000fe20000000400 */
[----:B----4-:R-:W-:-:S03]  /*8d30*/  PRMT R18, R57, 0x7632, R18 ;  /* 0x0000763239127816 */ /* 0x010fc60000000012 */
[----:B------:R3:W-:Y:S04]  /*8d40*/  STS.U16 [R8+0xc], R53 ;  /* 0x00000c3508007388 */ /* 0x0007e80000000400 */
[----:B------:R-:W-:Y:S04]  /*8d50*/  STS.U16 [R9+0xe], R20 ;  /* 0x00000e1409007388 */ /* 0x000fe80000000400 */
[----:B------:R4:W-:Y:S01]  /*8d60*/  STS.U16 [R10+0x10], R55 ;  /* 0x000010370a007388 */ /* 0x0009e20000000400 */
[----:B---3--:R-:W-:-:S03]  /*8d70*/  PRMT R8, R59, 0x7632, R8 ;  /* 0x000076323b087816 */ /* 0x008fc60000000008 */
[----:B------:R3:W-:Y:S04]  /*8d80*/  STS.U16 [R11+0x12], R7 ;  /* 0x000012070b007388 */ /* 0x0007e80000000400 */
[----:B------:R-:W-:Y:S01]  /*8d90*/  STS.U16 [R12+0x14], R57 ;  /* 0x000014390c007388 */ /* 0x000fe20000000400 */
[----:B----4-:R-:W-:-:S03]  /*8da0*/  PRMT R10, R34, 0x7632, R10 ;  /* 0x00007632220a7816 */ /* 0x010fc6000000000a */
[----:B------:R-:W-:Y:S01]  /*8db0*/  STS.U16 [R13+0x16], R18 ;  /* 0x000016120d007388 */ /* 0x000fe20000000400 */
[----:B---3--:R-:W-:-:S03]  /*8dc0*/  MOV R7, UR7 ;  /* 0x0000000700077c02 */ /* 0x008fc60008000f00 */
[----:B------:R-:W-:Y:S04]  /*8dd0*/  STS.U16 [R14+0x18], R59 ;  /* 0x0000183b0e007388 */ /* 0x000fe80000000400 */
[----:B------:R-:W-:Y:S04]  /*8de0*/  STS.U16 [R15+0x1a], R8 ;  /* 0x00001a080f007388 */ /* 0x000fe80000000400 */
[----:B------:R-:W-:Y:S04]  /*8df0*/  STS.U16 [R16+0x1c], R34 ;  /* 0x00001c2210007388 */ /* 0x000fe80000000400 */
[----:B------:R-:W-:Y:S01]  /*8e00*/  STS.U16 [R17+0x1e], R10 ;  /* 0x00001e0a11007388 */ /* 0x000fe20000000400 */
[----:B------:R-:W-:-:S03]  /*8e10*/  NOP ;  /* 0x0000000000007918 */ /* 0x000fc60000000000 */
[----:B-----5:R-:W-:Y:S04]  /*8e20*/  LDS.U16 R9, [R38] ;  /* 0x0000000026097984 */ /* 0x020fe80000000400 */
[----:B------:R-:W-:Y:S01]  /*8e30*/  LDS.U16 R13, [R36+0x40] ;  /* 0x00004000240d7984 */ /* 0x000fe20000000400 */
[----:B------:R-:W3:Y:S01]  /*8e40*/  S2UR UR7, SR_CTAID.Y ;  /* 0x00000000000779c3 */ /* 0x000ee20000002600 */
[----:B0-----:R-:W-:Y:S01]  /*8e50*/  UIMAD.WIDE.U32 UR8, UR24, UR16, UR8 ;  /* 0x00000010180872a5 */ /* 0x001fe2000f8e0008 */
[----:B------:R-:W-:-:S03]  /*8e60*/  LOP3.LUT R6, R6, 0x3e00, RZ, 0xc0, !PT ;  /* 0x00003e0006067812 */ /* 0x000fc600078ec0ff */
[----:B------:R-:W-:Y:S01]  /*8e70*/  UIMAD UR9, UR24, UR17, UR9 ;  /* 0x00000011180972a4 */ /* 0x000fe2000f8e0209 */
[----:B------:R-:W-:-:S04]  /*8e80*/  LOP3.LUT R11, R6, 0x1f, R5, 0xf8, !PT ;  /* 0x0000001f060b7812 */ /* 0x000fc800078ef805 */
[C---:B------:R-:W-:Y:S02]  /*8e90*/  LOP3.LUT R43, R11.reuse, 0x20, RZ, 0xfc, !PT ;  /* 0x000000200b2b7812 */ /* 0x040fe400078efcff */
[----:B------:R-:W-:Y:S01]  /*8ea0*/  LOP3.LUT R45, R11, 0x40, RZ, 0xfc, !PT ;  /* 0x000000400b2d7812 */ /* 0x000fe200078efcff */
[----:B---3--:R-:W-:-:S04]  /*8eb0*/  UIMAD.WIDE.U32 UR8, UR7, UR18, UR8 ;  /* 0x00000012070872a5 */ /* 0x008fc8000f8e0008 */
[----:B------:R-:W-:Y:S01]  /*8ec0*/  UIMAD UR19, UR7, UR19, UR9 ;  /* 0x00000013071372a4 */ /* 0x000fe2000f8e0209 */
[C---:B------:R-:W-:Y:S01]  /*8ed0*/  LOP3.LUT R47, R11.reuse, 0xa0, RZ, 0xfc, !PT ;  /* 0x000000a00b2f7812 */ /* 0x040fe200078efcff */
[----:B------:R-:W0:Y:S01]  /*8ee0*/  LDCU UR7, c[0x0][0x394] ;  /* 0x00007280ff0777ac */ /* 0x000e220008000800 */
[C---:B------:R-:W-:Y:S01]  /*8ef0*/  LOP3.LUT R49, R11.reuse, 0xc0, RZ, 0xfc, !PT ;  /* 0x000000c00b317812 */ /* 0x040fe200078efcff */
[----:B------:R-:W-:Y:S02]  /*8f00*/  UIADD3 UR15, UP0, UPT, UR15, 0x1000, URZ ;  /* 0x000010000f0f7890 */ /* 0x000fe4000ff1e0ff */
[----:B------:R-:W-:Y:S02]  /*8f10*/  UIADD3 UR6, UPT, UPT, UR6, 0x1, URZ ;  /* 0x0000000106067890 */ /* 0x000fe4000fffe0ff */
[----:B------:R-:W-:Y:S02]  /*8f20*/  UIADD3.X UR20, UPT, UPT, URZ, UR20, URZ, UP0, !UPT ;  /* 0x00000014ff147290 */ /* 0x000fe400087fe4ff */
[----:B0-----:R-:W-:Y:S01]  /*8f30*/  UISETP.GE.AND UP0, UPT, UR6, UR7, UPT ;  /* 0x000000070600728c */ /* 0x001fe2000bf06270 */
[----:B--2---:R-:W-:Y:S04]  /*8f40*/  LDS.U16 R15, [R35+0x80] ;  /* 0x00008000230f7984 */ /* 0x004fe80000000400 */
        /* <DEDUP_REMOVED lines=16> */
[----:B0-----:R-:W-:-:S04]  /*9050*/  IADD3 R7, P0, PT, R11, UR8, RZ ;  /* 0x000000080b077c10 */ /* 0x001fc8000ff1e0ff */
[----:B------:R-:W-:Y:S02]  /*9060*/  IADD3.X R10, PT, PT, RZ, UR19, RZ, P0, !PT ;  /* 0x00000013ff0a7c10 */ /* 0x000fe400087fe4ff */
[----:B-1----:R-:W-:-:S04]  /*9070*/  LEA R6, P0, R7, UR26, 0x1 ;  /* 0x0000001a07067c11 */ /* 0x002fc8000f8008ff */
[----:B------:R-:W-:Y:S02]  /*9080*/  LEA.HI.X R7, R7, UR27, R10, 0x1, P0 ;  /* 0x0000001b07077c11 */ /* 0x000fe400080f0c0a */
[-C--:B--2---:R-:W-:Y:S02]  /*9090*/  ISETP.GE.AND P2, PT, R11, R8.reuse, PT ;  /* 0x000000080b00720c */ /* 0x084fe40003f46270 */
        /* <DEDUP_REMOVED lines=43> */
[----:B------:R-:W-:Y:S02]  /*9350*/  UIADD3 UR11, UP2, UPT, UR11, 0x800, URZ ;  /* 0x000008000b0b7890 */ /* 0x000fe4000ff5e0ff */
[----:B------:R-:W-:Y:S02]  /*9360*/  UIADD3.X UR14, UPT, UPT, URZ, UR14, URZ, UP1, !UPT ;  /* 0x0000000eff0e7290 */ /* 0x000fe40008ffe4ff */
[----:B------:R-:W-:Y:S01]  /*9370*/  UIADD3.X UR13, UPT, UPT, URZ, UR13, URZ, UP2, !UPT ;  /* 0x0000000dff0d7290 */ /* 0x000fe200097fe4ff */
[----:B------:R-:W-:Y:S11]  /*9380*/  BRA.U !UP0, `(.L_x_777) ;  /* 0xffffff7108b87547 */ /* 0x000ff6000b83ffff */
[----:B------:R-:W-:Y:S05]  /*9390*/  EXIT ;  /* 0x000000000000794d */ /* 0x000fea0003800000 */
.L_x_778:
        /* <DEDUP_REMOVED lines=14> */
.L_x_5016:


//--------------------- .text._Z25selective_scan_fwd_kernelI32Selective_Scan_fwd_kernel_traitsILi64ELi16ELi1ELb0ELb0ELb1ELb1EN3c104HalfENS1_7complexIfEEEEv13SSMParamsBase --------------------------
	.section	.text._Z25selective_scan_fwd_kernelI32Selective_Scan_fwd_kernel_traitsILi64ELi16ELi1ELb0ELb0ELb1ELb1EN3c104HalfENS1_7complexIfEEEEv13SSMParamsBase,"ax",@progbits
	.align	128
        .global         _Z25selective_scan_fwd_kernelI32Selective_Scan_fwd_kernel_traitsILi64ELi16ELi1ELb0ELb0ELb1ELb1EN3c104HalfENS1_7complexIfEEEEv13SSMParamsBase
        .type           _Z25selective_scan_fwd_kernelI32Selective_Scan_fwd_kernel_traitsILi64ELi16ELi1ELb0ELb0ELb1ELb1EN3c104HalfENS1_7complexIfEEEEv13SSMParamsBase,@function
        .size           _Z25selective_scan_fwd_kernelI32Selective_Scan_fwd_kernel_traitsILi64ELi16ELi1ELb0ELb0ELb1ELb1EN3c104HalfENS1_7complexIfEEEEv13SSMParamsBase,(.L_x_5017 - _Z25selective_scan_fwd_kernelI32Selective_Scan_fwd_kernel_traitsILi64ELi16ELi1ELb0ELb0ELb1ELb1EN3c104HalfENS1_7complexIfEEEEv13SSMParamsBase)
        .other          _Z25selective_scan_fwd_kernelI32Selective_Scan_fwd_kernel_traitsILi64ELi16ELi1ELb0ELb0ELb1ELb1EN3c104HalfENS1_7complexIfEEEEv13SSMParamsBase,@"STO_CUDA_ENTRY STV_DEFAULT"
_Z25selective_scan_fwd_kernelI32Selective_Scan_fwd_kernel_traitsILi64ELi16ELi1ELb0ELb0ELb1ELb1EN3c104HalfENS1_7complexIfEEEEv13SSMParamsBase:
.text._Z25selective_scan_fwd_kernelI32Selective_Scan_fwd_kernel_traitsILi64ELi16ELi1ELb0ELb0ELb1ELb1EN3c104HalfENS1_7complexIfEEEEv13SSMParamsBase:
        /* <DEDUP_REMOVED lines=89> */
[----:B-1----:R-:W-:Y:S01]  /*0590*/  UIMAD UR20, UR25, UR18, UR20 ;  /* 0x00000012191472a4 */ /* 0x002fe2000f8e0214 */
[----:B------:R-:W-:Y:S01]  /*05a0*/  UMOV UR4, URZ ;  /* 0x000000ff00047c82 */ /* 0x000fe20008000000 */
[----:B------:R-:W-:Y:S01]  /*05b0*/  @P0 R2UR UR4, R2 ;  /* 0x00000000020402ca */ /* 0x000fe200000e0000 */
[----:B------:R-:W-:Y:S01]  /*05c0*/  ULEA UR16, UP1, UR12, UR6, 0x1 ;  /* 0x000000060c107291 */ /* 0x000fe2000f8208ff */
[----:B------:R-:W-:Y:S01]  /*05d0*/  LOP3.LUT R20, R0, 0x1f, R5, 0xf8, !PT ;  /* 0x0000001f00147812 */ /* 0x000fe200078ef805 */
[----:B------:R-:W-:Y:S02]  /*05e0*/  UIMAD UR18, UR20, UR30, URZ ;  /* 0x0000001e141272a4 */ /* 0x000fe4000f8e02ff */
[----:B------:R-:W-:Y:S02]  /*05f0*/  ULEA.HI.X UR10, UR12, UR7, UR13, 0x1, UP1 ;  /* 0x000000070c0a7291 */ /* 0x000fe400088f0c0d */
[----:B--2---:R-:W-:Y:S01]  /*0600*/  UIMAD UR18, UR18, UR24, URZ ;  /* 0x00000018121272a4 */ /* 0x004fe2000f8e02ff */
[----:B------:R-:W-:Y:S01]  /*0610*/  UMOV UR6, URZ ;  /* 0x000000ff00067c82 */ /* 0x000fe20008000000 */
[----:B------:R-:W-:-:S10]  /*0620*/  UMOV UR20, UR9 ;  /* 0x0000000900147c82 */ /* 0x000fd40008000000 */
.L_x_818:
        /* <DEDUP_REMOVED lines=393> */
.L_x_780:
[----:B------:R-:W-:Y:S05]  /*1ec0*/  BSYNC.RECONVERGENT B0 ;  /* 0x0000000000007941 */ /* 0x000fea0003800200 */
.L_x_779:
        /* <DEDUP_REMOVED lines=35> */
.L_x_782:
[----:B------:R-:W-:Y:S05]  /*2100*/  BSYNC.RECONVERGENT B0 ;  /* 0x0000000000007941 */ /* 0x000fea0003800200 */
.L_x_781:
        /* <DEDUP_REMOVED lines=37> */
.L_x_784:
[----:B------:R-:W-:Y:S05]  /*2360*/  BSYNC.RECONVERGENT B0 ;  /* 0x0000000000007941 */ /* 0x000fea0003800200 */
.L_x_783:
        /* <DEDUP_REMOVED lines=35> */
.L_x_786:
[----:B------:R-:W-:Y:S05]  /*25a0*/  BSYNC.RECONVERGENT B0 ;  /* 0x0000000000007941 */ /* 0x000fea0003800200 */
.L_x_785:
[----:B------:R-:W-:Y:S01]  /*25b0*/  PRMT R51, RZ, 0x7610, R51 ;  /* 0x00007610ff337816 */ /* 0x000fe20000000033 */
[----:B------:R-:W-:Y:S01]  /*25c0*/  HADD2.F32 R50, -RZ, R49.H0_H0 ;  /* 0x20000031ff327230 */ /* 0x000fe20000004100 */
[----:B------:R-:W-:Y:S01]  /*25d0*/  ISETP.EQ.OR P6, PT, RZ, UR7, P2 ;  /* 0x00000007ff007c0c */ /* 0x000fe200097c2670 */
[----:B------:R-:W-:Y:S01]  /*25e0*/  BSSY.RECONVERGENT B0, `(.L_x_787) ;  /* 0x0000026000007945 */ /* 0x000fe20003800200 */
[----:B------:R-:W-:Y:S01]  /*25f0*/  HADD2.F32 R49, -RZ, R28.H0_H0 ;  /* 0x2000001cff317230 */ /* 0x000fe20000004100 */
[----:B------:R0:W-:Y:S01]  /*2600*/  STL.S16 [R1+0x4c], R51 ;  /* 0x00004c3301007387 */ /* 0x0001e20000100600 */
[----:B------:R-:W-:Y:S01]  /*2610*/  FSETP.GTU.FTZ.AND P5, PT, R27, 20, PT ;  /* 0x41a000001b00780b */ /* 0x000fe20003fbc000 */
[----:B------:R-:W-:Y:S01]  /*2620*/  FADD.FTZ R28, R50, UR5 ;  /* 0x00000005321c7e21 */ /* 0x000fe20008010000 */
[----:B------:R-:W-:Y:S02]  /*2630*/  ISETP.EQ.OR P2, PT, RZ, UR7, P3 ;  /* 0x00000007ff007c0c */ /* 0x000fe40009f42670 */
[----:B------:R-:W-:-:S05]  /*2640*/  LOP3.LUT R62, R5, 0x1f, RZ, 0xc0, !PT ;  /* 0x0000001f053e7812 */ /* 0x000fca00078ec0ff */
        /* <DEDUP_REMOVED lines=31> */
.L_x_788:
[----:B------:R-:W-:Y:S05]  /*2840*/  BSYNC.RECONVERGENT B0 ;  /* 0x0000000000007941 */ /* 0x000fea0003800200 */
.L_x_787:
        /* <DEDUP_REMOVED lines=39> */
.L_x_790:
[----:B------:R-:W-:Y:S05]  /*2ac0*/  BSYNC.RECONVERGENT B0 ;  /* 0x0000000000007941 */ /* 0x000fea0003800200 */
.L_x_789:
        /* <DEDUP_REMOVED lines=41> */
.L_x_792:
[----:B------:R-:W-:Y:S05]  /*2d60*/  BSYNC.RECONVERGENT B0 ;  /* 0x0000000000007941 */ /* 0x000fea0003800200 */
.L_x_791:
        /* <DEDUP_REMOVED lines=39> */
.L_x_794:
[----:B------:R-:W-:Y:S05]  /*2fe0*/  BSYNC.RECONVERGENT B0 ;  /* 0x0000000000007941 */ /* 0x000fea0003800200 */
.L_x_793:
        /* <DEDUP_REMOVED lines=41> */
.L_x_796:
[----:B------:R-:W-:Y:S05]  /*3280*/  BSYNC.RECONVERGENT B0 ;  /* 0x0000000000007941 */ /* 0x000fea0003800200 */
.L_x_795:
        /* <DEDUP_REMOVED lines=39> */
.L_x_798:
[----:B------:R-:W-:Y:S05]  /*3500*/  BSYNC.RECONVERGENT B0 ;  /* 0x0000000000007941 */ /* 0x000fea0003800200 */
.L_x_797:
        /* <DEDUP_REMOVED lines=45> */
.L_x_800:
[----:B------:R-:W-:Y:S05]  /*37e0*/  BSYNC.RECONVERGENT B0 ;  /* 0x0000000000007941 */ /* 0x000fea0003800200 */
.L_x_799:
        /* <DEDUP_REMOVED lines=32> */
.L_x_802:
[----:B------:R-:W-:Y:S05]  /*39f0*/  BSYNC.RECONVERGENT B0 ;  /* 0x0000000000007941 */ /* 0x000fea0003800200 */
.L_x_801:
        /* <DEDUP_REMOVED lines=32> */
.L_x_804:
[----:B------:R-:W-:Y:S05]  /*3c00*/  BSYNC.RECONVERGENT B0 ;  /* 0x0000000000007941 */ /* 0x000fea0003800200 */
.L_x_803:
        /* <DEDUP_REMOVED lines=32> */
.L_x_806:
[----:B------:R-:W-:Y:S05]  /*3e10*/  BSYNC.RECONVERGENT B0 ;  /* 0x0000000000007941 */ /* 0x000fea0003800200 */
.L_x_805:
        /* <DEDUP_REMOVED lines=32> */
.L_x_808:
[----:B------:R-:W-:Y:S05]  /*4020*/  BSYNC.RECONVERGENT B0 ;  /* 0x0000000000007941 */ /* 0x000fea0003800200 */
.L_x_807:
        /* <DEDUP_REMOVED lines=32> */
.L_x_810:
[----:B------:R-:W-:Y:S05]  /*4230*/  BSYNC.RECONVERGENT B0 ;  /* 0x0000000000007941 */ /* 0x000fea0003800200 */
.L_x_809:
        /* <DEDUP_REMOVED lines=47> */
.L_x_817:
        /* <DEDUP_REMOVED lines=269> */
[----:B------:R-:W-:Y:S01]  /*5600*/  FMUL.FTZ R105, R112, R27 ;  /* 0x0000001b70697220 */ /* 0x000fe20000410000 */
[----:B------:R-:W-:Y:S01]  /*5610*/  FSEL R100, R100, RZ, !P4 ;  /* 0x000000ff64647208 */ /* 0x000fe20006000000 */
[----:B------:R-:W-:Y:S01]  /*5620*/  FMUL.RZ R114, R104, 0.15915493667125701904 ;  /* 0x3e22f98368727820 */ /* 0x000fe2000040c000 */
[----:B------:R-:W-:-:S03]  /*5630*/  FSEL R101, R102, 1, !P4 ;  /* 0x3f80000066657808 */ /* 0x000fc60006000000 */
[----:B------:R1:W4:Y:S01]  /*5640*/  MUFU.COS R122, R107 ;  /* 0x0000006b007a7308 */ /* 0x0003220000000000 */
[----:B------:R-:W-:Y:S01]  /*5650*/  ISETP.GE.U32.AND P4, PT, R103, UR13, PT ;  /* 0x0000000d67007c0c */ /* 0x000fe2000bf86070 */
[C---:B0-----:R-:W-:Y:S01]  /*5660*/  FMUL.FTZ R44, R45.reuse, R44 ;  /* 0x0000002c2d2c7220 */ /* 0x041fe20000410000 */
[----:B------:R-:W-:Y:S01]  /*5670*/  IADD3 R104, PT, PT, R6, 0xb, RZ ;  /* 0x0000000b06687810 */ /* 0x000fe20007ffe0ff */
[----:B------:R-:W-:Y:S01]  /*5680*/  FMUL.FTZ R103, R45, R42 ;  /* 0x0000002a2d677220 */ /* 0x000fe20000410000 */
[----:B-1----:R-:W-:Y:S02]  /*5690*/  LOP3.LUT R107, R5, 0x3e0, RZ, 0xc0, !PT ;  /* 0x000003e0056b7812 */ /* 0x002fe400078ec0ff */
[----:B------:R-:W-:Y:S02]  /*56a0*/  FSEL R96, R68, RZ, !P2 ;  /* 0x000000ff44607208 */ /* 0x000fe40005000000 */
[----:B------:R-:W-:Y:S02]  /*56b0*/  IADD3 R42, PT, PT, R107, R7, RZ ;  /* 0x000000076b2a7210 */ /* 0x000fe40007ffe0ff */
[----:B------:R-:W-:Y:S01]  /*56c0*/  FSEL R97, R97, RZ, !P2 ;  /* 0x000000ff61617208 */ /* 0x000fe20005000000 */
[----:B------:R-:W4:Y:S01]  /*56d0*/  MUFU.EX2 R105, R105 ;  /* 0x0000006900697308 */ /* 0x000f220000000800 */
[----:B------:R-:W-:-:S02]  /*56e0*/  ISETP.GE.U32.AND P2, PT, R104, UR13, PT ;  /* 0x0000000d68007c0c */ /* 0x000fc4000bf46070 */
[----:B------:R-:W-:Y:S01]  /*56f0*/  FSEL R104, R44, 1, !P6 ;  /* 0x3f8000002c687808 */ /* 0x000fe20007000000 */
[----:B------:R-:W-:Y:S01]  /*5700*/  IMAD R44, R107, 0x1f, R42 ;  /* 0x0000001f6b2c7824 */ /* 0x000fe200078e022a */
[----:B------:R-:W-:Y:S01]  /*5710*/  ULEA UR21, UR12, UR21, 0x18 ;  /* 0x000000150c157291 */ /* 0x000fe2000f8ec0ff */
[----:B------:R-:W-:-:S03]  /*5720*/  FMUL.FTZ R145, R41, R30 ;  /* 0x0000001e29917220 */ /* 0x000fc60000410000 */
[----:B------:R-:W-:Y:S01]  /*5730*/  LEA.HI.SX32 R124, R44, R44, 0x1b ;  /* 0x0000002c2c7c7211 */ /* 0x000fe200078fdaff */
[----:B------:R-:W0:Y:S01]  /*5740*/  MUFU.SIN R125, R114 ;  /* 0x00000072007d7308 */ /* 0x000e220000000400 */
[----:B------:R-:W-:Y:S02]  /*5750*/  FMUL.FTZ R143, R112, R28 ;  /* 0x0000001c708f7220 */ /* 0x000fe40000410000 */
[----:B------:R-:W-:Y:S01]  /*5760*/  LEA R124, R124, UR21, 0x1 ;  /* 0x000000157c7c7c11 */ /* 0x000fe2000f8e08ff */
[----:B------:R-:W-:-:S04]  /*5770*/  FMUL.RZ R145, R145, 0.15915493667125701904 ;  /* 0x3e22f98391917820 */ /* 0x000fc8000040c000 */
[----:B------:R1:W5:Y:S01]  /*5780*/  MUFU.COS R144, R114 ;  /* 0x0000007200907308 */ /* 0x0003620000000000 */
[----:B------:R-:W-:Y:S01]  /*5790*/  FSEL R102, R70, RZ, !P6 ;  /* 0x000000ff46667208 */ /* 0x000fe20007000000 */
[----:B----4-:R-:W-:Y:S01]  /*57a0*/  FMUL.FTZ R107, R105, R122 ;  /* 0x0000007a696b7220 */ /* 0x010fe20000410000 */
[----:B------:R-:W-:Y:S01]  /*57b0*/  FSEL R103, R103, RZ, !P6 ;  /* 0x000000ff67677208 */ /* 0x000fe20007000000 */
[----:B------:R4:W-:Y:S01]  /*57c0*/  STS.U16 [R124], R118 ;  /* 0x000000767c007388 */ /* 0x0009e20000000400 */
[----:B-1----:R-:W-:-:S03]  /*57d0*/  IADD3 R114, PT, PT, R6, 0xd, RZ ;  /* 0x0000000d06727810 */ /* 0x002fc60007ffe0ff */
[----:B------:R-:W-:Y:S01]  /*57e0*/  MUFU.SIN R119, R115 ;  /* 0x0000007300777308 */ /* 0x000fe20000000400 */
[----:B------:R-:W-:Y:S02]  /*57f0*/  IADD3 R122, PT, PT, R44, 0x20, RZ ;  /* 0x000000202c7a7810 */ /* 0x000fe40007ffe0ff */
[----:B------:R-:W-:Y:S02]  /*5800*/  ISETP.GE.U32.AND P6, PT, R114, UR13, PT ;  /* 0x0000000d72007c0c */ /* 0x000fe4000bfc6070 */
[----:B----4-:R-:W-:-:S03]  /*5810*/  IADD3 R124, PT, PT, R44, 0x40, RZ ;  /* 0x000000402c7c7810 */ /* 0x010fc60007ffe0ff */
[----:B------:R-:W1:Y:S01]  /*5820*/  MUFU.COS R45, R115 ;  /* 0x00000073002d7308 */ /* 0x000e620000000000 */
[----:B------:R-:W-:Y:S01]  /*5830*/  IADD3 R146, PT, PT, R44, 0x80, RZ ;  /* 0x000000802c927810 */ /* 0x000fe20007ffe0ff */
[----:B------:R-:W-:Y:S01]  /*5840*/  FMUL.FTZ R106, R105, R106 ;  /* 0x0000006a696a7220 */ /* 0x000fe20000410000 */
[----:B------:R-:W-:Y:S02]  /*5850*/  LEA.HI.SX32 R122, R122, R44, 0x1b ;  /* 0x0000002c7a7a7211 */ /* 0x000fe400078fdaff */
[----:B------:R-:W-:-:S03]  /*5860*/  IADD3 R147, PT, PT, R44, 0xa0, RZ ;  /* 0x000000a02c937810 */ /* 0x000fc60007ffe0ff */
[----:B------:R-:W-:Y:S01]  /*5870*/  MUFU.SIN R114, R145 ;  /* 0x0000009100727308 */ /* 0x000fe20000000400 */
[----:B------:R-:W-:-:S07]  /*5880*/  LEA.HI.SX32 R124, R124, R44, 0x1b ;  /* 0x0000002c7c7c7211 */ /* 0x000fce00078fdaff */
        /* <DEDUP_REMOVED lines=101> */
[C---:B------:R-:W-:Y:S01]  /*5ee0*/  FMUL.FTZ R41, R88.reuse, R116 ;  /* 0x0000007458297220 */ /* 0x040fe20000410000 */
[----:B------:R-:W-:Y:S01]  /*5ef0*/  FMUL.FTZ R122, R88, R113 ;  /* 0x00000071587a7220 */ /* 0x000fe20000410000 */
[C---:B------:R-:W-:Y:S01]  /*5f00*/  FMUL.FTZ R118, R97.reuse, R112 ;  /* 0x0000007061767220 */ /* 0x040fe20000410000 */
[----:B------:R-:W-:Y:S01]  /*5f10*/  FMUL.FTZ R119, R97, R143 ;  /* 0x0000008f61777220 */ /* 0x000fe20000410000 */
[C---:B------:R-:W-:Y:S01]  /*5f20*/  FFMA.FTZ R113, R89.reuse, R113, -R41 ;  /* 0x0000007159717223 */ /* 0x040fe20000010829 */
[----:B------:R-:W-:Y:S01]  /*5f30*/  FFMA.FTZ R41, R89, R116, R122 ;  /* 0x0000007459297223 */ /* 0x000fe2000001007a */
[C---:B------:R-:W-:Y:S01]  /*5f40*/  FFMA.FTZ R143, R98.reuse, R143, -R118 ;  /* 0x0000008f628f7223 */ /* 0x040fe20000010876 */
[----:B------:R-:W-:Y:S01]  /*5f50*/  FFMA.FTZ R116, R98, R112, R119 ;  /* 0x0000007062747223 */ /* 0x000fe20000010077 */
[C---:B------:R-:W-:Y:S01]  /*5f60*/  FMUL.FTZ R119, R91.reuse, R113 ;  /* 0x000000715b777220 */ /* 0x040fe20000410000 */
[-C--:B------:R-:W-:Y:S01]  /*5f70*/  FMUL.FTZ R122, R91, R41.reuse ;  /* 0x000000295b7a7220 */ /* 0x080fe20000410000 */
[----:B------:R-:W-:Y:S01]  /*5f80*/  FADD.FTZ R112, R96, R143 ;  /* 0x0000008f60707221 */ /* 0x000fe20000010000 */
[----:B------:R-:W-:Y:S01]  /*5f90*/  FADD.FTZ R116, RZ, R116 ;  /* 0x00000074ff747221 */ /* 0x000fe20000010000 */
[C---:B------:R-:W-:Y:S01]  /*5fa0*/  FFMA.FTZ R118, R92.reuse, R41, R119 ;  /* 0x000000295c767223 */ /* 0x040fe20000010077 */
[----:B------:R-:W-:Y:S01]  /*5fb0*/  FFMA.FTZ R122, R92, R113, -R122 ;  /* 0x000000715c7a7223 */ /* 0x000fe2000001087a */
[C---:B------:R-:W-:Y:S01]  /*5fc0*/  FMUL.FTZ R41, R100.reuse, R112 ;  /* 0x0000007064297220 */ /* 0x040fe20000410000 */
[----:B------:R-:W-:Y:S01]  /*5fd0*/  FMUL.FTZ R143, R100, R116 ;  /* 0x00000074648f7220 */ /* 0x000fe20000410000 */
        /* <DEDUP_REMOVED lines=8> */
[C---:B------:R-:W-:Y:S01]  /*6060*/  FMUL.FTZ R41, R97.reuse, R113 ;  /* 0x0000007161297220 */ /* 0x040fe20000410000 */
[----:B------:R-:W-:Y:S01]  /*6070*/  FMUL.FTZ R122, R97, R119 ;  /* 0x00000077617a7220 */ /* 0x000fe20000410000 */
[CC--:B------:R-:W-:Y:S01]  /*6080*/  FMUL.FTZ R116, R103.reuse, R112.reuse ;  /* 0x0000007067747220 */ /* 0x0c0fe20000410000 */
        /* <DEDUP_REMOVED lines=14> */
[C---:B------:R-:W-:Y:S01]  /*6170*/  FFMA.FTZ R41, R107.reuse, R112, R41 ;  /* 0x000000706b297223 */ /* 0x040fe20000010029 */
[----:B------:R-:W-:Y:S01]  /*6180*/  FFMA.FTZ R143, R107, R113, -R143 ;  /* 0x000000716b8f7223 */ /* 0x000fe2000001088f */
[-C--:B------:R-:W-:Y:S01]  /*6190*/  FMUL.FTZ R118, R103, R116.reuse ;  /* 0x0000007467767220 */ /* 0x080fe20000410000 */
[C---:B------:R-:W-:Y:S01]  /*61a0*/  FFMA.FTZ R119, R104.reuse, R116, -R119 ;  /* 0x0000007468777223 */ /* 0x040fe20000010877 */
[----:B------:R-:W-:Y:S01]  /*61b0*/  FADD.FTZ R41, RZ, R41 ;  /* 0x00000029ff297221 */ /* 0x000fe20000010000 */
[----:B------:R-:W-:Y:S01]  /*61c0*/  FADD.FTZ R112, R105, R143 ;  /* 0x0000008f69707221 */ /* 0x000fe20000010000 */
[----:B------:R-:W-:Y:S01]  /*61d0*/  FFMA.FTZ R118, R104, R122, R118 ;  /* 0x0000007a68767223 */ /* 0x000fe20000010076 */
[C---:B------:R-:W-:Y:S01]  /*61e0*/  FMUL.FTZ R122, R106.reuse, R119 ;  /* 0x000000776a7a7220 */ /* 0x040fe20000410000 */
[CC--:B------:R-:W-:Y:S01]  /*61f0*/  FMUL.FTZ R113, R109.reuse, R41.reuse ;  /* 0x000000296d717220 */ /* 0x0c0fe20000410000 */
[----:B------:R-:W-:Y:S01]  /*6200*/  FMUL.FTZ R116, R109, R112 ;  /* 0x000000706d747220 */ /* 0x000fe20000410000 */
[-C--:B------:R-:W-:Y:S01]  /*6210*/  FMUL.FTZ R143, R106, R118.reuse ;  /* 0x000000766a8f7220 */ /* 0x080fe20000410000 */
[----:B------:R-:W-:Y:S01]  /*6220*/  FFMA.FTZ R118, R107, R118, R122 ;  /* 0x000000766b767223 */ /* 0x000fe2000001007a */
[C---:B------:R-:W-:Y:S01]  /*6230*/  FFMA.FTZ R113, R110.reuse, R112, -R113 ;  /* 0x000000706e717223 */ /* 0x040fe20000010871 */
[----:B------:R-:W-:Y:S01]  /*6240*/  FFMA.FTZ R116, R110, R41, R116 ;  /* 0x000000296e747223 */ /* 0x000fe20000010074 */
[----:B------:R-:W-:Y:S01]  /*6250*/  FSEL R111, R111, RZ, !P2 ;  /* 0x000000ff6f6f7208 */ /* 0x000fe20005000000 */
[----:B------:R-:W-:Y:S01]  /*6260*/  FFMA.FTZ R143, R107, R119, -R143 ;  /* 0x000000776b8f7223 */ /* 0x000fe2000001088f */
[----:B------:R-:W-:Y:S01]  /*6270*/  FSEL R112, R45, 1, !P2 ;  /* 0x3f8000002d707808 */ /* 0x000fe20005000000 */
[----:B------:R-:W-:Y:S01]  /*6280*/  FADD.FTZ R45, R108, R113 ;  /* 0x000000716c2d7221 */ /* 0x000fe20000010000 */
[C---:B------:R-:W-:Y:S01]  /*6290*/  FMUL.FTZ R119, R109.reuse, R118 ;  /* 0x000000766d777220 */ /* 0x040fe20000410000 */
[----:B------:R-:W-:Y:S01]  /*62a0*/  FADD.FTZ R116, RZ, R116 ;  /* 0x00000074ff747221 */ /* 0x000fe20000010000 */
[----:B------:R-:W-:Y:S01]  /*62b0*/  FMUL.FTZ R41, R109, R143 ;  /* 0x0000008f6d297220 */ /* 0x000fe20000410000 */
[C---:B------:R-:W-:Y:S01]  /*62c0*/  FMUL.FTZ R113, R111.reuse, R45 ;  /* 0x0000002d6f717220 */ /* 0x040fe20000410000 */
[----:B------:R-:W-:Y:S01]  /*62d0*/  FFMA.FTZ R143, R110, R143, -R119 ;  /* 0x0000008f6e8f7223 */ /* 0x000fe20000010877 */
[----:B------:R-:W-:-:S02]  /*62e0*/  FMUL.FTZ R119, R111, R116 ;  /* 0x000000746f777220 */ /* 0x000fc40000410000 */
[C---:B------:R-:W-:Y:S01]  /*62f0*/  FFMA.FTZ R116, R112.reuse, R116, R113 ;  /* 0x0000007470747223 */ /* 0x040fe20000010071 */
[----:B------:R-:W-:Y:S01]  /*6300*/  FSEL R113, R73, RZ, !P2 ;  /* 0x000000ff49717208 */ /* 0x000fe20005000000 */
[----:B------:R-:W-:Y:S01]  /*6310*/  FFMA.FTZ R119, R112, R45, -R119 ;  /* 0x0000002d70777223 */ /* 0x000fe20000010877 */
[----:B------:R-:W-:Y:S01]  /*6320*/  FFMA.FTZ R41, R110, R118, R41 ;  /* 0x000000766e297223 */ /* 0x000fe20000010029 */
[----:B------:R-:W-:Y:S02]  /*6330*/  FSEL R114, R114, RZ, !P4 ;  /* 0x000000ff72727208 */ /* 0x000fe40006000000 */
        /* <DEDUP_REMOVED lines=152> */
[----:B------:R2:W-:Y:S04]  /*6cc0*/  STS.U16 [R137+0x480], R128 ;  /* 0x0004808089007388 */ /* 0x0005e80000000400 */
[----:B------:R-:W4:Y:S01]  /*6cd0*/  SHFL.UP PT, R135, R159, 0x8, RZ ;  /* 0x050000009f877989 */ /* 0x000f2200000e00ff */
[-C--:B------:R-:W-:Y:S02]  /*6ce0*/  LEA.HI.SX32 R138, R138, R44.reuse, 0x1b ;  /* 0x0000002c8a8a7211 */ /* 0x080fe400078fdaff */
[----:B--2---:R-:W-:Y:S01]  /*6cf0*/  IADD3 R128, PT, PT, R44, 0x280, RZ ;  /* 0x000002802c807810 */ /* 0x004fe20007ffe0ff */
[----:B------:R-:W2:Y:S03]  /*6d00*/  SHFL.UP PT, R134, R158, 0x8, RZ ;  /* 0x050000009e867989 */ /* 0x000ea600000e00ff */
[----:B------:R-:W-:-:S02]  /*6d10*/  LEA.HI.SX32 R128, R128, R44, 0x1b ;  /* 0x0000002c80807211 */ /* 0x000fc400078fdaff */
[----:B------:R-:W-:Y:S02]  /*6d20*/  LEA R138, R138, UR21, 0x1 ;  /* 0x000000158a8a7c11 */ /* 0x000fe4000f8e08ff */
[----:B------:R-:W-:Y:S02]  /*6d30*/  LEA R128, R128, UR21, 0x1 ;  /* 0x0000001580807c11 */ /* 0x000fe4000f8e08ff */
[----:B------:R-:W-:Y:S01]  /*6d40*/  ISETP.GE.AND P2, PT, R7, 0x8, PT ;  /* 0x000000080700780c */ /* 0x000fe20003f46270 */
[----:B------:R-:W-:Y:S01]  /*6d50*/  STS.U16 [R138+0x4c0], R131 ;  /* 0x0004c0838a007388 */ /* 0x000fe20000000400 */
[----:B------:R-:W-:-:S03]  /*6d60*/  IADD3 R130, PT, PT, R44, 0x2a0, RZ ;  /* 0x000002a02c827810 */ /* 0x000fc60007ffe0ff */
[----:B------:R0:W-:Y:S01]  /*6d70*/  STS.U16 [R128+0x500], R43 ;  /* 0x0005002b80007388 */ /* 0x0001e20000000400 */
[C---:B------:R-:W-:Y:S02]  /*6d80*/  IADD3 R137, PT, PT, R44.reuse, 0x2c0, RZ ;  /* 0x000002c02c897810 */ /* 0x040fe40007ffe0ff */
[C---:B------:R-:W-:Y:S02]  /*6d90*/  IADD3 R127, PT, PT, R44.reuse, 0x2e0, RZ ;  /* 0x000002e02c7f7810 */ /* 0x040fe40007ffe0ff */
[----:B------:R-:W-:Y:S01]  /*6da0*/  IADD3 R41, PT, PT, R44, 0x300, RZ ;  /* 0x000003002c297810 */ /* 0x000fe20007ffe0ff */
[-C--:B0-----:R-:W-:Y:S01]  /*6db0*/  FMUL.FTZ R43, R158, R133.reuse ;  /* 0x000000859e2b7220 */ /* 0x081fe20000410000 */
[C---:B------:R-:W-:Y:S01]  /*6dc0*/  IADD3 R45, PT, PT, R44.reuse, 0x320, RZ ;  /* 0x000003202c2d7810 */ /* 0x040fe20007ffe0ff */
[C---:B------:R-:W-:Y:S01]  /*6dd0*/  FMUL.FTZ R133, R159.reuse, R133 ;  /* 0x000000859f857220 */ /* 0x040fe20000410000 */
[C---:B------:R-:W-:Y:S01]  /*6de0*/  IADD3 R132, PT, PT, R44.reuse, 0x340, RZ ;  /* 0x000003402c847810 */ /* 0x040fe20007ffe0ff */
[----:B-1----:R-:W-:Y:S01]  /*6df0*/  FFMA.FTZ R43, R159, R136, R43 ;  /* 0x000000889f2b7223 */ /* 0x002fe2000001002b */
[----:B------:R-:W-:-:S02]  /*6e00*/  IADD3 R143, PT, PT, R44, 0x360, RZ ;  /* 0x000003602c8f7810 */ /* 0x000fc40007ffe0ff */
[C---:B------:R-:W-:Y:S02]  /*6e10*/  IADD3 R142, PT, PT, R44.reuse, 0x380, RZ ;  /* 0x000003802c8e7810 */ /* 0x040fe40007ffe0ff */
[C---:B------:R-:W-:Y:S02]  /*6e20*/  IADD3 R129, PT, PT, R44.reuse, 0x3a0, RZ ;  /* 0x000003a02c817810 */ /* 0x040fe40007ffe0ff */
[C---:B------:R-:W-:Y:S02]  /*6e30*/  IADD3 R131, PT, PT, R44.reuse, 0x3c0, RZ ;  /* 0x000003c02c837810 */ /* 0x040fe40007ffe0ff */
[----:B------:R-:W-:Y:S02]  /*6e40*/  IADD3 R138, PT, PT, R44, 0x3e0, RZ ;  /* 0x000003e02c8a7810 */ /* 0x000fe40007ffe0ff */
[----:B------:R-:W-:Y:S01]  /*6e50*/  LEA.HI.SX32 R130, R130, R44, 0x1b ;  /* 0x0000002c82827211 */ /* 0x000fe200078fdaff */
[----:B------:R-:W-:Y:S01]  /*6e60*/  FFMA.FTZ R133, R158, R136, -R133 ;  /* 0x000000889e857223 */ /* 0x000fe20000010885 */
[-C--:B------:R-:W-:Y:S01]  /*6e70*/  LEA.HI.SX32 R137, R137, R44.reuse, 0x1b ;  /* 0x0000002c89897211 */ /* 0x080fe200078fdaff */
[----:B------:R-:W-:Y:S01]  /*6e80*/  @P2 FADD.FTZ R162, R162, R43 ;  /* 0x0000002ba2a22221 */ /* 0x000fe20000010000 */
        /* <DEDUP_REMOVED lines=9> */
[-C--:B----4-:R-:W-:Y:S01]  /*6f20*/  FMUL.FTZ R44, R158, R135.reuse ;  /* 0x000000879e2c7220 */ /* 0x090fe20000410000 */
[----:B------:R-:W-:Y:S01]  /*6f30*/  LEA R130, R130, UR21, 0x1 ;  /* 0x0000001582827c11 */ /* 0x000fe2000f8e08ff */
[----:B------:R-:W-:Y:S01]  /*6f40*/  FMUL.FTZ R135, R159, R135 ;  /* 0x000000879f877220 */ /* 0x000fe20000410000 */
[----:B------:R-:W-:Y:S01]  /*6f50*/  @P2 FADD.FTZ R161, R161, R133 ;  /* 0x00000085a1a12221 */ /* 0x000fe20000010000 */
[-C--:B--2---:R-:W-:Y:S01]  /*6f60*/  @P2 FFMA.FTZ R159, R159, R134.reuse, R44 ;  /* 0x000000869f9f2223 */ /* 0x084fe2000001002c */
[----:B------:R-:W0:Y:S01]  /*6f70*/  SHFL.UP PT, R43, R162, 0x10, RZ ;  /* 0x06000000a22b7989 */ /* 0x000e2200000e00ff */
[----:B------:R-:W-:-:S03]  /*6f80*/  @P2 FFMA.FTZ R158, R158, R134, -R135 ;  /* 0x000000869e9e2223 */ /* 0x000fc60000010887 */
[----:B------:R1:W-:Y:S01]  /*6f90*/  STS.U16 [R130+0x540], R51 ;  /* 0x0005403382007388 */ /* 0x0003e20000000400 */
[----:B------:R-:W-:-:S03]  /*6fa0*/  LEA R133, R45, UR21, 0x1 ;  /* 0x000000152d857c11 */ /* 0x000fc6000f8e08ff */
[----:B------:R-:W2:Y:S01]  /*6fb0*/  SHFL.UP PT, R44, R159, 0x10, RZ ;  /* 0x060000009f2c7989 */ /* 0x000ea200000e00ff */
[----:B-1----:R-:W-:-:S03]  /*6fc0*/  LEA R51, R41, UR21, 0x1 ;  /* 0x0000001529337c11 */ /* 0x002fc6000f8e08ff */
[----:B------:R-:W1:Y:S04]  /*6fd0*/  SHFL.UP PT, R41, R161, 0x10, RZ ;  /* 0x06000000a1297989 */ /* 0x000e6800000e00ff */
[----:B------:R-:W4:Y:S01]  /*6fe0*/  SHFL.UP PT, R45, R158, 0x10, RZ ;  /* 0x060000009e2d7989 */ /* 0x000f2200000e00ff */
[----:B------:R-:W-:Y:S02]  /*6ff0*/  LEA R137, R137, UR21, 0x1 ;  /* 0x0000001589897c11 */ /* 0x000fe4000f8e08ff */
[----:B------:R-:W-:Y:S02]  /*7000*/  LEA R127, R127, UR21, 0x1 ;  /* 0x000000157f7f7c11 */ /* 0x000fe4000f8e08ff */
[----:B------:R-:W-:Y:S01]  /*7010*/  LEA R132, R132, UR21, 0x1 ;  /* 0x0000001584847c11 */ /* 0x000fe2000f8e08ff */
[----:B------:R5:W-:Y:S01]  /*7020*/  STS.U16 [R137+0x580], R49 ;  /* 0x0005803189007388 */ /* 0x000be20000000400 */
[----:B------:R-:W-:-:S03]  /*7030*/  ISETP.NE.AND P2, PT, R7, 0x1f, PT ;  /* 0x0000001f0700780c */ /* 0x000fc60003f45270 */
[----:B------:R2:W-:Y:S01]  /*7040*/  STS.U16 [R127+0x5c0], R40 ;  /* 0x0005c0287f007388 */ /* 0x0005e20000000400 */
[----:B------:R-:W-:-:S03]  /*7050*/  UIMAD.WIDE.U32 UR12, UR43, UR30, URZ ;  /* 0x0000001e2b0c72a5 */ /* 0x000fc6000f8e00ff */
[----:B------:R-:W-:Y:S01]  /*7060*/  STS.U16 [R51+0x600], R46 ;  /* 0x0006002e33007388 */ /* 0x000fe20000000400 */
[----:B0-----:R-:W-:-:S03]  /*7070*/  FMUL.FTZ R130, R158, R43 ;  /* 0x0000002b9e827220 */ /* 0x001fc60000410000 */
[----:B------:R-:W-:Y:S04]  /*7080*/  STS.U16 [R133+0x640], R48 ;  /* 0x0006403085007388 */ /* 0x000fe80000000400 */
[----:B------:R0:W-:Y:S01]  /*7090*/  STS.U16 [R132+0x680], R47 ;  /* 0x0006802f84007388 */ /* 0x0001e20000000400 */
[----:B------:R-:W-:Y:S01]  /*70a0*/  LEA R143, R143, UR21, 0x1 ;  /* 0x000000158f8f7c11 */ /* 0x000fe2000f8e08ff */
[----:B------:R-:W-:Y:S01]  /*70b0*/  UIMAD UR13, UR43, UR31, UR13 ;  /* 0x0000001f2b0d72a4 */ /* 0x000fe2000f8e020d */
[----:B-----5:R-:W-:Y:S01]  /*70c0*/  LEA R49, R142, UR21, 0x1 ;  /* 0x000000158e317c11 */ /* 0x020fe2000f8e08ff */
[CC--:B--2---:R-:W-:Y:S01]  /*70d0*/  FMUL.FTZ R40, R159.reuse, R44.reuse ;  /* 0x0000002c9f287220 */ /* 0x0c4fe20000410000 */
[----:B------:R-:W-:Y:S01]  /*70e0*/  VOTEU.ANY UP1, P0 ;  /* 0x0000000000ff7886 */ /* 0x000fe20000020100 */
[----:B0-----:R-:W-:Y:S01]  /*70f0*/  FMUL.FTZ R47, R159, R43 ;  /* 0x0000002b9f2f7220 */ /* 0x001fe20000410000 */
[----:B------:R-:W-:-:S03]  /*7100*/  FMUL.FTZ R48, R158, R44 ;  /* 0x0000002c9e307220 */ /* 0x000fc60000410000 */
[-C--:B-1----:R-:W-:Y:S01]  /*7110*/  FFMA.FTZ R46, R158, R41.reuse, -R47 ;  /* 0x000000299e2e7223 */ /* 0x082fe2000001082f */
[----:B------:R-:W-:Y:S01]  /*7120*/  FFMA.FTZ R47, R159, R41, R130 ;  /* 0x000000299f2f7223 */ /* 0x000fe20000010082 */
[----:B------:R-:W-:Y:S01]  /*7130*/  SHF.L.U32 R41, R42, 0x5, RZ ;  /* 0x000000052a297819 */ /* 0x000fe200000006ff */
[----:B------:R-:W-:Y:S01]  /*7140*/  UIMAD.WIDE.U32 UR12, UR7, UR32, UR12 ;  /* 0x00000020070c72a5 */ /* 0x000fe2000f8e000c */
[----:B------:R-:W-:Y:S01]  /*7150*/  STS.U16 [R143+0x6c0], R126 ;  /* 0x0006c07e8f007388 */ /* 0x000fe20000000400 */
[-C--:B----4-:R-:W-:Y:S01]  /*7160*/  FFMA.FTZ R44, R158, R45.reuse, -R40 ;  /* 0x0000002d9e2c7223 */ /* 0x090fe20000010828 */
[----:B------:R-:W-:Y:S01]  /*7170*/  LEA R128, R129, UR21, 0x1 ;  /* 0x0000001581807c11 */ /* 0x000fe2000f8e08ff */
[----:B------:R-:W-:Y:S01]  /*7180*/  FFMA.FTZ R45, R159, R45, R48 ;  /* 0x0000002d9f2d7223 */ /* 0x000fe20000010030 */
[----:B------:R0:W-:Y:S01]  /*7190*/  STS.U16 [R49+0x700], R50 ;  /* 0x0007003231007388 */ /* 0x0001e20000000400 */
[----:B------:R-:W-:Y:S02]  /*71a0*/  @UP1 ULEA UR25, UR7, UR21, 0x4 ;  /* 0x0000001507191291 */ /* 0x000fe4000f8e20ff */
[----:B------:R-:W-:Y:S01]  /*71b0*/  LEA R131, R131, UR21, 0x1 ;  /* 0x0000001583837c11 */ /* 0x000fe2000f8e08ff */
[----:B------:R-:W-:Y:S01]  /*71c0*/  UIMAD UR13, UR7, UR33, UR13 ;  /* 0x00000021070d72a4 */ /* 0x000fe2000f8e020d */
[----:B------:R-:W-:Y:S01]  /*71d0*/  @!P2 SHF.R.U32.HI R48, RZ, 0x1, R5 ;  /* 0x00000001ff30a819 */ /* 0x000fe20000011605 */
[----:B------:R-:W-:Y:S01]  /*71e0*/  ULEA UR40, UP0, UR12, UR34, 0x3 ;  /* 0x000000220c287291 */ /* 0x000fe2000f8018ff */
[----:B------:R-:W-:-:S02]  /*71f0*/  LEA R138, R138, UR21, 0x1 ;  /* 0x000000158a8a7c11 */ /* 0x000fc4000f8e08ff */
[----:B------:R-:W-:Y:S02]  /*7200*/  CS2R R42, SRZ ;  /* 0x00000000002a7805 */ /* 0x000fe4000001ff00 */
[----:B0-----:R-:W-:Y:S01]  /*7210*/  LEA.HI.SX32 R50, R41, R41, 0x1b ;  /* 0x0000002929327211 */ /* 0x001fe200078fdaff */
[----:B------:R-:W-:Y:S01]  /*7220*/  HFMA2 R41, -RZ, RZ, 0, 0 ;  /* 0x00000000ff297431 */ /* 0x000fe200000001ff */
[----:B------:R-:W-:Y:S01]  /*7230*/  MOV R40, 0x3f800000 ;  /* 0x3f80000000287802 */ /* 0x000fe20000000f00 */
[----:B------:R-:W-:Y:S01]  /*7240*/  STS.U16 [R128+0x740], R141 ;  /* 0x0007408d80007388 */ /* 0x000fe20000000400 */
        /* <DEDUP_REMOVED lines=130> */
.L_x_813:
        /* <DEDUP_REMOVED lines=16> */
.L_x_814:
[----:B------:R-:W-:Y:S05]  /*7b70*/  BSYNC.RECONVERGENT B0 ;  /* 0x0000000000007941 */ /* 0x000fea0003800200 */
.L_x_812:
        /* <DEDUP_REMOVED lines=118> */
.L_x_816:
[----:B------:R-:W-:Y:S05]  /*82e0*/  BSYNC.RECONVERGENT B0 ;  /* 0x0000000000007941 */ /* 0x000fea0003800200 */
.L_x_815:
        /* <DEDUP_REMOVED lines=116> */
.L_x_811:
[----:B------:R0:W2:Y:S01]  /*8a30*/  LDL.LU R78, [R1+0x4c] ;  /* 0x00004c00014e7983 */ /* 0x0000a20000300800 */
[----:B------:R-:W-:Y:S02]  /*8a40*/  F2FP.F16.F32.PACK_AB R7, R36, R35 ;  /* 0x000000232407723e */ /* 0x000fe400000000ff */
[----:B------:R-:W-:Y:S01]  /*8a50*/  F2FP.F16.F32.PACK_AB R18, R38, R37 ;  /* 0x000000252612723e */ /* 0x000fe200000000ff */
[----:B------:R-:W3:Y:S01]  /*8a60*/  LDL.LU R104, [R1+0x8] ;  /* 0x0000080001687983 */ /* 0x000ee20000300800 */
[----:B------:R-:W-:Y:S01]  /*8a70*/  USHF.L.U32 UR8, UR6, 0xa, URZ ;  /* 0x0000000a06087899 */ /* 0x000fe200080006ff */
[----:B------:R-:W-:Y:S01]  /*8a80*/  ISETP.NE.AND P0, PT, R5, RZ, PT ;  /* 0x000000ff0500720c */ /* 0x000fe20003f05270 */
[----:B------:R-:W1:Y:S01]  /*8a90*/  S2UR UR26, SR_CTAID.X ;  /* 0x00000000001a79c3 */ /* 0x000e620000002500 */
[----:B------:R-:W4:Y:S07]  /*8aa0*/  LDL.LU R103, [R1+0x4] ;  /* 0x0000040001677983 */ /* 0x000f2e0000300800 */
[----:B------:R-:W5:Y:S01]  /*8ab0*/  S2UR UR27, SR_CTAID.Y ;  /* 0x00000000001b79c3 */ /* 0x000f620000002600 */
[----:B------:R-:W2:Y:S01]  /*8ac0*/  LDL.LU R102, [R1] ;  /* 0x0000000001667983 */ /* 0x000ea20000300800 */
        /* <DEDUP_REMOVED lines=25> */
[----:B------:R-:W1:Y:S01]  /*8c60*/  LDCU.128 UR12, c[0x0][0x420] ;  /* 0x00008400ff0c77ac */ /* 0x000e620008000c00 */
[----:B------:R-:W-:Y:S02]  /*8c70*/  F2FP.F16.F32.PACK_AB R18, R54, R53 ;  /* 0x000000353612723e */ /* 0x000fe400000000ff */
[C---:B------:R-:W-:Y:S02]  /*8c80*/  PRMT R82, R7.reuse, 0x7610, R82 ;  /* 0x0000761007527816 */ /* 0x040fe40000000052 */
[----:B------:R-:W-:Y:S02]  /*8c90*/  PRMT R23, R7, 0x7632, R23 ;  /* 0x0000763207177816 */ /* 0x000fe40000000017 */
[----:B------:R-:W-:-:S02]  /*8ca0*/  F2FP.F16.F32.PACK_AB R7, R56, R55 ;  /* 0x000000373807723e */ /* 0x000fc400000000ff */
[----:B------:R-:W-:Y:S02]  /*8cb0*/  PRMT R24, R18, 0x7610, R24 ;  /* 0x0000761012187816 */ /* 0x000fe40000000018 */
[----:B------:R-:W-:Y:S02]  /*8cc0*/  LOP3.LUT R6, R6, 0x3e00, RZ, 0xc0, !PT ;  /* 0x00003e0006067812 */ /* 0x000fe400078ec0ff */
[----:B------:R-:W-:Y:S02]  /*8cd0*/  PRMT R46, RZ, 0x7610, R46 ;  /* 0x00007610ff2e7816 */ /* 0x000fe4000000002e */
[----:B------:R-:W-:Y:S01]  /*8ce0*/  PRMT R48, RZ, 0x7610, R48 ;  /* 0x00007610ff307816 */ /* 0x000fe20000000030 */
[----:B-1----:R-:W-:-:S04]  /*8cf0*/  UIMAD.WIDE.U32 UR24, UR26, UR12, UR8 ;  /* 0x0000000c1a1872a5 */ /* 0x002fc8000f8e0008 */
[----:B------:R-:W-:-:S04]  /*8d00*/  UIMAD UR25, UR26, UR13, UR25 ;  /* 0x0000000d1a1972a4 */ /* 0x000fc8000f8e0219 */
[----:B-----5:R-:W-:-:S04]  /*8d10*/  UIMAD.WIDE.U32 UR24, UR27, UR14, UR24 ;  /* 0x0000000e1b1872a5 */ /* 0x020fc8000f8e0018 */
[----:B------:R-:W-:Y:S01]  /*8d20*/  UIMAD UR25, UR27, UR15, UR25 ;  /* 0x0000000f1b1972a4 */ /* 0x000fe2000f8e0219 */
[----:B------:R-:W1:Y:S01]  /*8d30*/  LDCU.128 UR12, c[0x0][0x410] ;  /* 0x00008200ff0c77ac */ /* 0x000e620008000c00 */
[----:B------:R-:W-:Y:S02]  /*8d40*/  PRMT R50, RZ, 0x7610, R50 ;  /* 0x00007610ff327816 */ /* 0x000fe40000000032 */
[----:B------:R-:W-:Y:S02]  /*8d50*/  PRMT R62, RZ, 0x7610, R62 ;  /* 0x00007610ff3e7816 */ /* 0x000fe4000000003e */
[----:B------:R-:W-:Y:S01]  /*8d60*/  PRMT R64, RZ, 0x7610, R64 ;  /* 0x00007610ff407816 */ /* 0x000fe20000000040 */
[----:B---3--:R3:W-:Y:S04]  /*8d70*/  STS.U16 [R104], R19 ;  /* 0x0000001368007388 */ /* 0x0087e80000000400 */
[----:B----4-:R4:W-:Y:S01]  /*8d80*/  STS.U16 [R103+0x2], R20 ;  /* 0x0000021467007388 */ /* 0x0109e20000000400 */
[----:B---3--:R-:W-:-:S02]  /*8d90*/  PRMT R19, R18, 0x7632, R19 ;  /* 0x0000763212137816 */ /* 0x008fc40000000013 */
[----:B------:R-:W-:Y:S01]  /*8da0*/  F2FP.F16.F32.PACK_AB R18, R58, R57 ;  /* 0x000000393a12723e */ /* 0x000fe200000000ff */
[----:B--2---:R2:W-:Y:S01]  /*8db0*/  STS.U16 [R102+0x4], R21 ;  /* 0x0000041566007388 */ /* 0x0045e20000000400 */
[C---:B----4-:R-:W-:Y:S02]  /*8dc0*/  PRMT R20, R7.reuse, 0x7610, R20 ;  /* 0x0000761007147816 */ /* 0x050fe40000000014 */
[----:B------:R-:W-:Y:S01]  /*8dd0*/  PRMT R25, R18, 0x7632, R25 ;  /* 0x0000763212197816 */ /* 0x000fe20000000019 */
[----:B------:R3:W-:Y:S04]  /*8de0*/  STS.U16 [R165+0x6], R22 ;  /* 0x00000616a5007388 */ /* 0x0007e80000000400 */
[----:B------:R-:W-:Y:S01]  /*8df0*/  STS.U16 [R164+0x8], R82 ;  /* 0x00000852a4007388 */ /* 0x000fe20000000400 */
[----:B--2---:R-:W-:-:S02]  /*8e00*/  PRMT R21, R7, 0x7632, R21 ;  /* 0x0000763207157816 */ /* 0x004fc40000000015 */
[----:B------:R-:W-:Y:S01]  /*8e10*/  F2FP.F16.F32.PACK_AB R7, R60, R59 ;  /* 0x0000003b3c07723e */ /* 0x000fe200000000ff */
[----:B------:R2:W-:Y:S01]  /*8e20*/  STS.U16 [R163+0xa], R23 ;  /* 0x00000a17a3007388 */ /* 0x0005e20000000400 */
[----:B---3--:R-:W-:Y:S02]  /*8e30*/  PRMT R22, R18, 0x7610, R22 ;  /* 0x0000761012167816 */ /* 0x008fe40000000016 */
[----:B------:R-:W-:Y:S01]  /*8e40*/  F2FP.F16.F32.PACK_AB R18, R34, R61 ;  /* 0x0000003d2212723e */ /* 0x000fe200000000ff */
[----:B------:R3:W-:Y:S04]  /*8e50*/  STS.U16 [R8+0xc], R24 ;  /* 0x00000c1808007388 */ /* 0x0007e80000000400 */
        /* <DEDUP_REMOVED lines=11> */
[----:B------:R2:W-:Y:S01]  /*8f10*/  STS.U16 [R17+0x1e], R20 ;  /* 0x00001e1411007388 */ /* 0x0005e20000000400 */
[----:B------:R-:W-:-:S03]  /*8f20*/  NOP ;  /* 0x0000000000007918 */ /* 0x000fc60000000000 */
[----:B------:R-:W-:Y:S01]  /*8f30*/  LDS.U16 R19, [R101] ;  /* 0x0000000065137984 */ /* 0x000fe20000000400 */
[----:B--2---:R-:W-:-:S03]  /*8f40*/  LOP3.LUT R20, R6, 0x1f, R5, 0xf8, !PT ;  /* 0x0000001f06147812 */ /* 0x004fc600078ef805 */
[----:B------:R-:W-:Y:S01]  /*8f50*/  LDS.U16 R33, [R100+0x40] ;  /* 0x0000400064217984 */ /* 0x000fe20000000400 */
[----:B------:R-:W-:-:S03]  /*8f60*/  IADD3 R7, P1, PT, R20, UR24, RZ ;  /* 0x0000001814077c10 */ /* 0x000fc6000ff3e0ff */
[----:B------:R-:W-:Y:S01]  /*8f70*/  LDS.U16 R41, [R99+0x80] ;  /* 0x0000800063297984 */ /* 0x000fe20000000400 */
[C---:B------:R-:W-:Y:S02]  /*8f80*/  LOP3.LUT R25, R20.reuse, 0x20, RZ, 0xfc, !PT ;  /* 0x0000002014197812 */ /* 0x040fe400078efcff */
[----:B------:R-:W-:Y:S01]  /*8f90*/  IADD3.X R26, PT, PT, RZ, UR25, RZ, P1, !PT ;  /* 0x00000019ff1a7c10 */ /* 0x000fe20008ffe4ff */
[----:B------:R-:W-:Y:S01]  /*8fa0*/  LDS.U16 R43, [R98+0xc0] ;  /* 0x0000c000622b7984 */ /* 0x000fe20000000400 */
[C---:B0-----:R-:W-:Y:S01]  /*8fb0*/  LEA R6, P5, R7.reuse, UR28, 0x1 ;  /* 0x0000001c07067c11 */ /* 0x041fe2000f8a08ff */
[----:B-1----:R-:W-:Y:S01]  /*8fc0*/  UIMAD.WIDE.U32 UR24, UR26, UR12, UR8 ;  /* 0x0000000c1a1872a5 */ /* 0x002fe2000f8e0008 */
[C---:B------:R-:W-:Y:S01]  /*8fd0*/  LOP3.LUT R21, R20.reuse, 0x40, RZ, 0xfc, !PT ;  /* 0x0000004014157812 */ /* 0x040fe200078efcff */
[----:B------:R-:W-:Y:S01]  /*8fe0*/  LDS.U16 R45, [R97+0x100] ;  /* 0x00010000612d7984 */ /* 0x000fe20000000400 */
[C---:B------:R-:W-:Y:S01]  /*8ff0*/  LOP3.LUT R22, R20.reuse, 0x60, RZ, 0xfc, !PT ;  /* 0x0000006014167812 */ /* 0x040fe200078efcff */
[----:B------:R-:W-:Y:S01]  /*9000*/  UIMAD UR13, UR26, UR13, UR25 ;  /* 0x0000000d1a0d72a4 */ /* 0x000fe2000f8e0219 */
[C---:B------:R-:W-:Y:S01]  /*9010*/  LOP3.LUT R23, R20.reuse, 0x80, RZ, 0xfc, !PT ;  /* 0x0000008014177812 */ /* 0x040fe200078efcff */
[----:B------:R-:W-:Y:S01]  /*9020*/  LDS.U16 R47, [R96+0x140] ;  /* 0x00014000602f7984 */ /* 0x000fe20000000400 */
[----:B------:R-:W-:Y:S01]  /*9030*/  LEA.HI.X R7, R7, UR29, R26, 0x1, P5 ;  /* 0x0000001d07077c11 */ /* 0x000fe2000a8f0c1a */
[----:B------:R-:W-:Y:S01]  /*9040*/  UMOV UR12, UR24 ;  /* 0x00000018000c7c82 */ /* 0x000fe20008000000 */
        /* <DEDUP_REMOVED lines=99> */
[----:B------:R-:W-:Y:S01]  /*9680*/  PRMT R51, RZ, 0x7610, R51 ;  /* 0x00007610ff337816 */ /* 0x000fe20000000033 */
[----:B------:R-:W5:Y:S01]  /*9690*/  @!P1 LDG.E.U16 R62, desc[UR22][R18.64+0x2c0] ;  /* 0x0002c016123e9981 */ /* 0x000f62000c1e1500 */
[----:B------:R-:W-:Y:S02]  /*96a0*/  PRMT R63, RZ, 0x7610, R63 ;  /* 0x00007610ff3f7816 */ /* 0x000fe4000000003f */
[----:B------:R-:W-:Y:S01]  /*96b0*/  PRMT R65, RZ, 0x7610, R65 ;  /* 0x00007610ff417816 */ /* 0x000fe20000000041 */
[----:B------:R-:W5:Y:S01]  /*96c0*/  @!P3 LDG.E.U16 R64, desc[UR22][R18.64+0x340] ;  /* 0x000340161240b981 */ /* 0x000f62000c1e1500 */
[----:B-1----:R-:W-:Y:S01]  /*96d0*/  UIMAD.WIDE.U32 UR8, UR26, UR12, UR8 ;  /* 0x0000000c1a0872a5 */ /* 0x002fe2000f8e0008 */
[----:B------:R-:W1:Y:S02]  /*96e0*/  LDCU UR7, c[0x0][0x394] ;  /* 0x00007280ff0777ac */ /* 0x000e640008000800 */
[----:B------:R-:W5:Y:S04]  /*96f0*/  @!P6 LDG.E.U16 R51, desc[UR22][R18.64+0x280] ;  /* 0x000280161233e981 */ /* 0x000f68000c1e1500 */
[----:B------:R-:W5:Y:S04]  /*9700*/  @!P2 LDG.E.U16 R63, desc[UR22][R18.64+0x300] ;  /* 0x00030016123fa981 */ /* 0x000f68000c1e1500 */
[----:B------:R-:W5:Y:S04]  /*9710*/  @!P4 LDG.E.U16 R65, desc[UR22][R18.64+0x380] ;  /* 0x000380161241c981 */ /* 0x000f68000c1e1500 */
[----:B------:R-:W5:Y:S01]  /*9720*/  @!P5 LDG.E.U16 R78, desc[UR22][R18.64+0x3c0] ;  /* 0x0003c016124ed981 */ /* 0x000f62000c1e1500 */
[----:B------:R-:W-:-:S04]  /*9730*/  UIMAD UR9, UR26, UR13, UR9 ;  /* 0x0000000d1a0972a4 */ /* 0x000fc8000f8e0209 */
[----:B------:R-:W-:Y:S01]  /*9740*/  UIMAD.WIDE.U32 UR8, UR27, UR14, UR8 ;  /* 0x0000000e1b0872a5 */ /* 0x000fe2000f8e0008 */
        /* <DEDUP_REMOVED lines=46> */
[----:B------:R-:W-:Y:S02]  /*9a30*/  HADD2.F32 R74, -RZ, R46.H0_H0 ;  /* 0x2000002eff4a7230 */ /* 0x000fe40000004100 */
[----:B------:R-:W-:Y:S01]  /*9a40*/  FMUL.FTZ R72, R71, -1.4426950216293334961 ;  /* 0xbfb8aa3b47487820 */ /* 0x000fe20000410000 */
[----:B-1----:R-:W-:Y:S01]  /*9a50*/  FMUL.FTZ R18, R73, -1.4426950216293334961 ;  /* 0xbfb8aa3b49127820 */ /* 0x002fe20000410000 */
[----:B------:R1:W-:Y:S01]  /*9a60*/  MUFU.EX2 R68, R19 ;  /* 0x0000001300447308 */ /* 0x0003e20000000800 */
[----:B------:R2:W-:Y:S01]  /*9a70*/  @!P5 STL [R1+0x4c], R78 ;  /* 0x00004c4e0100d387 */ /* 0x0005e20000100800 */
[----:B------:R-:W-:Y:S02]  /*9a80*/  HADD2.F32 R75, -RZ, R47.H0_H0 ;  /* 0x2000002fff4b7230 */ /* 0x000fe40000004100 */
[----:B------:R5:W-:Y:S01]  /*9a90*/  MUFU.EX2 R46, R18 ;  /* 0x00000012002e7308 */ /* 0x000be20000000800 */
[----:B------:R-:W-:Y:S02]  /*9aa0*/  HADD2.F32 R76, -RZ, R50.H0_H0 ;  /* 0x20000032ff4c7230 */ /* 0x000fe40000004100 */
[----:B------:R-:W-:Y:S01]  /*9ab0*/  FMUL.FTZ R45, R43, -1.4426950216293334961 ;  /* 0xbfb8aa3b2b2d7820 */ /* 0x000fe20000410000 */
[----:B------:R-:W-:Y:S01]  /*9ac0*/  FMUL.FTZ R47, R74, -1.4426950216293334961 ;  /* 0xbfb8aa3b4a2f7820 */ /* 0x000fe20000410000 */
[----:B-1----:R-:W-:Y:S01]  /*9ad0*/  HADD2.F32 R19, -RZ, R48.H0_H0 ;  /* 0x20000030ff137230 */ /* 0x002fe20000004100 */
[----:B------:R-:W1:Y:S01]  /*9ae0*/  MUFU.EX2 R70, R70 ;  /* 0x0000004600467308 */ /* 0x000e620000000800 */
[----:B--2---:R-:W-:-:S02]  /*9af0*/  HADD2.F32 R78, -RZ, R6.H0_H0 ;  /* 0x20000006ff4e7230 */ /* 0x004fc40000004100 */
[----:B-----5:R-:W-:Y:S02]  /*9b00*/  HADD2.F32 R18, -RZ, R51.H0_H0 ;  /* 0x20000033ff127230 */ /* 0x020fe40000004100 */
[----:B---3--:R-:W-:Y:S02]  /*9b10*/  HADD2.F32 R7, -RZ, R7.H0_H0 ;  /* 0x20000007ff077230 */ /* 0x008fe40000004100 */
        /* <DEDUP_REMOVED lines=9> */
[----:B------:R-:W0:Y:S01]  /*9bb0*/  MUFU.EX2 R45, R45 ;  /* 0x0000002d002d7308 */ /* 0x000e220000000800 */
[----:B------:R-:W-:Y:S01]  /*9bc0*/  FMUL.FTZ R50, R44, -1.4426950216293334961 ;  /* 0xbfb8aa3b2c327820 */ /* 0x000fe20000410000 */
[----:B------:R-:W-:Y:S01]  /*9bd0*/  FMUL.FTZ R51, R78, -1.4426950216293334961 ;  /* 0xbfb8aa3b4e337820 */ /* 0x000fe20000410000 */
[----:B------:R-:W-:Y:S01]  /*9be0*/  FMUL.FTZ R80, R6, -1.4426950216293334961 ;  /* 0xbfb8aa3b06507820 */ /* 0x000fe20000410000 */
        /* <DEDUP_REMOVED lines=32> */
[----:B-----5:R-:W-:-:S07]  /*9df0*/  FMUL.FTZ R46, R63, R64 ;  /* 0x000000403f2e7220 */ /* 0x020fce0000410000 */
[----:B------:R3:W5:Y:S01]  /*9e00*/  MUFU.RCP R86, R48 ;  /* 0x0000003000567308 */ /* 0x0007620000001000 */
[----:B--2---:R-:W-:-:S07]  /*9e10*/  FMUL.FTZ R65, R65, R66 ;  /* 0x0000004241417220 */ /* 0x004fce0000410000 */
[----:B------:R-:W2:Y:S08]  /*9e20*/  MUFU.RCP R88, R49 ;  /* 0x0000003100587308 */ /* 0x000eb00000001000 */
[----:B------:R-:W2:Y:S08]  /*9e30*/  MUFU.RCP R45, R62 ;  /* 0x0000003e002d7308 */ /* 0x000eb00000001000 */
[----:B------:R-:W2:Y:S08]  /*9e40*/  MUFU.RCP R64, R79 ;  /* 0x0000004f00407308 */ /* 0x000eb00000001000 */
[----:B------:R5:W2:Y:S08]  /*9e50*/  MUFU.RCP R81, R50 ;  /* 0x0000003200517308 */ /* 0x000ab00000001000 */
[----:B------:R-:W2:Y:S08]  /*9e60*/  MUFU.RCP R77, R77 ;  /* 0x0000004d004d7308 */ /* 0x000eb00000001000 */
[----:B------:R-:W2:Y:S01]  /*9e70*/  MUFU.RCP R49, R80 ;  /* 0x0000005000317308 */ /* 0x000ea20000001000 */
[----:B------:R-:W-:-:S07]  /*9e80*/  FMUL.FTZ R65, R65, R36 ;  /* 0x0000002441417220 */ /* 0x000fce0000410000 */
[----:B------:R-:W2:Y:S01]  /*9e90*/  MUFU.RCP R51, R51 ;  /* 0x0000003300337308 */ /* 0x000ea20000001000 */
        /* <DEDUP_REMOVED lines=9> */
[----:B------:R-:W-:Y:S01]  /*9f30*/  BAR.SYNC.DEFER_BLOCKING 0x0 ;  /* 0x0000000000007b1d */ /* 0x000fe20000010000 */
        /* <DEDUP_REMOVED lines=26> */
[----:B------:R-:W-:Y:S01]  /*a0e0*/  STS.U16 [R104], R46 ;  /* 0x0000002e68007388 */ /* 0x000fe20000000400 */
[----:B------:R-:W-:-:S02]  /*a0f0*/  PRMT R45, R43, 0x7632, R45 ;  /* 0x000076322b2d7816 */ /* 0x000fc4000000002d */
[----:B------:R-:W-:Y:S01]  /*a100*/  F2FP.F16.F32.PACK_AB R19, R19, R50 ;  /* 0x000000321313723e */ /* 0x000fe200000000ff */
[----:B------:R0:W-:Y:S01]  /*a110*/  STS.U16 [R103+0x2], R6 ;  /* 0x0000020667007388 */ /* 0x0001e20000000400 */
[----:B------:R-:W-:Y:S02]  /*a120*/  PRMT R38, R35, 0x7632, R38 ;  /* 0x0000763223267816 */ /* 0x000fe40000000026 */
[----:B------:R-:W-:Y:S01]  /*a130*/  F2FP.F16.F32.PACK_AB R37, R37, R44 ;  /* 0x0000002c2525723e */ /* 0x000fe200000000ff */
        /* <DEDUP_REMOVED lines=40> */
[----:B------:R-:W-:Y:S01]  /*a3c0*/  UIMAD UR15, UR27, UR15, UR9 ;  /* 0x0000000f1b0f72a4 */ /* 0x000fe2000f8e0209 */
[----:B0-----:R-:W-:-:S04]  /*a3d0*/  IADD3 R7, P0, PT, R20, UR8, RZ ;  /* 0x0000000814077c10 */ /* 0x001fc8000ff1e0ff */
[----:B------:R-:W-:Y:S02]  /*a3e0*/  LEA R6, P3, R7, UR24, 0x1 ;  /* 0x0000001807067c11 */ /* 0x000fe4000f8608ff */
[----:B------:R-:W-:-:S04]  /*a3f0*/  IADD3.X R10, PT, PT, RZ, UR15, RZ, P0, !PT ;  /* 0x0000000fff0a7c10 */ /* 0x000fc800087fe4ff */
        /* <DEDUP_REMOVED lines=43> */
.L_x_819:
        /* <DEDUP_REMOVED lines=13> */
.L_x_5017:


//--------------------- .text._Z25selective_scan_fwd_kernelI32Selective_Scan_fwd_kernel_traitsILi64ELi16ELi1ELb0ELb1ELb0ELb0EN3c104HalfENS1_7complexIfEEEEv13SSMParamsBase --------------------------
	.section	.text._Z25selective_scan_fwd_kernelI32Selective_Scan_fwd_kernel_traitsILi64ELi16ELi1ELb0ELb1ELb0ELb0EN3c104HalfENS1_7complexIfEEEEv13SSMParamsBase,"ax",@progbits
	.align	128
        .global         _Z25selective_scan_fwd_kernelI32Selective_Scan_fwd_kernel_traitsILi64ELi16ELi1ELb0ELb1ELb0ELb0EN3c104HalfENS1_7complexIfEEEEv13SSMParamsBase
        .type           _Z25selective_scan_fwd_kernelI32Selective_Scan_fwd_kernel_traitsILi64ELi16ELi1ELb0ELb1ELb0ELb0EN3c104HalfENS1_7complexIfEEEEv13SSMParamsBase,@function
        .size           _Z25selective_scan_fwd_kernelI32Selective_Scan_fwd_kernel_traitsILi64ELi16ELi1ELb0ELb1ELb0ELb0EN3c104HalfENS1_7complexIfEEEEv13SSMParamsBase,(.L_x_5018 - _Z25selective_scan_fwd_kernelI32Selective_Scan_fwd_kernel_traitsILi64ELi16ELi1ELb0ELb1ELb0ELb0EN3c104HalfENS1_7complexIfEEEEv13SSMParamsBase)
        .other          _Z25selective_scan_fwd_kernelI32Selective_Scan_fwd_kernel_traitsILi64ELi16ELi1ELb0ELb1ELb0ELb0EN3c104HalfENS1_7complexIfEEEEv13SSMParamsBase,@"STO_CUDA_ENTRY STV_DEFAULT"
_Z25selective_scan_fwd_kernelI32Selective_Scan_fwd_kernel_traitsILi64ELi16ELi1ELb0ELb1ELb0ELb0EN3c104HalfENS1_7complexIfEEEEv13SSMParamsBase:
.text._Z25selective_scan_fwd_kernelI32Selective_Scan_fwd_kernel_traitsILi64ELi16ELi1ELb0ELb1ELb0ELb0EN3c104HalfENS1_7complexIfEEEEv13SSMParamsBase:
[----:B------:R-:W0:Y:S01]  /*0000*/  LDC R1, c[0x0][0x37c] ;  /* 0x0000df00ff017b82 */ /* 0x000e220000000800 */
[----:B------:R-:W1:Y:S07]  /*0010*/  LDCU.64 UR6, c[0x0][0x470] ;  /* 0x00008e00ff0677ac */ /* 0x000e6e0008000a00 */
[----:B------:R-:W2:Y:S01]  /*0020*/  S2UR UR17, SR_CTAID.Y ;  /* 0x00000000001179c3 */ /* 0x000ea20000002600 */
[----:B0-----:R-:W-:Y:S01]  /*0030*/  IADD3 R1, PT, PT, R1, -0x30, RZ ;  /* 0xffffffd001017810 */ /* 0x001fe20007ffe0ff */
[----:B------:R-:W0:Y:S01]  /*0040*/  LDCU.64 UR24, c[0x0][0x358] ;  /* 0x00006b00ff1877ac */ /* 0x000e220008000a00 */
[----:B------:R-:W3:Y:S01]  /*0050*/  LDCU UR30, c[0x0][0x398] ;  /* 0x00007300ff1e77ac */ /* 0x000ee20008000800 */
[----:B------:R-:W4:Y:S04]  /*0060*/  LDCU.64 UR4, c[0x0][0x458] ;  /* 0x00008b00ff0477ac */ /* 0x000f280008000a00 */
[----:B------:R-:W0:Y:S01]  /*0070*/  S2UR UR20, SR_CTAID.X ;  /* 0x00000000001479c3 */ /* 0x000e220000002500 */
[----:B------:R-:W0:Y:S01]  /*0080*/  LDCU.128 UR8, c[0x0][0x400] ;  /* 0x00008000ff0877ac */ /* 0x000e220008000c00 */
[----:B-1----:R-:W-:Y:S01]  /*0090*/  UISETP.NE.U32.AND UP1, UPT, UR6, URZ, UPT ;  /* 0x000000ff0600728c */ /* 0x002fe2000bf25070 */
[----:B------:R-:W1:Y:S03]  /*00a0*/  LDCU UR21, c[0x0][0x394] ;  /* 0x00007280ff1577ac */ /* 0x000e660008000800 */
        /* <DEDUP_REMOVED lines=25> */
[----:B-1----:R-:W-:Y:S02]  /*0240*/  IABS R3, UR17 ;  /* 0x0000001100037c13 */ /* 0x002fe40008000000 */
[----:B0-----:R-:W-:Y:S02]  /*0250*/  R2UR UR5, R6 ;  /* 0x00000000060572ca */ /* 0x001fe400000e0000 */
[----:B------:R-:W-:Y:S01]  /*0260*/  R2UR UR16, R3 ;  /* 0x00000000031072ca */ /* 0x000fe200000e0000 */
[----:B------:R-:W-:-:S10]  /*0270*/  UMOV UR4, URZ ;  /* 0x000000ff00047c82 */ /* 0x000fd40008000000 */
[----:B------:R-:W-:-:S04]  /*0280*/  UIADD3 UR6, UPT, UPT, URZ, -UR5, URZ ;  /* 0x80000005ff067290 */ /* 0x000fc8000fffe0ff */
[----:B------:R-:W-:-:S04]  /*0290*/  UIMAD UR6, UR6, UR28, URZ ;  /* 0x0000001c060672a4 */ /* 0x000fc8000f8e02ff */
[----:B------:R-:W-:-:S04]  /*02a0*/  UIMAD.WIDE.U32 UR4, UR5, UR6, UR4 ;  /* 0x00000006050472a5 */ /* 0x000fc8000f8e0004 */
[----:B------:R-:W-:Y:S02]  /*02b0*/  UIMAD.WIDE.U32 UR18, UR5, UR16, URZ ;  /* 0x00000010051272a5 */ /* 0x000fe4000f8e00ff */
[----:B------:R-:W-:Y:S02]  /*02c0*/  UIMAD.WIDE.U32 UR6, UR20, UR8, URZ ;  /* 0x00000008140672a5 */ /* 0x000fe4000f8e00ff */
[----:B------:R-:W-:-:S04]  /*02d0*/  UIADD3 UR8, UPT, UPT, -UR19, URZ, URZ ;  /* 0x000000ff13087290 */ /* 0x000fc8000fffe1ff */
[----:B------:R-:W-:Y:S02]  /*02e0*/  UIMAD UR16, UR28, UR8, UR16 ;  /* 0x000000081c1072a4 */ /* 0x000fe4000f8e0210 */
[----:B------:R-:W-:Y:S02]  /*02f0*/  UISETP.GE.AND UP1, UPT, UR21, 0x1, UPT ;  /* 0x000000011500788c */ /* 0x000fe4000bf26270 */
[----:B------:R-:W-:Y:S02]  /*0300*/  UISETP.GT.U32.AND UP2, UPT, UR28, UR16, UPT ;  /* 0x000000101c00728c */ /* 0x000fe4000bf44070 */
[----:B---3--:R-:W-:Y:S02]  /*0310*/  UIMAD.WIDE.U32 UR4, UR20, UR12, URZ ;  /* 0x0000000c140472a5 */ /* 0x008fe4000f8e00ff */
[----:B------:R-:W-:Y:S01]  /*0320*/  PLOP3.LUT P2, PT, PT, PT, UP1, 0x80, 0x8 ;  /* 0x000000000008781c */ /* 0x000fe20003f4f018 */
[----:B------:R-:W-:Y:S02]  /*0330*/  UIMAD UR7, UR20, UR9, UR7 ;  /* 0x00000009140772a4 */ /* 0x000fe4000f8e0207 */
[----:B------:R-:W-:Y:S01]  /*0340*/  UIMAD UR5, UR20, UR13, UR5 ;  /* 0x0000000d140572a4 */ /* 0x000fe2000f8e0205 */
[----:B------:R-:W0:Y:S03]  /*0350*/  LDCU UR18, c[0x0][0x384] ;  /* 0x00007080ff1277ac */ /* 0x000e260008000800 */
[----:B------:R-:W-:-:S04]  /*0360*/  @!UP2 UIADD3 UR16, UPT, UPT, UR16, -UR28, URZ ;  /* 0x8000001c1010a290 */ /* 0x000fc8000fffe0ff */
[----:B------:R-:W-:Y:S02]  /*0370*/  UISETP.GE.U32.AND UP0, UPT, UR16, UR28, UPT ;  /* 0x0000001c1000728c */ /* 0x000fe4000bf06070 */
[----:B------:R-:W-:Y:S02]  /*0380*/  UIMAD.WIDE.U32 UR12, UR17, UR10, UR6 ;  /* 0x0000000a110c72a5 */ /* 0x000fe4000f8e0006 */
[----:B------:R-:W-:Y:S02]  /*0390*/  UIMAD.WIDE.U32 UR8, UR17, UR14, UR4 ;  /* 0x0000000e110872a5 */ /* 0x000fe4000f8e0004 */
[----:B------:R-:W-:Y:S02]  /*03a0*/  ULOP3.LUT UR16, UR17, UR30, URZ, 0x3c, !UPT ;  /* 0x0000001e11107292 */ /* 0x000fe4000f8e3cff */
[----:B------:R-:W-:Y:S02]  /*03b0*/  @!UP2 UIADD3 UR19, UPT, UPT, UR19, 0x1, URZ ;  /* 0x000000011313a890 */ /* 0x000fe4000fffe0ff */
[----:B------:R-:W-:-:S02]  /*03c0*/  UIMAD UR14, UR17, UR11, UR13 ;  /* 0x0000000b110e72a4 */ /* 0x000fc4000f8e020d */
[----:B------:R-:W-:Y:S01]  /*03d0*/  UIMAD UR15, UR17, UR15, UR9 ;  /* 0x0000000f110f72a4 */ /* 0x000fe2000f8e0209 */
[----:B------:R-:W1:Y:S01]  /*03e0*/  LDCU.128 UR4, c[0x0][0x460] ;  /* 0x00008c00ff0477ac */ /* 0x000e620008000c00 */
[----:B------:R-:W-:Y:S02]  /*03f0*/  UISETP.NE.AND UP1, UPT, UR30, URZ, UPT ;  /* 0x000000ff1e00728c */ /* 0x000fe4000bf25270 */
[----:B----4-:R-:W-:Y:S02]  /*0400*/  UIMAD.WIDE.U32 UR10, UR20, UR22, URZ ;  /* 0x00000016140a72a5 */ /* 0x010fe4000f8e00ff */
[----:B------:R-:W-:Y:S02]  /*0410*/  UISETP.GE.AND UP2, UPT, UR16, URZ, UPT ;  /* 0x000000ff1000728c */ /* 0x000fe4000bf46270 */
[----:B------:R-:W-:Y:S01]  /*0420*/  @UP0 UIADD3 UR19, UPT, UPT, UR19, 0x1, URZ ;  /* 0x0000000113130890 */ /* 0x000fe2000fffe0ff */
[----:B012---:R-:W-:Y:S11]  /*0430*/  @!P2 EXIT ;  /* 0x000000000000a94d */ /* 0x007ff60003800000 */
[----:B------:R-:W0:Y:S01]  /*0440*/  S2R R82, SR_TID.X ;  /* 0x0000000000527919 */ /* 0x000e220000002100 */
[----:B------:R-:W-:Y:S02]  /*0450*/  @!UP2 UIADD3 UR19, UPT, UPT, -UR19, URZ, URZ ;  /* 0x000000ff1313a290 */ /* 0x000fe4000fffe1ff */
[----:B------:R-:W-:Y:S02]  /*0460*/  @!UP1 ULOP3.LUT UR19, URZ, UR30, URZ, 0x33, !UPT ;  /* 0x0000001eff139292 */ /* 0x000fe4000f8e33ff */
[----:B------:R-:W-:Y:S02]  /*0470*/  ULEA UR13, UP0, UR8, UR4, 0x1 ;  /* 0x00000004080d7291 */ /* 0x000fe4000f8008ff */
[----:B------:R-:W-:Y:S01]  /*0480*/  USHF.R.S32.HI UR4, URZ, 0x1f, UR19 ;  /* 0x0000001fff047899 */ /* 0x000fe20008011413 */
[----:B------:R-:W1:Y:S01]  /*0490*/  LDCU.64 UR28, c[0x0][0x448] ;  /* 0x00008900ff1c77ac */ /* 0x000e620008000a00 */
[----:B------:R-:W-:Y:S02]  /*04a0*/  ULEA.HI.X UR8, UR8, UR5, UR15, 0x1, UP0 ;  /* 0x0000000508087291 */ /* 0x000fe400080f0c0f */
[----:B------:R-:W-:-:S02]  /*04b0*/  ULEA UR9, UP1, UR12, UR6, 0x1 ;  /* 0x000000060c097291 */ /* 0x000fc4000f8208ff */
[----:B------:R-:W-:Y:S02]  /*04c0*/  UIMAD UR4, UR4, UR26, URZ ;  /* 0x0000001a040472a4 */ /* 0x000fe4000f8e02ff */
[----:B------:R-:W-:Y:S02]  /*04d0*/  UIMAD UR5, UR20, UR18, UR17 ;  /* 0x00000012140572a4 */ /* 0x000fe4000f8e0211 */
[----:B------:R-:W-:Y:S01]  /*04e0*/  UIMAD UR11, UR20, UR23, UR11 ;  /* 0x00000017140b72a4 */ /* 0x000fe2000f8e020b */
[----:B------:R-:W2:Y:S01]  /*04f0*/  LDCU UR22, c[0x0][0x38c] ;  /* 0x00007180ff1677ac */ /* 0x000ea20008000800 */
[----:B------:R-:W-:Y:S02]  /*0500*/  ULEA.HI.X UR14, UR12, UR7, UR14, 0x1, UP1 ;  /* 0x000000070c0e7291 */ /* 0x000fe400088f0c0e */
[----:B------:R-:W-:Y:S02]  /*0510*/  UIMAD.WIDE.U32 UR6, UR19, UR26, UR10 ;  /* 0x0000001a130672a5 */ /* 0x000fe4000f8e000a */
[----:B------:R-:W-:Y:S01]  /*0520*/  UIMAD UR16, UR19, UR27, UR4 ;  /* 0x0000001b131072a4 */ /* 0x000fe2000f8e0204 */
[C---:B0-----:R-:W-:Y:S01]  /*0530*/  SHF.L.U32 R0, R82.reuse, 0x4, RZ ;  /* 0x0000000452007819 */ /* 0x041fe200000006ff */
[----:B------:R-:W-:Y:S01]  /*0540*/  UIMAD UR10, UR5, UR21, URZ ;  /* 0x00000015050a72a4 */ /* 0x000fe2000f8e02ff */
[----:B------:R-:W-:Y:S01]  /*0550*/  SHF.L.U32 R81, R82, 0x5, RZ ;  /* 0x0000000552517819 */ /* 0x000fe200000006ff */
[----:B------:R-:W-:Y:S01]  /*0560*/  UMOV UR4, URZ ;  /* 0x000000ff00047c82 */ /* 0x000fe20008000000 */
[----:B------:R-:W-:Y:S01]  /*0570*/  UMOV UR5, URZ ;  /* 0x000000ff00057c82 */ /* 0x000fe20008000000 */
[----:B-----5:R-:W-:Y:S01]  /*0580*/  @P0 R2UR UR4, R2 ;  /* 0x00000000020402ca */ /* 0x020fe200000e0000 */
[----:B-1----:R-:W-:Y:S01]  /*0590*/  ULEA UR15, UP0, UR6, UR28, 0x1 ;  /* 0x0000001c060f7291 */ /* 0x002fe2000f8008ff */
[----:B------:R-:W-:Y:S01]  /*05a0*/  @P1 R2UR UR5, R4 ;  /* 0x00000000040512ca */ /* 0x000fe200000e0000 */
[----:B------:R-:W-:Y:S01]  /*05b0*/  UIADD3 UR16, UPT, UPT, UR7, UR16, URZ ;  /* 0x0000001007107290 */ /* 0x000fe2000fffe0ff */
[----:B------:R-:W-:Y:S01]  /*05c0*/  LOP3.LUT R3, R0, 0x3e00, RZ, 0xc0, !PT ;  /* 0x00003e0000037812 */ /* 0x000fe200078ec0ff */
[----:B------:R-:W-:Y:S01]  /*05d0*/  UMOV UR11, UR13 ;  /* 0x0000000d000b7c82 */ /* 0x000fe20008000000 */
[--C-:B------:R-:W-:Y:S01]  /*05e0*/  LOP3.LUT R81, R81, 0x7c1f, R82.reuse, 0xc8, !PT ;  /* 0x00007c1f51517812 */ /* 0x100fe200078ec852 */
[----:B------:R-:W-:Y:S01]  /*05f0*/  ULEA.HI.X UR16, UR6, UR29, UR16, 0x1, UP0 ;  /* 0x0000001d06107291 */ /* 0x000fe200080f0c10 */
[----:B------:R-:W-:Y:S01]  /*0600*/  LOP3.LUT R5, R3, 0x1f, R82, 0xf8, !PT ;  /* 0x0000001f03057812 */ /* 0x000fe200078ef852 */
[----:B--2---:R-:W-:Y:S01]  /*0610*/  UIMAD UR10, UR10, UR22, URZ ;  /* 0x000000160a0a72a4 */ /* 0x004fe2000f8e02ff */
[----:B------:R-:W-:Y:S01]  /*0620*/  UMOV UR12, UR9 ;  /* 0x00000009000c7c82 */ /* 0x000fe20008000000 */
[----:B------:R-:W-:Y:S01]  /*0630*/  UMOV UR6, URZ ;  /* 0x000000ff00067c82 */ /* 0x000fe20008000000 */
[----:B------:R-:W-:-:S09]  /*0640*/  UMOV UR13, UR8 ;  /* 0x00000008000d7c82 */ /* 0x000fd20008000000 */
.L_x_859:
[----:B------:R-:W0:Y:S01]  /*0650*/  LDCU UR18, c[0x0][0x388] ;  /* 0x00007100ff1277ac */ /* 0x000e220008000800 */
[----:B------:R-:W-:Y:S02]  /*0660*/  SHF.L.U32 R123, R82, 0x4, RZ ;  /* 0x00000004527b7819 */ /* 0x000fe400000006ff */
[----:B------:R-:W-:Y:S01]  /*0670*/  LOP3.LUT R28, R28, 0xfffffeff, RZ, 0xc0, !PT ;  /* 0xfffffeff1c1c7812 */ /* 0x000fe200078ec0ff */
[----:B------:R-:W-:Y:S01]  /*0680*/  USHF.L.U32 UR7, UR6, 0xa, URZ ;  /* 0x0000000a06077899 */ /* 0x000fe200080006ff */
[----:B--2---:R-:W-:Y:S02]  /*0690*/  LOP3.LUT R27, R123, 0x3e00, RZ, 0xc0, !PT ;  /* 0x00003e007b1b7812 */ /* 0x004fe400078ec0ff */
[----:B------:R-:W-:Y:S02]  /*06a0*/  MOV R2, UR11 ;  /* 0x0000000b00027c02 */ /* 0x000fe40008000f00 */
[----:B------:R-:W-:Y:S02]  /*06b0*/  LOP3.LUT R26, R27, 0x1f, R82, 0xf8, !PT ;  /* 0x0000001f1b1a7812 */ /* 0x000fe400078ef852 */
[----:B------:R-:W-:-:S02]  /*06c0*/  MOV R3, UR13 ;  /* 0x0000000d00037c02 */ /* 0x000fc40008000f00 */
[C---:B------:R-:W-:Y:S02]  /*06d0*/  LOP3.LUT R0, R26.reuse, 0x20, RZ, 0xfc, !PT ;  /* 0x000000201a007812 */ /* 0x040fe400078efcff */
[C---:B------:R-:W-:Y:S02]  /*06e0*/  LOP3.LUT R6, R26.reuse, 0x40, RZ, 0xfc, !PT ;  /* 0x000000401a067812 */ /* 0x040fe400078efcff */
[----:B------:R-:W-:Y:S01]  /*06f0*/  LOP3.LUT R7, R26, 0x60, RZ, 0xfc, !PT ;  /* 0x000000601a077812 */ /* 0x000fe200078efcff */
[----:B0-----:R-:W-:Y:S01]  /*0700*/  UIADD3 UR7, UPT, UPT, -UR7, UR18, URZ ;  /* 0x0000001207077290 */ /* 0x001fe2000fffe1ff */
        /* <DEDUP_REMOVED lines=25> */
[----:B------:R-:W-:Y:S02]  /*08a0*/  LOP3.LUT R12, R26, 0xe0, RZ, 0xfc, !PT ;  /* 0x000000e01a0c7812 */ /* 0x000fe400078efcff */
        /* <DEDUP_REMOVED lines=15> */
[----:B------:R-:W-:Y:S02]  /*09a0*/  LOP3.LUT R16, R26, 0x120, RZ, 0xfc, !PT ;  /* 0x000001201a107812 */ /* 0x000fe400078efcff */
[----:B------:R-:W-:Y:S01]  /*09b0*/  LOP3.LUT R28, R28, 0xfffffffd, RZ, 0xc0, !PT ;  /* 0xfffffffd1c1c7812 */ /* 0x000fe200078ec0ff */
[----:B------:R-:W5:Y:S01]  /*09c0*/  @!P6 LDG.E.U16 R6, desc[UR24][R4.64+0x40] ;  /* 0x000040180406e981 */ /* 0x000f62000c1e1500 */
[----:B------:R-:W-:-:S02]  /*09d0*/  LOP3.LUT R18, R26, 0x140, RZ, 0xfc, !PT ;  /* 0x000001401a127812 */ /* 0x000fc400078efcff */
[----:B------:R-:W-:Y:S01]  /*09e0*/  @P0 LOP3.LUT R28, R28, 0x2, RZ, 0xfc, !PT ;  /* 0x000000021c1c0812 */ /* 0x000fe200078efcff */
[----:B------:R-:W3:Y:S01]  /*09f0*/  @!P0 LDG.E.U16 R13, desc[UR24][R4.64+0x1c0] ;  /* 0x0001c018040d8981 */ /* 0x000ee2000c1e1500 */
[----:B------:R-:W-:Y:S02]  /*0a00*/  ISETP.GE.AND P0, PT, R14, UR7, PT ;  /* 0x000000070e007c0c */ /* 0x000fe4000bf06270 */
[----:B------:R-:W-:Y:S01]  /*0a10*/  LOP3.LUT R28, R28, 0xfffffffe, RZ, 0xc0, !PT ;  /* 0xfffffffe1c1c7812 */ /* 0x000fe200078ec0ff */
[----:B------:R-:W4:Y:S01]  /*0a20*/  @!P3 LDG.E.U16 R9, desc[UR24][R4.64+0x100] ;  /* 0x000100180409b981 */ /* 0x000f22000c1e1500 */
[C---:B------:R-:W-:Y:S02]  /*0a30*/  LOP3.LUT R20, R26.reuse, 0x160, RZ, 0xfc, !PT ;  /* 0x000001601a147812 */ /* 0x040fe400078efcff */
[----:B------:R-:W-:Y:S02]  /*0a40*/  PRMT R7, RZ, 0x7610, R7 ;  /* 0x00007610ff077816 */ /* 0x000fe40000000007 */
[----:B------:R-:W-:-:S02]  /*0a50*/  LOP3.LUT R22, R26, 0x180, RZ, 0xfc, !PT ;  /* 0x000001801a167812 */ /* 0x000fc400078efcff */
[----:B------:R-:W-:Y:S02]  /*0a60*/  PRMT R8, RZ, 0x7610, R8 ;  /* 0x00007610ff087816 */ /* 0x000fe40000000008 */
[----:B------:R-:W-:Y:S01]  /*0a70*/  PRMT R17, RZ, 0x7610, R17 ;  /* 0x00007610ff117816 */ /* 0x000fe20000000011 */
[----:B------:R-:W3:Y:S01]  /*0a80*/  @!P0 LDG.E.U16 R15, desc[UR24][R4.64+0x200] ;  /* 0x00020018040f8981 */ /* 0x000ee2000c1e1500 */
[----:B------:R-:W-:Y:S02]  /*0a90*/  @P0 LOP3.LUT R28, R28, 0x1, RZ, 0xfc, !PT ;  /* 0x000000011c1c0812 */ /* 0x000fe400078efcff */
[----:B------:R-:W-:Y:S01]  /*0aa0*/  ISETP.GE.AND P0, PT, R16, UR7, PT ;  /* 0x0000000710007c0c */ /* 0x000fe2000bf06270 */
[----:B------:R-:W4:Y:S01]  /*0ab0*/  @!P5 LDG.E.U16 R7, desc[UR24][R4.64+0x80] ;  /* 0x000080180407d981 */ /* 0x000f22000c1e1500 */
[----:B------:R-:W-:Y:S02]  /*0ac0*/  ISETP.GE.AND P1, PT, R18, UR7, PT ;  /* 0x0000000712007c0c */ /* 0x000fe4000bf26270 */
[----:B------:R-:W-:Y:S01]  /*0ad0*/  ISETP.GE.AND P2, PT, R20, UR7, PT ;  /* 0x0000000714007c0c */ /* 0x000fe2000bf46270 */
[----:B------:R-:W3:Y:S01]  /*0ae0*/  @!P4 LDG.E.U16 R8, desc[UR24][R4.64+0xc0] ;  /* 0x0000c0180408c981 */ /* 0x000ee2000c1e1500 */
[----:B------:R-:W-:-:S02]  /*0af0*/  ISETP.GE.AND P3, PT, R22, UR7, PT ;  /* 0x0000000716007c0c */ /* 0x000fc4000bf66270 */
[----:B------:R-:W-:Y:S02]  /*0b00*/  PRMT R19, RZ, 0x7610, R19 ;  /* 0x00007610ff137816 */ /* 0x000fe40000000013 */
[----:B------:R-:W-:Y:S02]  /*0b10*/  PRMT R21, RZ, 0x7610, R21 ;  /* 0x00007610ff157816 */ /* 0x000fe40000000015 */
[C---:B------:R-:W-:Y:S01]  /*0b20*/  LOP3.LUT R23, R26.reuse, 0x1a0, RZ, 0xfc, !PT ;  /* 0x000001a01a177812 */ /* 0x040fe200078efcff */
[----:B------:R-:W3:Y:S01]  /*0b30*/  @!P0 LDG.E.U16 R17, desc[UR24][R4.64+0x240] ;  /* 0x0002401804118981 */ /* 0x000ee2000c1e1500 */
[----:B------:R-:W-:Y:S02]  /*0b40*/  PRMT R24, RZ, 0x7610, R24 ;  /* 0x00007610ff187816 */ /* 0x000fe40000000018 */
[C---:B------:R-:W-:Y:S01]  /*0b50*/  LOP3.LUT R12, R26.reuse, 0x1c0, RZ, 0xfc, !PT ;  /* 0x000001c01a0c7812 */ /* 0x040fe200078efcff */
[----:B------:R-:W3:Y:S01]  /*0b60*/  @!P1 LDG.E.U16 R19, desc[UR24][R4.64+0x280] ;  /* 0x0002801804139981 */ /* 0x000ee2000c1e1500 */
[----:B------:R-:W-:-:S02]  /*0b70*/  LOP3.LUT R16, R26, 0x1e0, RZ, 0xfc, !PT ;  /* 0x000001e01a107812 */ /* 0x000fc400078efcff */
[----:B------:R-:W-:Y:S01]  /*0b80*/  ISETP.GE.AND P4, PT, R23, UR7, PT ;  /* 0x0000000717007c0c */ /* 0x000fe2000bf86270 */
[----:B------:R-:W3:Y:S01]  /*0b90*/  @!P2 LDG.E.U16 R21, desc[UR24][R4.64+0x2c0] ;  /* 0x0002c0180415a981 */ /* 0x000ee2000c1e1500 */
[----:B------:R-:W-:Y:S02]  /*0ba0*/  ISETP.GE.AND P5, PT, R12, UR7, PT ;  /* 0x000000070c007c0c */ /* 0x000fe4000bfa6270 */
[----:B------:R-:W-:Y:S01]  /*0bb0*/  ISETP.GE.AND P6, PT, R16, UR7, PT ;  /* 0x0000000710007c0c */ /* 0x000fe2000bfc6270 */
[----:B------:R-:W3:Y:S01]  /*0bc0*/  @!P3 LDG.E.U16 R24, desc[UR24][R4.64+0x300] ;  /* 0x000300180418b981 */ /* 0x000ee2000c1e1500 */
[----:B------:R-:W-:Y:S02]  /*0bd0*/  PRMT R25, RZ, 0x7610, R25 ;  /* 0x00007610ff197816 */ /* 0x000fe40000000019 */
[----:B------:R-:W-:Y:S02]  /*0be0*/  PRMT R14, RZ, 0x7610, R14 ;  /* 0x00007610ff0e7816 */ /* 0x000fe4000000000e */
[----:B------:R-:W-:-:S03]  /*0bf0*/  PRMT R23, RZ, 0x7610, R23 ;  /* 0x00007610ff177816 */ /* 0x000fc60000000017 */
[----:B------:R-:W3:Y:S04]  /*0c00*/  @!P4 LDG.E.U16 R25, desc[UR24][R4.64+0x340] ;  /* 0x000340180419c981 */ /* 0x000ee8000c1e1500 */
[----:B------:R-:W3:Y:S04]  /*0c10*/  @!P5 LDG.E.U16 R14, desc[UR24][R4.64+0x380] ;  /* 0x00038018040ed981 */ /* 0x000ee8000c1e1500 */
[----:B------:R0:W3:Y:S01]  /*0c20*/  @!P6 LDG.E.U16 R23, desc[UR24][R4.64+0x3c0] ;  /* 0x0003c0180417e981 */ /* 0x0000e2000c1e1500 */
[----:B------:R-:W1:Y:S01]  /*0c30*/  S2R R80, SR_LANEID ;  /* 0x0000000000507919 */ /* 0x000e620000000000 */
[----:B------:R-:W0:Y:S01]  /*0c40*/  S2UR UR26, SR_CgaCtaId ;  /* 0x00000000001a79c3 */ /* 0x000e220000008800 */
[----:B------:R-:W-:-:S02]  /*0c50*/  P2R R29, PR, RZ, 0x1 ;  /* 0x00000001ff1d7803 */ /* 0x000fc40000000000 */
[----:B------:R-:W-:-:S04]  /*0c60*/  LOP3.LUT P0, RZ, R28, 0x1, RZ, 0xc0, !PT ;  /* 0x000000011cff7812 */ /* 0x000fc8000780c0ff */
[----:B------:R-:W-:Y:S02]  /*0c70*/  P2R R31, PR, RZ, 0x1 ;  /* 0x00000001ff1f7803 */ /* 0x000fe40000000000 */
[----:B------:R-:W-:Y:S01]  /*0c80*/  LOP3.LUT P0, RZ, R28, 0x2, RZ, 0xc0, !PT ;  /* 0x000000021cff7812 */ /* 0x000fe2000780c0ff */
[----:B------:R-:W-:-:S03]  /*0c90*/  UMOV UR7, 0x400 ;  /* 0x0000040000077882 */ /* 0x000fc60000000000 */
        /* <DEDUP_REMOVED lines=8> */
[CC--:B------:R-:W-:Y:S02]  /*0d20*/  LEA.HI.SX32 R12, R27.reuse, R27.reuse, 0x1b ;  /* 0x0000001b1b0c7211 */ /* 0x0c0fe400078fdaff */
[C---:B------:R-:W-:Y:S02]  /*0d30*/  IADD3 R20, PT, PT, R27.reuse, 0x60, RZ ;  /* 0x000000601b147810 */ /* 0x040fe40007ffe0ff */
[----:B------:R-:W-:Y:S02]  /*0d40*/  LEA.HI.SX32 R16, R16, R27, 0x1b ;  /* 0x0000001b10107211 */ /* 0x000fe400078fdaff */
[----:B------:R-:W-:-:S02]  /*0d50*/  IADD3 R4, PT, PT, R27, 0xa0, RZ ;  /* 0x000000a01b047810 */ /* 0x000fc40007ffe0ff */
[-C--:B------:R-:W-:Y:S02]  /*0d60*/  LEA.HI.SX32 R18, R18, R27.reuse, 0x1b ;  /* 0x0000001b12127211 */ /* 0x080fe400078fdaff */
[----:B------:R-:W-:Y:S02]  /*0d70*/  P2R R39, PR, RZ, 0x1 ;  /* 0x00000001ff277803 */ /* 0x000fe40000000000 */
[----:B------:R-:W-:Y:S02]  /*0d80*/  IADD3 R22, PT, PT, R27, 0x80, RZ ;  /* 0x000000801b167810 */ /* 0x000fe40007ffe0ff */
[----:B------:R-:W-:Y:S02]  /*0d90*/  LEA R53, R12, UR26, 0x1 ;  /* 0x0000001a0c357c11 */ /* 0x000fe4000f8e08ff */
[----:B------:R-:W-:Y:S02]  /*0da0*/  LEA.HI.SX32 R20, R20, R27, 0x1b ;  /* 0x0000001b14147211 */ /* 0x000fe400078fdaff */
[----:B------:R-:W-:-:S02]  /*0db0*/  LOP3.LUT P0, RZ, R28, 0x10, RZ, 0xc0, !PT ;  /* 0x000000101cff7812 */ /* 0x000fc4000780c0ff */
[----:B------:R-:W-:Y:S02]  /*0dc0*/  LEA R52, R16, UR26, 0x1 ;  /* 0x0000001a10347c11 */ /* 0x000fe4000f8e08ff */
[C---:B------:R-:W-:Y:S02]  /*0dd0*/  IADD3 R12, PT, PT, R27.reuse, 0xc0, RZ ;  /* 0x000000c01b0c7810 */ /* 0x040fe40007ffe0ff */
[-C--:B------:R-:W-:Y:S02]  /*0de0*/  LEA.HI.SX32 R4, R4, R27.reuse, 0x1b ;  /* 0x0000001b04047211 */ /* 0x080fe400078fdaff */
[----:B------:R-:W-:Y:S02]  /*0df0*/  LEA R51, R18, UR26, 0x1 ;  /* 0x0000001a12337c11 */ /* 0x000fe4000f8e08ff */
[----:B------:R-:W-:Y:S02]  /*0e00*/  IADD3 R16, PT, PT, R27, 0xe0, RZ ;  /* 0x000000e01b107810 */ /* 0x000fe40007ffe0ff */
[----:B------:R-:W-:-:S02]  /*0e10*/  LEA.HI.SX32 R22, R22, R27, 0x1b ;  /* 0x0000001b16167211 */ /* 0x000fc400078fdaff */
[----:B------:R-:W-:Y:S02]  /*0e20*/  LEA R50, R20, UR26, 0x1 ;  /* 0x0000001a14327c11 */ /* 0x000fe4000f8e08ff */
[C---:B------:R-:W-:Y:S02]  /*0e30*/  IADD3 R18, PT, PT, R27.reuse, 0x100, RZ ;  /* 0x000001001b127810 */ /* 0x040fe40007ffe0ff */
[----:B------:R-:W-:Y:S02]  /*0e40*/  P2R R38, PR, RZ, 0x1 ;  /* 0x00000001ff267803 */ /* 0x000fe40000000000 */
[----:B------:R-:W-:Y:S02]  /*0e50*/  IADD3 R20, PT, PT, R27, 0x120, RZ ;  /* 0x000001201b147810 */ /* 0x000fe40007ffe0ff */
[----:B------:R-:W-:Y:S02]  /*0e60*/  LOP3.LUT P0, RZ, R28, 0x20, RZ, 0xc0, !PT ;  /* 0x000000201cff7812 */ /* 0x000fe4000780c0ff */
[----:B------:R-:W-:-:S02]  /*0e70*/  LEA.HI.SX32 R12, R12, R27, 0x1b ;  /* 0x0000001b0c0c7211 */ /* 0x000fc400078fdaff */
[----:B------:R-:W-:Y:S02]  /*0e80*/  LEA R48, R4, UR26, 0x1 ;  /* 0x0000001a04307c11 */ /* 0x000fe4000f8e08ff */
[-C--:B------:R-:W-:Y:S02]  /*0e90*/  LEA.HI.SX32 R16, R16, R27.reuse, 0x1b ;  /* 0x0000001b10107211 */ /* 0x080fe400078fdaff */
[----:B------:R-:W-:Y:S02]  /*0ea0*/  IADD3 R4, PT, PT, R27, 0x160, RZ ;  /* 0x000001601b047810 */ /* 0x000fe40007ffe0ff */
[----:B------:R-:W-:Y:S02]  /*0eb0*/  LEA R49, R22, UR26, 0x1 ;  /* 0x0000001a16317c11 */ /* 0x000fe4000f8e08ff */
[-C--:B------:R-:W-:Y:S02]  /*0ec0*/  LEA.HI.SX32 R18, R18, R27.reuse, 0x1b ;  /* 0x0000001b12127211 */ /* 0x080fe400078fdaff */
[----:B------:R-:W-:-:S02]  /*0ed0*/  LEA.HI.SX32 R20, R20, R27, 0x1b ;  /* 0x0000001b14147211 */ /* 0x000fc400078fdaff */
[----:B------:R-:W-:Y:S02]  /*0ee0*/  P2R R37, PR, RZ, 0x1 ;  /* 0x00000001ff257803 */ /* 0x000fe40000000000 */
[----:B------:R-:W-:Y:S02]  /*0ef0*/  LEA R47, R12, UR26, 0x1 ;  /* 0x0000001a0c2f7c11 */ /* 0x000fe4000f8e08ff */
[----:B------:R-:W-:Y:S02]  /*0f00*/  LOP3.LUT P0, RZ, R28, 0x40, RZ, 0xc0, !PT ;  /* 0x000000401cff7812 */ /* 0x000fe4000780c0ff */
[----:B------:R-:W-:Y:S02]  /*0f10*/  LEA R46, R16, UR26, 0x1 ;  /* 0x0000001a102e7c11 */ /* 0x000fe4000f8e08ff */
[----:B------:R-:W-:Y:S02]  /*0f20*/  LEA.HI.SX32 R4, R4, R27, 0x1b ;  /* 0x0000001b04047211 */ /* 0x000fe400078fdaff */
[----:B------:R-:W-:-:S02]  /*0f30*/  LEA R45, R18, UR26, 0x1 ;  /* 0x0000001a122d7c11 */ /* 0x000fc4000f8e08ff */
[C---:B------:R-:W-:Y:S02]  /*0f40*/  IADD3 R12, PT, PT, R27.reuse, 0x1c0, RZ ;  /* 0x000001c01b0c7810 */ /* 0x040fe40007ffe0ff */
[----:B------:R-:W-:Y:S02]  /*0f50*/  IADD3 R16, PT, PT, R27, 0x1e0, RZ ;  /* 0x000001e01b107810 */ /* 0x000fe40007ffe0ff */
[----:B------:R-:W-:Y:S02]  /*0f60*/  LEA R44, R20, UR26, 0x1 ;  /* 0x0000001a142c7c11 */ /* 0x000fe4000f8e08ff */
[----:B------:R-:W-:Y:S02]  /*0f70*/  P2R R35, PR, RZ, 0x1 ;  /* 0x00000001ff237803 */ /* 0x000fe40000000000 */
[----:B------:R-:W-:Y:S02]  /*0f80*/  LEA R42, R4, UR26, 0x1 ;  /* 0x0000001a042a7c11 */ /* 0x000fe4000f8e08ff */
[----:B------:R-:W-:-:S02]  /*0f90*/  LOP3.LUT P0, RZ, R28, 0x80, RZ, 0xc0, !PT ;  /* 0x000000801cff7812 */ /* 0x000fc4000780c0ff */
[-C--:B------:R-:W-:Y:S02]  /*0fa0*/  LEA.HI.SX32 R12, R12, R27.reuse, 0x1b ;  /* 0x0000001b0c0c7211 */ /* 0x080fe400078fdaff */
[----:B------:R-:W-:Y:S02]  /*0fb0*/  LEA.HI.SX32 R16, R16, R27, 0x1b ;  /* 0x0000001b10107211 */ /* 0x000fe400078fdaff */
[----:B------:R-:W-:Y:S02]  /*0fc0*/  P2R R33, PR, RZ, 0x1 ;  /* 0x00000001ff217803 */ /* 0x000fe40000000000 */
[----:B------:R-:W-:Y:S02]  /*0fd0*/  LOP3.LUT P0, RZ, R28, 0x100, RZ, 0xc0, !PT ;  /* 0x000001001cff7812 */ /* 0x000fe4000780c0ff */
[----:B------:R-:W-:Y:S02]  /*0fe0*/  LEA R163, R12, UR26, 0x1 ;  /* 0x0000001a0ca37c11 */ /* 0x000fe4000f8e08ff */
[----:B------:R-:W-:Y:S01]  /*0ff0*/  LEA R162, R16, UR26, 0x1 ;  /* 0x0000001a10a27c11 */ /* 0x000fe2000f8e08ff */
[----:B--2---:R0:W-:Y:S02]  /*1000*/  STS.U16 [R53], R0 ;  /* 0x0000000035007388 */ /* 0x0041e40000000400 */
[----:B0-----:R-:W-:-:S02]  /*1010*/  IADD3 R0, PT, PT, R27, 0x140, RZ ;  /* 0x000001401b007810 */ /* 0x001fc40007ffe0ff */
[----:B-----5:R0:W-:Y:S02]  /*1020*/  STS.U16 [R52+0x40], R6 ;  /* 0x0000400634007388 */ /* 0x0201e40000000400 */
[-C--:B------:R-:W-:Y:S02]  /*1030*/  LEA.HI.SX32 R0, R0, R27.reuse, 0x1b ;  /* 0x0000001b00007211 */ /* 0x080fe400078fdaff */
[----:B0-----:R-:W-:Y:S02]  /*1040*/  IADD3 R6, PT, PT, R27, 0x180, RZ ;  /* 0x000001801b067810 */ /* 0x001fe40007ffe0ff */
[----:B------:R-:W-:Y:S02]  /*1050*/  LEA R43, R0, UR26, 0x1 ;  /* 0x0000001a002b7c11 */ /* 0x000fe4000f8e08ff */
[----:B------:R-:W-:Y:S01]  /*1060*/  LEA.HI.SX32 R6, R6, R27, 0x1b ;  /* 0x0000001b06067211 */ /* 0x000fe200078fdaff */
[----:B----4-:R-:W-:Y:S04]  /*1070*/  STS.U16 [R51+0x80], R7 ;  /* 0x0000800733007388 */ /* 0x010fe80000000400 */
[----:B---3--:R0:W-:Y:S01]  /*1080*/  STS.U16 [R50+0xc0], R8 ;  /* 0x0000c00832007388 */ /* 0x0081e20000000400 */
[----:B------:R-:W-:-:S03]  /*1090*/  LEA R165, R6, UR26, 0x1 ;  /* 0x0000001a06a57c11 */ /* 0x000fc6000f8e08ff */
[----:B------:R-:W-:Y:S04]  /*10a0*/  STS.U16 [R49+0x100], R9 ;  /* 0x0001000931007388 */ /* 0x000fe80000000400 */
[----:B------:R1:W-:Y:S01]  /*10b0*/  STS.U16 [R48+0x140], R10 ;  /* 0x0001400a30007388 */ /* 0x0003e20000000400 */
[----:B0-----:R-:W-:-:S03]  /*10c0*/  IADD3 R8, PT, PT, R27, 0x1a0, RZ ;  /* 0x000001a01b087810 */ /* 0x001fc60007ffe0ff */
[----:B------:R-:W-:Y:S01]  /*10d0*/  STS.U16 [R47+0x180], R11 ;  /* 0x0001800b2f007388 */ /* 0x000fe20000000400 */
[----:B------:R-:W-:Y:S01]  /*10e0*/  LEA.HI.SX32 R8, R8, R27, 0x1b ;  /* 0x0000001b08087211 */ /* 0x000fe200078fdaff */
[----:B------:R-:W-:Y:S02]  /*10f0*/  IMAD R27, R80, 0xf, R27 ;  /* 0x0000000f501b7824 */ /* 0x000fe400078e021b */
[----:B------:R-:W-:Y:S04]  /*1100*/  STS.U16 [R46+0x1c0], R13 ;  /* 0x0001c00d2e007388 */ /* 0x000fe80000000400 */
[----:B------:R-:W-:Y:S01]  /*1110*/  STS.U16 [R45+0x200], R15 ;  /* 0x0002000f2d007388 */ /* 0x000fe20000000400 */
[----:B------:R-:W-:-:S03]  /*1120*/  LEA R164, R8, UR26, 0x1 ;  /* 0x0000001a08a47c11 */ /* 0x000fc6000f8e08ff */
[----:B------:R-:W-:Y:S01]  /*1130*/  STS.U16 [R44+0x240], R17 ;  /* 0x000240112c007388 */ /* 0x000fe20000000400 */
[----:B------:R-:W-:-:S03]  /*1140*/  IADD3 R0, PT, PT, R27, 0x1, RZ ;  /* 0x000000011b007810 */ /* 0x000fc60007ffe0ff */
[----:B------:R-:W-:Y:S01]  /*1150*/  STS.U16 [R43+0x280], R19 ;  /* 0x000280132b007388 */ /* 0x000fe20000000400 */
[----:B------:R-:W-:-:S03]  /*1160*/  IADD3 R4, PT, PT, R27, 0x2, RZ ;  /* 0x000000021b047810 */ /* 0x000fc60007ffe0ff */
[----:B------:R-:W-:Y:S01]  /*1170*/  STS.U16 [R42+0x2c0], R21 ;  /* 0x0002c0152a007388 */ /* 0x000fe20000000400 */
[C---:B------:R-:W-:Y:S02]  /*1180*/  IADD3 R6, PT, PT, R27.reuse, 0x3, RZ ;  /* 0x000000031b067810 */ /* 0x040fe40007ffe0ff */
[C---:B------:R-:W-:Y:S01]  /*1190*/  IADD3 R8, PT, PT, R27.reuse, 0x4, RZ ;  /* 0x000000041b087810 */ /* 0x040fe20007ffe0ff */
[----:B------:R0:W-:Y:S01]  /*11a0*/  STS.U16 [R165+0x300], R24 ;  /* 0x00030018a5007388 */ /* 0x0001e20000000400 */
[C---:B-1----:R-:W-:Y:S02]  /*11b0*/  IADD3 R10, PT, PT, R27.reuse, 0x5, RZ ;  /* 0x000000051b0a7810 */ /* 0x042fe40007ffe0ff */
[C---:B------:R-:W-:Y:S02]  /*11c0*/  IADD3 R18, PT, PT, R27.reuse, 0x6, RZ ;  /* 0x000000061b127810 */ /* 0x040fe40007ffe0ff */
[C---:B------:R-:W-:Y:S02]  /*11d0*/  IADD3 R20, PT, PT, R27.reuse, 0x7, RZ ;  /* 0x000000071b147810 */ /* 0x040fe40007ffe0ff */
[----:B------:R-:W-:-:S02]  /*11e0*/  IADD3 R22, PT, PT, R27, 0x8, RZ ;  /* 0x000000081b167810 */ /* 0x000fc40007ffe0ff */
        /* <DEDUP_REMOVED lines=70> */
[----:B0-----:R-:W-:-:S11]  /*1650*/  PRMT R23, RZ, 0x7610, R23 ;  /* 0x00007610ff177816 */ /* 0x001fd60000000017 */
        /* <DEDUP_REMOVED lines=130> */
.L_x_821:
[----:B------:R-:W-:Y:S05]  /*1e80*/  BSYNC.RECONVERGENT B0 ;  /* 0x0000000000007941 */ /* 0x000fea0003800200 */
.L_x_820:
        /* <DEDUP_REMOVED lines=35> */
.L_x_823:
[----:B------:R-:W-:Y:S05]  /*20c0*/  BSYNC.RECONVERGENT B0 ;  /* 0x0000000000007941 */ /* 0x000fea0003800200 */
.L_x_822:
        /* <DEDUP_REMOVED lines=37> */
.L_x_825:
[----:B------:R-:W-:Y:S05]  /*2320*/  BSYNC.RECONVERGENT B0 ;  /* 0x0000000000007941 */ /* 0x000fea0003800200 */
.L_x_824:
        /* <DEDUP_REMOVED lines=35> */
.L_x_827:
[----:B------:R-:W-:Y:S05]  /*2560*/  BSYNC.RECONVERGENT B0 ;  /* 0x0000000000007941 */ /* 0x000fea0003800200 */
.L_x_826:
        /* <DEDUP_REMOVED lines=39> */
.L_x_829:
[----:B------:R-:W-:Y:S05]  /*27e0*/  BSYNC.RECONVERGENT B0 ;  /* 0x0000000000007941 */ /* 0x000fea0003800200 */
.L_x_828:
        /* <DEDUP_REMOVED lines=39> */
.L_x_831:
[----:B------:R-:W-:Y:S05]  /*2a60*/  BSYNC.RECONVERGENT B0 ;  /* 0x0000000000007941 */ /* 0x000fea0003800200 */
.L_x_830:
        /* <DEDUP_REMOVED lines=41> */
.L_x_833:
[----:B------:R-:W-:Y:S05]  /*2d00*/  BSYNC.RECONVERGENT B0 ;  /* 0x0000000000007941 */ /* 0x000fea0003800200 */
.L_x_832:
        /* <DEDUP_REMOVED lines=39> */
.L_x_835:
[----:B------:R-:W-:Y:S05]  /*2f80*/  BSYNC.RECONVERGENT B0 ;  /* 0x0000000000007941 */ /* 0x000fea0003800200 */
.L_x_834:
        /* <DEDUP_REMOVED lines=41> */
.L_x_837:
[----:B------:R-:W-:Y:S05]  /*3220*/  BSYNC.RECONVERGENT B0 ;  /* 0x0000000000007941 */ /* 0x000fea0003800200 */
.L_x_836:
        /* <DEDUP_REMOVED lines=39> */
.L_x_839:
[----:B------:R-:W-:Y:S05]  /*34a0*/  BSYNC.RECONVERGENT B0 ;  /* 0x0000000000007941 */ /* 0x000fea0003800200 */
.L_x_838:
        /* <DEDUP_REMOVED lines=45> */
.L_x_841:
[----:B------:R-:W-:Y:S05]  /*3780*/  BSYNC.RECONVERGENT B0 ;  /* 0x0000000000007941 */ /* 0x000fea0003800200 */
.L_x_840:
        /* <DEDUP_REMOVED lines=32> */
.L_x_843:
[----:B------:R-:W-:Y:S05]  /*3990*/  BSYNC.RECONVERGENT B0 ;  /* 0x0000000000007941 */ /* 0x000fea0003800200 */
.L_x_842:
        /* <DEDUP_REMOVED lines=32> */
.L_x_845:
[----:B------:R-:W-:Y:S05]  /*3ba0*/  BSYNC.RECONVERGENT B0 ;  /* 0x0000000000007941 */ /* 0x000fea0003800200 */
.L_x_844:
        /* <DEDUP_REMOVED lines=32> */
.L_x_847:
[----:B------:R-:W-:Y:S05]  /*3db0*/  BSYNC.RECONVERGENT B0 ;  /* 0x0000000000007941 */ /* 0x000fea0003800200 */
.L_x_846:
        /* <DEDUP_REMOVED lines=32> */
.L_x_849:
[----:B------:R-:W-:Y:S05]  /*3fc0*/  BSYNC.RECONVERGENT B0 ;  /* 0x0000000000007941 */ /* 0x000fea0003800200 */
.L_x_848:
        /* <DEDUP_REMOVED lines=32> */
.L_x_851:
[----:B------:R-:W-:Y:S05]  /*41d0*/  BSYNC.RECONVERGENT B0 ;  /* 0x0000000000007941 */ /* 0x000fea0003800200 */
.L_x_850:
        /* <DEDUP_REMOVED lines=9> */
[----:B------:R-:W0:Y:S01]  /*4270*/  LDCU.64 UR20, c[0x0][0x3a0] ;  /* 0x00007400ff1477ac */ /* 0x000e220008000a00 */
[----:B------:R-:W-:Y:S01]  /*4280*/  LOP3.LUT R3, R82, 0x3e0, RZ, 0xc0, !PT ;  /* 0x000003e052037812 */ /* 0x000fe200078ec0ff */
[----:B------:R-:W-:Y:S01]  /*4290*/  FMUL.FTZ R23, R23, R54 ;  /* 0x0000003617177220 */ /* 0x000fe20000410000 */
[----:B------:R-:W-:Y:S01]  /*42a0*/  ISETP.NE.AND P0, PT, RZ, UR6, PT ;  /* 0x00000006ff007c0c */ /* 0x000fe2000bf05270 */
[----:B------:R-:W-:Y:S01]  /*42b0*/  USHF.L.U32 UR7, UR6, 0xb, URZ ;  /* 0x0000000b06077899 */ /* 0x000fe200080006ff */
[----:B------:R-:W-:Y:S01]  /*42c0*/  IADD3 R2, PT, PT, R3, R80, RZ ;  /* 0x0000005003027210 */ /* 0x000fe20007ffe0ff */
[----:B------:R-:W-:Y:S01]  /*42d0*/  FMUL.FTZ R22, R22, R55 ;  /* 0x0000003716167220 */ /* 0x000fe20000410000 */
[----:B------:R-:W-:Y:S01]  /*42e0*/  ISETP.EQ.AND P0, PT, R24, RZ, P0 ;  /* 0x000000ff1800720c */ /* 0x000fe20000702270 */
[----:B------:R-:W-:Y:S01]  /*42f0*/  FMUL.FTZ R24, R0, R53 ;  /* 0x0000003500187220 */ /* 0x000fe20000410000 */
[----:B------:R-:W-:Y:S01]  /*4300*/  FMUL.FTZ R21, R21, R56 ;  /* 0x0000003815157220 */ /* 0x000fe20000410000 */
[----:B------:R-:W-:-:S02]  /*4310*/  IMAD R2, R3, 0x1f, R2 ;  /* 0x0000001f03027824 */ /* 0x000fc400078e0202 */
[----:B------:R-:W-:Y:S01]  /*4320*/  FMUL.FTZ R20, R20, R57 ;  /* 0x0000003914147220 */ /* 0x000fe20000410000 */
[----:B------:R-:W-:Y:S01]  /*4330*/  FMUL.FTZ R19, R19, R58 ;  /* 0x0000003a13137220 */ /* 0x000fe20000410000 */
[----:B------:R-:W-:Y:S01]  /*4340*/  FMUL.FTZ R18, R18, R59 ;  /* 0x0000003b12127220 */ /* 0x000fe20000410000 */
[----:B------:R-:W-:Y:S01]  /*4350*/  FMUL.FTZ R17, R17, R60 ;  /* 0x0000003c11117220 */ /* 0x000fe20000410000 */
[----:B------:R-:W-:Y:S01]  /*4360*/  IADD3 R5, PT, PT, R2, 0x80, RZ ;  /* 0x0000008002057810 */ /* 0x000fe20007ffe0ff */
[----:B------:R-:W-:Y:S01]  /*4370*/  FMUL.FTZ R16, R16, R61 ;  /* 0x0000003d10107220 */ /* 0x000fe20000410000 */
[C---:B------:R-:W-:Y:S01]  /*4380*/  IADD3 R3, PT, PT, R2.reuse, 0x20, RZ ;  /* 0x0000002002037810 */ /* 0x040fe20007ffe0ff */
[----:B0-----:R-:W-:Y:S01]  /*4390*/  UIMAD.WIDE.U32 UR8, UR17, UR20, URZ ;  /* 0x00000014110872a5 */ /* 0x001fe2000f8e00ff */
[C---:B------:R-:W-:Y:S01]  /*43a0*/  IADD3 R9, PT, PT, R2.reuse, 0xc0, RZ ;  /* 0x000000c002097810 */ /* 0x040fe20007ffe0ff */
[----:B------:R-:W-:Y:S01]  /*43b0*/  FMUL.FTZ R15, R15, R62 ;  /* 0x0000003e0f0f7220 */ /* 0x000fe20000410000 */
[C---:B------:R-:W-:Y:S01]  /*43c0*/  IADD3 R7, PT, PT, R2.reuse, 0xa0, RZ ;  /* 0x000000a002077810 */ /* 0x040fe20007ffe0ff */
[----:B------:R-:W-:Y:S01]  /*43d0*/  UIMAD UR20, UR17, UR21, UR9 ;  /* 0x00000015111472a4 */ /* 0x000fe2000f8e0209 */
[C---:B------:R-:W-:Y:S01]  /*43e0*/  IADD3 R11, PT, PT, R2.reuse, 0xe0, RZ ;  /* 0x000000e0020b7810 */ /* 0x040fe20007ffe0ff */
[----:B------:R-:W-:Y:S01]  /*43f0*/  ULEA UR21, UR18, -UR7, 0x1 ;  /* 0x8000000712157291 */ /* 0x000fe2000f8e08ff */
[----:B------:R-:W-:Y:S01]  /*4400*/  IADD3 R13, PT, PT, R2, 0x100, RZ ;  /* 0x00000100020d7810 */ /* 0x000fe20007ffe0ff */
[----:B------:R-:W-:Y:S01]  /*4410*/  FMUL.FTZ R14, R14, R63 ;  /* 0x0000003f0e0e7220 */ /* 0x000fe20000410000 */
[----:B------:R-:W-:Y:S01]  /*4420*/  IADD3 R47, PT, PT, R2, 0x120, RZ ;  /* 0x00000120022f7810 */ /* 0x000fe20007ffe0ff */
[----:B------:R-:W-:Y:S01]  /*4430*/  FMUL.FTZ R12, R42, R65 ;  /* 0x000000412a0c7220 */ /* 0x000fe20000410000 */
[----:B------:R-:W-:Y:S01]  /*4440*/  IADD3 R49, PT, PT, R2, 0x160, RZ ;  /* 0x0000016002317810 */ /* 0x000fe20007ffe0ff */
[----:B------:R-:W-:Y:S01]  /*4450*/  FMUL.FTZ R10, R40, R67 ;  /* 0x00000043280a7220 */ /* 0x000fe20000410000 */
[-C--:B------:R-:W-:Y:S01]  /*4460*/  LEA.HI.SX32 R5, R5, R2.reuse, 0x1b ;  /* 0x0000000205057211 */ /* 0x080fe200078fdaff */
[----:B------:R-:W0:Y:S01]  /*4470*/  LDCU UR44, c[0x0][0x38c] ;  /* 0x00007180ff2c77ac */ /* 0x000e220008000800 */
[----:B------:R-:W-:-:S02]  /*4480*/  LEA.HI.SX32 R3, R3, R2, 0x1b ;  /* 0x0000000203037211 */ /* 0x000fc400078fdaff */
[----:B------:R-:W-:Y:S01]  /*4490*/  LEA.HI.SX32 R4, R9, R2, 0x1b ;  /* 0x0000000209047211 */ /* 0x000fe200078fdaff */
[----:B------:R-:W-:Y:S01]  /*44a0*/  FMUL.FTZ R9, R41, R68 ;  /* 0x0000004429097220 */ /* 0x000fe20000410000 */
[-C--:B------:R-:W-:Y:S01]  /*44b0*/  LEA.HI.SX32 R6, R7, R2.reuse, 0x1b ;  /* 0x0000000207067211 */ /* 0x080fe200078fdaff */
[----:B------:R-:W1:Y:S01]  /*44c0*/  LDCU UR43, c[0x0][0x388] ;  /* 0x00007100ff2b77ac */ /* 0x000e620008000800 */
[----:B------:R-:W-:Y:S01]  /*44d0*/  LEA.HI.SX32 R44, R11, R2, 0x1b ;  /* 0x000000020b2c7211 */ /* 0x000fe200078fdaff */
[----:B------:R-:W-:Y:S01]  /*44e0*/  FMUL.FTZ R11, R43, R66 ;  /* 0x000000422b0b7220 */ /* 0x000fe20000410000 */
[----:B------:R-:W-:Y:S01]  /*44f0*/  LEA.HI.SX32 R46, R13, R2, 0x1b ;  /* 0x000000020d2e7211 */ /* 0x000fe200078fdaff */
[----:B------:R-:W-:Y:S01]  /*4500*/  FMUL.FTZ R13, R45, R64 ;  /* 0x000000402d0d7220 */ /* 0x000fe20000410000 */
[-C--:B------:R-:W-:Y:S01]  /*4510*/  LEA.HI.SX32 R47, R47, R2.reuse, 0x1b ;  /* 0x000000022f2f7211 */ /* 0x080fe200078fdaff */
[----:B------:R-:W2:Y:S01]  /*4520*/  LDCU.64 UR36, c[0x0][0x3a8] ;  /* 0x00007500ff2477ac */ /* 0x000ea20008000a00 */
[----:B------:R-:W-:-:S02]  /*4530*/  LEA.HI.SX32 R49, R49, R2, 0x1b ;  /* 0x0000000231317211 */ /* 0x000fc400078fdaff */
[----:B------:R-:W-:Y:S01]  /*4540*/  LEA R7, R5, UR26, 0x1 ;  /* 0x0000001a05077c11 */ /* 0x000fe2000f8e08ff */
[----:B------:R-:W3:Y:S01]  /*4550*/  LDCU.64 UR34, c[0x0][0x440] ;  /* 0x00008800ff2277ac */ /* 0x000ee20008000a00 */
[----:B------:R-:W-:Y:S02]  /*4560*/  LEA R8, R3, UR26, 0x1 ;  /* 0x0000001a03087c11 */ /* 0x000fe4000f8e08ff */
[----:B------:R-:W-:Y:S01]  /*4570*/  LEA R5, R4, UR26, 0x1 ;  /* 0x0000001a04057c11 */ /* 0x000fe2000f8e08ff */
[----:B------:R-:W4:Y:S01]  /*4580*/  LDCU.64 UR32, c[0x0][0x3d8] ;  /* 0x00007b00ff2077ac */ /* 0x000f220008000a00 */
[----:B------:R-:W-:Y:S02]  /*4590*/  ISETP.GE.AND P1, PT, R81, UR21, PT ;  /* 0x0000001551007c0c */ /* 0x000fe4000bf26270 */
[----:B------:R-:W-:Y:S01]  /*45a0*/  LEA R6, R6, UR26, 0x1 ;  /* 0x0000001a06067c11 */ /* 0x000fe2000f8e08ff */
[----:B------:R-:W0:Y:S01]  /*45b0*/  LDCU.64 UR30, c[0x0][0x3e0] ;  /* 0x00007c00ff1e77ac */ /* 0x000e220008000a00 */
[----:B------:R-:W-:-:S02]  /*45c0*/  LEA R4, R44, UR26, 0x1 ;  /* 0x0000001a2c047c11 */ /* 0x000fc4000f8e08ff */
[----:B------:R-:W-:Y:S01]  /*45d0*/  LEA R3, R46, UR26, 0x1 ;  /* 0x0000001a2e037c11 */ /* 0x000fe2000f8e08ff */
[----:B------:R-:W0:Y:S01]  /*45e0*/  LDCU.64 UR28, c[0x0][0x450] ;  /* 0x00008a00ff1c77ac */ /* 0x000e220008000a00 */
[----:B------:R-:W-:Y:S02]  /*45f0*/  LEA R2, R47, UR26, 0x1 ;  /* 0x0000001a2f027c11 */ /* 0x000fe4000f8e08ff */
[----:B------:R-:W-:Y:S01]  /*4600*/  LEA R0, R49, UR26, 0x1 ;  /* 0x0000001a31007c11 */ /* 0x000fe2000f8e08ff */
[----:B------:R-:W0:Y:S01]  /*4610*/  LDCU.64 UR22, c[0x0][0x480] ;  /* 0x00009000ff1677ac */ /* 0x000e220008000a00 */
[----:B------:R-:W0:Y:S01]  /*4620*/  LDCU.64 UR38, c[0x0][0x3c0] ;  /* 0x00007800ff2677ac */ /* 0x000e220008000a00 */
[----:B-123--:R-:W-:-:S05]  /*4630*/  UMOV UR7, URZ ;  /* 0x000000ff00077c82 */ /* 0x00efca0008000000 */
.L_x_858:
[----:B0-----:R-:W-:Y:S01]  /*4640*/  MOV R43, UR38 ;  /* 0x00000026002b7c02 */ /* 0x001fe20008000f00 */
[----:B------:R-:W-:Y:S01]  /*4650*/  UMOV UR18, UR8 ;  /* 0x0000000800127c82 */ /* 0x000fe20008000000 */
[----:B------:R-:W-:Y:S01]  /*4660*/  @!P1 MOV R40, R81 ;  /* 0x0000005100289202 */ /* 0x000fe20000000f00 */
[----:B------:R-:W-:Y:S01]  /*4670*/  UMOV UR19, UR20 ;  /* 0x0000001400137c82 */ /* 0x000fe20008000000 */
[----:B------:R-:W-:Y:S01]  /*4680*/  @!P1 MOV R41, RZ ;  /* 0x000000ff00299202 */ /* 0x000fe20000000f00 */
[----:B------:R-:W-:Y:S01]  /*4690*/  UIMAD.WIDE.U32 UR18, UR7, UR36, UR18 ;  /* 0x00000024071272a5 */ /* 0x000fe2000f8e0012 */
[----:B------:R-:W-:Y:S02]  /*46a0*/  SHF.L.U32 R87, R82, 0x5, RZ ;  /* 0x0000000552577819 */ /* 0x000fe400000006ff */
[----:B------:R-:W-:Y:S01]  /*46b0*/  MOV R47, UR39 ;  /* 0x00000027002f7c02 */ /* 0x000fe20008000f00 */
[----:B------:R-:W-:Y:S01]  /*46c0*/  @!P1 IMAD.WIDE.U32 R40, R43, UR7, R40 ;  /* 0x000000072b289c25 */ /* 0x000fe2000f8e0028 */
[----:B------:R-:W-:Y:S01]  /*46d0*/  LOP3.LUT R87, R87, R82, RZ, 0xfc, !PT ;  /* 0x0000005257577212 */ /* 0x000fe200078efcff */
[----:B------:R-:W-:Y:S01]  /*46e0*/  UIMAD UR19, UR7, UR37, UR19 ;  /* 0x00000025071372a4 */ /* 0x000fe2000f8e0213 */
[----:B------:R-:W-:Y:S01]  /*46f0*/  PRMT R49, RZ, 0x7610, R49 ;  /* 0x00007610ff317816 */ /* 0x000fe20000000031 */
[----:B------:R-:W-:Y:S01]  /*4700*/  @!P1 IMAD R41, R47, UR7, R41 ;  /* 0x000000072f299c24 */ /* 0x000fe2000f8e0229 */
[----:B------:R-:W-:Y:S01]  /*4710*/  @!P1 LEA R44, P2, R40, UR15, 0x1 ;  /* 0x0000000f282c9c11 */ /* 0x000fe2000f8408ff */
[----:B------:R-:W-:Y:S01]  /*4720*/  ULEA UR26, UP0, UR18, UR34, 0x3 ;  /* 0x00000022121a7291 */ /* 0x000fe2000f8018ff */
[----:B------:R-:W-:-:S02]  /*4730*/  LOP3.LUT R81, R87, 0x7c1f, RZ, 0xc0, !PT ;  /* 0x00007c1f57517812 */ /* 0x000fc400078ec0ff */
[----:B------:R-:W-:Y:S01]  /*4740*/  @!P1 LEA.HI.X R45, R40, UR16, R41, 0x1, P2 ;  /* 0x00000010282d9c11 */ /* 0x000fe200090f0c29 */
[----:B------:R-:W-:Y:S01]  /*4750*/  HFMA2 R41, -RZ, RZ, 0, 0 ;  /* 0x00000000ff297431 */ /* 0x000fe200000001ff */
[----:B------:R-:W-:Y:S01]  /*4760*/  MOV R40, R81 ;  /* 0x0000005100287202 */ /* 0x000fe20000000f00 */
[----:B------:R-:W-:Y:S01]  /*4770*/  ULEA.HI.X UR18, UR18, UR35, UR19, 0x3, UP0 ;  /* 0x0000002312127291 */ /* 0x000fe200080f1c13 */
[C---:B------:R-:W-:Y:S02]  /*4780*/  LOP3.LUT R42, R81.reuse, 0x20, RZ, 0xfc, !PT ;  /* 0x00000020512a7812 */ /* 0x040fe400078efcff */
[----:B------:R-:W-:Y:S01]  /*4790*/  LOP3.LUT R48, R81, 0x80, RZ, 0xfc, !PT ;  /* 0x0000008051307812 */ /* 0x000fe200078efcff */
[----:B------:R-:W-:Y:S01]  /*47a0*/  IMAD.WIDE.U32 R40, R43, UR7, R40 ;  /* 0x000000072b287c25 */ /* 0x000fe2000f8e0028 */
[----:B------:R-:W-:Y:S02]  /*47b0*/  ISETP.GE.AND P4, PT, R42, UR21, PT ;  /* 0x000000152a007c0c */ /* 0x000fe4000bf86270 */
[----:B------:R-:W-:Y:S01]  /*47c0*/  LOP3.LUT R43, R81, 0x40, RZ, 0xfc, !PT ;  /* 0x00000040512b7812 */ /* 0x000fe200078efcff */
[----:B------:R-:W-:Y:S01]  /*47d0*/  IMAD R41, R47, UR7, R41 ;  /* 0x000000072f297c24 */ /* 0x000fe2000f8e0229 */
[----:B------:R-:W-:-:S02]  /*47e0*/  LEA R42, P2, R40, UR15, 0x1 ;  /* 0x0000000f282a7c11 */ /* 0x000fc4000f8408ff */
[----:B------:R-:W-:Y:S02]  /*47f0*/  ISETP.GE.AND P5, PT, R43, UR21, PT ;  /* 0x000000152b007c0c */ /* 0x000fe4000bfa6270 */
[C---:B------:R-:W-:Y:S02]  /*4800*/  LOP3.LUT R46, R81.reuse, 0x60, RZ, 0xfc, !PT ;  /* 0x00000060512e7812 */ /* 0x040fe400078efcff */
[----:B------:R-:W-:Y:S02]  /*4810*/  LEA.HI.X R43, R40, UR16, R41, 0x1, P2 ;  /* 0x00000010282b7c11 */ /* 0x000fe400090f0c29 */
[----:B------:R-:W-:Y:S02]  /*4820*/  ISETP.GE.AND P2, PT, R48, UR21, PT ;  /* 0x0000001530007c0c */ /* 0x000fe4000bf46270 */
[----:B------:R-:W-:Y:S01]  /*4830*/  ISETP.GE.AND P6, PT, R46, UR21, PT ;  /* 0x000000152e007c0c */ /* 0x000fe2000bfc6270 */
[----:B------:R-:W2:Y:S01]  /*4840*/  @!P4 LDG.E.U16 R49, desc[UR24][R42.64+0x40] ;  /* 0x000040182a31c981 */ /* 0x000ea2000c1e1500 */
[----:B------:R-:W-:-:S02]  /*4850*/  LOP3.LUT R50, R81, 0xa0, RZ, 0xfc, !PT ;  /* 0x000000a051327812 */ /* 0x000fc400078efcff */
[----:B------:R-:W-:Y:S02]  /*4860*/  LOP3.LUT R48, R81, 0xc0, RZ, 0xfc, !PT ;  /* 0x000000c051307812 */ /* 0x000fe400078efcff */
[----:B------:R-:W-:Y:S02]  /*4870*/  PRMT R113, RZ, 0x7610, R113 ;  /* 0x00007610ff717816 */ /* 0x000fe40000000071 */
[----:B------:R-:W-:Y:S02]  /*4880*/  MOV R46, UR26 ;  /* 0x0000001a002e7c02 */ /* 0x000fe40008000f00 */
[----:B------:R-:W-:Y:S02]  /*4890*/  MOV R47, UR18 ;  /* 0x00000012002f7c02 */ /* 0x000fe40008000f00 */
[----:B------:R-:W-:Y:S01]  /*48a0*/  ISETP.GE.AND P3, PT, R50, UR21, PT ;  /* 0x0000001532007c0c */ /* 0x000fe2000bf66270 */
[----:B------:R-:W3:Y:S01]  /*48b0*/  @!P5 LDG.E.U16 R113, desc[UR24][R42.64+0x80] ;  /* 0x000080182a71d981 */ /* 0x000ee2000c1e1500 */
[----:B------:R-:W-:-:S02]  /*48c0*/  ISETP.GE.AND P4, PT, R48, UR21, PT ;  /* 0x0000001530007c0c */ /* 0x000fc4000bf86270 */
[C---:B------:R-:W-:Y:S01]  /*48d0*/  LOP3.LUT R48, R81.reuse, 0xe0, RZ, 0xfc, !PT ;  /* 0x000000e051307812 */ /* 0x040fe200078efcff */
[----:B------:R0:W5:Y:S01]  /*48e0*/  LDG.E.64 R40, desc[UR24][R46.64] ;  /* 0x000000182e287981 */ /* 0x000162000c1e1b00 */
[----:B------:R-:W-:Y:S02]  /*48f0*/  PRMT R116, RZ, 0x7610, R116 ;  /* 0x00007610ff747816 */ /* 0x000fe40000000074 */
[----:B------:R-:W-:Y:S02]  /*4900*/  PRMT R117, RZ, 0x7610, R117 ;  /* 0x00007610ff757816 */ /* 0x000fe40000000075 */
[----:B------:R-:W-:Y:S02]  /*4910*/  ISETP.GE.AND P5, PT, R48, UR21, PT ;  /* 0x0000001530007c0c */ /* 0x000fe4000bfa6270 */
[C---:B------:R-:W-:Y:S01]  /*4920*/  LOP3.LUT R50, R81.reuse, 0x100, RZ, 0xfc, !PT ;  /* 0x0000010051327812 */ /* 0x040fe200078efcff */
[----:B------:R-:W4:Y:S01]  /*4930*/  @!P2 LDG.E.U16 R116, desc[UR24][R42.64+0x100] ;  /* 0x000100182a74a981 */ /* 0x000f22000c1e1500 */
[----:B0-----:R-:W-:-:S02]  /*4940*/  LOP3.LUT R46, R81, 0x120, RZ, 0xfc, !PT ;  /* 0x00000120512e7812 */ /* 0x001fc400078efcff */
        /* <DEDUP_REMOVED lines=15> */
[----:B------:R-:W-:-:S02]  /*4a40*/  PRMT R51, RZ, 0x7610, R51 ;  /* 0x00007610ff337816 */ /* 0x000fc40000000033 */
[----:B------:R-:W-:Y:S01]  /*4a50*/  ISETP.GE.AND P4, PT, R47, UR21, PT ;  /* 0x000000152f007c0c */ /* 0x000fe2000bf86270 */
[----:B------:R-:W4:Y:S01]  /*4a60*/  @!P6 LDG.E.U16 R50, desc[UR24][R42.64+0x200] ;  /* 0x000200182a32e981 */ /* 0x000f22000c1e1500 */
[C---:B------:R-:W-:Y:S02]  /*4a70*/  LOP3.LUT R46, R81.reuse, 0x1a0, RZ, 0xfc, !PT ;  /* 0x000001a0512e7812 */ /* 0x040fe400078efcff */
[----:B------:R-:W-:Y:S01]  /*4a80*/  PRMT R48, RZ, 0x7610, R48 ;  /* 0x00007610ff307816 */ /* 0x000fe20000000030 */
[----:B------:R-:W4:Y:S01]  /*4a90*/  @!P2 LDG.E.U16 R51, desc[UR24][R42.64+0x240] ;  /* 0x000240182a33a981 */ /* 0x000f22000c1e1500 */
[C---:B------:R-:W-:Y:S02]  /*4aa0*/  LOP3.LUT R47, R81.reuse, 0x1c0, RZ, 0xfc, !PT ;  /* 0x000001c0512f7812 */ /* 0x040fe400078efcff */
[----:B------:R-:W-:Y:S02]  /*4ab0*/  ISETP.GE.AND P6, PT, R46, UR21, PT ;  /* 0x000000152e007c0c */ /* 0x000fe4000bfc6270 */
[----:B------:R-:W-:Y:S01]  /*4ac0*/  LOP3.LUT R46, R81, 0x1e0, RZ, 0xfc, !PT ;  /* 0x000001e0512e7812 */ /* 0x000fe200078efcff */
[----:B------:R-:W4:Y:S01]  /*4ad0*/  @!P3 LDG.E.U16 R48, desc[UR24][R42.64+0x280] ;  /* 0x000280182a30b981 */ /* 0x000f22000c1e1500 */
[----:B------:R-:W-:-:S02]  /*4ae0*/  ISETP.GE.AND P2, PT, R47, UR21, PT ;  /* 0x000000152f007c0c */ /* 0x000fc4000bf46270 */
[----:B------:R-:W-:Y:S02]  /*4af0*/  PRMT R47, RZ, 0x7610, R47 ;  /* 0x00007610ff2f7816 */ /* 0x000fe4000000002f */
[----:B------:R-:W-:Y:S02]  /*4b00*/  ISETP.GE.AND P3, PT, R46, UR21, PT ;  /* 0x000000152e007c0c */ /* 0x000fe4000bf66270 */
[----:B------:R-:W-:Y:S02]  /*4b10*/  LOP3.LUT R88, R81, 0x200, RZ, 0xfc, !PT ;  /* 0x0000020051587812 */ /* 0x000fe400078efcff */
[----:B------:R-:W-:Y:S01]  /*4b20*/  PRMT R114, RZ, 0x7610, R114 ;  /* 0x00007610ff727816 */ /* 0x000fe20000000072 */
[----:B------:R-:W4:Y:S01]  /*4b30*/  @!P4 LDG.E.U16 R47, desc[UR24][R42.64+0x2c0] ;  /* 0x0002c0182a2fc981 */ /* 0x000f22000c1e1500 */
[----:B------:R-:W-:Y:S02]  /*4b40*/  PRMT R46, RZ, 0x7610, R46 ;  /* 0x00007610ff2e7816 */ /* 0x000fe4000000002e */
[----:B------:R-:W-:-:S02]  /*4b50*/  PRMT R109, RZ, 0x7610, R109 ;  /* 0x00007610ff6d7816 */ /* 0x000fc4000000006d */
[----:B------:R-:W-:Y:S01]  /*4b60*/  ISETP.GE.AND P4, PT, R88, UR21, PT ;  /* 0x0000001558007c0c */ /* 0x000fe2000bf86270 */
[----:B------:R0:W2:Y:S01]  /*4b70*/  @!P1 LDG.E.U16 R114, desc[UR24][R44.64] ;  /* 0x000000182c729981 */ /* 0x0000a2000c1e1500 */
[C---:B------:R-:W-:Y:S02]  /*4b80*/  LOP3.LUT R89, R81.reuse, 0x220, RZ, 0xfc, !PT ;  /* 0x0000022051597812 */ /* 0x040fe400078efcff */
[----:B------:R-:W-:Y:S01]  /*4b90*/  LOP3.LUT R88, R81, 0x240, RZ, 0xfc, !PT ;  /* 0x0000024051587812 */ /* 0x000fe200078efcff */
[----:B------:R-:W4:Y:S01]  /*4ba0*/  @!P5 LDG.E.U16 R46, desc[UR24][R42.64+0x300] ;  /* 0x000300182a2ed981 */ /* 0x000f22000c1e1500 */
[----:B------:R-:W-:Y:S02]  /*4bb0*/  PRMT R105, RZ, 0x7610, R105 ;  /* 0x00007610ff697816 */ /* 0x000fe40000000069 */
[----:B------:R-:W-:Y:S01]  /*4bc0*/  PRMT R106, RZ, 0x7610, R106 ;  /* 0x00007610ff6a7816 */ /* 0x000fe2000000006a */
[----:B------:R-:W4:Y:S01]  /*4bd0*/  @!P6 LDG.E.U16 R109, desc[UR24][R42.64+0x340] ;  /* 0x000340182a6de981 */ /* 0x000f22000c1e1500 */
[----:B------:R-:W-:-:S02]  /*4be0*/  ISETP.GE.AND P5, PT, R89, UR21, PT ;  /* 0x0000001559007c0c */ /* 0x000fc4000bfa6270 */
[----:B------:R-:W-:Y:S01]  /*4bf0*/  ISETP.GE.AND P6, PT, R88, UR21, PT ;  /* 0x0000001558007c0c */ /* 0x000fe2000bfc6270 */
[----:B------:R-:W4:Y:S01]  /*4c00*/  @!P3 LDG.E.U16 R105, desc[UR24][R42.64+0x3c0] ;  /* 0x0003c0182a69b981 */ /* 0x000f22000c1e1500 */
[C---:B0-----:R-:W-:Y:S02]  /*4c10*/  LOP3.LUT R44, R81.reuse, 0x280, RZ, 0xfc, !PT ;  /* 0x00000280512c7812 */ /* 0x041fe400078efcff */
[----:B------:R-:W-:Y:S01]  /*4c20*/  LOP3.LUT R89, R81, 0x260, RZ, 0xfc, !PT ;  /* 0x0000026051597812 */ /* 0x000fe200078efcff */
[----:B------:R-:W4:Y:S01]  /*4c30*/  @!P2 LDG.E.U16 R106, desc[UR24][R42.64+0x380] ;  /* 0x000380182a6aa981 */ /* 0x000f22000c1e1500 */
[----:B------:R-:W-:Y:S02]  /*4c40*/  PRMT R104, RZ, 0x7610, R104 ;  /* 0x00007610ff687816 */ /* 0x000fe40000000068 */
[----:B------:R-:W-:Y:S02]  /*4c50*/  ISETP.GE.AND P3, PT, R44, UR21, PT ;  /* 0x000000152c007c0c */ /* 0x000fe4000bf66270 */
[----:B------:R-:W-:-:S02]  /*4c60*/  ISETP.GE.AND P2, PT, R89, UR21, PT ;  /* 0x0000001559007c0c */ /* 0x000fc4000bf46270 */
[C---:B------:R-:W-:Y:S01]  /*4c70*/  LOP3.LUT R44, R81.reuse, 0x2a0, RZ, 0xfc, !PT ;  /* 0x000002a0512c7812 */ /* 0x040fe200078efcff */
[----:B------:R-:W4:Y:S01]  /*4c80*/  @!P4 LDG.E.U16 R104, desc[UR24][R42.64+0x400] ;  /* 0x000400182a68c981 */ /* 0x000f22000c1e1500 */
[----:B------:R-:W-:Y:S02]  /*4c90*/  PRMT R102, RZ, 0x7610, R102 ;  /* 0x00007610ff667816 */ /* 0x000fe40000000066 */
[----:B------:R-:W-:Y:S02]  /*4ca0*/  ISETP.GE.AND P4, PT, R44, UR21, PT ;  /* 0x000000152c007c0c */ /* 0x000fe4000bf86270 */
[----:B------:R-:W-:Y:S02]  /*4cb0*/  LOP3.LUT R44, R81, 0x2e0, RZ, 0xfc, !PT ;  /* 0x000002e0512c7812 */ /* 0x000fe400078efcff */
[----:B------:R-:W-:Y:S01]  /*4cc0*/  PRMT R103, RZ, 0x7610, R103 ;  /* 0x00007610ff677816 */ /* 0x000fe20000000067 */
[----:B------:R-:W4:Y:S01]  /*4cd0*/  @!P6 LDG.E.U16 R102, desc[UR24][R42.64+0x480] ;  /* 0x000480182a66e981 */ /* 0x000f22000c1e1500 */
[----:B------:R-:W-:-:S02]  /*4ce0*/  PRMT R101, RZ, 0x7610, R101 ;  /* 0x00007610ff657816 */ /* 0x000fc40000000065 */
[C---:B------:R-:W-:Y:S02]  /*4cf0*/  LOP3.LUT R45, R81.reuse, 0x2c0, RZ, 0xfc, !PT ;  /* 0x000002c0512d7812 */ /* 0x040fe400078efcff */
[----:B------:R-:W-:Y:S01]  /*4d00*/  ISETP.GE.AND P6, PT, R44, UR21, PT ;  /* 0x000000152c007c0c */ /* 0x000fe2000bfc6270 */
[----:B------:R-:W4:Y:S01]  /*4d10*/  @!P5 LDG.E.U16 R103, desc[UR24][R42.64+0x440] ;  /* 0x000440182a67d981 */ /* 0x000f22000c1e1500 */
[----:B------:R-:W-:Y:S02]  /*4d20*/  LOP3.LUT R44, R81, 0x300, RZ, 0xfc, !PT ;  /* 0x00000300512c7812 */ /* 0x000fe400078efcff */
[----:B------:R-:W-:Y:S01]  /*4d30*/  PRMT R100, RZ, 0x7610, R100 ;  /* 0x00007610ff647816 */ /* 0x000fe20000000064 */
[----:B------:R-:W4:Y:S01]  /*4d40*/  @!P2 LDG.E.U16 R101, desc[UR24][R42.64+0x4c0] ;  /* 0x0004c0182a65a981 */ /* 0x000f22000c1e1500 */
[----:B------:R-:W-:Y:S02]  /*4d50*/  PRMT R89, RZ, 0x7610, R89 ;  /* 0x00007610ff597816 */ /* 0x000fe40000000059 */
[----:B------:R-:W-:-:S02]  /*4d60*/  ISETP.GE.AND P5, PT, R45, UR21, PT ;  /* 0x000000152d007c0c */ /* 0x000fc4000bfa6270 */
[C---:B------:R-:W-:Y:S01]  /*4d70*/  LOP3.LUT R45, R81.reuse, 0x320, RZ, 0xfc, !PT ;  /* 0x00000320512d7812 */ /* 0x040fe200078efcff */
[----:B------:R-:W4:Y:S01]  /*4d80*/  @!P3 LDG.E.U16 R100, desc[UR24][R42.64+0x500] ;  /* 0x000500182a64b981 */ /* 0x000f22000c1e1500 */
[----:B------:R-:W-:Y:S02]  /*4d90*/  ISETP.GE.AND P2, PT, R44, UR21, PT ;  /* 0x000000152c007c0c */ /* 0x000fe4000bf46270 */
[----:B------:R-:W-:Y:S01]  /*4da0*/  LOP3.LUT R44, R81, 0x340, RZ, 0xfc, !PT ;  /* 0x00000340512c7812 */ /* 0x000fe200078efcff */
[----:B------:R-:W4:Y:S01]  /*4db0*/  @!P4 LDG.E.U16 R89, desc[UR24][R42.64+0x540] ;  /* 0x000540182a59c981 */ /* 0x000f22000c1e1500 */
[----:B------:R-:W-:Y:S02]  /*4dc0*/  ISETP.GE.AND P3, PT, R45, UR21, PT ;  /* 0x000000152d007c0c */ /* 0x000fe4000bf66270 */
[----:B------:R-:W-:Y:S02]  /*4dd0*/  ISETP.GE.AND P4, PT, R44, UR21, PT ;  /* 0x000000152c007c0c */ /* 0x000fe4000bf86270 */
[----:B------:R-:W-:-:S02]  /*4de0*/  PRMT R99, RZ, 0x7610, R99 ;  /* 0x00007610ff637816 */ /* 0x000fc40000000063 */
[----:B------:R-:W-:Y:S02]  /*4df0*/  PRMT R98, RZ, 0x7610, R98 ;  /* 0x00007610ff627816 */ /* 0x000fe40000000062 */
[C---:B------:R-:W-:Y:S02]  /*4e00*/  LOP3.LUT R44, R81.reuse, 0x360, RZ, 0xfc, !PT ;  /* 0x00000360512c7812 */ /* 0x040fe400078efcff */
[----:B------:R-:W-:Y:S01]  /*4e10*/  LOP3.LUT R45, R81, 0x380, RZ, 0xfc, !PT ;  /* 0x00000380512d7812 */ /* 0x000fe200078efcff */
[----:B------:R-:W4:Y:S01]  /*4e20*/  @!P5 LDG.E.U16 R99, desc[UR24][R42.64+0x580] ;  /* 0x000580182a63d981 */ /* 0x000f22000c1e1500 */
[----:B------:R-:W-:Y:S02]  /*4e30*/  PRMT R97, RZ, 0x7610, R97 ;  /* 0x00007610ff617816 */ /* 0x000fe40000000061 */
[----:B------:R-:W-:Y:S01]  /*4e40*/  PRMT R96, RZ, 0x7610, R96 ;  /* 0x00007610ff607816 */ /* 0x000fe20000000060 */
[----:B------:R-:W4:Y:S01]  /*4e50*/  @!P6 LDG.E.U16 R98, desc[UR24][R42.64+0x5c0] ;  /* 0x0005c0182a62e981 */ /* 0x000f22000c1e1500 */
[----:B------:R-:W-:-:S02]  /*4e60*/  PRMT R94, RZ, 0x7610, R94 ;  /* 0x00007610ff5e7816 */ /* 0x000fc4000000005e */
[----:B------:R-:W-:Y:S01]  /*4e70*/  ISETP.GE.AND P5, PT, R44, UR21, PT ;  /* 0x000000152c007c0c */ /* 0x000fe2000bfa6270 */
[----:B------:R-:W4:Y:S01]  /*4e80*/  @!P3 LDG.E.U16 R97, desc[UR24][R42.64+0x640] ;  /* 0x000640182a61b981 */ /* 0x000f22000c1e1500 */
[----:B------:R-:W-:Y:S02]  /*4e90*/  ISETP.GE.AND P6, PT, R45, UR21, PT ;  /* 0x000000152d007c0c */ /* 0x000fe4000bfc6270 */
[C---:B------:R-:W-:Y:S01]  /*4ea0*/  LOP3.LUT R44, R81.reuse, 0x3a0, RZ, 0xfc, !PT ;  /* 0x000003a0512c7812 */ /* 0x040fe200078efcff */
[----:B------:R-:W4:Y:S01]  /*4eb0*/  @!P4 LDG.E.U16 R96, desc[UR24][R42.64+0x680] ;  /* 0x000680182a60c981 */ /* 0x000f22000c1e1500 */
[----:B------:R-:W-:Y:S02]  /*4ec0*/  LOP3.LUT R45, R81, 0x3c0, RZ, 0xfc, !PT ;  /* 0x000003c0512d7812 */ /* 0x000fe400078efcff */
[----:B------:R-:W-:Y:S01]  /*4ed0*/  LOP3.LUT R87, R87, 0x3e0, RZ, 0xfc, !PT ;  /* 0x000003e057577812 */ /* 0x000fe200078efcff */
        /* <DEDUP_REMOVED lines=14> */
[----:B------:R-:W0:Y:S01]  /*4fc0*/  S2UR UR18, SR_CgaCtaId ;  /* 0x00000000001279c3 */ /* 0x000e220000008800 */
[----:B------:R-:W-:-:S04]  /*4fd0*/  LOP3.LUT R135, R82, 0x3e0, RZ, 0xc0, !PT ;  /* 0x000003e052877812 */ /* 0x000fc800078ec0ff */
[----:B------:R-:W-:Y:S01]  /*4fe0*/  IADD3 R112, PT, PT, R135, R80, RZ ;  /* 0x0000005087707210 */ /* 0x000fe20007ffe0ff */
[----:B------:R-:W-:-:S04]  /*4ff0*/  UMOV UR26, 0x400 ;  /* 0x00000400001a7882 */ /* 0x000fc80000000000 */
[----:B------:R-:W-:-:S05]  /*5000*/  IMAD R135, R135, 0x1f, R112 ;  /* 0x0000001f87877824 */ /* 0x000fca00078e0270 */
[C---:B------:R-:W-:Y:S02]  /*5010*/  IADD3 R88, PT, PT, R135.reuse, 0x40, RZ ;  /* 0x0000004087587810 */ /* 0x040fe40007ffe0ff */
[C---:B------:R-:W-:Y:S02]  /*5020*/  IADD3 R140, PT, PT, R135.reuse, 0x60, RZ ;  /* 0x00000060878c7810 */ /* 0x040fe40007ffe0ff */
[CC--:B------:R-:W-:Y:S02]  /*5030*/  LEA.HI.SX32 R139, R135.reuse, R135.reuse, 0x1b ;  /* 0x00000087878b7211 */ /* 0x0c0fe400078fdaff */
[----:B------:R-:W-:Y:S01]  /*5040*/  IADD3 R144, PT, PT, R135, 0x380, RZ ;  /* 0x0000038087907810 */ /* 0x000fe20007ffe0ff */
[----:B0-----:R-:W-:Y:S01]  /*5050*/  ULEA UR26, UR18, UR26, 0x18 ;  /* 0x0000001a121a7291 */ /* 0x001fe2000f8ec0ff */
[-C--:B------:R-:W-:Y:S02]  /*5060*/  LEA.HI.SX32 R88, R88, R135.reuse, 0x1b ;  /* 0x0000008758587211 */ /* 0x080fe400078fdaff */
[----:B------:R-:W-:-:S02]  /*5070*/  LEA.HI.SX32 R140, R140, R135, 0x1b ;  /* 0x000000878c8c7211 */ /* 0x000fc400078fdaff */
[----:B------:R-:W-:Y:S02]  /*5080*/  LEA.HI.SX32 R129, R144, R135, 0x1b ;  /* 0x0000008790817211 */ /* 0x000fe400078fdaff */
[----:B------:R-:W-:Y:S02]  /*5090*/  LEA R139, R139, UR26, 0x1 ;  /* 0x0000001a8b8b7c11 */ /* 0x000fe4000f8e08ff */
[C---:B------:R-:W-:Y:S02]  /*50a0*/  IADD3 R136, PT, PT, R135.reuse, 0x140, RZ ;  /* 0x0000014087887810 */ /* 0x040fe40007ffe0ff */
[----:B------:R-:W-:Y:S02]  /*50b0*/  LEA R144, R88, UR26, 0x1 ;  /* 0x0000001a58907c11 */ /* 0x000fe4000f8e08ff */
[----:B------:R-:W-:Y:S02]  /*50c0*/  LEA R140, R140, UR26, 0x1 ;  /* 0x0000001a8c8c7c11 */ /* 0x000fe4000f8e08ff */
[----:B------:R-:W-:-:S02]  /*50d0*/  IADD3 R108, PT, PT, R135, 0x180, RZ ;  /* 0x00000180876c7810 */ /* 0x000fc40007ffe0ff */
[C---:B------:R-:W-:Y:S02]  /*50e0*/  IADD3 R138, PT, PT, R135.reuse, 0x1a0, RZ ;  /* 0x000001a0878a7810 */ /* 0x040fe40007ffe0ff */
[C---:B------:R-:W-:Y:S02]  /*50f0*/  IADD3 R132, PT, PT, R135.reuse, 0x1c0, RZ ;  /* 0x000001c087847810 */ /* 0x040fe40007ffe0ff */
[-C--:B------:R-:W-:Y:S02]  /*5100*/  LEA.HI.SX32 R136, R136, R135.reuse, 0x1b ;  /* 0x0000008788887211 */ /* 0x080fe400078fdaff */
[C---:B------:R-:W-:Y:S02]  /*5110*/  IADD3 R160, PT, PT, R135.reuse, 0x1e0, RZ ;  /* 0x000001e087a07810 */ /* 0x040fe40007ffe0ff */
[----:B------:R-:W-:Y:S02]  /*5120*/  IADD3 R134, PT, PT, R135, 0x200, RZ ;  /* 0x0000020087867810 */ /* 0x000fe40007ffe0ff */
[----:B------:R-:W-:-:S02]  /*5130*/  LEA.HI.SX32 R137, R108, R135, 0x1b ;  /* 0x000000876c897211 */ /* 0x000fc400078fdaff */
[C---:B------:R-:W-:Y:S02]  /*5140*/  IADD3 R118, PT, PT, R135.reuse, 0x220, RZ ;  /* 0x0000022087767810 */ /* 0x040fe40007ffe0ff */
[-C--:B------:R-:W-:Y:S02]  /*5150*/  LEA.HI.SX32 R138, R138, R135.reuse, 0x1b ;  /* 0x000000878a8a7211 */ /* 0x080fe400078fdaff */
[C---:B------:R-:W-:Y:S02]  /*5160*/  IADD3 R158, PT, PT, R135.reuse, 0x240, RZ ;  /* 0x00000240879e7810 */ /* 0x040fe40007ffe0ff */
[-C--:B------:R-:W-:Y:S02]  /*5170*/  LEA.HI.SX32 R132, R132, R135.reuse, 0x1b ;  /* 0x0000008784847211 */ /* 0x080fe400078fdaff */
[----:B------:R-:W-:Y:S02]  /*5180*/  IADD3 R120, PT, PT, R135, 0x260, RZ ;  /* 0x0000026087787810 */ /* 0x000fe40007ffe0ff */
[----:B------:R-:W-:-:S02]  /*5190*/  LEA.HI.SX32 R133, R160, R135, 0x1b ;  /* 0x00000087a0857211 */ /* 0x000fc400078fdaff */
[----:B------:R-:W-:Y:S02]  /*51a0*/  IADD3 R150, PT, PT, R135, 0x280, RZ ;  /* 0x0000028087967810 */ /* 0x000fe40007ffe0ff */
[-C--:B------:R-:W-:Y:S02]  /*51b0*/  LEA.HI.SX32 R134, R134, R135.reuse, 0x1b ;  /* 0x0000008786867211 */ /* 0x080fe400078fdaff */
[----:B------:R-:W-:Y:S02]  /*51c0*/  LEA R137, R137, UR26, 0x1 ;  /* 0x0000001a89897c11 */ /* 0x000fe4000f8e08ff */
[----:B------:R-:W-:Y:S02]  /*51d0*/  IADD3 R122, PT, PT, R135, 0x2a0, RZ ;  /* 0x000002a0877a7810 */ /* 0x000fe40007ffe0ff */
[----:B------:R-:W-:Y:S02]  /*51e0*/  LEA.HI.SX32 R118, R118, R135, 0x1b ;  /* 0x0000008776767211 */ /* 0x000fe400078fdaff */
[----:B------:R-:W-:-:S02]  /*51f0*/  LEA R138, R138, UR26, 0x1 ;  /* 0x0000001a8a8a7c11 */ /* 0x000fc4000f8e08ff */
        /* <DEDUP_REMOVED lines=8> */
[----:B------:R-:W-:Y:S02]  /*5280*/  LEA R118, R118, UR26, 0x1 ;  /* 0x0000001a76767c11 */ /* 0x000fe4000f8e08ff */
[----:B------:R-:W-:Y:S02]  /*5290*/  IADD3 R146, PT, PT, R135, 0x340, RZ ;  /* 0x0000034087927810 */ /* 0x000fe40007ffe0ff */
[----:B------:R-:W-:Y:S02]  /*52a0*/  LEA.HI.SX32 R123, R148, R135, 0x1b ;  /* 0x00000087947b7211 */ /* 0x000fe400078fdaff */
[----:B------:R-:W-:-:S02]  /*52b0*/  LEA R119, R119, UR26, 0x1 ;  /* 0x0000001a77777c11 */ /* 0x000fc4000f8e08ff */
[----:B------:R-:W-:Y:S02]  /*52c0*/  IADD3 R128, PT, PT, R135, 0x360, RZ ;  /* 0x0000036087807810 */ /* 0x000fe40007ffe0ff */
[-C--:B------:R-:W-:Y:S02]  /*52d0*/  LEA.HI.SX32 R124, R124, R135.reuse, 0x1b ;  /* 0x000000877c7c7211 */ /* 0x080fe400078fdaff */
[----:B------:R-:W-:Y:S02]  /*52e0*/  LEA R120, R120, UR26, 0x1 ;  /* 0x0000001a78787c11 */ /* 0x000fe4000f8e08ff */
[----:B------:R-:W-:Y:S02]  /*52f0*/  LEA.HI.SX32 R125, R44, R135, 0x1b ;  /* 0x000000872c7d7211 */ /* 0x000fe400078fdaff */
[----:B------:R-:W-:Y:S02]  /*5300*/  LEA R121, R121, UR26, 0x1 ;  /* 0x0000001a79797c11 */ /* 0x000fe4000f8e08ff */
[----:B------:R-:W-:-:S02]  /*5310*/  IADD3 R130, PT, PT, R135, 0x3a0, RZ ;  /* 0x000003a087827810 */ /* 0x000fc40007ffe0ff */
[-C--:B------:R-:W-:Y:S02]  /*5320*/  LEA.HI.SX32 R126, R126, R135.reuse, 0x1b ;  /* 0x000000877e7e7211 */ /* 0x080fe400078fdaff */
[----:B------:R-:W-:Y:S02]  /*5330*/  LEA R122, R122, UR26, 0x1 ;  /* 0x0000001a7a7a7c11 */ /* 0x000fe4000f8e08ff */
[----:B------:R-:W-:Y:S02]  /*5340*/  IADD3 R142, PT, PT, R135, 0x3c0, RZ ;  /* 0x000003c0878e7810 */ /* 0x000fe40007ffe0ff */
[-C--:B------:R-:W-:Y:S02]  /*5350*/  LEA.HI.SX32 R127, R146, R135.reuse, 0x1b ;  /* 0x00000087927f7211 */ /* 0x080fe400078fdaff */
[----:B------:R-:W-:Y:S01]  /*5360*/  LEA.HI.SX32 R128, R128, R135, 0x1b ;  /* 0x0000008780807211 */ /* 0x000fe200078fdaff */
[----:B-----5:R-:W-:Y:S01]  /*5370*/  FMUL.FTZ R42, R41, R68 ;  /* 0x00000044292a7220 */ /* 0x020fe20000410000 */
[----:B------:R-:W-:Y:S01]  /*5380*/  FMUL.FTZ R40, R40, 1.4426950216293334961 ;  /* 0x3fb8aa3b28287820 */ /* 0x000fe20000410000 */
[----:B------:R-:W-:-:S02]  /*5390*/  LEA R125, R125, UR26, 0x1 ;  /* 0x0000001a7d7d7c11 */ /* 0x000fc4000f8e08ff */
[----:B------:R-:W-:Y:S01]  /*53a0*/  FMUL.RZ R43, R42, 0.15915493667125701904 ;  /* 0x3e22f9832a2b7820 */ /* 0x000fe2000040c000 */
[----:B------:R-:W-:Y:S02]  /*53b0*/  IADD3 R42, PT, PT, R135, 0x3e0, RZ ;  /* 0x000003e0872a7810 */ /* 0x000fe40007ffe0ff */
[-C--:B------:R-:W-:Y:S02]  /*53c0*/  LEA.HI.SX32 R130, R130, R135.reuse, 0x1b ;  /* 0x0000008782827211 */ /* 0x080fe400078fdaff */
[----:B------:R-:W-:Y:S02]  /*53d0*/  LEA R126, R126, UR26, 0x1 ;  /* 0x0000001a7e7e7c11 */ /* 0x000fe4000f8e08ff */
[----:B------:R-:W-:Y:S02]  /*53e0*/  SHF.L.U32 R112, R112, 0x5, RZ ;  /* 0x0000000570707819 */ /* 0x000fe400000006ff */
[----:B------:R-:W-:Y:S02]  /*53f0*/  LEA.HI.SX32 R131, R142, R135, 0x1b ;  /* 0x000000878e837211 */ /* 0x000fe400078fdaff */
[----:B------:R-:W-:-:S02]  /*5400*/  LEA R127, R127, UR26, 0x1 ;  /* 0x0000001a7f7f7c11 */ /* 0x000fc4000f8e08ff */
[----:B------:R-:W-:Y:S02]  /*5410*/  LEA.HI.SX32 R135, R42, R135, 0x1b ;  /* 0x000000872a877211 */ /* 0x000fe400078fdaff */
[----:B------:R-:W-:Y:S02]  /*5420*/  LEA R128, R128, UR26, 0x1 ;  /* 0x0000001a80807c11 */ /* 0x000fe4000f8e08ff */
[----:B------:R-:W-:Y:S01]  /*5430*/  LEA R131, R131, UR26, 0x1 ;  /* 0x0000001a83837c11 */ /* 0x000fe2000f8e08ff */
[----:B--2---:R-:W-:Y:S04]  /*5440*/  STS.U16 [R139], R114 ;  /* 0x000000728b007388 */ /* 0x004fe80000000400 */
[----:B------:R-:W-:Y:S04]  /*5450*/  STS.U16 [R8+0x40], R49 ;  /* 0x0000403108007388 */ /* 0x000fe80000000400 */
[----:B---3--:R0:W-:Y:S04]  /*5460*/  STS.U16 [R144+0x80], R113 ;  /* 0x0000807190007388 */ /* 0x0081e80000000400 */
[----:B----4-:R-:W-:Y:S04]  /*5470*/  STS.U16 [R140+0xc0], R117 ;  /* 0x0000c0758c007388 */ /* 0x010fe80000000400 */
[----:B------:R-:W-:Y:S01]  /*5480*/  STS.U16 [R7+0x100], R116 ;  /* 0x0001007407007388 */ /* 0x000fe20000000400 */
[----:B0-----:R-:W-:-:S03]  /*5490*/  LEA R113, R136, UR26, 0x1 ;  /* 0x0000001a88717c11 */ /* 0x001fc6000f8e08ff */
[----:B------:R-:W-:Y:S04]  /*54a0*/  STS.U16 [R6+0x140], R115 ;  /* 0x0001407306007388 */ /* 0x000fe80000000400 */
[----:B------:R0:W-:Y:S04]  /*54b0*/  STS.U16 [R5+0x180], R110 ;  /* 0x0001806e05007388 */ /* 0x0001e80000000400 */
[----:B------:R1:W-:Y:S04]  /*54c0*/  STS.U16 [R4+0x1c0], R111 ;  /* 0x0001c06f04007388 */ /* 0x0003e80000000400 */
[----:B------:R-:W-:Y:S01]  /*54d0*/  STS.U16 [R3+0x200], R50 ;  /* 0x0002003203007388 */ /* 0x000fe20000000400 */
[----:B0-----:R-:W-:-:S03]  /*54e0*/  LEA R110, R133, UR26, 0x1 ;  /* 0x0000001a856e7c11 */ /* 0x001fc6000f8e08ff */
[----:B------:R0:W-:Y:S01]  /*54f0*/  STS.U16 [R2+0x240], R51 ;  /* 0x0002403302007388 */ /* 0x0001e20000000400 */
[----:B-1----:R-:W-:-:S03]  /*5500*/  LEA R111, R132, UR26, 0x1 ;  /* 0x0000001a846f7c11 */ /* 0x002fc6000f8e08ff */
[----:B------:R-:W-:Y:S04]  /*5510*/  STS.U16 [R113+0x280], R48 ;  /* 0x0002803071007388 */ /* 0x000fe80000000400 */
[----:B------:R-:W-:Y:S01]  /*5520*/  STS.U16 [R0+0x2c0], R47 ;  /* 0x0002c02f00007388 */ /* 0x000fe20000000400 */
[----:B0-----:R-:W-:-:S03]  /*5530*/  LEA R51, R134, UR26, 0x1 ;  /* 0x0000001a86337c11 */ /* 0x001fc6000f8e08ff */
[----:B------:R0:W-:Y:S04]  /*5540*/  STS.U16 [R137+0x300], R46 ;  /* 0x0003002e89007388 */ /* 0x0001e80000000400 */
[----:B------:R-:W-:Y:S04]  /*5550*/  STS.U16 [R138+0x340], R109 ;  /* 0x0003406d8a007388 */ /* 0x000fe80000000400 */
[----:B------:R-:W-:Y:S01]  /*5560*/  STS.U16 [R111+0x380], R106 ;  /* 0x0003806a6f007388 */ /* 0x000fe20000000400 */
[----:B0-----:R-:W-:-:S03]  /*5570*/  LEA R46, R123, UR26, 0x1 ;  /* 0x0000001a7b2e7c11 */ /* 0x001fc6000f8e08ff */
[----:B------:R0:W-:Y:S04]  /*5580*/  STS.U16 [R110+0x3c0], R105 ;  /* 0x0003c0696e007388 */ /* 0x0001e80000000400 */
[----:B------:R1:W-:Y:S04]  /*5590*/  STS.U16 [R51+0x400], R104 ;  /* 0x0004006833007388 */ /* 0x0003e80000000400 */
[----:B------:R2:W-:Y:S01]  /*55a0*/  STS.U16 [R118+0x440], R103 ;  /* 0x0004406776007388 */ /* 0x0005e20000000400 */
[----:B0-----:R-:W-:-:S03]  /*55b0*/  LEA R105, R124, UR26, 0x1 ;  /* 0x0000001a7c697c11 */ /* 0x001fc6000f8e08ff */
[----:B------:R0:W-:Y:S01]  /*55c0*/  STS.U16 [R119+0x480], R102 ;  /* 0x0004806677007388 */ /* 0x0001e20000000400 */
[----:B------:R-:W-:-:S03]  /*55d0*/  FMUL.FTZ R106, R40, R64 ;  /* 0x00000040286a7220 */ /* 0x000fc60000410000 */
[----:B------:R-:W-:Y:S01]  /*55e0*/  STS.U16 [R120+0x4c0], R101 ;  /* 0x0004c06578007388 */ /* 0x000fe20000000400 */
[----:B-1----:R-:W-:-:S03]  /*55f0*/  LEA R104, R129, UR26, 0x1 ;  /* 0x0000001a81687c11 */ /* 0x002fc6000f8e08ff */
[----:B------:R-:W-:Y:S01]  /*5600*/  STS.U16 [R121+0x500], R100 ;  /* 0x0005006479007388 */ /* 0x000fe20000000400 */
[----:B--2---:R-:W-:-:S03]  /*5610*/  FMUL.FTZ R103, R41, R63 ;  /* 0x0000003f29677220 */ /* 0x004fc60000410000 */
[----:B------:R1:W-:Y:S01]  /*5620*/  STS.U16 [R122+0x540], R89 ;  /* 0x000540597a007388 */ /* 0x0003e20000000400 */
[----:B0-----:R0:W-:Y:S03]  /*5630*/  MUFU.EX2 R102, R106 ;  /* 0x0000006a00667308 */ /* 0x0011e60000000800 */
[----:B------:R2:W-:Y:S04]  /*5640*/  STS.U16 [R46+0x580], R99 ;  /* 0x000580632e007388 */ /* 0x0005e80000000400 */
[----:B------:R-:W-:Y:S01]  /*5650*/  STS.U16 [R105+0x5c0], R98 ;  /* 0x0005c06269007388 */ /* 0x000fe20000000400 */
[----:B-1----:R-:W-:-:S03]  /*5660*/  LEA R89, R130, UR26, 0x1 ;  /* 0x0000001a82597c11 */ /* 0x002fc6000f8e08ff */
[----:B------:R-:W-:Y:S01]  /*5670*/  STS.U16 [R125+0x600], R94 ;  /* 0x0006005e7d007388 */ /* 0x000fe20000000400 */
[----:B--2---:R-:W-:-:S03]  /*5680*/  LEA.HI.SX32 R46, R112, R112, 0x1b ;  /* 0x00000070702e7211 */ /* 0x004fc600078fdaff */
[----:B------:R-:W-:Y:S01]  /*5690*/  STS.U16 [R126+0x640], R97 ;  /* 0x000640617e007388 */ /* 0x000fe20000000400 */
[----:B0-----:R-:W-:Y:S01]  /*56a0*/  LEA R106, R135, UR26, 0x1 ;  /* 0x0000001a876a7c11 */ /* 0x001fe2000f8e08ff */
[----:B------:R-:W-:Y:S01]  /*56b0*/  FMUL.RZ R103, R103, 0.15915493667125701904 ;  /* 0x3e22f98367677820 */ /* 0x000fe2000040c000 */
[----:B------:R-:W-:Y:S01]  /*56c0*/  FMUL.FTZ R101, R41, R62 ;  /* 0x0000003e29657220 */ /* 0x000fe20000410000 */
[----:B------:R0:W-:Y:S01]  /*56d0*/  STS.U16 [R127+0x680], R96 ;  /* 0x000680607f007388 */ /* 0x0001e20000000400 */
[----:B------:R-:W-:-:S03]  /*56e0*/  LEA R46, R46, UR26, 0x1 ;  /* 0x0000001a2e2e7c11 */ /* 0x000fc6000f8e08ff */
[----:B------:R-:W-:Y:S04]  /*56f0*/  STS.U16 [R128+0x6c0], R95 ;  /* 0x0006c05f80007388 */ /* 0x000fe80000000400 */
[----:B------:R-:W-:Y:S01]  /*5700*/  STS.U16 [R104+0x700], R93 ;  /* 0x0007005d68007388 */ /* 0x000fe20000000400 */
[----:B------:R-:W-:Y:S03]  /*5710*/  MUFU.SIN R100, R103 ;  /* 0x0000006700647308 */ /* 0x000fe60000000400 */
[----:B------:R1:W-:Y:S01]  /*5720*/  STS.U16 [R89+0x740], R90 ;  /* 0x0007405a59007388 */ /* 0x0003e20000000400 */
[----:B0-----:R-:W-:-:S03]  /*5730*/  FMUL.RZ R96, R101, 0.15915493667125701904 ;  /* 0x3e22f98365607820 */ /* 0x001fc6000040c000 */
[----:B------:R-:W-:Y:S01]  /*5740*/  STS.U16 [R131+0x780], R92 ;  /* 0x0007805c83007388 */ /* 0x000fe20000000400 */
[----:B------:R0:W-:Y:S03]  /*5750*/  MUFU.COS R98, R103 ;  /* 0x0000006700627308 */ /* 0x0001e60000000000 */
[----:B------:R2:W-:Y:S01]  /*5760*/  STS.U16 [R106+0x7c0], R91 ;  /* 0x0007c05b6a007388 */ /* 0x0005e20000000400 */
[----:B------:R-:W-:-:S03]  /*5770*/  NOP ;  /* 0x0000000000007918 */ /* 0x000fc60000000000 */
[----:B------:R-:W-:Y:S04]  /*5780*/  LDS.U16 R101, [R46] ;  /* 0x000000002e657984 */ /* 0x000fe80000000400 */
[----:B0-----:R-:W0:Y:S04]  /*5790*/  LDS.U16 R103, [R46+0x2] ;  /* 0x000002002e677984 */ /* 0x001e280000000400 */
[----:B------:R-:W3:Y:S01]  /*57a0*/  LDS.U16 R106, [R46+0x4] ;  /* 0x000004002e6a7984 */ /* 0x000ee20000000400 */
[----:B------:R-:W4:Y:S01]  /*57b0*/  MUFU.SIN R87, R43 ;  /* 0x0000002b00577308 */ /* 0x000f220000000400 */
[----:B------:R-:W-:-:S02]  /*57c0*/  FMUL.FTZ R45, R40, R68 ;  /* 0x00000044282d7220 */ /* 0x000fc40000410000 */
[----:B------:R-:W5:Y:S01]  /*57d0*/  LDS.U16 R105, [R46+0x8] ;  /* 0x000008002e697984 */ /* 0x000f620000000400 */
[----:B------:R-:W-:Y:S01]  /*57e0*/  USHF.L.U32 UR18, UR6, 0xa, URZ ;  /* 0x0000000a06127899 */ /* 0x000fe200080006ff */
[----:B------:R-:W-:-:S03]  /*57f0*/  SHF.L.U32 R123, R82, 0x4, RZ ;  /* 0x00000004527b7819 */ /* 0x000fc600000006ff */
[----:B------:R-:W4:Y:S01]  /*5800*/  MUFU.COS R107, R43 ;  /* 0x0000002b006b7308 */ /* 0x000f220000000000 */
[C---:B-1----:R-:W-:Y:S01]  /*5810*/  FMUL.FTZ R89, R41.reuse, R61 ;  /* 0x0000003d29597220 */ /* 0x042fe20000410000 */
[----:B------:R-:W-:Y:S01]  /*5820*/  UIADD3 UR18, UPT, UPT, -UR18, UR43, URZ ;  /* 0x0000002b12127290 */ /* 0x000fe2000fffe1ff */
[C---:B------:R-:W-:Y:S01]  /*5830*/  FMUL.FTZ R141, R41.reuse, R67 ;  /* 0x00000043298d7220 */ /* 0x040fe20000410000 */
[C---:B------:R-:W-:Y:S01]  /*5840*/  FMUL.FTZ R143, R41.reuse, R66 ;  /* 0x00000042298f7220 */ /* 0x040fe20000410000 */
[----:B------:R-:W-:Y:S01]  /*5850*/  FMUL.FTZ R48, R41, R64 ;  /* 0x0000004029307220 */ /* 0x000fe20000410000 */
[C---:B------:R-:W-:Y:S01]  /*5860*/  FMUL.FTZ R111, R40.reuse, R60 ;  /* 0x0000003c286f7220 */ /* 0x040fe20000410000 */
[----:B------:R-:W-:Y:S01]  /*5870*/  FMUL.FTZ R114, R40, R65 ;  /* 0x0000004128727220 */ /* 0x000fe20000410000 */
[----:B------:R-:W4:Y:S01]  /*5880*/  MUFU.EX2 R108, R45 ;  /* 0x0000002d006c7308 */ /* 0x000f220000000800 */
[----:B------:R-:W-:-:S03]  /*5890*/  FMUL.RZ R104, R89, 0.15915493667125701904 ;  /* 0x3e22f98359687820 */ /* 0x000fc6000040c000 */
[----:B------:R-:W-:Y:S01]  /*58a0*/  MUFU.SIN R97, R96 ;  /* 0x0000006000617308 */ /* 0x000fe20000000400 */
[----:B------:R-:W-:-:S07]  /*58b0*/  FMUL.RZ R141, R141, 0.15915493667125701904 ;  /* 0x3e22f9838d8d7820 */ /* 0x000fce000040c000 */
[----:B------:R1:W-:Y:S01]  /*58c0*/  MUFU.COS R95, R96 ;  /* 0x00000060005f7308 */ /* 0x0003e20000000000 */
[----:B------:R-:W-:Y:S01]  /*58d0*/  FMUL.RZ R142, R143, 0.15915493667125701904 ;  /* 0x3e22f9838f8e7820 */ /* 0x000fe2000040c000 */
[----:B------:R-:W-:Y:S01]  /*58e0*/  FMUL.FTZ R112, R41, R59 ;  /* 0x0000003b29707220 */ /* 0x000fe20000410000 */
[----:B------:R-:W-:Y:S01]  /*58f0*/  LDS.U16 R128, [R46+0x18] ;  /* 0x000018002e807984 */ /* 0x000fe20000000400 */
[C---:B------:R-:W-:Y:S01]  /*5900*/  FMUL.FTZ R99, R40.reuse, R63 ;  /* 0x0000003f28637220 */ /* 0x040fe20000410000 */
[C---:B------:R-:W-:Y:S01]  /*5910*/  FMUL.FTZ R94, R40.reuse, R62 ;  /* 0x0000003e285e7220 */ /* 0x040fe20000410000 */
[C---:B------:R-:W-:Y:S01]  /*5920*/  FMUL.FTZ R93, R40.reuse, R61 ;  /* 0x0000003d285d7220 */ /* 0x040fe20000410000 */
[C---:B------:R-:W-:Y:S01]  /*5930*/  FMUL.FTZ R129, R40.reuse, R57 ;  /* 0x0000003928817220 */ /* 0x040fe20000410000 */
[----:B------:R-:W-:Y:S01]  /*5940*/  FMUL.FTZ R124, R40, R59 ;  /* 0x0000003b287c7220 */ /* 0x000fe20000410000 */
[----:B-1----:R-:W-:Y:S01]  /*5950*/  IADD3 R96, PT, PT, R123, 0x4, RZ ;  /* 0x000000047b607810 */ /* 0x002fe20007ffe0ff */
[----:B--2---:R-:W-:Y:S01]  /*5960*/  MUFU.SIN R91, R104 ;  /* 0x00000068005b7308 */ /* 0x004fe20000000400 */
[----:B0-----:R-:W-:-:S02]  /*5970*/  HADD2.F32 R110, -RZ, R103.H0_H0 ;  /* 0x20000067ff6e7230 */ /* 0x001fc40000004100 */
[----:B------:R-:W-:Y:S01]  /*5980*/  FMUL.FTZ R147, R40, R53 ;  /* 0x0000003528937220 */ /* 0x000fe20000410000 */
[----:B------:R-:W-:Y:S01]  /*5990*/  ISETP.GE.U32.AND P6, PT, R96, UR18, PT ;  /* 0x0000001260007c0c */ /* 0x000fe2000bfc6070 */
[C---:B----4-:R-:W-:Y:S01]  /*59a0*/  FMUL.FTZ R87, R108.reuse, R87 ;  /* 0x000000576c577220 */ /* 0x050fe20000410000 */
[----:B------:R-:W0:Y:S02]  /*59b0*/  LDS.U16 R96, [R46+0xa] ;  /* 0x00000a002e607984 */ /* 0x000e240000000400 */
[----:B------:R1:W-:Y:S01]  /*59c0*/  MUFU.COS R92, R104 ;  /* 0x00000068005c7308 */ /* 0x0003e20000000000 */
[----:B------:R-:W-:Y:S01]  /*59d0*/  ISETP.GE.U32.AND P2, PT, R123, UR18, PT ;  /* 0x000000127b007c0c */ /* 0x000fe2000bf46070 */
[----:B------:R-:W-:Y:S01]  /*59e0*/  FMUL.FTZ R89, R41, R60 ;  /* 0x0000003c29597220 */ /* 0x000fe20000410000 */
[----:B------:R-:W-:Y:S01]  /*59f0*/  FMUL.FTZ R107, R108, R107 ;  /* 0x0000006b6c6b7220 */ /* 0x000fe20000410000 */
[----:B------:R-:W-:Y:S01]  /*5a00*/  FMUL.FTZ R110, R9, R110 ;  /* 0x0000006e096e7220 */ /* 0x000fe20000410000 */
[----:B------:R-:W-:Y:S01]  /*5a10*/  FMUL.RZ R109, R48, 0.15915493667125701904 ;  /* 0x3e22f983306d7820 */ /* 0x000fe2000040c000 */
[----:B------:R-:W-:Y:S01]  /*5a20*/  LDS.U16 R103, [R46+0xe] ;  /* 0x00000e002e677984 */ /* 0x000fe20000000400 */
[----:B-1----:R-:W-:Y:S01]  /*5a30*/  HADD2.F32 R104, -RZ, R101.H0_H0 ;  /* 0x20000065ff687230 */ /* 0x002fe20000004100 */
[----:B------:R-:W-:Y:S01]  /*5a40*/  MUFU.SIN R43, R141 ;  /* 0x0000008d002b7308 */ /* 0x000fe20000000400 */
[----:B------:R-:W-:Y:S01]  /*5a50*/  IADD3 R101, PT, PT, R123, 0x5, RZ ;  /* 0x000000057b657810 */ /* 0x000fe20007ffe0ff */
[----:B------:R-:W-:Y:S02]  /*5a60*/  LDS.U16 R145, [R46+0x36] ;  /* 0x000036002e917984 */ /* 0x000fe40000000400 */
[----:B------:R-:W-:Y:S01]  /*5a70*/  FMUL.FTZ R104, R9, R104 ;  /* 0x0000006809687220 */ /* 0x000fe20000410000 */
[----:B------:R-:W-:Y:S01]  /*5a80*/  FSEL R122, R87, RZ, !P2 ;  /* 0x000000ff577a7208 */ /* 0x000fe20005000000 */
[----:B------:R-:W-:Y:S02]  /*5a90*/  LDS.U16 R150, [R46+0x3e] ;  /* 0x00003e002e967984 */ /* 0x000fe40000000400 */
[----:B------:R1:W-:Y:S01]  /*5aa0*/  MUFU.COS R44, R141 ;  /* 0x0000008d002c7308 */ /* 0x0003e20000000000 */
[----:B---3--:R-:W-:-:S02]  /*5ab0*/  HADD2.F32 R87, -RZ, R106.H0_H0 ;  /* 0x2000006aff577230 */ /* 0x008fc40000004100 */
[----:B------:R-:W-:Y:S01]  /*5ac0*/  FMUL.RZ R113, R89, 0.15915493667125701904 ;  /* 0x3e22f98359717820 */ /* 0x000fe2000040c000 */
[----:B------:R-:W-:Y:S01]  /*5ad0*/  IADD3 R89, PT, PT, R123, 0x1, RZ ;  /* 0x000000017b597810 */ /* 0x000fe20007ffe0ff */
[----:B------:R-:W-:Y:S03]  /*5ae0*/  LDS.U16 R151, [R46+0x3c] ;  /* 0x00003c002e977984 */ /* 0x000fe60000000400 */
[----:B------:R-:W2:Y:S01]  /*5af0*/  MUFU.COS R88, R142 ;  /* 0x0000008e00587308 */ /* 0x000ea20000000000 */
[----:B-1----:R-:W-:Y:S01]  /*5b00*/  FMUL.FTZ R141, R40, R66 ;  /* 0x00000042288d7220 */ /* 0x002fe20000410000 */
[----:B------:R-:W-:Y:S02]  /*5b10*/  FSEL R121, R104, RZ, !P2 ;  /* 0x000000ff68797208 */ /* 0x000fe40005000000 */
[----:B------:R-:W-:Y:S02]  /*5b20*/  FSEL R120, R110, RZ, !P2 ;  /* 0x000000ff6e787208 */ /* 0x000fe40005000000 */
[----:B------:R-:W-:Y:S01]  /*5b30*/  FSEL R119, R107, 1, !P2 ;  /* 0x3f8000006b777808 */ /* 0x000fe20005000000 */
[----:B------:R-:W-:Y:S01]  /*5b40*/  FMUL.FTZ R87, R10, R87 ;  /* 0x000000570a577220 */ /* 0x000fe20000410000 */
[----:B------:R-:W2:Y:S01]  /*5b50*/  MUFU.EX2 R139, R141 ;  /* 0x0000008d008b7308 */ /* 0x000ea20000000800 */
[----:B------:R-:W-:Y:S01]  /*5b60*/  ISETP.GE.U32.AND P2, PT, R101, UR18, PT ;  /* 0x0000001265007c0c */ /* 0x000fe2000bf46070 */
[----:B------:R-:W-:Y:S01]  /*5b70*/  FMUL.FTZ R101, R41, R58 ;  /* 0x0000003a29657220 */ /* 0x000fe20000410000 */
[----:B------:R-:W-:Y:S01]  /*5b80*/  ISETP.GE.U32.AND P3, PT, R89, UR18, PT ;  /* 0x0000001259007c0c */ /* 0x000fe2000bf66070 */
[----:B------:R-:W-:Y:S01]  /*5b90*/  MUFU.SIN R48, R109 ;  /* 0x0000006d00307308 */ /* 0x000fe20000000400 */
[----:B------:R-:W-:Y:S01]  /*5ba0*/  IADD3 R89, PT, PT, R123, 0x3, RZ ;  /* 0x000000037b597810 */ /* 0x000fe20007ffe0ff */
[----:B------:R-:W-:Y:S01]  /*5bb0*/  LDS.U16 R104, [R46+0xc] ;  /* 0x00000c002e687984 */ /* 0x000fe20000000400 */
[----:B------:R-:W-:Y:S01]  /*5bc0*/  FMUL.RZ R107, R101, 0.15915493667125701904 ;  /* 0x3e22f983656b7820 */ /* 0x000fe2000040c000 */
[----:B------:R-:W-:-:S02]  /*5bd0*/  FSEL R117, R87, RZ, !P3 ;  /* 0x000000ff57757208 */ /* 0x000fc40005800000 */
[----:B------:R-:W-:Y:S02]  /*5be0*/  LDS.U16 R101, [R46+0x10] ;  /* 0x000010002e657984 */ /* 0x000fe40000000400 */
[----:B------:R1:W-:Y:S02]  /*5bf0*/  MUFU.COS R51, R109 ;  /* 0x0000006d00337308 */ /* 0x0003e40000000000 */
[----:B------:R-:W-:Y:S01]  /*5c00*/  LDS.U16 R87, [R46+0x12] ;  /* 0x000012002e577984 */ /* 0x000fe20000000400 */
[----:B------:R-:W-:-:S03]  /*5c10*/  ISETP.GE.U32.AND P5, PT, R89, UR18, PT ;  /* 0x0000001259007c0c */ /* 0x000fc6000bfa6070 */
[----:B-1----:R-:W1:Y:S02]  /*5c20*/  LDS.U16 R109, [R46+0x6] ;  /* 0x000006002e6d7984 */ /* 0x002e640000000400 */
[----:B------:R2:W-:Y:S01]  /*5c30*/  MUFU.EX2 R89, R111 ;  /* 0x0000006f00597308 */ /* 0x0005e20000000800 */
[----:B------:R-:W-:Y:S01]  /*5c40*/  FMUL.FTZ R143, R41, R65 ;  /* 0x00000041298f7220 */ /* 0x000fe20000410000 */
[----:B------:R-:W-:Y:S01]  /*5c50*/  IADD3 R90, PT, PT, R123, 0x2, RZ ;  /* 0x000000027b5a7810 */ /* 0x000fe20007ffe0ff */
[----:B--2---:R-:W-:Y:S01]  /*5c60*/  FMUL.FTZ R111, R139, R88 ;  /* 0x000000588b6f7220 */ /* 0x004fe20000410000 */
[----:B-----5:R-:W-:Y:S02]  /*5c70*/  HADD2.F32 R88, -RZ, R105.H0_H0 ;  /* 0x20000069ff587230 */ /* 0x020fe40000004100 */
[----:B------:R-:W-:Y:S01]  /*5c80*/  FMUL.FTZ R45, R40, R67 ;  /* 0x00000043282d7220 */ /* 0x000fe20000410000 */
[----:B------:R-:W-:Y:S01]  /*5c90*/  FMUL.RZ R143, R143, 0.15915493667125701904 ;  /* 0x3e22f9838f8f7820 */ /* 0x000fe2000040c000 */
[----:B------:R-:W-:Y:S01]  /*5ca0*/  ISETP.GE.U32.AND P4, PT, R90, UR18, PT ;  /* 0x000000125a007c0c */ /* 0x000fe2000bf86070 */
[----:B------:R-:W-:Y:S01]  /*5cb0*/  FMUL.FTZ R88, R11, R88 ;  /* 0x000000580b587220 */ /* 0x000fe20000410000 */
[----:B------:R-:W2:Y:S01]  /*5cc0*/  MUFU.SIN R42, R142 ;  /* 0x0000008e002a7308 */ /* 0x000ea20000000400 */
[----:B0-----:R-:W-:-:S07]  /*5cd0*/  HADD2.F32 R96, -RZ, R96.H0_H0 ;  /* 0x20000060ff607230 */ /* 0x001fce0000004100 */
[----:B------:R-:W-:Y:S08]  /*5ce0*/  MUFU.SIN R126, R113 ;  /* 0x00000071007e7308 */ /* 0x000ff00000000400 */
[----:B------:R0:W-:Y:S08]  /*5cf0*/  MUFU.COS R90, R113 ;  /* 0x00000071005a7308 */ /* 0x0001f00000000000 */
[----:B------:R-:W3:Y:S01]  /*5d00*/  MUFU.SIN R49, R143 ;  /* 0x0000008f00317308 */ /* 0x000ee20000000400 */
[----:B0-----:R-:W-:-:S02]  /*5d10*/  FSEL R113, R88, RZ, !P4 ;  /* 0x000000ff58717208 */ /* 0x001fc40006000000 */
[----:B------:R-:W0:Y:S05]  /*5d20*/  LDS.U16 R88, [R46+0x16] ;  /* 0x000016002e587984 */ /* 0x000e2a0000000400 */
[----:B------:R-:W4:Y:S04]  /*5d30*/  MUFU.EX2 R45, R45 ;  /* 0x0000002d002d7308 */ /* 0x000f280000000800 */
[----:B------:R-:W3:Y:S04]  /*5d40*/  MUFU.EX2 R47, R114 ;  /* 0x00000072002f7308 */ /* 0x000ee80000000800 */
[----:B------:R-:W5:Y:S01]  /*5d50*/  MUFU.COS R50, R143 ;  /* 0x0000008f00327308 */ /* 0x000f620000000000 */
[----:B------:R-:W-:Y:S01]  /*5d60*/  FMUL.RZ R112, R112, 0.15915493667125701904 ;  /* 0x3e22f98370707820 */ /* 0x000fe2000040c000 */
[----:B------:R-:W-:Y:S01]  /*5d70*/  FMUL.FTZ R96, R11, R96 ;  /* 0x000000600b607220 */ /* 0x000fe20000410000 */
[----:B--2---:R-:W-:Y:S01]  /*5d80*/  FMUL.FTZ R42, R139, R42 ;  /* 0x0000002a8b2a7220 */ /* 0x004fe20000410000 */
[----:B------:R-:W-:Y:S01]  /*5d90*/  FMUL.FTZ R106, R41, R57 ;  /* 0x00000039296a7220 */ /* 0x000fe20000410000 */
[----:B----4-:R-:W-:-:S03]  /*5da0*/  FMUL.FTZ R43, R45, R43 ;  /* 0x0000002b2d2b7220 */ /* 0x010fc60000410000 */
[----:B------:R-:W-:Y:S01]  /*5db0*/  MUFU.SIN R127, R112 ;  /* 0x00000070007f7308 */ /* 0x000fe20000000400 */
[----:B------:R-:W-:Y:S01]  /*5dc0*/  IADD3 R105, PT, PT, R123, 0x7, RZ ;  /* 0x000000077b697810 */ /* 0x000fe20007ffe0ff */
[----:B---3--:R-:W-:Y:S01]  /*5dd0*/  FMUL.FTZ R49, R47, R49 ;  /* 0x000000312f317220 */ /* 0x008fe20000410000 */
[----:B------:R-:W-:-:S05]  /*5de0*/  FMUL.RZ R106, R106, 0.15915493667125701904 ;  /* 0x3e22f9836a6a7820 */ /* 0x000fca000040c000 */
[----:B------:R2:W-:Y:S01]  /*5df0*/  MUFU.COS R125, R112 ;  /* 0x00000070007d7308 */ /* 0x0005e20000000000 */
[----:B------:R-:W-:Y:S01]  /*5e00*/  FMUL.FTZ R115, R45, R44 ;  /* 0x0000002c2d737220 */ /* 0x000fe20000410000 */
[----:B------:R-:W-:Y:S01]  /*5e10*/  FSEL R118, R43, RZ, !P3 ;  /* 0x000000ff2b767208 */ /* 0x000fe20005800000 */
[----:B-1----:R-:W-:Y:S01]  /*5e20*/  HADD2.F32 R109, -RZ, R109.H0_H0 ;  /* 0x2000006dff6d7230 */ /* 0x002fe20000004100 */
[----:B------:R-:W-:Y:S02]  /*5e30*/  FSEL R114, R42, RZ, !P4 ;  /* 0x000000ff2a727208 */ /* 0x000fe40006000000 */
[----:B--2---:R-:W-:Y:S02]  /*5e40*/  FSEL R112, R96, RZ, !P4 ;  /* 0x000000ff60707208 */ /* 0x004fe40006000000 */
[----:B------:R-:W1:Y:S01]  /*5e50*/  LDS.U16 R96, [R46+0x14] ;  /* 0x000014002e607984 */ /* 0x000e620000000400 */
[----:B------:R-:W-:Y:S01]  /*5e60*/  FSEL R111, R111, 1, !P4 ;  /* 0x3f8000006f6f7808 */ /* 0x000fe20006000000 */
[----:B------:R-:W-:Y:S01]  /*5e70*/  MUFU.SIN R44, R107 ;  /* 0x0000006b002c7308 */ /* 0x000fe20000000400 */
[----:B------:R-:W-:Y:S01]  /*5e80*/  ISETP.GE.U32.AND P4, PT, R105, UR18, PT ;  /* 0x0000001269007c0c */ /* 0x000fe2000bf86070 */
[----:B------:R-:W-:Y:S01]  /*5e90*/  HADD2.F32 R105, -RZ, R104.H0_H0 ;  /* 0x20000068ff697230 */ /* 0x000fe20000004100 */
[----:B------:R-:W-:Y:S01]  /*5ea0*/  FSEL R110, R49, RZ, !P5 ;  /* 0x000000ff316e7208 */ /* 0x000fe20006800000 */
[----:B------:R-:W-:Y:S01]  /*5eb0*/  HADD2.F32 R103, -RZ, R103.H0_H0 ;  /* 0x20000067ff677230 */ /* 0x000fe20000004100 */
[----:B------:R-:W2:Y:S01]  /*5ec0*/  LDS.U16 R49, [R46+0x1a] ;  /* 0x00001a002e317984 */ /* 0x000ea20000000400 */
[----:B------:R-:W-:-:S02]  /*5ed0*/  HADD2.F32 R104, -RZ, R101.H0_H0 ;  /* 0x20000065ff687230 */ /* 0x000fc40000004100 */
[----:B------:R5:W3:Y:S01]  /*5ee0*/  MUFU.COS R43, R107 ;  /* 0x0000006b002b7308 */ /* 0x000ae20000000000 */
[----:B------:R-:W-:Y:S01]  /*5ef0*/  FMUL.FTZ R109, R10, R109 ;  /* 0x0000006d0a6d7220 */ /* 0x000fe20000410000 */
[C---:B------:R-:W-:Y:S01]  /*5f00*/  FMUL.FTZ R105, R12.reuse, R105 ;  /* 0x000000690c697220 */ /* 0x040fe20000410000 */
[----:B------:R-:W-:-:S05]  /*5f10*/  FMUL.FTZ R103, R12, R103 ;  /* 0x000000670c677220 */ /* 0x000fca0000410000 */
[----:B------:R-:W-:Y:S01]  /*5f20*/  MUFU.SIN R42, R106 ;  /* 0x0000006a002a7308 */ /* 0x000fe20000000400 */
[----:B-----5:R-:W-:Y:S01]  /*5f30*/  FMUL.FTZ R107, R47, R50 ;  /* 0x000000322f6b7220 */ /* 0x020fe20000410000 */
[----:B------:R-:W-:-:S06]  /*5f40*/  FMUL.FTZ R104, R13, R104 ;  /* 0x000000680d687220 */ /* 0x000fcc0000410000 */
[----:B------:R4:W-:Y:S01]  /*5f50*/  MUFU.COS R50, R106 ;  /* 0x0000006a00327308 */ /* 0x0009e20000000000 */
[----:B------:R-:W-:Y:S01]  /*5f60*/  FSEL R116, R109, RZ, !P3 ;  /* 0x000000ff6d747208 */ /* 0x000fe20005800000 */
[----:B----4-:R-:W-:Y:S01]  /*5f70*/  HADD2.F32 R106, -RZ, R87.H0_H0 ;  /* 0x20000057ff6a7230 */ /* 0x010fe20000004100 */
[----:B------:R-:W-:-:S04]  /*5f80*/  FSEL R109, R105, RZ, !P5 ;  /* 0x000000ff696d7208 */ /* 0x000fc80006800000 */
[----:B------:R-:W-:Y:S01]  /*5f90*/  FMUL.FTZ R87, R13, R106 ;  /* 0x0000006a0d577220 */ /* 0x000fe20000410000 */
[----:B------:R-:W-:Y:S01]  /*5fa0*/  FSEL R108, R103, RZ, !P5 ;  /* 0x000000ff676c7208 */ /* 0x000fe20006800000 */
[----:B------:R-:W-:Y:S01]  /*5fb0*/  FMUL.FTZ R103, R41, R56 ;  /* 0x0000003829677220 */ /* 0x000fe20000410000 */
[C---:B------:R-:W-:Y:S01]  /*5fc0*/  FMUL.FTZ R51, R102.reuse, R51 ;  /* 0x0000003366337220 */ /* 0x040fe20000410000 */
[----:B------:R-:W-:Y:S01]  /*5fd0*/  FMUL.FTZ R48, R102, R48 ;  /* 0x0000003066307220 */ /* 0x000fe20000410000 */
[----:B------:R-:W-:Y:S02]  /*5fe0*/  FSEL R105, R104, RZ, !P6 ;  /* 0x000000ff68697208 */ /* 0x000fe40007000000 */
[----:B------:R-:W-:Y:S01]  /*5ff0*/  FSEL R104, R87, RZ, !P6 ;  /* 0x000000ff57687208 */ /* 0x000fe20007000000 */
[----:B------:R-:W-:Y:S01]  /*6000*/  FMUL.FTZ R87, R41, R55 ;  /* 0x0000003729577220 */ /* 0x000fe20000410000 */
[----:B------:R-:W-:Y:S01]  /*6010*/  IADD3 R101, PT, PT, R123, 0x9, RZ ;  /* 0x000000097b657810 */ /* 0x000fe20007ffe0ff */
[----:B------:R-:W-:Y:S01]  /*6020*/  FMUL.RZ R102, R103, 0.15915493667125701904 ;  /* 0x3e22f98367667820 */ /* 0x000fe2000040c000 */
[----:B------:R-:W-:-:S02]  /*6030*/  FSEL R106, R48, RZ, !P6 ;  /* 0x000000ff306a7208 */ /* 0x000fc40007000000 */
[----:B------:R-:W-:Y:S01]  /*6040*/  FSEL R103, R51, 1, !P6 ;  /* 0x3f80000033677808 */ /* 0x000fe20007000000 */
[----:B------:R-:W-:Y:S01]  /*6050*/  FMUL.RZ R131, R87, 0.15915493667125701904 ;  /* 0x3e22f98357837820 */ /* 0x000fe2000040c000 */
[----:B------:R-:W-:Y:S01]  /*6060*/  ISETP.GE.U32.AND P6, PT, R101, UR18, PT ;  /* 0x0000001265007c0c */ /* 0x000fe2000bfc6070 */
[----:B0-----:R-:W-:Y:S01]  /*6070*/  HADD2.F32 R101, -RZ, R88.H0_H0 ;  /* 0x20000058ff657230 */ /* 0x001fe20000004100 */
[----:B------:R-:W0:Y:S01]  /*6080*/  MUFU.EX2 R99, R99 ;  /* 0x0000006300637308 */ /* 0x000e220000000800 */
[----:B------:R-:W4:Y:S04]  /*6090*/  LDS.U16 R87, [R46+0x20] ;  /* 0x000020002e577984 */ /* 0x000f280000000400 */
[----:B------:R-:W5:Y:S04]  /*60a0*/  LDS.U16 R88, [R46+0x22] ;  /* 0x000022002e587984 */ /* 0x000f680000000400 */
[----:B------:R-:W3:Y:S01]  /*60b0*/  LDS.U16 R51, [R46+0x1e] ;  /* 0x00001e002e337984 */ /* 0x000ee20000000400 */
[----:B------:R-:W2:Y:S01]  /*60c0*/  MUFU.EX2 R94, R94 ;  /* 0x0000005e005e7308 */ /* 0x000ea20000000800 */
[C---:B0-----:R-:W-:Y:S01]  /*60d0*/  FMUL.FTZ R98, R99.reuse, R98 ;  /* 0x0000006263627220 */ /* 0x041fe20000410000 */
[----:B------:R-:W-:Y:S01]  /*60e0*/  FMUL.FTZ R100, R99, R100 ;  /* 0x0000006463647220 */ /* 0x000fe20000410000 */
[----:B-1----:R-:W-:-:S02]  /*60f0*/  HADD2.F32 R99, -RZ, R96.H0_H0 ;  /* 0x20000060ff637230 */ /* 0x002fc40000004100 */
[C---:B------:R-:W-:Y:S01]  /*6100*/  FMUL.FTZ R96, R14.reuse, R101 ;  /* 0x000000650e607220 */ /* 0x040fe20000410000 */
[----:B------:R-:W-:Y:S01]  /*6110*/  IADD3 R45, PT, PT, R123, 0x6, RZ ;  /* 0x000000067b2d7810 */ /* 0x000fe20007ffe0ff */
[----:B------:R-:W0:Y:S01]  /*6120*/  MUFU.EX2 R93, R93 ;  /* 0x0000005d005d7308 */ /* 0x000e220000000800 */
[----:B------:R-:W-:Y:S01]  /*6130*/  FSEL R115, R115, 1, !P3 ;  /* 0x3f80000073737808 */ /* 0x000fe20005800000 */
[----:B------:R-:W-:Y:S02]  /*6140*/  FMUL.FTZ R99, R14, R99 ;  /* 0x000000630e637220 */ /* 0x000fe40000410000 */
[----:B------:R-:W-:Y:S01]  /*6150*/  MUFU.SIN R134, R102 ;  /* 0x0000006600867308 */ /* 0x000fe20000000400 */
[C---:B--2---:R-:W-:Y:S01]  /*6160*/  FMUL.FTZ R95, R94.reuse, R95 ;  /* 0x0000005f5e5f7220 */ /* 0x044fe20000410000 */
[----:B------:R-:W-:Y:S01]  /*6170*/  FMUL.FTZ R97, R94, R97 ;  /* 0x000000615e617220 */ /* 0x000fe20000410000 */
[----:B------:R-:W-:Y:S01]  /*6180*/  ISETP.GE.U32.AND P3, PT, R45, UR18, PT ;  /* 0x000000122d007c0c */ /* 0x000fe2000bf66070 */
[----:B------:R-:W-:-:S04]  /*6190*/  HADD2.F32 R94, -RZ, R128.H0_H0 ;  /* 0x20000080ff5e7230 */ /* 0x000fc80000004100 */
[----:B------:R1:W2:Y:S01]  /*61a0*/  MUFU.COS R135, R102 ;  /* 0x0000006600877308 */ /* 0x0002a20000000000 */
[C---:B------:R-:W-:Y:S01]  /*61b0*/  FMUL.FTZ R45, R40.reuse, R58 ;  /* 0x0000003a282d7220 */ /* 0x040fe20000410000 */
[----:B------:R-:W-:Y:S01]  /*61c0*/  IADD3 R130, PT, PT, R123, 0xa, RZ ;  /* 0x0000000a7b827810 */ /* 0x000fe20007ffe0ff */
[----:B------:R-:W-:Y:S01]  /*61d0*/  FMUL.FTZ R48, R40, R56 ;  /* 0x0000003828307220 */ /* 0x000fe20000410000 */
[----:B-1----:R-:W-:Y:S02]  /*61e0*/  FSEL R102, R100, RZ, !P2 ;  /* 0x000000ff64667208 */ /* 0x002fe40005000000 */
[----:B------:R-:W-:Y:S01]  /*61f0*/  FSEL R100, R96, RZ, !P2 ;  /* 0x000000ff60647208 */ /* 0x000fe20005000000 */
[----:B------:R-:W-:Y:S01]  /*6200*/  HADD2.F32 R96, -RZ, R49.H0_H0 ;  /* 0x20000031ff607230 */ /* 0x000fe20000004100 */
[----:B------:R-:W-:Y:S01]  /*6210*/  FSEL R101, R99, RZ, !P2 ;  /* 0x000000ff63657208 */ /* 0x000fe20005000000 */
[----:B------:R-:W-:Y:S01]  /*6220*/  FMUL.FTZ R94, R15, R94 ;  /* 0x0000005e0f5e7220 */ /* 0x000fe20000410000 */
[----:B------:R-:W-:-:S02]  /*6230*/  FSEL R99, R98, 1, !P2 ;  /* 0x3f80000062637808 */ /* 0x000fc40005000000 */
[----:B------:R-:W-:Y:S01]  /*6240*/  FMUL.FTZ R96, R15, R96 ;  /* 0x000000600f607220 */ /* 0x000fe20000410000 */
[----:B------:R-:W-:Y:S01]  /*6250*/  ISETP.GE.U32.AND P2, PT, R130, UR18, PT ;  /* 0x0000001282007c0c */ /* 0x000fe2000bf46070 */
[----:B------:R-:W1:Y:S01]  /*6260*/  MUFU.EX2 R45, R45 ;  /* 0x0000002d002d7308 */ /* 0x000e620000000800 */
[C---:B------:R-:W-:Y:S02]  /*6270*/  IADD3 R130, PT, PT, R123.reuse, 0xb, RZ ;  /* 0x0000000b7b827810 */ /* 0x040fe40007ffe0ff */
[----:B------:R-:W-:Y:S01]  /*6280*/  IADD3 R47, PT, PT, R123, 0x8, RZ ;  /* 0x000000087b2f7810 */ /* 0x000fe20007ffe0ff */
[----:B------:R-:W2:Y:S01]  /*6290*/  MUFU.EX2 R48, R48 ;  /* 0x0000003000307308 */ /* 0x000ea20000000800 */
[----:B------:R-:W-:Y:S01]  /*62a0*/  FSEL R98, R97, RZ, !P3 ;  /* 0x000000ff61627208 */ /* 0x000fe20005800000 */
[----:B------:R-:W-:Y:S01]  /*62b0*/  FMUL.FTZ R49, R40, R55 ;  /* 0x0000003728317220 */ /* 0x000fe20000410000 */
[----:B------:R-:W-:Y:S01]  /*62c0*/  FSEL R97, R94, RZ, !P3 ;  /* 0x000000ff5e617208 */ /* 0x000fe20005800000 */
[----:B0-----:R-:W-:Y:S01]  /*62d0*/  FMUL.FTZ R91, R93, R91 ;  /* 0x0000005b5d5b7220 */ /* 0x001fe20000410000 */
[----:B------:R-:W-:-:S02]  /*62e0*/  FSEL R96, R96, RZ, !P3 ;  /* 0x000000ff60607208 */ /* 0x000fc40005800000 */
[----:B------:R-:W-:Y:S02]  /*62f0*/  FSEL R95, R95, 1, !P3 ;  /* 0x3f8000005f5f7808 */ /* 0x000fe40005800000 */
[----:B------:R-:W-:Y:S01]  /*6300*/  ISETP.GE.U32.AND P3, PT, R130, UR18, PT ;  /* 0x0000001282007c0c */ /* 0x000fe2000bf66070 */
[----:B------:R-:W-:Y:S01]  /*6310*/  FMUL.FTZ R130, R93, R92 ;  /* 0x0000005c5d827220 */ /* 0x000fe20000410000 */
[----:B------:R-:W-:Y:S01]  /*6320*/  FSEL R107, R107, 1, !P5 ;  /* 0x3f8000006b6b7808 */ /* 0x000fe20006800000 */
[----:B------:R-:W0:Y:S01]  /*6330*/  MUFU.COS R128, R131 ;  /* 0x0000008300807308 */ /* 0x000e220000000000 */
[----:B------:R-:W-:Y:S02]  /*6340*/  ISETP.GE.U32.AND P5, PT, R47, UR18, PT ;  /* 0x000000122f007c0c */ /* 0x000fe4000bfa6070 */
[----:B------:R-:W-:Y:S01]  /*6350*/  FSEL R94, R91, RZ, !P4 ;  /* 0x000000ff5b5e7208 */ /* 0x000fe20006000000 */
[----:B------:R-:W-:Y:S01]  /*6360*/  FMUL.FTZ R143, R41, R54 ;  /* 0x00000036298f7220 */ /* 0x000fe20000410000 */
[----:B------:R-:W-:-:S03]  /*6370*/  FSEL R91, R130, 1, !P4 ;  /* 0x3f800000825b7808 */ /* 0x000fc60006000000 */
[----:B------:R-:W0:Y:S01]  /*6380*/  MUFU.EX2 R47, R129 ;  /* 0x00000081002f7308 */ /* 0x000e220000000800 */
[----:B----4-:R-:W-:Y:S02]  /*6390*/  HADD2.F32 R130, -RZ, R87.H0_H0 ;  /* 0x20000057ff827230 */ /* 0x010fe40000004100 */
[----:B-----5:R-:W-:Y:S01]  /*63a0*/  HADD2.F32 R88, -RZ, R88.H0_H0 ;  /* 0x20000058ff587230 */ /* 0x020fe20000004100 */
[----:B------:R-:W4:Y:S01]  /*63b0*/  MUFU.EX2 R49, R49 ;  /* 0x0000003100317308 */ /* 0x000f220000000800 */
[----:B---3--:R-:W-:Y:S02]  /*63c0*/  HADD2.F32 R51, -RZ, R51.H0_H0 ;  /* 0x20000033ff337230 */ /* 0x008fe40000004100 */
[----:B------:R-:W-:Y:S01]  /*63d0*/  FMUL.FTZ R87, R89, R90 ;  /* 0x0000005a59577220 */ /* 0x000fe20000410000 */
[C---:B-1----:R-:W-:Y:S01]  /*63e0*/  FMUL.FTZ R43, R45.reuse, R43 ;  /* 0x0000002b2d2b7220 */ /* 0x042fe20000410000 */
[----:B------:R-:W-:Y:S01]  /*63f0*/  FMUL.FTZ R44, R45, R44 ;  /* 0x0000002c2d2c7220 */ /* 0x000fe20000410000 */
[----:B------:R-:W-:Y:S01]  /*6400*/  FMUL.RZ R143, R143, 0.15915493667125701904 ;  /* 0x3e22f9838f8f7820 */ /* 0x000fe2000040c000 */
[----:B------:R-:W-:Y:S01]  /*6410*/  FMUL.FTZ R90, R89, R126 ;  /* 0x0000007e595a7220 */ /* 0x000fe20000410000 */
[----:B------:R-:W-:Y:S01]  /*6420*/  FMUL.FTZ R45, R119, R118 ;  /* 0x00000076772d7220 */ /* 0x000fe20000410000 */
[C---:B------:R-:W-:Y:S01]  /*6430*/  FMUL.FTZ R89, R17.reuse, R130 ;  /* 0x0000008211597220 */ /* 0x040fe20000410000 */
[----:B------:R-:W-:Y:S01]  /*6440*/  FMUL.FTZ R88, R17, R88 ;  /* 0x0000005811587220 */ /* 0x000fe20000410000 */
[C---:B--2---:R-:W-:Y:S01]  /*6450*/  FMUL.FTZ R135, R48.reuse, R135 ;  /* 0x0000008730877220 */ /* 0x044fe20000410000 */
[----:B------:R-:W-:Y:S01]  /*6460*/  FMUL.FTZ R134, R48, R134 ;  /* 0x0000008630867220 */ /* 0x000fe20000410000 */
[----:B------:R-:W-:Y:S01]  /*6470*/  FMUL.FTZ R48, R122, R118 ;  /* 0x000000767a307220 */ /* 0x000fe20000410000 */
[----:B------:R-:W-:Y:S01]  /*6480*/  IADD3 R126, PT, PT, R123, 0xd, RZ ;  /* 0x0000000d7b7e7810 */ /* 0x000fe20007ffe0ff */
[----:B------:R-:W-:Y:S01]  /*6490*/  FMUL.FTZ R142, R40, R54 ;  /* 0x00000036288e7220 */ /* 0x000fe20000410000 */
[----:B------:R-:W-:Y:S01]  /*64a0*/  FMUL.FTZ R92, R16, R51 ;  /* 0x00000033105c7220 */ /* 0x000fe20000410000 */
[-C--:B------:R-:W-:Y:S01]  /*64b0*/  FFMA.FTZ R45, R122, R115.reuse, R45 ;  /* 0x000000737a2d7223 */ /* 0x080fe2000001002d */
[----:B------:R1:W-:Y:S01]  /*64c0*/  MUFU.SIN R138, R131 ;  /* 0x00000083008a7308 */ /* 0x0003e20000000400 */
[----:B------:R-:W-:Y:S01]  /*64d0*/  FSEL R90, R90, RZ, !P5 ;  /* 0x000000ff5a5a7208 */ /* 0x000fe20006800000 */
[----:B0-----:R-:W-:Y:S01]  /*64e0*/  FMUL.FTZ R42, R47, R42 ;  /* 0x0000002a2f2a7220 */ /* 0x001fe20000410000 */
[----:B------:R-:W-:Y:S01]  /*64f0*/  FSEL R89, R89, RZ, !P5 ;  /* 0x000000ff59597208 */ /* 0x000fe20006800000 */
[----:B------:R-:W-:Y:S01]  /*6500*/  FFMA.FTZ R48, R119, R115, -R48 ;  /* 0x0000007377307223 */ /* 0x000fe20000010830 */
[----:B------:R-:W-:Y:S01]  /*6510*/  FSEL R88, R88, RZ, !P5 ;  /* 0x000000ff58587208 */ /* 0x000fe20006800000 */
[----:B------:R-:W0:Y:S01]  /*6520*/  LDS.U16 R129, [R46+0x1c] ;  /* 0x00001c002e817984 */ /* 0x000e220000000400 */
[----:B------:R-:W-:Y:S01]  /*6530*/  FSEL R87, R87, 1, !P5 ;  /* 0x3f80000057577808 */ /* 0x000fe20006800000 */
[----:B------:R-:W-:Y:S01]  /*6540*/  MUFU.SIN R51, R143 ;  /* 0x0000008f00337308 */ /* 0x000fe20000000400 */
[----:B-1----:R-:W-:Y:S01]  /*6550*/  FMUL.FTZ R131, R47, R50 ;  /* 0x000000322f837220 */ /* 0x002fe20000410000 */
[----:B------:R-:W-:Y:S01]  /*6560*/  ISETP.GE.U32.AND P5, PT, R126, UR18, PT ;  /* 0x000000127e007c0c */ /* 0x000fe2000bfa6070 */
[----:B------:R-:W-:Y:S01]  /*6570*/  FMUL.FTZ R47, R121, R118 ;  /* 0x00000076792f7220 */ /* 0x000fe20000410000 */
[----:B------:R-:W-:Y:S01]  /*6580*/  FMUL.FTZ R126, R114, R45 ;  /* 0x0000002d727e7220 */ /* 0x000fe20000410000 */
[----:B----4-:R-:W-:-:S03]  /*6590*/  FMUL.FTZ R141, R49, R128 ;  /* 0x00000080318d7220 */ /* 0x010fc60000410000 */
[----:B------:R-:W1:Y:S01]  /*65a0*/  MUFU.COS R143, R143 ;  /* 0x0000008f008f7308 */ /* 0x000e620000000000 */
[----:B------:R-:W-:Y:S01]  /*65b0*/  FMUL.FTZ R50, R120, R118 ;  /* 0x0000007678327220 */ /* 0x000fe20000410000 */
[-C--:B------:R-:W-:Y:S01]  /*65c0*/  FMUL.FTZ R128, R114, R48.reuse ;  /* 0x0000003072807220 */ /* 0x080fe20000410000 */
[-C--:B------:R-:W-:Y:S01]  /*65d0*/  FFMA.FTZ R47, R120, R115.reuse, R47 ;  /* 0x00000073782f7223 */ /* 0x080fe2000001002f */
[----:B------:R-:W-:Y:S01]  /*65e0*/  FFMA.FTZ R126, R111, R48, -R126 ;  /* 0x000000306f7e7223 */ /* 0x000fe2000001087e */
[----:B------:R-:W-:-:S03]  /*65f0*/  FFMA.FTZ R50, R121, R115, -R50 ;  /* 0x0000007379327223 */ /* 0x000fc60000010832 */
[----:B------:R-:W1:Y:S01]  /*6600*/  MUFU.EX2 R142, R142 ;  /* 0x0000008e008e7308 */ /* 0x000e620000000800 */
[----:B------:R-:W-:Y:S01]  /*6610*/  FFMA.FTZ R128, R111, R45, R128 ;  /* 0x0000002d6f807223 */ /* 0x000fe20000010080 */
[----:B------:R-:W-:Y:S01]  /*6620*/  FADD.FTZ R47, R116, R47 ;  /* 0x0000002f742f7221 */ /* 0x000fe20000010000 */
[C---:B------:R-:W-:Y:S01]  /*6630*/  FMUL.FTZ R130, R110.reuse, R126 ;  /* 0x0000007e6e827220 */ /* 0x040fe20000410000 */
[----:B------:R-:W-:Y:S01]  /*6640*/  FADD.FTZ R50, R117, R50 ;  /* 0x0000003275327221 */ /* 0x000fe20000010000 */
[-C--:B------:R-:W-:Y:S01]  /*6650*/  FMUL.FTZ R45, R110, R128.reuse ;  /* 0x000000806e2d7220 */ /* 0x080fe20000410000 */
[CC--:B------:R-:W-:Y:S01]  /*6660*/  FMUL.FTZ R48, R114.reuse, R47.reuse ;  /* 0x0000002f72307220 */ /* 0x0c0fe20000410000 */
[C---:B------:R-:W-:Y:S01]  /*6670*/  FFMA.FTZ R130, R107.reuse, R128, R130 ;  /* 0x000000806b827223 */ /* 0x040fe20000010082 */
[----:B------:R-:W-:Y:S01]  /*6680*/  FMUL.FTZ R128, R114, R50 ;  /* 0x0000003272807220 */ /* 0x000fe20000410000 */
[----:B------:R-:W-:Y:S01]  /*6690*/  FFMA.FTZ R45, R107, R126, -R45 ;  /* 0x0000007e6b2d7223 */ /* 0x000fe2000001082d */
[C---:B------:R-:W-:Y:S01]  /*66a0*/  FFMA.FTZ R48, R111.reuse, R50, -R48 ;  /* 0x000000326f307223 */ /* 0x040fe20000010830 */
[----:B------:R-:W-:Y:S01]  /*66b0*/  FMUL.FTZ R50, R106, R130 ;  /* 0x000000826a327220 */ /* 0x000fe20000410000 */
[----:B------:R-:W-:Y:S01]  /*66c0*/  FFMA.FTZ R47, R111, R47, R128 ;  /* 0x0000002f6f2f7223 */ /* 0x000fe20000010080 */
[C---:B-1----:R-:W-:Y:S01]  /*66d0*/  FMUL.FTZ R143, R142.reuse, R143 ;  /* 0x0000008f8e8f7220 */ /* 0x042fe20000410000 */
[----:B------:R-:W-:Y:S01]  /*66e0*/  FMUL.FTZ R142, R142, R51 ;  /* 0x000000338e8e7220 */ /* 0x000fe20000410000 */
[-C--:B------:R-:W-:Y:S01]  /*66f0*/  FMUL.FTZ R51, R106, R45.reuse ;  /* 0x0000002d6a337220 */ /* 0x080fe20000410000 */
[----:B------:R-:W-:Y:S01]  /*6700*/  FMUL.FTZ R138, R49, R138 ;  /* 0x0000008a318a7220 */ /* 0x000fe20000410000 */
[----:B------:R-:W-:Y:S01]  /*6710*/  FADD.FTZ R48, R113, R48 ;  /* 0x0000003071307221 */ /* 0x000fe20000010000 */
[C---:B------:R-:W-:Y:S01]  /*6720*/  FFMA.FTZ R49, R103.reuse, R45, -R50 ;  /* 0x0000002d67317223 */ /* 0x040fe20000010832 */
[----:B------:R-:W-:Y:S01]  /*6730*/  FADD.FTZ R47, R112, R47 ;  /* 0x0000002f702f7221 */ /* 0x000fe20000010000 */
[----:B------:R-:W-:Y:S01]  /*6740*/  FFMA.FTZ R51, R103, R130, R51 ;  /* 0x0000008267337223 */ /* 0x000fe20000010033 */
[-C--:B------:R-:W-:Y:S01]  /*6750*/  FMUL.FTZ R50, R110, R48.reuse ;  /* 0x000000306e327220 */ /* 0x080fe20000410000 */
[----:B------:R-:W-:Y:S01]  /*6760*/  FMUL.FTZ R128, R102, R49 ;  /* 0x0000003166807220 */ /* 0x000fe20000410000 */
[----:B------:R-:W-:Y:S01]  /*6770*/  FMUL.FTZ R45, R110, R47 ;  /* 0x0000002f6e2d7220 */ /* 0x000fe20000410000 */
[----:B------:R-:W-:Y:S01]  /*6780*/  FMUL.FTZ R126, R102, R51 ;  /* 0x00000033667e7220 */ /* 0x000fe20000410000 */
[----:B------:R-:W-:Y:S01]  /*6790*/  FFMA.FTZ R47, R107, R47, R50 ;  /* 0x0000002f6b2f7223 */ /* 0x000fe20000010032 */
[----:B------:R-:W-:Y:S01]  /*67a0*/  FFMA.FTZ R128, R99, R51, R128 ;  /* 0x0000003363807223 */ /* 0x000fe20000010080 */
[----:B------:R-:W-:Y:S01]  /*67b0*/  FFMA.FTZ R48, R107, R48, -R45 ;  /* 0x000000306b307223 */ /* 0x000fe2000001082d */
[----:B------:R-:W-:Y:S01]  /*67c0*/  FFMA.FTZ R126, R99, R49, -R126 ;  /* 0x00000031637e7223 */ /* 0x000fe2000001087e */
[----:B------:R-:W-:Y:S01]  /*67d0*/  FADD.FTZ R47, R108, R47 ;  /* 0x0000002f6c2f7221 */ /* 0x000fe20000010000 */
[C---:B------:R-:W-:Y:S01]  /*67e0*/  FMUL.FTZ R130, R98.reuse, R128 ;  /* 0x0000008062827220 */ /* 0x040fe20000410000 */
[----:B------:R-:W-:Y:S01]  /*67f0*/  FADD.FTZ R48, R109, R48 ;  /* 0x000000306d307221 */ /* 0x000fe20000010000 */
[-C--:B------:R-:W-:Y:S01]  /*6800*/  FMUL.FTZ R45, R98, R126.reuse ;  /* 0x0000007e622d7220 */ /* 0x080fe20000410000 */
[CC--:B------:R-:W-:Y:S01]  /*6810*/  FMUL.FTZ R50, R106.reuse, R47.reuse ;  /* 0x0000002f6a327220 */ /* 0x0c0fe20000410000 */
[C---:B------:R-:W-:Y:S01]  /*6820*/  FFMA.FTZ R130, R95.reuse, R126, -R130 ;  /* 0x0000007e5f827223 */ /* 0x040fe20000010882 */
[----:B------:R-:W-:Y:S01]  /*6830*/  FMUL.FTZ R126, R106, R48 ;  /* 0x000000306a7e7220 */ /* 0x000fe20000410000 */
[----:B------:R-:W-:Y:S01]  /*6840*/  FFMA.FTZ R45, R95, R128, R45 ;  /* 0x000000805f2d7223 */ /* 0x000fe2000001002d */
[C---:B------:R-:W-:Y:S01]  /*6850*/  FFMA.FTZ R50, R103.reuse, R48, -R50 ;  /* 0x0000003067327223 */ /* 0x040fe20000010832 */
[----:B------:R-:W1:Y:S01]  /*6860*/  MUFU.EX2 R124, R124 ;  /* 0x0000007c007c7308 */ /* 0x000e620000000800 */
[----:B------:R-:W-:Y:S01]  /*6870*/  FFMA.FTZ R47, R103, R47, R126 ;  /* 0x0000002f672f7223 */ /* 0x000fe2000001007e */
[----:B------:R-:W-:Y:S01]  /*6880*/  FMUL.FTZ R40, R94, R45 ;  /* 0x0000002d5e287220 */ /* 0x000fe20000410000 */
[----:B------:R-:W-:-:S02]  /*6890*/  FADD.FTZ R50, R105, R50 ;  /* 0x0000003269327221 */ /* 0x000fc40000010000 */
[----:B------:R-:W-:Y:S01]  /*68a0*/  FADD.FTZ R47, R104, R47 ;  /* 0x0000002f682f7221 */ /* 0x000fe20000010000 */
[CC--:B------:R-:W-:Y:S01]  /*68b0*/  FFMA.FTZ R51, R91.reuse, R130.reuse, -R40 ;  /* 0x000000825b337223 */ /* 0x0c0fe20000010828 */
[----:B------:R-:W-:Y:S01]  /*68c0*/  FMUL.FTZ R130, R94, R130 ;  /* 0x000000825e827220 */ /* 0x000fe20000410000 */
[CC--:B------:R-:W-:Y:S01]  /*68d0*/  FMUL.FTZ R48, R102.reuse, R50.reuse ;  /* 0x0000003266307220 */ /* 0x0c0fe20000410000 */
[----:B------:R-:W-:Y:S02]  /*68e0*/  FMUL.FTZ R40, R102, R47 ;  /* 0x0000002f66287220 */ /* 0x000fe40000410000 */
[----:B------:R-:W-:Y:S01]  /*68f0*/  FFMA.FTZ R130, R91, R45, R130 ;  /* 0x0000002d5b827223 */ /* 0x000fe20000010082 */
[C---:B------:R-:W-:Y:S01]  /*6900*/  FFMA.FTZ R47, R99.reuse, R47, R48 ;  /* 0x0000002f632f7223 */ /* 0x040fe20000010030 */
[----:B------:R-:W-:Y:S01]  /*6910*/  FFMA.FTZ R50, R99, R50, -R40 ;  /* 0x0000003263327223 */ /* 0x000fe20000010828 */
[----:B-1----:R-:W-:Y:S01]  /*6920*/  FMUL.FTZ R125, R124, R125 ;  /* 0x0000007d7c7d7220 */ /* 0x002fe20000410000 */
[----:B------:R-:W-:Y:S01]  /*6930*/  FMUL.FTZ R126, R90, R130 ;  /* 0x000000825a7e7220 */ /* 0x000fe20000410000 */
[----:B------:R-:W-:Y:S01]  /*6940*/  FADD.FTZ R47, R100, R47 ;  /* 0x0000002f642f7221 */ /* 0x000fe20000010000 */
[----:B------:R-:W-:Y:S01]  /*6950*/  FMUL.FTZ R124, R124, R127 ;  /* 0x0000007f7c7c7220 */ /* 0x000fe20000410000 */
[----:B------:R-:W-:Y:S01]  /*6960*/  FMUL.FTZ R49, R41, R53 ;  /* 0x0000003529317220 */ /* 0x000fe20000410000 */
[----:B------:R-:W-:Y:S01]  /*6970*/  FADD.FTZ R45, R101, R50 ;  /* 0x00000032652d7221 */ /* 0x000fe20000010000 */
[----:B------:R-:W1:Y:S01]  /*6980*/  LDS.U16 R40, [R46+0x26] ;  /* 0x000026002e287984 */ /* 0x000e620000000400 */
[-C--:B------:R-:W-:Y:S01]  /*6990*/  FMUL.FTZ R127, R90, R51.reuse ;  /* 0x000000335a7f7220 */ /* 0x080fe20000410000 */
[----:B------:R-:W-:-:S02]  /*69a0*/  FFMA.FTZ R51, R87, R51, -R126 ;  /* 0x0000003357337223 */ /* 0x000fc4000001087e */
[----:B------:R-:W2:Y:S01]  /*69b0*/  LDS.U16 R41, [R46+0x24] ;  /* 0x000024002e297984 */ /* 0x000ea20000000400 */
[----:B0-----:R-:W-:Y:S02]  /*69c0*/  HADD2.F32 R129, -RZ, R129.H0_H0 ;  /* 0x20000081ff817230 */ /* 0x001fe40000004100 */
[C---:B------:R-:W-:Y:S01]  /*69d0*/  FMUL.FTZ R126, R98.reuse, R47 ;  /* 0x0000002f627e7220 */ /* 0x040fe20000410000 */
[-C--:B------:R-:W-:Y:S01]  /*69e0*/  FMUL.FTZ R128, R98, R45.reuse ;  /* 0x0000002d62807220 */ /* 0x080fe20000410000 */
[----:B------:R-:W-:Y:S02]  /*69f0*/  FMUL.RZ R49, R49, 0.15915493667125701904 ;  /* 0x3e22f98331317820 */ /* 0x000fe4000040c000 */
[C---:B------:R-:W-:Y:S01]  /*6a00*/  FFMA.FTZ R126, R95.reuse, R45, -R126 ;  /* 0x0000002d5f7e7223 */ /* 0x040fe2000001087e */
[----:B------:R-:W-:Y:S01]  /*6a10*/  FMUL.FTZ R93, R16, R129 ;  /* 0x00000081105d7220 */ /* 0x000fe20000410000 */
[----:B------:R-:W-:Y:S01]  /*6a20*/  FFMA.FTZ R45, R95, R47, R128 ;  /* 0x0000002f5f2d7223 */ /* 0x000fe20000010080 */
[----:B------:R-:W-:Y:S01]  /*6a30*/  IADD3 R129, PT, PT, R123, 0xc, RZ ;  /* 0x0000000c7b817810 */ /* 0x000fe20007ffe0ff */
[----:B------:R-:W-:Y:S01]  /*6a40*/  FFMA.FTZ R50, R87, R130, R127 ;  /* 0x0000008257327223 */ /* 0x000fe2000001007f */
[----:B------:R-:W-:Y:S01]  /*6a50*/  FSEL R124, R124, RZ, !P6 ;  /* 0x000000ff7c7c7208 */ /* 0x000fe20007000000 */
[----:B------:R-:W-:Y:S01]  /*6a60*/  FADD.FTZ R127, R96, R45 ;  /* 0x0000002d607f7221 */ /* 0x000fe20000010000 */
[----:B------:R-:W-:Y:S01]  /*6a70*/  FSEL R93, R93, RZ, !P4 ;  /* 0x000000ff5d5d7208 */ /* 0x000fe20006000000 */
[----:B------:R-:W0:Y:S01]  /*6a80*/  MUFU.COS R48, R49 ;  /* 0x0000003100307308 */ /* 0x000e220000000000 */
[----:B------:R-:W-:Y:S01]  /*6a90*/  FSEL R92, R92, RZ, !P4 ;  /* 0x000000ff5c5c7208 */ /* 0x000fe20006000000 */
[----:B------:R-:W3:Y:S01]  /*6aa0*/  LDS.U16 R47, [R46+0x2a] ;  /* 0x00002a002e2f7984 */ /* 0x000ee20000000400 */
[----:B------:R-:W-:Y:S01]  /*6ab0*/  ISETP.GE.U32.AND P4, PT, R129, UR18, PT ;  /* 0x0000001281007c0c */ /* 0x000fe2000bf86070 */
[C---:B------:R-:W-:Y:S01]  /*6ac0*/  FMUL.FTZ R129, R124.reuse, R51 ;  /* 0x000000337c817220 */ /* 0x040fe20000410000 */
[----:B------:R-:W-:Y:S01]  /*6ad0*/  FSEL R125, R125, 1, !P6 ;  /* 0x3f8000007d7d7808 */ /* 0x000fe20007000000 */
[----:B------:R-:W-:-:S02]  /*6ae0*/  FMUL.FTZ R132, R124, R50 ;  /* 0x000000327c847220 */ /* 0x000fc40000410000 */
[----:B------:R4:W5:Y:S01]  /*6af0*/  MUFU.SIN R128, R49 ;  /* 0x0000003100807308 */ /* 0x0009620000000400 */
[----:B------:R-:W-:Y:S01]  /*6b00*/  FADD.FTZ R126, R97, R126 ;  /* 0x0000007e617e7221 */ /* 0x000fe20000010000 */
[----:B------:R-:W-:Y:S01]  /*6b10*/  FMUL.FTZ R130, R94, R127 ;  /* 0x0000007f5e827220 */ /* 0x000fe20000410000 */
[----:B------:R-:W3:Y:S01]  /*6b20*/  LDS.U16 R45, [R46+0x28] ;  /* 0x000028002e2d7984 */ /* 0x000ee20000000400 */
[----:B------:R-:W-:-:S04]  /*6b30*/  FFMA.FTZ R51, R125, R51, -R132 ;  /* 0x000000337d337223 */ /* 0x000fc80000010884 */
[----:B------:R-:W0:Y:S01]  /*6b40*/  MUFU.EX2 R147, R147 ;  /* 0x0000009300937308 */ /* 0x000e220000000800 */
[----:B----4-:R-:W-:Y:S01]  /*6b50*/  FFMA.FTZ R49, R125, R50, R129 ;  /* 0x000000327d317223 */ /* 0x010fe20000010081 */
[-C--:B------:R-:W-:Y:S01]  /*6b60*/  FFMA.FTZ R50, R91, R126.reuse, -R130 ;  /* 0x0000007e5b327223 */ /* 0x080fe20000010882 */
[----:B------:R-:W-:-:S03]  /*6b70*/  FMUL.FTZ R132, R94, R126 ;  /* 0x0000007e5e847220 */ /* 0x000fc60000410000 */
[----:B------:R-:W-:Y:S01]  /*6b80*/  FADD.FTZ R50, R93, R50 ;  /* 0x000000325d327221 */ /* 0x000fe20000010000 */
[----:B------:R-:W-:Y:S01]  /*6b90*/  FFMA.FTZ R129, R91, R127, R132 ;  /* 0x0000007f5b817223 */ /* 0x000fe20000010084 */
[----:B------:R-:W-:Y:S02]  /*6ba0*/  FSEL R126, R44, RZ, !P2 ;  /* 0x000000ff2c7e7208 */ /* 0x000fe40005000000 */
[----:B------:R-:W-:Y:S01]  /*6bb0*/  FMUL.FTZ R44, R90, R50 ;  /* 0x000000325a2c7220 */ /* 0x000fe20000410000 */
[----:B------:R-:W-:Y:S01]  /*6bc0*/  FADD.FTZ R129, R92, R129 ;  /* 0x000000815c817221 */ /* 0x000fe20000010000 */
[----:B------:R-:W-:Y:S01]  /*6bd0*/  FSEL R127, R43, 1, !P2 ;  /* 0x3f8000002b7f7808 */ /* 0x000fe20005000000 */
[C---:B0-----:R-:W-:Y:S01]  /*6be0*/  FMUL.FTZ R149, R147.reuse, R48 ;  /* 0x0000003093957220 */ /* 0x041fe20000410000 */
[----:B-----5:R-:W-:Y:S01]  /*6bf0*/  FMUL.FTZ R147, R147, R128 ;  /* 0x0000008093937220 */ /* 0x020fe20000410000 */
[-C--:B------:R-:W-:Y:S01]  /*6c00*/  FFMA.FTZ R133, R87, R129.reuse, R44 ;  /* 0x0000008157857223 */ /* 0x080fe2000001002c */
[----:B------:R-:W-:Y:S01]  /*6c10*/  FMUL.FTZ R128, R90, R129 ;  /* 0x000000815a807220 */ /* 0x000fe20000410000 */
[----:B------:R-:W0:Y:S01]  /*6c20*/  LDS.U16 R43, [R46+0x2c] ;  /* 0x00002c002e2b7984 */ /* 0x000e220000000400 */
[----:B------:R-:W-:-:S03]  /*6c30*/  FMUL.FTZ R48, R126, R49 ;  /* 0x000000317e307220 */ /* 0x000fc60000410000 */
[----:B------:R-:W4:Y:S01]  /*6c40*/  LDS.U16 R44, [R46+0x2e] ;  /* 0x00002e002e2c7984 */ /* 0x000f220000000400 */
[-C--:B------:R-:W-:Y:S01]  /*6c50*/  FMUL.FTZ R130, R126, R51.reuse ;  /* 0x000000337e827220 */ /* 0x080fe20000410000 */
[----:B------:R-:W-:Y:S01]  /*6c60*/  FFMA.FTZ R128, R87, R50, -R128 ;  /* 0x0000003257807223 */ /* 0x000fe20000010880 */
[----:B------:R-:W-:Y:S01]  /*6c70*/  FADD.FTZ R50, R88, R133 ;  /* 0x0000008558327221 */ /* 0x000fe20000010000 */
[C---:B------:R-:W-:Y:S01]  /*6c80*/  FFMA.FTZ R48, R127.reuse, R51, -R48 ;  /* 0x000000337f307223 */ /* 0x040fe20000010830 */
[----:B-1----:R-:W-:Y:S02]  /*6c90*/  HADD2.F32 R51, -RZ, R40.H0_H0 ;  /* 0x20000028ff337230 */ /* 0x002fe40000004100 */
[----:B------:R-:W-:Y:S01]  /*6ca0*/  FFMA.FTZ R49, R127, R49, R130 ;  /* 0x000000317f317223 */ /* 0x000fe20000010082 */
[----:B--2---:R-:W-:Y:S02]  /*6cb0*/  HADD2.F32 R41, -RZ, R41.H0_H0 ;  /* 0x20000029ff297230 */ /* 0x004fe40000004100 */
[----:B------:R-:W-:Y:S01]  /*6cc0*/  FADD.FTZ R40, R89, R128 ;  /* 0x0000008059287221 */ /* 0x000fe20000010000 */
[----:B------:R-:W-:-:S02]  /*6cd0*/  FMUL.FTZ R130, R124, R50 ;  /* 0x000000327c827220 */ /* 0x000fc40000410000 */
[----:B------:R-:W-:Y:S02]  /*6ce0*/  FMUL.FTZ R129, R18, R41 ;  /* 0x0000002912817220 */ /* 0x000fe40000410000 */
[-C--:B------:R-:W-:Y:S01]  /*6cf0*/  FFMA.FTZ R136, R125, R40.reuse, -R130 ;  /* 0x000000287d887223 */ /* 0x080fe20000010882 */
[----:B------:R-:W1:Y:S01]  /*6d00*/  LDS.U16 R41, [R46+0x32] ;  /* 0x000032002e297984 */ /* 0x000e620000000400 */
[----:B------:R-:W-:Y:S01]  /*6d10*/  FMUL.FTZ R130, R124, R40 ;  /* 0x000000287c827220 */ /* 0x000fe20000410000 */
[----:B------:R-:W-:Y:S02]  /*6d20*/  FMUL.FTZ R51, R18, R51 ;  /* 0x0000003312337220 */ /* 0x000fe40000410000 */
[----:B------:R-:W2:Y:S01]  /*6d30*/  LDS.U16 R40, [R46+0x30] ;  /* 0x000030002e287984 */ /* 0x000ea20000000400 */
[----:B------:R-:W-:Y:S01]  /*6d40*/  FSEL R129, R129, RZ, !P6 ;  /* 0x000000ff81817208 */ /* 0x000fe20007000000 */
[----:B---3--:R-:W-:Y:S02]  /*6d50*/  HADD2.F32 R132, -RZ, R47.H0_H0 ;  /* 0x2000002fff847230 */ /* 0x008fe40000004100 */
[----:B------:R-:W-:Y:S01]  /*6d60*/  FFMA.FTZ R47, R125, R50, R130 ;  /* 0x000000327d2f7223 */ /* 0x000fe20000010082 */
[----:B------:R-:W-:-:S02]  /*6d70*/  FSEL R128, R51, RZ, !P6 ;  /* 0x000000ff33807208 */ /* 0x000fc40007000000 */
[----:B------:R-:W-:Y:S01]  /*6d80*/  FSEL R130, R42, RZ, !P3 ;  /* 0x000000ff2a827208 */ /* 0x000fe20005800000 */
[----:B------:R-:W-:Y:S01]  /*6d90*/  FADD.FTZ R42, R129, R136 ;  /* 0x00000088812a7221 */ /* 0x000fe20000010000 */
[----:B------:R-:W-:Y:S02]  /*6da0*/  HADD2.F32 R50, -RZ, R45.H0_H0 ;  /* 0x2000002dff327230 */ /* 0x000fe40000004100 */
[C---:B------:R-:W-:Y:S01]  /*6db0*/  FMUL.FTZ R132, R19.reuse, R132 ;  /* 0x0000008413847220 */ /* 0x040fe20000410000 */
[----:B------:R-:W-:Y:S01]  /*6dc0*/  FADD.FTZ R47, R128, R47 ;  /* 0x0000002f802f7221 */ /* 0x000fe20000010000 */
[----:B------:R-:W-:Y:S01]  /*6dd0*/  FMUL.FTZ R136, R126, R42 ;  /* 0x0000002a7e887220 */ /* 0x000fe20000410000 */
[----:B------:R-:W-:Y:S02]  /*6de0*/  FMUL.FTZ R133, R19, R50 ;  /* 0x0000003213857220 */ /* 0x000fe40000410000 */
[----:B------:R-:W-:Y:S01]  /*6df0*/  FSEL R132, R132, RZ, !P2 ;  /* 0x000000ff84847208 */ /* 0x000fe20005000000 */
[-C--:B------:R-:W-:Y:S01]  /*6e00*/  FFMA.FTZ R45, R127, R47.reuse, R136 ;  /* 0x0000002f7f2d7223 */ /* 0x080fe20000010088 */
[----:B------:R-:W-:Y:S01]  /*6e10*/  FMUL.FTZ R136, R126, R47 ;  /* 0x0000002f7e887220 */ /* 0x000fe20000410000 */
[----:B------:R-:W-:Y:S01]  /*6e20*/  FSEL R131, R131, 1, !P3 ;  /* 0x3f80000083837808 */ /* 0x000fe20005800000 */
[CC--:B------:R-:W-:Y:S01]  /*6e30*/  FMUL.FTZ R140, R130.reuse, R49.reuse ;  /* 0x00000031828c7220 */ /* 0x0c0fe20000410000 */
[----:B------:R-:W-:Y:S01]  /*6e40*/  FMUL.FTZ R50, R130, R48 ;  /* 0x0000003082327220 */ /* 0x000fe20000410000 */
[----:B------:R-:W-:Y:S01]  /*6e50*/  FSEL R133, R133, RZ, !P2 ;  /* 0x000000ff85857208 */ /* 0x000fe20005000000 */
[----:B------:R-:W-:Y:S01]  /*6e60*/  FFMA.FTZ R136, R127, R42, -R136 ;  /* 0x0000002a7f887223 */ /* 0x000fe20000010888 */
[----:B------:R-:W-:Y:S01]  /*6e70*/  FADD.FTZ R45, R132, R45 ;  /* 0x0000002d842d7221 */ /* 0x000fe20000010000 */
[C---:B------:R-:W-:Y:S01]  /*6e80*/  FFMA.FTZ R47, R131.reuse, R48, -R140 ;  /* 0x00000030832f7223 */ /* 0x040fe2000001088c */
[----:B------:R-:W-:Y:S01]  /*6e90*/  FFMA.FTZ R42, R131, R49, R50 ;  /* 0x00000031832a7223 */ /* 0x000fe20000010032 */
[----:B------:R-:W-:Y:S01]  /*6ea0*/  FADD.FTZ R136, R133, R136 ;  /* 0x0000008885887221 */ /* 0x000fe20000010000 */
[----:B------:R-:W-:Y:S01]  /*6eb0*/  FMUL.FTZ R48, R130, R45 ;  /* 0x0000002d82307220 */ /* 0x000fe20000410000 */
[----:B0-----:R-:W-:-:S02]  /*6ec0*/  HADD2.F32 R49, -RZ, R43.H0_H0 ;  /* 0x2000002bff317230 */ /* 0x001fc40000004100 */
[----:B----4-:R-:W-:Y:S01]  /*6ed0*/  HADD2.F32 R43, -RZ, R44.H0_H0 ;  /* 0x2000002cff2b7230 */ /* 0x010fe20000004100 */
[----:B------:R-:W-:Y:S01]  /*6ee0*/  FSEL R134, R134, RZ, !P4 ;  /* 0x000000ff86867208 */ /* 0x000fe20006000000 */
[-C--:B------:R-:W-:Y:S01]  /*6ef0*/  FFMA.FTZ R44, R131, R136.reuse, -R48 ;  /* 0x00000088832c7223 */ /* 0x080fe20000010830 */
[----:B------:R-:W-:Y:S01]  /*6f00*/  FMUL.FTZ R48, R130, R136 ;  /* 0x0000008882307220 */ /* 0x000fe20000410000 */
[C---:B------:R-:W-:Y:S01]  /*6f10*/  FMUL.FTZ R49, R20.reuse, R49 ;  /* 0x0000003114317220 */ /* 0x040fe20000410000 */
[----:B------:R-:W-:Y:S01]  /*6f20*/  FMUL.FTZ R136, R20, R43 ;  /* 0x0000002b14887220 */ /* 0x000fe20000410000 */
[----:B------:R-:W-:Y:S01]  /*6f30*/  FSEL R135, R135, 1, !P4 ;  /* 0x3f80000087877808 */ /* 0x000fe20006000000 */
[----:B------:R-:W-:Y:S01]  /*6f40*/  FMUL.FTZ R50, R134, R42 ;  /* 0x0000002a86327220 */ /* 0x000fe20000410000 */
[----:B------:R-:W-:Y:S01]  /*6f50*/  FFMA.FTZ R43, R131, R45, R48 ;  /* 0x0000002d832b7223 */ /* 0x000fe20000010030 */
[----:B------:R-:W-:Y:S02]  /*6f60*/  FSEL R137, R49, RZ, !P3 ;  /* 0x000000ff31897208 */ /* 0x000fe40005800000 */
[----:B------:R-:W-:Y:S01]  /*6f70*/  FSEL R136, R136, RZ, !P3 ;  /* 0x000000ff88887208 */ /* 0x000fe20005800000 */
[----:B------:R-:W-:Y:S01]  /*6f80*/  FFMA.FTZ R157, R135, R47, -R50 ;  /* 0x0000002f879d7223 */ /* 0x000fe20000010832 */
[----:B-1----:R-:W-:-:S02]  /*6f90*/  HADD2.F32 R50, -RZ, R41.H0_H0 ;  /* 0x20000029ff327230 */ /* 0x002fc40000004100 */
[----:B------:R-:W-:Y:S01]  /*6fa0*/  FMUL.FTZ R48, R134, R47 ;  /* 0x0000002f86307220 */ /* 0x000fe20000410000 */
[----:B--2---:R-:W-:Y:S02]  /*6fb0*/  HADD2.F32 R40, -RZ, R40.H0_H0 ;  /* 0x20000028ff287230 */ /* 0x004fe40000004100 */
[----:B------:R-:W-:Y:S01]  /*6fc0*/  FADD.FTZ R41, R136, R43 ;  /* 0x0000002b88297221 */ /* 0x000fe20000010000 */
[----:B------:R-:W-:Y:S01]  /*6fd0*/  FADD.FTZ R44, R137, R44 ;  /* 0x0000002c892c7221 */ /* 0x000fe20000010000 */
[----:B------:R-:W-:Y:S01]  /*6fe0*/  FMUL.FTZ R50, R21, R50 ;  /* 0x0000003215327220 */ /* 0x000fe20000410000 */
[----:B------:R-:W-:Y:S01]  /*6ff0*/  FFMA.FTZ R42, R135, R42, R48 ;  /* 0x0000002a872a7223 */ /* 0x000fe20000010030 */
[CC--:B------:R-:W-:Y:S01]  /*7000*/  FMUL.FTZ R140, R134.reuse, R41.reuse ;  /* 0x00000029868c7220 */ /* 0x0c0fe20000410000 */
[----:B------:R-:W-:Y:S01]  /*7010*/  FMUL.FTZ R40, R21, R40 ;  /* 0x0000002815287220 */ /* 0x000fe20000410000 */
[----:B------:R-:W0:Y:S01]  /*7020*/  LDS.U16 R45, [R46+0x34] ;  /* 0x000034002e2d7984 */ /* 0x000e220000000400 */
[-C--:B------:R-:W-:Y:S01]  /*7030*/  FMUL.FTZ R48, R134, R44.reuse ;  /* 0x0000002c86307220 */ /* 0x080fe20000410000 */
[----:B------:R-:W-:Y:S01]  /*7040*/  FSEL R138, R138, RZ, !P5 ;  /* 0x000000ff8a8a7208 */ /* 0x000fe20006800000 */
[C---:B------:R-:W-:Y:S01]  /*7050*/  FFMA.FTZ R43, R135.reuse, R44, -R140 ;  /* 0x0000002c872b7223 */ /* 0x040fe2000001088c */
[----:B------:R-:W-:Y:S01]  /*7060*/  FSEL R139, R50, RZ, !P4 ;  /* 0x000000ff328b7208 */ /* 0x000fe20006000000 */
[----:B------:R-:W-:Y:S01]  /*7070*/  FFMA.FTZ R48, R135, R41, R48 ;  /* 0x0000002987307223 */ /* 0x000fe20000010030 */
[----:B------:R-:W-:Y:S01]  /*7080*/  FSEL R140, R40, RZ, !P4 ;  /* 0x000000ff288c7208 */ /* 0x000fe20006000000 */
[C---:B------:R-:W-:Y:S01]  /*7090*/  FMUL.FTZ R40, R138.reuse, R42 ;  /* 0x0000002a8a287220 */ /* 0x040fe20000410000 */
[----:B------:R-:W-:Y:S01]  /*70a0*/  FSEL R141, R141, 1, !P5 ;  /* 0x3f8000008d8d7808 */ /* 0x000fe20006800000 */
[----:B------:R-:W-:Y:S01]  /*70b0*/  FMUL.FTZ R47, R138, R157 ;  /* 0x0000009d8a2f7220 */ /* 0x000fe20000410000 */
[----:B------:R-:W-:Y:S01]  /*70c0*/  FADD.FTZ R41, R139, R48 ;  /* 0x000000308b297221 */ /* 0x000fe20000010000 */
[----:B------:R-:W-:-:S02]  /*70d0*/  FADD.FTZ R43, R140, R43 ;  /* 0x0000002b8c2b7221 */ /* 0x000fc40000010000 */
[C---:B------:R-:W-:Y:S01]  /*70e0*/  FFMA.FTZ R157, R141.reuse, R157, -R40 ;  /* 0x0000009d8d9d7223 */ /* 0x040fe20000010828 */
[----:B------:R-:W-:Y:S01]  /*70f0*/  FFMA.FTZ R158, R141, R42, R47 ;  /* 0x0000002a8d9e7223 */ /* 0x000fe2000001002f */
[C---:B------:R-:W-:Y:S01]  /*7100*/  FMUL.FTZ R40, R138.reuse, R41 ;  /* 0x000000298a287220 */ /* 0x040fe20000410000 */
[----:B------:R-:W-:-:S03]  /*7110*/  FMUL.FTZ R42, R138, R43 ;  /* 0x0000002b8a2a7220 */ /* 0x000fc60000410000 */
[C---:B------:R-:W-:Y:S01]  /*7120*/  FFMA.FTZ R40, R141.reuse, R43, -R40 ;  /* 0x0000002b8d287223 */ /* 0x040fe20000010828 */
[----:B------:R-:W-:Y:S02]  /*7130*/  FFMA.FTZ R43, R141, R41, R42 ;  /* 0x000000298d2b7223 */ /* 0x000fe4000001002a */
[----:B------:R-:W1:Y:S04]  /*7140*/  LDS.U16 R41, [R46+0x38] ;  /* 0x000038002e297984 */ /* 0x000e680000000400 */
[----:B------:R-:W2:Y:S01]  /*7150*/  LDS.U16 R42, [R46+0x3a] ;  /* 0x00003a002e2a7984 */ /* 0x000ea20000000400 */
[----:B------:R-:W-:Y:S01]  /*7160*/  HADD2.F32 R145, -RZ, R145.H0_H0 ;  /* 0x20000091ff917230 */ /* 0x000fe20000004100 */
[----:B------:R-:W-:Y:S01]  /*7170*/  IADD3 R44, PT, PT, R123, 0xe, RZ ;  /* 0x0000000e7b2c7810 */ /* 0x000fe20007ffe0ff */
[----:B0-----:R-:W-:-:S03]  /*7180*/  HADD2.F32 R45, -RZ, R45.H0_H0 ;  /* 0x2000002dff2d7230 */ /* 0x001fc60000004100 */
[----:B------:R-:W-:Y:S02]  /*7190*/  ISETP.GE.U32.AND P2, PT, R44, UR18, PT ;  /* 0x000000122c007c0c */ /* 0x000fe4000bf46070 */
[C---:B------:R-:W-:Y:S01]  /*71a0*/  FMUL.FTZ R144, R22.reuse, R45 ;  /* 0x0000002d16907220 */ /* 0x040fe20000410000 */
[----:B------:R-:W-:Y:S01]  /*71b0*/  FMUL.FTZ R145, R22, R145 ;  /* 0x0000009116917220 */ /* 0x000fe20000410000 */
[----:B------:R-:W-:-:S03]  /*71c0*/  FSEL R142, R142, RZ, !P2 ;  /* 0x000000ff8e8e7208 */ /* 0x000fc60005000000 */
[----:B------:R-:W-:Y:S02]  /*71d0*/  FSEL R144, R144, RZ, !P5 ;  /* 0x000000ff90907208 */ /* 0x000fe40006800000 */
[----:B------:R-:W-:-:S03]  /*71e0*/  FSEL R145, R145, RZ, !P5 ;  /* 0x000000ff91917208 */ /* 0x000fc60006800000 */
[----:B------:R-:W-:Y:S01]  /*71f0*/  FADD.FTZ R160, R144, R40 ;  /* 0x0000002890a07221 */ /* 0x000fe20000010000 */
[----:B------:R-:W-:Y:S01]  /*7200*/  FSEL R143, R143, 1, !P2 ;  /* 0x3f8000008f8f7808 */ /* 0x000fe20005000000 */
[C---:B------:R-:W-:Y:S01]  /*7210*/  FMUL.FTZ R44, R142.reuse, R157 ;  /* 0x0000009d8e2c7220 */ /* 0x040fe20000410000 */
[----:B------:R-:W-:Y:S01]  /*7220*/  FADD.FTZ R43, R145, R43 ;  /* 0x0000002b912b7221 */ /* 0x000fe20000010000 */
[C---:B------:R-:W-:Y:S01]  /*7230*/  FMUL.FTZ R40, R142.reuse, R160 ;  /* 0x000000a08e287220 */ /* 0x040fe20000410000 */
[----:B-1----:R-:W-:Y:S02]  /*7240*/  HADD2.F32 R41, -RZ, R41.H0_H0 ;  /* 0x20000029ff297230 */ /* 0x002fe40000004100 */
[CC--:B------:R-:W-:Y:S01]  /*7250*/  FMUL.FTZ R45, R142.reuse, R158.reuse ;  /* 0x0000009e8e2d7220 */ /* 0x0c0fe20000410000 */
[----:B------:R-:W-:Y:S01]  /*7260*/  FFMA.FTZ R158, R143, R158, R44 ;  /* 0x0000009e8f9e7223 */ /* 0x000fe2000001002c */
[----:B------:R-:W-:Y:S01]  /*7270*/  FMUL.FTZ R44, R142, R43 ;  /* 0x0000002b8e2c7220 */ /* 0x000fe20000410000 */
[----:B--2---:R-:W-:-:S02]  /*7280*/  HADD2.F32 R42, -RZ, R42.H0_H0 ;  /* 0x2000002aff2a7230 */ /* 0x004fc40000004100 */
[----:B------:R-:W-:Y:S01]  /*7290*/  FFMA.FTZ R40, R143, R43, R40 ;  /* 0x0000002b8f287223 */ /* 0x000fe20000010028 */
[----:B------:R-:W-:Y:S01]  /*72a0*/  FMUL.FTZ R41, R23, R41 ;  /* 0x0000002917297220 */ /* 0x000fe20000410000 */
        /* <DEDUP_REMOVED lines=11> */
[----:B------:R-:W-:Y:S01]  /*7360*/  FMUL.FTZ R150, R24, R150 ;  /* 0x0000009618967220 */ /* 0x000fe20000410000 */
        /* <DEDUP_REMOVED lines=25> */
[-C--:B--2---:R-:W-:Y:S01]  /*7500*/  FMUL.FTZ R40, R158, R41.reuse ;  /* 0x000000299e287220 */ /* 0x084fe20000410000 */
[----:B------:R-:W-:Y:S01]  /*7510*/  @P2 FADD.FTZ R160, R160, R44 ;  /* 0x0000002ca0a02221 */ /* 0x000fe20000010000 */
        /* <DEDUP_REMOVED lines=28> */
[-C--:B--2---:R-:W-:Y:S01]  /*76e0*/  FMUL.FTZ R40, R158, R41.reuse ;  /* 0x000000299e287220 */ /* 0x084fe20000410000 */
[C---:B------:R-:W-:Y:S01]  /*76f0*/  FMUL.FTZ R41, R157.reuse, R41 ;  /* 0x000000299d297220 */ /* 0x040fe20000410000 */
        /* <DEDUP_REMOVED lines=11> */
[C---:B------:R-:W-:Y:S01]  /*77b0*/  FFMA.FTZ R44, R157.reuse, R40, -R44 ;  /* 0x000000289d2c7223 */ /* 0x040fe2000001082c */
[-C--:B--2---:R-:W-:Y:S01]  /*77c0*/  FMUL.FTZ R40, R158, R41.reuse ;  /* 0x000000299e287220 */ /* 0x084fe20000410000 */
[----:B------:R-:W-:-:S05]  /*77d0*/  FMUL.FTZ R41, R157, R41 ;  /* 0x000000299d297220 */ /* 0x000fca0000410000 */
[----:B------:R-:W-:Y:S01]  /*77e0*/  @P2 FADD.FTZ R161, R161, R43 ;  /* 0x0000002ba1a12221 */ /* 0x000fe20000010000 */
[-C--:B---3--:R-:W-:Y:S01]  /*77f0*/  @P2 FFMA.FTZ R158, R158, R42.reuse, R41 ;  /* 0x0000002a9e9e2223 */ /* 0x088fe20000010029 */
[----:B------:R-:W-:Y:S01]  /*7800*/  @P2 FADD.FTZ R160, R160, R44 ;  /* 0x0000002ca0a02221 */ /* 0x000fe20000010000 */
[----:B------:R-:W-:Y:S02]  /*7810*/  @P2 FFMA.FTZ R157, R157, R42, -R40 ;  /* 0x0000002a9d9d2223 */ /* 0x000fe40000010828 */
[----:B------:R-:W0:Y:S04]  /*7820*/  SHFL.UP PT, R41, R161, 0x10, RZ ;  /* 0x06000000a1297989 */ /* 0x000e2800000e00ff */
[----:B------:R-:W1:Y:S04]  /*7830*/  SHFL.UP PT, R40, R158, 0x10, RZ ;  /* 0x060000009e287989 */ /* 0x000e6800000e00ff */
[----:B------:R-:W2:Y:S04]  /*7840*/  SHFL.UP PT, R47, R160, 0x10, RZ ;  /* 0x06000000a02f7989 */ /* 0x000ea800000e00ff */
[----:B------:R-:W3:Y:S01]  /*7850*/  SHFL.UP PT, R45, R157, 0x10, RZ ;  /* 0x060000009d2d7989 */ /* 0x000ee200000e00ff */
[----:B------:R-:W-:Y:S01]  /*7860*/  ISETP.NE.AND P2, PT, R80, 0x1f, PT ;  /* 0x0000001f5000780c */ /* 0x000fe20003f45270 */
[----:B------:R-:W-:Y:S01]  /*7870*/  UIMAD.WIDE.U32 UR18, UR17, UR32, URZ ;  /* 0x00000020111272a5 */ /* 0x000fe2000f8e00ff */
[----:B------:R-:W-:-:S03]  /*7880*/  VOTEU.ANY UP0, P0 ;  /* 0x0000000000ff7886 */ /* 0x000fc60000000100 */
[----:B------:R-:W-:-:S04]  /*7890*/  UIMAD UR19, UR17, UR33, UR19 ;  /* 0x00000021111372a4 */ /* 0x000fc8000f8e0213 */
[----:B------:R-:W-:Y:S01]  /*78a0*/  UIMAD.WIDE.U32 UR18, UR7, UR30, UR18 ;  /* 0x0000001e071272a5 */ /* 0x000fe2000f8e0012 */
[CC--:B0-----:R-:W-:Y:S01]  /*78b0*/  FMUL.FTZ R46, R158.reuse, R41.reuse ;  /* 0x000000299e2e7220 */ /* 0x0c1fe20000410000 */
[C---:B------:R-:W-:Y:S01]  /*78c0*/  FMUL.FTZ R41, R157.reuse, R41 ;  /* 0x000000299d297220 */ /* 0x040fe20000410000 */
[CC--:B-1----:R-:W-:Y:S01]  /*78d0*/  FMUL.FTZ R44, R158.reuse, R40.reuse ;  /* 0x000000289e2c7220 */ /* 0x0c2fe20000410000 */
[C---:B------:R-:W-:Y:S01]  /*78e0*/  FMUL.FTZ R40, R157.reuse, R40 ;  /* 0x000000289d287220 */ /* 0x040fe20000410000 */
[----:B------:R-:W-:Y:S01]  /*78f0*/  @UP0 ULEA UR27, UR7, UR26, 0x4 ;  /* 0x0000001a071b0291 */ /* 0x000fe2000f8e20ff */
[----:B------:R-:W-:Y:S01]  /*7900*/  @!P2 SHF.R.U32.HI R48, RZ, 0x1, R82 ;  /* 0x00000001ff30a819 */ /* 0x000fe20000011652 */
[CC--:B--2---:R-:W-:Y:S01]  /*7910*/  FFMA.FTZ R46, R157.reuse, R47.reuse, -R46 ;  /* 0x0000002f9d2e7223 */ /* 0x0c4fe2000001082e */
[C---:B------:R-:W-:Y:S01]  /*7920*/  FFMA.FTZ R47, R158.reuse, R47, R41 ;  /* 0x0000002f9e2f7223 */ /* 0x040fe20000010029 */
[----:B------:R-:W-:Y:S01]  /*7930*/  UIMAD UR19, UR7, UR31, UR19 ;  /* 0x0000001f071372a4 */ /* 0x000fe2000f8e0213 */
[-C--:B---3--:R-:W-:Y:S01]  /*7940*/  FFMA.FTZ R44, R157, R45.reuse, -R44 ;  /* 0x0000002d9d2c7223 */ /* 0x088fe2000001082c */
[----:B------:R-:W-:Y:S01]  /*7950*/  ULEA UR40, UP0, UR18, UR28, 0x3 ;  /* 0x0000001c12287291 */ /* 0x000fe2000f8018ff */
[----:B------:R-:W-:Y:S01]  /*7960*/  FFMA.FTZ R45, R158, R45, R40 ;  /* 0x0000002d9e2d7223 */ /* 0x000fe20000010028 */
[----:B------:R-:W-:-:S02]  /*7970*/  MOV R40, 0x3f800000 ;  /* 0x3f80000000287802 */ /* 0x000fc40000000f00 */
[----:B------:R-:W-:Y:S01]  /*7980*/  CS2R R42, SRZ ;  /* 0x00000000002a7805 */ /* 0x000fe2000001ff00 */
[----:B------:R-:W-:Y:S01]  /*7990*/  HFMA2 R41, -RZ, RZ, 0, 0 ;  /* 0x00000000ff297431 */ /* 0x000fe200000001ff */
[----:B------:R-:W-:Y:S01]  /*79a0*/  @!P2 LOP3.LUT R48, R48, 0x1f0, RZ, 0xc0, !PT ;  /* 0x000001f03030a812 */ /* 0x000fe200078ec0ff */
[----:B------:R-:W-:Y:S01]  /*79b0*/  FADD.FTZ R46, R160, R46 ;  /* 0x0000002ea02e7221 */ /* 0x000fe20000010000 */
[----:B------:R-:W-:Y:S01]  /*79c0*/  FADD.FTZ R47, R161, R47 ;  /* 0x0000002fa12f7221 */ /* 0x000fe20000010000 */
[----:B------:R-:W-:Y:S02]  /*79d0*/  ULEA.HI.X UR18, UR18, UR29, UR19, 0x3, UP0 ;  /* 0x0000001d12127291 */ /* 0x000fe400080f1c13 */
[----:B------:R-:W-:Y:S04]  /*79e0*/  @P0 LDS.128 R40, [UR27+0x10c0] ;  /* 0x0010c01bff280984 */ /* 0x000fe80008000c00 */
[----:B------:R0:W-:Y:S01]  /*79f0*/  @!P2 STS.128 [R48+UR26+0x1080], R44 ;  /* 0x0010802c3000a988 */ /* 0x0001e20008000c1a */
[----:B------:R-:W-:-:S02]  /*7a00*/  MOV R49, UR18 ;  /* 0x0000001200317c02 */ /* 0x000fc40008000f00 */
[----:B0-----:R-:W-:-:S06]  /*7a10*/  MOV R48, UR40 ;  /* 0x0000002800307c02 */ /* 0x001fcc0008000f00 */
[----:B------:R-:W2:Y:S01]  /*7a20*/  LDG.E.64 R48, desc[UR24][R48.64] ;  /* 0x0000001830307981 */ /* 0x000ea2000c1e1b00 */
[----:B------:R-:W-:Y:S01]  /*7a30*/  BAR.SYNC.DEFER_BLOCKING 0x0 ;  /* 0x0000000000007b1d */ /* 0x000fe20000010000 */
[----:B------:R-:W-:-:S04]  /*7a40*/  ISETP.GE.AND P2, PT, R80, 0x10, PT ;  /* 0x000000105000780c */ /* 0x000fc80003f46270 */
[----:B------:R-:W-:Y:S02]  /*7a50*/  FSEL R157, R157, R44, !P2 ;  /* 0x0000002c9d9d7208 */ /* 0x000fe40005000000 */
[----:B------:R-:W-:Y:S02]  /*7a60*/  SHF.R.U32.HI R44, RZ, 0x5, R82 ;  /* 0x00000005ff2c7819 */ /* 0x000fe40000011652 */
[----:B------:R-:W-:Y:S02]  /*7a70*/  FSEL R158, R158, R45, !P2 ;  /* 0x0000002d9e9e7208 */ /* 0x000fe40005000000 */
[----:B------:R-:W-:Y:S02]  /*7a80*/  FSEL R160, R160, R46, !P2 ;  /* 0x0000002ea0a07208 */ /* 0x000fe40005000000 */
[----:B------:R-:W-:Y:S02]  /*7a90*/  FSEL R161, R161, R47, !P2 ;  /* 0x0000002fa1a17208 */ /* 0x000fe40005000000 */
[----:B------:R-:W-:-:S02]  /*7aa0*/  ISETP.NE.AND P2, PT, R44, 0x1, PT ;  /* 0x000000012c00780c */ /* 0x000fc40003f45270 */
[----:B------:R-:W0:Y:S01]  /*7ab0*/  LDS.128 R44, [UR26+0x1080] ;  /* 0x0010801aff2c7984 */ /* 0x000e220008000c00 */
[----:B------:R-:W-:Y:S03]  /*7ac0*/  BSSY.RECONVERGENT B0, `(.L_x_853) ;  /* 0x000003c000007945 */ /* 0x000fe60003800200 */
[----:B------:R-:W-:Y:S04]  /*7ad0*/  SHFL.UP PT, R157, R157, 0x1, RZ ;  /* 0x042000009d9d7989 */ /* 0x000fe800000e00ff */
[----:B------:R-:W-:Y:S04]  /*7ae0*/  SHFL.UP PT, R158, R158, 0x1, RZ ;  /* 0x042000009e9e7989 */ /* 0x000fe800000e00ff */
[----:B------:R-:W-:Y:S04]  /*7af0*/  SHFL.UP PT, R160, R160, 0x1, RZ ;  /* 0x04200000a0a07989 */ /* 0x000fe800000e00ff */
[----:B------:R-:W-:Y:S01]  /*7b00*/  SHFL.UP PT, R161, R161, 0x1, RZ ;  /* 0x04200000a1a17989 */ /* 0x000fe200000e00ff */
[----:B0-----:R-:W-:-:S02]  /*7b10*/  FSEL R83, R44, R83, !P2 ;  /* 0x000000532c537208 */ /* 0x001fc40005000000 */
[----:B------:R-:W-:Y:S02]  /*7b20*/  FSEL R84, R45, R84, !P2 ;  /* 0x000000542d547208 */ /* 0x000fe40005000000 */
[----:B------:R-:W-:Y:S02]  /*7b30*/  FSEL R85, R46, R85, !P2 ;  /* 0x000000552e557208 */ /* 0x000fe40005000000 */
[----:B------:R-:W-:Y:S02]  /*7b40*/  FSEL R86, R47, R86, !P2 ;  /* 0x000000562f567208 */ /* 0x000fe40005000000 */
[----:B------:R-:W-:Y:S02]  /*7b50*/  ISETP.GE.U32.AND P2, PT, R82, 0x20, PT ;  /* 0x000000205200780c */ /* 0x000fe40003f46070 */
[----:B--2---:R-:W-:Y:S02]  /*7b60*/  R2UR UR42, R49 ;  /* 0x00000000312a72ca */ /* 0x004fe400000e0000 */
[----:B------:R-:W-:-:S02]  /*7b70*/  R2UR UR27, R48 ;  /* 0x00000000301b72ca */ /* 0x000fc400000e0000 */
        /* <DEDUP_REMOVED lines=32> */
.L_x_854:
        /* <DEDUP_REMOVED lines=8> */
[-C--:B------:R-:W-:Y:S01]  /*7e00*/  FFMA.FTZ R45, R159, R41.reuse, R47 ;  /* 0x000000299f2d7223 */ /* 0x080fe2000001002f */
[----:B------:R-:W-:Y:S01]  /*7e10*/  FADD.FTZ R47, R51, R48 ;  /* 0x00000030332f7221 */ /* 0x000fe20000010000 */
[----:B------:R0:W-:Y:S01]  /*7e20*/  @!P2 STS.128 [UR26+0x10b0], R40 ;  /* 0x0010b028ff00a988 */ /* 0x0001e20008000c1a */
[-C--:B------:R-:W-:Y:S01]  /*7e30*/  FFMA.FTZ R44, R159, R40.reuse, -R44 ;  /* 0x000000289f2c7223 */ /* 0x080fe2000001082c */
[----:B------:R-:W-:Y:S02]  /*7e40*/  @!P2 MOV R157, R40 ;  /* 0x00000028009da202 */ /* 0x000fe40000000f00 */
[----:B------:R-:W-:Y:S02]  /*7e50*/  @!P2 MOV R158, R41 ;  /* 0x00000029009ea202 */ /* 0x000fe40000000f00 */
[----:B------:R-:W-:-:S02]  /*7e60*/  @!P2 MOV R160, R42 ;  /* 0x0000002a00a0a202 */ /* 0x000fc40000000f00 */
[----:B------:R-:W-:-:S07]  /*7e70*/  @!P2 MOV R161, R43 ;  /* 0x0000002b00a1a202 */ /* 0x000fce0000000f00 */
.L_x_855:
[----:B------:R-:W-:Y:S05]  /*7e80*/  BSYNC.RECONVERGENT B0 ;  /* 0x0000000000007941 */ /* 0x000fea0003800200 */
.L_x_853:
        /* <DEDUP_REMOVED lines=119> */
.L_x_857:
[----:B------:R-:W-:Y:S05]  /*8600*/  BSYNC.RECONVERGENT B0 ;  /* 0x0000000000007941 */ /* 0x000fea0003800200 */
.L_x_856:
[----:B------:R-:W-:Y:S01]  /*8610*/  UIADD3 UR7, UPT, UPT, UR7, 0x1, URZ ;  /* 0x0000000107077890 */ /* 0x000fe2000fffe0ff */
[----:B------:R-:W-:Y:S01]  /*8620*/  FMUL.FTZ R120, R120, UR42 ;  /* 0x0000002a78787c20 */ /* 0x000fe20008410000 */
[----:B------:R-:W-:Y:S01]  /*8630*/  FMUL.FTZ R116, R116, UR42 ;  /* 0x0000002a74747c20 */ /* 0x000fe20008410000 */
[----:B------:R-:W-:Y:S01]  /*8640*/  FMUL.FTZ R112, R112, UR42 ;  /* 0x0000002a70707c20 */ /* 0x000fe20008410000 */
[----:B------:R-:W-:Y:S01]  /*8650*/  UISETP.GE.AND UP0, UPT, UR7, UR44, UPT ;  /* 0x0000002c0700728c */ /* 0x000fe2000bf06270 */
        /* <DEDUP_REMOVED lines=11> */
[----:B0-----:R-:W-:Y:S01]  /*8710*/  FMUL.FTZ R41, R148, UR42 ;  /* 0x0000002a94297c20 */ /* 0x001fe20008410000 */
        /* <DEDUP_REMOVED lines=34> */
.L_x_852:
[----:B------:R-:W2:Y:S01]  /*8940*/  LDL.LU R51, [R1+0x2c] ;  /* 0x00002c0001337983 */ /* 0x000ea20000300800 */
[----:B------:R-:W0:Y:S03]  /*8950*/  LDCU UR7, c[0x0][0x388] ;  /* 0x00007100ff0777ac */ /* 0x000e260008000800 */
[----:B------:R-:W3:Y:S01]  /*8960*/  LDL.LU R50, [R1+0x28] ;  /* 0x0000280001327983 */ /* 0x000ee20000300800 */
[----:B------:R-:W-:Y:S01]  /*8970*/  BAR.SYNC.DEFER_BLOCKING 0x0 ;  /* 0x0000000000007b1d */ /* 0x000fe20000010000 */
[----:B------:R-:W-:Y:S02]  /*8980*/  F2FP.F16.F32.PACK_AB R38, R38, R39 ;  /* 0x000000272626723e */ /* 0x000fe400000000ff */
[----:B------:R-:W-:Y:S02]  /*8990*/  F2FP.F16.F32.PACK_AB R36, R36, R37 ;  /* 0x000000252424723e */ /* 0x000fe400000000ff */
[----:B------:R-:W-:-:S02]  /*89a0*/  F2FP.F16.F32.PACK_AB R34, R34, R35 ;  /* 0x000000232222723e */ /* 0x000fc400000000ff */
[----:B------:R-:W-:Y:S01]  /*89b0*/  F2FP.F16.F32.PACK_AB R32, R32, R33 ;  /* 0x000000212020723e */ /* 0x000fe200000000ff */
[----:B------:R-:W4:Y:S01]  /*89c0*/  LDL.LU R49, [R1+0x24] ;  /* 0x0000240001317983 */ /* 0x000f220000300800 */
[----:B------:R-:W-:Y:S01]  /*89d0*/  F2FP.F16.F32.PACK_AB R30, R30, R31 ;  /* 0x0000001f1e1e723e */ /* 0x000fe200000000ff */
[----:B------:R-:W-:Y:S02]  /*89e0*/  USHF.L.U32 UR8, UR6, 0xa, URZ ;  /* 0x0000000a06087899 */ /* 0x000fe400080006ff */
[----:B------:R-:W5:Y:S01]  /*89f0*/  LDL.LU R48, [R1+0x20] ;  /* 0x0000200001307983 */ /* 0x000f620000300800 */
[----:B------:R-:W-:Y:S01]  /*8a00*/  F2FP.F16.F32.PACK_AB R28, R28, R29 ;  /* 0x0000001d1c1c723e */ /* 0x000fe200000000ff */
[----:B------:R-:W1:Y:S02]  /*8a10*/  LDCU.128 UR20, c[0x0][0x420] ;  /* 0x00008400ff1477ac */ /* 0x000e640008000c00 */
[----:B------:R-:W5:Y:S01]  /*8a20*/  LDL.LU R47, [R1+0x1c] ;  /* 0x00001c00012f7983 */ /* 0x000f620000300800 */
[----:B------:R-:W-:Y:S01]  /*8a30*/  F2FP.F16.F32.PACK_AB R26, R26, R27 ;  /* 0x0000001b1a1a723e */ /* 0x000fe200000000ff */
[----:B------:R-:W5:Y:S02]  /*8a40*/  LDCU.64 UR18, c[0x0][0x478] ;  /* 0x00008f00ff1277ac */ /* 0x000f640008000a00 */
[----:B------:R-:W5:Y:S04]  /*8a50*/  LDL.LU R46, [R1+0x18] ;  /* 0x00001800012e7983 */ /* 0x000f680000300800 */
[----:B------:R-:W5:Y:S04]  /*8a60*/  LDL.LU R45, [R1+0x14] ;  /* 0x00001400012d7983 */ /* 0x000f680000300800 */
[----:B------:R-:W5:Y:S04]  /*8a70*/  LDL.LU R44, [R1+0x10] ;  /* 0x00001000012c7983 */ /* 0x000f680000300800 */
[----:B------:R-:W5:Y:S04]  /*8a80*/  LDL.LU R43, [R1+0xc] ;  /* 0x00000c00012b7983 */ /* 0x000f680000300800 */
[----:B------:R-:W5:Y:S04]  /*8a90*/  LDL.LU R42, [R1+0x8] ;  /* 0x00000800012a7983 */ /* 0x000f680000300800 */
[----:B------:R-:W5:Y:S04]  /*8aa0*/  LDL.LU R41, [R1+0x4] ;  /* 0x0000040001297983 */ /* 0x000f680000300800 */
[----:B------:R-:W5:Y:S01]  /*8ab0*/  LDL.LU R40, [R1] ;  /* 0x0000000001287983 */ /* 0x000f620000300800 */
[----:B------:R-:W-:Y:S01]  /*8ac0*/  PRMT R0, R38, 0x7632, R0 ;  /* 0x0000763226007816 */ /* 0x000fe20000000000 */
[----:B0-----:R-:W-:Y:S01]  /*8ad0*/  UIADD3 UR9, UPT, UPT, -UR8, UR7, URZ ;  /* 0x0000000708097290 */ /* 0x001fe2000fffe1ff */
[----:B------:R-:W-:Y:S01]  /*8ae0*/  PRMT R2, R36, 0x7632, R2 ;  /* 0x0000763224027816 */ /* 0x000fe20000000002 */
[----:B------:R-:W-:Y:S01]  /*8af0*/  STS.U16 [R156], R38 ;  /* 0x000000269c007388 */ /* 0x000fe20000000400 */
[----:B------:R-:W-:Y:S01]  /*8b00*/  PRMT R3, R34, 0x7632, R3 ;  /* 0x0000763222037816 */ /* 0x000fe20000000003 */
[----:B------:R-:W1:Y:S01]  /*8b10*/  S2UR UR7, SR_CTAID.X ;  /* 0x00000000000779c3 */ /* 0x000e620000002500 */
[----:B------:R-:W-:Y:S01]  /*8b20*/  ISETP.NE.AND P0, PT, R82, RZ, PT ;  /* 0x000000ff5200720c */ /* 0x000fe20003f05270 */
[----:B------:R0:W-:Y:S01]  /*8b30*/  STS.U16 [R155+0x2], R0 ;  /* 0x000002009b007388 */ /* 0x0001e20000000400 */
[----:B------:R-:W-:Y:S01]  /*8b40*/  F2FP.F16.F32.PACK_AB R25, R52, R25 ;  /* 0x000000193419723e */ /* 0x000fe200000000ff */
[----:B------:R-:W-:Y:S01]  /*8b50*/  UIADD3 UR15, UP0, UPT, UR15, 0x1000, URZ ;  /* 0x000010000f0f7890 */ /* 0x000fe2000ff1e0ff */
[----:B------:R-:W-:Y:S01]  /*8b60*/  LOP3.LUT R5, R123, 0x3e00, RZ, 0xc0, !PT ;  /* 0x00003e007b057812 */ /* 0x000fe200078ec0ff */
[----:B------:R-:W-:Y:S01]  /*8b70*/  STS.U16 [R154+0x4], R36 ;  /* 0x000004249a007388 */ /* 0x000fe20000000400 */
[----:B------:R-:W-:Y:S01]  /*8b80*/  PRMT R4, R25, 0x7632, R4 ;  /* 0x0000763219047816 */ /* 0x000fe20000000004 */
[----:B------:R-:W-:Y:S01]  /*8b90*/  UIADD3 UR6, UPT, UPT, UR6, 0x1, URZ ;  /* 0x0000000106067890 */ /* 0x000fe2000fffe0ff */
[----:B------:R-:W-:Y:S01]  /*8ba0*/  LOP3.LUT R5, R5, 0x1f, R82, 0xf8, !PT ;  /* 0x0000001f05057812 */ /* 0x000fe200078ef852 */
[----:B------:R1:W-:Y:S01]  /*8bb0*/  STS.U16 [R153+0x6], R2 ;  /* 0x0000060299007388 */ /* 0x0003e20000000400 */
[----:B------:R-:W-:Y:S01]  /*8bc0*/  UIADD3.X UR16, UPT, UPT, URZ, UR16, URZ, UP0, !UPT ;  /* 0x00000010ff107290 */ /* 0x000fe200087fe4ff */
[----:B0-----:R-:W-:Y:S01]  /*8bd0*/  PRMT R0, R32, 0x7632, R0 ;  /* 0x0000763220007816 */ /* 0x001fe20000000000 */
[----:B------:R-:W-:Y:S01]  /*8be0*/  UIADD3 UR12, UP1, UPT, UR12, 0x800, URZ ;  /* 0x000008000c0c7890 */ /* 0x000fe2000ff3e0ff */
[----:B------:R-:W-:Y:S01]  /*8bf0*/  STS.U16 [R152+0x8], R34 ;  /* 0x0000082298007388 */ /* 0x000fe20000000400 */
[C---:B------:R-:W-:Y:S01]  /*8c00*/  LOP3.LUT R35, R5.reuse, 0x20, RZ, 0xfc, !PT ;  /* 0x0000002005237812 */ /* 0x040fe200078efcff */
[----:B------:R-:W-:Y:S01]  /*8c10*/  UIADD3 UR11, UP2, UPT, UR11, 0x800, URZ ;  /* 0x000008000b0b7890 */ /* 0x000fe2000ff5e0ff */
[C---:B------:R-:W-:Y:S01]  /*8c20*/  LOP3.LUT R37, R5.reuse, 0x40, RZ, 0xfc, !PT ;  /* 0x0000004005257812 */ /* 0x040fe200078efcff */
[----:B------:R0:W-:Y:S01]  /*8c30*/  STS.U16 [R79+0xa], R3 ;  /* 0x00000a034f007388 */ /* 0x0001e20000000400 */
[----:B------:R-:W-:Y:S01]  /*8c40*/  LOP3.LUT R39, R5, 0xa0, RZ, 0xfc, !PT ;  /* 0x000000a005277812 */ /* 0x000fe200078efcff */
[----:B------:R-:W-:Y:S01]  /*8c50*/  UIADD3.X UR14, UPT, UPT, URZ, UR14, URZ, UP1, !UPT ;  /* 0x0000000eff0e7290 */ /* 0x000fe20008ffe4ff */
[----:B-1----:R-:W-:Y:S01]  /*8c60*/  PRMT R2, R30, 0x7632, R2 ;  /* 0x000076321e027816 */ /* 0x002fe20000000002 */
[----:B------:R-:W-:Y:S01]  /*8c70*/  STS.U16 [R78+0xc], R32 ;  /* 0x00000c204e007388 */ /* 0x000fe20000000400 */
[----:B------:R-:W-:-:S03]  /*8c80*/  UIADD3.X UR13, UPT, UPT, URZ, UR13, URZ, UP2, !UPT ;  /* 0x0000000dff0d7290 */ /* 0x000fc600097fe4ff */
[----:B------:R1:W-:Y:S01]  /*8c90*/  STS.U16 [R77+0xe], R0 ;  /* 0x00000e004d007388 */ /* 0x0003e20000000400 */
[----:B0-----:R-:W-:-:S03]  /*8ca0*/  PRMT R3, R28, 0x7632, R3 ;  /* 0x000076321c037816 */ /* 0x001fc60000000003 */
[----:B------:R-:W-:Y:S04]  /*8cb0*/  STS.U16 [R76+0x10], R30 ;  /* 0x0000101e4c007388 */ /* 0x000fe80000000400 */
[----:B------:R0:W-:Y:S01]  /*8cc0*/  STS.U16 [R75+0x12], R2 ;  /* 0x000012024b007388 */ /* 0x0001e20000000400 */
[----:B-1----:R-:W-:-:S03]  /*8cd0*/  PRMT R0, R26, 0x7632, R0 ;  /* 0x000076321a007816 */ /* 0x002fc60000000000 */
[----:B------:R-:W-:Y:S04]  /*8ce0*/  STS.U16 [R74+0x14], R28 ;  /* 0x0000141c4a007388 */ /* 0x000fe80000000400 */
[----:B------:R1:W-:Y:S01]  /*8cf0*/  STS.U16 [R73+0x16], R3 ;  /* 0x0000160349007388 */ /* 0x0003e20000000400 */
[----:B0-----:R-:W-:Y:S01]  /*8d00*/  MOV R2, UR9 ;  /* 0x0000000900027c02 */ /* 0x001fe20008000f00 */
[----:B------:R-:W-:Y:S02]  /*8d10*/  UMOV UR9, URZ ;  /* 0x000000ff00097c82 */ /* 0x000fe40008000000 */
[----:B------:R-:W-:Y:S01]  /*8d20*/  STS.U16 [R72+0x18], R26 ;  /* 0x0000181a48007388 */ /* 0x000fe20000000400 */
[----:B------:R-:W-:-:S03]  /*8d30*/  UIMAD.WIDE.U32 UR8, UR7, UR20, UR8 ;  /* 0x00000014070872a5 */ /* 0x000fc6000f8e0008 */
[----:B------:R-:W-:Y:S01]  /*8d40*/  STS.U16 [R71+0x1a], R0 ;  /* 0x00001a0047007388 */ /* 0x000fe20000000400 */
[----:B------:R-:W-:Y:S01]  /*8d50*/  UIMAD UR9, UR7, UR21, UR9 ;  /* 0x00000015070972a4 */ /* 0x000fe2000f8e0209 */
[----:B------:R-:W0:Y:S02]  /*8d60*/  LDCU UR7, c[0x0][0x394] ;  /* 0x00007280ff0777ac */ /* 0x000e240008000800 */
[----:B------:R-:W-:Y:S01]  /*8d70*/  STS.U16 [R70+0x1c], R25 ;  /* 0x00001c1946007388 */ /* 0x000fe20000000400 */
[----:B------:R-:W-:-:S03]  /*8d80*/  UIMAD.WIDE.U32 UR8, UR17, UR22, UR8 ;  /* 0x00000016110872a5 */ /* 0x000fc6000f8e0008 */
[----:B------:R-:W-:Y:S01]  /*8d90*/  STS.U16 [R69+0x1e], R4 ;  /* 0x00001e0445007388 */ /* 0x000fe20000000400 */
[----:B------:R-:W-:-:S03]  /*8da0*/  NOP ;  /* 0x0000000000007918 */ /* 0x000fc60000000000 */
[----:B------:R-:W-:Y:S01]  /*8db0*/  LDS.U16 R165, [R165+0x300] ;  /* 0x00030000a5a57984 */ /* 0x000fe20000000400 */
[----:B------:R-:W-:-:S03]  /*8dc0*/  UIMAD UR23, UR17, UR23, UR9 ;  /* 0x00000017111772a4 */ /* 0x000fc6000f8e0209 */
[----:B------:R-:W-:Y:S01]  /*8dd0*/  LDS.U16 R31, [R164+0x340] ;  /* 0x00034000a41f7984 */ /* 0x000fe20000000400 */
[----:B0-----:R-:W-:-:S03]  /*8de0*/  UISETP.GE.AND UP0, UPT, UR6, UR7, UPT ;  /* 0x000000070600728c */ /* 0x001fc6000bf06270 */
[----:B------:R-:W-:Y:S04]  /*8df0*/  LDS.U16 R163, [R163+0x380] ;  /* 0x00038000a3a37984 */ /* 0x000fe80000000400 */
[----:B------:R-:W-:Y:S04]  /*8e00*/  LDS.U16 R33, [R162+0x3c0] ;  /* 0x0003c000a2217984 */ /* 0x000fe80000000400 */
[----:B--2---:R-:W-:Y:S04]  /*8e10*/  LDS.U16 R7, [R51] ;  /* 0x0000000033077984 */ /* 0x004fe80000000400 */
[----:B---3--:R-:W-:Y:S04]  /*8e20*/  LDS.U16 R9, [R50+0x40] ;  /* 0x0000400032097984 */ /* 0x008fe80000000400 */
[----:B----4-:R-:W-:Y:S04]  /*8e30*/  LDS.U16 R11, [R49+0x80] ;  /* 0x00008000310b7984 */ /* 0x010fe80000000400 */
[----:B-----5:R-:W-:Y:S04]  /*8e40*/  LDS.U16 R13, [R48+0xc0] ;  /* 0x0000c000300d7984 */ /* 0x020fe80000000400 */
[----:B------:R-:W-:Y:S04]  /*8e50*/  LDS.U16 R15, [R47+0x100] ;  /* 0x000100002f0f7984 */ /* 0x000fe80000000400 */
[----:B------:R-:W-:Y:S04]  /*8e60*/  LDS.U16 R17, [R46+0x140] ;  /* 0x000140002e117984 */ /* 0x000fe80000000400 */
[----:B------:R-:W-:Y:S04]  /*8e70*/  LDS.U16 R19, [R45+0x180] ;  /* 0x000180002d137984 */ /* 0x000fe80000000400 */
[----:B------:R-:W-:Y:S04]  /*8e80*/  LDS.U16 R21, [R44+0x1c0] ;  /* 0x0001c0002c157984 */ /* 0x000fe80000000400 */
[----:B------:R-:W-:Y:S04]  /*8e90*/  LDS.U16 R23, [R43+0x200] ;  /* 0x000200002b177984 */ /* 0x000fe80000000400 */
[----:B------:R-:W-:Y:S04]  /*8ea0*/  LDS.U16 R25, [R42+0x240] ;  /* 0x000240002a197984 */ /* 0x000fe80000000400 */
[----:B------:R0:W-:Y:S04]  /*8eb0*/  LDS.U16 R27, [R41+0x280] ;  /* 0x00028000291b7984 */ /* 0x0001e80000000400 */
[----:B------:R-:W-:Y:S04]  /*8ec0*/  LDS.U16 R29, [R40+0x2c0] ;  /* 0x0002c000281d7984 */ /* 0x000fe80000000400 */
[----:B------:R2:W-:Y:S01]  /*8ed0*/  @!P0 STS [UR26+0x840], R2 ;  /* 0x00084002ff008988 */ /* 0x0005e2000800081a */
[----:B------:R-:W-:Y:S01]  /*8ee0*/  BAR.SYNC.DEFER_BLOCKING 0x0 ;  /* 0x0000000000007b1d */ /* 0x000fe20000010000 */
[----:B-1----:R-:W-:-:S02]  /*8ef0*/  IADD3 R3, P0, PT, R5, UR8, RZ ;  /* 0x0000000805037c10 */ /* 0x002fc4000ff1e0ff */
[----:B0-----:R-:W-:Y:S02]  /*8f00*/  LOP3.LUT R41, R5, 0xc0, RZ, 0xfc, !PT ;  /* 0x000000c005297812 */ /* 0x001fe400078efcff */
[----:B------:R-:W-:Y:S02]  /*8f10*/  IADD3.X R4, PT, PT, RZ, UR23, RZ, P0, !PT ;  /* 0x00000017ff047c10 */ /* 0x000fe400087fe4ff */
[----:B--2---:R-:W-:-:S04]  /*8f20*/  LEA R2, P0, R3, UR18, 0x1 ;  /* 0x0000001203027c11 */ /* 0x004fc8000f8008ff */
        /* <DEDUP_REMOVED lines=47> */
.L_x_860:
        /* <DEDUP_REMOVED lines=14> */
.L_x_5018:


//--------------------- .text._Z25selective_scan_fwd_kernelI32Selective_Scan_fwd_kernel_traitsILi64ELi16ELi1ELb0ELb1ELb0ELb1EN3c104HalfENS1_7complexIfEEEEv13SSMParamsBase --------------------------
	.section	.text._Z25selective_scan_fwd_kernelI32Selective_Scan_fwd_kernel_traitsILi64ELi16ELi1ELb0ELb1ELb0ELb1EN3c104HalfENS1_7complexIfEEEEv13SSMParamsBase,"ax",@progbits
	.align	128
        .global         _Z25selective_scan_fwd_kernelI32Selective_Scan_fwd_kernel_traitsILi64ELi16ELi1ELb0ELb1ELb0ELb1EN3c104HalfENS1_7complexIfEEEEv13SSMParamsBase
        .type           _Z25selective_scan_fwd_kernelI32Selective_Scan_fwd_kernel_traitsILi64ELi16ELi1ELb0ELb1ELb0ELb1EN3c104HalfENS1_7complexIfEEEEv13SSMParamsBase,@function
        .size           _Z25selective_scan_fwd_kernelI32Selective_Scan_fwd_kernel_traitsILi64ELi16ELi1ELb0ELb1ELb0ELb1EN3c104HalfENS1_7complexIfEEEEv13SSMParamsBase,(.L_x_5019 - _Z25selective_scan_fwd_kernelI32Selective_Scan_fwd_kernel_traitsILi64ELi16ELi1ELb0ELb1ELb0ELb1EN3c104HalfENS1_7complexIfEEEEv13SSMParamsBase)
        .other          _Z25selective_scan_fwd_kernelI32Selective_Scan_fwd_kernel_traitsILi64ELi16ELi1ELb0ELb1ELb0ELb1EN3c104HalfENS1_7complexIfEEEEv13SSMParamsBase,@"STO_CUDA_ENTRY STV_DEFAULT"
_Z25selective_scan_fwd_kernelI32Selective_Scan_fwd_kernel_traitsILi64ELi16ELi1ELb0ELb1ELb0ELb1EN3c104HalfENS1_7complexIfEEEEv13SSMParamsBase:
.text._Z25selective_scan_fwd_kernelI32Selective_Scan_fwd_kernel_traitsILi64ELi16ELi1ELb0ELb1ELb0ELb1EN3c104HalfENS1_7complexIfEEEEv13SSMParamsBase:
        /* <DEDUP_REMOVED lines=16> */
[----:B------:R-:W4:Y:S03]  /*0100*/  LDCU UR28, c[0x0][0x384] ;  /* 0x00007080ff1c77ac */ /* 0x000f260008000800 */
        /* <DEDUP_REMOVED lines=26> */
[----:B------:R-:W-:-:S04]  /*02b0*/  UIMAD.WIDE.U32 UR16, UR5, UR18, URZ ;  /* 0x00000012051072a5 */ /* 0x000fc8000f8e00ff */
[----:B------:R-:W-:-:S04]  /*02c0*/  UIADD3 UR16, UPT, UPT, -UR17, URZ, URZ ;  /* 0x000000ff11107290 */ /* 0x000fc8000fffe1ff */
[----:B------:R-:W-:Y:S01]  /*02d0*/  UIMAD UR16, UR26, UR16, UR18 ;  /* 0x000000101a1072a4 */ /* 0x000fe2000f8e0212 */
[----:B------:R-:W0:Y:S03]  /*02e0*/  LDCU.64 UR18, c[0x0][0x3b0] ;  /* 0x00007600ff1277ac */ /* 0x000e260008000a00 */
[----:B------:R-:W-:Y:S02]  /*02f0*/  UISETP.GT.U32.AND UP2, UPT, UR26, UR16, UPT ;  /* 0x000000101a00728c */ /* 0x000fe4000bf44070 */
[----:B------:R-:W-:Y:S02]  /*0300*/  UISETP.GE.AND UP1, UPT, UR29, 0x1, UPT ;  /* 0x000000011d00788c */ /* 0x000fe4000bf26270 */
[----:B------:R-:W-:Y:S02]  /*0310*/  UIMAD.WIDE.U32 UR4, UR25, UR12, URZ ;  /* 0x0000000c190472a5 */ /* 0x000fe4000f8e00ff */
[----:B---3--:R-:W-:-:S02]  /*0320*/  UIMAD.WIDE.U32 UR6, UR25, UR8, URZ ;  /* 0x00000008190672a5 */ /* 0x008fc4000f8e00ff */
[----:B------:R-:W-:-:S03]  /*0330*/  PLOP3.LUT P2, PT, PT, PT, UP1, 0x80, 0x8 ;  /* 0x000000000008781c */ /* 0x000fc60003f4f018 */
[----:B------:R-:W-:Y:S02]  /*0340*/  @!UP2 UIADD3 UR16, UPT, UPT, UR16, -UR26, URZ ;  /* 0x8000001a1010a290 */ /* 0x000fe4000fffe0ff */
[----:B------:R-:W-:Y:S02]  /*0350*/  UIMAD UR5, UR25, UR13, UR5 ;  /* 0x0000000d190572a4 */ /* 0x000fe4000f8e0205 */
[----:B------:R-:W-:Y:S02]  /*0360*/  UIMAD UR7, UR25, UR9, UR7 ;  /* 0x00000009190772a4 */ /* 0x000fe4000f8e0207 */
[----:B------:R-:W-:Y:S02]  /*0370*/  UISETP.GE.U32.AND UP0, UPT, UR16, UR26, UPT ;  /* 0x0000001a1000728c */ /* 0x000fe4000bf06070 */
[----:B------:R-:W-:Y:S02]  /*0380*/  UIMAD.WIDE.U32 UR12, UR24, UR10, UR6 ;  /* 0x0000000a180c72a5 */ /* 0x000fe4000f8e0006 */
[----:B------:R-:W-:-:S02]  /*0390*/  UIMAD.WIDE.U32 UR8, UR24, UR14, UR4 ;  /* 0x0000000e180872a5 */ /* 0x000fc4000f8e0004 */
[----:B------:R-:W-:Y:S02]  /*03a0*/  ULOP3.LUT UR16, UR24, UR30, URZ, 0x3c, !UPT ;  /* 0x0000001e18107292 */ /* 0x000fe4000f8e3cff */
[----:B------:R-:W-:Y:S02]  /*03b0*/  @!UP2 UIADD3 UR17, UPT, UPT, UR17, 0x1, URZ ;  /* 0x000000011111a890 */ /* 0x000fe4000fffe0ff */
[----:B------:R-:W-:Y:S02]  /*03c0*/  UIMAD UR14, UR24, UR11, UR13 ;  /* 0x0000000b180e72a4 */ /* 0x000fe4000f8e020d */
[----:B------:R-:W-:Y:S01]  /*03d0*/  UIMAD UR15, UR24, UR15, UR9 ;  /* 0x0000000f180f72a4 */ /* 0x000fe2000f8e0209 */
[----:B------:R-:W1:Y:S01]  /*03e0*/  LDCU.128 UR4, c[0x0][0x460] ;  /* 0x00008c00ff0477ac */ /* 0x000e620008000c00 */
[----:B------:R-:W-:Y:S02]  /*03f0*/  UISETP.NE.AND UP1, UPT, UR30, URZ, UPT ;  /* 0x000000ff1e00728c */ /* 0x000fe4000bf25270 */
[----:B0-----:R-:W-:-:S02]  /*0400*/  UIMAD.WIDE.U32 UR10, UR25, UR18, URZ ;  /* 0x00000012190a72a5 */ /* 0x001fc4000f8e00ff */
[----:B------:R-:W-:Y:S02]  /*0410*/  UISETP.GE.AND UP2, UPT, UR16, URZ, UPT ;  /* 0x000000ff1000728c */ /* 0x000fe4000bf46270 */
[----:B------:R-:W-:Y:S01]  /*0420*/  @UP0 UIADD3 UR17, UPT, UPT, UR17, 0x1, URZ ;  /* 0x0000000111110890 */ /* 0x000fe2000fffe0ff */
[----:B-12-4-:R-:W-:Y:S11]  /*0430*/  @!P2 EXIT ;  /* 0x000000000000a94d */ /* 0x016ff60003800000 */
[----:B------:R-:W0:Y:S01]  /*0440*/  S2R R82, SR_TID.X ;  /* 0x0000000000527919 */ /* 0x000e220000002100 */
[----:B------:R-:W-:Y:S02]  /*0450*/  @!UP2 UIADD3 UR17, UPT, UPT, -UR17, URZ, URZ ;  /* 0x000000ff1111a290 */ /* 0x000fe4000fffe1ff */
[----:B------:R-:W-:Y:S02]  /*0460*/  @!UP1 ULOP3.LUT UR17, URZ, UR30, URZ, 0x33, !UPT ;  /* 0x0000001eff119292 */ /* 0x000fe4000f8e33ff */
[----:B------:R-:W-:Y:S02]  /*0470*/  UIMAD UR11, UR25, UR19, UR11 ;  /* 0x00000013190b72a4 */ /* 0x000fe4000f8e020b */
[----:B------:R-:W-:Y:S02]  /*0480*/  ULEA UR19, UP0, UR8, UR4, 0x1 ;  /* 0x0000000408137291 */ /* 0x000fe4000f8008ff */
[----:B------:R-:W-:Y:S01]  /*0490*/  USHF.R.S32.HI UR4, URZ, 0x1f, UR17 ;  /* 0x0000001fff047899 */ /* 0x000fe20008011411 */
[----:B------:R-:W1:Y:S01]  /*04a0*/  LDCU.64 UR26, c[0x0][0x448] ;  /* 0x00008900ff1a77ac */ /* 0x000e620008000a00 */
[----:B------:R-:W-:-:S02]  /*04b0*/  ULEA.HI.X UR8, UR8, UR5, UR15, 0x1, UP0 ;  /* 0x0000000508087291 */ /* 0x000fc400080f0c0f */
[----:B------:R-:W-:Y:S02]  /*04c0*/  ULEA UR18, UP1, UR12, UR6, 0x1 ;  /* 0x000000060c127291 */ /* 0x000fe4000f8208ff */
[----:B------:R-:W-:Y:S02]  /*04d0*/  UIMAD UR4, UR4, UR20, URZ ;  /* 0x00000014040472a4 */ /* 0x000fe4000f8e02ff */
        /* <DEDUP_REMOVED lines=15> */
[----:B--2---:R-:W-:Y:S01]  /*05d0*/  UIMAD UR20, UR20, UR9, URZ ;  /* 0x00000009141472a4 */ /* 0x004fe2000f8e02ff */
[--C-:B------:R-:W-:Y:S01]  /*05e0*/  LOP3.LUT R81, R81, 0x7c1f, R82.reuse, 0xc8, !PT ;  /* 0x00007c1f51517812 */ /* 0x100fe200078ec852 */
[----:B------:R-:W-:Y:S01]  /*05f0*/  ULEA.HI.X UR10, UR6, UR27, UR10, 0x1, UP0 ;  /* 0x0000001b060a7291 */ /* 0x000fe200080f0c0a */
[----:B------:R-:W-:Y:S01]  /*0600*/  LOP3.LUT R0, R3, 0x1f, R82, 0xf8, !PT ;  /* 0x0000001f03007812 */ /* 0x000fe200078ef852 */
[----:B------:R-:W-:Y:S01]  /*0610*/  UMOV UR17, UR8 ;  /* 0x0000000800117c82 */ /* 0x000fe20008000000 */
[----:B------:R-:W-:-:S09]  /*0620*/  UMOV UR6, URZ ;  /* 0x000000ff00067c82 */ /* 0x000fd20008000000 */
.L_x_900:
[----:B------:R-:W0:Y:S01]  /*0630*/  LDCU UR12, c[0x0][0x388] ;  /* 0x00007100ff0c77ac */ /* 0x000e220008000800 */
[----:B------:R-:W-:Y:S02]  /*0640*/  SHF.L.U32 R123, R82, 0x4, RZ ;  /* 0x00000004527b7819 */ /* 0x000fe400000006ff */
[----:B------:R-:W-:Y:S01]  /*0650*/  LOP3.LUT R28, R28, 0xfffffeff, RZ, 0xc0, !PT ;  /* 0xfffffeff1c1c7812 */ /* 0x000fe200078ec0ff */
[----:B------:R-:W-:Y:S01]  /*0660*/  USHF.L.U32 UR7, UR6, 0xa, URZ ;  /* 0x0000000a06077899 */ /* 0x000fe200080006ff */
[----:B------:R-:W-:Y:S02]  /*0670*/  LOP3.LUT R27, R123, 0x3e00, RZ, 0xc0, !PT ;  /* 0x00003e007b1b7812 */ /* 0x000fe400078ec0ff */
[----:B------:R-:W-:Y:S02]  /*0680*/  MOV R2, UR19 ;  /* 0x0000001300027c02 */ /* 0x000fe40008000f00 */
[----:B------:R-:W-:Y:S02]  /*0690*/  LOP3.LUT R26, R27, 0x1f, R82, 0xf8, !PT ;  /* 0x0000001f1b1a7812 */ /* 0x000fe400078ef852 */
[----:B------:R-:W-:-:S02]  /*06a0*/  MOV R3, UR17 ;  /* 0x0000001100037c02 */ /* 0x000fc40008000f00 */
[C---:B------:R-:W-:Y:S02]  /*06b0*/  LOP3.LUT R6, R26.reuse, 0x20, RZ, 0xfc, !PT ;  /* 0x000000201a067812 */ /* 0x040fe400078efcff */
[----:B------:R-:W-:Y:S01]  /*06c0*/  LOP3.LUT R7, R26, 0x40, RZ, 0xfc, !PT ;  /* 0x000000401a077812 */ /* 0x000fe200078efcff */
[----:B------:R-:W-:Y:S01]  /*06d0*/  IMAD.WIDE.U32 R4, R0, 0x2, R2 ;  /* 0x0000000200047825 */ /* 0x000fe200078e0002 */
[C---:B------:R-:W-:Y:S01]  /*06e0*/  LOP3.LUT R8, R26.reuse, 0x60, RZ, 0xfc, !PT ;  /* 0x000000601a087812 */ /* 0x040fe200078efcff */
[----:B0-----:R-:W-:Y:S01]  /*06f0*/  UIADD3 UR7, UPT, UPT, -UR7, UR12, URZ ;  /* 0x0000000c07077290 */ /* 0x001fe2000fffe1ff */
[----:B------:R-:W-:Y:S02]  /*0700*/  LOP3.LUT R3, R26, 0xa0, RZ, 0xfc, !PT ;  /* 0x000000a01a037812 */ /* 0x000fe400078efcff */
[----:B------:R-:W-:Y:S02]  /*0710*/  PRMT R13, RZ, 0x7610, R13 ;  /* 0x00007610ff0d7816 */ /* 0x000fe4000000000d */
[----:B------:R-:W-:-:S02]  /*0720*/  PRMT R15, RZ, 0x7610, R15 ;  /* 0x00007610ff0f7816 */ /* 0x000fc4000000000f */
[----:B------:R-:W-:Y:S02]  /*0730*/  ISETP.GE.AND P0, PT, R0, UR7, PT ;  /* 0x0000000700007c0c */ /* 0x000fe4000bf06270 */
[----:B------:R-:W-:Y:S02]  /*0740*/  ISETP.GE.AND P6, PT, R6, UR7, PT ;  /* 0x0000000706007c0c */ /* 0x000fe4000bfc6270 */
[----:B------:R-:W-:Y:S02]  /*0750*/  ISETP.GE.AND P5, PT, R7, UR7, PT ;  /* 0x0000000707007c0c */ /* 0x000fe4000bfa6270 */
[----:B------:R-:W-:Y:S02]  /*0760*/  ISETP.GE.AND P4, PT, R8, UR7, PT ;  /* 0x0000000708007c0c */ /* 0x000fe4000bf86270 */
[----:B------:R-:W-:Y:S02]  /*0770*/  LOP3.LUT R0, R26, 0x80, RZ, 0xfc, !PT ;  /* 0x000000801a007812 */ /* 0x000fe400078efcff */
[----:B------:R-:W-:-:S02]  /*0780*/  ISETP.GE.AND P2, PT, R3, UR7, PT ;  /* 0x0000000703007c0c */ /* 0x000fc4000bf46270 */
[----:B------:R-:W-:Y:S02]  /*0790*/  ISETP.GE.AND P3, PT, R0, UR7, PT ;  /* 0x0000000700007c0c */ /* 0x000fe4000bf66270 */
[----:B------:R-:W-:Y:S02]  /*07a0*/  @P0 LOP3.LUT R28, R28, 0x100, RZ, 0xfc, !PT ;  /* 0x000001001c1c0812 */ /* 0x000fe400078efcff */
[----:B------:R-:W-:Y:S02]  /*07b0*/  LEA R2, P0, R26, UR18, 0x1 ;  /* 0x000000121a027c11 */ /* 0x000fe4000f8008ff */
[----:B------:R-:W-:Y:S02]  /*07c0*/  LOP3.LUT R28, R28, 0xffffff7f, RZ, 0xc0, !PT ;  /* 0xffffff7f1c1c7812 */ /* 0x000fe400078ec0ff */
[----:B------:R-:W-:Y:S02]  /*07d0*/  IADD3.X R3, PT, PT, RZ, UR16, RZ, P0, !PT ;  /* 0x00000010ff037c10 */ /* 0x000fe400087fe4ff */
[----:B------:R-:W-:-:S02]  /*07e0*/  @P6 LOP3.LUT R28, R28, 0x80, RZ, 0xfc, !PT ;  /* 0x000000801c1c6812 */ /* 0x000fc400078efcff */
[----:B------:R-:W-:Y:S02]  /*07f0*/  LOP3.LUT R6, R26, 0xc0, RZ, 0xfc, !PT ;  /* 0x000000c01a067812 */ /* 0x000fe400078efcff */
[----:B------:R-:W-:Y:S02]  /*0800*/  LOP3.LUT R28, R28, 0xffffffbf, RZ, 0xc0, !PT ;  /* 0xffffffbf1c1c7812 */ /* 0x000fe400078ec0ff */
[----:B------:R-:W-:Y:S02]  /*0810*/  ISETP.GE.AND P1, PT, R6, UR7, PT ;  /* 0x0000000706007c0c */ /* 0x000fe4000bf26270 */
[----:B------:R-:W-:Y:S02]  /*0820*/  @P5 LOP3.LUT R28, R28, 0x40, RZ, 0xfc, !PT ;  /* 0x000000401c1c5812 */ /* 0x000fe400078efcff */
[----:B------:R-:W-:Y:S02]  /*0830*/  PRMT R0, RZ, 0x7610, R0 ;  /* 0x00007610ff007816 */ /* 0x000fe40000000000 */
[----:B------:R-:W-:-:S02]  /*0840*/  LOP3.LUT R28, R28, 0xffffffdf, RZ, 0xc0, !PT ;  /* 0xffffffdf1c1c7812 */ /* 0x000fc400078ec0ff */
[----:B------:R-:W-:Y:S02]  /*0850*/  LOP3.LUT R12, R26, 0xe0, RZ, 0xfc, !PT ;  /* 0x000000e01a0c7812 */ /* 0x000fe400078efcff */
[----:B------:R-:W-:Y:S02]  /*0860*/  @P4 LOP3.LUT R28, R28, 0x20, RZ, 0xfc, !PT ;  /* 0x000000201c1c4812 */ /* 0x000fe400078efcff */
[----:B------:R-:W-:Y:S02]  /*0870*/  LOP3.LUT R14, R26, 0x100, RZ, 0xfc, !PT ;  /* 0x000001001a0e7812 */ /* 0x000fe400078efcff */
[C---:B------:R-:W-:Y:S01]  /*0880*/  LOP3.LUT P0, RZ, R28.reuse, 0x100, RZ, 0xc0, !PT ;  /* 0x000001001cff7812 */ /* 0x040fe2000780c0ff */
[----:B------:R-:W-:Y:S01]  /*0890*/  BAR.SYNC.DEFER_BLOCKING 0x0 ;  /* 0x0000000000007b1d */ /* 0x000fe20000010000 */
[----:B------:R-:W-:Y:S02]  /*08a0*/  LOP3.LUT R28, R28, 0xffffffef, RZ, 0xc0, !PT ;  /* 0xffffffef1c1c7812 */ /* 0x000fe400078ec0ff */
[----:B------:R-:W-:-:S02]  /*08b0*/  PRMT R11, RZ, 0x7610, R11 ;  /* 0x00007610ff0b7816 */ /* 0x000fc4000000000b */
[----:B------:R-:W-:Y:S02]  /*08c0*/  @P3 LOP3.LUT R28, R28, 0x10, RZ, 0xfc, !PT ;  /* 0x000000101c1c3812 */ /* 0x000fe400078efcff */
[----:B------:R-:W-:Y:S02]  /*08d0*/  PRMT R10, RZ, 0x7610, R10 ;  /* 0x00007610ff0a7816 */ /* 0x000fe4000000000a */
[----:B------:R-:W-:Y:S02]  /*08e0*/  LOP3.LUT R28, R28, 0xfffffff7, RZ, 0xc0, !PT ;  /* 0xfffffff71c1c7812 */ /* 0x000fe400078ec0ff */
[----:B------:R-:W-:Y:S02]  /*08f0*/  PRMT R6, RZ, 0x7610, R6 ;  /* 0x00007610ff067816 */ /* 0x000fe40000000006 */
[----:B------:R-:W-:Y:S02]  /*0900*/  @P2 LOP3.LUT R28, R28, 0x8, RZ, 0xfc, !PT ;  /* 0x000000081c1c2812 */ /* 0x000fe400078efcff */
[----:B------:R-:W-:-:S02]  /*0910*/  PRMT R9, RZ, 0x7610, R9 ;  /* 0x00007610ff097816 */ /* 0x000fc40000000009 */
[----:B------:R-:W-:Y:S02]  /*0920*/  LOP3.LUT R28, R28, 0xfffffffb, RZ, 0xc0, !PT ;  /* 0xfffffffb1c1c7812 */ /* 0x000fe400078ec0ff */
[----:B------:R-:W-:Y:S02]  /*0930*/  LOP3.LUT R16, R26, 0x120, RZ, 0xfc, !PT ;  /* 0x000001201a107812 */ /* 0x000fe400078efcff */
[----:B------:R-:W-:Y:S02]  /*0940*/  @P1 LOP3.LUT R28, R28, 0x4, RZ, 0xfc, !PT ;  /* 0x000000041c1c1812 */ /* 0x000fe400078efcff */
[----:B------:R-:W-:Y:S01]  /*0950*/  LOP3.LUT R18, R26, 0x140, RZ, 0xfc, !PT ;  /* 0x000001401a127812 */ /* 0x000fe200078efcff */
[----:B------:R-:W2:Y:S01]  /*0960*/  @!P0 LDG.E.U16 R0, desc[UR22][R4.64] ;  /* 0x0000001604008981 */ /* 0x000ea2000c1e1500 */
[----:B------:R-:W-:Y:S02]  /*0970*/  ISETP.GE.AND P0, PT, R12, UR7, PT ;  /* 0x000000070c007c0c */ /* 0x000fe4000bf06270 */
[----:B------:R-:W-:Y:S01]  /*0980*/  LOP3.LUT R28, R28, 0xfffffffd, RZ, 0xc0, !PT ;  /* 0xfffffffd1c1c7812 */ /* 0x000fe200078ec0ff */
[----:B------:R-:W3:Y:S01]  /*0990*/  @!P1 LDG.E.U16 R11, desc[UR22][R4.64+0x180] ;  /* 0x00018016040b9981 */ /* 0x000ee2000c1e1500 */
[----:B------:R-:W-:-:S02]  /*09a0*/  LOP3.LUT R19, R26, 0x160, RZ, 0xfc, !PT ;  /* 0x000001601a137812 */ /* 0x000fc400078efcff */
[----:B------:R-:W-:Y:S01]  /*09b0*/  PRMT R7, RZ, 0x7610, R7 ;  /* 0x00007610ff077816 */ /* 0x000fe20000000007 */
[----:B------:R-:W4:Y:S01]  /*09c0*/  @!P2 LDG.E.U16 R10, desc[UR22][R4.64+0x140] ;  /* 0x00014016040aa981 */ /* 0x000f22000c1e1500 */
[----:B------:R-:W-:Y:S02]  /*09d0*/  LOP3.LUT R22, R26, 0x180, RZ, 0xfc, !PT ;  /* 0x000001801a167812 */ /* 0x000fe400078efcff */
[----:B------:R-:W-:Y:S01]  /*09e0*/  PRMT R8, RZ, 0x7610, R8 ;  /* 0x00007610ff087816 */ /* 0x000fe20000000008 */
[----:B------:R-:W5:Y:S01]  /*09f0*/  @!P6 LDG.E.U16 R6, desc[UR22][R4.64+0x40] ;  /* 0x000040160406e981 */ /* 0x000f62000c1e1500 */
[----:B------:R-:W-:Y:S02]  /*0a00*/  PRMT R17, RZ, 0x7610, R17 ;  /* 0x00007610ff117816 */ /* 0x000fe40000000011 */
[----:B------:R-:W-:Y:S01]  /*0a10*/  @P0 LOP3.LUT R28, R28, 0x2, RZ, 0xfc, !PT ;  /* 0x000000021c1c0812 */ /* 0x000fe200078efcff */
[----:B------:R-:W3:Y:S01]  /*0a20*/  @!P0 LDG.E.U16 R13, desc[UR22][R4.64+0x1c0] ;  /* 0x0001c016040d8981 */ /* 0x000ee2000c1e1500 */
[----:B------:R-:W-:-:S02]  /*0a30*/  ISETP.GE.AND P0, PT, R14, UR7, PT ;  /* 0x000000070e007c0c */ /* 0x000fc4000bf06270 */
[----:B------:R-:W-:Y:S01]  /*0a40*/  LOP3.LUT R28, R28, 0xfffffffe, RZ, 0xc0, !PT ;  /* 0xfffffffe1c1c7812 */ /* 0x000fe200078ec0ff */
[----:B------:R-:W4:Y:S01]  /*0a50*/  @!P3 LDG.E.U16 R9, desc[UR22][R4.64+0x100] ;  /* 0x000100160409b981 */ /* 0x000f22000c1e1500 */
[----:B------:R-:W-:Y:S02]  /*0a60*/  ISETP.GE.AND P1, PT, R18, UR7, PT ;  /* 0x0000000712007c0c */ /* 0x000fe4000bf26270 */
[----:B------:R-:W-:Y:S01]  /*0a70*/  ISETP.GE.AND P2, PT, R19, UR7, PT ;  /* 0x0000000713007c0c */ /* 0x000fe2000bf46270 */
[----:B------:R-:W3:Y:S01]  /*0a80*/  @!P5 LDG.E.U16 R7, desc[UR22][R4.64+0x80] ;  /* 0x000080160407d981 */ /* 0x000ee2000c1e1500 */
[----:B------:R-:W-:Y:S02]  /*0a90*/  ISETP.GE.AND P3, PT, R22, UR7, PT ;  /* 0x0000000716007c0c */ /* 0x000fe4000bf66270 */
[----:B------:R-:W-:Y:S01]  /*0aa0*/  PRMT R20, RZ, 0x7610, R20 ;  /* 0x00007610ff147816 */ /* 0x000fe20000000014 */
[----:B------:R-:W4:Y:S01]  /*0ab0*/  @!P4 LDG.E.U16 R8, desc[UR22][R4.64+0xc0] ;  /* 0x0000c0160408c981 */ /* 0x000f22000c1e1500 */
[----:B------:R-:W-:-:S02]  /*0ac0*/  PRMT R21, RZ, 0x7610, R21 ;  /* 0x00007610ff157816 */ /* 0x000fc40000000015 */
[----:B------:R-:W-:Y:S01]  /*0ad0*/  @P0 LOP3.LUT R28, R28, 0x1, RZ, 0xfc, !PT ;  /* 0x000000011c1c0812 */ /* 0x000fe200078efcff */
[----:B------:R-:W4:Y:S01]  /*0ae0*/  @!P0 LDG.E.U16 R15, desc[UR22][R4.64+0x200] ;  /* 0x00020016040f8981 */ /* 0x000f22000c1e1500 */
[----:B------:R-:W-:Y:S02]  /*0af0*/  ISETP.GE.AND P0, PT, R16, UR7, PT ;  /* 0x0000000710007c0c */ /* 0x000fe4000bf06270 */
        /* <DEDUP_REMOVED lines=9> */
[----:B------:R-:W-:Y:S01]  /*0b90*/  PRMT R25, RZ, 0x7610, R25 ;  /* 0x00007610ff197816 */ /* 0x000fe20000000019 */
[----:B------:R-:W4:Y:S01]  /*0ba0*/  @!P0 LDG.E.U16 R17, desc[UR22][R4.64+0x240] ;  /* 0x0002401604118981 */ /* 0x000f22000c1e1500 */
[----:B------:R-:W-:Y:S02]  /*0bb0*/  ISETP.GE.AND P6, PT, R14, UR7, PT ;  /* 0x000000070e007c0c */ /* 0x000fe4000bfc6270 */
[----:B------:R-:W-:Y:S02]  /*0bc0*/  PRMT R19, RZ, 0x7610, R19 ;  /* 0x00007610ff137816 */ /* 0x000fe40000000013 */
[----:B------:R-:W-:-:S03]  /*0bd0*/  PRMT R16, RZ, 0x7610, R16 ;  /* 0x00007610ff107816 */ /* 0x000fc60000000010 */
[----:B------:R-:W4:Y:S04]  /*0be0*/  @!P4 LDG.E.U16 R25, desc[UR22][R4.64+0x340] ;  /* 0x000340160419c981 */ /* 0x000f28000c1e1500 */
[----:B------:R-:W4:Y:S04]  /*0bf0*/  @!P5 LDG.E.U16 R19, desc[UR22][R4.64+0x380] ;  /* 0x000380160413d981 */ /* 0x000f28000c1e1500 */
[----:B------:R0:W4:Y:S01]  /*0c00*/  @!P6 LDG.E.U16 R16, desc[UR22][R4.64+0x3c0] ;  /* 0x0003c0160410e981 */ /* 0x000122000c1e1500 */
        /* <DEDUP_REMOVED lines=65> */
[----:B0-----:R-:W-:Y:S01]  /*1020*/  IADD3 R6, PT, PT, R23, 0x180, RZ ;  /* 0x0000018017067810 */ /* 0x001fe20007ffe0ff */
[----:B---3--:R-:W-:Y:S03]  /*1030*/  STS.U16 [R49+0x80], R7 ;  /* 0x0000800731007388 */ /* 0x008fe60000000400 */
[----:B------:R-:W-:Y:S01]  /*1040*/  LEA.HI.SX32 R6, R6, R23, 0x1b ;  /* 0x0000001706067211 */ /* 0x000fe200078fdaff */
[----:B----4-:R0:W-:Y:S01]  /*1050*/  STS.U16 [R48+0xc0], R8 ;  /* 0x0000c00830007388 */ /* 0x0101e20000000400 */
[----:B------:R-:W-:-:S03]  /*1060*/  LEA R165, R0, UR21, 0x1 ;  /* 0x0000001500a57c11 */ /* 0x000fc6000f8e08ff */
[----:B------:R-:W-:Y:S01]  /*1070*/  STS.U16 [R47+0x100], R9 ;  /* 0x000100092f007388 */ /* 0x000fe20000000400 */
[----:B------:R-:W-:-:S03]  /*1080*/  LEA R163, R6, UR21, 0x1 ;  /* 0x0000001506a37c11 */ /* 0x000fc6000f8e08ff */
        /* <DEDUP_REMOVED lines=19> */
[----:B0-----:R-:W-:-:S02]  /*11c0*/  IADD3 R20, PT, PT, R23, 0x8, RZ ;  /* 0x0000000817147810 */ /* 0x001fc40007ffe0ff */
[C---:B------:R-:W-:Y:S02]  /*11d0*/  IADD3 R26, PT, PT, R23.reuse, 0x9, RZ ;  /* 0x00000009171a7810 */ /* 0x040fe40007ffe0ff */
[C---:B--2---:R-:W-:Y:S02]  /*11e0*/  IADD3 R24, PT, PT, R23.reuse, 0xa, RZ ;  /* 0x0000000a17187810 */ /* 0x044fe40007ffe0ff */
        /* <DEDUP_REMOVED lines=197> */
.L_x_862:
[----:B------:R-:W-:Y:S05]  /*1e40*/  BSYNC.RECONVERGENT B0 ;  /* 0x0000000000007941 */ /* 0x000fea0003800200 */
.L_x_861:
        /* <DEDUP_REMOVED lines=35> */
.L_x_864:
[----:B------:R-:W-:Y:S05]  /*2080*/  BSYNC.RECONVERGENT B0 ;  /* 0x0000000000007941 */ /* 0x000fea0003800200 */
.L_x_863:
        /* <DEDUP_REMOVED lines=37> */
.L_x_866:
[----:B------:R-:W-:Y:S05]  /*22e0*/  BSYNC.RECONVERGENT B0 ;  /* 0x0000000000007941 */ /* 0x000fea0003800200 */
.L_x_865:
        /* <DEDUP_REMOVED lines=35> */
.L_x_868:
[----:B------:R-:W-:Y:S05]  /*2520*/  BSYNC.RECONVERGENT B0 ;  /* 0x0000000000007941 */ /* 0x000fea0003800200 */
.L_x_867:
        /* <DEDUP_REMOVED lines=41> */
.L_x_870:
[----:B------:R-:W-:Y:S05]  /*27c0*/  BSYNC.RECONVERGENT B0 ;  /* 0x0000000000007941 */ /* 0x000fea0003800200 */
.L_x_869:
        /* <DEDUP_REMOVED lines=39> */
.L_x_872:
[----:B------:R-:W-:Y:S05]  /*2a40*/  BSYNC.RECONVERGENT B0 ;  /* 0x0000000000007941 */ /* 0x000fea0003800200 */
.L_x_871:
        /* <DEDUP_REMOVED lines=41> */
.L_x_874:
[----:B------:R-:W-:Y:S05]  /*2ce0*/  BSYNC.RECONVERGENT B0 ;  /* 0x0000000000007941 */ /* 0x000fea0003800200 */
.L_x_873:
        /* <DEDUP_REMOVED lines=39> */
.L_x_876:
[----:B------:R-:W-:Y:S05]  /*2f60*/  BSYNC.RECONVERGENT B0 ;  /* 0x0000000000007941 */ /* 0x000fea0003800200 */
.L_x_875:
        /* <DEDUP_REMOVED lines=41> */
.L_x_878:
[----:B------:R-:W-:Y:S05]  /*3200*/  BSYNC.RECONVERGENT B0 ;  /* 0x0000000000007941 */ /* 0x000fea0003800200 */
.L_x_877:
        /* <DEDUP_REMOVED lines=39> */
.L_x_880:
[----:B------:R-:W-:Y:S05]  /*3480*/  BSYNC.RECONVERGENT B0 ;  /* 0x0000000000007941 */ /* 0x000fea0003800200 */
.L_x_879:
        /* <DEDUP_REMOVED lines=45> */
.L_x_882:
[----:B------:R-:W-:Y:S05]  /*3760*/  BSYNC.RECONVERGENT B0 ;  /* 0x0000000000007941 */ /* 0x000fea0003800200 */
.L_x_881:
        /* <DEDUP_REMOVED lines=32> */
.L_x_884:
[----:B------:R-:W-:Y:S05]  /*3970*/  BSYNC.RECONVERGENT B0 ;  /* 0x0000000000007941 */ /* 0x000fea0003800200 */
.L_x_883:
        /* <DEDUP_REMOVED lines=32> */
.L_x_886:
[----:B------:R-:W-:Y:S05]  /*3b80*/  BSYNC.RECONVERGENT B0 ;  /* 0x0000000000007941 */ /* 0x000fea0003800200 */
.L_x_885:
        /* <DEDUP_REMOVED lines=32> */
.L_x_888:
[----:B------:R-:W-:Y:S05]  /*3d90*/  BSYNC.RECONVERGENT B0 ;  /* 0x0000000000007941 */ /* 0x000fea0003800200 */
.L_x_887:
        /* <DEDUP_REMOVED lines=32> */
.L_x_890:
[----:B------:R-:W-:Y:S05]  /*3fa0*/  BSYNC.RECONVERGENT B0 ;  /* 0x0000000000007941 */ /* 0x000fea0003800200 */
.L_x_889:
        /* <DEDUP_REMOVED lines=32> */
.L_x_892:
[----:B------:R-:W-:Y:S05]  /*41b0*/  BSYNC.RECONVERGENT B0 ;  /* 0x0000000000007941 */ /* 0x000fea0003800200 */
.L_x_891:
        /* <DEDUP_REMOVED lines=36> */
[-C--:B------:R-:W-:Y:S01]  /*4400*/  LEA.HI.SX32 R3, R3, R2.reuse, 0x1b ;  /* 0x0000000203037211 */ /* 0x080fe200078fdaff */
[----:B------:R-:W-:Y:S01]  /*4410*/  FMUL.FTZ R10, R42, R63 ;  /* 0x0000003f2a0a7220 */ /* 0x000fe20000410000 */
[-C--:B------:R-:W-:Y:S01]  /*4420*/  LEA.HI.SX32 R5, R5, R2.reuse, 0x1b ;  /* 0x0000000205057211 */ /* 0x080fe200078fdaff */
[----:B------:R-:W-:Y:S01]  /*4430*/  FMUL.FTZ R8, R40, R65 ;  /* 0x0000004128087220 */ /* 0x000fe20000410000 */
[----:B------:R-:W-:Y:S01]  /*4440*/  LEA.HI.SX32 R4, R7, R2, 0x1b ;  /* 0x0000000207047211 */ /* 0x000fe200078fdaff */
[----:B------:R-:W-:Y:S01]  /*4450*/  FMUL.FTZ R7, R41, R66 ;  /* 0x0000004229077220 */ /* 0x000fe20000410000 */
[----:B------:R-:W-:Y:S01]  /*4460*/  LEA.HI.SX32 R46, R9, R2, 0x1b ;  /* 0x00000002092e7211 */ /* 0x000fe200078fdaff */
[----:B------:R-:W-:Y:S01]  /*4470*/  FMUL.FTZ R9, R43, R64 ;  /* 0x000000402b097220 */ /* 0x000fe20000410000 */
[----:B------:R-:W-:Y:S01]  /*4480*/  LEA.HI.SX32 R47, R11, R2, 0x1b ;  /* 0x000000020b2f7211 */ /* 0x000fe200078fdaff */
[----:B------:R-:W-:Y:S01]  /*4490*/  FMUL.FTZ R11, R45, R62 ;  /* 0x0000003e2d0b7220 */ /* 0x000fe20000410000 */
[----:B------:R-:W-:Y:S01]  /*44a0*/  LEA.HI.SX32 R49, R49, R2, 0x1b ;  /* 0x0000000231317211 */ /* 0x000fe200078fdaff */
[----:B------:R-:W0:Y:S01]  /*44b0*/  LDCU UR45, c[0x0][0x38c] ;  /* 0x00007180ff2d77ac */ /* 0x000e220008000800 */
[----:B------:R-:W-:-:S02]  /*44c0*/  LEA R6, R3, UR21, 0x1 ;  /* 0x0000001503067c11 */ /* 0x000fc4000f8e08ff */
[----:B------:R-:W-:Y:S01]  /*44d0*/  ISETP.GE.AND P1, PT, R81, UR15, PT ;  /* 0x0000000f51007c0c */ /* 0x000fe2000bf26270 */
[----:B------:R-:W1:Y:S01]  /*44e0*/  LDCU UR44, c[0x0][0x388] ;  /* 0x00007100ff2c77ac */ /* 0x000e620008000800 */
[----:B------:R-:W-:Y:S02]  /*44f0*/  LEA R5, R5, UR21, 0x1 ;  /* 0x0000001505057c11 */ /* 0x000fe4000f8e08ff */
[----:B------:R-:W-:Y:S01]  /*4500*/  LEA R4, R4, UR21, 0x1 ;  /* 0x0000001504047c11 */ /* 0x000fe2000f8e08ff */
[----:B------:R-:W2:Y:S01]  /*4510*/  LDCU.64 UR26, c[0x0][0x3a8] ;  /* 0x00007500ff1a77ac */ /* 0x000ea20008000a00 */
[----:B------:R-:W-:Y:S02]  /*4520*/  LEA R3, R46, UR21, 0x1 ;  /* 0x000000152e037c11 */ /* 0x000fe4000f8e08ff */
[----:B------:R-:W-:Y:S01]  /*4530*/  LEA R2, R47, UR21, 0x1 ;  /* 0x000000152f027c11 */ /* 0x000fe2000f8e08ff */
[----:B------:R-:W3:Y:S01]  /*4540*/  LDCU.64 UR28, c[0x0][0x440] ;  /* 0x00008800ff1c77ac */ /* 0x000ee20008000a00 */
[----:B------:R-:W-:Y:S01]  /*4550*/  LEA R0, R49, UR21, 0x1 ;  /* 0x0000001531007c11 */ /* 0x000fe2000f8e08ff */
[----:B------:R-:W4:Y:S01]  /*4560*/  LDCU.64 UR30, c[0x0][0x3d8] ;  /* 0x00007b00ff1e77ac */ /* 0x000f220008000a00 */
[----:B------:R-:W0:Y:S01]  /*4570*/  LDCU.64 UR32, c[0x0][0x3e0] ;  /* 0x00007c00ff2077ac */ /* 0x000e220008000a00 */
[----:B------:R-:W0:Y:S01]  /*4580*/  LDCU.64 UR34, c[0x0][0x450] ;  /* 0x00008a00ff2277ac */ /* 0x000e220008000a00 */
[----:B------:R-:W0:Y:S01]  /*4590*/  LDCU.64 UR36, c[0x0][0x480] ;  /* 0x00009000ff2477ac */ /* 0x000e220008000a00 */
[----:B------:R-:W0:Y:S01]  /*45a0*/  LDCU.64 UR38, c[0x0][0x3c0] ;  /* 0x00007800ff2677ac */ /* 0x000e220008000a00 */
[----:B------:R-:W-:-:S05]  /*45b0*/  UMOV UR7, URZ ;  /* 0x000000ff00077c82 */ /* 0x000fca0008000000 */
.L_x_899:
[----:B0-----:R-:W-:Y:S01]  /*45c0*/  MOV R49, UR38 ;  /* 0x0000002600317c02 */ /* 0x001fe20008000f00 */
[----:B------:R-:W-:Y:S01]  /*45d0*/  UMOV UR12, UR8 ;  /* 0x00000008000c7c82 */ /* 0x000fe20008000000 */
[----:B------:R-:W-:Y:S01]  /*45e0*/  @!P1 MOV R40, R81 ;  /* 0x0000005100289202 */ /* 0x000fe20000000f00 */
[----:B------:R-:W-:Y:S01]  /*45f0*/  UMOV UR13, UR14 ;  /* 0x0000000e000d7c82 */ /* 0x000fe20008000000 */
[----:B------:R-:W-:Y:S01]  /*4600*/  @!P1 MOV R41, RZ ;  /* 0x000000ff00299202 */ /* 0x000fe20000000f00 */
[----:B--2---:R-:W-:Y:S01]  /*4610*/  UIMAD.WIDE.U32 UR12, UR7, UR26, UR12 ;  /* 0x0000001a070c72a5 */ /* 0x004fe2000f8e000c */
[----:B------:R-:W-:Y:S02]  /*4620*/  SHF.L.U32 R45, R82, 0x5, RZ ;  /* 0x00000005522d7819 */ /* 0x000fe400000006ff */
[----:B------:R-:W-:Y:S01]  /*4630*/  MOV R51, UR39 ;  /* 0x0000002700337c02 */ /* 0x000fe20008000f00 */
[----:B------:R-:W-:Y:S01]  /*4640*/  @!P1 IMAD.WIDE.U32 R40, R49, UR7, R40 ;  /* 0x0000000731289c25 */ /* 0x000fe2000f8e0028 */
[----:B------:R-:W-:Y:S01]  /*4650*/  LOP3.LUT R47, R45, R82, RZ, 0xfc, !PT ;  /* 0x000000522d2f7212 */ /* 0x000fe200078efcff */
[----:B------:R-:W-:Y:S01]  /*4660*/  UIMAD UR13, UR7, UR27, UR13 ;  /* 0x0000001b070d72a4 */ /* 0x000fe2000f8e020d */
[----:B------:R-:W-:Y:S01]  /*4670*/  PRMT R46, RZ, 0x7610, R46 ;  /* 0x00007610ff2e7816 */ /* 0x000fe2000000002e */
[----:B------:R-:W-:Y:S01]  /*4680*/  @!P1 IMAD R41, R51, UR7, R41 ;  /* 0x0000000733299c24 */ /* 0x000fe2000f8e0229 */
[----:B------:R-:W-:-:S02]  /*4690*/  @!P1 LEA R42, P2, R40, UR11, 0x1 ;  /* 0x0000000b282a9c11 */ /* 0x000fc4000f8408ff */
[----:B------:R-:W-:Y:S02]  /*46a0*/  LOP3.LUT R81, R47, 0x7c1f, RZ, 0xc0, !PT ;  /* 0x00007c1f2f517812 */ /* 0x000fe400078ec0ff */
[----:B------:R-:W-:Y:S01]  /*46b0*/  @!P1 LEA.HI.X R43, R40, UR10, R41, 0x1, P2 ;  /* 0x0000000a282b9c11 */ /* 0x000fe200090f0c29 */
[----:B------:R-:W-:Y:S01]  /*46c0*/  HFMA2 R41, -RZ, RZ, 0, 0 ;  /* 0x00000000ff297431 */ /* 0x000fe200000001ff */
[----:B------:R-:W-:Y:S02]  /*46d0*/  MOV R40, R81 ;  /* 0x0000005100287202 */ /* 0x000fe40000000f00 */
[C---:B------:R-:W-:Y:S01]  /*46e0*/  LOP3.LUT R44, R81.reuse, 0x20, RZ, 0xfc, !PT ;  /* 0x00000020512c7812 */ /* 0x040fe200078efcff */
[----:B------:R0:W2:Y:S01]  /*46f0*/  @!P1 LDG.E.U16 R46, desc[UR22][R42.64] ;  /* 0x000000162a2e9981 */ /* 0x0000a2000c1e1500 */
[----:B------:R-:W-:Y:S01]  /*4700*/  LOP3.LUT R45, R81, 0x40, RZ, 0xfc, !PT ;  /* 0x00000040512d7812 */ /* 0x000fe200078efcff */
[----:B---3--:R-:W-:Y:S01]  /*4710*/  ULEA UR21, UP0, UR12, UR28, 0x3 ;  /* 0x0000001c0c157291 */ /* 0x008fe2000f8018ff */
[----:B------:R-:W-:-:S02]  /*4720*/  ISETP.GE.AND P4, PT, R44, UR15, PT ;  /* 0x0000000f2c007c0c */ /* 0x000fc4000bf86270 */
[----:B------:R-:W-:Y:S01]  /*4730*/  ISETP.GE.AND P5, PT, R45, UR15, PT ;  /* 0x0000000f2d007c0c */ /* 0x000fe2000bfa6270 */
[----:B------:R-:W-:Y:S01]  /*4740*/  ULEA.HI.X UR12, UR12, UR29, UR13, 0x3, UP0 ;  /* 0x0000001d0c0c7291 */ /* 0x000fe200080f1c0d */
[C---:B------:R-:W-:Y:S02]  /*4750*/  LOP3.LUT R45, R81.reuse, 0x60, RZ, 0xfc, !PT ;  /* 0x00000060512d7812 */ /* 0x040fe400078efcff */
[----:B------:R-:W-:Y:S01]  /*4760*/  LOP3.LUT R48, R81, 0x80, RZ, 0xfc, !PT ;  /* 0x0000008051307812 */ /* 0x000fe200078efcff */
[----:B0-----:R-:W-:Y:S01]  /*4770*/  IMAD.WIDE.U32 R42, R49, UR7, R40 ;  /* 0x00000007312a7c25 */ /* 0x001fe2000f8e0028 */
[----:B------:R-:W-:Y:S02]  /*4780*/  ISETP.GE.AND P6, PT, R45, UR15, PT ;  /* 0x0000000f2d007c0c */ /* 0x000fe4000bfc6270 */
[----:B------:R-:W-:Y:S01]  /*4790*/  PRMT R133, RZ, 0x7610, R133 ;  /* 0x00007610ff857816 */ /* 0x000fe20000000085 */
[----:B------:R-:W-:Y:S01]  /*47a0*/  IMAD R43, R51, UR7, R43 ;  /* 0x00000007332b7c24 */ /* 0x000fe2000f8e022b */
[----:B------:R-:W-:-:S02]  /*47b0*/  LEA R44, P3, R42, UR11, 0x1 ;  /* 0x0000000b2a2c7c11 */ /* 0x000fc4000f8608ff */
[----:B------:R-:W-:Y:S02]  /*47c0*/  ISETP.GE.AND P2, PT, R48, UR15, PT ;  /* 0x0000000f30007c0c */ /* 0x000fe4000bf46270 */
[----:B------:R-:W-:Y:S02]  /*47d0*/  LEA.HI.X R45, R42, UR10, R43, 0x1, P3 ;  /* 0x0000000a2a2d7c11 */ /* 0x000fe400098f0c2b */
[C---:B------:R-:W-:Y:S02]  /*47e0*/  LOP3.LUT R42, R81.reuse, 0xc0, RZ, 0xfc, !PT ;  /* 0x000000c0512a7812 */ /* 0x040fe400078efcff */
[----:B------:R-:W-:Y:S01]  /*47f0*/  LOP3.LUT R49, R81, 0xa0, RZ, 0xfc, !PT ;  /* 0x000000a051317812 */ /* 0x000fe200078efcff */
[----:B------:R-:W3:Y:S01]  /*4800*/  @!P4 LDG.E.U16 R133, desc[UR22][R44.64+0x40] ;  /* 0x000040162c85c981 */ /* 0x000ee2000c1e1500 */
[----:B------:R-:W-:Y:S02]  /*4810*/  PRMT R126, RZ, 0x7610, R126 ;  /* 0x00007610ff7e7816 */ /* 0x000fe4000000007e */
[----:B------:R-:W-:-:S02]  /*4820*/  PRMT R103, RZ, 0x7610, R103 ;  /* 0x00007610ff677816 */ /* 0x000fc40000000067 */
[----:B------:R-:W-:Y:S02]  /*4830*/  ISETP.GE.AND P4, PT, R42, UR15, PT ;  /* 0x0000000f2a007c0c */ /* 0x000fe4000bf86270 */
[----:B------:R-:W-:Y:S01]  /*4840*/  LOP3.LUT R42, R81, 0x100, RZ, 0xfc, !PT ;  /* 0x00000100512a7812 */ /* 0x000fe200078efcff */
[----:B------:R-:W5:Y:S01]  /*4850*/  @!P6 LDG.E.U16 R126, desc[UR22][R44.64+0xc0] ;  /* 0x0000c0162c7ee981 */ /* 0x000f62000c1e1500 */
[----:B------:R-:W-:Y:S02]  /*4860*/  ISETP.GE.AND P3, PT, R49, UR15, PT ;  /* 0x0000000f31007c0c */ /* 0x000fe4000bf66270 */
[----:B------:R-:W-:Y:S01]  /*4870*/  LOP3.LUT R43, R81, 0xe0, RZ, 0xfc, !PT ;  /* 0x000000e0512b7812 */ /* 0x000fe200078efcff */
[----:B------:R-:W4:Y:S01]  /*4880*/  @!P5 LDG.E.U16 R103, desc[UR22][R44.64+0x80] ;  /* 0x000080162c67d981 */ /* 0x000f22000c1e1500 */
[----:B------:R-:W-:Y:S02]  /*4890*/  PRMT R102, RZ, 0x7610, R102 ;  /* 0x00007610ff667816 */ /* 0x000fe40000000066 */
[----:B------:R-:W-:-:S02]  /*48a0*/  ISETP.GE.AND P6, PT, R42, UR15, PT ;  /* 0x0000000f2a007c0c */ /* 0x000fc4000bfc6270 */
[----:B------:R-:W-:Y:S02]  /*48b0*/  ISETP.GE.AND P5, PT, R43, UR15, PT ;  /* 0x0000000f2b007c0c */ /* 0x000fe4000bfa6270 */
[C---:B------:R-:W-:Y:S01]  /*48c0*/  LOP3.LUT R42, R81.reuse, 0x120, RZ, 0xfc, !PT ;  /* 0x00000120512a7812 */ /* 0x040fe200078efcff */
[----:B------:R-:W5:Y:S01]  /*48d0*/  @!P2 LDG.E.U16 R102, desc[UR22][R44.64+0x100] ;  /* 0x000100162c66a981 */ /* 0x000f62000c1e1500 */
[----:B------:R-:W-:Y:S02]  /*48e0*/  PRMT R128, RZ, 0x7610, R128 ;  /* 0x00007610ff807816 */ /* 0x000fe40000000080 */
[----:B------:R-:W-:Y:S02]  /*48f0*/  PRMT R129, RZ, 0x7610, R129 ;  /* 0x00007610ff817816 */ /* 0x000fe40000000081 */
[----:B------:R-:W-:Y:S02]  /*4900*/  ISETP.GE.AND P2, PT, R42, UR15, PT ;  /* 0x0000000f2a007c0c */ /* 0x000fe4000bf46270 */
[C---:B------:R-:W-:Y:S01]  /*4910*/  LOP3.LUT R42, R81.reuse, 0x160, RZ, 0xfc, !PT ;  /* 0x00000160512a7812 */ /* 0x040fe200078efcff */
[----:B------:R-:W5:Y:S01]  /*4920*/  @!P4 LDG.E.U16 R128, desc[UR22][R44.64+0x180] ;  /* 0x000180162c80c981 */ /* 0x000f62000c1e1500 */
[----:B------:R-:W-:-:S02]  /*4930*/  LOP3.LUT R43, R81, 0x140, RZ, 0xfc, !PT ;  /* 0x00000140512b7812 */ /* 0x000fc400078efcff */
[----:B------:R-:W-:Y:S01]  /*4940*/  PRMT R125, RZ, 0x7610, R125 ;  /* 0x00007610ff7d7816 */ /* 0x000fe2000000007d */
[----:B------:R-:W5:Y:S01]  /*4950*/  @!P3 LDG.E.U16 R129, desc[UR22][R44.64+0x140] ;  /* 0x000140162c81b981 */ /* 0x000f62000c1e1500 */
[----:B------:R-:W-:Y:S02]  /*4960*/  ISETP.GE.AND P4, PT, R42, UR15, PT ;  /* 0x0000000f2a007c0c */ /* 0x000fe4000bf86270 */
[----:B------:R-:W-:Y:S02]  /*4970*/  ISETP.GE.AND P3, PT, R43, UR15, PT ;  /* 0x0000000f2b007c0c */ /* 0x000fe4000bf66270 */
[----:B------:R-:W-:Y:S01]  /*4980*/  LOP3.LUT R42, R81, 0x180, RZ, 0xfc, !PT ;  /* 0x00000180512a7812 */ /* 0x000fe200078efcff */
[----:B------:R-:W5:Y:S01]  /*4990*/  @!P5 LDG.E.U16 R125, desc[UR22][R44.64+0x1c0] ;  /* 0x0001c0162c7dd981 */ /* 0x000f62000c1e1500 */
[----:B------:R-:W-:Y:S02]  /*49a0*/  PRMT R120, RZ, 0x7610, R120 ;  /* 0x00007610ff787816 */ /* 0x000fe40000000078 */
[----:B------:R-:W-:-:S02]  /*49b0*/  PRMT R127, RZ, 0x7610, R127 ;  /* 0x00007610ff7f7816 */ /* 0x000fc4000000007f */
[----:B------:R-:W-:Y:S02]  /*49c0*/  ISETP.GE.AND P5, PT, R42, UR15, PT ;  /* 0x0000000f2a007c0c */ /* 0x000fe4000bfa6270 */
[C---:B------:R-:W-:Y:S01]  /*49d0*/  LOP3.LUT R42, R81.reuse, 0x1c0, RZ, 0xfc, !PT ;  /* 0x000001c0512a7812 */ /* 0x040fe200078efcff */
[----:B------:R-:W5:Y:S01]  /*49e0*/  @!P2 LDG.E.U16 R120, desc[UR22][R44.64+0x240] ;  /* 0x000240162c78a981 */ /* 0x000f62000c1e1500 */
[----:B------:R-:W-:Y:S02]  /*49f0*/  LOP3.LUT R43, R81, 0x1a0, RZ, 0xfc, !PT ;  /* 0x000001a0512b7812 */ /* 0x000fe400078efcff */
[----:B------:R-:W-:Y:S01]  /*4a00*/  PRMT R119, RZ, 0x7610, R119 ;  /* 0x00007610ff777816 */ /* 0x000fe20000000077 */
[----:B------:R-:W5:Y:S01]  /*4a10*/  @!P6 LDG.E.U16 R127, desc[UR22][R44.64+0x200] ;  /* 0x000200162c7fe981 */ /* 0x000f62000c1e1500 */
[----:B------:R-:W-:Y:S02]  /*4a20*/  ISETP.GE.AND P2, PT, R42, UR15, PT ;  /* 0x0000000f2a007c0c */ /* 0x000fe4000bf46270 */
[----:B------:R-:W-:-:S02]  /*4a30*/  ISETP.GE.AND P6, PT, R43, UR15, PT ;  /* 0x0000000f2b007c0c */ /* 0x000fc4000bfc6270 */
        /* <DEDUP_REMOVED lines=23> */
[----:B------:R-:W-:-:S02]  /*4bb0*/  MOV R40, UR21 ;  /* 0x0000001500287c02 */ /* 0x000fc40008000f00 */
[----:B------:R-:W-:Y:S01]  /*4bc0*/  MOV R41, UR12 ;  /* 0x0000000c00297c02 */ /* 0x000fe20008000f00 */
[----:B------:R-:W5:Y:S01]  /*4bd0*/  @!P4 LDG.E.U16 R101, desc[UR22][R44.64+0x400] ;  /* 0x000400162c65c981 */ /* 0x000f62000c1e1500 */
[----:B------:R-:W-:Y:S02]  /*4be0*/  ISETP.GE.AND P2, PT, R43, UR15, PT ;  /* 0x0000000f2b007c0c */ /* 0x000fe4000bf46270 */
[----:B------:R-:W-:Y:S02]  /*4bf0*/  LOP3.LUT R42, R81, 0x2a0, RZ, 0xfc, !PT ;  /* 0x000002a0512a7812 */ /* 0x000fe400078efcff */
[----:B------:R-:W-:Y:S01]  /*4c00*/  PRMT R97, RZ, 0x7610, R97 ;  /* 0x00007610ff617816 */ /* 0x000fe20000000061 */
[----:B------:R-:W4:Y:S01]  /*4c10*/  LDG.E.64 R40, desc[UR22][R40.64] ;  /* 0x0000001628287981 */ /* 0x000f22000c1e1b00 */
[----:B------:R-:W-:Y:S02]  /*4c20*/  PRMT R100, RZ, 0x7610, R100 ;  /* 0x00007610ff647816 */ /* 0x000fe40000000064 */
[----:B------:R-:W-:-:S02]  /*4c30*/  ISETP.GE.AND P4, PT, R42, UR15, PT ;  /* 0x0000000f2a007c0c */ /* 0x000fc4000bf86270 */
[C---:B------:R-:W-:Y:S01]  /*4c40*/  LOP3.LUT R42, R81.reuse, 0x2e0, RZ, 0xfc, !PT ;  /* 0x000002e0512a7812 */ /* 0x040fe200078efcff */
[----:B------:R-:W5:Y:S01]  /*4c50*/  @!P6 LDG.E.U16 R97, desc[UR22][R44.64+0x480] ;  /* 0x000480162c61e981 */ /* 0x000f62000c1e1500 */
[----:B------:R-:W-:Y:S02]  /*4c60*/  LOP3.LUT R43, R81, 0x2c0, RZ, 0xfc, !PT ;  /* 0x000002c0512b7812 */ /* 0x000fe400078efcff */
[----:B------:R-:W-:Y:S01]  /*4c70*/  PRMT R96, RZ, 0x7610, R96 ;  /* 0x00007610ff607816 */ /* 0x000fe20000000060 */
[----:B------:R-:W5:Y:S01]  /*4c80*/  @!P5 LDG.E.U16 R100, desc[UR22][R44.64+0x440] ;  /* 0x000440162c64d981 */ /* 0x000f62000c1e1500 */
[----:B------:R-:W-:Y:S02]  /*4c90*/  ISETP.GE.AND P6, PT, R42, UR15, PT ;  /* 0x0000000f2a007c0c */ /* 0x000fe4000bfc6270 */
[----:B------:R-:W-:Y:S02]  /*4ca0*/  ISETP.GE.AND P5, PT, R43, UR15, PT ;  /* 0x0000000f2b007c0c */ /* 0x000fe4000bfa6270 */
[----:B------:R-:W-:Y:S01]  /*4cb0*/  LOP3.LUT R42, R81, 0x300, RZ, 0xfc, !PT ;  /* 0x00000300512a7812 */ /* 0x000fe200078efcff */
[----:B------:R-:W5:Y:S01]  /*4cc0*/  @!P2 LDG.E.U16 R96, desc[UR22][R44.64+0x4c0] ;  /* 0x0004c0162c60a981 */ /* 0x000f62000c1e1500 */
[----:B------:R-:W-:-:S02]  /*4cd0*/  PRMT R49, RZ, 0x7610, R49 ;  /* 0x00007610ff317816 */ /* 0x000fc40000000031 */
[----:B------:R-:W-:Y:S02]  /*4ce0*/  PRMT R95, RZ, 0x7610, R95 ;  /* 0x00007610ff5f7816 */ /* 0x000fe4000000005f */
[----:B------:R-:W-:Y:S02]  /*4cf0*/  ISETP.GE.AND P2, PT, R42, UR15, PT ;  /* 0x0000000f2a007c0c */ /* 0x000fe4000bf46270 */
[C---:B------:R-:W-:Y:S01]  /*4d00*/  LOP3.LUT R42, R81.reuse, 0x340, RZ, 0xfc, !PT ;  /* 0x00000340512a7812 */ /* 0x040fe200078efcff */
[----:B------:R-:W5:Y:S01]  /*4d10*/  @!P4 LDG.E.U16 R49, desc[UR22][R44.64+0x540] ;  /* 0x000540162c31c981 */ /* 0x000f62000c1e1500 */
[----:B------:R-:W-:Y:S02]  /*4d20*/  LOP3.LUT R43, R81, 0x320, RZ, 0xfc, !PT ;  /* 0x00000320512b7812 */ /* 0x000fe400078efcff */
[----:B------:R-:W-:Y:S01]  /*4d30*/  PRMT R94, RZ, 0x7610, R94 ;  /* 0x00007610ff5e7816 */ /* 0x000fe2000000005e */
[----:B------:R-:W5:Y:S01]  /*4d40*/  @!P3 LDG.E.U16 R95, desc[UR22][R44.64+0x500] ;  /* 0x000500162c5fb981 */ /* 0x000f62000c1e1500 */
[----:B------:R-:W-:-:S02]  /*4d50*/  ISETP.GE.AND P4, PT, R42, UR15, PT ;  /* 0x0000000f2a007c0c */ /* 0x000fc4000bf86270 */
[----:B------:R-:W-:Y:S02]  /*4d60*/  ISETP.GE.AND P3, PT, R43, UR15, PT ;  /* 0x0000000f2b007c0c */ /* 0x000fe4000bf66270 */
[----:B------:R-:W-:Y:S01]  /*4d70*/  LOP3.LUT R42, R81, 0x360, RZ, 0xfc, !PT ;  /* 0x00000360512a7812 */ /* 0x000fe200078efcff */
[----:B------:R-:W5:Y:S01]  /*4d80*/  @!P5 LDG.E.U16 R94, desc[UR22][R44.64+0x580] ;  /* 0x000580162c5ed981 */ /* 0x000f62000c1e1500 */
[----:B------:R-:W-:Y:S02]  /*4d90*/  PRMT R89, RZ, 0x7610, R89 ;  /* 0x00007610ff597816 */ /* 0x000fe40000000059 */
[----:B------:R-:W-:Y:S02]  /*4da0*/  PRMT R93, RZ, 0x7610, R93 ;  /* 0x00007610ff5d7816 */ /* 0x000fe4000000005d */
[----:B------:R-:W-:Y:S02]  /*4db0*/  ISETP.GE.AND P5, PT, R42, UR15, PT ;  /* 0x0000000f2a007c0c */ /* 0x000fe4000bfa6270 */
[----:B------:R-:W-:Y:S01]  /*4dc0*/  LOP3.LUT R42, R47, 0x3e0, RZ, 0xfc, !PT ;  /* 0x000003e02f2a7812 */ /* 0x000fe200078efcff */
[----:B------:R-:W5:Y:S01]  /*4dd0*/  @!P2 LDG.E.U16 R89, desc[UR22][R44.64+0x600] ;  /* 0x000600162c59a981 */ /* 0x000f62000c1e1500 */
[----:B------:R-:W-:-:S02]  /*4de0*/  LOP3.LUT R43, R81, 0x380, RZ, 0xfc, !PT ;  /* 0x00000380512b7812 */ /* 0x000fc400078efcff */
[----:B------:R-:W-:Y:S01]  /*4df0*/  PRMT R92, RZ, 0x7610, R92 ;  /* 0x00007610ff5c7816 */ /* 0x000fe2000000005c */
[----:B------:R-:W5:Y:S01]  /*4e00*/  @!P6 LDG.E.U16 R93, desc[UR22][R44.64+0x5c0] ;  /* 0x0005c0162c5de981 */ /* 0x000f62000c1e1500 */
[----:B------:R-:W-:Y:S02]  /*4e10*/  PRMT R91, RZ, 0x7610, R91 ;  /* 0x00007610ff5b7816 */ /* 0x000fe4000000005b */
[----:B------:R-:W-:Y:S02]  /*4e20*/  ISETP.GE.AND P2, PT, R42, UR15, PT ;  /* 0x0000000f2a007c0c */ /* 0x000fe4000bf46270 */
[----:B------:R-:W-:Y:S01]  /*4e30*/  ISETP.GE.AND P6, PT, R43, UR15, PT ;  /* 0x0000000f2b007c0c */ /* 0x000fe2000bfc6270 */
[----:B------:R-:W5:Y:S01]  /*4e40*/  @!P3 LDG.E.U16 R92, desc[UR22][R44.64+0x640] ;  /* 0x000640162c5cb981 */ /* 0x000f62000c1e1500 */
[C---:B------:R-:W-:Y:S02]  /*4e50*/  LOP3.LUT R42, R81.reuse, 0x3a0, RZ, 0xfc, !PT ;  /* 0x000003a0512a7812 */ /* 0x040fe400078efcff */
[----:B------:R-:W-:Y:S01]  /*4e60*/  LOP3.LUT R43, R81, 0x3c0, RZ, 0xfc, !PT ;  /* 0x000003c0512b7812 */ /* 0x000fe200078efcff */
[----:B------:R-:W5:Y:S01]  /*4e70*/  @!P4 LDG.E.U16 R91, desc[UR22][R44.64+0x680] ;  /* 0x000680162c5bc981 */ /* 0x000f62000c1e1500 */
[----:B------:R-:W-:-:S02]  /*4e80*/  ISETP.GE.AND P3, PT, R42, UR15, PT ;  /* 0x0000000f2a007c0c */ /* 0x000fc4000bf66270 */
        /* <DEDUP_REMOVED lines=10> */
[----:B------:R0:W5:Y:S01]  /*4f30*/  @!P2 LDG.E.U16 R51, desc[UR22][R44.64+0x7c0] ;  /* 0x0007c0162c33a981 */ /* 0x000162000c1e1500 */
[----:B------:R-:W1:Y:S01]  /*4f40*/  S2UR UR12, SR_CgaCtaId ;  /* 0x00000000000c79c3 */ /* 0x000e620000008800 */
[----:B------:R-:W-:-:S04]  /*4f50*/  LOP3.LUT R43, R82, 0x3e0, RZ, 0xc0, !PT ;  /* 0x000003e0522b7812 */ /* 0x000fc800078ec0ff */
[----:B------:R-:W-:Y:S01]  /*4f60*/  IADD3 R106, PT, PT, R43, R80, RZ ;  /* 0x000000502b6a7210 */ /* 0x000fe20007ffe0ff */
[----:B------:R-:W-:-:S04]  /*4f70*/  UMOV UR21, 0x400 ;  /* 0x0000040000157882 */ /* 0x000fc80000000000 */
[----:B------:R-:W-:-:S05]  /*4f80*/  IMAD R138, R43, 0x1f, R106 ;  /* 0x0000001f2b8a7824 */ /* 0x000fca00078e026a */
[C---:B------:R-:W-:Y:S01]  /*4f90*/  LEA.HI.SX32 R42, R138.reuse, R138, 0x1b ;  /* 0x0000008a8a2a7211 */ /* 0x040fe200078fdaff */
[----:B-1----:R-:W-:Y:S01]  /*4fa0*/  ULEA UR21, UR12, UR21, 0x18 ;  /* 0x000000150c157291 */ /* 0x002fe2000f8ec0ff */
[C---:B------:R-:W-:Y:S02]  /*4fb0*/  IADD3 R143, PT, PT, R138.reuse, 0x380, RZ ;  /* 0x000003808a8f7810 */ /* 0x040fe40007ffe0ff */
[----:B------:R-:W-:-:S03]  /*4fc0*/  IADD3 R47, PT, PT, R138, 0x40, RZ ;  /* 0x000000408a2f7810 */ /* 0x000fc60007ffe0ff */
[----:B------:R-:W-:Y:S02]  /*4fd0*/  LEA R43, R42, UR21, 0x1 ;  /* 0x000000152a2b7c11 */ /* 0x000fe4000f8e08ff */
[C---:B------:R-:W-:Y:S02]  /*4fe0*/  IADD3 R99, PT, PT, R138.reuse, 0x60, RZ ;  /* 0x000000608a637810 */ /* 0x040fe40007ffe0ff */
[C---:B------:R-:W-:Y:S02]  /*4ff0*/  IADD3 R141, PT, PT, R138.reuse, 0x3c0, RZ ;  /* 0x000003c08a8d7810 */ /* 0x040fe40007ffe0ff */
[-C--:B------:R-:W-:Y:S02]  /*5000*/  LEA.HI.SX32 R116, R143, R138.reuse, 0x1b ;  /* 0x0000008a8f747211 */ /* 0x080fe400078fdaff */
[----:B------:R-:W-:Y:S02]  /*5010*/  LEA.HI.SX32 R140, R99, R138, 0x1b ;  /* 0x0000008a638c7211 */ /* 0x000fe400078fdaff */
[----:B------:R-:W-:-:S02]  /*5020*/  IADD3 R135, PT, PT, R138, 0x120, RZ ;  /* 0x000001208a877810 */ /* 0x000fc40007ffe0ff */
[----:B------:R-:W-:Y:S02]  /*5030*/  LEA.HI.SX32 R118, R141, R138, 0x1b ;  /* 0x0000008a8d767211 */ /* 0x000fe400078fdaff */
[C---:B------:R-:W-:Y:S02]  /*5040*/  IADD3 R161, PT, PT, R138.reuse, 0x140, RZ ;  /* 0x000001408aa17810 */ /* 0x040fe40007ffe0ff */
[C---:B0-----:R-:W-:Y:S02]  /*5050*/  IADD3 R44, PT, PT, R138.reuse, 0x160, RZ ;  /* 0x000001608a2c7810 */ /* 0x041fe40007ffe0ff */
        /* <DEDUP_REMOVED lines=16> */
[----:B------:R-:W-:Y:S02]  /*5160*/  IADD3 R139, PT, PT, R138, 0x3e0, RZ ;  /* 0x000003e08a8b7810 */ /* 0x000fe40007ffe0ff */
[-C--:B------:R-:W-:Y:S01]  /*5170*/  LEA.HI.SX32 R48, R135, R138.reuse, 0x1b ;  /* 0x0000008a87307211 */ /* 0x080fe200078fdaff */
[----:B--2---:R0:W-:Y:S01]  /*5180*/  STS.U16 [R43], R46 ;  /* 0x0000002e2b007388 */ /* 0x0041e20000000400 */
[-C--:B------:R-:W-:Y:S02]  /*5190*/  LEA.HI.SX32 R134, R161, R138.reuse, 0x1b ;  /* 0x0000008aa1867211 */ /* 0x080fe400078fdaff */
[-C--:B------:R-:W-:Y:S02]  /*51a0*/  LEA.HI.SX32 R135, R44, R138.reuse, 0x1b ;  /* 0x0000008a2c877211 */ /* 0x080fe400078fdaff */
[----:B------:R-:W-:-:S02]  /*51b0*/  LEA.HI.SX32 R136, R136, R138, 0x1b ;  /* 0x0000008a88887211 */ /* 0x000fc400078fdaff */
[----:B0-----:R-:W-:Y:S02]  /*51c0*/  IADD3 R43, PT, PT, R138, 0x280, RZ ;  /* 0x000002808a2b7810 */ /* 0x001fe40007ffe0ff */
[-C--:B------:R-:W-:Y:S02]  /*51d0*/  LEA.HI.SX32 R137, R137, R138.reuse, 0x1b ;  /* 0x0000008a89897211 */ /* 0x080fe400078fdaff */
[-C--:B------:R-:W-:Y:S02]  /*51e0*/  LEA.HI.SX32 R130, R159, R138.reuse, 0x1b ;  /* 0x0000008a9f827211 */ /* 0x080fe400078fdaff */
[-C--:B------:R-:W-:Y:S02]  /*51f0*/  LEA.HI.SX32 R131, R131, R138.reuse, 0x1b ;  /* 0x0000008a83837211 */ /* 0x080fe400078fdaff */
[-C--:B------:R-:W-:Y:S02]  /*5200*/  LEA.HI.SX32 R132, R157, R138.reuse, 0x1b ;  /* 0x0000008a9d847211 */ /* 0x080fe400078fdaff */
[----:B------:R-:W-:-:S02]  /*5210*/  LEA.HI.SX32 R121, R121, R138, 0x1b ;  /* 0x0000008a79797211 */ /* 0x000fc400078fdaff */
[-C--:B------:R-:W-:Y:S01]  /*5220*/  LEA.HI.SX32 R122, R151, R138.reuse, 0x1b ;  /* 0x0000008a977a7211 */ /* 0x080fe200078fdaff */
[----:B---3--:R-:W-:Y:S01]  /*5230*/  STS.U16 [R6+0x40], R133 ;  /* 0x0000408506007388 */ /* 0x008fe20000000400 */
        /* <DEDUP_REMOVED lines=18> */
[----:B------:R-:W-:Y:S02]  /*5360*/  SHF.L.U32 R106, R106, 0x5, RZ ;  /* 0x000000056a6a7819 */ /* 0x000fe400000006ff */
[----:B------:R-:W-:Y:S02]  /*5370*/  LEA R114, R114, UR21, 0x1 ;  /* 0x0000001572727c11 */ /* 0x000fe4000f8e08ff */
[----:B------:R-:W-:Y:S02]  /*5380*/  LEA R115, R115, UR21, 0x1 ;  /* 0x0000001573737c11 */ /* 0x000fe4000f8e08ff */
[----:B------:R-:W-:Y:S02]  /*5390*/  LEA R117, R117, UR21, 0x1 ;  /* 0x0000001575757c11 */ /* 0x000fe4000f8e08ff */
[----:B------:R-:W-:Y:S01]  /*53a0*/  LEA R118, R118, UR21, 0x1 ;  /* 0x0000001576767c11 */ /* 0x000fe2000f8e08ff */
[C---:B----4-:R-:W-:Y:S01]  /*53b0*/  FMUL.FTZ R42, R41.reuse, R66 ;  /* 0x00000042292a7220 */ /* 0x050fe20000410000 */
[----:B------:R-:W-:-:S03]  /*53c0*/  FMUL.FTZ R143, R41, R64 ;  /* 0x00000040298f7220 */ /* 0x000fc60000410000 */
[----:B------:R-:W-:Y:S01]  /*53d0*/  FMUL.RZ R46, R42, 0.15915493667125701904 ;  /* 0x3e22f9832a2e7820 */ /* 0x000fe2000040c000 */
[-C--:B------:R-:W-:Y:S01]  /*53e0*/  LEA.HI.SX32 R42, R47, R138.reuse, 0x1b ;  /* 0x0000008a2f2a7211 */ /* 0x080fe200078fdaff */
[----:B------:R-:W-:Y:S01]  /*53f0*/  FMUL.RZ R141, R143, 0.15915493667125701904 ;  /* 0x3e22f9838f8d7820 */ /* 0x000fe2000040c000 */
[----:B------:R-:W-:Y:S02]  /*5400*/  LEA R143, R140, UR21, 0x1 ;  /* 0x000000158c8f7c11 */ /* 0x000fe4000f8e08ff */
[----:B------:R-:W-:Y:S02]  /*5410*/  LEA R144, R42, UR21, 0x1 ;  /* 0x000000152a907c11 */ /* 0x000fe4000f8e08ff */
[----:B------:R-:W-:-:S03]  /*5420*/  LEA.HI.SX32 R138, R139, R138, 0x1b ;  /* 0x0000008a8b8a7211 */ /* 0x000fc600078fdaff */
[----:B------:R-:W-:Y:S01]  /*5430*/  STS.U16 [R144+0x80], R103 ;  /* 0x0000806790007388 */ /* 0x000fe20000000400 */
[----:B------:R-:W-:-:S03]  /*5440*/  LEA R139, R48, UR21, 0x1 ;  /* 0x00000015308b7c11 */ /* 0x000fc6000f8e08ff */
[----:B-----5:R0:W-:Y:S04]  /*5450*/  STS.U16 [R143+0xc0], R126 ;  /* 0x0000c07e8f007388 */ /* 0x0201e80000000400 */
[----:B------:R-:W-:Y:S04]  /*5460*/  STS.U16 [R5+0x100], R102 ;  /* 0x0001006605007388 */ /* 0x000fe80000000400 */
[----:B------:R1:W-:Y:S01]  /*5470*/  STS.U16 [R4+0x140], R129 ;  /* 0x0001408104007388 */ /* 0x0003e20000000400 */
[----:B0-----:R-:W-:-:S03]  /*5480*/  LEA R126, R135, UR21, 0x1 ;  /* 0x00000015877e7c11 */ /* 0x001fc6000f8e08ff */
[----:B------:R0:W-:Y:S04]  /*5490*/  STS.U16 [R3+0x180], R128 ;  /* 0x0001808003007388 */ /* 0x0001e80000000400 */
[----:B------:R-:W-:Y:S01]  /*54a0*/  STS.U16 [R2+0x1c0], R125 ;  /* 0x0001c07d02007388 */ /* 0x000fe20000000400 */
[----:B-1----:R-:W-:-:S03]  /*54b0*/  LEA R129, R136, UR21, 0x1 ;  /* 0x0000001588817c11 */ /* 0x002fc6000f8e08ff */
[----:B------:R1:W-:Y:S01]  /*54c0*/  STS.U16 [R0+0x200], R127 ;  /* 0x0002007f00007388 */ /* 0x0003e20000000400 */
[----:B0-----:R-:W-:-:S03]  /*54d0*/  LEA R128, R137, UR21, 0x1 ;  /* 0x0000001589807c11 */ /* 0x001fc6000f8e08ff */
[----:B------:R0:W-:Y:S04]  /*54e0*/  STS.U16 [R139+0x240], R120 ;  /* 0x000240788b007388 */ /* 0x0001e80000000400 */
[----:B------:R-:W-:Y:S01]  /*54f0*/  STS.U16 [R134+0x280], R119 ;  /* 0x0002807786007388 */ /* 0x000fe20000000400 */
[----:B-1----:R-:W-:-:S03]  /*5500*/  LEA R127, R130, UR21, 0x1 ;  /* 0x00000015827f7c11 */ /* 0x002fc6000f8e08ff */
[----:B------:R-:W-:Y:S01]  /*5510*/  STS.U16 [R126+0x2c0], R109 ;  /* 0x0002c06d7e007388 */ /* 0x000fe20000000400 */
[----:B0-----:R-:W-:-:S03]  /*5520*/  LEA R120, R131, UR21, 0x1 ;  /* 0x0000001583787c11 */ /* 0x001fc6000f8e08ff */
[----:B------:R0:W-:Y:S04]  /*5530*/  STS.U16 [R129+0x300], R108 ;  /* 0x0003006c81007388 */ /* 0x0001e80000000400 */
[----:B------:R-:W-:Y:S04]  /*5540*/  STS.U16 [R128+0x340], R107 ;  /* 0x0003406b80007388 */ /* 0x000fe80000000400 */
[----:B------:R-:W-:Y:S01]  /*5550*/  STS.U16 [R127+0x380], R104 ;  /* 0x000380687f007388 */ /* 0x000fe20000000400 */
[----:B0-----:R-:W-:-:S03]  /*5560*/  LEA R108, R45, UR21, 0x1 ;  /* 0x000000152d6c7c11 */ /* 0x001fc6000f8e08ff */
[----:B------:R0:W-:Y:S01]  /*5570*/  STS.U16 [R120+0x3c0], R105 ;  /* 0x0003c06978007388 */ /* 0x0001e20000000400 */
[----:B------:R-:W-:-:S03]  /*5580*/  LEA R45, R110, UR21, 0x1 ;  /* 0x000000156e2d7c11 */ /* 0x000fc6000f8e08ff */
[----:B------:R-:W-:Y:S01]  /*5590*/  STS.U16 [R132+0x400], R101 ;  /* 0x0004006584007388 */ /* 0x000fe20000000400 */
[----:B------:R-:W-:-:S03]  /*55a0*/  LEA R110, R111, UR21, 0x1 ;  /* 0x000000156f6e7c11 */ /* 0x000fc6000f8e08ff */
[----:B------:R-:W-:Y:S04]  /*55b0*/  STS.U16 [R121+0x440], R100 ;  /* 0x0004406479007388 */ /* 0x000fe80000000400 */
[----:B------:R-:W-:Y:S04]  /*55c0*/  STS.U16 [R122+0x480], R97 ;  /* 0x000480617a007388 */ /* 0x000fe80000000400 */
[----:B------:R-:W-:Y:S01]  /*55d0*/  STS.U16 [R123+0x4c0], R96 ;  /* 0x0004c0607b007388 */ /* 0x000fe20000000400 */
[----:B------:R-:W-:-:S03]  /*55e0*/  FMUL.FTZ R40, R40, 1.4426950216293334961 ;  /* 0x3fb8aa3b28287820 */ /* 0x000fc60000410000 */
[----:B------:R-:W-:Y:S01]  /*55f0*/  STS.U16 [R124+0x500], R95 ;  /* 0x0005005f7c007388 */ /* 0x000fe20000000400 */
[----:B0-----:R-:W-:-:S03]  /*5600*/  LEA R105, R116, UR21, 0x1 ;  /* 0x0000001574697c11 */ /* 0x001fc6000f8e08ff */
[----:B------:R-:W-:Y:S04]  /*5610*/  STS.U16 [R108+0x540], R49 ;  /* 0x000540316c007388 */ /* 0x000fe80000000400 */
[----:B------:R0:W-:Y:S01]  /*5620*/  STS.U16 [R45+0x580], R94 ;  /* 0x0005805e2d007388 */ /* 0x0001e20000000400 */
[----:B------:R-:W-:-:S03]  /*5630*/  LEA R138, R138, UR21, 0x1 ;  /* 0x000000158a8a7c11 */ /* 0x000fc6000f8e08ff */
[----:B------:R-:W-:Y:S01]  /*5640*/  STS.U16 [R110+0x5c0], R93 ;  /* 0x0005c05d6e007388 */ /* 0x000fe20000000400 */
[----:B------:R-:W-:-:S03]  /*5650*/  FMUL.FTZ R98, R40, R66 ;  /* 0x0000004228627220 */ /* 0x000fc60000410000 */
[----:B------:R-:W-:Y:S01]  /*5660*/  STS.U16 [R112+0x600], R89 ;  /* 0x0006005970007388 */ /* 0x000fe20000000400 */
[----:B0-----:R-:W-:-:S03]  /*5670*/  LEA.HI.SX32 R45, R106, R106, 0x1b ;  /* 0x0000006a6a2d7211 */ /* 0x001fc600078fdaff */
[----:B------:R-:W-:Y:S01]  /*5680*/  STS.U16 [R113+0x640], R92 ;  /* 0x0006405c71007388 */ /* 0x000fe20000000400 */
[----:B------:R-:W-:Y:S01]  /*5690*/  FMUL.FTZ R49, R41, R60 ;  /* 0x0000003c29317220 */ /* 0x000fe20000410000 */
[----:B------:R-:W-:Y:S02]  /*56a0*/  LEA R45, R45, UR21, 0x1 ;  /* 0x000000152d2d7c11 */ /* 0x000fe4000f8e08ff */
[----:B------:R-:W-:Y:S01]  /*56b0*/  STS.U16 [R114+0x680], R91 ;  /* 0x0006805b72007388 */ /* 0x000fe20000000400 */
[----:B------:R-:W0:Y:S03]  /*56c0*/  MUFU.COS R99, R46 ;  /* 0x0000002e00637308 */ /* 0x000e260000000000 */
[----:B------:R-:W-:Y:S04]  /*56d0*/  STS.U16 [R115+0x6c0], R90 ;  /* 0x0006c05a73007388 */ /* 0x000fe80000000400 */
[----:B------:R1:W-:Y:S04]  /*56e0*/  STS.U16 [R105+0x700], R88 ;  /* 0x0007005869007388 */ /* 0x0003e80000000400 */
[----:B------:R2:W-:Y:S01]  /*56f0*/  STS.U16 [R117+0x740], R50 ;  /* 0x0007403275007388 */ /* 0x0005e20000000400 */
[----:B------:R-:W0:Y:S03]  /*5700*/  MUFU.EX2 R98, R98 ;  /* 0x0000006200627308 */ /* 0x000e260000000800 */
[----:B------:R-:W-:Y:S01]  /*5710*/  STS.U16 [R118+0x780], R87 ;  /* 0x0007805776007388 */ /* 0x000fe20000000400 */
[----:B-1----:R-:W-:-:S03]  /*5720*/  FMUL.RZ R88, R49, 0.15915493667125701904 ;  /* 0x3e22f98331587820 */ /* 0x002fc6000040c000 */
[----:B------:R-:W-:Y:S01]  /*5730*/  STS.U16 [R138+0x7c0], R51 ;  /* 0x0007c0338a007388 */ /* 0x000fe20000000400 */
[----:B------:R-:W-:-:S03]  /*5740*/  NOP ;  /* 0x0000000000007918 */ /* 0x000fc60000000000 */
[----:B------:R-:W-:Y:S04]  /*5750*/  LDS.U16 R49, [R45] ;  /* 0x000000002d317984 */ /* 0x000fe80000000400 */
[----:B------:R-:W1:Y:S01]  /*5760*/  LDS.U16 R105, [R45+0x2] ;  /* 0x000002002d697984 */ /* 0x000e620000000400 */
[----:B------:R-:W-:-:S03]  /*5770*/  FMUL.FTZ R119, R41, R62 ;  /* 0x0000003e29777220 */ /* 0x000fc60000410000 */
[----:B------:R-:W3:Y:S01]  /*5780*/  LDS.U16 R111, [R45+0x6] ;  /* 0x000006002d6f7984 */ /* 0x000ee20000000400 */
[----:B------:R-:W-:-:S03]  /*5790*/  FMUL.RZ R119, R119, 0.15915493667125701904 ;  /* 0x3e22f98377777820 */ /* 0x000fc6000040c000 */
[----:B------:R-:W4:Y:S01]  /*57a0*/  LDS.U16 R110, [R45+0x4] ;  /* 0x000004002d6e7984 */ /* 0x000f220000000400 */
[----:B------:R-:W-:Y:S03]  /*57b0*/  MUFU.SIN R104, R119 ;  /* 0x0000007700687308 */ /* 0x000fe60000000400 */
[----:B------:R-:W5:Y:S01]  /*57c0*/  LDS.U16 R108, [R45+0x8] ;  /* 0x000008002d6c7984 */ /* 0x000f620000000400 */
[----:B--2---:R-:W-:Y:S01]  /*57d0*/  FMUL.FTZ R50, R41, R59 ;  /* 0x0000003b29327220 */ /* 0x004fe20000410000 */
[----:B------:R-:W-:Y:S01]  /*57e0*/  USHF.L.U32 UR12, UR6, 0xa, URZ ;  /* 0x0000000a060c7899 */ /* 0x000fe200080006ff */
[----:B------:R-:W-:Y:S02]  /*57f0*/  SHF.L.U32 R123, R82, 0x4, RZ ;  /* 0x00000004527b7819 */ /* 0x000fe400000006ff */
[----:B------:R-:W2:Y:S01]  /*5800*/  MUFU.SIN R47, R46 ;  /* 0x0000002e002f7308 */ /* 0x000ea20000000400 */
[----:B------:R-:W-:-:S07]  /*5810*/  FMUL.FTZ R140, R40, R64 ;  /* 0x00000040288c7220 */ /* 0x000fce0000410000 */
[----:B------:R-:W5:Y:S01]  /*5820*/  MUFU.COS R48, R141 ;  /* 0x0000008d00307308 */ /* 0x000f620000000000 */
[----:B------:R-:W-:-:S07]  /*5830*/  FMUL.FTZ R107, R40, R62 ;  /* 0x0000003e286b7220 */ /* 0x000fce0000410000 */
[----:B------:R-:W5:Y:S01]  /*5840*/  MUFU.SIN R42, R141 ;  /* 0x0000008d002a7308 */ /* 0x000f620000000400 */
[C---:B------:R-:W-:Y:S01]  /*5850*/  FMUL.FTZ R100, R41.reuse, R61 ;  /* 0x0000003d29647220 */ /* 0x040fe20000410000 */
[C---:B------:R-:W-:Y:S01]  /*5860*/  FMUL.FTZ R112, R41.reuse, R57 ;  /* 0x0000003929707220 */ /* 0x040fe20000410000 */
[C---:B------:R-:W-:Y:S01]  /*5870*/  FMUL.FTZ R142, R41.reuse, R65 ;  /* 0x00000041298e7220 */ /* 0x040fe20000410000 */
[CC--:B------:R-:W-:Y:S01]  /*5880*/  FMUL.FTZ R133, R41.reuse, R63.reuse ;  /* 0x0000003f29857220 */ /* 0x0c0fe20000410000 */
[----:B------:R-:W-:Y:S03]  /*5890*/  LDS.U16 R128, [R45+0x14] ;  /* 0x000014002d807984 */ /* 0x000fe60000000400 */
[----:B------:R0:W-:Y:S01]  /*58a0*/  MUFU.COS R101, R119 ;  /* 0x0000007700657308 */ /* 0x0001e20000000000 */
[----:B------:R-:W-:Y:S01]  /*58b0*/  FMUL.FTZ R130, R40, R63 ;  /* 0x0000003f28827220 */ /* 0x000fe20000410000 */
[----:B------:R-:W-:Y:S04]  /*58c0*/  LDS.U16 R134, [R45+0x18] ;  /* 0x000018002d867984 */ /* 0x000fe80000000400 */
[----:B------:R-:W-:Y:S01]  /*58d0*/  LDS.U16 R129, [R45+0x1a] ;  /* 0x00001a002d817984 */ /* 0x000fe20000000400 */
[----:B0-----:R-:W-:Y:S01]  /*58e0*/  FMUL.FTZ R119, R98, R99 ;  /* 0x0000006362777220 */ /* 0x001fe20000410000 */
[----:B------:R-:W-:Y:S02]  /*58f0*/  MUFU.COS R94, R88 ;  /* 0x00000058005e7308 */ /* 0x000fe40000000000 */
[----:B------:R-:W0:Y:S01]  /*5900*/  LDS.U16 R99, [R45+0xa] ;  /* 0x00000a002d637984 */ /* 0x000e220000000400 */
[----:B------:R-:W-:Y:S01]  /*5910*/  FMUL.RZ R90, R50, 0.15915493667125701904 ;  /* 0x3e22f983325a7820 */ /* 0x000fe2000040c000 */
[----:B------:R-:W-:Y:S01]  /*5920*/  FMUL.FTZ R50, R41, R58 ;  /* 0x0000003a29327220 */ /* 0x000fe20000410000 */
[----:B------:R-:W-:Y:S01]  /*5930*/  UIADD3 UR12, UPT, UPT, -UR12, UR44, URZ ;  /* 0x0000002c0c0c7290 */ /* 0x000fe2000fffe1ff */
[----:B------:R-:W-:Y:S02]  /*5940*/  LDS.U16 R132, [R45+0x22] ;  /* 0x000022002d847984 */ /* 0x000fe40000000400 */
[----:B------:R-:W-:Y:S01]  /*5950*/  FMUL.RZ R113, R50, 0.15915493667125701904 ;  /* 0x3e22f98332717820 */ /* 0x000fe2000040c000 */
[C---:B------:R-:W-:Y:S01]  /*5960*/  IADD3 R50, PT, PT, R123.reuse, 0x1, RZ ;  /* 0x000000017b327810 */ /* 0x040fe20007ffe0ff */
[C---:B------:R-:W-:Y:S01]  /*5970*/  FMUL.FTZ R91, R40.reuse, R60 ;  /* 0x0000003c285b7220 */ /* 0x040fe20000410000 */
[C---:B------:R-:W-:Y:S01]  /*5980*/  FMUL.FTZ R92, R40.reuse, R59 ;  /* 0x0000003b285c7220 */ /* 0x040fe20000410000 */
[----:B------:R-:W-:Y:S01]  /*5990*/  FMUL.FTZ R124, R40, R55 ;  /* 0x00000037287c7220 */ /* 0x000fe20000410000 */
[----:B------:R-:W-:Y:S01]  /*59a0*/  ISETP.GE.U32.AND P3, PT, R50, UR12, PT ;  /* 0x0000000c32007c0c */ /* 0x000fe2000bf66070 */
[----:B------:R-:W-:Y:S01]  /*59b0*/  FMUL.FTZ R127, R40, R54 ;  /* 0x00000036287f7220 */ /* 0x000fe20000410000 */
[C---:B------:R-:W-:Y:S01]  /*59c0*/  IADD3 R50, PT, PT, R123.reuse, 0x3, RZ ;  /* 0x000000037b327810 */ /* 0x040fe20007ffe0ff */
[----:B------:R-:W5:Y:S01]  /*59d0*/  MUFU.EX2 R103, R140 ;  /* 0x0000008c00677308 */ /* 0x000f620000000800 */
[----:B-1----:R-:W-:Y:S01]  /*59e0*/  HADD2.F32 R106, -RZ, R105.H0_H0 ;  /* 0x20000069ff6a7230 */ /* 0x002fe20000004100 */
[----:B------:R-:W-:Y:S01]  /*59f0*/  LDS.U16 R131, [R45+0x1e] ;  /* 0x00001e002d837984 */ /* 0x000fe20000000400 */
[----:B------:R-:W-:Y:S01]  /*5a00*/  ISETP.GE.U32.AND P5, PT, R50, UR12, PT ;  /* 0x0000000c32007c0c */ /* 0x000fe2000bfa6070 */
[----:B------:R-:W-:Y:S01]  /*5a10*/  HADD2.F32 R50, -RZ, R49.H0_H0 ;  /* 0x20000031ff327230 */ /* 0x000fe20000004100 */
[----:B------:R-:W-:Y:S01]  /*5a20*/  IADD3 R51, PT, PT, R123, 0x2, RZ ;  /* 0x000000027b337810 */ /* 0x000fe20007ffe0ff */
[----:B---3--:R-:W-:-:S02]  /*5a30*/  HADD2.F32 R111, -RZ, R111.H0_H0 ;  /* 0x2000006fff6f7230 */ /* 0x008fc40000004100 */
[----:B--2---:R-:W-:Y:S01]  /*5a40*/  FMUL.FTZ R47, R98, R47 ;  /* 0x0000002f622f7220 */ /* 0x004fe20000410000 */
[C---:B------:R-:W-:Y:S01]  /*5a50*/  FMUL.FTZ R106, R7.reuse, R106 ;  /* 0x0000006a076a7220 */ /* 0x040fe20000410000 */
[----:B------:R-:W-:Y:S01]  /*5a60*/  FMUL.FTZ R50, R7, R50 ;  /* 0x0000003207327220 */ /* 0x000fe20000410000 */
[----:B------:R-:W-:Y:S01]  /*5a70*/  ISETP.GE.U32.AND P4, PT, R51, UR12, PT ;  /* 0x0000000c33007c0c */ /* 0x000fe2000bf86070 */
[----:B------:R1:W-:Y:S01]  /*5a80*/  MUFU.EX2 R97, R107 ;  /* 0x0000006b00617308 */ /* 0x0003e20000000800 */
[C---:B------:R-:W-:Y:S01]  /*5a90*/  ISETP.GE.U32.AND P2, PT, R123.reuse, UR12, PT ;  /* 0x0000000c7b007c0c */ /* 0x040fe2000bf46070 */
[----:B----4-:R-:W-:Y:S01]  /*5aa0*/  HADD2.F32 R105, -RZ, R110.H0_H0 ;  /* 0x2000006eff697230 */ /* 0x010fe20000004100 */
[C---:B------:R-:W-:Y:S01]  /*5ab0*/  IADD3 R51, PT, PT, R123.reuse, 0x4, RZ ;  /* 0x000000047b337810 */ /* 0x040fe20007ffe0ff */
[----:B------:R-:W-:Y:S01]  /*5ac0*/  FMUL.FTZ R111, R8, R111 ;  /* 0x0000006f086f7220 */ /* 0x000fe20000410000 */
[----:B------:R-:W-:Y:S02]  /*5ad0*/  IADD3 R98, PT, PT, R123, 0x5, RZ ;  /* 0x000000057b627810 */ /* 0x000fe40007ffe0ff */
[----:B------:R-:W-:Y:S01]  /*5ae0*/  FSEL R122, R47, RZ, !P2 ;  /* 0x000000ff2f7a7208 */ /* 0x000fe20005000000 */
[----:B-1----:R-:W-:Y:S01]  /*5af0*/  FMUL.FTZ R107, R40, R58 ;  /* 0x0000003a286b7220 */ /* 0x002fe20000410000 */
[----:B------:R-:W-:-:S02]  /*5b00*/  FSEL R121, R50, RZ, !P2 ;  /* 0x000000ff32797208 */ /* 0x000fc40005000000 */
[----:B------:R-:W-:Y:S02]  /*5b10*/  FSEL R120, R106, RZ, !P2 ;  /* 0x000000ff6a787208 */ /* 0x000fe40005000000 */
[----:B------:R-:W-:Y:S01]  /*5b20*/  FSEL R119, R119, 1, !P2 ;  /* 0x3f80000077777808 */ /* 0x000fe20005000000 */
[----:B------:R-:W-:Y:S01]  /*5b30*/  LDS.U16 R106, [R45+0xe] ;  /* 0x00000e002d6a7984 */ /* 0x000fe20000000400 */
[----:B------:R-:W-:Y:S01]  /*5b40*/  ISETP.GE.U32.AND P2, PT, R98, UR12, PT ;  /* 0x0000000c62007c0c */ /* 0x000fe2000bf46070 */
[----:B------:R-:W-:Y:S01]  /*5b50*/  FMUL.FTZ R98, R41, R56 ;  /* 0x0000003829627220 */ /* 0x000fe20000410000 */
[----:B------:R-:W-:Y:S01]  /*5b60*/  ISETP.GE.U32.AND P6, PT, R51, UR12, PT ;  /* 0x0000000c33007c0c */ /* 0x000fe2000bfc6070 */
[----:B------:R-:W-:Y:S01]  /*5b70*/  FMUL.FTZ R105, R8, R105 ;  /* 0x0000006908697220 */ /* 0x000fe20000410000 */
[----:B------:R1:W-:Y:S01]  /*5b80*/  MUFU.EX2 R51, R107 ;  /* 0x0000006b00337308 */ /* 0x0003e20000000800 */
[----:B------:R-:W-:Y:S01]  /*5b90*/  FSEL R116, R111, RZ, !P3 ;  /* 0x000000ff6f747208 */ /* 0x000fe20005800000 */
[----:B-----5:R-:W-:Y:S01]  /*5ba0*/  FMUL.FTZ R111, R103, R48 ;  /* 0x00000030676f7220 */ /* 0x020fe20000410000 */
[----:B------:R-:W-:-:S02]  /*5bb0*/  HADD2.F32 R108, -RZ, R108.H0_H0 ;  /* 0x2000006cff6c7230 */ /* 0x000fc40000004100 */
[----:B0-----:R-:W-:Y:S02]  /*5bc0*/  HADD2.F32 R48, -RZ, R99.H0_H0 ;  /* 0x20000063ff307230 */ /* 0x001fe40000004100 */
[----:B------:R-:W-:Y:S01]  /*5bd0*/  FMUL.RZ R96, R100, 0.15915493667125701904 ;  /* 0x3e22f98364607820 */ /* 0x000fe2000040c000 */
[----:B-1----:R-:W0:Y:S01]  /*5be0*/  LDS.U16 R107, [R45+0xc] ;  /* 0x00000c002d6b7984 */ /* 0x002e220000000400 */
[----:B------:R-:W-:Y:S01]  /*5bf0*/  FMUL.RZ R110, R98, 0.15915493667125701904 ;  /* 0x3e22f983626e7820 */ /* 0x000fe2000040c000 */
[----:B------:R-:W-:Y:S02]  /*5c00*/  FSEL R117, R105, RZ, !P3 ;  /* 0x000000ff69757208 */ /* 0x000fe40005800000 */
[----:B------:R-:W-:Y:S01]  /*5c10*/  LDS.U16 R105, [R45+0x10] ;  /* 0x000010002d697984 */ /* 0x000fe20000000400 */
[----:B------:R-:W-:Y:S01]  /*5c20*/  FMUL.RZ R112, R112, 0.15915493667125701904 ;  /* 0x3e22f98370707820 */ /* 0x000fe2000040c000 */
[----:B------:R-:W-:Y:S02]  /*5c30*/  FMUL.FTZ R42, R103, R42 ;  /* 0x0000002a672a7220 */ /* 0x000fe40000410000 */
[----:B------:R-:W1:Y:S01]  /*5c40*/  LDS.U16 R98, [R45+0x12] ;  /* 0x000012002d627984 */ /* 0x000e620000000400 */
[C---:B------:R-:W-:Y:S01]  /*5c50*/  FMUL.FTZ R108, R9.reuse, R108 ;  /* 0x0000006c096c7220 */ /* 0x040fe20000410000 */
[----:B------:R-:W-:Y:S01]  /*5c60*/  FMUL.FTZ R48, R9, R48 ;  /* 0x0000003009307220 */ /* 0x000fe20000410000 */
[----:B------:R-:W-:Y:S01]  /*5c70*/  IADD3 R99, PT, PT, R123, 0x7, RZ ;  /* 0x000000077b637810 */ /* 0x000fe20007ffe0ff */
[----:B------:R-:W-:Y:S01]  /*5c80*/  MUFU.SIN R95, R96 ;  /* 0x00000060005f7308 */ /* 0x000fe20000000400 */
[----:B------:R-:W-:-:S02]  /*5c90*/  FSEL R114, R42, RZ, !P4 ;  /* 0x000000ff2a727208 */ /* 0x000fc40006000000 */
[----:B------:R-:W-:-:S05]  /*5ca0*/  FSEL R111, R111, 1, !P4 ;  /* 0x3f8000006f6f7808 */ /* 0x000fca0006000000 */
[----:B------:R-:W-:Y:S01]  /*5cb0*/  MUFU.COS R93, R96 ;  /* 0x00000060005d7308 */ /* 0x000fe20000000000 */
[----:B------:R-:W-:-:S07]  /*5cc0*/  FMUL.RZ R142, R142, 0.15915493667125701904 ;  /* 0x3e22f9838e8e7820 */ /* 0x000fce000040c000 */
[----:B------:R-:W-:Y:S01]  /*5cd0*/  MUFU.SIN R96, R88 ;  /* 0x0000005800607308 */ /* 0x000fe20000000400 */
[----:B------:R-:W-:-:S07]  /*5ce0*/  FMUL.FTZ R46, R40, R65 ;  /* 0x00000041282e7220 */ /* 0x000fce0000410000 */
[----:B------:R-:W-:Y:S01]  /*5cf0*/  MUFU.SIN R87, R90 ;  /* 0x0000005a00577308 */ /* 0x000fe20000000400 */
[----:B------:R-:W-:-:S07]  /*5d00*/  FMUL.RZ R133, R133, 0.15915493667125701904 ;  /* 0x3e22f98385857820 */ /* 0x000fce000040c000 */
[----:B------:R-:W-:Y:S08]  /*5d10*/  MUFU.COS R89, R90 ;  /* 0x0000005a00597308 */ /* 0x000ff00000000000 */
[----:B------:R-:W-:Y:S08]  /*5d20*/  MUFU.SIN R90, R113 ;  /* 0x00000071005a7308 */ /* 0x000ff00000000400 */
[----:B------:R2:W-:Y:S08]  /*5d30*/  MUFU.COS R88, R113 ;  /* 0x0000007100587308 */ /* 0x0005f00000000000 */
[----:B------:R-:W-:Y:S01]  /*5d40*/  MUFU.SIN R49, R112 ;  /* 0x0000007000317308 */ /* 0x000fe20000000400 */
[----:B--2---:R-:W-:-:S07]  /*5d50*/  FSEL R113, R108, RZ, !P4 ;  /* 0x000000ff6c717208 */ /* 0x004fce0006000000 */
[----:B------:R2:W-:Y:S02]  /*5d60*/  MUFU.COS R47, R112 ;  /* 0x00000070002f7308 */ /* 0x0005e40000000000 */
[----:B--2---:R-:W-:Y:S02]  /*5d70*/  FSEL R112, R48, RZ, !P4 ;  /* 0x000000ff30707208 */ /* 0x004fe40006000000 */
[----:B------:R-:W-:Y:S02]  /*5d80*/  ISETP.GE.U32.AND P4, PT, R99, UR12, PT ;  /* 0x0000000c63007c0c */ /* 0x000fe4000bf86070 */
[----:B------:R-:W2:Y:S02]  /*5d90*/  LDS.U16 R99, [R45+0x16] ;  /* 0x000016002d637984 */ /* 0x000ea40000000400 */
[----:B------:R-:W3:Y:S08]  /*5da0*/  MUFU.COS R44, R142 ;  /* 0x0000008e002c7308 */ /* 0x000ef00000000000 */
[----:B------:R-:W4:Y:S08]  /*5db0*/  MUFU.SIN R102, R133 ;  /* 0x0000008500667308 */ /* 0x000f300000000400 */
[----:B------:R-:W3:Y:S04]  /*5dc0*/  MUFU.EX2 R46, R46 ;  /* 0x0000002e002e7308 */ /* 0x000ee80000000800 */
[----:B------:R-:W5:Y:S08]  /*5dd0*/  MUFU.SIN R43, R142 ;  /* 0x0000008e002b7308 */ /* 0x000f700000000400 */
[----:B------:R0:W4:Y:S04]  /*5de0*/  MUFU.EX2 R109, R130 ;  /* 0x00000082006d7308 */ /* 0x0001280000000800 */
[----:B------:R-:W2:Y:S01]  /*5df0*/  MUFU.COS R125, R133 ;  /* 0x00000085007d7308 */ /* 0x000ea20000000000 */
[----:B0-----:R-:W0:Y:S01]  /*5e00*/  LDS.U16 R130, [R45+0x20] ;  /* 0x000020002d827984 */ /* 0x001e220000000400 */
[----:B------:R-:W-:Y:S01]  /*5e10*/  FMUL.FTZ R100, R40, R61 ;  /* 0x0000003d28647220 */ /* 0x000fe20000410000 */
[----:B------:R-:W-:Y:S01]  /*5e20*/  FMUL.FTZ R103, R41, R55 ;  /* 0x0000003729677220 */ /* 0x000fe20000410000 */
[----:B---3--:R-:W-:Y:S01]  /*5e30*/  FMUL.FTZ R44, R46, R44 ;  /* 0x0000002c2e2c7220 */ /* 0x008fe20000410000 */
[----:B------:R-:W-:-:S02]  /*5e40*/  HADD2.F32 R107, -RZ, R107.H0_H0 ;  /* 0x2000006bff6b7230 */ /* 0x000fc40000004100 */
[----:B----4-:R-:W-:Y:S01]  /*5e50*/  FMUL.FTZ R102, R109, R102 ;  /* 0x000000666d667220 */ /* 0x010fe20000410000 */
[----:B------:R-:W-:Y:S01]  /*5e60*/  FMUL.RZ R126, R103, 0.15915493667125701904 ;  /* 0x3e22f983677e7820 */ /* 0x000fe2000040c000 */
[----:B------:R-:W-:Y:S01]  /*5e70*/  HADD2.F32 R103, -RZ, R106.H0_H0 ;  /* 0x2000006aff677230 */ /* 0x000fe20000004100 */
[----:B------:R-:W3:Y:S01]  /*5e80*/  MUFU.EX2 R100, R100 ;  /* 0x0000006400647308 */ /* 0x000ee20000000800 */
[----:B-----5:R-:W-:Y:S01]  /*5e90*/  FMUL.FTZ R118, R46, R43 ;  /* 0x0000002b2e767220 */ /* 0x020fe20000410000 */
[----:B------:R-:W-:Y:S01]  /*5ea0*/  FSEL R115, R44, 1, !P3 ;  /* 0x3f8000002c737808 */ /* 0x000fe20005800000 */
[----:B-1----:R-:W-:Y:S01]  /*5eb0*/  HADD2.F32 R98, -RZ, R98.H0_H0 ;  /* 0x20000062ff627230 */ /* 0x002fe20000004100 */
[----:B------:R-:W-:Y:S01]  /*5ec0*/  MUFU.SIN R43, R110 ;  /* 0x0000006e002b7308 */ /* 0x000fe20000000400 */
[C---:B------:R-:W-:Y:S01]  /*5ed0*/  FMUL.FTZ R103, R10.reuse, R103 ;  /* 0x000000670a677220 */ /* 0x040fe20000410000 */
[----:B------:R-:W-:Y:S01]  /*5ee0*/  FMUL.FTZ R107, R10, R107 ;  /* 0x0000006b0a6b7220 */ /* 0x000fe20000410000 */
[----:B--2---:R-:W-:Y:S01]  /*5ef0*/  FMUL.FTZ R125, R109, R125 ;  /* 0x0000007d6d7d7220 */ /* 0x004fe20000410000 */
[----:B------:R-:W-:-:S04]  /*5f00*/  FMUL.FTZ R104, R97, R104 ;  /* 0x0000006861687220 */ /* 0x000fc80000410000 */
[----:B------:R-:W1:Y:S01]  /*5f10*/  MUFU.EX2 R91, R91 ;  /* 0x0000005b005b7308 */ /* 0x000e620000000800 */
[----:B------:R-:W-:Y:S01]  /*5f20*/  FMUL.FTZ R101, R97, R101 ;  /* 0x0000006561657220 */ /* 0x000fe20000410000 */
[----:B------:R-:W-:Y:S02]  /*5f30*/  HADD2.F32 R99, -RZ, R99.H0_H0 ;  /* 0x20000063ff637230 */ /* 0x000fe40000004100 */
[----:B------:R-:W2:Y:S01]  /*5f40*/  MUFU.EX2 R92, R92 ;  /* 0x0000005c005c7308 */ /* 0x000ea20000000800 */
[----:B------:R-:W-:Y:S02]  /*5f50*/  HADD2.F32 R134, -RZ, R134.H0_H0 ;  /* 0x20000086ff867230 */ /* 0x000fe40000004100 */
[----:B------:R-:W-:Y:S01]  /*5f60*/  FMUL.FTZ R50, R40, R57 ;  /* 0x0000003928327220 */ /* 0x000fe20000410000 */
[----:B------:R-:W-:Y:S01]  /*5f70*/  HADD2.F32 R132, -RZ, R132.H0_H0 ;  /* 0x20000084ff847230 */ /* 0x000fe20000004100 */
[----:B------:R4:W5:Y:S01]  /*5f80*/  MUFU.COS R44, R110 ;  /* 0x0000006e002c7308 */ /* 0x0009620000000000 */
[----:B------:R-:W-:Y:S01]  /*5f90*/  IADD3 R106, PT, PT, R123, 0x8, RZ ;  /* 0x000000087b6a7810 */ /* 0x000fe20007ffe0ff */
[----:B------:R-:W-:Y:S01]  /*5fa0*/  FMUL.FTZ R98, R11, R98 ;  /* 0x000000620b627220 */ /* 0x000fe20000410000 */
[----:B------:R-:W-:Y:S01]  /*5fb0*/  FSEL R108, R103, RZ, !P5 ;  /* 0x000000ff676c7208 */ /* 0x000fe20006800000 */
[----:B------:R-:W-:Y:S01]  /*5fc0*/  FMUL.FTZ R90, R51, R90 ;  /* 0x0000005a335a7220 */ /* 0x000fe20000410000 */
[----:B------:R-:W5:Y:S01]  /*5fd0*/  LDS.U16 R133, [R45+0x1c] ;  /* 0x00001c002d857984 */ /* 0x000f620000000400 */
[----:B----4-:R-:W-:Y:S01]  /*5fe0*/  FSEL R110, R102, RZ, !P5 ;  /* 0x000000ff666e7208 */ /* 0x010fe20006800000 */
[----:B------:R-:W-:-:S02]  /*5ff0*/  HADD2.F32 R102, -RZ, R105.H0_H0 ;  /* 0x20000069ff667230 */ /* 0x000fc40000004100 */
[----:B------:R-:W-:Y:S01]  /*6000*/  FMUL.FTZ R103, R41, R54 ;  /* 0x0000003629677220 */ /* 0x000fe20000410000 */
[----:B------:R-:W-:Y:S02]  /*6010*/  FSEL R109, R107, RZ, !P5 ;  /* 0x000000ff6b6d7208 */ /* 0x000fe40006800000 */
[----:B------:R-:W-:Y:S01]  /*6020*/  FMUL.FTZ R102, R11, R102 ;  /* 0x000000660b667220 */ /* 0x000fe20000410000 */
[----:B------:R-:W-:Y:S02]  /*6030*/  FSEL R107, R125, 1, !P5 ;  /* 0x3f8000007d6b7808 */ /* 0x000fe40006800000 */
[----:B------:R-:W-:Y:S01]  /*6040*/  IADD3 R97, PT, PT, R123, 0x9, RZ ;  /* 0x000000097b617810 */ /* 0x000fe20007ffe0ff */
[----:B------:R-:W-:Y:S01]  /*6050*/  FMUL.RZ R135, R103, 0.15915493667125701904 ;  /* 0x3e22f98367877820 */ /* 0x000fe2000040c000 */
[----:B------:R-:W-:Y:S01]  /*6060*/  ISETP.GE.U32.AND P5, PT, R106, UR12, PT ;  /* 0x0000000c6a007c0c */ /* 0x000fe2000bfa6070 */
[----:B---3--:R-:W-:Y:S01]  /*6070*/  FMUL.FTZ R95, R100, R95 ;  /* 0x0000005f645f7220 */ /* 0x008fe20000410000 */
[----:B------:R-:W-:-:S02]  /*6080*/  FSEL R106, R104, RZ, !P6 ;  /* 0x000000ff686a7208 */ /* 0x000fc40007000000 */
[----:B------:R-:W-:Y:S02]  /*6090*/  FSEL R105, R102, RZ, !P6 ;  /* 0x000000ff66697208 */ /* 0x000fe40007000000 */
[----:B------:R-:W-:Y:S02]  /*60a0*/  FSEL R104, R98, RZ, !P6 ;  /* 0x000000ff62687208 */ /* 0x000fe40007000000 */
[----:B------:R-:W-:Y:S02]  /*60b0*/  FSEL R103, R101, 1, !P6 ;  /* 0x3f80000065677808 */ /* 0x000fe40007000000 */
[----:B------:R-:W-:Y:S01]  /*60c0*/  ISETP.GE.U32.AND P6, PT, R97, UR12, PT ;  /* 0x0000000c61007c0c */ /* 0x000fe2000bfc6070 */
[----:B------:R-:W-:Y:S01]  /*60d0*/  FMUL.FTZ R97, R100, R93 ;  /* 0x0000005d64617220 */ /* 0x000fe20000410000 */
[----:B------:R-:W-:Y:S01]  /*60e0*/  IADD3 R46, PT, PT, R123, 0x6, RZ ;  /* 0x000000067b2e7810 */ /* 0x000fe20007ffe0ff */
[----:B------:R-:W-:Y:S02]  /*60f0*/  HADD2.F32 R93, -RZ, R128.H0_H0 ;  /* 0x20000080ff5d7230 */ /* 0x000fe40000004100 */
[----:B------:R-:W-:Y:S01]  /*6100*/  FMUL.FTZ R99, R12, R99 ;  /* 0x000000630c637220 */ /* 0x000fe20000410000 */
[----:B------:R-:W-:Y:S01]  /*6110*/  FSEL R102, R95, RZ, !P2 ;  /* 0x000000ff5f667208 */ /* 0x000fe20005000000 */
[----:B------:R-:W-:Y:S01]  /*6120*/  FMUL.FTZ R98, R41, R53 ;  /* 0x0000003529627220 */ /* 0x000fe20000410000 */
[----:B-1----:R-:W-:Y:S01]  /*6130*/  FMUL.FTZ R95, R91, R94 ;  /* 0x0000005e5b5f7220 */ /* 0x002fe20000410000 */
[----:B------:R-:W-:Y:S01]  /*6140*/  FSEL R118, R118, RZ, !P3 ;  /* 0x000000ff76767208 */ /* 0x000fe20005800000 */
[----:B------:R-:W-:Y:S01]  /*6150*/  HADD2.F32 R94, -RZ, R129.H0_H0 ;  /* 0x20000081ff5e7230 */ /* 0x000fe20000004100 */
[----:B------:R-:W-:Y:S01]  /*6160*/  ISETP.GE.U32.AND P3, PT, R46, UR12, PT ;  /* 0x0000000c2e007c0c */ /* 0x000fe2000bf66070 */
[----:B------:R-:W-:Y:S01]  /*6170*/  FMUL.FTZ R46, R40, R56 ;  /* 0x00000038282e7220 */ /* 0x000fe20000410000 */
[----:B------:R-:W-:Y:S01]  /*6180*/  FMUL.FTZ R93, R12, R93 ;  /* 0x0000005d0c5d7220 */ /* 0x000fe20000410000 */
[----:B------:R-:W-:Y:S01]  /*6190*/  FMUL.RZ R128, R98, 0.15915493667125701904 ;  /* 0x3e22f98362807820 */ /* 0x000fe2000040c000 */
[----:B------:R-:W-:Y:S01]  /*61a0*/  FSEL R100, R99, RZ, !P2 ;  /* 0x000000ff63647208 */ /* 0x000fe20005000000 */
[----:B------:R-:W-:Y:S01]  /*61b0*/  FMUL.FTZ R96, R91, R96 ;  /* 0x000000605b607220 */ /* 0x000fe20000410000 */
[----:B------:R-:W-:Y:S01]  /*61c0*/  IADD3 R98, PT, PT, R123, 0xa, RZ ;  /* 0x0000000a7b627810 */ /* 0x000fe20007ffe0ff */
[----:B------:R-:W-:Y:S01]  /*61d0*/  FMUL.FTZ R94, R13, R94 ;  /* 0x0000005e0d5e7220 */ /* 0x000fe20000410000 */
[----:B------:R-:W-:Y:S01]  /*61e0*/  FSEL R99, R97, 1, !P2 ;  /* 0x3f80000061637808 */ /* 0x000fe20005000000 */
[----:B------:R-:W-:Y:S01]  /*61f0*/  FMUL.FTZ R97, R13, R134 ;  /* 0x000000860d617220 */ /* 0x000fe20000410000 */
[C---:B--2---:R-:W-:Y:S01]  /*6200*/  FMUL.FTZ R87, R92.reuse, R87 ;  /* 0x000000575c577220 */ /* 0x044fe20000410000 */
[----:B------:R-:W-:Y:S01]  /*6210*/  FSEL R101, R93, RZ, !P2 ;  /* 0x000000ff5d657208 */ /* 0x000fe20005000000 */
[----:B------:R-:W-:Y:S01]  /*6220*/  FMUL.FTZ R89, R92, R89 ;  /* 0x000000595c597220 */ /* 0x000fe20000410000 */
[----:B------:R-:W-:Y:S01]  /*6230*/  IADD3 R91, PT, PT, R123, 0xb, RZ ;  /* 0x0000000b7b5b7810 */ /* 0x000fe20007ffe0ff */
[----:B------:R-:W5:Y:S01]  /*6240*/  MUFU.EX2 R46, R46 ;  /* 0x0000002e002e7308 */ /* 0x000f620000000800 */
[----:B------:R-:W-:Y:S01]  /*6250*/  ISETP.GE.U32.AND P2, PT, R98, UR12, PT ;  /* 0x0000000c62007c0c */ /* 0x000fe2000bf46070 */
[----:B0-----:R-:W-:Y:S01]  /*6260*/  HADD2.F32 R130, -RZ, R130.H0_H0 ;  /* 0x20000082ff827230 */ /* 0x001fe20000004100 */
[----:B------:R-:W-:Y:S01]  /*6270*/  FSEL R98, R96, RZ, !P3 ;  /* 0x000000ff60627208 */ /* 0x000fe20005800000 */
[----:B------:R-:W-:Y:S01]  /*6280*/  MUFU.SIN R42, R126 ;  /* 0x0000007e002a7308 */ /* 0x000fe20000000400 */
[----:B------:R-:W-:-:S02]  /*6290*/  FSEL R97, R97, RZ, !P3 ;  /* 0x000000ff61617208 */ /* 0x000fc40005800000 */
[----:B------:R-:W-:Y:S02]  /*62a0*/  FSEL R96, R94, RZ, !P3 ;  /* 0x000000ff5e607208 */ /* 0x000fe40005800000 */
[----:B------:R-:W-:-:S03]  /*62b0*/  FSEL R95, R95, 1, !P3 ;  /* 0x3f8000005f5f7808 */ /* 0x000fc60005800000 */
[----:B------:R-:W0:Y:S01]  /*62c0*/  MUFU.COS R48, R126 ;  /* 0x0000007e00307308 */ /* 0x000e220000000000 */
[----:B------:R-:W-:Y:S02]  /*62d0*/  ISETP.GE.U32.AND P3, PT, R91, UR12, PT ;  /* 0x0000000c5b007c0c */ /* 0x000fe4000bf66070 */
[----:B------:R-:W-:Y:S01]  /*62e0*/  FSEL R94, R87, RZ, !P4 ;  /* 0x000000ff575e7208 */ /* 0x000fe20006000000 */
[----:B------:R-:W-:-:S04]  /*62f0*/  FMUL.FTZ R87, R51, R88 ;  /* 0x0000005833577220 */ /* 0x000fc80000410000 */
[----:B------:R1:W0:Y:S01]  /*6300*/  MUFU.EX2 R125, R124 ;  /* 0x0000007c007d7308 */ /* 0x0002220000000800 */
[----:B------:R-:W-:Y:S01]  /*6310*/  FSEL R91, R89, 1, !P4 ;  /* 0x3f800000595b7808 */ /* 0x000fe20006000000 */
[C---:B------:R-:W-:Y:S01]  /*6320*/  FMUL.FTZ R89, R15.reuse, R130 ;  /* 0x000000820f597220 */ /* 0x040fe20000410000 */
[----:B------:R-:W-:Y:S01]  /*6330*/  FMUL.FTZ R88, R15, R132 ;  /* 0x000000840f587220 */ /* 0x000fe20000410000 */
[----:B------:R-:W-:Y:S01]  /*6340*/  MUFU.COS R126, R135 ;  /* 0x00000087007e7308 */ /* 0x000fe20000000000 */
[----:B------:R-:W-:Y:S01]  /*6350*/  FMUL.FTZ R129, R40, R53 ;  /* 0x0000003528817220 */ /* 0x000fe20000410000 */
[----:B------:R-:W-:-:S06]  /*6360*/  IADD3 R51, PT, PT, R123, 0xd, RZ ;  /* 0x0000000d7b337810 */ /* 0x000fcc0007ffe0ff */
[----:B-1----:R-:W1:Y:S01]  /*6370*/  MUFU.SIN R124, R135 ;  /* 0x00000087007c7308 */ /* 0x002e620000000400 */
[----:B------:R-:W-:Y:S02]  /*6380*/  FSEL R90, R90, RZ, !P5 ;  /* 0x000000ff5a5a7208 */ /* 0x000fe40006800000 */
[----:B------:R-:W-:-:S05]  /*6390*/  FSEL R89, R89, RZ, !P5 ;  /* 0x000000ff59597208 */ /* 0x000fca0006800000 */
[----:B------:R-:W1:Y:S04]  /*63a0*/  MUFU.EX2 R127, R127 ;  /* 0x0000007f007f7308 */ /* 0x000e680000000800 */
[----:B------:R-:W2:Y:S01]  /*63b0*/  MUFU.EX2 R50, R50 ;  /* 0x0000003200327308 */ /* 0x000ea20000000800 */
[----:B------:R-:W-:-:S03]  /*63c0*/  FSEL R88, R88, RZ, !P5 ;  /* 0x000000ff58587208 */ /* 0x000fc60006800000 */
[----:B------:R-:W-:Y:S01]  /*63d0*/  MUFU.SIN R138, R128 ;  /* 0x00000080008a7308 */ /* 0x000fe20000000400 */
[----:B------:R-:W-:Y:S02]  /*63e0*/  FSEL R87, R87, 1, !P5 ;  /* 0x3f80000057577808 */ /* 0x000fe40006800000 */
[----:B------:R-:W-:Y:S01]  /*63f0*/  ISETP.GE.U32.AND P5, PT, R51, UR12, PT ;  /* 0x0000000c33007c0c */ /* 0x000fe2000bfa6070 */
[----:B------:R-:W-:-:S04]  /*6400*/  FMUL.FTZ R51, R119, R118 ;  /* 0x0000007677337220 */ /* 0x000fc80000410000 */
[----:B------:R-:W3:Y:S01]  /*6410*/  MUFU.COS R128, R128 ;  /* 0x0000008000807308 */ /* 0x000ee20000000000 */
[C---:B-----5:R-:W-:Y:S01]  /*6420*/  FMUL.FTZ R44, R46.reuse, R44 ;  /* 0x0000002c2e2c7220 */ /* 0x060fe20000410000 */
[----:B------:R-:W-:Y:S01]  /*6430*/  FMUL.FTZ R43, R46, R43 ;  /* 0x0000002b2e2b7220 */ /* 0x000fe20000410000 */
[C---:B------:R-:W-:Y:S01]  /*6440*/  FMUL.FTZ R46, R122.reuse, R118 ;  /* 0x000000767a2e7220 */ /* 0x040fe20000410000 */
[----:B------:R-:W-:-:S04]  /*6450*/  FFMA.FTZ R51, R122, R115, R51 ;  /* 0x000000737a337223 */ /* 0x000fc80000010033 */
[----:B------:R-:W3:Y:S01]  /*6460*/  MUFU.EX2 R129, R129 ;  /* 0x0000008100817308 */ /* 0x000ee20000000800 */
[C---:B0-----:R-:W-:Y:S01]  /*6470*/  FMUL.FTZ R48, R125.reuse, R48 ;  /* 0x000000307d307220 */ /* 0x041fe20000410000 */
[----:B------:R-:W-:Y:S01]  /*6480*/  FMUL.FTZ R42, R125, R42 ;  /* 0x0000002a7d2a7220 */ /* 0x000fe20000410000 */
[----:B-1----:R-:W-:Y:S01]  /*6490*/  FMUL.FTZ R134, R127, R124 ;  /* 0x0000007c7f867220 */ /* 0x002fe20000410000 */
[----:B------:R-:W-:Y:S01]  /*64a0*/  FFMA.FTZ R46, R119, R115, -R46 ;  /* 0x00000073772e7223 */ /* 0x000fe2000001082e */
[-C--:B------:R-:W-:Y:S01]  /*64b0*/  FMUL.FTZ R125, R121, R118.reuse ;  /* 0x00000076797d7220 */ /* 0x080fe20000410000 */
[C---:B--2---:R-:W-:Y:S01]  /*64c0*/  FMUL.FTZ R47, R50.reuse, R47 ;  /* 0x0000002f322f7220 */ /* 0x044fe20000410000 */
[----:B------:R-:W-:Y:S01]  /*64d0*/  FMUL.FTZ R49, R50, R49 ;  /* 0x0000003132317220 */ /* 0x000fe20000410000 */
[----:B------:R-:W-:Y:S01]  /*64e0*/  FMUL.FTZ R124, R114, R51 ;  /* 0x00000033727c7220 */ /* 0x000fe20000410000 */
[----:B------:R-:W-:Y:S01]  /*64f0*/  FMUL.FTZ R50, R120, R118 ;  /* 0x0000007678327220 */ /* 0x000fe20000410000 */
[----:B------:R-:W-:Y:S01]  /*6500*/  FMUL.FTZ R135, R127, R126 ;  /* 0x0000007e7f877220 */ /* 0x000fe20000410000 */
[-C--:B------:R-:W-:Y:S01]  /*6510*/  FMUL.FTZ R126, R114, R46.reuse ;  /* 0x0000002e727e7220 */ /* 0x080fe20000410000 */
[-C--:B------:R-:W-:Y:S01]  /*6520*/  FFMA.FTZ R125, R120, R115.reuse, R125 ;  /* 0x00000073787d7223 */ /* 0x080fe2000001007d */
[----:B------:R-:W-:Y:S01]  /*6530*/  FFMA.FTZ R124, R111, R46, -R124 ;  /* 0x0000002e6f7c7223 */ /* 0x000fe2000001087c */
[----:B------:R-:W-:Y:S01]  /*6540*/  FFMA.FTZ R50, R121, R115, -R50 ;  /* 0x0000007379327223 */ /* 0x000fe20000010832 */
[----:B---3--:R-:W-:Y:S01]  /*6550*/  FMUL.FTZ R141, R129, R128 ;  /* 0x00000080818d7220 */ /* 0x008fe20000410000 */
        /* <DEDUP_REMOVED lines=10> */
[C---:B------:R-:W-:Y:S01]  /*6600*/  FMUL.FTZ R50, R106.reuse, R128 ;  /* 0x000000806a327220 */ /* 0x040fe20000410000 */
[----:B------:R-:W-:Y:S01]  /*6610*/  FFMA.FTZ R125, R111, R125, R126 ;  /* 0x0000007d6f7d7223 */ /* 0x000fe2000001007e */
[----:B------:R-:W-:-:S02]  /*6620*/  FMUL.FTZ R127, R106, R51 ;  /* 0x000000336a7f7220 */ /* 0x000fc40000410000 */
[C---:B------:R-:W-:Y:S01]  /*6630*/  FFMA.FTZ R124, R103.reuse, R51, -R50 ;  /* 0x00000033677c7223 */ /* 0x040fe20000010832 */
[----:B------:R-:W-:Y:S01]  /*6640*/  FADD.FTZ R125, R112, R125 ;  /* 0x0000007d707d7221 */ /* 0x000fe20000010000 */
[----:B------:R-:W-:Y:S01]  /*6650*/  FFMA.FTZ R127, R103, R128, R127 ;  /* 0x00000080677f7223 */ /* 0x000fe2000001007f */
[----:B------:R-:W-:Y:S01]  /*6660*/  FADD.FTZ R46, R113, R46 ;  /* 0x0000002e712e7221 */ /* 0x000fe20000010000 */
[----:B------:R-:W-:Y:S01]  /*6670*/  FMUL.FTZ R126, R102, R124 ;  /* 0x0000007c667e7220 */ /* 0x000fe20000410000 */
        /* <DEDUP_REMOVED lines=8> */
[C---:B------:R-:W-:Y:S01]  /*6700*/  FMUL.FTZ R124, R98.reuse, R126 ;  /* 0x0000007e627c7220 */ /* 0x040fe20000410000 */
[----:B------:R-:W-:Y:S01]  /*6710*/  FADD.FTZ R46, R109, R46 ;  /* 0x0000002e6d2e7221 */ /* 0x000fe20000010000 */
[-C--:B------:R-:W-:Y:S01]  /*6720*/  FMUL.FTZ R51, R98, R129.reuse ;  /* 0x0000008162337220 */ /* 0x080fe20000410000 */
[----:B------:R-:W-:Y:S01]  /*6730*/  FADD.FTZ R125, R108, R125 ;  /* 0x0000007d6c7d7221 */ /* 0x000fe20000010000 */
[C---:B------:R-:W-:Y:S01]  /*6740*/  FFMA.FTZ R129, R95.reuse, R129, -R124 ;  /* 0x000000815f817223 */ /* 0x040fe2000001087c */
[C---:B------:R-:W-:Y:S01]  /*6750*/  FMUL.FTZ R124, R106.reuse, R46 ;  /* 0x0000002e6a7c7220 */ /* 0x040fe20000410000 */
[----:B------:R-:W-:Y:S01]  /*6760*/  FFMA.FTZ R51, R95, R126, R51 ;  /* 0x0000007e5f337223 */ /* 0x000fe20000010033 */
[----:B------:R-:W-:-:S02]  /*6770*/  FMUL.FTZ R50, R106, R125 ;  /* 0x0000007d6a327220 */ /* 0x000fc40000410000 */
[C---:B------:R-:W-:Y:S01]  /*6780*/  FFMA.FTZ R125, R103.reuse, R125, R124 ;  /* 0x0000007d677d7223 */ /* 0x040fe2000001007c */
[C---:B------:R-:W-:Y:S01]  /*6790*/  FMUL.FTZ R142, R40.reuse, R52 ;  /* 0x00000034288e7220 */ /* 0x040fe20000410000 */
[----:B------:R-:W-:Y:S01]  /*67a0*/  FMUL.FTZ R147, R40, R39 ;  /* 0x0000002728937220 */ /* 0x000fe20000410000 */
[----:B------:R-:W-:Y:S01]  /*67b0*/  FFMA.FTZ R50, R103, R46, -R50 ;  /* 0x0000002e67327223 */ /* 0x000fe20000010832 */
[----:B------:R-:W-:Y:S01]  /*67c0*/  FMUL.FTZ R40, R94, R51 ;  /* 0x000000335e287220 */ /* 0x000fe20000410000 */
[----:B------:R-:W-:Y:S01]  /*67d0*/  FADD.FTZ R125, R104, R125 ;  /* 0x0000007d687d7221 */ /* 0x000fe20000010000 */
[-C--:B------:R-:W-:Y:S01]  /*67e0*/  FMUL.FTZ R46, R94, R129.reuse ;  /* 0x000000815e2e7220 */ /* 0x080fe20000410000 */
[----:B------:R-:W-:Y:S01]  /*67f0*/  FADD.FTZ R50, R105, R50 ;  /* 0x0000003269327221 */ /* 0x000fe20000010000 */
[C---:B------:R-:W-:Y:S01]  /*6800*/  FFMA.FTZ R126, R91.reuse, R129, -R40 ;  /* 0x000000815b7e7223 */ /* 0x040fe20000010828 */
[C---:B------:R-:W-:Y:S01]  /*6810*/  FMUL.FTZ R40, R102.reuse, R125 ;  /* 0x0000007d66287220 */ /* 0x040fe20000410000 */
[----:B------:R-:W-:Y:S01]  /*6820*/  FFMA.FTZ R51, R91, R51, R46 ;  /* 0x000000335b337223 */ /* 0x000fe2000001002e */
[----:B------:R-:W-:-:S02]  /*6830*/  FMUL.FTZ R124, R102, R50 ;  /* 0x00000032667c7220 */ /* 0x000fc40000410000 */
[C---:B------:R-:W-:Y:S02]  /*6840*/  FFMA.FTZ R46, R99.reuse, R50, -R40 ;  /* 0x00000032632e7223 */ /* 0x040fe40000010828 */
[----:B------:R-:W0:Y:S01]  /*6850*/  LDS.U16 R40, [R45+0x26] ;  /* 0x000026002d287984 */ /* 0x000e220000000400 */
[----:B------:R-:W-:Y:S01]  /*6860*/  FFMA.FTZ R125, R99, R125, R124 ;  /* 0x0000007d637d7223 */ /* 0x000fe2000001007c */
[----:B------:R-:W-:Y:S01]  /*6870*/  FADD.FTZ R46, R101, R46 ;  /* 0x0000002e652e7221 */ /* 0x000fe20000010000 */
[C---:B------:R-:W-:Y:S01]  /*6880*/  FMUL.FTZ R143, R41.reuse, R52 ;  /* 0x00000034298f7220 */ /* 0x040fe20000410000 */
[----:B------:R-:W1:Y:S01]  /*6890*/  LDS.U16 R50, [R45+0x24] ;  /* 0x000024002d327984 */ /* 0x000e620000000400 */
[----:B------:R-:W-:Y:S01]  /*68a0*/  FMUL.FTZ R41, R41, R39 ;  /* 0x0000002729297220 */ /* 0x000fe20000410000 */
[----:B------:R-:W-:Y:S01]  /*68b0*/  FMUL.FTZ R124, R90, R51 ;  /* 0x000000335a7c7220 */ /* 0x000fe20000410000 */
[----:B------:R-:W-:Y:S01]  /*68c0*/  FADD.FTZ R125, R100, R125 ;  /* 0x0000007d647d7221 */ /* 0x000fe20000010000 */
[----:B------:R-:W-:Y:S01]  /*68d0*/  FMUL.FTZ R132, R98, R46 ;  /* 0x0000002e62847220 */ /* 0x000fe20000410000 */
[----:B------:R-:W-:Y:S01]  /*68e0*/  FMUL.FTZ R136, R90, R126 ;  /* 0x0000007e5a887220 */ /* 0x000fe20000410000 */
[----:B------:R-:W-:-:S02]  /*68f0*/  HADD2.F32 R131, -RZ, R131.H0_H0 ;  /* 0x20000083ff837230 */ /* 0x000fc40000004100 */
[----:B------:R-:W-:Y:S01]  /*6900*/  FMUL.RZ R41, R41, 0.15915493667125701904 ;  /* 0x3e22f98329297820 */ /* 0x000fe2000040c000 */
[----:B------:R-:W-:Y:S01]  /*6910*/  FFMA.FTZ R126, R87, R126, -R124 ;  /* 0x0000007e577e7223 */ /* 0x000fe2000001087c */
[----:B------:R-:W-:Y:S01]  /*6920*/  FMUL.RZ R143, R143, 0.15915493667125701904 ;  /* 0x3e22f9838f8f7820 */ /* 0x000fe2000040c000 */
[-C--:B------:R-:W-:Y:S01]  /*6930*/  FMUL.FTZ R130, R98, R125.reuse ;  /* 0x0000007d62827220 */ /* 0x080fe20000410000 */
[----:B------:R-:W-:Y:S01]  /*6940*/  FSEL R124, R49, RZ, !P6 ;  /* 0x000000ff317c7208 */ /* 0x000fe20007000000 */
[C---:B------:R-:W-:Y:S01]  /*6950*/  FFMA.FTZ R49, R95.reuse, R125, R132 ;  /* 0x0000007d5f317223 */ /* 0x040fe20000010084 */
[----:B------:R-:W-:Y:S01]  /*6960*/  HADD2.F32 R133, -RZ, R133.H0_H0 ;  /* 0x20000085ff857230 */ /* 0x000fe20000004100 */
[----:B------:R-:W2:Y:S01]  /*6970*/  MUFU.COS R128, R41 ;  /* 0x0000002900807308 */ /* 0x000ea20000000000 */
[----:B------:R-:W-:Y:S01]  /*6980*/  FMUL.FTZ R92, R14, R131 ;  /* 0x000000830e5c7220 */ /* 0x000fe20000410000 */
[----:B------:R-:W-:Y:S01]  /*6990*/  FFMA.FTZ R46, R95, R46, -R130 ;  /* 0x0000002e5f2e7223 */ /* 0x000fe20000010882 */
[----:B------:R-:W-:Y:S01]  /*69a0*/  FFMA.FTZ R51, R87, R51, R136 ;  /* 0x0000003357337223 */ /* 0x000fe20000010088 */
[----:B------:R-:W-:Y:S01]  /*69b0*/  FADD.FTZ R127, R96, R49 ;  /* 0x00000031607f7221 */ /* 0x000fe20000010000 */
[----:B------:R-:W-:Y:S01]  /*69c0*/  FSEL R125, R47, 1, !P6 ;  /* 0x3f8000002f7d7808 */ /* 0x000fe20007000000 */
[----:B------:R-:W-:Y:S01]  /*69d0*/  FMUL.FTZ R93, R14, R133 ;  /* 0x000000850e5d7220 */ /* 0x000fe20000410000 */
[----:B------:R-:W3:Y:S01]  /*69e0*/  LDS.U16 R47, [R45+0x2a] ;  /* 0x00002a002d2f7984 */ /* 0x000ee20000000400 */
[----:B------:R-:W-:Y:S01]  /*69f0*/  MUFU.SIN R131, R143 ;  /* 0x0000008f00837308 */ /* 0x000fe20000000400 */
[----:B------:R-:W-:Y:S01]  /*6a00*/  FMUL.FTZ R136, R124, R51 ;  /* 0x000000337c887220 */ /* 0x000fe20000410000 */
[----:B------:R-:W-:Y:S01]  /*6a10*/  FADD.FTZ R49, R97, R46 ;  /* 0x0000002e61317221 */ /* 0x000fe20000010000 */
[----:B------:R-:W-:Y:S01]  /*6a20*/  FMUL.FTZ R132, R94, R127 ;  /* 0x0000007f5e847220 */ /* 0x000fe20000410000 */
[----:B------:R-:W4:Y:S04]  /*6a30*/  LDS.U16 R46, [R45+0x28] ;  /* 0x000028002d2e7984 */ /* 0x000f280000000400 */
[----:B------:R-:W5:Y:S01]  /*6a40*/  MUFU.COS R143, R143 ;  /* 0x0000008f008f7308 */ /* 0x000f620000000000 */
[----:B------:R-:W-:Y:S01]  /*6a50*/  FSEL R93, R93, RZ, !P4 ;  /* 0x000000ff5d5d7208 */ /* 0x000fe20006000000 */
[----:B------:R-:W-:-:S06]  /*6a60*/  FFMA.FTZ R129, R125, R126, -R136 ;  /* 0x0000007e7d817223 */ /* 0x000fcc0000010888 */
[----:B------:R-:W2:Y:S01]  /*6a70*/  MUFU.EX2 R147, R147 ;  /* 0x0000009300937308 */ /* 0x000ea20000000800 */
[----:B------:R-:W-:-:S03]  /*6a80*/  FFMA.FTZ R132, R91, R49, -R132 ;  /* 0x000000315b847223 */ /* 0x000fc60000010884 */
[----:B------:R-:W5:Y:S01]  /*6a90*/  MUFU.EX2 R142, R142 ;  /* 0x0000008e008e7308 */ /* 0x000f620000000800 */
[----:B------:R-:W-:Y:S01]  /*6aa0*/  FMUL.FTZ R140, R124, R126 ;  /* 0x0000007e7c8c7220 */ /* 0x000fe20000410000 */
[----:B------:R-:W-:Y:S01]  /*6ab0*/  FMUL.FTZ R136, R94, R49 ;  /* 0x000000315e887220 */ /* 0x000fe20000410000 */
[----:B------:R-:W-:Y:S01]  /*6ac0*/  FSEL R126, R43, RZ, !P2 ;  /* 0x000000ff2b7e7208 */ /* 0x000fe20005000000 */
[----:B------:R0:W3:Y:S01]  /*6ad0*/  MUFU.SIN R130, R41 ;  /* 0x0000002900827308 */ /* 0x0000e20000000400 */
[----:B------:R-:W-:Y:S01]  /*6ae0*/  FSEL R92, R92, RZ, !P4 ;  /* 0x000000ff5c5c7208 */ /* 0x000fe20006000000 */
[----:B------:R-:W-:Y:S01]  /*6af0*/  FADD.FTZ R43, R93, R132 ;  /* 0x000000845d2b7221 */ /* 0x000fe20000010000 */
[----:B------:R-:W-:Y:S01]  /*6b00*/  FFMA.FTZ R51, R125, R51, R140 ;  /* 0x000000337d337223 */ /* 0x000fe2000001008c */
[----:B--2---:R-:W-:Y:S01]  /*6b10*/  FMUL.FTZ R149, R147, R128 ;  /* 0x0000008093957220 */ /* 0x004fe20000410000 */
[----:B0-----:R-:W-:Y:S01]  /*6b20*/  FFMA.FTZ R41, R91, R127, R136 ;  /* 0x0000007f5b297223 */ /* 0x001fe20000010088 */
[----:B------:R-:W-:Y:S01]  /*6b30*/  FSEL R127, R44, 1, !P2 ;  /* 0x3f8000002c7f7808 */ /* 0x000fe20005000000 */
[----:B------:R-:W-:Y:S01]  /*6b40*/  FMUL.FTZ R44, R90, R43 ;  /* 0x0000002b5a2c7220 */ /* 0x000fe20000410000 */
[----:B------:R-:W-:Y:S01]  /*6b50*/  FMUL.FTZ R128, R126, R51 ;  /* 0x000000337e807220 */ /* 0x000fe20000410000 */
[----:B------:R-:W-:Y:S01]  /*6b60*/  FADD.FTZ R41, R92, R41 ;  /* 0x000000295c297221 */ /* 0x000fe20000010000 */
[C---:B-----5:R-:W-:Y:S01]  /*6b70*/  FMUL.FTZ R143, R142.reuse, R143 ;  /* 0x0000008f8e8f7220 */ /* 0x060fe20000410000 */
[----:B------:R-:W-:Y:S01]  /*6b80*/  FMUL.FTZ R142, R142, R131 ;  /* 0x000000838e8e7220 */ /* 0x000fe20000410000 */
[----:B------:R-:W-:Y:S01]  /*6b90*/  FFMA.FTZ R49, R127, R129, -R128 ;  /* 0x000000817f317223 */ /* 0x000fe20000010880 */
[-C--:B------:R-:W-:Y:S01]  /*6ba0*/  FFMA.FTZ R131, R87, R41.reuse, R44 ;  /* 0x0000002957837223 */ /* 0x080fe2000001002c */
[----:B------:R-:W-:Y:S01]  /*6bb0*/  FMUL.FTZ R128, R90, R41 ;  /* 0x000000295a807220 */ /* 0x000fe20000410000 */
[----:B------:R-:W0:Y:S01]  /*6bc0*/  LDS.U16 R44, [R45+0x2e] ;  /* 0x00002e002d2c7984 */ /* 0x000e220000000400 */
[----:B------:R-:W-:-:S03]  /*6bd0*/  FMUL.FTZ R132, R126, R129 ;  /* 0x000000817e847220 */ /* 0x000fc60000410000 */
[----:B------:R-:W2:Y:S01]  /*6be0*/  LDS.U16 R41, [R45+0x2c] ;  /* 0x00002c002d297984 */ /* 0x000ea20000000400 */
[----:B------:R-:W-:Y:S02]  /*6bf0*/  HADD2.F32 R129, -RZ, R40.H0_H0 ;  /* 0x20000028ff817230 */ /* 0x000fe40000004100 */
[----:B------:R-:W-:Y:S01]  /*6c00*/  FFMA.FTZ R40, R87, R43, -R128 ;  /* 0x0000002b57287223 */ /* 0x000fe20000010880 */
[----:B-1----:R-:W-:Y:S02]  /*6c10*/  HADD2.F32 R43, -RZ, R50.H0_H0 ;  /* 0x20000032ff2b7230 */ /* 0x002fe40000004100 */
[----:B---3--:R-:W-:Y:S01]  /*6c20*/  FMUL.FTZ R147, R147, R130 ;  /* 0x0000008293937220 */ /* 0x008fe20000410000 */
[----:B------:R-:W-:Y:S01]  /*6c30*/  FADD.FTZ R130, R88, R131 ;  /* 0x0000008358827221 */ /* 0x000fe20000010000 */
[----:B------:R-:W-:Y:S01]  /*6c40*/  FFMA.FTZ R50, R127, R51, R132 ;  /* 0x000000337f327223 */ /* 0x000fe20000010084 */
[----:B------:R-:W-:Y:S01]  /*6c50*/  FADD.FTZ R51, R89, R40 ;  /* 0x0000002859337221 */ /* 0x000fe20000010000 */
[C---:B------:R-:W-:Y:S01]  /*6c60*/  FMUL.FTZ R43, R16.reuse, R43 ;  /* 0x0000002b102b7220 */ /* 0x040fe20000410000 */
[----:B------:R-:W1:Y:S01]  /*6c70*/  LDS.U16 R40, [R45+0x32] ;  /* 0x000032002d287984 */ /* 0x000e620000000400 */
[----:B------:R-:W-:Y:S01]  /*6c80*/  FMUL.FTZ R128, R16, R129 ;  /* 0x0000008110807220 */ /* 0x000fe20000410000 */
[C---:B------:R-:W-:Y:S01]  /*6c90*/  FMUL.FTZ R132, R124.reuse, R130 ;  /* 0x000000827c847220 */ /* 0x040fe20000410000 */
[----:B------:R-:W-:Y:S01]  /*6ca0*/  FMUL.FTZ R140, R124, R51 ;  /* 0x000000337c8c7220 */ /* 0x000fe20000410000 */
[----:B------:R-:W-:-:S02]  /*6cb0*/  FSEL R129, R43, RZ, !P6 ;  /* 0x000000ff2b817208 */ /* 0x000fc40007000000 */
[----:B------:R-:W3:Y:S01]  /*6cc0*/  LDS.U16 R43, [R45+0x30] ;  /* 0x000030002d2b7984 */ /* 0x000ee20000000400 */
[C---:B------:R-:W-:Y:S01]  /*6cd0*/  FFMA.FTZ R136, R125.reuse, R51, -R132 ;  /* 0x000000337d887223 */ /* 0x040fe20000010884 */
[----:B------:R-:W-:Y:S01]  /*6ce0*/  HADD2.F32 R132, -RZ, R47.H0_H0 ;  /* 0x2000002fff847230 */ /* 0x000fe20000004100 */
[----:B------:R-:W-:Y:S01]  /*6cf0*/  FSEL R128, R128, RZ, !P6 ;  /* 0x000000ff80807208 */ /* 0x000fe20007000000 */
[----:B------:R-:W-:Y:S01]  /*6d00*/  FFMA.FTZ R47, R125, R130, R140 ;  /* 0x000000827d2f7223 */ /* 0x000fe2000001008c */
[----:B------:R-:W-:Y:S01]  /*6d10*/  FSEL R130, R42, RZ, !P3 ;  /* 0x000000ff2a827208 */ /* 0x000fe20005800000 */
[----:B------:R-:W-:Y:S01]  /*6d20*/  FADD.FTZ R42, R129, R136 ;  /* 0x00000088812a7221 */ /* 0x000fe20000010000 */
[----:B----4-:R-:W-:Y:S02]  /*6d30*/  HADD2.F32 R46, -RZ, R46.H0_H0 ;  /* 0x2000002eff2e7230 */ /* 0x010fe40000004100 */
[----:B------:R-:W-:Y:S01]  /*6d40*/  FMUL.FTZ R132, R17, R132 ;  /* 0x0000008411847220 */ /* 0x000fe20000410000 */
[----:B------:R-:W-:Y:S01]  /*6d50*/  FADD.FTZ R47, R128, R47 ;  /* 0x0000002f802f7221 */ /* 0x000fe20000010000 */
[----:B------:R-:W-:Y:S01]  /*6d60*/  FMUL.FTZ R136, R126, R42 ;  /* 0x0000002a7e887220 */ /* 0x000fe20000410000 */
[----:B------:R-:W-:Y:S01]  /*6d70*/  IADD3 R133, PT, PT, R123, 0xc, RZ ;  /* 0x0000000c7b857810 */ /* 0x000fe20007ffe0ff */
[----:B------:R-:W-:Y:S01]  /*6d80*/  FMUL.FTZ R46, R17, R46 ;  /* 0x0000002e112e7220 */ /* 0x000fe20000410000 */
[----:B------:R-:W-:Y:S01]  /*6d90*/  FSEL R131, R48, 1, !P3 ;  /* 0x3f80000030837808 */ /* 0x000fe20005800000 */
[-C--:B------:R-:W-:Y:S01]  /*6da0*/  FMUL.FTZ R48, R126, R47.reuse ;  /* 0x0000002f7e307220 */ /* 0x080fe20000410000 */
[----:B------:R-:W-:Y:S01]  /*6db0*/  FSEL R132, R132, RZ, !P2 ;  /* 0x000000ff84847208 */ /* 0x000fe20005000000 */
[----:B------:R-:W-:Y:S01]  /*6dc0*/  FFMA.FTZ R51, R127, R47, R136 ;  /* 0x0000002f7f337223 */ /* 0x000fe20000010088 */
[----:B------:R-:W-:Y:S01]  /*6dd0*/  ISETP.GE.U32.AND P4, PT, R133, UR12, PT ;  /* 0x0000000c85007c0c */ /* 0x000fe2000bf86070 */
[----:B------:R-:W-:Y:S01]  /*6de0*/  FMUL.FTZ R47, R130, R49 ;  /* 0x00000031822f7220 */ /* 0x000fe20000410000 */
[----:B------:R-:W-:Y:S01]  /*6df0*/  FSEL R133, R46, RZ, !P2 ;  /* 0x000000ff2e857208 */ /* 0x000fe20005000000 */
[----:B------:R-:W-:Y:S01]  /*6e00*/  FFMA.FTZ R48, R127, R42, -R48 ;  /* 0x0000002a7f307223 */ /* 0x000fe20000010830 */
[----:B------:R-:W-:Y:S01]  /*6e10*/  FADD.FTZ R42, R132, R51 ;  /* 0x00000033842a7221 */ /* 0x000fe20000010000 */
[CC--:B------:R-:W-:Y:S01]  /*6e20*/  FMUL.FTZ R136, R130.reuse, R50.reuse ;  /* 0x0000003282887220 */ /* 0x0c0fe20000410000 */
[----:B------:R-:W-:Y:S01]  /*6e30*/  FFMA.FTZ R46, R131, R50, R47 ;  /* 0x00000032832e7223 */ /* 0x000fe2000001002f */
[----:B------:R-:W-:Y:S01]  /*6e40*/  FADD.FTZ R50, R133, R48 ;  /* 0x0000003085327221 */ /* 0x000fe20000010000 */
[----:B------:R-:W-:Y:S01]  /*6e50*/  FMUL.FTZ R48, R130, R42 ;  /* 0x0000002a82307220 */ /* 0x000fe20000410000 */
[----:B0-----:R-:W-:-:S02]  /*6e60*/  HADD2.F32 R47, -RZ, R44.H0_H0 ;  /* 0x2000002cff2f7230 */ /* 0x001fc40000004100 */
[----:B--2---:R-:W-:Y:S02]  /*6e70*/  HADD2.F32 R41, -RZ, R41.H0_H0 ;  /* 0x20000029ff297230 */ /* 0x004fe40000004100 */
[CC--:B------:R-:W-:Y:S01]  /*6e80*/  FFMA.FTZ R48, R131.reuse, R50.reuse, -R48 ;  /* 0x0000003283307223 */ /* 0x0c0fe20000010830 */
[C---:B------:R-:W-:Y:S01]  /*6e90*/  FFMA.FTZ R49, R131.reuse, R49, -R136 ;  /* 0x0000003183317223 */ /* 0x040fe20000010888 */
[----:B------:R-:W-:Y:S01]  /*6ea0*/  FMUL.FTZ R50, R130, R50 ;  /* 0x0000003282327220 */ /* 0x000fe20000410000 */
[C---:B------:R-:W-:Y:S01]  /*6eb0*/  FMUL.FTZ R136, R18.reuse, R47 ;  /* 0x0000002f12887220 */ /* 0x040fe20000410000 */
[----:B------:R-:W-:Y:S01]  /*6ec0*/  FMUL.FTZ R137, R18, R41 ;  /* 0x0000002912897220 */ /* 0x000fe20000410000 */
[----:B------:R-:W-:Y:S01]  /*6ed0*/  FSEL R134, R134, RZ, !P4 ;  /* 0x000000ff86867208 */ /* 0x000fe20006000000 */
[----:B------:R-:W-:Y:S01]  /*6ee0*/  FFMA.FTZ R47, R131, R42, R50 ;  /* 0x0000002a832f7223 */ /* 0x000fe20000010032 */
[----:B------:R-:W-:Y:S01]  /*6ef0*/  FSEL R135, R135, 1, !P4 ;  /* 0x3f80000087877808 */ /* 0x000fe20006000000 */
[----:B------:R-:W0:Y:S01]  /*6f00*/  LDS.U16 R42, [R45+0x36] ;  /* 0x000036002d2a7984 */ /* 0x000e220000000400 */
[----:B------:R-:W-:-:S02]  /*6f10*/  FSEL R136, R136, RZ, !P3 ;  /* 0x000000ff88887208 */ /* 0x000fc40005800000 */
[----:B------:R-:W-:Y:S01]  /*6f20*/  FSEL R137, R137, RZ, !P3 ;  /* 0x000000ff89897208 */ /* 0x000fe20005800000 */
[----:B------:R-:W2:Y:S01]  /*6f30*/  LDS.U16 R41, [R45+0x34] ;  /* 0x000034002d297984 */ /* 0x000ea20000000400 */
[----:B-1----:R-:W-:Y:S02]  /*6f40*/  HADD2.F32 R50, -RZ, R40.H0_H0 ;  /* 0x20000028ff327230 */ /* 0x002fe40000004100 */
[-C--:B------:R-:W-:Y:S01]  /*6f50*/  FMUL.FTZ R144, R134, R49.reuse ;  /* 0x0000003186907220 */ /* 0x080fe20000410000 */
[----:B------:R-:W-:Y:S01]  /*6f60*/  FADD.FTZ R40, R136, R47 ;  /* 0x0000002f88287221 */ /* 0x000fe20000010000 */
[----:B------:R-:W-:Y:S01]  /*6f70*/  FADD.FTZ R48, R137, R48 ;  /* 0x0000003089307221 */ /* 0x000fe20000010000 */
[CC--:B------:R-:W-:Y:S01]  /*6f80*/  FMUL.FTZ R44, R134.reuse, R46.reuse ;  /* 0x0000002e862c7220 */ /* 0x0c0fe20000410000 */
[----:B---3--:R-:W-:Y:S02]  /*6f90*/  HADD2.F32 R140, -RZ, R43.H0_H0 ;  /* 0x2000002bff8c7230 */ /* 0x008fe40000004100 */
[----:B------:R-:W-:Y:S01]  /*6fa0*/  FFMA.FTZ R46, R135, R46, R144 ;  /* 0x0000002e872e7223 */ /* 0x000fe20000010090 */
[C---:B------:R-:W-:Y:S01]  /*6fb0*/  FMUL.FTZ R50, R19.reuse, R50 ;  /* 0x0000003213327220 */ /* 0x040fe20000410000 */
[C---:B------:R-:W-:Y:S01]  /*6fc0*/  FMUL.FTZ R144, R134.reuse, R40 ;  /* 0x0000002886907220 */ /* 0x040fe20000410000 */
[----:B------:R-:W-:Y:S01]  /*6fd0*/  FMUL.FTZ R47, R134, R48 ;  /* 0x00000030862f7220 */ /* 0x000fe20000410000 */
[----:B------:R-:W-:Y:S01]  /*6fe0*/  FMUL.FTZ R140, R19, R140 ;  /* 0x0000008c138c7220 */ /* 0x000fe20000410000 */
[----:B------:R-:W-:Y:S01]  /*6ff0*/  FSEL R138, R138, RZ, !P5 ;  /* 0x000000ff8a8a7208 */ /* 0x000fe20006800000 */
[C---:B------:R-:W-:Y:S01]  /*7000*/  FFMA.FTZ R43, R135.reuse, R48, -R144 ;  /* 0x00000030872b7223 */ /* 0x040fe20000010890 */
[----:B------:R-:W-:Y:S01]  /*7010*/  FSEL R139, R50, RZ, !P4 ;  /* 0x000000ff328b7208 */ /* 0x000fe20006000000 */
[----:B------:R-:W-:Y:S01]  /*7020*/  FFMA.FTZ R48, R135, R40, R47 ;  /* 0x0000002887307223 */ /* 0x000fe2000001002f */
[----:B------:R-:W-:Y:S01]  /*7030*/  FSEL R141, R141, 1, !P5 ;  /* 0x3f8000008d8d7808 */ /* 0x000fe20006800000 */
[----:B------:R-:W-:Y:S01]  /*7040*/  FFMA.FTZ R44, R135, R49, -R44 ;  /* 0x00000031872c7223 */ /* 0x000fe2000001082c */
[----:B------:R-:W-:Y:S01]  /*7050*/  FSEL R140, R140, RZ, !P4 ;  /* 0x000000ff8c8c7208 */ /* 0x000fe20006000000 */
[C---:B------:R-:W-:Y:S01]  /*7060*/  FMUL.FTZ R40, R138.reuse, R46 ;  /* 0x0000002e8a287220 */ /* 0x040fe20000410000 */
[----:B------:R-:W-:Y:S01]  /*7070*/  FADD.FTZ R48, R139, R48 ;  /* 0x000000308b307221 */ /* 0x000fe20000010000 */
[----:B------:R-:W-:-:S02]  /*7080*/  FMUL.FTZ R47, R138, R44 ;  /* 0x0000002c8a2f7220 */ /* 0x000fc40000410000 */
[C---:B------:R-:W-:Y:S01]  /*7090*/  FFMA.FTZ R40, R141.reuse, R44, -R40 ;  /* 0x0000002c8d287223 */ /* 0x040fe20000010828 */
[----:B------:R-:W-:Y:S01]  /*70a0*/  FADD.FTZ R43, R140, R43 ;  /* 0x0000002b8c2b7221 */ /* 0x000fe20000010000 */
[C---:B------:R-:W-:Y:S01]  /*70b0*/  FMUL.FTZ R44, R138.reuse, R48 ;  /* 0x000000308a2c7220 */ /* 0x040fe20000410000 */
[C---:B------:R-:W-:Y:S02]  /*70c0*/  FFMA.FTZ R158, R141.reuse, R46, R47 ;  /* 0x0000002e8d9e7223 */ /* 0x040fe4000001002f */
[-C--:B------:R-:W-:Y:S01]  /*70d0*/  FMUL.FTZ R47, R138, R43.reuse ;  /* 0x0000002b8a2f7220 */ /* 0x080fe20000410000 */
[C---:B------:R-:W-:Y:S01]  /*70e0*/  FFMA.FTZ R43, R141.reuse, R43, -R44 ;  /* 0x0000002b8d2b7223 */ /* 0x040fe2000001082c */
[----:B------:R-:W1:Y:S04]  /*70f0*/  LDS.U16 R46, [R45+0x3a] ;  /* 0x00003a002d2e7984 */ /* 0x000e680000000400 */
[----:B------:R-:W3:Y:S01]  /*7100*/  LDS.U16 R44, [R45+0x38] ;  /* 0x000038002d2c7984 */ /* 0x000ee20000000400 */
[----:B------:R-:W-:Y:S01]  /*7110*/  FFMA.FTZ R48, R141, R48, R47 ;  /* 0x000000308d307223 */ /* 0x000fe2000001002f */
[----:B------:R-:W-:Y:S01]  /*7120*/  IADD3 R47, PT, PT, R123, 0xe, RZ ;  /* 0x0000000e7b2f7810 */ /* 0x000fe20007ffe0ff */
[----:B0-----:R-:W-:-:S02]  /*7130*/  HADD2.F32 R145, -RZ, R42.H0_H0 ;  /* 0x2000002aff917230 */ /* 0x001fc40000004100 */
[----:B------:R-:W0:Y:S01]  /*7140*/  LDS.U16 R42, [R45+0x3e] ;  /* 0x00003e002d2a7984 */ /* 0x000e220000000400 */
[----:B------:R-:W-:Y:S01]  /*7150*/  ISETP.GE.U32.AND P2, PT, R47, UR12, PT ;  /* 0x0000000c2f007c0c */ /* 0x000fe2000bf46070 */
[----:B--2---:R-:W-:Y:S02]  /*7160*/  HADD2.F32 R47, -RZ, R41.H0_H0 ;  /* 0x20000029ff2f7230 */ /* 0x004fe40000004100 */
[----:B------:R2:W4:Y:S01]  /*7170*/  LDS.U16 R41, [R45+0x3c] ;  /* 0x00003c002d297984 */ /* 0x0005220000000400 */
[----:B------:R-:W-:Y:S01]  /*7180*/  FMUL.FTZ R145, R20, R145 ;  /* 0x0000009114917220 */ /* 0x000fe20000410000 */
[----:B------:R-:W-:Y:S01]  /*7190*/  FSEL R142, R142, RZ, !P2 ;  /* 0x000000ff8e8e7208 */ /* 0x000fe20005000000 */
[----:B------:R-:W-:Y:S01]  /*71a0*/  FMUL.FTZ R144, R20, R47 ;  /* 0x0000002f14907220 */ /* 0x000fe20000410000 */
[----:B------:R-:W-:Y:S02]  /*71b0*/  FSEL R143, R143, 1, !P2 ;  /* 0x3f8000008f8f7808 */ /* 0x000fe40005000000 */
[----:B------:R-:W-:Y:S01]  /*71c0*/  FSEL R145, R145, RZ, !P5 ;  /* 0x000000ff91917208 */ /* 0x000fe20006800000 */
[----:B------:R-:W-:Y:S01]  /*71d0*/  FMUL.FTZ R47, R142, R40 ;  /* 0x000000288e2f7220 */ /* 0x000fe20000410000 */
[----:B------:R-:W-:Y:S01]  /*71e0*/  FSEL R144, R144, RZ, !P5 ;  /* 0x000000ff90907208 */ /* 0x000fe20006800000 */
[----:B------:R-:W-:-:S02]  /*71f0*/  FMUL.FTZ R50, R142, R158 ;  /* 0x0000009e8e327220 */ /* 0x000fc40000410000 */
[----:B------:R-:W-:Y:S01]  /*7200*/  FADD.FTZ R48, R145, R48 ;  /* 0x0000003091307221 */ /* 0x000fe20000010000 */
[C---:B------:R-:W-:Y:S01]  /*7210*/  FFMA.FTZ R158, R143.reuse, R158, R47 ;  /* 0x0000009e8f9e7223 */ /* 0x040fe2000001002f */
[----:B------:R-:W-:Y:S01]  /*7220*/  FFMA.FTZ R40, R143, R40, -R50 ;  /* 0x000000288f287223 */ /* 0x000fe20000010832 */
[----:B------:R-:W-:Y:S01]  /*7230*/  FADD.FTZ R43, R144, R43 ;  /* 0x0000002b902b7221 */ /* 0x000fe20000010000 */
[----:B------:R-:W-:Y:S01]  /*7240*/  IADD3 R47, PT, PT, R123, 0xf, RZ ;  /* 0x0000000f7b2f7810 */ /* 0x000fe20007ffe0ff */
[C---:B------:R-:W-:Y:S02]  /*7250*/  FMUL.FTZ R50, R142.reuse, R48 ;  /* 0x000000308e327220 */ /* 0x040fe40000410000 */
[-C--:B--2---:R-:W-:Y:S01]  /*7260*/  FMUL.FTZ R45, R142, R43.reuse ;  /* 0x0000002b8e2d7220 */ /* 0x084fe20000410000 */
[----:B------:R-:W-:Y:S01]  /*7270*/  ISETP.GE.U32.AND P3, PT, R47, UR12, PT ;  /* 0x0000000c2f007c0c */ /* 0x000fe2000bf66070 */
[----:B------:R-:W-:Y:S01]  /*7280*/  FFMA.FTZ R43, R143, R43, -R50 ;  /* 0x0000002b8f2b7223 */ /* 0x000fe20000010832 */
[----:B-1----:R-:W-:-:S02]  /*7290*/  HADD2.F32 R46, -RZ, R46.H0_H0 ;  /* 0x2000002eff2e7230 */ /* 0x002fc40000004100 */
[----:B---3--:R-:W-:-:S03]  /*72a0*/  HADD2.F32 R44, -RZ, R44.H0_H0 ;  /* 0x2000002cff2c7230 */ /* 0x008fc60000004100 */
[C---:B------:R-:W-:Y:S02]  /*72b0*/  FMUL.FTZ R148, R21.reuse, R46 ;  /* 0x0000002e15947220 */ /* 0x040fe40000410000 */
[----:B------:R-:W-:Y:S01]  /*72c0*/  FMUL.FTZ R44, R21, R44 ;  /* 0x0000002c152c7220 */ /* 0x000fe20000410000 */
[----:B0-----:R-:W-:-:S04]  /*72d0*/  HADD2.F32 R47, -RZ, R42.H0_H0 ;  /* 0x2000002aff2f7230 */ /* 0x001fc80000004100 */
[----:B------:R-:W-:Y:S01]  /*72e0*/  FSEL R146, R44, RZ, !P2 ;  /* 0x000000ff2c927208 */ /* 0x000fe20005000000 */
[----:B------:R-:W-:Y:S01]  /*72f0*/  FFMA.FTZ R45, R143, R48, R45 ;  /* 0x000000308f2d7223 */ /* 0x000fe2000001002d */
[----:B------:R-:W-:Y:S02]  /*7300*/  FSEL R147, R147, RZ, !P3 ;  /* 0x000000ff93937208 */ /* 0x000fe40005800000 */
[----:B------:R-:W-:Y:S01]  /*7310*/  FSEL R148, R148, RZ, !P2 ;  /* 0x000000ff94947208 */ /* 0x000fe20005000000 */
[----:B------:R-:W-:Y:S01]  /*7320*/  FADD.FTZ R160, R146, R43 ;  /* 0x0000002b92a07221 */ /* 0x000fe20000010000 */
[----:B----4-:R-:W-:Y:S02]  /*7330*/  HADD2.F32 R41, -RZ, R41.H0_H0 ;  /* 0x20000029ff297230 */ /* 0x010fe40000004100 */
[----:B------:R-:W-:Y:S01]  /*7340*/  FMUL.FTZ R47, R22, R47 ;  /* 0x0000002f162f7220 */ /* 0x000fe20000410000 */
[----:B------:R-:W-:Y:S01]  /*7350*/  FSEL R149, R149, 1, !P3 ;  /* 0x3f80000095957808 */ /* 0x000fe20005800000 */
[----:B------:R-:W-:Y:S01]  /*7360*/  FADD.FTZ R42, R148, R45 ;  /* 0x0000002d942a7221 */ /* 0x000fe20000010000 */
[----:B------:R-:W-:Y:S01]  /*7370*/  FMUL.FTZ R44, R147, R160 ;  /* 0x000000a0932c7220 */ /* 0x000fe20000410000 */
[----:B------:R-:W-:Y:S01]  /*7380*/  FMUL.FTZ R151, R22, R41 ;  /* 0x0000002916977220 */ /* 0x000fe20000410000 */
[----:B------:R-:W-:Y:S01]  /*7390*/  FSEL R150, R47, RZ, !P3 ;  /* 0x000000ff2f967208 */ /* 0x000fe20005800000 */
[-C--:B------:R-:W-:Y:S01]  /*73a0*/  FMUL.FTZ R41, R147, R42.reuse ;  /* 0x0000002a93297220 */ /* 0x080fe20000410000 */
[----:B------:R-:W-:-:S02]  /*73b0*/  FFMA.FTZ R161, R149, R42, R44 ;  /* 0x0000002a95a17223 */ /* 0x000fc4000001002c */
[----:B------:R-:W-:Y:S01]  /*73c0*/  FSEL R151, R151, RZ, !P3 ;  /* 0x000000ff97977208 */ /* 0x000fe20005800000 */
[----:B------:R-:W-:Y:S01]  /*73d0*/  FFMA.FTZ R160, R149, R160, -R41 ;  /* 0x000000a095a07223 */ /* 0x000fe20000010829 */
[----:B------:R-:W-:Y:S01]  /*73e0*/  FADD.FTZ R161, R150, R161 ;  /* 0x000000a196a17221 */ /* 0x000fe20000010000 */
[----:B------:R-:W-:Y:S02]  /*73f0*/  FMUL.FTZ R42, R147, R158 ;  /* 0x0000009e932a7220 */ /* 0x000fe40000410000 */
[----:B------:R-:W-:Y:S02]  /*7400*/  FADD.FTZ R160, R151, R160 ;  /* 0x000000a097a07221 */ /* 0x000fe40000010000 */
        /* <DEDUP_REMOVED lines=149> */
.L_x_895:
        /* <DEDUP_REMOVED lines=16> */
.L_x_896:
[----:B------:R-:W-:Y:S05]  /*7e60*/  BSYNC.RECONVERGENT B0 ;  /* 0x0000000000007941 */ /* 0x000fea0003800200 */
.L_x_894:
        /* <DEDUP_REMOVED lines=119> */
.L_x_898:
[----:B------:R-:W-:Y:S05]  /*85e0*/  BSYNC.RECONVERGENT B0 ;  /* 0x0000000000007941 */ /* 0x000fea0003800200 */
.L_x_897:
        /* <DEDUP_REMOVED lines=51> */
.L_x_893:
[----:B------:R0:W2:Y:S01]  /*8920*/  LDL.LU R50, [R1+0x28] ;  /* 0x0000280001327983 */ /* 0x0000a20000300800 */
[----:B------:R-:W-:Y:S01]  /*8930*/  F2FP.F16.F32.PACK_AB R0, R36, R37 ;  /* 0x000000252400723e */ /* 0x000fe200000000ff */
[----:B------:R-:W1:Y:S02]  /*8940*/  LDCU UR7, c[0x0][0x388] ;  /* 0x00007100ff0777ac */ /* 0x000e640008000800 */
[----:B------:R-:W3:Y:S01]  /*8950*/  LDL.LU R98, [R1+0x24] ;  /* 0x0000240001627983 */ /* 0x000ee20000300800 */
[----:B------:R-:W-:Y:S01]  /*8960*/  F2FP.F16.F32.PACK_AB R2, R34, R35 ;  /* 0x000000232202723e */ /* 0x000fe200000000ff */
[----:B------:R-:W-:Y:S02]  /*8970*/  USHF.L.U32 UR8, UR6, 0xa, URZ ;  /* 0x0000000a06087899 */ /* 0x000fe400080006ff */
[----:B------:R-:W4:Y:S01]  /*8980*/  LDL.LU R97, [R1+0x20] ;  /* 0x0000200001617983 */ /* 0x000f220000300800 */
[----:B------:R-:W-:Y:S01]  /*8990*/  BAR.SYNC.DEFER_BLOCKING 0x0 ;  /* 0x0000000000007b1d */ /* 0x000fe20000010000 */
[----:B------:R-:W-:-:S05]  /*89a0*/  ISETP.NE.AND P0, PT, R82, RZ, PT ;  /* 0x000000ff5200720c */ /* 0x000fca0003f05270 */
[----:B------:R-:W5:Y:S01]  /*89b0*/  LDCU.128 UR12, c[0x0][0x420] ;  /* 0x00008400ff0c77ac */ /* 0x000f620008000c00 */
        /* <DEDUP_REMOVED lines=9> */
[----:B------:R-:W2:Y:S01]  /*8a50*/  LDL.LU R88, [R1] ;  /* 0x0000000001587983 */ /* 0x000ea20000300800 */
[C---:B------:R-:W-:Y:S01]  /*8a60*/  PRMT R3, R0.reuse, 0x7610, R3 ;  /* 0x0000761000037816 */ /* 0x040fe20000000003 */
[----:B-1----:R-:W-:Y:S01]  /*8a70*/  UIADD3 UR28, UPT, UPT, -UR8, UR7, URZ ;  /* 0x00000007081c7290 */ /* 0x002fe2000fffe1ff */
[----:B------:R-:W-:Y:S01]  /*8a80*/  PRMT R4, R0, 0x7632, R4 ;  /* 0x0000763200047816 */ /* 0x000fe20000000004 */
[----:B-----5:R-:W-:Y:S01]  /*8a90*/  UIMAD.WIDE.U32 UR26, UR25, UR12, UR8 ;  /* 0x0000000c191a72a5 */ /* 0x020fe2000f8e0008 */
[----:B------:R-:W-:Y:S01]  /*8aa0*/  F2FP.F16.F32.PACK_AB R0, R32, R33 ;  /* 0x000000212000723e */ /* 0x000fe200000000ff */
[----:B------:R1:W-:Y:S01]  /*8ab0*/  STS.U16 [R154], R3 ;  /* 0x000000039a007388 */ /* 0x0003e20000000400 */
[C---:B------:R-:W-:Y:S01]  /*8ac0*/  PRMT R5, R2.reuse, 0x7610, R5 ;  /* 0x0000761002057816 */ /* 0x040fe20000000005 */
[----:B------:R-:W-:Y:S01]  /*8ad0*/  UIMAD UR27, UR25, UR13, UR27 ;  /* 0x0000000d191b72a4 */ /* 0x000fe2000f8e021b */
[----:B------:R-:W-:Y:S01]  /*8ae0*/  PRMT R6, R2, 0x7632, R6 ;  /* 0x0000763202067816 */ /* 0x000fe20000000006 */
[----:B------:R5:W-:Y:S01]  /*8af0*/  STS.U16 [R153+0x2], R4 ;  /* 0x0000020499007388 */ /* 0x000be20000000400 */
[----:B------:R-:W-:Y:S01]  /*8b00*/  F2FP.F16.F32.PACK_AB R2, R30, R31 ;  /* 0x0000001f1e02723e */ /* 0x000fe200000000ff */
[----:B------:R-:W-:Y:S01]  /*8b10*/  UIMAD.WIDE.U32 UR26, UR24, UR14, UR26 ;  /* 0x0000000e181a72a5 */ /* 0x000fe2000f8e001a */
[C---:B------:R-:W-:Y:S01]  /*8b20*/  PRMT R39, R0.reuse, 0x7610, R39 ;  /* 0x0000761000277816 */ /* 0x040fe20000000027 */
[----:B------:R0:W-:Y:S01]  /*8b30*/  STS.U16 [R152+0x4], R5 ;  /* 0x0000040598007388 */ /* 0x0001e20000000400 */
[----:B------:R-:W-:Y:S01]  /*8b40*/  PRMT R7, R0, 0x7632, R7 ;  /* 0x0000763200077816 */ /* 0x000fe20000000007 */
[----:B------:R-:W-:Y:S01]  /*8b50*/  UIMAD UR7, UR24, UR15, UR27 ;  /* 0x0000000f180772a4 */ /* 0x000fe2000f8e021b */
[----:B------:R-:W-:Y:S01]  /*8b60*/  F2FP.F16.F32.PACK_AB R0, R28, R29 ;  /* 0x0000001d1c00723e */ /* 0x000fe200000000ff */
[----:B------:R0:W-:Y:S01]  /*8b70*/  STS.U16 [R79+0x6], R6 ;  /* 0x000006064f007388 */ /* 0x0001e20000000400 */
[C---:B------:R-:W-:Y:S01]  /*8b80*/  PRMT R8, R2.reuse, 0x7610, R8 ;  /* 0x0000761002087816 */ /* 0x040fe20000000008 */
[----:B------:R-:W0:Y:S01]  /*8b90*/  LDCU.128 UR12, c[0x0][0x410] ;  /* 0x00008200ff0c77ac */ /* 0x000e220008000c00 */
[----:B-1----:R-:W-:Y:S01]  /*8ba0*/  PRMT R3, R2, 0x7632, R3 ;  /* 0x0000763202037816 */ /* 0x002fe20000000003 */
[----:B------:R-:W-:Y:S01]  /*8bb0*/  STS.U16 [R78+0x8], R39 ;  /* 0x000008274e007388 */ /* 0x000fe20000000400 */
[----:B------:R-:W-:-:S02]  /*8bc0*/  F2FP.F16.F32.PACK_AB R2, R26, R27 ;  /* 0x0000001b1a02723e */ /* 0x000fc400000000ff */
[C---:B-----5:R-:W-:Y:S01]  /*8bd0*/  PRMT R4, R0.reuse, 0x7610, R4 ;  /* 0x0000761000047816 */ /* 0x060fe20000000004 */
[----:B------:R1:W-:Y:S01]  /*8be0*/  STS.U16 [R77+0xa], R7 ;  /* 0x00000a074d007388 */ /* 0x0003e20000000400 */
[----:B0-----:R-:W-:Y:S02]  /*8bf0*/  PRMT R5, R0, 0x7632, R5 ;  /* 0x0000763200057816 */ /* 0x001fe40000000005 */
[----:B------:R-:W-:Y:S01]  /*8c00*/  F2FP.F16.F32.PACK_AB R0, R24, R25 ;  /* 0x000000191800723e */ /* 0x000fe200000000ff */
[----:B------:R-:W-:Y:S01]  /*8c10*/  STS.U16 [R76+0xc], R8 ;  /* 0x00000c084c007388 */ /* 0x000fe20000000400 */
[----:B------:R-:W-:Y:S02]  /*8c20*/  PRMT R6, R2, 0x7610, R6 ;  /* 0x0000761002067816 */ /* 0x000fe40000000006 */
[----:B------:R-:W-:Y:S01]  /*8c30*/  MOV R9, UR28 ;  /* 0x0000001c00097c02 */ /* 0x000fe20008000f00 */
[----:B------:R0:W-:Y:S01]  /*8c40*/  STS.U16 [R75+0xe], R3 ;  /* 0x00000e034b007388 */ /* 0x0001e20000000400 */
[----:B------:R-:W-:-:S02]  /*8c50*/  LOP3.LUT R123, R123, 0x3e00, RZ, 0xc0, !PT ;  /* 0x00003e007b7b7812 */ /* 0x000fc400078ec0ff */
[----:B-1----:R-:W-:Y:S01]  /*8c60*/  PRMT R7, R2, 0x7632, R7 ;  /* 0x0000763202077816 */ /* 0x002fe20000000007 */
[----:B------:R1:W-:Y:S01]  /*8c70*/  STS.U16 [R74+0x10], R4 ;  /* 0x000010044a007388 */ /* 0x0003e20000000400 */
[----:B------:R-:W-:Y:S02]  /*8c80*/  F2FP.F16.F32.PACK_AB R2, R38, R23 ;  /* 0x000000172602723e */ /* 0x000fe400000000ff */
[----:B------:R-:W-:Y:S01]  /*8c90*/  PRMT R40, RZ, 0x7610, R40 ;  /* 0x00007610ff287816 */ /* 0x000fe20000000028 */
[----:B------:R-:W-:Y:S01]  /*8ca0*/  STS.U16 [R73+0x12], R5 ;  /* 0x0000120549007388 */ /* 0x000fe20000000400 */
[----:B------:R-:W-:Y:S02]  /*8cb0*/  PRMT R42, RZ, 0x7610, R42 ;  /* 0x00007610ff2a7816 */ /* 0x000fe4000000002a */
[----:B0-----:R-:W-:Y:S01]  /*8cc0*/  PRMT R3, R0, 0x7632, R3 ;  /* 0x0000763200037816 */ /* 0x001fe20000000003 */
[----:B------:R-:W-:Y:S01]  /*8cd0*/  STS.U16 [R72+0x14], R6 ;  /* 0x0000140648007388 */ /* 0x000fe20000000400 */
[----:B-1----:R-:W-:-:S03]  /*8ce0*/  PRMT R4, R2, 0x7632, R4 ;  /* 0x0000763202047816 */ /* 0x002fc60000000004 */
[----:B------:R-:W-:Y:S04]  /*8cf0*/  STS.U16 [R71+0x16], R7 ;  /* 0x0000160747007388 */ /* 0x000fe80000000400 */
[----:B------:R0:W-:Y:S04]  /*8d00*/  STS.U16 [R70+0x18], R0 ;  /* 0x0000180046007388 */ /* 0x0001e80000000400 */
[----:B------:R1:W-:Y:S04]  /*8d10*/  STS.U16 [R69+0x1a], R3 ;  /* 0x00001a0345007388 */ /* 0x0003e80000000400 */
[----:B------:R-:W-:Y:S01]  /*8d20*/  STS.U16 [R68+0x1c], R2 ;  /* 0x00001c0244007388 */ /* 0x000fe20000000400 */
[----:B0-----:R-:W-:-:S03]  /*8d30*/  LOP3.LUT R0, R123, 0x1f, R82, 0xf8, !PT ;  /* 0x0000001f7b007812 */ /* 0x001fc600078ef852 */
[----:B------:R0:W-:Y:S01]  /*8d40*/  STS.U16 [R67+0x1e], R4 ;  /* 0x00001e0443007388 */ /* 0x0001e20000000400 */
[----:B------:R-:W-:-:S03]  /*8d50*/  NOP ;  /* 0x0000000000007918 */ /* 0x000fc60000000000 */
[----:B------:R-:W-:Y:S01]  /*8d60*/  LDS.U16 R51, [R165+0x280] ;  /* 0x00028000a5337984 */ /* 0x000fe20000000400 */
[C---:B-1----:R-:W-:Y:S01]  /*8d70*/  IADD3 R3, P1, PT, R0.reuse, UR26, RZ ;  /* 0x0000001a00037c10 */ /* 0x042fe2000ff3e0ff */
[----:B------:R-:W-:Y:S01]  /*8d80*/  UIMAD.WIDE.U32 UR26, UR25, UR12, UR8 ;  /* 0x0000000c191a72a5 */ /* 0x000fe2000f8e0008 */
[C---:B------:R-:W-:Y:S01]  /*8d90*/  LOP3.LUT R10, R0.reuse, 0x20, RZ, 0xfc, !PT ;  /* 0x00000020000a7812 */ /* 0x040fe200078efcff */
[----:B------:R-:W-:Y:S01]  /*8da0*/  LDS.U16 R53, [R164+0x2c0] ;  /* 0x0002c000a4357984 */ /* 0x000fe20000000400 */
[----:B0-----:R-:W-:Y:S01]  /*8db0*/  IADD3.X R4, PT, PT, RZ, UR7, RZ, P1, !PT ;  /* 0x00000007ff047c10 */ /* 0x001fe20008ffe4ff */
[----:B------:R-:W-:Y:S01]  /*8dc0*/  UIMAD UR13, UR25, UR13, UR27 ;  /* 0x0000000d190d72a4 */ /* 0x000fe2000f8e021b */
[C---:B------:R-:W-:Y:S01]  /*8dd0*/  LEA R2, P5, R3.reuse, UR30, 0x1 ;  /* 0x0000001e03027c11 */ /* 0x040fe2000f8a08ff */
[----:B------:R-:W-:Y:S01]  /*8de0*/  LDS.U16 R55, [R163+0x300] ;  /* 0x00030000a3377984 */ /* 0x000fe20000000400 */
[C---:B------:R-:W-:Y:S01]  /*8df0*/  LOP3.LUT R6, R0.reuse, 0x40, RZ, 0xfc, !PT ;  /* 0x0000004000067812 */ /* 0x040fe200078efcff */
[----:B------:R-:W-:Y:S01]  /*8e00*/  UMOV UR12, UR26 ;  /* 0x0000001a000c7c82 */ /* 0x000fe20008000000 */
[C---:B------:R-:W-:Y:S01]  /*8e10*/  LOP3.LUT R7, R0.reuse, 0x60, RZ, 0xfc, !PT ;  /* 0x0000006000077812 */ /* 0x040fe200078efcff */
[----:B------:R-:W-:Y:S01]  /*8e20*/  LDS.U16 R57, [R162+0x340] ;  /* 0x00034000a2397984 */ /* 0x000fe20000000400 */
[C---:B------:R-:W-:Y:S01]  /*8e30*/  LOP3.LUT R8, R0.reuse, 0x80, RZ, 0xfc, !PT ;  /* 0x0000008000087812 */ /* 0x040fe200078efcff */
[----:B------:R-:W0:Y:S01]  /*8e40*/  LDCU.64 UR26, c[0x0][0x488] ;  /* 0x00009100ff1a77ac */ /* 0x000e220008000a00 */
[----:B------:R-:W-:Y:S01]  /*8e50*/  LEA.HI.X R3, R3, UR31, R4, 0x1, P5 ;  /* 0x0000001f03037c11 */ /* 0x000fe2000a8f0c04 */
        /* <DEDUP_REMOVED lines=8> */
[----:B------:R-:W1:Y:S01]  /*8ee0*/  LDCU UR7, c[0x0][0x394] ;  /* 0x00007280ff0777ac */ /* 0x000e620008000800 */
[----:B------:R-:W-:-:S02]  /*8ef0*/  LOP3.LUT R12, R0, 0x120, RZ, 0xfc, !PT ;  /* 0x00000120000c7812 */ /* 0x000fc400078efcff */
[C---:B------:R-:W-:Y:S02]  /*8f00*/  LOP3.LUT R11, R0.reuse, 0x140, RZ, 0xfc, !PT ;  /* 0x00000140000b7812 */ /* 0x040fe400078efcff */
[C---:B------:R-:W-:Y:S02]  /*8f10*/  LOP3.LUT R20, R0.reuse, 0x180, RZ, 0xfc, !PT ;  /* 0x0000018000147812 */ /* 0x040fe400078efcff */
[C---:B------:R-:W-:Y:S02]  /*8f20*/  LOP3.LUT R18, R0.reuse, 0x1c0, RZ, 0xfc, !PT ;  /* 0x000001c000127812 */ /* 0x040fe400078efcff */
[----:B------:R-:W-:Y:S01]  /*8f30*/  PRMT R44, RZ, 0x7610, R44 ;  /* 0x00007610ff2c7816 */ /* 0x000fe2000000002c */
[----:B---3--:R-:W-:Y:S04]  /*8f40*/  LDS.U16 R5, [R98] ;  /* 0x0000000062057984 */ /* 0x008fe80000000400 */
[----:B----4-:R-:W-:Y:S04]  /*8f50*/  LDS.U16 R17, [R97+0x40] ;  /* 0x0000400061117984 */ /* 0x010fe80000000400 */
        /* <DEDUP_REMOVED lines=10> */
[----:B------:R-:W2:Y:S02]  /*9000*/  LDS R63, [UR21+0x840] ;  /* 0x00084015ff3f7984 */ /* 0x000ea40008000800 */
[----:B--2---:R-:W-:-:S02]  /*9010*/  ISETP.GE.AND P1, PT, R0, R63, PT ;  /* 0x0000003f0000720c */ /* 0x004fc40003f26270 */
        /* <DEDUP_REMOVED lines=15> */
[C---:B--2---:R-:W-:Y:S01]  /*9110*/  LOP3.LUT R17, R0.reuse, 0x1e0, RZ, 0xfc, !PT ;  /* 0x000001e000117812 */ /* 0x044fe200078efcff */
[----:B------:R2:W-:Y:S01]  /*9120*/  @!P2 STG.E.U16 desc[UR22][R2.64+0x180], R43 ;  /* 0x0001802b0200a986 */ /* 0x0005e2000c101516 */
[----:B---3--:R-:W-:Y:S02]  /*9130*/  LOP3.LUT R19, R0, 0x1a0, RZ, 0xfc, !PT ;  /* 0x000001a000137812 */ /* 0x008fe400078efcff */
[-C--:B------:R-:W-:Y:S01]  /*9140*/  ISETP.GE.AND P2, PT, R18, R63.reuse, PT ;  /* 0x0000003f1200720c */ /* 0x080fe20003f46270 */
[----:B------:R3:W-:Y:S01]  /*9150*/  @!P3 STG.E.U16 desc[UR22][R2.64+0x140], R41 ;  /* 0x000140290200b986 */ /* 0x0007e2000c101516 */
[----:B----4-:R-:W-:Y:S02]  /*9160*/  LOP3.LUT R21, R0, 0x160, RZ, 0xfc, !PT ;  /* 0x0000016000157812 */ /* 0x010fe400078efcff */
[-C--:B------:R-:W-:Y:S01]  /*9170*/  ISETP.GE.AND P3, PT, R19, R63.reuse, PT ;  /* 0x0000003f1300720c */ /* 0x080fe20003f66270 */
[----:B------:R4:W-:Y:S01]  /*9180*/  @!P1 STG.E.U16 desc[UR22][R2.64+0x1c0], R45 ;  /* 0x0001c02d02009986 */ /* 0x0009e2000c101516 */
[----:B------:R-:W-:-:S02]  /*9190*/  ISETP.GE.AND P1, PT, R17, R63, PT ;  /* 0x0000003f1100720c */ /* 0x000fc40003f26270 */
[----:B-----5:R-:W-:Y:S01]  /*91a0*/  PRMT R39, RZ, 0x7610, R39 ;  /* 0x00007610ff277816 */ /* 0x020fe20000000027 */
[----:B------:R-:W-:Y:S01]  /*91b0*/  @!P4 STG.E.U16 desc[UR22][R2.64+0x200], R47 ;  /* 0x0002002f0200c986 */ /* 0x000fe2000c101516 */
[-C--:B------:R-:W-:Y:S02]  /*91c0*/  ISETP.GE.AND P4, PT, R20, R63.reuse, PT ;  /* 0x0000003f1400720c */ /* 0x080fe40003f86270 */
[----:B--2---:R-:W-:Y:S01]  /*91d0*/  PRMT R43, RZ, 0x7610, R43 ;  /* 0x00007610ff2b7816 */ /* 0x004fe2000000002b */
[----:B------:R-:W-:Y:S01]  /*91e0*/  @!P5 STG.E.U16 desc[UR22][R2.64+0x240], R49 ;  /* 0x000240310200d986 */ /* 0x000fe2000c101516 */
[----:B------:R-:W-:Y:S02]  /*91f0*/  ISETP.GE.AND P5, PT, R21, R63, PT ;  /* 0x0000003f1500720c */ /* 0x000fe40003fa6270 */
[----:B---3--:R-:W-:Y:S01]  /*9200*/  PRMT R41, RZ, 0x7610, R41 ;  /* 0x00007610ff297816 */ /* 0x008fe20000000029 */
[----:B------:R-:W-:Y:S01]  /*9210*/  @!P6 STG.E.U16 desc[UR22][R2.64+0x280], R51 ;  /* 0x000280330200e986 */ /* 0x000fe2000c101516 */
[----:B------:R-:W-:-:S03]  /*9220*/  IADD3 R5, P6, PT, R0, UR12, RZ ;  /* 0x0000000c00057c10 */ /* 0x000fc6000ffde0ff */
[----:B------:R-:W-:Y:S01]  /*9230*/  @!P3 STG.E.U16 desc[UR22][R2.64+0x340], R57 ;  /* 0x000340390200b986 */ /* 0x000fe2000c101516 */
[----:B------:R-:W-:Y:S01]  /*9240*/  IADD3.X R22, PT, PT, RZ, UR15, RZ, P6, !PT ;  /* 0x0000000fff167c10 */ /* 0x000fe2000b7fe4ff */
[----:B------:R-:W2:Y:S01]  /*9250*/  LDCU.128 UR12, c[0x0][0x430] ;  /* 0x00008600ff0c77ac */ /* 0x000ea20008000c00 */
        /* <DEDUP_REMOVED lines=15> */
[----:B----4-:R-:W-:Y:S02]  /*9350*/  PRMT R45, RZ, 0x7610, R45 ;  /* 0x00007610ff2d7816 */ /* 0x010fe4000000002d */
[----:B---3--:R-:W-:Y:S02]  /*9360*/  PRMT R2, RZ, 0x7610, R2 ;  /* 0x00007610ff027816 */ /* 0x008fe40000000002 */
[----:B------:R-:W-:Y:S01]  /*9370*/  PRMT R3, RZ, 0x7610, R3 ;  /* 0x00007610ff037816 */ /* 0x000fe20000000003 */
        /* <DEDUP_REMOVED lines=31> */
[----:B--2---:R-:W-:-:S03]  /*9570*/  UIMAD.WIDE.U32 UR8, UR25, UR12, UR8 ;  /* 0x0000000c190872a5 */ /* 0x004fc6000f8e0008 */
[----:B---3--:R-:W-:Y:S04]  /*9580*/  STS.U16 [R98], R22 ;  /* 0x0000001662007388 */ /* 0x008fe80000000400 */
        /* <DEDUP_REMOVED lines=20> */
[----:B------:R-:W1:Y:S04]  /*96d0*/  LDS.U16 R40, [R76+0xc] ;  /* 0x00000c004c287984 */ /* 0x000e680000000400 */
[----:B------:R-:W0:Y:S04]  /*96e0*/  LDS.U16 R39, [R77+0xa] ;  /* 0x00000a004d277984 */ /* 0x000e280000000400 */
[----:B------:R-:W0:Y:S04]  /*96f0*/  LDS.U16 R5, [R79+0x6] ;  /* 0x000006004f057984 */ /* 0x000e280000000400 */
[----:B------:R-:W-:Y:S04]  /*9700*/  LDS.U16 R42, [R75+0xe] ;  /* 0x00000e004b2a7984 */ /* 0x000fe80000000400 */
[----:B------:R3:W-:Y:S04]  /*9710*/  @!P5 STL [R1+0x28], R50 ;  /* 0x000028320100d387 */ /* 0x0007e80000100800 */
        /* <DEDUP_REMOVED lines=8> */
[----:B------:R-:W3:Y:S04]  /*97a0*/  LDS.U16 R44, [R72+0x14] ;  /* 0x00001400482c7984 */ /* 0x000ee80000000400 */
[----:B------:R-:W3:Y:S01]  /*97b0*/  LDS.U16 R47, [R67+0x1e] ;  /* 0x00001e00432f7984 */ /* 0x000ee20000000400 */
[----:B----4-:R-:W-:-:S02]  /*97c0*/  HADD2.F32 R56, -RZ, R22.H0_H0 ;  /* 0x20000016ff387230 */ /* 0x010fc40000004100 */
[----:B-----5:R-:W-:Y:S02]  /*97d0*/  HADD2.F32 R52, -RZ, R4.H0_H0 ;  /* 0x20000004ff347230 */ /* 0x020fe40000004100 */
[----:B------:R-:W-:Y:S01]  /*97e0*/  FMUL.FTZ R4, R50, -1.4426950216293334961 ;  /* 0xbfb8aa3b32047820 */ /* 0x000fe20000410000 */
[----:B-1----:R-:W-:Y:S02]  /*97f0*/  HADD2.F32 R40, -RZ, R40.H0_H0 ;  /* 0x20000028ff287230 */ /* 0x002fe40000004100 */
[----:B------:R-:W-:Y:S01]  /*9800*/  FMUL.FTZ R57, R56, -1.4426950216293334961 ;  /* 0xbfb8aa3b38397820 */ /* 0x000fe20000410000 */
[----:B0-----:R-:W-:Y:S02]  /*9810*/  HADD2.F32 R22, -RZ, R39.H0_H0 ;  /* 0x20000027ff167230 */ /* 0x001fe40000004100 */
[----:B------:R-:W-:Y:S01]  /*9820*/  FMUL.FTZ R49, R48, -1.4426950216293334961 ;  /* 0xbfb8aa3b30317820 */ /* 0x000fe20000410000 */
[----:B------:R-:W-:Y:S01]  /*9830*/  HADD2.F32 R54, -RZ, R5.H0_H0 ;  /* 0x20000005ff367230 */ /* 0x000fe20000004100 */
[----:B------:R0:W-:Y:S01]  /*9840*/  MUFU.EX2 R51, R4 ;  /* 0x0000000400337308 */ /* 0x0001e20000000800 */
[----:B------:R-:W-:Y:S01]  /*9850*/  FMUL.FTZ R5, R52, -1.4426950216293334961 ;  /* 0xbfb8aa3b34057820 */ /* 0x000fe20000410000 */
[----:B------:R-:W-:-:S02]  /*9860*/  FMUL.FTZ R58, R22, -1.4426950216293334961 ;  /* 0xbfb8aa3b163a7820 */ /* 0x000fc40000410000 */
[----:B------:R-:W1:Y:S01]  /*9870*/  MUFU.EX2 R57, R57 ;  /* 0x0000003900397308 */ /* 0x000e620000000800 */
[----:B------:R-:W-:Y:S01]  /*9880*/  FMUL.FTZ R55, R54, -1.4426950216293334961 ;  /* 0xbfb8aa3b36377820 */ /* 0x000fe20000410000 */
[----:B0-----:R-:W-:Y:S01]  /*9890*/  FMUL.FTZ R4, R40, -1.4426950216293334961 ;  /* 0xbfb8aa3b28047820 */ /* 0x001fe20000410000 */
[----:B--2---:R-:W-:Y:S01]  /*98a0*/  HADD2.F32 R63, -RZ, R2.H0_H0 ;  /* 0x20000002ff3f7230 */ /* 0x004fe20000004100 */
[----:B------:R0:W-:Y:S01]  /*98b0*/  MUFU.EX2 R53, R5 ;  /* 0x0000000500357308 */ /* 0x0001e20000000800 */
[----:B------:R-:W-:-:S03]  /*98c0*/  HADD2.F32 R42, -RZ, R42.H0_H0 ;  /* 0x2000002aff2a7230 */ /* 0x000fc60000004100 */
[----:B------:R2:W-:Y:S01]  /*98d0*/  MUFU.EX2 R59, R4 ;  /* 0x00000004003b7308 */ /* 0x0005e20000000800 */
[----:B---3--:R-:W-:-:S03]  /*98e0*/  HADD2.F32 R61, -RZ, R41.H0_H0 ;  /* 0x20000029ff3d7230 */ /* 0x008fc60000004100 */
[----:B------:R-:W3:Y:S01]  /*98f0*/  MUFU.EX2 R49, R49 ;  /* 0x0000003100317308 */ /* 0x000ee20000000800 */
[----:B0-----:R-:W-:Y:S02]  /*9900*/  HADD2.F32 R5, -RZ, R43.H0_H0 ;  /* 0x2000002bff057230 */ /* 0x001fe40000004100 */
[----:B------:R-:W-:Y:S02]  /*9910*/  HADD2.F32 R41, -RZ, R45.H0_H0 ;  /* 0x2000002dff297230 */ /* 0x000fe40000004100 */
[----:B--2---:R-:W-:Y:S02]  /*9920*/  HADD2.F32 R4, -RZ, R46.H0_H0 ;  /* 0x2000002eff047230 */ /* 0x004fe40000004100 */
[----:B------:R-:W-:Y:S01]  /*9930*/  FMUL.FTZ R46, R63, -1.4426950216293334961 ;  /* 0xbfb8aa3b3f2e7820 */ /* 0x000fe20000410000 */
[----:B------:R-:W-:Y:S01]  /*9940*/  HADD2.F32 R3, -RZ, R3.H0_H0 ;  /* 0x20000003ff037230 */ /* 0x000fe20000004100 */
[----:B------:R-:W0:Y:S01]  /*9950*/  MUFU.EX2 R58, R58 ;  /* 0x0000003a003a7308 */ /* 0x000e220000000800 */
[----:B------:R-:W-:Y:S01]  /*9960*/  FMUL.FTZ R60, R42, -1.4426950216293334961 ;  /* 0xbfb8aa3b2a3c7820 */ /* 0x000fe20000410000 */
[----:B------:R-:W-:-:S02]  /*9970*/  HADD2.F32 R39, -RZ, R44.H0_H0 ;  /* 0x2000002cff277230 */ /* 0x000fc40000004100 */
[----:B------:R-:W-:Y:S01]  /*9980*/  FMUL.FTZ R44, R5, -1.4426950216293334961 ;  /* 0xbfb8aa3b052c7820 */ /* 0x000fe20000410000 */
[----:B------:R-:W-:Y:S01]  /*9990*/  HADD2.F32 R2, -RZ, R47.H0_H0 ;  /* 0x2000002fff027230 */ /* 0x000fe20000004100 */
[----:B------:R-:W2:Y:S01]  /*99a0*/  MUFU.EX2 R55, R55 ;  /* 0x0000003700377308 */ /* 0x000ea20000000800 */
[----:B------:R-:W-:Y:S01]  /*99b0*/  FMUL.FTZ R47, R4, -1.4426950216293334961 ;  /* 0xbfb8aa3b042f7820 */ /* 0x000fe20000410000 */
[----:B------:R-:W-:Y:S01]  /*99c0*/  FMUL.FTZ R43, R61, -1.4426950216293334961 ;  /* 0xbfb8aa3b3d2b7820 */ /* 0x000fe20000410000 */
[----:B------:R-:W-:Y:S01]  /*99d0*/  FMUL.FTZ R62, R41, -1.4426950216293334961 ;  /* 0xbfb8aa3b293e7820 */ /* 0x000fe20000410000 */
[----:B------:R-:W4:Y:S01]  /*99e0*/  MUFU.EX2 R46, R46 ;  /* 0x0000002e002e7308 */ /* 0x000f220000000800 */
[----:B------:R-:W-:Y:S01]  /*99f0*/  FMUL.FTZ R64, R3, -1.4426950216293334961 ;  /* 0xbfb8aa3b03407820 */ /* 0x000fe20000410000 */
[----:B------:R-:W-:Y:S01]  /*9a00*/  FMUL.FTZ R45, R39, -1.4426950216293334961 ;  /* 0xbfb8aa3b272d7820 */ /* 0x000fe20000410000 */
[----:B------:R-:W-:Y:S01]  /*9a10*/  FMUL.FTZ R65, R2, -1.4426950216293334961 ;  /* 0xbfb8aa3b02417820 */ /* 0x000fe20000410000 */
[----:B------:R-:W5:Y:S01]  /*9a20*/  MUFU.EX2 R60, R60 ;  /* 0x0000003c003c7308 */ /* 0x000f620000000800 */
[----:B-1----:R-:W-:-:S03]  /*9a30*/  FADD.FTZ R57, R57, 1 ;  /* 0x3f80000039397421 */ /* 0x002fc60000010000 */
[----:B------:R-:W1:Y:S01]  /*9a40*/  MUFU.EX2 R44, R44 ;  /* 0x0000002c002c7308 */ /* 0x000e620000000800 */
[----:B---3--:R-:W-:-:S03]  /*9a50*/  FADD.FTZ R49, R49, 1 ;  /* 0x3f80000031317421 */ /* 0x008fc60000010000 */
[----:B------:R-:W3:Y:S04]  /*9a60*/  MUFU.EX2 R47, R47 ;  /* 0x0000002f002f7308 */ /* 0x000ee80000000800 */
[----:B------:R-:W3:Y:S04]  /*9a70*/  MUFU.EX2 R43, R43 ;  /* 0x0000002b002b7308 */ /* 0x000ee80000000800 */
[----:B------:R-:W3:Y:S04]  /*9a80*/  MUFU.EX2 R62, R62 ;  /* 0x0000003e003e7308 */ /* 0x000ee80000000800 */
[----:B------:R-:W3:Y:S01]  /*9a90*/  MUFU.EX2 R64, R64 ;  /* 0x0000004000407308 */ /* 0x000ee20000000800 */
[----:B------:R-:W-:Y:S01]  /*9aa0*/  FADD.FTZ R51, R51, 1 ;  /* 0x3f80000033337421 */ /* 0x000fe20000010000 */
[----:B------:R-:W-:-:S02]  /*9ab0*/  FADD.FTZ R53, R53, 1 ;  /* 0x3f80000035357421 */ /* 0x000fc40000010000 */
[----:B------:R-:W3:Y:S01]  /*9ac0*/  MUFU.EX2 R45, R45 ;  /* 0x0000002d002d7308 */ /* 0x000ee20000000800 */
[----:B0-----:R-:W-:-:S03]  /*9ad0*/  FADD.FTZ R58, R58, 1 ;  /* 0x3f8000003a3a7421 */ /* 0x001fc60000010000 */
[----:B------:R-:W0:Y:S01]  /*9ae0*/  MUFU.EX2 R65, R65 ;  /* 0x0000004100417308 */ /* 0x000e220000000800 */
[----:B--2---:R-:W-:-:S03]  /*9af0*/  FADD.FTZ R55, R55, 1 ;  /* 0x3f80000037377421 */ /* 0x004fc60000010000 */
[----:B------:R-:W2:Y:S01]  /*9b00*/  MUFU.RCP R57, R57 ;  /* 0x0000003900397308 */ /* 0x000ea20000001000 */
[----:B----4-:R-:W-:Y:S01]  /*9b10*/  FADD.FTZ R46, R46, 1 ;  /* 0x3f8000002e2e7421 */ /* 0x010fe20000010000 */
[----:B------:R-:W-:Y:S01]  /*9b20*/  FADD.FTZ R59, R59, 1 ;  /* 0x3f8000003b3b7421 */ /* 0x000fe20000010000 */
[----:B-----5:R-:W-:-:S05]  /*9b30*/  FADD.FTZ R60, R60, 1 ;  /* 0x3f8000003c3c7421 */ /* 0x020fca0000010000 */
[----:B------:R-:W4:Y:S01]  /*9b40*/  MUFU.RCP R49, R49 ;  /* 0x0000003100317308 */ /* 0x000f220000001000 */
[----:B-1----:R-:W-:Y:S01]  /*9b50*/  FADD.FTZ R44, R44, 1 ;  /* 0x3f8000002c2c7421 */ /* 0x002fe20000010000 */
[----:B---3--:R-:W-:Y:S01]  /*9b60*/  FADD.FTZ R47, R47, 1 ;  /* 0x3f8000002f2f7421 */ /* 0x008fe20000010000 */
[----:B------:R-:W-:-:S05]  /*9b70*/  FADD.FTZ R43, R43, 1 ;  /* 0x3f8000002b2b7421 */ /* 0x000fca0000010000 */
[----:B------:R-:W1:Y:S01]  /*9b80*/  MUFU.RCP R87, R58 ;  /* 0x0000003a00577308 */ /* 0x000e620000001000 */
[----:B------:R-:W-:Y:S01]  /*9b90*/  FADD.FTZ R62, R62, 1 ;  /* 0x3f8000003e3e7421 */ /* 0x000fe20000010000 */
[----:B------:R-:W-:-:S06]  /*9ba0*/  FADD.FTZ R64, R64, 1 ;  /* 0x3f80000040407421 */ /* 0x000fcc0000010000 */
[----:B------:R-:W3:Y:S01]  /*9bb0*/  MUFU.RCP R51, R51 ;  /* 0x0000003300337308 */ /* 0x000ee20000001000 */
[----:B------:R-:W-:Y:S01]  /*9bc0*/  FADD.FTZ R45, R45, 1 ;  /* 0x3f8000002d2d7421 */ /* 0x000fe20000010000 */
[----:B0-----:R-:W-:-:S06]  /*9bd0*/  FADD.FTZ R65, R65, 1 ;  /* 0x3f80000041417421 */ /* 0x001fcc0000010000 */
[----:B------:R-:W0:Y:S08]  /*9be0*/  MUFU.RCP R53, R53 ;  /* 0x0000003500357308 */ /* 0x000e300000001000 */
[----:B------:R-:W5:Y:S08]  /*9bf0*/  MUFU.RCP R55, R55 ;  /* 0x0000003700377308 */ /* 0x000f700000001000 */
[----:B------:R-:W5:Y:S01]  /*9c00*/  MUFU.RCP R46, R46 ;  /* 0x0000002e002e7308 */ /* 0x000f620000001000 */
[----:B--2---:R-:W-:-:S07]  /*9c10*/  FMUL.FTZ R56, R56, R57 ;  /* 0x0000003938387220 */ /* 0x004fce0000410000 */
[----:B------:R-:W2:Y:S08]  /*9c20*/  MUFU.RCP R89, R60 ;  /* 0x0000003c00597308 */ /* 0x000eb00000001000 */
[----:B------:R-:W2:Y:S01]  /*9c30*/  MUFU.RCP R59, R59 ;  /* 0x0000003b003b7308 */ /* 0x000ea20000001000 */
[----:B----4-:R-:W-:-:S07]  /*9c40*/  FMUL.FTZ R48, R48, R49 ;  /* 0x0000003130307220 */ /* 0x010fce0000410000 */
[----:B------:R3:W4:Y:S08]  /*9c50*/  MUFU.RCP R66, R43 ;  /* 0x0000002b00427308 */ /* 0x0007300000001000 */
[----:B------:R-:W4:Y:S01]  /*9c60*/  MUFU.RCP R44, R44 ;  /* 0x0000002c002c7308 */ /* 0x000f220000001000 */
[----:B------:R-:W-:-:S07]  /*9c70*/  FMUL.FTZ R56, R56, R33 ;  /* 0x0000002138387220 */ /* 0x000fce0000410000 */
[----:B------:R-:W4:Y:S01]  /*9c80*/  MUFU.RCP R47, R47 ;  /* 0x0000002f002f7308 */ /* 0x000f220000001000 */
[----:B-1----:R-:W-:-:S07]  /*9c90*/  FMUL.FTZ R33, R22, R87 ;  /* 0x0000005716217220 */ /* 0x002fce0000410000 */
[----:B------:R-:W1:Y:S01]  /*9ca0*/  MUFU.RCP R80, R45 ;  /* 0x0000002d00507308 */ /* 0x000e620000001000 */
[----:B------:R-:W-:Y:S07]  /*9cb0*/  BAR.SYNC.DEFER_BLOCKING 0x0 ;  /* 0x0000000000007b1d */ /* 0x000fee0000010000 */
[----:B------:R-:W1:Y:S08]  /*9cc0*/  MUFU.RCP R62, R62 ;  /* 0x0000003e003e7308 */ /* 0x000e700000001000 */
[----:B------:R-:W1:Y:S01]  /*9cd0*/  MUFU.RCP R64, R64 ;  /* 0x0000004000407308 */ /* 0x000e620000001000 */
[----:B---3--:R-:W-:Y:S01]  /*9ce0*/  FMUL.FTZ R43, R50, R51 ;  /* 0x00000033322b7220 */ /* 0x008fe20000410000 */
[----:B0-----:R-:W-:-:S06]  /*9cf0*/  FMUL.FTZ R52, R52, R53 ;  /* 0x0000003534347220 */ /* 0x001fcc0000410000 */
[----:B------:R-:W0:Y:S01]  /*9d00*/  MUFU.RCP R65, R65 ;  /* 0x0000004100417308 */ /* 0x000e220000001000 */
[----:B------:R-:W-:Y:S01]  /*9d10*/  FMUL.FTZ R48, R48, R37 ;  /* 0x0000002530307220 */ /* 0x000fe20000410000 */
[----:B-----5:R-:W-:Y:S01]  /*9d20*/  FMUL.FTZ R37, R54, R55 ;  /* 0x0000003736257220 */ /* 0x020fe20000410000 */
[----:B------:R-:W-:Y:S01]  /*9d30*/  FMUL.FTZ R33, R33, R32 ;  /* 0x0000002021217220 */ /* 0x000fe20000410000 */
[----:B------:R-:W-:Y:S01]  /*9d40*/  FMUL.FTZ R43, R43, R36 ;  /* 0x000000242b2b7220 */ /* 0x000fe20000410000 */
[----:B------:R-:W-:Y:S01]  /*9d50*/  FMUL.FTZ R52, R52, R35 ;  /* 0x0000002334347220 */ /* 0x000fe20000410000 */
[----:B------:R-:W-:Y:S01]  /*9d60*/  FMUL.FTZ R32, R63, R46 ;  /* 0x0000002e3f207220 */ /* 0x000fe20000410000 */
[----:B--2---:R-:W-:Y:S01]  /*9d70*/  FMUL.FTZ R35, R42, R89 ;  /* 0x000000592a237220 */ /* 0x004fe20000410000 */
[----:B------:R-:W-:Y:S01]  /*9d80*/  FMUL.FTZ R37, R37, R34 ;  /* 0x0000002225257220 */ /* 0x000fe20000410000 */
[----:B------:R-:W-:Y:S01]  /*9d90*/  FMUL.FTZ R40, R40, R59 ;  /* 0x0000003b28287220 */ /* 0x000fe20000410000 */
[----:B----4-:R-:W-:Y:S01]  /*9da0*/  FMUL.FTZ R22, R61, R66 ;  /* 0x000000423d167220 */ /* 0x010fe20000410000 */
[----:B------:R-:W-:Y:S01]  /*9db0*/  FMUL.FTZ R5, R5, R44 ;  /* 0x0000002c05057220 */ /* 0x000fe20000410000 */
[----:B------:R-:W-:Y:S01]  /*9dc0*/  FMUL.FTZ R32, R32, R25 ;  /* 0x0000001920207220 */ /* 0x000fe20000410000 */
[----:B------:R-:W-:Y:S01]  /*9dd0*/  FMUL.FTZ R35, R35, R30 ;  /* 0x0000001e23237220 */ /* 0x000fe20000410000 */
[----:B------:R-:W-:Y:S01]  /*9de0*/  FMUL.FTZ R25, R4, R47 ;  /* 0x0000002f04197220 */ /* 0x000fe20000410000 */
[----:B------:R-:W-:Y:S01]  /*9df0*/  F2FP.F16.F32.PACK_AB R43, R43, R48 ;  /* 0x000000302b2b723e */ /* 0x000fe200000000ff */
[----:B------:R-:W-:Y:S01]  /*9e00*/  FMUL.FTZ R40, R40, R31 ;  /* 0x0000001f28287220 */ /* 0x000fe20000410000 */
[----:B-1----:R-:W-:Y:S01]  /*9e10*/  FMUL.FTZ R30, R39, R80 ;  /* 0x00000050271e7220 */ /* 0x002fe20000410000 */
[----:B------:R-:W-:Y:S01]  /*9e20*/  FMUL.FTZ R41, R41, R62 ;  /* 0x0000003e29297220 */ /* 0x000fe20000410000 */
[----:B------:R-:W-:Y:S01]  /*9e30*/  FMUL.FTZ R4, R3, R64 ;  /* 0x0000004003047220 */ /* 0x000fe20000410000 */
[----:B------:R-:W-:Y:S01]  /*9e40*/  F2FP.F16.F32.PACK_AB R37, R37, R52 ;  /* 0x000000342525723e */ /* 0x000fe200000000ff */
[----:B------:R-:W-:Y:S01]  /*9e50*/  FMUL.FTZ R22, R22, R29 ;  /* 0x0000001d16167220 */ /* 0x000fe20000410000 */
[----:B------:R-:W-:Y:S01]  /*9e60*/  FMUL.FTZ R5, R5, R28 ;  /* 0x0000001c05057220 */ /* 0x000fe20000410000 */
[----:B0-----:R-:W-:Y:S01]  /*9e70*/  FMUL.FTZ R3, R2, R65 ;  /* 0x0000004102037220 */ /* 0x001fe20000410000 */
        /* <DEDUP_REMOVED lines=15> */
[----:B------:R-:W-:Y:S01]  /*9f70*/  STS.U16 [R152+0x4], R37 ;  /* 0x0000042598007388 */ /* 0x000fe20000000400 */
[----:B------:R-:W-:-:S03]  /*9f80*/  F2FP.F16.F32.PACK_AB R25, R25, R32 ;  /* 0x000000201919723e */ /* 0x000fc600000000ff */
[----:B------:R-:W-:Y:S01]  /*9f90*/  STS.U16 [R79+0x6], R23 ;  /* 0x000006174f007388 */ /* 0x000fe20000000400 */
[----:B------:R-:W-:Y:S02]  /*9fa0*/  F2FP.F16.F32.PACK_AB R3, R3, R4 ;  /* 0x000000040303723e */ /* 0x000fe400000000ff */
[----:B0-----:R-:W-:Y:S01]  /*9fb0*/  PRMT R2, R5, 0x7632, R2 ;  /* 0x0000763205027816 */ /* 0x001fe20000000002 */
        /* <DEDUP_REMOVED lines=36> */
[----:B------:R-:W-:-:S04]  /*a200*/  UIMAD UR9, UR25, UR13, UR9 ;  /* 0x0000000d190972a4 */ /* 0x000fc8000f8e0209 */
        /* <DEDUP_REMOVED lines=48> */
.L_x_901:
        /* <DEDUP_REMOVED lines=15> */
.L_x_5019:


//--------------------- .text._Z25selective_scan_fwd_kernelI32Selective_Scan_fwd_kernel_traitsILi64ELi16ELi1ELb0ELb1ELb1ELb0EN3c104HalfENS1_7complexIfEEEEv13SSMParamsBase --------------------------
	.section	.text._Z25selective_scan_fwd_kernelI32Selective_Scan_fwd_kernel_traitsILi64ELi16ELi1ELb0ELb1ELb1ELb0EN3c104HalfENS1_7complexIfEEEEv13SSMParamsBase,"ax",@progbits
	.align	128
        .global         _Z25selective_scan_fwd_kernelI32Selective_Scan_fwd_kernel_traitsILi64ELi16ELi1ELb0ELb1ELb1ELb0EN3c104HalfENS1_7complexIfEEEEv13SSMParamsBase
        .type           _Z25selective_scan_fwd_kernelI32Selective_Scan_fwd_kernel_traitsILi64ELi16ELi1ELb0ELb1ELb1ELb0EN3c104HalfENS1_7complexIfEEEEv13SSMParamsBase,@function
        .size           _Z25selective_scan_fwd_kernelI32Selective_Scan_fwd_kernel_traitsILi64ELi16ELi1ELb0ELb1ELb1ELb0EN3c104HalfENS1_7complexIfEEEEv13SSMParamsBase,(.L_x_5020 - _Z25selective_scan_fwd_kernelI32Selective_Scan_fwd_kernel_traitsILi64ELi16ELi1ELb0ELb1ELb1ELb0EN3c104HalfENS1_7complexIfEEEEv13SSMParamsBase)
        .other          _Z25selective_scan_fwd_kernelI32Selective_Scan_fwd_kernel_traitsILi64ELi16ELi1ELb0ELb1ELb1ELb0EN3c104HalfENS1_7complexIfEEEEv13SSMParamsBase,@"STO_CUDA_ENTRY STV_DEFAULT"
_Z25selective_scan_fwd_kernelI32Selective_Scan_fwd_kernel_traitsILi64ELi16ELi1ELb0ELb1ELb1ELb0EN3c104HalfENS1_7complexIfEEEEv13SSMParamsBase:
.text._Z25selective_scan_fwd_kernelI32Selective_Scan_fwd_kernel_traitsILi64ELi16ELi1ELb0ELb1ELb1ELb0EN3c104HalfENS1_7complexIfEEEEv13SSMParamsBase:
        /* <DEDUP_REMOVED lines=113> */
.L_x_941:
[----:B------:R-:W0:Y:S01]  /*0710*/  LDCU UR15, c[0x0][0x388] ;  /* 0x00007100ff0f77ac */ /* 0x000e220008000800 */
[----:B------:R-:W-:Y:S02]  /*0720*/  SHF.L.U32 R5, R16, 0x4, RZ ;  /* 0x0000000410057819 */ /* 0x000fe400000006ff */
[----:B--2---:R-:W-:Y:S02]  /*0730*/  MOV R6, UR11 ;  /* 0x0000000b00067c02 */ /* 0x004fe40008000f00 */
        /* <DEDUP_REMOVED lines=394> */
.L_x_903:
[----:B------:R-:W-:Y:S05]  /*1fe0*/  BSYNC.RECONVERGENT B0 ;  /* 0x0000000000007941 */ /* 0x000fea0003800200 */
.L_x_902:
        /* <DEDUP_REMOVED lines=35> */
.L_x_905:
[----:B------:R-:W-:Y:S05]  /*2220*/  BSYNC.RECONVERGENT B0 ;  /* 0x0000000000007941 */ /* 0x000fea0003800200 */
.L_x_904:
        /* <DEDUP_REMOVED lines=37> */
.L_x_907:
[----:B------:R-:W-:Y:S05]  /*2480*/  BSYNC.RECONVERGENT B0 ;  /* 0x0000000000007941 */ /* 0x000fea0003800200 */
.L_x_906:
        /* <DEDUP_REMOVED lines=35> */
.L_x_909:
[----:B------:R-:W-:Y:S05]  /*26c0*/  BSYNC.RECONVERGENT B0 ;  /* 0x0000000000007941 */ /* 0x000fea0003800200 */
.L_x_908:
        /* <DEDUP_REMOVED lines=10> */
[----:B------:R-:W-:Y:S02]  /*2770*/  IMAD.MOV.U32 R43, RZ, RZ, 0x3e800000 ;  /* 0x3e800000ff2b7424 */ /* 0x000fe400078e00ff */
[----:B------:R-:W-:Y:S01]  /*2780*/  HFMA2 R44, -RZ, RZ, 1.3056640625, -1.8671875 ;  /* 0x3d39bf78ff2c7431 */ /* 0x000fe200000001ff */
        /* <DEDUP_REMOVED lines=27> */
.L_x_911:
[----:B------:R-:W-:Y:S05]  /*2940*/  BSYNC.RECONVERGENT B0 ;  /* 0x0000000000007941 */ /* 0x000fea0003800200 */
.L_x_910:
        /* <DEDUP_REMOVED lines=39> */
.L_x_913:
[----:B------:R-:W-:Y:S05]  /*2bc0*/  BSYNC.RECONVERGENT B0 ;  /* 0x0000000000007941 */ /* 0x000fea0003800200 */
.L_x_912:
        /* <DEDUP_REMOVED lines=41> */
.L_x_915:
[----:B------:R-:W-:Y:S05]  /*2e60*/  BSYNC.RECONVERGENT B0 ;  /* 0x0000000000007941 */ /* 0x000fea0003800200 */
.L_x_914:
        /* <DEDUP_REMOVED lines=39> */
.L_x_917:
[----:B------:R-:W-:Y:S05]  /*30e0*/  BSYNC.RECONVERGENT B0 ;  /* 0x0000000000007941 */ /* 0x000fea0003800200 */
.L_x_916:
        /* <DEDUP_REMOVED lines=41> */
.L_x_919:
[----:B------:R-:W-:Y:S05]  /*3380*/  BSYNC.RECONVERGENT B0 ;  /* 0x0000000000007941 */ /* 0x000fea0003800200 */
.L_x_918:
        /* <DEDUP_REMOVED lines=39> */
.L_x_921:
[----:B------:R-:W-:Y:S05]  /*3600*/  BSYNC.RECONVERGENT B0 ;  /* 0x0000000000007941 */ /* 0x000fea0003800200 */
.L_x_920:
        /* <DEDUP_REMOVED lines=45> */
.L_x_923:
[----:B------:R-:W-:Y:S05]  /*38e0*/  BSYNC.RECONVERGENT B0 ;  /* 0x0000000000007941 */ /* 0x000fea0003800200 */
.L_x_922:
        /* <DEDUP_REMOVED lines=32> */
.L_x_925:
[----:B------:R-:W-:Y:S05]  /*3af0*/  BSYNC.RECONVERGENT B0 ;  /* 0x0000000000007941 */ /* 0x000fea0003800200 */
.L_x_924:
        /* <DEDUP_REMOVED lines=28> */
[----:B------:R-:W-:-:S03]  /*3cc0*/  @P0 IMAD.MOV.U32 R34, RZ, RZ, 0x7f800000 ;  /* 0x7f800000ff220424 */ /* 0x000fc600078e00ff */
[----:B------:R-:W-:Y:S01]  /*3cd0*/  FFMA.FTZ R18, R22, 0.69314718246459960938, R35 ;  /* 0x3f31721816127823 */ /* 0x000fe20000010023 */
[----:B------:R-:W-:-:S05]  /*3ce0*/  @P3 FFMA.FTZ R18, R37, R34, +INF ;  /* 0x7f80000025123423 */ /* 0x000fca0000010022 */
[----:B------:R-:W-:-:S07]  /*3cf0*/  @P0 FSEL R18, R18, -RZ, P2 ;  /* 0x800000ff12120208 */ /* 0x000fce0001000000 */
.L_x_927:
[----:B------:R-:W-:Y:S05]  /*3d00*/  BSYNC.RECONVERGENT B0 ;  /* 0x0000000000007941 */ /* 0x000fea0003800200 */
.L_x_926:
        /* <DEDUP_REMOVED lines=32> */
.L_x_929:
[----:B------:R-:W-:Y:S05]  /*3f10*/  BSYNC.RECONVERGENT B0 ;  /* 0x0000000000007941 */ /* 0x000fea0003800200 */
.L_x_928:
        /* <DEDUP_REMOVED lines=32> */
.L_x_931:
[----:B------:R-:W-:Y:S05]  /*4120*/  BSYNC.RECONVERGENT B0 ;  /* 0x0000000000007941 */ /* 0x000fea0003800200 */
.L_x_930:
        /* <DEDUP_REMOVED lines=32> */
.L_x_933:
[----:B------:R-:W-:Y:S05]  /*4330*/  BSYNC.RECONVERGENT B0 ;  /* 0x0000000000007941 */ /* 0x000fea0003800200 */
.L_x_932:
        /* <DEDUP_REMOVED lines=10> */
[----:B------:R-:W-:Y:S02]  /*43e0*/  USHF.L.U32 UR7, UR6, 0xb, URZ ;  /* 0x0000000b06077899 */ /* 0x000fe400080006ff */
[----:B------:R-:W-:Y:S01]  /*43f0*/  ISETP.NE.AND P0, PT, RZ, UR6, PT ;  /* 0x00000006ff007c0c */ /* 0x000fe2000bf05270 */
[----:B------:R-:W1:Y:S01]  /*4400*/  S2UR UR14, SR_CTAID.Y ;  /* 0x00000000000e79c3 */ /* 0x000e620000002600 */
[----:B------:R-:W1:Y:S01]  /*4410*/  LDCU.64 UR12, c[0x0][0x3a0] ;  /* 0x00007400ff0c77ac */ /* 0x000e620008000a00 */
[----:B------:R-:W-:Y:S01]  /*4420*/  LOP3.LUT R61, R61, 0xfeffffff, RZ, 0xc0, !PT ;  /* 0xfeffffff3d3d7812 */ /* 0x000fe200078ec0ff */
[----:B------:R-:W-:Y:S01]  /*4430*/  FMUL.FTZ R165, R52, R19 ;  /* 0x0000001334a57220 */ /* 0x000fe20000410000 */
[----:B------:R-:W-:Y:S01]  /*4440*/  ISETP.EQ.AND P1, PT, R38, RZ, P0 ;  /* 0x000000ff2600720c */ /* 0x000fe20000722270 */
[----:B------:R-:W-:Y:S01]  /*4450*/  ULEA UR24, UR15, -UR7, 0x1 ;  /* 0x800000070f187291 */ /* 0x000fe2000f8e08ff */
[----:B------:R-:W-:Y:S01]  /*4460*/  FMUL.FTZ R38, R54, R21 ;  /* 0x0000001536267220 */ /* 0x000fe20000410000 */
[----:B------:R-:W-:Y:S01]  /*4470*/  FMUL.FTZ R164, R51, R18 ;  /* 0x0000001233a47220 */ /* 0x000fe20000410000 */
[----:B------:R-:W-:Y:S01]  /*4480*/  FMUL.FTZ R163, R50, R17 ;  /* 0x0000001132a37220 */ /* 0x000fe20000410000 */
[----:B------:R-:W-:Y:S01]  /*4490*/  FMUL.FTZ R52, R49, R14 ;  /* 0x0000000e31347220 */ /* 0x000fe20000410000 */
[----:B------:R-:W-:Y:S01]  /*44a0*/  FMUL.FTZ R54, R47, R12 ;  /* 0x0000000c2f367220 */ /* 0x000fe20000410000 */
[----:B------:R2:W-:Y:S01]  /*44b0*/  STL [R1+0x4], R38 ;  /* 0x0000042601007387 */ /* 0x0005e20000100800 */
[----:B------:R-:W-:Y:S01]  /*44c0*/  FMUL.FTZ R56, R45, R10 ;  /* 0x0000000a2d387220 */ /* 0x000fe20000410000 */
[----:B------:R-:W-:Y:S01]  /*44d0*/  FMUL.FTZ R57, R42, R9 ;  /* 0x000000092a397220 */ /* 0x000fe20000410000 */
[----:B------:R-:W-:Y:S01]  /*44e0*/  FMUL.FTZ R58, R43, R8 ;  /* 0x000000082b3a7220 */ /* 0x000fe20000410000 */
[----:B------:R-:W-:Y:S01]  /*44f0*/  FMUL.FTZ R59, R40, R7 ;  /* 0x00000007283b7220 */ /* 0x000fe20000410000 */
[----:B------:R-:W-:Y:S01]  /*4500*/  FMUL.FTZ R60, R41, R6 ;  /* 0x00000006293c7220 */ /* 0x000fe20000410000 */
[----:B------:R-:W-:Y:S01]  /*4510*/  @P1 LOP3.LUT R61, R61, 0x1000000, RZ, 0xfc, !PT ;  /* 0x010000003d3d1812 */ /* 0x000fe200078efcff */
[----:B------:R-:W3:Y:S03]  /*4520*/  LDCU UR40, c[0x0][0x38c] ;  /* 0x00007180ff2877ac */ /* 0x000ee60008000800 */
[----:B------:R-:W-:Y:S01]  /*4530*/  LOP3.LUT R61, R61, 0xfbffffff, RZ, 0xc0, !PT ;  /* 0xfbffffff3d3d7812 */ /* 0x000fe200078ec0ff */
[----:B--2---:R-:W-:Y:S01]  /*4540*/  FMUL.FTZ R38, R39, R16 ;  /* 0x0000001027267220 */ /* 0x004fe20000410000 */
[----:B------:R-:W-:Y:S01]  /*4550*/  FMUL.FTZ R39, R48, R15 ;  /* 0x0000000f30277220 */ /* 0x000fe20000410000 */
[----:B-1----:R-:W-:Y:S01]  /*4560*/  UIMAD.WIDE.U32 UR8, UR14, UR12, URZ ;  /* 0x0000000c0e0872a5 */ /* 0x002fe2000f8e00ff */
[----:B------:R-:W1:Y:S01]  /*4570*/  LDCU UR15, c[0x0][0x388] ;  /* 0x00007100ff0f77ac */ /* 0x000e620008000800 */
[----:B0-----:R-:W-:-:S02]  /*4580*/  SHF.L.U32 R5, R55, 0x5, RZ ;  /* 0x0000000537057819 */ /* 0x001fc400000006ff */
[----:B------:R-:W-:Y:S01]  /*4590*/  UIMAD UR14, UR14, UR13, UR9 ;  /* 0x0000000d0e0e72a4 */ /* 0x000fe2000f8e0209 */
[----:B------:R-:W0:Y:S01]  /*45a0*/  LDCU.64 UR28, c[0x0][0x3a8] ;  /* 0x00007500ff1c77ac */ /* 0x000e220008000a00 */
[----:B------:R-:W-:Y:S01]  /*45b0*/  LOP3.LUT R55, R5, R55, RZ, 0xfc, !PT ;  /* 0x0000003705377212 */ /* 0x000fe200078efcff */
[----:B------:R-:W2:Y:S03]  /*45c0*/  LDCU.64 UR30, c[0x0][0x440] ;  /* 0x00008800ff1e77ac */ /* 0x000ea60008000a00 */
[----:B------:R-:W-:Y:S01]  /*45d0*/  LOP3.LUT R5, R55, 0x7c1f, RZ, 0xc0, !PT ;  /* 0x00007c1f37057812 */ /* 0x000fe200078ec0ff */
[----:B------:R-:W-:Y:S01]  /*45e0*/  FMUL.FTZ R55, R44, R11 ;  /* 0x0000000b2c377220 */ /* 0x000fe20000410000 */
[----:B------:R-:W4:Y:S02]  /*45f0*/  LDCU.64 UR32, c[0x0][0x480] ;  /* 0x00009000ff2077ac */ /* 0x000f240008000a00 */
[----:B------:R-:W-:Y:S01]  /*4600*/  ISETP.GE.AND P0, PT, R5, UR24, PT ;  /* 0x0000001805007c0c */ /* 0x000fe2000bf06270 */
[----:B------:R-:W-:Y:S01]  /*4610*/  FMUL.FTZ R5, R53, R20 ;  /* 0x0000001435057220 */ /* 0x000fe20000410000 */
[----:B------:R-:W-:Y:S01]  /*4620*/  FMUL.FTZ R53, R46, R13 ;  /* 0x0000000d2e357220 */ /* 0x000fe20000410000 */
[----:B------:R-:W0:Y:S03]  /*4630*/  LDCU.64 UR34, c[0x0][0x3c0] ;  /* 0x00007800ff2277ac */ /* 0x000e260008000a00 */
[----:B------:R0:W-:Y:S01]  /*4640*/  STL [R1], R5 ;  /* 0x0000000501007387 */ /* 0x0001e20000100800 */
[----:B------:R-:W0:Y:S01]  /*4650*/  LDCU.64 UR36, c[0x0][0x3e0] ;  /* 0x00007c00ff2477ac */ /* 0x000e220008000a00 */
[----:B------:R-:W-:-:S05]  /*4660*/  UMOV UR7, URZ ;  /* 0x000000ff00077c82 */ /* 0x000fca0008000000 */
[----:B-123--:R-:W-:-:S07]  /*4670*/  @P0 LOP3.LUT R61, R61, 0x4000000, RZ, 0xfc, !PT ;  /* 0x040000003d3d0812 */ /* 0x00efce00078efcff */
.L_x_940:
[----:B0-----:R-:W0:Y:S01]  /*4680*/  S2R R5, SR_TID.X ;  /* 0x0000000000057919 */ /* 0x001e220000002100 */
[----:B------:R-:W-:Y:S01]  /*4690*/  MOV R47, UR36 ;  /* 0x00000024002f7c02 */ /* 0x000fe20008000f00 */
[----:B------:R-:W-:Y:S01]  /*46a0*/  HFMA2 R45, -RZ, RZ, 0, 0 ;  /* 0x00000000ff2d7431 */ /* 0x000fe200000001ff */
[----:B------:R-:W-:Y:S02]  /*46b0*/  MOV R43, UR34 ;  /* 0x00000022002b7c02 */ /* 0x000fe40008000f00 */
[----:B------:R-:W-:Y:S02]  /*46c0*/  MOV R41, UR35 ;  /* 0x0000002300297c02 */ /* 0x000fe40008000f00 */
        /* <DEDUP_REMOVED lines=8> */
[----:B------:R-:W-:-:S02]  /*4750*/  PRMT R112, RZ, 0x7610, R112 ;  /* 0x00007610ff707816 */ /* 0x000fc40000000070 */
[----:B------:R-:W-:Y:S02]  /*4760*/  LOP3.LUT R61, R61, 0xff7fffff, RZ, 0xc0, !PT ;  /* 0xff7fffff3d3d7812 */ /* 0x000fe400078ec0ff */
[----:B------:R-:W-:Y:S02]  /*4770*/  PRMT R109, RZ, 0x7610, R109 ;  /* 0x00007610ff6d7816 */ /* 0x000fe4000000006d */
[----:B------:R-:W-:Y:S02]  /*4780*/  PRMT R48, RZ, 0x7610, R48 ;  /* 0x00007610ff307816 */ /* 0x000fe40000000030 */
[----:B------:R-:W-:Y:S02]  /*4790*/  PRMT R70, RZ, 0x7610, R70 ;  /* 0x00007610ff467816 */ /* 0x000fe40000000046 */
[----:B0-----:R-:W-:Y:S02]  /*47a0*/  SHF.L.U32 R49, R5, 0x5, RZ ;  /* 0x0000000505317819 */ /* 0x001fe400000006ff */
[----:B------:R-:W-:-:S02]  /*47b0*/  PRMT R80, RZ, 0x7610, R80 ;  /* 0x00007610ff507816 */ /* 0x000fc40000000050 */
[----:B------:R-:W-:Y:S02]  /*47c0*/  LOP3.LUT R49, R49, R5, RZ, 0xfc, !PT ;  /* 0x0000000531317212 */ /* 0x000fe400078efcff */
[----:B------:R-:W-:Y:S02]  /*47d0*/  PRMT R108, RZ, 0x7610, R108 ;  /* 0x00007610ff6c7816 */ /* 0x000fe4000000006c */
[C---:B------:R-:W-:Y:S02]  /*47e0*/  LOP3.LUT R44, R49.reuse, 0x7c1f, RZ, 0xc0, !PT ;  /* 0x00007c1f312c7812 */ /* 0x040fe400078ec0ff */
[----:B------:R-:W-:Y:S02]  /*47f0*/  LOP3.LUT R94, R49, 0x3e0, RZ, 0xfc, !PT ;  /* 0x000003e0315e7812 */ /* 0x000fe400078efcff */
[C---:B------:R-:W-:Y:S01]  /*4800*/  LOP3.LUT R5, R44.reuse, 0x20, RZ, 0xfc, !PT ;  /* 0x000000202c057812 */ /* 0x040fe200078efcff */
[----:B------:R-:W-:Y:S01]  /*4810*/  IMAD.WIDE.U32 R46, R47, UR7, R44 ;  /* 0x000000072f2e7c25 */ /* 0x000fe2000f8e002c */
[----:B------:R-:W-:-:S02]  /*4820*/  LOP3.LUT R92, R44, 0xc0, RZ, 0xfc, !PT ;  /* 0x000000c02c5c7812 */ /* 0x000fc400078efcff */
[----:B------:R-:W-:Y:S01]  /*4830*/  ISETP.GE.AND P6, PT, R5, UR24, PT ;  /* 0x0000001805007c0c */ /* 0x000fe2000bfc6270 */
[----:B------:R-:W-:Y:S01]  /*4840*/  IMAD.WIDE.U32 R42, R43, UR7, R44 ;  /* 0x000000072b2a7c25 */ /* 0x000fe2000f8e002c */
[----:B------:R-:W-:Y:S02]  /*4850*/  MOV R5, UR37 ;  /* 0x0000002500057c02 */ /* 0x000fe40008000f00 */
[----:B------:R-:W-:Y:S01]  /*4860*/  LEA R62, P0, R46, UR20, 0x1 ;  /* 0x000000142e3e7c11 */ /* 0x000fe2000f8008ff */
[----:B------:R-:W-:Y:S01]  /*4870*/  IMAD R41, R41, UR7, R43 ;  /* 0x0000000729297c24 */ /* 0x000fe2000f8e022b */
[----:B------:R-:W-:Y:S01]  /*4880*/  LEA R40, P1, R42, UR19, 0x1 ;  /* 0x000000132a287c11 */ /* 0x000fe2000f8208ff */
[----:B------:R-:W-:Y:S01]  /*4890*/  IMAD R5, R5, UR7, R47 ;  /* 0x0000000705057c24 */ /* 0x000fe2000f8e022f */
[----:B------:R-:W-:Y:S02]  /*48a0*/  LOP3.LUT R91, R44, 0xe0, RZ, 0xfc, !PT ;  /* 0x000000e02c5b7812 */ /* 0x000fe400078efcff */
[----:B------:R-:W-:-:S02]  /*48b0*/  LEA.HI.X R41, R42, UR21, R41, 0x1, P1 ;  /* 0x000000152a297c11 */ /* 0x000fc400088f0c29 */
[--C-:B------:R-:W-:Y:S02]  /*48c0*/  LEA.HI.X R63, R46, UR22, R5.reuse, 0x1, P0 ;  /* 0x000000162e3f7c11 */ /* 0x100fe400080f0c05 */
[----:B------:R-:W-:Y:S01]  /*48d0*/  ISETP.GE.AND P0, PT, R92, UR24, PT ;  /* 0x000000185c007c0c */ /* 0x000fe2000bf06270 */
[----:B------:R-:W2:Y:S01]  /*48e0*/  @!P6 LDG.E.U16 R80, desc[UR26][R40.64+0x40] ;  /* 0x0000401a2850e981 */ /* 0x000ea2000c1e1500 */
[C---:B------:R-:W-:Y:S02]  /*48f0*/  LOP3.LUT R90, R44.reuse, 0x100, RZ, 0xfc, !PT ;  /* 0x000001002c5a7812 */ /* 0x040fe400078efcff */
[C---:B------:R-:W-:Y:S02]  /*4900*/  LOP3.LUT R89, R44.reuse, 0x120, RZ, 0xfc, !PT ;  /* 0x000001202c597812 */ /* 0x040fe400078efcff */
[----:B------:R-:W-:Y:S02]  /*4910*/  PRMT R5, RZ, 0x7610, R5 ;  /* 0x00007610ff057816 */ /* 0x000fe40000000005 */
[----:B------:R-:W-:-:S02]  /*4920*/  LOP3.LUT R88, R44, 0x140, RZ, 0xfc, !PT ;  /* 0x000001402c587812 */ /* 0x000fc400078efcff */
[C---:B------:R-:W-:Y:S02]  /*4930*/  LOP3.LUT R87, R44.reuse, 0x160, RZ, 0xfc, !PT ;  /* 0x000001602c577812 */ /* 0x040fe400078efcff */
[C---:B------:R-:W-:Y:S01]  /*4940*/  LOP3.LUT R85, R44.reuse, 0x180, RZ, 0xfc, !PT ;  /* 0x000001802c557812 */ /* 0x040fe200078efcff */
[----:B------:R-:W3:Y:S01]  /*4950*/  @!P0 LDG.E.U16 R77, desc[UR26][R40.64+0x180] ;  /* 0x0001801a284d8981 */ /* 0x000ee2000c1e1500 */
[----:B------:R-:W-:Y:S02]  /*4960*/  ISETP.GE.AND P0, PT, R91, UR24, PT ;  /* 0x000000185b007c0c */ /* 0x000fe4000bf06270 */
[C---:B------:R-:W-:Y:S02]  /*4970*/  LOP3.LUT R66, R44.reuse, 0x1a0, RZ, 0xfc, !PT ;  /* 0x000001a02c427812 */ /* 0x040fe400078efcff */
[C---:B------:R-:W-:Y:S02]  /*4980*/  LOP3.LUT R86, R44.reuse, 0x80, RZ, 0xfc, !PT ;  /* 0x000000802c567812 */ /* 0x040fe400078efcff */
[----:B------:R-:W-:-:S02]  /*4990*/  LOP3.LUT R71, R44, 0x1c0, RZ, 0xfc, !PT ;  /* 0x000001c02c477812 */ /* 0x000fc400078efcff */
[----:B------:R-:W-:Y:S02]  /*49a0*/  ISETP.GE.AND P3, PT, R86, UR24, PT ;  /* 0x0000001856007c0c */ /* 0x000fe4000bf66270 */
[----:B------:R-:W-:Y:S02]  /*49b0*/  LOP3.LUT R47, R44, 0x280, RZ, 0xfc, !PT ;  /* 0x000002802c2f7812 */ /* 0x000fe400078efcff */
[----:B------:R-:W-:Y:S01]  /*49c0*/  PRMT R42, RZ, 0x7610, R42 ;  /* 0x00007610ff2a7816 */ /* 0x000fe2000000002a */
[----:B------:R-:W5:Y:S01]  /*49d0*/  @!P0 LDG.E.U16 R83, desc[UR26][R40.64+0x1c0] ;  /* 0x0001c01a28538981 */ /* 0x000f62000c1e1500 */
[----:B------:R-:W-:Y:S02]  /*49e0*/  ISETP.GE.AND P0, PT, R90, UR24, PT ;  /* 0x000000185a007c0c */ /* 0x000fe4000bf06270 */
[C---:B------:R-:W-:Y:S02]  /*49f0*/  LOP3.LUT R72, R44.reuse, 0x1e0, RZ, 0xfc, !PT ;  /* 0x000001e02c487812 */ /* 0x040fe400078efcff */
[----:B------:R-:W-:-:S02]  /*4a00*/  LOP3.LUT R78, R44, 0x320, RZ, 0xfc, !PT ;  /* 0x000003202c4e7812 */ /* 0x000fc400078efcff */
[----:B------:R-:W-:Y:S01]  /*4a10*/  PRMT R46, RZ, 0x7610, R46 ;  /* 0x00007610ff2e7816 */ /* 0x000fe2000000002e */
[----:B------:R-:W4:Y:S01]  /*4a20*/  @!P3 LDG.E.U16 R93, desc[UR26][R40.64+0x100] ;  /* 0x0001001a285db981 */ /* 0x000f22000c1e1500 */
[C---:B------:R-:W-:Y:S02]  /*4a30*/  LOP3.LUT R76, R44.reuse, 0x200, RZ, 0xfc, !PT ;  /* 0x000002002c4c7812 */ /* 0x040fe400078efcff */
[----:B------:R-:W-:Y:S02]  /*4a40*/  @P6 LOP3.LUT R61, R61, 0x800000, RZ, 0xfc, !PT ;  /* 0x008000003d3d6812 */ /* 0x000fe400078efcff */
[----:B------:R-:W-:Y:S01]  /*4a50*/  LOP3.LUT R79, R44, 0x340, RZ, 0xfc, !PT ;  /* 0x000003402c4f7812 */ /* 0x000fe200078efcff */
[----:B------:R-:W5:Y:S01]  /*4a60*/  @!P0 LDG.E.U16 R121, desc[UR26][R40.64+0x200] ;  /* 0x0002001a28798981 */ /* 0x000f62000c1e1500 */
[----:B------:R-:W-:Y:S02]  /*4a70*/  ISETP.GE.AND P0, PT, R89, UR24, PT ;  /* 0x0000001859007c0c */ /* 0x000fe4000bf06270 */
[----:B------:R-:W-:-:S02]  /*4a80*/  ISETP.GE.AND P3, PT, R47, UR24, PT ;  /* 0x000000182f007c0c */ /* 0x000fc4000bf66270 */
[----:B------:R-:W-:Y:S02]  /*4a90*/  LOP3.LUT P1, RZ, R61, 0x4000000, RZ, 0xc0, !PT ;  /* 0x040000003dff7812 */ /* 0x000fe4000782c0ff */
[C---:B------:R-:W-:Y:S02]  /*4aa0*/  LOP3.LUT R98, R44.reuse, 0x40, RZ, 0xfc, !PT ;  /* 0x000000402c627812 */ /* 0x040fe400078efcff */
[C---:B------:R-:W-:Y:S02]  /*4ab0*/  LOP3.LUT R97, R44.reuse, 0x60, RZ, 0xfc, !PT ;  /* 0x000000602c617812 */ /* 0x040fe400078efcff */
[C---:B------:R-:W-:Y:S02]  /*4ac0*/  LOP3.LUT R96, R44.reuse, 0xa0, RZ, 0xfc, !PT ;  /* 0x000000a02c607812 */ /* 0x040fe400078efcff */
[----:B------:R-:W-:Y:S01]  /*4ad0*/  LOP3.LUT R43, R44, 0x220, RZ, 0xfc, !PT ;  /* 0x000002202c2b7812 */ /* 0x000fe200078efcff */
[----:B------:R-:W5:Y:S01]  /*4ae0*/  @!P0 LDG.E.U16 R5, desc[UR26][R40.64+0x240] ;  /* 0x0002401a28058981 */ /* 0x000f62000c1e1500 */
[----:B------:R-:W-:-:S02]  /*4af0*/  ISETP.GE.AND P0, PT, R88, UR24, PT ;  /* 0x0000001858007c0c */ /* 0x000fc4000bf06270 */
[----:B------:R-:W-:Y:S01]  /*4b00*/  P2R R47, PR, RZ, 0x8 ;  /* 0x00000008ff2f7803 */ /* 0x000fe20000000000 */
[----:B------:R-:W5:Y:S01]  /*4b10*/  @!P3 LDG.E.U16 R112, desc[UR26][R40.64+0x500] ;  /* 0x0005001a2870b981 */ /* 0x000f62000c1e1500 */
[----:B------:R-:W-:Y:S02]  /*4b20*/  ISETP.GE.AND P5, PT, R98, UR24, PT ;  /* 0x0000001862007c0c */ /* 0x000fe4000bfa6270 */
[----:B------:R-:W-:Y:S01]  /*4b30*/  ISETP.GE.AND P4, PT, R97, UR24, PT ;  /* 0x0000001861007c0c */ /* 0x000fe2000bf86270 */
[----:B------:R-:W2:Y:S01]  /*4b40*/  @!P1 LDG.E.U16 R70, desc[UR26][R40.64] ;  /* 0x0000001a28469981 */ /* 0x000ea2000c1e1500 */
[----:B------:R-:W-:Y:S02]  /*4b50*/  ISETP.GE.AND P2, PT, R96, UR24, PT ;  /* 0x0000001860007c0c */ /* 0x000fe4000bf46270 */
[----:B------:R-:W-:Y:S02]  /*4b60*/  LOP3.LUT R49, R44, 0x360, RZ, 0xfc, !PT ;  /* 0x000003602c317812 */ /* 0x000fe400078efcff */
[----:B------:R-:W-:Y:S01]  /*4b70*/  PRMT R99, RZ, 0x7610, R99 ;  /* 0x00007610ff637816 */ /* 0x000fe20000000063 */
[----:B------:R-:W5:Y:S01]  /*4b80*/  @!P0 LDG.E.U16 R67, desc[UR26][R40.64+0x280] ;  /* 0x0002801a28438981 */ /* 0x000f62000c1e1500 */
[----:B------:R-:W-:-:S02]  /*4b90*/  ISETP.GE.AND P0, PT, R87, UR24, PT ;  /* 0x0000001857007c0c */ /* 0x000fc4000bf06270 */
[----:B------:R-:W-:Y:S02]  /*4ba0*/  ISETP.GE.AND P3, PT, R78, UR24, PT ;  /* 0x000000184e007c0c */ /* 0x000fe4000bf66270 */
[----:B------:R-:W-:Y:S01]  /*4bb0*/  PRMT R102, RZ, 0x7610, R102 ;  /* 0x00007610ff667816 */ /* 0x000fe20000000066 */
[----:B------:R-:W3:Y:S01]  /*4bc0*/  @!P5 LDG.E.U16 R99, desc[UR26][R40.64+0x80] ;  /* 0x0000801a2863d981 */ /* 0x000ee2000c1e1500 */
[----:B------:R-:W-:Y:S02]  /*4bd0*/  PRMT R95, RZ, 0x7610, R95 ;  /* 0x00007610ff5f7816 */ /* 0x000fe4000000005f */
[----:B------:R-:W-:Y:S02]  /*4be0*/  PRMT R114, RZ, 0x7610, R114 ;  /* 0x00007610ff727816 */ /* 0x000fe40000000072 */
[----:B------:R-:W-:Y:S01]  /*4bf0*/  LOP3.LUT R82, R44, 0x240, RZ, 0xfc, !PT ;  /* 0x000002402c527812 */ /* 0x000fe200078efcff */
[----:B------:R-:W4:Y:S01]  /*4c00*/  @!P4 LDG.E.U16 R102, desc[UR26][R40.64+0xc0] ;  /* 0x0000c01a2866c981 */ /* 0x000f22000c1e1500 */
[----:B------:R-:W-:-:S02]  /*4c10*/  PRMT R100, RZ, 0x7610, R100 ;  /* 0x00007610ff647816 */ /* 0x000fc40000000064 */
[C---:B------:R-:W-:Y:S01]  /*4c20*/  LOP3.LUT R68, R44.reuse, 0x380, RZ, 0xfc, !PT ;  /* 0x000003802c447812 */ /* 0x040fe200078efcff */
[----:B------:R-:W5:Y:S01]  /*4c30*/  @!P0 LDG.E.U16 R73, desc[UR26][R40.64+0x2c0] ;  /* 0x0002c01a28498981 */ /* 0x000f62000c1e1500 */
[----:B------:R-:W-:Y:S02]  /*4c40*/  ISETP.GE.AND P0, PT, R85, UR24, PT ;  /* 0x0000001855007c0c */ /* 0x000fe4000bf06270 */
[C---:B------:R-:W-:Y:S01]  /*4c50*/  LOP3.LUT R45, R44.reuse, 0x260, RZ, 0xfc, !PT ;  /* 0x000002602c2d7812 */ /* 0x040fe200078efcff */
[----:B------:R-:W5:Y:S01]  /*4c60*/  @!P3 LDG.E.U16 R109, desc[UR26][R40.64+0x640] ;  /* 0x0006401a286db981 */ /* 0x000f62000c1e1500 */
[C---:B------:R-:W-:Y:S02]  /*4c70*/  LOP3.LUT R81, R44.reuse, 0x300, RZ, 0xfc, !PT ;  /* 0x000003002c517812 */ /* 0x040fe400078efcff */
[----:B------:R-:W-:Y:S01]  /*4c80*/  PRMT R113, RZ, 0x7610, R113 ;  /* 0x00007610ff717816 */ /* 0x000fe20000000071 */
[----:B------:R-:W5:Y:S01]  /*4c90*/  @!P2 LDG.E.U16 R95, desc[UR26][R40.64+0x140] ;  /* 0x0001401a285fa981 */ /* 0x000f62000c1e1500 */
[----:B------:R-:W-:-:S02]  /*4ca0*/  LOP3.LUT R50, R44, 0x2a0, RZ, 0xfc, !PT ;  /* 0x000002a02c327812 */ /* 0x000fc400078efcff */
[C---:B------:R-:W-:Y:S02]  /*4cb0*/  LOP3.LUT R51, R44.reuse, 0x2c0, RZ, 0xfc, !PT ;  /* 0x000002c02c337812 */ /* 0x040fe400078efcff */
[----:B------:R-:W-:Y:S01]  /*4cc0*/  LOP3.LUT R74, R44, 0x2e0, RZ, 0xfc, !PT ;  /* 0x000002e02c4a7812 */ /* 0x000fe200078efcff */
[----:B------:R-:W5:Y:S01]  /*4cd0*/  @!P0 LDG.E.U16 R75, desc[UR26][R40.64+0x300] ;  /* 0x0003001a284b8981 */ /* 0x000f62000c1e1500 */
[----:B------:R-:W-:Y:S02]  /*4ce0*/  ISETP.GE.AND P0, PT, R66, UR24, PT ;  /* 0x0000001842007c0c */ /* 0x000fe4000bf06270 */
[----:B------:R-:W-:Y:S02]  /*4cf0*/  PRMT R101, RZ, 0x7610, R101 ;  /* 0x00007610ff657816 */ /* 0x000fe40000000065 */
[----:B------:R-:W-:Y:S02]  /*4d00*/  LOP3.LUT R69, R44, 0x3a0, RZ, 0xfc, !PT ;  /* 0x000003a02c457812 */ /* 0x000fe400078efcff */
[----:B------:R-:W-:-:S02]  /*4d10*/  PRMT R64, RZ, 0x7610, R64 ;  /* 0x00007610ff407816 */ /* 0x000fc40000000040 */
[----:B------:R-:W-:Y:S02]  /*4d20*/  PRMT R110, RZ, 0x7610, R110 ;  /* 0x00007610ff6e7816 */ /* 0x000fe4000000006e */
[----:B------:R-:W-:Y:S02]  /*4d30*/  PRMT R111, RZ, 0x7610, R111 ;  /* 0x00007610ff6f7816 */ /* 0x000fe4000000006f */
[----:B------:R-:W-:Y:S01]  /*4d40*/  PRMT R65, RZ, 0x7610, R65 ;  /* 0x00007610ff417816 */ /* 0x000fe20000000041 */
[----:B------:R-:W5:Y:S01]  /*4d50*/  @!P0 LDG.E.U16 R116, desc[UR26][R40.64+0x340] ;  /* 0x0003401a28748981 */ /* 0x000f62000c1e1500 */
[----:B------:R-:W-:Y:S02]  /*4d60*/  ISETP.GE.AND P0, PT, R71, UR24, PT ;  /* 0x0000001847007c0c */ /* 0x000fe4000bf06270 */
[----:B------:R-:W-:Y:S02]  /*4d70*/  LOP3.LUT R84, R44, 0x3c0, RZ, 0xfc, !PT ;  /* 0x000003c02c547812 */ /* 0x000fe400078efcff */
[----:B------:R-:W-:-:S02]  /*4d80*/  PRMT R107, RZ, 0x7610, R107 ;  /* 0x00007610ff6b7816 */ /* 0x000fc4000000006b */
[----:B------:R-:W-:Y:S02]  /*4d90*/  PRMT R106, RZ, 0x7610, R106 ;  /* 0x00007610ff6a7816 */ /* 0x000fe4000000006a */
[----:B------:R-:W-:Y:S02]  /*4da0*/  PRMT R105, RZ, 0x7610, R105 ;  /* 0x00007610ff697816 */ /* 0x000fe40000000069 */
[----:B------:R-:W-:-:S03]  /*4db0*/  PRMT R104, RZ, 0x7610, R104 ;  /* 0x00007610ff687816 */ /* 0x000fc60000000068 */
[----:B------:R-:W5:Y:S01]  /*4dc0*/  @!P0 LDG.E.U16 R42, desc[UR26][R40.64+0x380] ;  /* 0x0003801a282a8981 */ /* 0x000f62000c1e1500 */
[----:B------:R-:W-:Y:S02]  /*4dd0*/  ISETP.GE.AND P0, PT, R72, UR24, PT ;  /* 0x0000001848007c0c */ /* 0x000fe4000bf06270 */
[----:B------:R-:W-:-:S11]  /*4de0*/  ISETP.GE.AND P3, PT, R79, UR24, PT ;  /* 0x000000184f007c0c */ /* 0x000fd6000bf66270 */
[----:B------:R-:W5:Y:S01]  /*4df0*/  @!P0 LDG.E.U16 R46, desc[UR26][R40.64+0x3c0] ;  /* 0x0003c01a282e8981 */ /* 0x000f62000c1e1500 */
[----:B------:R-:W-:-:S03]  /*4e00*/  ISETP.GE.AND P0, PT, R76, UR24, PT ;  /* 0x000000184c007c0c */ /* 0x000fc6000bf06270 */
[----:B------:R-:W5:Y:S01]  /*4e10*/  @!P3 LDG.E.U16 R108, desc[UR26][R40.64+0x680] ;  /* 0x0006801a286cb981 */ /* 0x000f62000c1e1500 */
[----:B------:R-:W-:-:S09]  /*4e20*/  ISETP.GE.AND P3, PT, R49, UR24, PT ;  /* 0x0000001831007c0c */ /* 0x000fd2000bf66270 */
[----:B------:R-:W5:Y:S01]  /*4e30*/  @!P0 LDG.E.U16 R48, desc[UR26][R40.64+0x400] ;  /* 0x0004001a28308981 */ /* 0x000f62000c1e1500 */
[----:B------:R-:W-:-:S03]  /*4e40*/  ISETP.GE.AND P0, PT, R43, UR24, PT ;  /* 0x000000182b007c0c */ /* 0x000fc6000bf06270 */
[----:B------:R-:W5:Y:S01]  /*4e50*/  @!P3 LDG.E.U16 R100, desc[UR26][R40.64+0x6c0] ;  /* 0x0006c01a2864b981 */ /* 0x000f62000c1e1500 */
[----:B------:R-:W-:-:S09]  /*4e60*/  ISETP.GE.AND P3, PT, R68, UR24, PT ;  /* 0x0000001844007c0c */ /* 0x000fd2000bf66270 */
[----:B------:R-:W5:Y:S01]  /*4e70*/  @!P0 LDG.E.U16 R114, desc[UR26][R40.64+0x440] ;  /* 0x0004401a28728981 */ /* 0x000f62000c1e1500 */
[----:B------:R-:W-:Y:S02]  /*4e80*/  ISETP.GE.AND P0, PT, R82, UR24, PT ;  /* 0x0000001852007c0c */ /* 0x000fe4000bf06270 */
[----:B------:R-:W-:Y:S01]  /*4e90*/  ISETP.GE.AND P4, PT, R45, UR24, PT ;  /* 0x000000182d007c0c */ /* 0x000fe2000bf86270 */
[----:B------:R-:W5:Y:S01]  /*4ea0*/  @!P3 LDG.E.U16 R101, desc[UR26][R40.64+0x700] ;  /* 0x0007001a2865b981 */ /* 0x000f62000c1e1500 */
[----:B------:R-:W-:Y:S02]  /*4eb0*/  ISETP.GE.AND P5, PT, R81, UR24, PT ;  /* 0x0000001851007c0c */ /* 0x000fe4000bfa6270 */
[----:B------:R-:W-:Y:S02]  /*4ec0*/  ISETP.GE.AND P2, PT, R50, UR24, PT ;  /* 0x0000001832007c0c */ /* 0x000fe4000bf46270 */
[----:B------:R-:W-:-:S05]  /*4ed0*/  ISETP.GE.AND P1, PT, R51, UR24, PT ;  /* 0x0000001833007c0c */ /* 0x000fca000bf26270 */
[----:B------:R-:W5:Y:S01]  /*4ee0*/  @!P0 LDG.E.U16 R113, desc[UR26][R40.64+0x480] ;  /* 0x0004801a28718981 */ /* 0x000f62000c1e1500 */
[----:B------:R-:W-:Y:S02]  /*4ef0*/  ISETP.GE.AND P0, PT, R74, UR24, PT ;  /* 0x000000184a007c0c */ /* 0x000fe4000bf06270 */
[----:B------:R-:W-:Y:S01]  /*4f00*/  ISETP.GE.AND P3, PT, R69, UR24, PT ;  /* 0x0000001845007c0c */ /* 0x000fe2000bf66270 */
[----:B------:R-:W5:Y:S01]  /*4f10*/  @!P4 LDG.E.U16 R64, desc[UR26][R40.64+0x4c0] ;  /* 0x0004c01a2840c981 */ /* 0x000f62000c1e1500 */
[----:B------:R-:W-:-:S03]  /*4f20*/  ISETP.GE.AND P6, PT, R94, UR24, PT ;  /* 0x000000185e007c0c */ /* 0x000fc6000bfc6270 */
[----:B------:R-:W5:Y:S01]  /*4f30*/  @!P5 LDG.E.U16 R110, desc[UR26][R40.64+0x600] ;  /* 0x0006001a286ed981 */ /* 0x000f62000c1e1500 */
[----:B------:R-:W-:-:S03]  /*4f40*/  ISETP.GE.AND P5, PT, R84, UR24, PT ;  /* 0x0000001854007c0c */ /* 0x000fc6000bfa6270 */
[----:B------:R-:W5:Y:S04]  /*4f50*/  @!P2 LDG.E.U16 R111, desc[UR26][R40.64+0x540] ;  /* 0x0005401a286fa981 */ /* 0x000f68000c1e1500 */
[----:B------:R-:W5:Y:S04]  /*4f60*/  @!P1 LDG.E.U16 R65, desc[UR26][R40.64+0x580] ;  /* 0x0005801a28419981 */ /* 0x000f68000c1e1500 */
[----:B------:R-:W5:Y:S04]  /*4f70*/  @!P0 LDG.E.U16 R107, desc[UR26][R40.64+0x5c0] ;  /* 0x0005c01a286b8981 */ /* 0x000f68000c1e1500 */
[----:B------:R-:W5:Y:S04]  /*4f80*/  @!P3 LDG.E.U16 R106, desc[UR26][R40.64+0x740] ;  /* 0x0007401a286ab981 */ /* 0x000f68000c1e1500 */
[----:B------:R-:W5:Y:S04]  /*4f90*/  @!P5 LDG.E.U16 R105, desc[UR26][R40.64+0x780] ;  /* 0x0007801a2869d981 */ /* 0x000f68000c1e1500 */
[----:B------:R0:W5:Y:S01]  /*4fa0*/  @!P6 LDG.E.U16 R104, desc[UR26][R40.64+0x7c0] ;  /* 0x0007c01a2868e981 */ /* 0x000162000c1e1500 */
[----:B------:R-:W1:Y:S01]  /*4fb0*/  S2R R153, SR_TID.X ;  /* 0x0000000000997919 */ /* 0x000e620000002100 */
[----:B------:R-:W0:Y:S01]  /*4fc0*/  S2R R152, SR_LANEID ;  /* 0x0000000000987919 */ /* 0x000e220000000000 */
[----:B------:R-:W0:Y:S01]  /*4fd0*/  S2UR UR12, SR_CgaCtaId ;  /* 0x00000000000c79c3 */ /* 0x000e220000008800 */
[----:B------:R-:W-:Y:S01]  /*4fe0*/  UMOV UR23, 0x400 ;  /* 0x0000040000177882 */ /* 0x000fe20000000000 */
[----:B-1----:R-:W-:-:S04]  /*4ff0*/  LOP3.LUT R51, R153, 0x3e0, RZ, 0xc0, !PT ;  /* 0x000003e099337812 */ /* 0x002fc800078ec0ff */
[----:B0-----:R-:W-:-:S05]  /*5000*/  IADD3 R50, PT, PT, R51, R152, RZ ;  /* 0x0000009833327210 */ /* 0x001fca0007ffe0ff */
[----:B------:R-:W-:Y:S01]  /*5010*/  IMAD R51, R51, 0x1f, R50 ;  /* 0x0000001f33337824 */ /* 0x000fe200078e0232 */
[----:B------:R-:W-:-:S04]  /*5020*/  ULEA UR23, UR12, UR23, 0x18 ;  /* 0x000000170c177291 */ /* 0x000fc8000f8ec0ff */
[C---:B------:R-:W-:Y:S02]  /*5030*/  IADD3 R94, PT, PT, R51.reuse, 0x20, RZ ;  /* 0x00000020335e7810 */ /* 0x040fe40007ffe0ff */
[CC--:B------:R-:W-:Y:S02]  /*5040*/  LEA.HI.SX32 R103, R51.reuse, R51.reuse, 0x1b ;  /* 0x0000003333677211 */ /* 0x0c0fe400078fdaff */
        /* <DEDUP_REMOVED lines=8> */
[-C--:B------:R-:W-:Y:S02]  /*50d0*/  LEA.HI.SX32 R84, R84, R51.reuse, 0x1b ;  /* 0x0000003354547211 */ /* 0x080fe400078fdaff */
[----:B------:R-:W-:-:S02]  /*50e0*/  LEA.HI.SX32 R134, R134, R51, 0x1b ;  /* 0x0000003386867211 */ /* 0x000fc400078fdaff */
[C---:B------:R-:W-:Y:S02]  /*50f0*/  IADD3 R132, PT, PT, R51.reuse, 0xc0, RZ ;  /* 0x000000c033847810 */ /* 0x040fe40007ffe0ff */
[----:B------:R-:W-:Y:S02]  /*5100*/  IADD3 R130, PT, PT, R51, 0xe0, RZ ;  /* 0x000000e033827810 */ /* 0x000fe40007ffe0ff */
[----:B------:R-:W-:Y:S02]  /*5110*/  LEA.HI.SX32 R147, R147, R51, 0x1b ;  /* 0x0000003393937211 */ /* 0x000fe400078fdaff */
[C---:B------:R-:W-:Y:S02]  /*5120*/  IADD3 R128, PT, PT, R51.reuse, 0x100, RZ ;  /* 0x0000010033807810 */ /* 0x040fe40007ffe0ff */
[----:B------:R-:W-:Y:S02]  /*5130*/  LEA R84, R84, UR23, 0x1 ;  /* 0x0000001754547c11 */ /* 0x000fe4000f8e08ff */
[----:B------:R-:W-:-:S02]  /*5140*/  IADD3 R126, PT, PT, R51, 0x120, RZ ;  /* 0x00000120337e7810 */ /* 0x000fc40007ffe0ff */
[-C--:B------:R-:W-:Y:S02]  /*5150*/  LEA.HI.SX32 R132, R132, R51.reuse, 0x1b ;  /* 0x0000003384847211 */ /* 0x080fe400078fdaff */
[-C--:B------:R-:W-:Y:S02]  /*5160*/  LEA.HI.SX32 R130, R130, R51.reuse, 0x1b ;  /* 0x0000003382827211 */ /* 0x080fe400078fdaff */
[----:B------:R-:W-:Y:S02]  /*5170*/  LEA R147, R147, UR23, 0x1 ;  /* 0x0000001793937c11 */ /* 0x000fe4000f8e08ff */
[----:B------:R-:W-:Y:S02]  /*5180*/  IADD3 R125, PT, PT, R51, 0x140, RZ ;  /* 0x00000140337d7810 */ /* 0x000fe40007ffe0ff */
[-C--:B------:R-:W-:Y:S02]  /*5190*/  LEA.HI.SX32 R128, R128, R51.reuse, 0x1b ;  /* 0x0000003380807211 */ /* 0x080fe400078fdaff */
[----:B------:R-:W-:-:S02]  /*51a0*/  LEA.HI.SX32 R126, R126, R51, 0x1b ;  /* 0x000000337e7e7211 */ /* 0x000fc400078fdaff */
[C---:B------:R-:W-:Y:S02]  /*51b0*/  IADD3 R124, PT, PT, R51.reuse, 0x160, RZ ;  /* 0x00000160337c7810 */ /* 0x040fe40007ffe0ff */
[----:B------:R-:W-:Y:S02]  /*51c0*/  IADD3 R123, PT, PT, R51, 0x180, RZ ;  /* 0x00000180337b7810 */ /* 0x000fe40007ffe0ff */
[-C--:B------:R-:W-:Y:S02]  /*51d0*/  LEA.HI.SX32 R125, R125, R51.reuse, 0x1b ;  /* 0x000000337d7d7211 */ /* 0x080fe400078fdaff */
[C---:B------:R-:W-:Y:S02]  /*51e0*/  IADD3 R122, PT, PT, R51.reuse, 0x1a0, RZ ;  /* 0x000001a0337a7810 */ /* 0x040fe40007ffe0ff */
[----:B------:R-:W-:Y:S02]  /*51f0*/  LEA.HI.SX32 R124, R124, R51, 0x1b ;  /* 0x000000337c7c7211 */ /* 0x000fe400078fdaff */
[----:B------:R-:W-:-:S02]  /*5200*/  IADD3 R74, PT, PT, R51, 0x1c0, RZ ;  /* 0x000001c0334a7810 */ /* 0x000fc40007ffe0ff */
[-C--:B------:R-:W-:Y:S02]  /*5210*/  LEA.HI.SX32 R123, R123, R51.reuse, 0x1b ;  /* 0x000000337b7b7211 */ /* 0x080fe400078fdaff */
[C---:B------:R-:W-:Y:S02]  /*5220*/  IADD3 R120, PT, PT, R51.reuse, 0x1e0, RZ ;  /* 0x000001e033787810 */ /* 0x040fe40007ffe0ff */
[----:B------:R-:W-:Y:S02]  /*5230*/  IADD3 R119, PT, PT, R51, 0x200, RZ ;  /* 0x0000020033777810 */ /* 0x000fe40007ffe0ff */
[-C--:B------:R-:W-:Y:S02]  /*5240*/  LEA.HI.SX32 R122, R122, R51.reuse, 0x1b ;  /* 0x000000337a7a7211 */ /* 0x080fe400078fdaff */
[-C--:B------:R-:W-:Y:S02]  /*5250*/  LEA.HI.SX32 R74, R74, R51.reuse, 0x1b ;  /* 0x000000334a4a7211 */ /* 0x080fe400078fdaff */
[----:B------:R-:W-:-:S02]  /*5260*/  LEA.HI.SX32 R120, R120, R51, 0x1b ;  /* 0x0000003378787211 */ /* 0x000fc400078fdaff */
[----:B------:R-:W-:Y:S02]  /*5270*/  IADD3 R118, PT, PT, R51, 0x220, RZ ;  /* 0x0000022033767810 */ /* 0x000fe40007ffe0ff */
[----:B------:R-:W-:Y:S02]  /*5280*/  LEA.HI.SX32 R119, R119, R51, 0x1b ;  /* 0x0000003377777211 */ /* 0x000fe400078fdaff */
[----:B------:R-:W-:Y:S01]  /*5290*/  IADD3 R117, PT, PT, R51, 0x240, RZ ;  /* 0x0000024033757810 */ /* 0x000fe20007ffe0ff */
[----:B--2---:R0:W-:Y:S04]  /*52a0*/  STS.U16 [R103], R70 ;  /* 0x0000004667007388 */ /* 0x0041e80000000400 */
[----:B------:R1:W-:Y:S01]  /*52b0*/  STS.U16 [R94+0x40], R80 ;  /* 0x000040505e007388 */ /* 0x0003e20000000400 */
[----:B0-----:R-:W-:-:S02]  /*52c0*/  LEA R70, R136, UR23, 0x1 ;  /* 0x0000001788467c11 */ /* 0x001fc4000f8e08ff */
[----:B-1----:R-:W-:-:S03]  /*52d0*/  LEA R80, R134, UR23, 0x1 ;  /* 0x0000001786507c11 */ /* 0x002fc6000f8e08ff */
[----:B---3--:R0:W-:Y:S04]  /*52e0*/  STS.U16 [R70+0x80], R99 ;  /* 0x0000806346007388 */ /* 0x0081e80000000400 */
[----:B----4-:R1:W-:Y:S04]  /*52f0*/  STS.U16 [R84+0xc0], R102 ;  /* 0x0000c06654007388 */ /* 0x0103e80000000400 */
[----:B------:R2:W-:Y:S01]  /*5300*/  STS.U16 [R80+0x100], R93 ;  /* 0x0001005d50007388 */ /* 0x0005e20000000400 */
[----:B0-----:R-:W-:Y:S02]  /*5310*/  LEA R99, R132, UR23, 0x1 ;  /* 0x0000001784637c11 */ /* 0x001fe4000f8e08ff */
[----:B-1----:R-:W-:Y:S01]  /*5320*/  LEA R102, R128, UR23, 0x1 ;  /* 0x0000001780667c11 */ /* 0x002fe2000f8e08ff */
[----:B-----5:R0:W-:Y:S01]  /*5330*/  STS.U16 [R147+0x140], R95 ;  /* 0x0001405f93007388 */ /* 0x0201e20000000400 */
[----:B--2---:R-:W-:-:S03]  /*5340*/  LEA R93, R130, UR23, 0x1 ;  /* 0x00000017825d7c11 */ /* 0x004fc6000f8e08ff */
[----:B------:R1:W-:Y:S01]  /*5350*/  STS.U16 [R99+0x180], R77 ;  /* 0x0001804d63007388 */ /* 0x0003e20000000400 */
[----:B0-----:R-:W-:-:S03]  /*5360*/  LEA R95, R126, UR23, 0x1 ;  /* 0x000000177e5f7c11 */ /* 0x001fc6000f8e08ff */
[----:B------:R0:W-:Y:S01]  /*5370*/  STS.U16 [R93+0x1c0], R83 ;  /* 0x0001c0535d007388 */ /* 0x0001e20000000400 */
[----:B-1----:R-:W-:-:S03]  /*5380*/  LEA R77, R125, UR23, 0x1 ;  /* 0x000000177d4d7c11 */ /* 0x002fc6000f8e08ff */
[----:B------:R-:W-:Y:S04]  /*5390*/  STS.U16 [R102+0x200], R121 ;  /* 0x0002007966007388 */ /* 0x000fe80000000400 */
[----:B------:R1:W-:Y:S01]  /*53a0*/  STS.U16 [R95+0x240], R5 ;  /* 0x000240055f007388 */ /* 0x0003e20000000400 */
[----:B0-----:R-:W-:-:S03]  /*53b0*/  LEA R83, R124, UR23, 0x1 ;  /* 0x000000177c537c11 */ /* 0x001fc6000f8e08ff */
[----:B------:R0:W-:Y:S01]  /*53c0*/  STS.U16 [R77+0x280], R67 ;  /* 0x000280434d007388 */ /* 0x0001e20000000400 */
[----:B------:R-:W-:Y:S02]  /*53d0*/  IADD3 R115, PT, PT, R51, 0x260, RZ ;  /* 0x0000026033737810 */ /* 0x000fe40007ffe0ff */
[----:B-1----:R-:W-:Y:S01]  /*53e0*/  LEA R5, R123, UR23, 0x1 ;  /* 0x000000177b057c11 */ /* 0x002fe2000f8e08ff */
[----:B------:R1:W-:Y:S01]  /*53f0*/  STS.U16 [R83+0x2c0], R73 ;  /* 0x0002c04953007388 */ /* 0x0003e20000000400 */
[----:B------:R-:W-:Y:S02]  /*5400*/  LEA R74, R74, UR23, 0x1 ;  /* 0x000000174a4a7c11 */ /* 0x000fe4000f8e08ff */
[----:B0-----:R-:W-:Y:S01]  /*5410*/  LEA R67, R122, UR23, 0x1 ;  /* 0x000000177a437c11 */ /* 0x001fe2000f8e08ff */
[C---:B------:R-:W-:Y:S01]  /*5420*/  VIADD R41, R51.reuse, 0x2a0 ;  /* 0x000002a033297836 */ /* 0x040fe20000000000 */
[----:B------:R-:W-:Y:S01]  /*5430*/  IADD3 R40, PT, PT, R51, 0x280, RZ ;  /* 0x0000028033287810 */ /* 0x000fe20007ffe0ff */
[----:B------:R0:W-:Y:S01]  /*5440*/  STS.U16 [R5+0x300], R75 ;  /* 0x0003004b05007388 */ /* 0x0001e20000000400 */
[----:B------:R-:W-:-:S02]  /*5450*/  LEA.HI.SX32 R118, R118, R51, 0x1b ;  /* 0x0000003376767211 */ /* 0x000fc400078fdaff */
[----:B-1----:R-:W-:Y:S01]  /*5460*/  LEA R73, R120, UR23, 0x1 ;  /* 0x0000001778497c11 */ /* 0x002fe2000f8e08ff */
[----:B------:R-:W-:Y:S01]  /*5470*/  STS.U16 [R67+0x340], R116 ;  /* 0x0003407443007388 */ /* 0x000fe20000000400 */
[----:B------:R-:W-:Y:S02]  /*5480*/  IADD3 R143, PT, PT, R51, 0x2c0, RZ ;  /* 0x000002c0338f7810 */ /* 0x000fe40007ffe0ff */
[-C--:B------:R-:W-:Y:S02]  /*5490*/  LEA.HI.SX32 R117, R117, R51.reuse, 0x1b ;  /* 0x0000003375757211 */ /* 0x080fe400078fdaff */
[----:B0-----:R-:W-:Y:S01]  /*54a0*/  LEA R75, R119, UR23, 0x1 ;  /* 0x00000017774b7c11 */ /* 0x001fe2000f8e08ff */
[----:B------:R0:W-:Y:S01]  /*54b0*/  STS.U16 [R74+0x380], R42 ;  /* 0x0003802a4a007388 */ /* 0x0001e20000000400 */
[----:B------:R-:W-:Y:S02]  /*54c0*/  IADD3 R141, PT, PT, R51, 0x2e0, RZ ;  /* 0x000002e0338d7810 */ /* 0x000fe40007ffe0ff */
[-C--:B------:R-:W-:Y:S01]  /*54d0*/  LEA.HI.SX32 R115, R115, R51.reuse, 0x1b ;  /* 0x0000003373737211 */ /* 0x080fe200078fdaff */
[----:B------:R1:W-:Y:S01]  /*54e0*/  STS.U16 [R73+0x3c0], R46 ;  /* 0x0003c02e49007388 */ /* 0x0003e20000000400 */
[C---:B------:R-:W-:Y:S01]  /*54f0*/  IADD3 R139, PT, PT, R51.reuse, 0x300, RZ ;  /* 0x00000300338b7810 */ /* 0x040fe20007ffe0ff */
[----:B------:R-:W-:Y:S01]  /*5500*/  UMOV UR12, UR8 ;  /* 0x00000008000c7c82 */ /* 0x000fe20008000000 */
[----:B------:R-:W-:Y:S01]  /*5510*/  LEA.HI.SX32 R40, R40, R51, 0x1b ;  /* 0x0000003328287211 */ /* 0x000fe200078fdaff */
[----:B------:R-:W-:Y:S01]  /*5520*/  UMOV UR13, UR14 ;  /* 0x0000000e000d7c82 */ /* 0x000fe20008000000 */
[----:B------:R-:W-:-:S02]  /*5530*/  IADD3 R137, PT, PT, R51, 0x320, RZ ;  /* 0x0000032033897810 */ /* 0x000fc40007ffe0ff */
[-C--:B------:R-:W-:Y:S02]  /*5540*/  LEA.HI.SX32 R41, R41, R51.reuse, 0x1b ;  /* 0x0000003329297211 */ /* 0x080fe400078fdaff */
[----:B0-----:R-:W-:Y:S01]  /*5550*/  LEA R42, R118, UR23, 0x1 ;  /* 0x00000017762a7c11 */ /* 0x001fe2000f8e08ff */
[----:B------:R-:W-:Y:S01]  /*5560*/  UIMAD.WIDE.U32 UR12, UR7, UR28, UR12 ;  /* 0x0000001c070c72a5 */ /* 0x000fe2000f8e000c */
[----:B------:R-:W-:Y:S01]  /*5570*/  IADD3 R135, PT, PT, R51, 0x340, RZ ;  /* 0x0000034033877810 */ /* 0x000fe20007ffe0ff */
[----:B------:R0:W-:Y:S01]  /*5580*/  STS.U16 [R75+0x400], R48 ;  /* 0x000400304b007388 */ /* 0x0001e20000000400 */
[----:B------:R-:W-:Y:S02]  /*5590*/  LEA.HI.SX32 R143, R143, R51, 0x1b ;  /* 0x000000338f8f7211 */ /* 0x000fe400078fdaff */
[----:B-1----:R-:W-:Y:S02]  /*55a0*/  LEA R46, R117, UR23, 0x1 ;  /* 0x00000017752e7c11 */ /* 0x002fe4000f8e08ff */
[----:B------:R-:W-:-:S02]  /*55b0*/  IADD3 R133, PT, PT, R51, 0x360, RZ ;  /* 0x0000036033857810 */ /* 0x000fc40007ffe0ff */
[-C--:B------:R-:W-:Y:S02]  /*55c0*/  LEA.HI.SX32 R141, R141, R51.reuse, 0x1b ;  /* 0x000000338d8d7211 */ /* 0x080fe400078fdaff */
[----:B------:R-:W-:Y:S02]  /*55d0*/  IADD3 R131, PT, PT, R51, 0x380, RZ ;  /* 0x0000038033837810 */ /* 0x000fe40007ffe0ff */
[----:B0-----:R-:W-:Y:S02]  /*55e0*/  LEA R48, R115, UR23, 0x1 ;  /* 0x0000001773307c11 */ /* 0x001fe4000f8e08ff */
[----:B------:R-:W-:Y:S02]  /*55f0*/  LEA.HI.SX32 R139, R139, R51, 0x1b ;  /* 0x000000338b8b7211 */ /* 0x000fe400078fdaff */
[----:B------:R-:W-:Y:S01]  /*5600*/  LEA R40, R40, UR23, 0x1 ;  /* 0x0000001728287c11 */ /* 0x000fe2000f8e08ff */
[----:B------:R-:W-:Y:S01]  /*5610*/  STS.U16 [R42+0x440], R114 ;  /* 0x000440722a007388 */ /* 0x000fe20000000400 */
[----:B------:R-:W-:-:S02]  /*5620*/  IADD3 R129, PT, PT, R51, 0x3a0, RZ ;  /* 0x000003a033817810 */ /* 0x000fc40007ffe0ff */
[-C--:B------:R-:W-:Y:S02]  /*5630*/  LEA.HI.SX32 R137, R137, R51.reuse, 0x1b ;  /* 0x0000003389897211 */ /* 0x080fe400078fdaff */
[----:B------:R-:W-:Y:S01]  /*5640*/  LEA R41, R41, UR23, 0x1 ;  /* 0x0000001729297c11 */ /* 0x000fe2000f8e08ff */
[----:B------:R-:W-:Y:S01]  /*5650*/  ULEA UR25, UP0, UR12, UR30, 0x3 ;  /* 0x0000001e0c197291 */ /* 0x000fe2000f8018ff */
[-C--:B------:R-:W-:Y:S01]  /*5660*/  LEA.HI.SX32 R135, R135, R51.reuse, 0x1b ;  /* 0x0000003387877211 */ /* 0x080fe200078fdaff */
[----:B------:R-:W-:Y:S01]  /*5670*/  UIMAD UR13, UR7, UR29, UR13 ;  /* 0x0000001d070d72a4 */ /* 0x000fe2000f8e020d */
[----:B------:R-:W-:Y:S02]  /*5680*/  LEA R143, R143, UR23, 0x1 ;  /* 0x000000178f8f7c11 */ /* 0x000fe4000f8e08ff */
[----:B------:R-:W-:Y:S01]  /*5690*/  LEA.HI.SX32 R133, R133, R51, 0x1b ;  /* 0x0000003385857211 */ /* 0x000fe200078fdaff */
[----:B------:R-:W-:Y:S01]  /*56a0*/  STS.U16 [R46+0x480], R113 ;  /* 0x000480712e007388 */ /* 0x000fe20000000400 */
[----:B------:R-:W-:-:S02]  /*56b0*/  LEA R141, R141, UR23, 0x1 ;  /* 0x000000178d8d7c11 */ /* 0x000fc4000f8e08ff */
[-C--:B------:R-:W-:Y:S01]  /*56c0*/  LEA.HI.SX32 R131, R131, R51.reuse, 0x1b ;  /* 0x0000003383837211 */ /* 0x080fe200078fdaff */
[----:B------:R0:W-:Y:S01]  /*56d0*/  STS.U16 [R48+0x4c0], R64 ;  /* 0x0004c04030007388 */ /* 0x0001e20000000400 */
[----:B------:R-:W-:Y:S02]  /*56e0*/  LEA R139, R139, UR23, 0x1 ;  /* 0x000000178b8b7c11 */ /* 0x000fe4000f8e08ff */
[----:B------:R-:W-:Y:S01]  /*56f0*/  IADD3 R127, PT, PT, R51, 0x3c0, RZ ;  /* 0x000003c0337f7810 */ /* 0x000fe20007ffe0ff */
[----:B------:R-:W-:Y:S01]  /*5700*/  STS.U16 [R40+0x500], R112 ;  /* 0x0005007028007388 */ /* 0x000fe20000000400 */
[----:B------:R-:W-:Y:S02]  /*5710*/  LEA.HI.SX32 R129, R129, R51, 0x1b ;  /* 0x0000003381817211 */ /* 0x000fe400078fdaff */
[----:B------:R-:W-:Y:S01]  /*5720*/  LEA R137, R137, UR23, 0x1 ;  /* 0x0000001789897c11 */ /* 0x000fe2000f8e08ff */
[----:B------:R-:W-:Y:S01]  /*5730*/  STS.U16 [R41+0x540], R111 ;  /* 0x0005406f29007388 */ /* 0x000fe20000000400 */
[----:B------:R-:W-:Y:S01]  /*5740*/  IADD3 R138, PT, PT, R51, 0x3e0, RZ ;  /* 0x000003e0338a7810 */ /* 0x000fe20007ffe0ff */
[----:B------:R-:W-:Y:S01]  /*5750*/  ULEA.HI.X UR12, UR12, UR31, UR13, 0x3, UP0 ;  /* 0x0000001f0c0c7291 */ /* 0x000fe200080f1c0d */
[----:B------:R-:W-:Y:S01]  /*5760*/  LEA R135, R135, UR23, 0x1 ;  /* 0x0000001787877c11 */ /* 0x000fe2000f8e08ff */
[----:B------:R1:W-:Y:S01]  /*5770*/  STS.U16 [R143+0x580], R65 ;  /* 0x000580418f007388 */ /* 0x0003e20000000400 */
[----:B------:R-:W-:-:S02]  /*5780*/  P2R R45, PR, RZ, 0x10 ;  /* 0x00000010ff2d7803 */ /* 0x000fc40000000000 */
[----:B------:R-:W-:Y:S01]  /*5790*/  LEA R133, R133, UR23, 0x1 ;  /* 0x0000001785857c11 */ /* 0x000fe2000f8e08ff */
[----:B------:R-:W-:Y:S01]  /*57a0*/  STS.U16 [R141+0x5c0], R107 ;  /* 0x0005c06b8d007388 */ /* 0x000fe20000000400 */
[----:B------:R-:W-:Y:S02]  /*57b0*/  LEA R131, R131, UR23, 0x1 ;  /* 0x0000001783837c11 */ /* 0x000fe4000f8e08ff */
[----:B------:R-:W-:Y:S01]  /*57c0*/  ISETP.GE.AND P4, PT, R44, UR24, PT ;  /* 0x000000182c007c0c */ /* 0x000fe2000bf86270 */
[----:B------:R-:W-:Y:S01]  /*57d0*/  STS.U16 [R139+0x600], R110 ;  /* 0x0006006e8b007388 */ /* 0x000fe20000000400 */
[-C--:B------:R-:W-:Y:S02]  /*57e0*/  LEA.HI.SX32 R127, R127, R51.reuse, 0x1b ;  /* 0x000000337f7f7211 */ /* 0x080fe400078fdaff */
[----:B------:R-:W-:Y:S01]  /*57f0*/  LEA R129, R129, UR23, 0x1 ;  /* 0x0000001781817c11 */ /* 0x000fe2000f8e08ff */
[----:B------:R-:W-:Y:S01]  /*5800*/  STS.U16 [R137+0x640], R109 ;  /* 0x0006406d89007388 */ /* 0x000fe20000000400 */
[----:B------:R-:W-:-:S03]  /*5810*/  LEA.HI.SX32 R51, R138, R51, 0x1b ;  /* 0x000000338a337211 */ /* 0x000fc600078fdaff */
[----:B------:R-:W-:Y:S01]  /*5820*/  STS.U16 [R135+0x680], R108 ;  /* 0x0006806c87007388 */ /* 0x000fe20000000400 */
[----:B0-----:R-:W-:Y:S02]  /*5830*/  MOV R64, UR25 ;  /* 0x0000001900407c02 */ /* 0x001fe40008000f00 */
[----:B-1----:R-:W-:Y:S01]  /*5840*/  MOV R65, UR12 ;  /* 0x0000000c00417c02 */ /* 0x002fe20008000f00 */
[----:B------:R-:W-:Y:S01]  /*5850*/  STS.U16 [R133+0x6c0], R100 ;  /* 0x0006c06485007388 */ /* 0x000fe20000000400 */
[----:B------:R-:W-:Y:S02]  /*5860*/  LEA R127, R127, UR23, 0x1 ;  /* 0x000000177f7f7c11 */ /* 0x000fe4000f8e08ff */
[----:B------:R-:W-:Y:S01]  /*5870*/  LOP3.LUT P3, RZ, R61, 0x800000, RZ, 0xc0, !PT ;  /* 0x008000003dff7812 */ /* 0x000fe2000786c0ff */
[----:B------:R-:W-:Y:S01]  /*5880*/  STS.U16 [R131+0x700], R101 ;  /* 0x0007006583007388 */ /* 0x000fe20000000400 */
[----:B------:R-:W-:-:S03]  /*5890*/  LEA R51, R51, UR23, 0x1 ;  /* 0x0000001733337c11 */ /* 0x000fc6000f8e08ff */
[----:B------:R0:W-:Y:S01]  /*58a0*/  STS.U16 [R129+0x740], R106 ;  /* 0x0007406a81007388 */ /* 0x0001e20000000400 */
[----:B------:R-:W-:-:S03]  /*58b0*/  PRMT R125, RZ, 0x7610, R125 ;  /* 0x00007610ff7d7816 */ /* 0x000fc6000000007d */
[----:B------:R-:W-:Y:S04]  /*58c0*/  STS.U16 [R127+0x780], R105 ;  /* 0x000780697f007388 */ /* 0x000fe80000000400 */
[----:B------:R-:W2:Y:S01]  /*58d0*/  LDG.E.64 R64, desc[UR26][R64.64] ;  /* 0x0000001a40407981 */ /* 0x000ea2000c1e1b00 */
[----:B0-----:R-:W-:-:S03]  /*58e0*/  PRMT R106, RZ, 0x7610, R106 ;  /* 0x00007610ff6a7816 */ /* 0x001fc6000000006a */
[----:B------:R-:W-:Y:S01]  /*58f0*/  STS.U16 [R51+0x7c0], R104 ;  /* 0x0007c06833007388 */ /* 0x000fe20000000400 */
[----:B------:R-:W-:-:S03]  /*5900*/  NOP ;  /* 0x0000000000007918 */ /* 0x000fc60000000000 */
[----:B------:R-:W3:Y:S01]  /*5910*/  @!P4 LDG.E.U16 R106, desc[UR26][R62.64] ;  /* 0x0000001a3e6ac981 */ /* 0x000ee2000c1e1500 */
[----:B------:R-:W-:-:S03]  /*5920*/  ISETP.GE.AND P4, PT, R98, UR24, PT ;  /* 0x0000001862007c0c */ /* 0x000fc6000bf86270 */
[----:B------:R-:W4:Y:S01]  /*5930*/  @!P3 LDG.E.U16 R125, desc[UR26][R62.64+0x40] ;  /* 0x0000401a3e7db981 */ /* 0x000f22000c1e1500 */
        /* <DEDUP_REMOVED lines=30> */
[----:B------:R-:W-:-:S09]  /*5b20*/  PRMT R85, RZ, 0x7610, R85 ;  /* 0x00007610ff557816 */ /* 0x000fd20000000055 */
[----:B------:R-:W5:Y:S01]  /*5b30*/  @!P4 LDG.E.U16 R85, desc[UR26][R62.64+0x300] ;  /* 0x0003001a3e55c981 */ /* 0x000f62000c1e1500 */
[----:B------:R-:W-:Y:S02]  /*5b40*/  ISETP.GE.AND P3, PT, R66, UR24, PT ;  /* 0x0000001842007c0c */ /* 0x000fe4000bf66270 */
[----:B------:R-:W-:Y:S02]  /*5b50*/  PRMT R66, RZ, 0x7610, R66 ;  /* 0x00007610ff427816 */ /* 0x000fe40000000042 */
[----:B------:R-:W-:-:S09]  /*5b60*/  ISETP.GE.AND P4, PT, R71, UR24, PT ;  /* 0x0000001847007c0c */ /* 0x000fd2000bf86270 */
[----:B------:R-:W5:Y:S01]  /*5b70*/  @!P3 LDG.E.U16 R66, desc[UR26][R62.64+0x340] ;  /* 0x0003401a3e42b981 */ /* 0x000f62000c1e1500 */
[----:B------:R-:W-:Y:S02]  /*5b80*/  ISETP.GE.AND P3, PT, R72, UR24, PT ;  /* 0x0000001848007c0c */ /* 0x000fe4000bf66270 */
[----:B------:R-:W-:Y:S02]  /*5b90*/  PRMT R71, RZ, 0x7610, R71 ;  /* 0x00007610ff477816 */ /* 0x000fe40000000047 */
[----:B------:R-:W-:-:S04]  /*5ba0*/  PRMT R72, RZ, 0x7610, R72 ;  /* 0x00007610ff487816 */ /* 0x000fc80000000048 */
[----:B------:R-:W5:Y:S01]  /*5bb0*/  @!P4 LDG.E.U16 R71, desc[UR26][R62.64+0x380] ;  /* 0x0003801a3e47c981 */ /* 0x000f62000c1e1500 */
[----:B------:R-:W-:-:S04]  /*5bc0*/  ISETP.GE.AND P4, PT, R76, UR24, PT ;  /* 0x000000184c007c0c */ /* 0x000fc8000bf86270 */
[----:B------:R-:W5:Y:S01]  /*5bd0*/  @!P3 LDG.E.U16 R72, desc[UR26][R62.64+0x3c0] ;  /* 0x0003c01a3e48b981 */ /* 0x000f62000c1e1500 */
[----:B------:R-:W-:-:S08]  /*5be0*/  PRMT R76, RZ, 0x7610, R76 ;  /* 0x00007610ff4c7816 */ /* 0x000fd0000000004c */
[----:B------:R-:W5:Y:S01]  /*5bf0*/  @!P4 LDG.E.U16 R76, desc[UR26][R62.64+0x400] ;  /* 0x0004001a3e4cc981 */ /* 0x000f62000c1e1500 */
[----:B------:R-:W-:Y:S02]  /*5c00*/  ISETP.GE.AND P3, PT, R43, UR24, PT ;  /* 0x000000182b007c0c */ /* 0x000fe4000bf66270 */
[----:B------:R-:W-:Y:S02]  /*5c10*/  PRMT R43, RZ, 0x7610, R43 ;  /* 0x00007610ff2b7816 */ /* 0x000fe4000000002b */
[----:B------:R-:W-:-:S09]  /*5c20*/  ISETP.GE.AND P4, PT, R82, UR24, PT ;  /* 0x0000001852007c0c */ /* 0x000fd2000bf86270 */
[----:B------:R-:W5:Y:S01]  /*5c30*/  @!P3 LDG.E.U16 R43, desc[UR26][R62.64+0x440] ;  /* 0x0004401a3e2bb981 */ /* 0x000f62000c1e1500 */
[----:B------:R-:W-:Y:S02]  /*5c40*/  ISETP.NE.AND P3, PT, R47, RZ, PT ;  /* 0x000000ff2f00720c */ /* 0x000fe40003f65270 */
[----:B------:R-:W-:-:S06]  /*5c50*/  PRMT R47, RZ, 0x7610, R47 ;  /* 0x00007610ff2f7816 */ /* 0x000fcc000000002f */
[----:B------:R-:W5:Y:S01]  /*5c60*/  @!P4 LDG.E.U16 R47, desc[UR26][R62.64+0x480] ;  /* 0x0004801a3e2fc981 */ /* 0x000f62000c1e1500 */
[----:B------:R-:W-:Y:S02]  /*5c70*/  ISETP.NE.AND P4, PT, R45, RZ, PT ;  /* 0x000000ff2d00720c */ /* 0x000fe40003f85270 */
[----:B------:R-:W-:Y:S02]  /*5c80*/  PRMT R45, RZ, 0x7610, R45 ;  /* 0x00007610ff2d7816 */ /* 0x000fe4000000002d */
[----:B------:R-:W-:Y:S02]  /*5c90*/  PRMT R44, RZ, 0x7610, R44 ;  /* 0x00007610ff2c7816 */ /* 0x000fe4000000002c */
[----:B------:R-:W-:-:S04]  /*5ca0*/  PRMT R138, RZ, 0x7610, R138 ;  /* 0x00007610ff8a7816 */ /* 0x000fc8000000008a */
[----:B------:R-:W5:Y:S04]  /*5cb0*/  @!P3 LDG.E.U16 R44, desc[UR26][R62.64+0x500] ;  /* 0x0005001a3e2cb981 */ /* 0x000f68000c1e1500 */
[----:B------:R-:W5:Y:S01]  /*5cc0*/  @!P4 LDG.E.U16 R45, desc[UR26][R62.64+0x4c0] ;  /* 0x0004c01a3e2dc981 */ /* 0x000f62000c1e1500 */
[----:B------:R-:W-:Y:S02]  /*5cd0*/  ISETP.GE.AND P4, PT, R81, UR24, PT ;  /* 0x0000001851007c0c */ /* 0x000fe4000bf86270 */
[----:B------:R-:W-:Y:S02]  /*5ce0*/  ISETP.GE.AND P3, PT, R78, UR24, PT ;  /* 0x000000184e007c0c */ /* 0x000fe4000bf66270 */
[----:B------:R-:W-:Y:S02]  /*5cf0*/  PRMT R144, RZ, 0x7610, R144 ;  /* 0x00007610ff907816 */ /* 0x000fe40000000090 */
[----:B------:R-:W-:-:S07]  /*5d00*/  SHF.L.U32 R50, R50, 0x5, RZ ;  /* 0x0000000532327819 */ /* 0x000fce00000006ff */
[----:B------:R-:W5:Y:S01]  /*5d10*/  @!P4 LDG.E.U16 R138, desc[UR26][R62.64+0x600] ;  /* 0x0006001a3e8ac981 */ /* 0x000f62000c1e1500 */
[----:B------:R-:W-:Y:S02]  /*5d20*/  ISETP.GE.AND P4, PT, R79, UR24, PT ;  /* 0x000000184f007c0c */ /* 0x000fe4000bf86270 */
[----:B------:R-:W-:Y:S01]  /*5d30*/  LEA.HI.SX32 R78, R50, R50, 0x1b ;  /* 0x00000032324e7211 */ /* 0x000fe200078fdaff */
[----:B------:R-:W5:Y:S01]  /*5d40*/  @!P2 LDG.E.U16 R144, desc[UR26][R62.64+0x540] ;  /* 0x0005401a3e90a981 */ /* 0x000f62000c1e1500 */
[----:B------:R-:W-:Y:S02]  /*5d50*/  PRMT R136, RZ, 0x7610, R136 ;  /* 0x00007610ff887816 */ /* 0x000fe40000000088 */
[----:B------:R-:W-:Y:S02]  /*5d60*/  PRMT R134, RZ, 0x7610, R134 ;  /* 0x00007610ff867816 */ /* 0x000fe40000000086 */
[----:B------:R-:W-:Y:S02]  /*5d70*/  ISETP.GE.AND P2, PT, R49, UR24, PT ;  /* 0x0000001831007c0c */ /* 0x000fe4000bf46270 */
[----:B------:R-:W-:Y:S01]  /*5d80*/  LEA R49, R78, UR23, 0x1 ;  /* 0x000000174e317c11 */ /* 0x000fe2000f8e08ff */
[----:B------:R-:W5:Y:S01]  /*5d90*/  @!P3 LDG.E.U16 R136, desc[UR26][R62.64+0x640] ;  /* 0x0006401a3e88b981 */ /* 0x000f62000c1e1500 */
[----:B------:R-:W-:-:S03]  /*5da0*/  ISETP.GE.AND P3, PT, R68, UR24, PT ;  /* 0x0000001844007c0c */ /* 0x000fc6000bf66270 */
[----:B------:R-:W5:Y:S01]  /*5db0*/  @!P4 LDG.E.U16 R134, desc[UR26][R62.64+0x680] ;  /* 0x0006801a3e86c981 */ /* 0x000f62000c1e1500 */
[----:B------:R-:W-:-:S03]  /*5dc0*/  ISETP.GE.AND P4, PT, R69, UR24, PT ;  /* 0x0000001845007c0c */ /* 0x000fc6000bf86270 */
[----:B------:R-:W-:Y:S04]  /*5dd0*/  LDS.U16 R69, [R49] ;  /* 0x0000000031457984 */ /* 0x000fe80000000400 */
[----:B------:R-:W0:Y:S04]  /*5de0*/  LDS.U16 R68, [R49+0x2] ;  /* 0x0000020031447984 */ /* 0x000e280000000400 */
[----:B------:R-:W-:Y:S04]  /*5df0*/  LDS.U16 R107, [R49+0x4] ;  /* 0x00000400316b7984 */ /* 0x000fe80000000400 */
[----:B------:R-:W1:Y:S04]  /*5e00*/  LDS.U16 R118, [R49+0x6] ;  /* 0x0000060031767984 */ /* 0x000e680000000400 */
        /* <DEDUP_REMOVED lines=19> */
[----:B------:R-:W1:Y:S01]  /*5f40*/  LDS.U16 R113, [R49+0x2e] ;  /* 0x00002e0031717984 */ /* 0x000e620000000400 */
[----:B--2---:R-:W-:-:S03]  /*5f50*/  R2UR UR12, R65 ;  /* 0x00000000410c72ca */ /* 0x004fc600000e0000 */
[----:B------:R-:W-:Y:S04]  /*5f60*/  LDS.U16 R114, [R49+0x30] ;  /* 0x0000300031727984 */ /* 0x000fe80000000400 */
[----:B------:R-:W2:Y:S04]  /*5f70*/  LDS.U16 R115, [R49+0x32] ;  /* 0x0000320031737984 */ /* 0x000ea80000000400 */
[----:B------:R-:W2:Y:S04]  /*5f80*/  LDS.U16 R116, [R49+0x34] ;  /* 0x0000340031747984 */ /* 0x000ea80000000400 */
[----:B------:R-:W2:Y:S04]  /*5f90*/  LDS.U16 R117, [R49+0x36] ;  /* 0x0000360031757984 */ /* 0x000ea80000000400 */
[----:B------:R-:W2:Y:S04]  /*5fa0*/  LDS.U16 R120, [R49+0x38] ;  /* 0x0000380031787984 */ /* 0x000ea80000000400 */
[----:B------:R-:W2:Y:S04]  /*5fb0*/  LDS.U16 R121, [R49+0x3a] ;  /* 0x00003a0031797984 */ /* 0x000ea80000000400 */
[----:B------:R-:W-:Y:S04]  /*5fc0*/  LDS.U16 R124, [R49+0x3c] ;  /* 0x00003c00317c7984 */ /* 0x000fe80000000400 */
[----:B------:R-:W2:Y:S04]  /*5fd0*/  LDS.U16 R122, [R49+0x3e] ;  /* 0x00003e00317a7984 */ /* 0x000ea80000000400 */
[----:B---3--:R-:W-:Y:S04]  /*5fe0*/  STS.U16 [R103+0x1080], R106 ;  /* 0x0010806a67007388 */ /* 0x008fe80000000400 */
[----:B----4-:R-:W-:Y:S04]  /*5ff0*/  STS.U16 [R94+0x10c0], R125 ;  /* 0x0010c07d5e007388 */ /* 0x010fe80000000400 */
[----:B-----5:R-:W-:Y:S04]  /*6000*/  STS.U16 [R70+0x1100], R123 ;  /* 0x0011007b46007388 */ /* 0x020fe80000000400 */
[----:B------:R-:W-:Y:S04]  /*6010*/  STS.U16 [R84+0x1140], R98 ;  /* 0x0011406254007388 */ /* 0x000fe80000000400 */
[----:B------:R-:W-:Y:S04]  /*6020*/  STS.U16 [R80+0x1180], R86 ;  /* 0x0011805650007388 */ /* 0x000fe80000000400 */
[----:B------:R-:W-:Y:S04]  /*6030*/  STS.U16 [R147+0x11c0], R149 ;  /* 0x0011c09593007388 */ /* 0x000fe80000000400 */
[----:B------:R3:W-:Y:S04]  /*6040*/  STS.U16 [R99+0x1200], R148 ;  /* 0x0012009463007388 */ /* 0x0007e80000000400 */
[----:B------:R-:W-:Y:S01]  /*6050*/  STS.U16 [R93+0x1240], R151 ;  /* 0x001240975d007388 */ /* 0x000fe20000000400 */
[----:B------:R-:W-:-:S03]  /*6060*/  FMUL.FTZ R88, R64, 1.4426950216293334961 ;  /* 0x3fb8aa3b40587820 */ /* 0x000fc60000410000 */
[----:B------:R-:W-:Y:S01]  /*6070*/  STS.U16 [R102+0x1280], R119 ;  /* 0x0012807766007388 */ /* 0x000fe20000000400 */
[----:B---3--:R-:W-:-:S03]  /*6080*/  FMUL.FTZ R99, R8, UR12 ;  /* 0x0000000c08637c20 */ /* 0x008fc60008410000 */
[----:B------:R3:W-:Y:S01]  /*6090*/  STS.U16 [R95+0x12c0], R146 ;  /* 0x0012c0925f007388 */ /* 0x0007e20000000400 */
[----:B------:R-:W-:Y:S01]  /*60a0*/  FMUL.RZ R99, R99, 0.15915493667125701904 ;  /* 0x3e22f98363637820 */ /* 0x000fe2000040c000 */
[C---:B------:R-:W-:Y:S01]  /*60b0*/  FMUL.FTZ R125, R88.reuse, R8 ;  /* 0x00000008587d7220 */ /* 0x040fe20000410000 */
[----:B------:R-:W-:Y:S01]  /*60c0*/  FMUL.FTZ R147, R9, UR12 ;  /* 0x0000000c09937c20 */ /* 0x000fe20008410000 */
[----:B------:R-:W-:Y:S02]  /*60d0*/  PRMT R142, RZ, 0x7610, R142 ;  /* 0x00007610ff8e7816 */ /* 0x000fe4000000008e */
[----:B------:R-:W-:Y:S02]  /*60e0*/  PRMT R140, RZ, 0x7610, R140 ;  /* 0x00007610ff8c7816 */ /* 0x000fe4000000008c */
[----:B------:R-:W-:Y:S02]  /*60f0*/  PRMT R132, RZ, 0x7610, R132 ;  /* 0x00007610ff847816 */ /* 0x000fe40000000084 */
[----:B------:R-:W-:Y:S01]  /*6100*/  PRMT R130, RZ, 0x7610, R130 ;  /* 0x00007610ff827816 */ /* 0x000fe20000000082 */
[----:B---3--:R-:W-:Y:S01]  /*6110*/  FMUL.FTZ R95, R11, UR12 ;  /* 0x0000000c0b5f7c20 */ /* 0x008fe20008410000 */
[----:B------:R-:W-:Y:S03]  /*6120*/  STS.U16 [R77+0x1300], R145 ;  /* 0x001300914d007388 */ /* 0x000fe60000000400 */
[----:B------:R-:W-:Y:S01]  /*6130*/  FMUL.RZ R95, R95, 0.15915493667125701904 ;  /* 0x3e22f9835f5f7820 */ /* 0x000fe2000040c000 */
[----:B------:R-:W-:Y:S01]  /*6140*/  MUFU.SIN R148, R99 ;  /* 0x0000006300947308 */ /* 0x000fe20000000400 */
[----:B------:R3:W-:Y:S01]  /*6150*/  STS.U16 [R83+0x1340], R87 ;  /* 0x0013405753007388 */ /* 0x0007e20000000400 */
[----:B------:R-:W-:Y:S01]  /*6160*/  FMUL.RZ R147, R147, 0.15915493667125701904 ;  /* 0x3e22f98393937820 */ /* 0x000fe2000040c000 */
[C---:B------:R-:W-:Y:S01]  /*6170*/  FMUL.FTZ R70, R88.reuse, R9 ;  /* 0x0000000958467220 */ /* 0x040fe20000410000 */
[----:B------:R-:W-:Y:S01]  /*6180*/  PRMT R128, RZ, 0x7610, R128 ;  /* 0x00007610ff807816 */ /* 0x000fe20000000080 */
[----:B------:R-:W-:Y:S01]  /*6190*/  FMUL.FTZ R106, R88, R11 ;  /* 0x0000000b586a7220 */ /* 0x000fe20000410000 */
[----:B------:R-:W-:-:S02]  /*61a0*/  PRMT R126, RZ, 0x7610, R126 ;  /* 0x00007610ff7e7816 */ /* 0x000fc4000000007e */
[----:B------:R-:W-:Y:S01]  /*61b0*/  PRMT R50, RZ, 0x7610, R50 ;  /* 0x00007610ff327816 */ /* 0x000fe20000000032 */
[----:B------:R-:W-:Y:S01]  /*61c0*/  MUFU.SIN R146, R95 ;  /* 0x0000005f00927308 */ /* 0x000fe20000000400 */
[----:B------:R-:W-:Y:S01]  /*61d0*/  FMUL.FTZ R102, R10, UR12 ;  /* 0x0000000c0a667c20 */ /* 0x000fe20008410000 */
[----:B---3--:R-:W-:Y:S01]  /*61e0*/  FMUL.FTZ R87, R13, UR12 ;  /* 0x0000000c0d577c20 */ /* 0x008fe20008410000 */
[----:B------:R-:W3:Y:S01]  /*61f0*/  @!P1 LDG.E.U16 R142, desc[UR26][R62.64+0x580] ;  /* 0x0005801a3e8e9981 */ /* 0x000ee2000c1e1500 */
[----:B------:R-:W-:-:S03]  /*6200*/  FMUL.FTZ R84, R88, R13 ;  /* 0x0000000d58547220 */ /* 0x000fc60000410000 */
[----:B------:R-:W4:Y:S01]  /*6210*/  @!P0 LDG.E.U16 R140, desc[UR26][R62.64+0x5c0] ;  /* 0x0005c01a3e8c8981 */ /* 0x000f22000c1e1500 */
[----:B------:R5:W-:Y:S01]  /*6220*/  MUFU.COS R77, R95 ;  /* 0x0000005f004d7308 */ /* 0x000be20000000000 */
[----:B------:R-:W-:Y:S02]  /*6230*/  FMUL.RZ R87, R87, 0.15915493667125701904 ;  /* 0x3e22f98357577820 */ /* 0x000fe4000040c000 */
[----:B------:R-:W4:Y:S01]  /*6240*/  @!P2 LDG.E.U16 R132, desc[UR26][R62.64+0x6c0] ;  /* 0x0006c01a3e84a981 */ /* 0x000f22000c1e1500 */
[----:B------:R-:W-:-:S03]  /*6250*/  FMUL.FTZ R86, R88, R14 ;  /* 0x0000000e58567220 */ /* 0x000fc60000410000 */
[----:B------:R-:W4:Y:S01]  /*6260*/  @!P3 LDG.E.U16 R130, desc[UR26][R62.64+0x700] ;  /* 0x0007001a3e82b981 */ /* 0x000f22000c1e1500 */
[----:B------:R-:W0:Y:S01]  /*6270*/  MUFU.COS R99, R99 ;  /* 0x0000006300637308 */ /* 0x000e220000000000 */
[----:B-----5:R-:W-:Y:S02]  /*6280*/  FMUL.FTZ R95, R12, UR12 ;  /* 0x0000000c0c5f7c20 */ /* 0x020fe40008410000 */
[----:B------:R5:W-:Y:S02]  /*6290*/  STS.U16 [R5+0x1380], R85 ;  /* 0x0013805505007388 */ /* 0x000be40000000400 */
[----:B------:R-:W-:Y:S02]  /*62a0*/  FMUL.RZ R95, R95, 0.15915493667125701904 ;  /* 0x3e22f9835f5f7820 */ /* 0x000fe4000040c000 */
[----:B------:R-:W4:Y:S01]  /*62b0*/  @!P4 LDG.E.U16 R128, desc[UR26][R62.64+0x740] ;  /* 0x0007401a3e80c981 */ /* 0x000f22000c1e1500 */
[----:B------:R-:W0:Y:S03]  /*62c0*/  MUFU.EX2 R125, R125 ;  /* 0x0000007d007d7308 */ /* 0x000e260000000800 */
[----:B------:R-:W4:Y:S01]  /*62d0*/  @!P5 LDG.E.U16 R126, desc[UR26][R62.64+0x780] ;  /* 0x0007801a3e7ed981 */ /* 0x000f22000c1e1500 */
[----:B------:R-:W1:Y:S03]  /*62e0*/  MUFU.COS R119, R147 ;  /* 0x0000009300777308 */ /* 0x000e660000000000 */
[----:B------:R2:W4:Y:S01]  /*62f0*/  @!P6 LDG.E.U16 R50, desc[UR26][R62.64+0x7c0] ;  /* 0x0007c01a3e32e981 */ /* 0x000522000c1e1500 */
[----:B------:R-:W-:Y:S01]  /*6300*/  FMUL.FTZ R65, R7, UR12 ;  /* 0x0000000c07417c20 */ /* 0x000fe20008410000 */
[----:B------:R-:W-:-:S02]  /*6310*/  UIMAD UR13, UR6, -0x400, UR15 ;  /* 0xfffffc00060d78a4 */ /* 0x000fc4000f8e020f */
[----:B------:R-:W3:Y:S01]  /*6320*/  LDL R151, [R1+0x4] ;  /* 0x0000040001977983 */ /* 0x000ee20000100800 */
[----:B------:R-:W-:Y:S08]  /*6330*/  MUFU.SIN R145, R95 ;  /* 0x0000005f00917308 */ /* 0x000ff00000000400 */
[----:B------:R-:W-:Y:S01]  /*6340*/  MUFU.COS R83, R95 ;  /* 0x0000005f00537308 */ /* 0x000fe20000000000 */
[----:B--2---:R-:W-:-:S07]  /*6350*/  FMUL.FTZ R62, R88, R12 ;  /* 0x0000000c583e7220 */ /* 0x004fce0000410000 */
[----:B------:R-:W2:Y:S08]  /*6360*/  MUFU.SIN R93, R147 ;  /* 0x00000093005d7308 */ /* 0x000eb00000000400 */
[----:B------:R-:W-:Y:S08]  /*6370*/  MUFU.SIN R95, R87 ;  /* 0x00000057005f7308 */ /* 0x000ff00000000400 */
[----:B-----5:R5:W2:Y:S01]  /*6380*/  MUFU.COS R85, R87 ;  /* 0x0000005700557308 */ /* 0x020aa20000000000 */
[----:B0-----:R-:W-:Y:S01]  /*6390*/  FMUL.FTZ R99, R125, R99 ;  /* 0x000000637d637220 */ /* 0x001fe20000410000 */
[----:B-----5:R-:W-:-:S06]  /*63a0*/  FMUL.FTZ R87, R14, UR12 ;  /* 0x0000000c0e577c20 */ /* 0x020fcc0008410000 */
[----:B------:R-:W1:Y:S01]  /*63b0*/  MUFU.EX2 R70, R70 ;  /* 0x0000004600467308 */ /* 0x000e620000000800 */
[----:B------:R-:W-:-:S03]  /*63c0*/  FMUL.RZ R87, R87, 0.15915493667125701904 ;  /* 0x3e22f98357577820 */ /* 0x000fc6000040c000 */
[----:B------:R-:W0:Y:S01]  /*63d0*/  MUFU.EX2 R106, R106 ;  /* 0x0000006a006a7308 */ /* 0x000e220000000800 */
[----:B------:R-:W-:Y:S01]  /*63e0*/  FMUL.RZ R102, R102, 0.15915493667125701904 ;  /* 0x3e22f98366667820 */ /* 0x000fe2000040c000 */
[----:B------:R-:W-:Y:S01]  /*63f0*/  FMUL.FTZ R125, R125, R148 ;  /* 0x000000947d7d7220 */ /* 0x000fe20000410000 */
[----:B------:R-:W-:Y:S01]  /*6400*/  FMUL.FTZ R148, R15, UR12 ;  /* 0x0000000c0f947c20 */ /* 0x000fe20008410000 */
[----:B------:R-:W-:Y:S01]  /*6410*/  MUFU.SIN R5, R87 ;  /* 0x0000005700057308 */ /* 0x000fe20000000400 */
[----:B------:R-:W-:Y:S01]  /*6420*/  FMUL.FTZ R103, R88, R10 ;  /* 0x0000000a58677220 */ /* 0x000fe20000410000 */
[----:B------:R-:W-:Y:S01]  /*6430*/  FMUL.RZ R65, R65, 0.15915493667125701904 ;  /* 0x3e22f98341417820 */ /* 0x000fe2000040c000 */
[----:B------:R-:W-:-:S05]  /*6440*/  FMUL.RZ R148, R148, 0.15915493667125701904 ;  /* 0x3e22f98394947820 */ /* 0x000fca000040c000 */
[----:B------:R5:W-:Y:S04]  /*6450*/  MUFU.EX2 R80, R62 ;  /* 0x0000003e00507308 */ /* 0x000be80000000800 */
[----:B------:R-:W0:Y:S01]  /*6460*/  MUFU.COS R87, R87 ;  /* 0x0000005700577308 */ /* 0x000e220000000000 */
[----:B-----5:R-:W-:-:S07]  /*6470*/  FMUL.FTZ R62, R6, UR12 ;  /* 0x0000000c063e7c20 */ /* 0x020fce0008410000 */
[----:B------:R-:W5:Y:S01]  /*6480*/  MUFU.EX2 R84, R84 ;  /* 0x0000005400547308 */ /* 0x000f620000000800 */
[----:B------:R-:W-:-:S03]  /*6490*/  FMUL.RZ R62, R62, 0.15915493667125701904 ;  /* 0x3e22f9833e3e7820 */ /* 0x000fc6000040c000 */
[----:B------:R-:W-:Y:S01]  /*64a0*/  MUFU.SIN R147, R102 ;  /* 0x0000006600937308 */ /* 0x000fe20000000400 */
[----:B------:R-:W-:Y:S01]  /*64b0*/  FMUL.FTZ R123, R88, R15 ;  /* 0x0000000f587b7220 */ /* 0x000fe20000410000 */
[C---:B-1----:R-:W-:Y:S01]  /*64c0*/  FMUL.FTZ R119, R70.reuse, R119 ;  /* 0x0000007746777220 */ /* 0x042fe20000410000 */
[----:B--2---:R-:W-:Y:S01]  /*64d0*/  FMUL.FTZ R70, R70, R93 ;  /* 0x0000005d46467220 */ /* 0x004fe20000410000 */
[----:B------:R-:W-:-:S04]  /*64e0*/  FMUL.FTZ R63, R88, R7 ;  /* 0x00000007583f7220 */ /* 0x000fc80000410000 */
[----:B------:R-:W1:Y:S04]  /*64f0*/  MUFU.EX2 R86, R86 ;  /* 0x0000005600567308 */ /* 0x000e680000000800 */
[----:B------:R-:W2:Y:S01]  /*6500*/  MUFU.COS R102, R102 ;  /* 0x0000006600667308 */ /* 0x000ea20000000000 */
[----:B------:R-:W-:Y:S01]  /*6510*/  FMUL.FTZ R64, R88, R6 ;  /* 0x0000000658407220 */ /* 0x000fe20000410000 */
[C---:B0-----:R-:W-:Y:S01]  /*6520*/  FMUL.FTZ R77, R106.reuse, R77 ;  /* 0x0000004d6a4d7220 */ /* 0x041fe20000410000 */
[----:B------:R-:W-:Y:S01]  /*6530*/  FMUL.FTZ R106, R106, R146 ;  /* 0x000000926a6a7220 */ /* 0x000fe20000410000 */
[----:B------:R-:W-:-:S04]  /*6540*/  FMUL.FTZ R146, R16, UR12 ;  /* 0x0000000c10927c20 */ /* 0x000fc80008410000 */
[----:B------:R-:W2:Y:S04]  /*6550*/  MUFU.EX2 R103, R103 ;  /* 0x0000006700677308 */ /* 0x000ea80000000800 */
[----:B------:R-:W0:Y:S01]  /*6560*/  MUFU.COS R93, R148 ;  /* 0x00000094005d7308 */ /* 0x000e220000000000 */
[----:B------:R-:W-:-:S07]  /*6570*/  FMUL.RZ R146, R146, 0.15915493667125701904 ;  /* 0x3e22f98392927820 */ /* 0x000fce000040c000 */
[----:B------:R-:W-:Y:S08]  /*6580*/  MUFU.SIN R149, R65 ;  /* 0x0000004100957308 */ /* 0x000ff00000000400 */
[----:B------:R-:W0:Y:S01]  /*6590*/  MUFU.SIN R148, R148 ;  /* 0x0000009400947308 */ /* 0x000e220000000400 */
[----:B------:R-:W-:-:S07]  /*65a0*/  FMUL.FTZ R94, R88, R16 ;  /* 0x00000010585e7220 */ /* 0x000fce0000410000 */
[----:B------:R-:W-:Y:S01]  /*65b0*/  MUFU.SIN R150, R62 ;  /* 0x0000003e00967308 */ /* 0x000fe20000000400 */
[----:B-----5:R-:W-:-:S07]  /*65c0*/  FMUL.FTZ R85, R84, R85 ;  /* 0x0000005554557220 */ /* 0x020fce0000410000 */
[----:B------:R-:W5:Y:S01]  /*65d0*/  MUFU.COS R65, R65 ;  /* 0x0000004100417308 */ /* 0x000f620000000000 */
[----:B------:R-:W-:-:S07]  /*65e0*/  FMUL.FTZ R83, R80, R83 ;  /* 0x0000005350537220 */ /* 0x000fce0000410000 */
[----:B------:R-:W5:Y:S01]  /*65f0*/  MUFU.COS R62, R62 ;  /* 0x0000003e003e7308 */ /* 0x000f620000000000 */
[----:B------:R-:W-:Y:S01]  /*6600*/  FMUL.FTZ R84, R84, R95 ;  /* 0x0000005f54547220 */ /* 0x000fe20000410000 */
[----:B-1----:R-:W-:-:S06]  /*6610*/  FMUL.FTZ R87, R86, R87 ;  /* 0x0000005756577220 */ /* 0x002fcc0000410000 */
[----:B------:R-:W0:Y:S04]  /*6620*/  MUFU.EX2 R123, R123 ;  /* 0x0000007b007b7308 */ /* 0x000e280000000800 */
[----:B------:R-:W5:Y:S04]  /*6630*/  MUFU.EX2 R63, R63 ;  /* 0x0000003f003f7308 */ /* 0x000f680000000800 */
[----:B------:R-:W1:Y:S01]  /*6640*/  MUFU.EX2 R64, R64 ;  /* 0x0000004000407308 */ /* 0x000e620000000800 */
[----:B------:R-:W-:Y:S01]  /*6650*/  FMUL.FTZ R80, R80, R145 ;  /* 0x0000009150507220 */ /* 0x000fe20000410000 */
[----:B------:R-:W-:Y:S01]  /*6660*/  FMUL.FTZ R86, R86, R5 ;  /* 0x0000000556567220 */ /* 0x000fe20000410000 */
[----:B------:R-:W-:Y:S01]  /*6670*/  SHF.L.U32 R5, R153, 0x4, RZ ;  /* 0x0000000499057819 */ /* 0x000fe200000006ff */
[----:B------:R-:W1:Y:S01]  /*6680*/  MUFU.COS R95, R146 ;  /* 0x00000092005f7308 */ /* 0x000e620000000000 */
[C---:B--2---:R-:W-:Y:S01]  /*6690*/  FMUL.FTZ R102, R103.reuse, R102 ;  /* 0x0000006667667220 */ /* 0x044fe20000410000 */
[----:B------:R-:W-:Y:S01]  /*66a0*/  FMUL.FTZ R103, R103, R147 ;  /* 0x0000009367677220 */ /* 0x000fe20000410000 */
[----:B------:R-:W-:-:S05]  /*66b0*/  FMUL.FTZ R147, R17, UR12 ;  /* 0x0000000c11937c20 */ /* 0x000fca0008410000 */
[----:B------:R2:W1:Y:S01]  /*66c0*/  MUFU.SIN R145, R146 ;  /* 0x0000009200917308 */ /* 0x0004620000000400 */
[C---:B0-----:R-:W-:Y:S01]  /*66d0*/  FMUL.FTZ R93, R123.reuse, R93 ;  /* 0x0000005d7b5d7220 */ /* 0x041fe20000410000 */
[----:B------:R-:W-:Y:S01]  /*66e0*/  FMUL.FTZ R123, R123, R148 ;  /* 0x000000947b7b7220 */ /* 0x000fe20000410000 */
[----:B-----5:R-:W-:-:S05]  /*66f0*/  FMUL.FTZ R65, R63, R65 ;  /* 0x000000413f417220 */ /* 0x020fca0000410000 */
[----:B------:R-:W0:Y:S01]  /*6700*/  MUFU.EX2 R94, R94 ;  /* 0x0000005e005e7308 */ /* 0x000e220000000800 */
[----:B--2---:R-:W-:Y:S01]  /*6710*/  IADD3 R146, PT, PT, R5, 0x1, RZ ;  /* 0x0000000105927810 */ /* 0x004fe20007ffe0ff */
[----:B------:R-:W-:Y:S01]  /*6720*/  FMUL.RZ R148, R147, 0.15915493667125701904 ;  /* 0x3e22f98393947820 */ /* 0x000fe2000040c000 */
[----:B-1----:R-:W-:Y:S01]  /*6730*/  FMUL.FTZ R62, R64, R62 ;  /* 0x0000003e403e7220 */ /* 0x002fe20000410000 */
[----:B------:R-:W-:Y:S01]  /*6740*/  FMUL.FTZ R63, R63, R149 ;  /* 0x000000953f3f7220 */ /* 0x000fe20000410000 */
[----:B------:R-:W-:Y:S01]  /*6750*/  ISETP.GE.U32.AND P1, PT, R146, UR13, PT ;  /* 0x0000000d92007c0c */ /* 0x000fe2000bf26070 */
[----:B------:R-:W-:Y:S01]  /*6760*/  FMUL.FTZ R98, R88, R17 ;  /* 0x0000001158627220 */ /* 0x000fe20000410000 */
[C---:B------:R-:W-:Y:S01]  /*6770*/  IADD3 R146, PT, PT, R5.reuse, 0x3, RZ ;  /* 0x0000000305927810 */ /* 0x040fe20007ffe0ff */
[----:B------:R-:W2:Y:S01]  /*6780*/  LDL R153, [R1] ;  /* 0x0000000001997983 */ /* 0x000ea20000100800 */
[C---:B------:R-:W-:Y:S01]  /*6790*/  ISETP.GE.U32.AND P0, PT, R5.reuse, UR13, PT ;  /* 0x0000000d05007c0c */ /* 0x040fe2000bf06070 */
[----:B------:R-:W1:Y:S01]  /*67a0*/  MUFU.COS R147, R148 ;  /* 0x0000009400937308 */ /* 0x000e620000000000 */
[----:B------:R-:W-:Y:S01]  /*67b0*/  FMUL.FTZ R64, R64, R150 ;  /* 0x0000009640407220 */ /* 0x000fe20000410000 */
[----:B------:R-:W-:-:S02]  /*67c0*/  IADD3 R149, PT, PT, R5, 0x2, RZ ;  /* 0x0000000205957810 */ /* 0x000fc40007ffe0ff */
[----:B------:R-:W-:Y:S02]  /*67d0*/  ISETP.GE.U32.AND P3, PT, R146, UR13, PT ;  /* 0x0000000d92007c0c */ /* 0x000fe4000bf66070 */
[----:B------:R-:W-:Y:S02]  /*67e0*/  FSEL R62, R62, 1, !P0 ;  /* 0x3f8000003e3e7808 */ /* 0x000fe40004000000 */
[----:B------:R-:W-:Y:S01]  /*67f0*/  FSEL R63, R63, RZ, !P1 ;  /* 0x000000ff3f3f7208 */ /* 0x000fe20004800000 */
[----:B------:R5:W1:Y:S01]  /*6800*/  MUFU.SIN R146, R148 ;  /* 0x0000009400927308 */ /* 0x000a620000000400 */
[C---:B0-----:R-:W-:Y:S01]  /*6810*/  FMUL.FTZ R95, R94.reuse, R95 ;  /* 0x0000005f5e5f7220 */ /* 0x041fe20000410000 */
[----:B------:R-:W-:Y:S01]  /*6820*/  ISETP.GE.U32.AND P2, PT, R149, UR13, PT ;  /* 0x0000000d95007c0c */ /* 0x000fe2000bf46070 */
[----:B------:R-:W-:Y:S01]  /*6830*/  FMUL.FTZ R94, R94, R145 ;  /* 0x000000915e5e7220 */ /* 0x000fe20000410000 */
[----:B------:R-:W-:Y:S01]  /*6840*/  FSEL R64, R64, RZ, !P0 ;  /* 0x000000ff40407208 */ /* 0x000fe20004000000 */
[----:B------:R-:W-:Y:S01]  /*6850*/  FMUL.FTZ R145, R62, R63 ;  /* 0x0000003f3e917220 */ /* 0x000fe20000410000 */
[----:B------:R-:W-:-:S02]  /*6860*/  FSEL R65, R65, 1, !P1 ;  /* 0x3f80000041417808 */ /* 0x000fc40004800000 */
[----:B------:R-:W1:Y:S01]  /*6870*/  MUFU.EX2 R98, R98 ;  /* 0x0000006200627308 */ /* 0x000e620000000800 */
[----:B------:R0:W-:Y:S02]  /*6880*/  STS.U16 [R67+0x13c0], R66 ;  /* 0x0013c04243007388 */ /* 0x0001e40000000400 */
[C---:B------:R-:W-:Y:S01]  /*6890*/  FFMA.FTZ R145, R64.reuse, R65, R145 ;  /* 0x0000004140917223 */ /* 0x040fe20000010091 */
[----:B------:R-:W-:Y:S01]  /*68a0*/  HADD2.F32 R68, -RZ, R68.H0_H0 ;  /* 0x20000044ff447230 */ /* 0x000fe20000004100 */
[----:B0-----:R-:W-:Y:S01]  /*68b0*/  FSEL R66, R125, RZ, !P2 ;  /* 0x000000ff7d427208 */ /* 0x001fe20005000000 */
[----:B------:R-:W-:Y:S01]  /*68c0*/  FMUL.FTZ R125, R64, R63 ;  /* 0x0000003f407d7220 */ /* 0x000fe20000410000 */
[----:B------:R-:W-:-:S03]  /*68d0*/  FSEL R67, R99, 1, !P2 ;  /* 0x3f80000063437808 */ /* 0x000fc60005000000 */
[----:B------:R-:W-:Y:S01]  /*68e0*/  FFMA.FTZ R125, R62, R65, -R125 ;  /* 0x000000413e7d7223 */ /* 0x000fe2000001087d */
[----:B-----5:R-:W-:Y:S01]  /*68f0*/  FMUL.FTZ R148, R66, R145 ;  /* 0x0000009142947220 */ /* 0x020fe20000410000 */
[----:B------:R-:W-:Y:S01]  /*6900*/  IADD3 R149, PT, PT, R5, 0x4, RZ ;  /* 0x0000000405957810 */ /* 0x000fe20007ffe0ff */
[C---:B-1----:R-:W-:Y:S02]  /*6910*/  FMUL.FTZ R99, R98.reuse, R147 ;  /* 0x0000009362637220 */ /* 0x042fe40000410000 */
[-C--:B------:R-:W-:Y:S01]  /*6920*/  FFMA.FTZ R147, R67, R125.reuse, -R148 ;  /* 0x0000007d43937223 */ /* 0x080fe20000010894 */
[----:B------:R-:W-:Y:S01]  /*6930*/  HADD2.F32 R148, -RZ, R69.H0_H0 ;  /* 0x20000045ff947230 */ /* 0x000fe20000004100 */
[----:B------:R-:W-:Y:S01]  /*6940*/  ISETP.GE.U32.AND P4, PT, R149, UR13, PT ;  /* 0x0000000d95007c0c */ /* 0x000fe2000bf86070 */
[----:B------:R-:W-:Y:S01]  /*6950*/  FMUL.FTZ R98, R98, R146 ;  /* 0x0000009262627220 */ /* 0x000fe20000410000 */
[----:B------:R-:W-:Y:S01]  /*6960*/  FMUL.FTZ R69, R60, R68 ;  /* 0x000000443c457220 */ /* 0x000fe20000410000 */
[----:B------:R-:W-:Y:S01]  /*6970*/  FMUL.FTZ R146, R66, R125 ;  /* 0x0000007d42927220 */ /* 0x000fe20000410000 */
[----:B------:R-:W-:Y:S01]  /*6980*/  FMUL.FTZ R149, R18, UR12 ;  /* 0x0000000c12957c20 */ /* 0x000fe20008410000 */
[----:B------:R-:W-:Y:S01]  /*6990*/  FSEL R68, R70, RZ, !P3 ;  /* 0x000000ff46447208 */ /* 0x000fe20005800000 */
[----:B------:R-:W-:Y:S01]  /*69a0*/  FMUL.FTZ R148, R60, R148 ;  /* 0x000000943c947220 */ /* 0x000fe20000410000 */
[----:B------:R0:W-:Y:S01]  /*69b0*/  STS.U16 [R74+0x1400], R71 ;  /* 0x001400474a007388 */ /* 0x0001e20000000400 */
[----:B------:R-:W-:Y:S01]  /*69c0*/  FFMA.FTZ R145, R67, R145, R146 ;  /* 0x0000009143917223 */ /* 0x000fe20000010092 */
[----:B------:R-:W-:Y:S01]  /*69d0*/  FMUL.RZ R149, R149, 0.15915493667125701904 ;  /* 0x3e22f98395957820 */ /* 0x000fe2000040c000 */
[----:B------:R-:W-:Y:S01]  /*69e0*/  FMUL.FTZ R125, R88, R18 ;  /* 0x00000012587d7220 */ /* 0x000fe20000410000 */
[----:B------:R-:W-:Y:S01]  /*69f0*/  FSEL R70, R148, RZ, !P0 ;  /* 0x000000ff94467208 */ /* 0x000fe20004000000 */
[----:B------:R1:W-:Y:S01]  /*6a00*/  STS.U16 [R73+0x1440], R72 ;  /* 0x0014404849007388 */ /* 0x0003e20000000400 */
[----:B0-----:R-:W-:Y:S01]  /*6a10*/  FSEL R71, R119, 1, !P3 ;  /* 0x3f80000077477808 */ /* 0x001fe20005800000 */
[C---:B------:R-:W-:Y:S01]  /*6a20*/  FMUL.FTZ R74, R68.reuse, R147 ;  /* 0x00000093444a7220 */ /* 0x040fe20000410000 */
[-C--:B------:R-:W-:Y:S01]  /*6a30*/  FMUL.FTZ R119, R68, R145.reuse ;  /* 0x0000009144777220 */ /* 0x080fe20000410000 */
[----:B------:R-:W0:Y:S02]  /*6a40*/  MUFU.COS R148, R149 ;  /* 0x0000009500947308 */ /* 0x000e240000000000 */
[----:B------:R-:W-:Y:S01]  /*6a50*/  FFMA.FTZ R145, R71, R145, R74 ;  /* 0x0000009147917223 */ /* 0x000fe2000001004a */
[----:B-1----:R-:W-:Y:S01]  /*6a60*/  FMUL.FTZ R72, R88, R19 ;  /* 0x0000001358487220 */ /* 0x002fe20000410000 */
[----:B------:R-:W-:-:S02]  /*6a70*/  HADD2.F32 R73, -RZ, R118.H0_H0 ;  /* 0x20000076ff497230 */ /* 0x000fc40000004100 */
[----:B------:R-:W-:Y:S02]  /*6a80*/  HADD2.F32 R74, -RZ, R107.H0_H0 ;  /* 0x2000006bff4a7230 */ /* 0x000fe40000004100 */
[----:B------:R-:W1:Y:S08]  /*6a90*/  MUFU.SIN R149, R149 ;  /* 0x0000009500957308 */ /* 0x000e700000000400 */
[----:B------:R5:W-:Y:S04]  /*6aa0*/  MUFU.EX2 R118, R72 ;  /* 0x0000004800767308 */ /* 0x000be80000000800 */
[----:B------:R-:W0:Y:S01]  /*6ab0*/  MUFU.EX2 R125, R125 ;  /* 0x0000007d007d7308 */ /* 0x000e220000000800 */
[C---:B-----5:R-:W-:Y:S01]  /*6ac0*/  FMUL.FTZ R72, R59.reuse, R73 ;  /* 0x000000493b487220 */ /* 0x060fe20000410000 */
[----:B------:R-:W-:Y:S01]  /*6ad0*/  FMUL.FTZ R73, R59, R74 ;  /* 0x0000004a3b497220 */ /* 0x000fe20000410000 */
[----:B------:R-:W-:-:S03]  /*6ae0*/  IADD3 R74, PT, PT, R5, 0x6, RZ ;  /* 0x00000006054a7810 */ /* 0x000fc60007ffe0ff */
[----:B------:R-:W-:Y:S02]  /*6af0*/  FSEL R72, R72, RZ, !P1 ;  /* 0x000000ff48487208 */ /* 0x000fe40004800000 */
[----:B------:R-:W-:Y:S02]  /*6b00*/  FSEL R73, R73, RZ, !P1 ;  /* 0x000000ff49497208 */ /* 0x000fe40004800000 */
[----:B------:R-:W-:Y:S02]  /*6b10*/  ISETP.GE.U32.AND P1, PT, R74, UR13, PT ;  /* 0x0000000d4a007c0c */ /* 0x000fe4000bf26070 */
[----:B------:R-:W-:Y:S01]  /*6b20*/  FSEL R74, R103, RZ, !P4 ;  /* 0x000000ff674a7208 */ /* 0x000fe20006000000 */
[----:B------:R-:W-:Y:S01]  /*6b30*/  FFMA.FTZ R147, R71, R147, -R119 ;  /* 0x0000009347937223 */ /* 0x000fe20000010877 */
[----:B------:R-:W-:Y:S01]  /*6b40*/  IADD3 R146, PT, PT, R5, 0x5, RZ ;  /* 0x0000000505927810 */ /* 0x000fe20007ffe0ff */
[----:B------:R5:W-:Y:S01]  /*6b50*/  STS.U16 [R75+0x1480], R76 ;  /* 0x0014804c4b007388 */ /* 0x000be20000000400 */
[----:B------:R-:W-:Y:S01]  /*6b60*/  FMUL.FTZ R107, R19, UR12 ;  /* 0x0000000c136b7c20 */ /* 0x000fe20008410000 */
[----:B------:R-:W-:-:S02]  /*6b70*/  FSEL R69, R69, RZ, !P0 ;  /* 0x000000ff45457208 */ /* 0x000fc40004000000 */
[----:B------:R-:W-:Y:S01]  /*6b80*/  ISETP.GE.U32.AND P0, PT, R146, UR13, PT ;  /* 0x0000000d92007c0c */ /* 0x000fe2000bf06070 */
[----:B------:R-:W-:Y:S01]  /*6b90*/  FMUL.RZ R107, R107, 0.15915493667125701904 ;  /* 0x3e22f9836b6b7820 */ /* 0x000fe2000040c000 */
[C---:B0-----:R-:W-:Y:S01]  /*6ba0*/  FMUL.FTZ R103, R125.reuse, R148 ;  /* 0x000000947d677220 */ /* 0x041fe20000410000 */
[----:B-----5:R-:W-:Y:S01]  /*6bb0*/  FSEL R75, R102, 1, !P4 ;  /* 0x3f800000664b7808 */ /* 0x020fe20006000000 */
[C---:B------:R-:W-:Y:S01]  /*6bc0*/  FMUL.FTZ R76, R74.reuse, R145 ;  /* 0x000000914a4c7220 */ /* 0x040fe20000410000 */
[----:B-1----:R-:W-:Y:S01]  /*6bd0*/  FMUL.FTZ R102, R125, R149 ;  /* 0x000000957d667220 */ /* 0x002fe20000410000 */
[-C--:B------:R-:W-:Y:S02]  /*6be0*/  FMUL.FTZ R149, R74, R147.reuse ;  /* 0x000000934a957220 */ /* 0x080fe40000410000 */
[C---:B------:R-:W-:Y:S01]  /*6bf0*/  FFMA.FTZ R125, R75.reuse, R147, -R76 ;  /* 0x000000934b7d7223 */ /* 0x040fe2000001084c */
[----:B------:R-:W-:Y:S01]  /*6c00*/  FSEL R76, R106, RZ, !P0 ;  /* 0x000000ff6a4c7208 */ /* 0x000fe20004000000 */
[----:B------:R-:W-:Y:S01]  /*6c10*/  FFMA.FTZ R145, R75, R145, R149 ;  /* 0x000000914b917223 */ /* 0x000fe20000010095 */
[----:B------:R-:W-:Y:S01]  /*6c20*/  MUFU.SIN R146, R107 ;  /* 0x0000006b00927308 */ /* 0x000fe20000000400 */
[----:B------:R-:W-:Y:S01]  /*6c30*/  FMUL.FTZ R148, R20, UR12 ;  /* 0x0000000c14947c20 */ /* 0x000fe20008410000 */
[----:B------:R-:W-:Y:S01]  /*6c40*/  FSEL R77, R77, 1, !P0 ;  /* 0x3f8000004d4d7808 */ /* 0x000fe20004000000 */
[----:B------:R-:W-:-:S02]  /*6c50*/  HADD2.F32 R79, -RZ, R79.H0_H0 ;  /* 0x2000004fff4f7230 */ /* 0x000fc40000004100 */
[C---:B------:R-:W-:Y:S01]  /*6c60*/  FMUL.FTZ R149, R76.reuse, R145 ;  /* 0x000000914c957220 */ /* 0x040fe20000410000 */
[----:B------:R-:W-:Y:S02]  /*6c70*/  HADD2.F32 R106, -RZ, R78.H0_H0 ;  /* 0x2000004eff6a7230 */ /* 0x000fe40000004100 */
[-C--:B------:R-:W-:Y:S01]  /*6c80*/  FMUL.FTZ R147, R76, R125.reuse ;  /* 0x0000007d4c937220 */ /* 0x080fe20000410000 */
[----:B------:R-:W0:Y:S01]  /*6c90*/  MUFU.COS R107, R107 ;  /* 0x0000006b006b7308 */ /* 0x000e220000000000 */
[----:B------:R-:W-:Y:S01]  /*6ca0*/  FMUL.RZ R148, R148, 0.15915493667125701904 ;  /* 0x3e22f98394947820 */ /* 0x000fe2000040c000 */
[----:B------:R-:W-:Y:S01]  /*6cb0*/  FFMA.FTZ R125, R77, R125, -R149 ;  /* 0x0000007d4d7d7223 */ /* 0x000fe20000010895 */
[----:B------:R-:W-:Y:S01]  /*6cc0*/  FMUL.FTZ R78, R58, R79 ;  /* 0x0000004f3a4e7220 */ /* 0x000fe20000410000 */
[----:B------:R-:W-:Y:S02]  /*6cd0*/  HADD2.F32 R82, -RZ, R82.H0_H0 ;  /* 0x20000052ff527230 */ /* 0x000fe40000004100 */
[----:B------:R-:W-:Y:S01]  /*6ce0*/  FMUL.FTZ R119, R88, R20 ;  /* 0x0000001458777220 */ /* 0x000fe20000410000 */
[----:B------:R-:W-:Y:S01]  /*6cf0*/  FMUL.FTZ R79, R58, R106 ;  /* 0x0000006a3a4f7220 */ /* 0x000fe20000410000 */
[----:B------:R-:W-:-:S02]  /*6d00*/  HADD2.F32 R149, -RZ, R81.H0_H0 ;  /* 0x20000051ff957230 */ /* 0x000fc40000004100 */
[----:B------:R-:W-:Y:S01]  /*6d10*/  FFMA.FTZ R145, R77, R145, R147 ;  /* 0x000000914d917223 */ /* 0x000fe20000010093 */
[----:B------:R-:W-:Y:S01]  /*6d20*/  IADD3 R106, PT, PT, R5, 0x7, RZ ;  /* 0x00000007056a7810 */ /* 0x000fe20007ffe0ff */
[----:B------:R-:W1:Y:S01]  /*6d30*/  MUFU.COS R147, R148 ;  /* 0x0000009400937308 */ /* 0x000e620000000000 */
[C---:B------:R-:W-:Y:S01]  /*6d40*/  FMUL.FTZ R81, R57.reuse, R82 ;  /* 0x0000005239517220 */ /* 0x040fe20000410000 */
[----:B------:R-:W-:Y:S01]  /*6d50*/  FSEL R78, R78, RZ, !P2 ;  /* 0x000000ff4e4e7208 */ /* 0x000fe20005000000 */
[----:B------:R-:W-:Y:S01]  /*6d60*/  FMUL.FTZ R82, R57, R149 ;  /* 0x0000009539527220 */ /* 0x000fe20000410000 */
[----:B------:R-:W-:Y:S02]  /*6d70*/  FSEL R79, R79, RZ, !P2 ;  /* 0x000000ff4f4f7208 */ /* 0x000fe40005000000 */
[----:B------:R-:W-:Y:S02]  /*6d80*/  ISETP.GE.U32.AND P2, PT, R106, UR13, PT ;  /* 0x0000000d6a007c0c */ /* 0x000fe4000bf46070 */
[----:B------:R-:W1:Y:S01]  /*6d90*/  MUFU.EX2 R119, R119 ;  /* 0x0000007700777308 */ /* 0x000e620000000800 */
[----:B------:R-:W-:-:S02]  /*6da0*/  IADD3 R106, PT, PT, R5, 0x8, RZ ;  /* 0x00000008056a7810 */ /* 0x000fc40007ffe0ff */
[----:B------:R-:W-:Y:S01]  /*6db0*/  FSEL R80, R80, RZ, !P1 ;  /* 0x000000ff50507208 */ /* 0x000fe20004800000 */
[----:B------:R-:W5:Y:S01]  /*6dc0*/  MUFU.SIN R148, R148 ;  /* 0x0000009400947308 */ /* 0x000f620000000400 */
[----:B------:R-:W-:Y:S02]  /*6dd0*/  FSEL R81, R81, RZ, !P3 ;  /* 0x000000ff51517208 */ /* 0x000fe40005800000 */
[----:B------:R-:W-:Y:S01]  /*6de0*/  FSEL R82, R82, RZ, !P3 ;  /* 0x000000ff52527208 */ /* 0x000fe20005800000 */
[----:B0-----:R-:W-:Y:S01]  /*6df0*/  FMUL.FTZ R107, R118, R107 ;  /* 0x0000006b766b7220 */ /* 0x001fe20000410000 */
[----:B------:R-:W-:Y:S01]  /*6e00*/  ISETP.GE.U32.AND P3, PT, R106, UR13, PT ;  /* 0x0000000d6a007c0c */ /* 0x000fe2000bf66070 */
[----:B------:R-:W-:Y:S01]  /*6e10*/  FMUL.FTZ R106, R118, R146 ;  /* 0x00000092766a7220 */ /* 0x000fe20000410000 */
[----:B------:R-:W-:Y:S01]  /*6e20*/  FSEL R83, R83, 1, !P1 ;  /* 0x3f80000053537808 */ /* 0x000fe20004800000 */
[C---:B------:R-:W-:Y:S01]  /*6e30*/  FMUL.FTZ R118, R80.reuse, R125 ;  /* 0x0000007d50767220 */ /* 0x040fe20000410000 */
[----:B------:R-:W-:Y:S01]  /*6e40*/  FMUL.FTZ R146, R80, R145 ;  /* 0x0000009150927220 */ /* 0x000fe20000410000 */
[----:B------:R-:W-:-:S02]  /*6e50*/  FSEL R84, R84, RZ, !P2 ;  /* 0x000000ff54547208 */ /* 0x000fc40005000000 */
[C---:B------:R-:W-:Y:S01]  /*6e60*/  FFMA.FTZ R145, R83.reuse, R145, R118 ;  /* 0x0000009153917223 */ /* 0x040fe20000010076 */
[----:B------:R-:W-:Y:S01]  /*6e70*/  FFMA.FTZ R125, R83, R125, -R146 ;  /* 0x0000007d537d7223 */ /* 0x000fe20000010892 */
[----:B-1----:R-:W-:Y:S01]  /*6e80*/  FMUL.FTZ R118, R119, R147 ;  /* 0x0000009377767220 */ /* 0x002fe20000410000 */
[----:B------:R-:W-:Y:S01]  /*6e90*/  FSEL R85, R85, 1, !P2 ;  /* 0x3f80000055557808 */ /* 0x000fe20005000000 */
[C---:B------:R-:W-:Y:S01]  /*6ea0*/  FMUL.FTZ R147, R84.reuse, R145 ;  /* 0x0000009154937220 */ /* 0x040fe20000410000 */
[-C--:B------:R-:W-:Y:S01]  /*6eb0*/  FMUL.FTZ R146, R84, R125.reuse ;  /* 0x0000007d54927220 */ /* 0x080fe20000410000 */
[----:B------:R-:W-:Y:S02]  /*6ec0*/  FSEL R86, R86, RZ, !P3 ;  /* 0x000000ff56567208 */ /* 0x000fe40005800000 */
[----:B------:R-:W-:Y:S01]  /*6ed0*/  FFMA.FTZ R125, R85, R125, -R147 ;  /* 0x0000007d557d7223 */ /* 0x000fe20000010893 */
[----:B-----5:R-:W-:Y:S01]  /*6ee0*/  FMUL.FTZ R119, R119, R148 ;  /* 0x0000009477777220 */ /* 0x020fe20000410000 */
[----:B------:R-:W-:Y:S01]  /*6ef0*/  FFMA.FTZ R146, R85, R145, R146 ;  /* 0x0000009155927223 */ /* 0x000fe20000010092 */
[----:B------:R-:W-:Y:S01]  /*6f00*/  FSEL R87, R87, 1, !P3 ;  /* 0x3f80000057577808 */ /* 0x000fe20005800000 */
[----:B------:R-:W-:Y:S01]  /*6f10*/  FMUL.FTZ R145, R21, UR12 ;  /* 0x0000000c15917c20 */ /* 0x000fe20008410000 */
[----:B------:R-:W-:Y:S01]  /*6f20*/  FMUL.FTZ R148, R86, R125 ;  /* 0x0000007d56947220 */ /* 0x000fe20000410000 */
[----:B------:R-:W-:-:S02]  /*6f30*/  HADD2.F32 R90, -RZ, R90.H0_H0 ;  /* 0x2000005aff5a7230 */ /* 0x000fc40000004100 */
[----:B------:R-:W-:Y:S02]  /*6f40*/  HADD2.F32 R89, -RZ, R89.H0_H0 ;  /* 0x20000059ff597230 */ /* 0x000fe40000004100 */
[-C--:B------:R-:W-:Y:S01]  /*6f50*/  FMUL.FTZ R149, R86, R146.reuse ;  /* 0x0000009256957220 */ /* 0x080fe20000410000 */
[----:B------:R-:W-:Y:S01]  /*6f60*/  FMUL.RZ R147, R145, 0.15915493667125701904 ;  /* 0x3e22f98391937820 */ /* 0x000fe2000040c000 */
[C---:B------:R-:W-:Y:S01]  /*6f70*/  FFMA.FTZ R146, R87.reuse, R146, R148 ;  /* 0x0000009257927223 */ /* 0x040fe20000010094 */
[----:B------:R-:W-:Y:S01]  /*6f80*/  FMUL.FTZ R148, R88, R21 ;  /* 0x0000001558947220 */ /* 0x000fe20000410000 */
[C---:B------:R-:W-:Y:S01]  /*6f90*/  FMUL.FTZ R88, R56.reuse, R90 ;  /* 0x0000005a38587220 */ /* 0x040fe20000410000 */
[----:B------:R-:W-:Y:S01]  /*6fa0*/  FMUL.FTZ R89, R56, R89 ;  /* 0x0000005938597220 */ /* 0x000fe20000410000 */
[----:B------:R-:W-:Y:S01]  /*6fb0*/  FFMA.FTZ R145, R87, R125, -R149 ;  /* 0x0000007d57917223 */ /* 0x000fe20000010895 */
[----:B------:R-:W-:Y:S01]  /*6fc0*/  HADD2.F32 R92, -RZ, R92.H0_H0 ;  /* 0x2000005cff5c7230 */ /* 0x000fe20000004100 */
[----:B------:R-:W-:Y:S01]  /*6fd0*/  IADD3 R90, PT, PT, R5, 0x9, RZ ;  /* 0x00000009055a7810 */ /* 0x000fe20007ffe0ff */
[----:B------:R-:W-:Y:S01]  /*6fe0*/  MUFU.SIN R125, R147 ;  /* 0x00000093007d7308 */ /* 0x000fe20000000400 */
[----:B------:R-:W-:Y:S01]  /*6ff0*/  HADD2.F32 R149, -RZ, R91.H0_H0 ;  /* 0x2000005bff957230 */ /* 0x000fe20000004100 */
[----:B------:R-:W-:-:S02]  /*7000*/  FSEL R88, R88, RZ, !P4 ;  /* 0x000000ff58587208 */ /* 0x000fc40006000000 */
[----:B------:R-:W-:Y:S01]  /*7010*/  FSEL R89, R89, RZ, !P4 ;  /* 0x000000ff59597208 */ /* 0x000fe20006000000 */
[C---:B------:R-:W-:Y:S01]  /*7020*/  FMUL.FTZ R91, R55.reuse, R92 ;  /* 0x0000005c375b7220 */ /* 0x040fe20000410000 */
[----:B------:R-:W-:Y:S02]  /*7030*/  ISETP.GE.U32.AND P4, PT, R90, UR13, PT ;  /* 0x0000000d5a007c0c */ /* 0x000fe4000bf86070 */
[----:B------:R-:W0:Y:S01]  /*7040*/  MUFU.COS R147, R147 ;  /* 0x0000009300937308 */ /* 0x000e220000000000 */
[----:B------:R-:W-:Y:S01]  /*7050*/  FMUL.FTZ R92, R55, R149 ;  /* 0x00000095375c7220 */ /* 0x000fe20000410000 */
[----:B------:R-:W-:Y:S02]  /*7060*/  IADD3 R149, PT, PT, R5, 0xa, RZ ;  /* 0x0000000a05957810 */ /* 0x000fe40007ffe0ff */
[----:B------:R-:W-:-:S04]  /*7070*/  FSEL R90, R123, RZ, !P4 ;  /* 0x000000ff7b5a7208 */ /* 0x000fc80006000000 */
[----:B------:R-:W0:Y:S01]  /*7080*/  MUFU.EX2 R148, R148 ;  /* 0x0000009400947308 */ /* 0x000e220000000800 */
[----:B------:R-:W-:Y:S02]  /*7090*/  FSEL R91, R91, RZ, !P0 ;  /* 0x000000ff5b5b7208 */ /* 0x000fe40004000000 */
[----:B------:R-:W-:Y:S01]  /*70a0*/  FSEL R92, R92, RZ, !P0 ;  /* 0x000000ff5c5c7208 */ /* 0x000fe20004000000 */
[C---:B------:R-:W-:Y:S01]  /*70b0*/  FMUL.FTZ R123, R90.reuse, R145 ;  /* 0x000000915a7b7220 */ /* 0x040fe20000410000 */
[----:B------:R-:W-:Y:S02]  /*70c0*/  ISETP.GE.U32.AND P0, PT, R149, UR13, PT ;  /* 0x0000000d95007c0c */ /* 0x000fe4000bf06070 */
[----:B------:R-:W-:Y:S01]  /*70d0*/  FSEL R93, R93, 1, !P4 ;  /* 0x3f8000005d5d7808 */ /* 0x000fe20006000000 */
[----:B------:R-:W-:Y:S01]  /*70e0*/  FMUL.FTZ R149, R90, R146 ;  /* 0x000000925a957220 */ /* 0x000fe20000410000 */
[----:B------:R-:W-:-:S03]  /*70f0*/  FSEL R94, R94, RZ, !P0 ;  /* 0x000000ff5e5e7208 */ /* 0x000fc60004000000 */
[C---:B------:R-:W-:Y:S01]  /*7100*/  FFMA.FTZ R146, R93.reuse, R146, R123 ;  /* 0x000000925d927223 */ /* 0x040fe2000001007b */
[----:B------:R-:W-:Y:S01]  /*7110*/  FFMA.FTZ R145, R93, R145, -R149 ;  /* 0x000000915d917223 */ /* 0x000fe20000010895 */
        /* <DEDUP_REMOVED lines=12> */
[----:B------:R-:W-:Y:S01]  /*71e0*/  FADD.FTZ R147, R73, R147 ;  /* 0x0000009349937221 */ /* 0x000fe20000010000 */
[----:B------:R-:W-:Y:S02]  /*71f0*/  HADD2.F32 R97, -RZ, R97.H0_H0 ;  /* 0x20000061ff617230 */ /* 0x000fe40000004100 */
[----:B------:R-:W-:Y:S02]  /*7200*/  HADD2.F32 R96, -RZ, R96.H0_H0 ;  /* 0x20000060ff607230 */ /* 0x000fe40000004100 */
[C---:B------:R-:W-:Y:S01]  /*7210*/  FMUL.FTZ R150, R66.reuse, R148 ;  /* 0x0000009442967220 */ /* 0x040fe20000410000 */
[----:B------:R-:W-:Y:S01]  /*7220*/  FMUL.FTZ R149, R66, R147 ;  /* 0x0000009342957220 */ /* 0x000fe20000410000 */
[C---:B------:R-:W-:Y:S02]  /*7230*/  FMUL.FTZ R97, R54.reuse, R97 ;  /* 0x0000006136617220 */ /* 0x040fe40000410000 */
[C---:B------:R-:W-:Y:S01]  /*7240*/  FFMA.FTZ R147, R67.reuse, R147, -R150 ;  /* 0x0000009343937223 */ /* 0x040fe20000010896 */
        /* <DEDUP_REMOVED lines=8> */
[CC--:B------:R-:W-:Y:S01]  /*72d0*/  FMUL.FTZ R149, R68.reuse, R147.reuse ;  /* 0x0000009344957220 */ /* 0x0c0fe20000410000 */
[-C--:B------:R-:W-:Y:S02]  /*72e0*/  FMUL.FTZ R150, R68, R148.reuse ;  /* 0x0000009444967220 */ /* 0x080fe40000410000 */
[----:B------:R-:W-:Y:S01]  /*72f0*/  FSEL R98, R98, RZ, !P1 ;  /* 0x000000ff62627208 */ /* 0x000fe20004800000 */
[C---:B------:R-:W-:Y:S01]  /*7300*/  FFMA.FTZ R148, R71.reuse, R148, R149 ;  /* 0x0000009447947223 */ /* 0x040fe20000010095 */
[----:B------:R-:W-:Y:S01]  /*7310*/  FFMA.FTZ R147, R71, R147, -R150 ;  /* 0x0000009347937223 */ /* 0x000fe20000010896 */
[----:B------:R-:W-:Y:S02]  /*7320*/  FSEL R99, R99, 1, !P1 ;  /* 0x3f80000063637808 */ /* 0x000fe40004800000 */
[C---:B------:R-:W-:Y:S01]  /*7330*/  FMUL.FTZ R150, R98.reuse, R146 ;  /* 0x0000009262967220 */ /* 0x040fe20000410000 */
[-C--:B------:R-:W-:Y:S01]  /*7340*/  FMUL.FTZ R149, R98, R145.reuse ;  /* 0x0000009162957220 */ /* 0x080fe20000410000 */
[----:B------:R-:W-:Y:S01]  /*7350*/  FADD.FTZ R148, R81, R148 ;  /* 0x0000009451947221 */ /* 0x000fe20000010000 */
[----:B------:R-:W-:Y:S01]  /*7360*/  FADD.FTZ R147, R82, R147 ;  /* 0x0000009352937221 */ /* 0x000fe20000010000 */
[----:B------:R-:W-:Y:S01]  /*7370*/  FFMA.FTZ R145, R99, R145, -R150 ;  /* 0x0000009163917223 */ /* 0x000fe20000010896 */
[----:B------:R-:W-:-:S02]  /*7380*/  HADD2.F32 R101, -RZ, R101.H0_H0 ;  /* 0x20000065ff657230 */ /* 0x000fc40000004100 */
[----:B------:R-:W-:Y:S01]  /*7390*/  FFMA.FTZ R146, R99, R146, R149 ;  /* 0x0000009263927223 */ /* 0x000fe20000010095 */
[----:B------:R-:W-:Y:S02]  /*73a0*/  HADD2.F32 R100, -RZ, R100.H0_H0 ;  /* 0x20000064ff647230 */ /* 0x000fe40000004100 */
[CC--:B------:R-:W-:Y:S01]  /*73b0*/  FMUL.FTZ R150, R74.reuse, R148.reuse ;  /* 0x000000944a967220 */ /* 0x0c0fe20000410000 */
[----:B------:R-:W-:Y:S01]  /*73c0*/  FMUL.FTZ R149, R74, R147 ;  /* 0x000000934a957220 */ /* 0x000fe20000410000 */
[----:B------:R-:W-:Y:S02]  /*73d0*/  FMUL.FTZ R101, R53, R101 ;  /* 0x0000006535657220 */ /* 0x000fe40000410000 */
[C---:B------:R-:W-:Y:S01]  /*73e0*/  FFMA.FTZ R147, R75.reuse, R147, -R150 ;  /* 0x000000934b937223 */ /* 0x040fe20000010896 */
[----:B------:R-:W-:Y:S01]  /*73f0*/  FFMA.FTZ R148, R75, R148, R149 ;  /* 0x000000944b947223 */ /* 0x000fe20000010095 */
[----:B------:R-:W-:Y:S01]  /*7400*/  FMUL.FTZ R150, R53, R100 ;  /* 0x0000006435967220 */ /* 0x000fe20000410000 */
[----:B------:R-:W-:-:S02]  /*7410*/  IADD3 R149, PT, PT, R5, 0xc, RZ ;  /* 0x0000000c05957810 */ /* 0x000fc40007ffe0ff */
[----:B------:R-:W-:Y:S01]  /*7420*/  FSEL R100, R101, RZ, !P2 ;  /* 0x000000ff65647208 */ /* 0x000fe20005000000 */
[----:B------:R-:W-:Y:S01]  /*7430*/  FADD.FTZ R148, R88, R148 ;  /* 0x0000009458947221 */ /* 0x000fe20000010000 */
[----:B------:R-:W-:Y:S01]  /*7440*/  FSEL R101, R150, RZ, !P2 ;  /* 0x000000ff96657208 */ /* 0x000fe20005000000 */
[----:B------:R-:W-:Y:S01]  /*7450*/  FADD.FTZ R147, R89, R147 ;  /* 0x0000009359937221 */ /* 0x000fe20000010000 */
[----:B------:R-:W-:Y:S01]  /*7460*/  ISETP.GE.U32.AND P2, PT, R149, UR13, PT ;  /* 0x0000000d95007c0c */ /* 0x000fe2000bf46070 */
[CC--:B------:R-:W-:Y:S02]  /*7470*/  FMUL.FTZ R150, R76.reuse, R148.reuse ;  /* 0x000000944c967220 */ /* 0x0c0fe40000410000 */
[-C--:B------:R-:W-:Y:S01]  /*7480*/  FMUL.FTZ R149, R76, R147.reuse ;  /* 0x000000934c957220 */ /* 0x080fe20000410000 */
[----:B------:R-:W-:Y:S01]  /*7490*/  FSEL R102, R102, RZ, !P2 ;  /* 0x000000ff66667208 */ /* 0x000fe20005000000 */
[----:B------:R-:W-:Y:S01]  /*74a0*/  FFMA.FTZ R147, R77, R147, -R150 ;  /* 0x000000934d937223 */ /* 0x000fe20000010896 */
[----:B------:R-:W-:Y:S01]  /*74b0*/  FSEL R103, R103, 1, !P2 ;  /* 0x3f80000067677808 */ /* 0x000fe20005000000 */
[----:B------:R-:W-:-:S02]  /*74c0*/  FFMA.FTZ R148, R77, R148, R149 ;  /* 0x000000944d947223 */ /* 0x000fc40000010095 */
[----:B------:R-:W-:Y:S01]  /*74d0*/  FMUL.FTZ R149, R102, R145 ;  /* 0x0000009166957220 */ /* 0x000fe20000410000 */
[----:B------:R-:W-:Y:S01]  /*74e0*/  FADD.FTZ R147, R92, R147 ;  /* 0x000000935c937221 */ /* 0x000fe20000010000 */
[-C--:B------:R-:W-:Y:S01]  /*74f0*/  FMUL.FTZ R150, R102, R146.reuse ;  /* 0x0000009266967220 */ /* 0x080fe20000410000 */
[----:B------:R-:W-:Y:S01]  /*7500*/  FADD.FTZ R148, R91, R148 ;  /* 0x000000945b947221 */ /* 0x000fe20000010000 */
[C---:B------:R-:W-:Y:S01]  /*7510*/  FFMA.FTZ R146, R103.reuse, R146, R149 ;  /* 0x0000009267927223 */ /* 0x040fe20000010095 */
[----:B------:R-:W-:Y:S02]  /*7520*/  HADD2.F32 R105, -RZ, R105.H0_H0 ;  /* 0x20000069ff697230 */ /* 0x000fe40000004100 */
[C---:B------:R-:W-:Y:S01]  /*7530*/  FMUL.FTZ R149, R80.reuse, R147 ;  /* 0x0000009350957220 */ /* 0x040fe20000410000 */
[----:B------:R-:W-:Y:S02]  /*7540*/  HADD2.F32 R104, -RZ, R104.H0_H0 ;  /* 0x20000068ff687230 */ /* 0x000fe40000004100 */
[----:B------:R-:W-:Y:S01]  /*7550*/  FFMA.FTZ R145, R103, R145, -R150 ;  /* 0x0000009167917223 */ /* 0x000fe20000010896 */
[-C--:B------:R-:W-:Y:S01]  /*7560*/  FMUL.FTZ R150, R80, R148.reuse ;  /* 0x0000009450967220 */ /* 0x080fe20000410000 */
[C---:B------:R-:W-:Y:S01]  /*7570*/  FFMA.FTZ R148, R83.reuse, R148, R149 ;  /* 0x0000009453947223 */ /* 0x040fe20000010095 */
[C---:B------:R-:W-:Y:S01]  /*7580*/  FMUL.FTZ R105, R52.reuse, R105 ;  /* 0x0000006934697220 */ /* 0x040fe20000410000 */
[----:B------:R-:W-:Y:S01]  /*7590*/  FMUL.FTZ R104, R52, R104 ;  /* 0x0000006834687220 */ /* 0x000fe20000410000 */
[----:B------:R-:W-:Y:S01]  /*75a0*/  FFMA.FTZ R147, R83, R147, -R150 ;  /* 0x0000009353937223 */ /* 0x000fe20000010896 */
        /* <DEDUP_REMOVED lines=9> */
[C---:B------:R-:W-:Y:S01]  /*7640*/  FFMA.FTZ R147, R85.reuse, R147, -R150 ;  /* 0x0000009355937223 */ /* 0x040fe20000010896 */
[----:B------:R-:W-:Y:S01]  /*7650*/  FFMA.FTZ R148, R85, R148, R149 ;  /* 0x0000009455947223 */ /* 0x000fe20000010095 */
[----:B------:R-:W-:Y:S02]  /*7660*/  FSEL R107, R107, 1, !P3 ;  /* 0x3f8000006b6b7808 */ /* 0x000fe40005800000 */
[C---:B------:R-:W-:Y:S01]  /*7670*/  FMUL.FTZ R149, R106.reuse, R145 ;  /* 0x000000916a957220 */ /* 0x040fe20000410000 */
[----:B------:R-:W-:Y:S01]  /*7680*/  FADD.FTZ R147, R101, R147 ;  /* 0x0000009365937221 */ /* 0x000fe20000010000 */
[-C--:B------:R-:W-:Y:S01]  /*7690*/  FMUL.FTZ R150, R106, R146.reuse ;  /* 0x000000926a967220 */ /* 0x080fe20000410000 */
[----:B------:R-:W-:Y:S01]  /*76a0*/  FADD.FTZ R148, R100, R148 ;  /* 0x0000009464947221 */ /* 0x000fe20000010000 */
[C---:B------:R-:W-:Y:S01]  /*76b0*/  FFMA.FTZ R146, R107.reuse, R146, R149 ;  /* 0x000000926b927223 */ /* 0x040fe20000010095 */
[C---:B------:R-:W-:Y:S01]  /*76c0*/  FMUL.FTZ R149, R86.reuse, R147 ;  /* 0x0000009356957220 */ /* 0x040fe20000410000 */
[----:B------:R-:W-:Y:S01]  /*76d0*/  FFMA.FTZ R145, R107, R145, -R150 ;  /* 0x000000916b917223 */ /* 0x000fe20000010896 */
[----:B------:R-:W-:Y:S01]  /*76e0*/  FMUL.FTZ R150, R86, R148 ;  /* 0x0000009456967220 */ /* 0x000fe20000410000 */
[----:B------:R-:W-:-:S02]  /*76f0*/  HADD2.F32 R108, -RZ, R108.H0_H0 ;  /* 0x2000006cff6c7230 */ /* 0x000fc40000004100 */
[C---:B------:R-:W-:Y:S01]  /*7700*/  FFMA.FTZ R148, R87.reuse, R148, R149 ;  /* 0x0000009457947223 */ /* 0x040fe20000010095 */
[----:B------:R-:W-:Y:S02]  /*7710*/  HADD2.F32 R149, -RZ, R109.H0_H0 ;  /* 0x2000006dff957230 */ /* 0x000fe40000004100 */
[----:B------:R-:W-:Y:S01]  /*7720*/  FFMA.FTZ R147, R87, R147, -R150 ;  /* 0x0000009357937223 */ /* 0x000fe20000010896 */
[----:B------:R-:W-:Y:S01]  /*7730*/  FADD.FTZ R148, R104, R148 ;  /* 0x0000009468947221 */ /* 0x000fe20000010000 */
[----:B------:R-:W-:Y:S02]  /*7740*/  FMUL.FTZ R109, R39, R108 ;  /* 0x0000006c276d7220 */ /* 0x000fe40000410000 */
[----:B------:R-:W-:Y:S01]  /*7750*/  FADD.FTZ R147, R105, R147 ;  /* 0x0000009369937221 */ /* 0x000fe20000010000 */
[----:B------:R-:W-:Y:S01]  /*7760*/  FMUL.FTZ R108, R39, R149 ;  /* 0x00000095276c7220 */ /* 0x000fe20000410000 */
[C---:B------:R-:W-:Y:S02]  /*7770*/  FMUL.FTZ R150, R90.reuse, R148 ;  /* 0x000000945a967220 */ /* 0x040fe40000410000 */
[-C--:B------:R-:W-:Y:S01]  /*7780*/  FMUL.FTZ R149, R90, R147.reuse ;  /* 0x000000935a957220 */ /* 0x080fe20000410000 */
[----:B------:R-:W-:Y:S01]  /*7790*/  FSEL R109, R109, RZ, !P4 ;  /* 0x000000ff6d6d7208 */ /* 0x000fe20006000000 */
[----:B------:R-:W-:Y:S01]  /*77a0*/  FFMA.FTZ R147, R93, R147, -R150 ;  /* 0x000000935d937223 */ /* 0x000fe20000010896 */
[----:B------:R-:W-:Y:S01]  /*77b0*/  FSEL R108, R108, RZ, !P4 ;  /* 0x000000ff6c6c7208 */ /* 0x000fe20006000000 */
[----:B------:R-:W-:-:S02]  /*77c0*/  HADD2.F32 R110, -RZ, R110.H0_H0 ;  /* 0x2000006eff6e7230 */ /* 0x000fc40000004100 */
[----:B------:R-:W-:Y:S01]  /*77d0*/  FFMA.FTZ R148, R93, R148, R149 ;  /* 0x000000945d947223 */ /* 0x000fe20000010095 */
[----:B------:R-:W-:Y:S02]  /*77e0*/  HADD2.F32 R111, -RZ, R111.H0_H0 ;  /* 0x2000006fff6f7230 */ /* 0x000fe40000004100 */
[----:B------:R-:W-:Y:S01]  /*77f0*/  FADD.FTZ R149, R109, R147 ;  /* 0x000000936d957221 */ /* 0x000fe20000010000 */
[----:B------:R-:W-:Y:S01]  /*7800*/  FADD.FTZ R148, R108, R148 ;  /* 0x000000946c947221 */ /* 0x000fe20000010000 */
[C---:B------:R-:W-:Y:S01]  /*7810*/  FMUL.FTZ R147, R38.reuse, R110 ;  /* 0x0000006e26937220 */ /* 0x040fe20000410000 */
[----:B------:R-:W-:Y:S01]  /*7820*/  FMUL.FTZ R110, R38, R111 ;  /* 0x0000006f266e7220 */ /* 0x000fe20000410000 */
[C---:B------:R-:W-:Y:S01]  /*7830*/  FMUL.FTZ R111, R94.reuse, R149 ;  /* 0x000000955e6f7220 */ /* 0x040fe20000410000 */
[----:B------:R-:W-:-:S03]  /*7840*/  FMUL.FTZ R150, R94, R148 ;  /* 0x000000945e967220 */ /* 0x000fc60000410000 */
[----:B------:R-:W-:Y:S01]  /*7850*/  FFMA.FTZ R148, R95, R148, R111 ;  /* 0x000000945f947223 */ /* 0x000fe2000001006f */
[----:B------:R-:W-:Y:S01]  /*7860*/  FSEL R111, R147, RZ, !P0 ;  /* 0x000000ff936f7208 */ /* 0x000fe20004000000 */
[----:B------:R-:W-:Y:S01]  /*7870*/  FFMA.FTZ R149, R95, R149, -R150 ;  /* 0x000000955f957223 */ /* 0x000fe20000010896 */
[----:B------:R-:W-:Y:S01]  /*7880*/  FSEL R110, R110, RZ, !P0 ;  /* 0x000000ff6e6e7208 */ /* 0x000fe20004000000 */
[----:B------:R-:W-:Y:S02]  /*7890*/  HADD2.F32 R112, -RZ, R112.H0_H0 ;  /* 0x20000070ff707230 */ /* 0x000fe40000004100 */
        /* <DEDUP_REMOVED lines=10> */
[----:B------:R-:W-:Y:S01]  /*7940*/  HADD2.F32 R115, -RZ, R115.H0_H0 ;  /* 0x20000073ff737230 */ /* 0x000fe20000004100 */
[----:B------:R-:W-:Y:S01]  /*7950*/  FSEL R112, R112, RZ, !P1 ;  /* 0x000000ff70707208 */ /* 0x000fe20004800000 */
[----:B------:R-:W-:Y:S02]  /*7960*/  HADD2.F32 R114, -RZ, R114.H0_H0 ;  /* 0x20000072ff727230 */ /* 0x000fe40000004100 */
[----:B------:R-:W-:Y:S01]  /*7970*/  FADD.FTZ R149, R113, R149 ;  /* 0x0000009571957221 */ /* 0x000fe20000010000 */
[----:B------:R-:W-:Y:S01]  /*7980*/  FMUL.FTZ R115, R164, R115 ;  /* 0x00000073a4737220 */ /* 0x000fe20000410000 */
[----:B------:R-:W-:Y:S02]  /*7990*/  FADD.FTZ R148, R112, R148 ;  /* 0x0000009470947221 */ /* 0x000fe40000010000 */
[----:B------:R-:W-:Y:S01]  /*79a0*/  FMUL.FTZ R150, R102, R149 ;  /* 0x0000009566967220 */ /* 0x000fe20000410000 */
[----:B------:R-:W-:Y:S01]  /*79b0*/  FMUL.FTZ R114, R164, R114 ;  /* 0x00000072a4727220 */ /* 0x000fe20000410000 */
[-C--:B------:R-:W-:Y:S01]  /*79c0*/  FMUL.FTZ R147, R102, R148.reuse ;  /* 0x0000009466937220 */ /* 0x080fe20000410000 */
[----:B------:R-:W-:Y:S01]  /*79d0*/  FSEL R115, R115, RZ, !P2 ;  /* 0x000000ff73737208 */ /* 0x000fe20005000000 */
[----:B------:R-:W-:-:S02]  /*79e0*/  FFMA.FTZ R148, R103, R148, R150 ;  /* 0x0000009467947223 */ /* 0x000fc40000010096 */
[----:B------:R-:W-:Y:S01]  /*79f0*/  FSEL R114, R114, RZ, !P2 ;  /* 0x000000ff72727208 */ /* 0x000fe20005000000 */
[----:B------:R-:W-:Y:S01]  /*7a00*/  FFMA.FTZ R147, R103, R149, -R147 ;  /* 0x0000009567937223 */ /* 0x000fe20000010893 */
[----:B------:R-:W-:Y:S01]  /*7a10*/  FADD.FTZ R148, R115, R148 ;  /* 0x0000009473947221 */ /* 0x000fe20000010000 */
[----:B------:R-:W-:Y:S02]  /*7a20*/  IADD3 R149, PT, PT, R5, 0xe, RZ ;  /* 0x0000000e05957810 */ /* 0x000fe40007ffe0ff */
[----:B------:R-:W-:Y:S01]  /*7a30*/  FADD.FTZ R147, R114, R147 ;  /* 0x0000009372937221 */ /* 0x000fe20000010000 */
[----:B------:R-:W-:Y:S02]  /*7a40*/  HADD2.F32 R116, -RZ, R116.H0_H0 ;  /* 0x20000074ff747230 */ /* 0x000fe40000004100 */
[----:B------:R-:W-:Y:S01]  /*7a50*/  FMUL.FTZ R150, R106, R148 ;  /* 0x000000946a967220 */ /* 0x000fe20000410000 */
[----:B------:R-:W-:Y:S01]  /*7a60*/  ISETP.GE.U32.AND P0, PT, R149, UR13, PT ;  /* 0x0000000d95007c0c */ /* 0x000fe2000bf06070 */
[----:B------:R-:W-:-:S02]  /*7a70*/  HADD2.F32 R117, -RZ, R117.H0_H0 ;  /* 0x20000075ff757230 */ /* 0x000fc40000004100 */
[-C--:B------:R-:W-:Y:S01]  /*7a80*/  FMUL.FTZ R149, R106, R147.reuse ;  /* 0x000000936a957220 */ /* 0x080fe20000410000 */
[----:B------:R-:W-:Y:S01]  /*7a90*/  FFMA.FTZ R147, R107, R147, -R150 ;  /* 0x000000936b937223 */ /* 0x000fe20000010896 */
[----:B------:R-:W-:Y:S02]  /*7aa0*/  FMUL.FTZ R150, R165, R116 ;  /* 0x00000074a5967220 */ /* 0x000fe40000410000 */
[----:B------:R-:W-:Y:S01]  /*7ab0*/  FFMA.FTZ R148, R107, R148, R149 ;  /* 0x000000946b947223 */ /* 0x000fe20000010095 */
[----:B------:R-:W-:Y:S01]  /*7ac0*/  FMUL.FTZ R149, R165, R117 ;  /* 0x00000075a5957220 */ /* 0x000fe20000410000 */
[----:B------:R-:W-:Y:S02]  /*7ad0*/  FSEL R116, R119, RZ, !P0 ;  /* 0x000000ff77747208 */ /* 0x000fe40004000000 */
[----:B------:R-:W-:Y:S02]  /*7ae0*/  FSEL R117, R118, 1, !P0 ;  /* 0x3f80000076757808 */ /* 0x000fe40004000000 */
[----:B------:R-:W-:-:S02]  /*7af0*/  FSEL R118, R150, RZ, !P3 ;  /* 0x000000ff96767208 */ /* 0x000fc40005800000 */
[----:B------:R-:W-:Y:S01]  /*7b00*/  FSEL R119, R149, RZ, !P3 ;  /* 0x000000ff95777208 */ /* 0x000fe20005800000 */
[----:B------:R-:W-:Y:S02]  /*7b10*/  FMUL.FTZ R149, R116, R145 ;  /* 0x0000009174957220 */ /* 0x000fe40000410000 */
[----:B------:R-:W-:Y:S01]  /*7b20*/  FADD.FTZ R147, R118, R147 ;  /* 0x0000009376937221 */ /* 0x000fe20000010000 */
[CC--:B------:R-:W-:Y:S01]  /*7b30*/  FMUL.FTZ R150, R116.reuse, R146.reuse ;  /* 0x0000009274967220 */ /* 0x0c0fe20000410000 */
[----:B------:R-:W-:Y:S01]  /*7b40*/  FFMA.FTZ R146, R117, R146, R149 ;  /* 0x0000009275927223 */ /* 0x000fe20000010095 */
[----:B------:R-:W-:Y:S01]  /*7b50*/  FADD.FTZ R148, R119, R148 ;  /* 0x0000009477947221 */ /* 0x000fe20000010000 */
[C---:B------:R-:W-:Y:S01]  /*7b60*/  FMUL.FTZ R149, R116.reuse, R147 ;  /* 0x0000009374957220 */ /* 0x040fe20000410000 */
[C---:B------:R-:W-:Y:S01]  /*7b70*/  FFMA.FTZ R145, R117.reuse, R145, -R150 ;  /* 0x0000009175917223 */ /* 0x040fe20000010896 */
[----:B------:R-:W-:Y:S02]  /*7b80*/  HADD2.F32 R120, -RZ, R120.H0_H0 ;  /* 0x20000078ff787230 */ /* 0x000fe40000004100 */
[-C--:B------:R-:W-:Y:S01]  /*7b90*/  FMUL.FTZ R150, R116, R148.reuse ;  /* 0x0000009474967220 */ /* 0x080fe20000410000 */
[----:B------:R-:W-:Y:S01]  /*7ba0*/  FFMA.FTZ R148, R117, R148, R149 ;  /* 0x0000009475947223 */ /* 0x000fe20000010095 */
[----:B------:R-:W-:Y:S01]  /*7bb0*/  IADD3 R149, PT, PT, R5, 0xf, RZ ;  /* 0x0000000f05957810 */ /* 0x000fe20007ffe0ff */
[----:B------:R-:W-:-:S02]  /*7bc0*/  HADD2.F32 R121, -RZ, R121.H0_H0 ;  /* 0x20000079ff797230 */ /* 0x000fc40000004100 */
[----:B--2---:R-:W-:Y:S01]  /*7bd0*/  FMUL.FTZ R120, R153, R120 ;  /* 0x0000007899787220 */ /* 0x004fe20000410000 */
[----:B------:R-:W-:Y:S02]  /*7be0*/  ISETP.GE.U32.AND P1, PT, R149, UR13, PT ;  /* 0x0000000d95007c0c */ /* 0x000fe4000bf26070 */
[----:B------:R-:W-:Y:S02]  /*7bf0*/  FMUL.FTZ R149, R153, R121 ;  /* 0x0000007999957220 */ /* 0x000fe40000410000 */
        /* <DEDUP_REMOVED lines=8> */
[----:B---3--:R-:W-:Y:S01]  /*7c80*/  FMUL.FTZ R124, R151, R125 ;  /* 0x0000007d977c7220 */ /* 0x008fe20000410000 */
        /* <DEDUP_REMOVED lines=28> */
[-C--:B---3--:R-:W-:Y:S02]  /*7e50*/  @P0 FFMA.FTZ R159, R159, R147.reuse, -R145 ;  /* 0x000000939f9f0223 */ /* 0x088fe40000010891 */
[----:B------:R-:W1:Y:S01]  /*7e60*/  SHFL.UP PT, R145, R161, 0x2, RZ ;  /* 0x04400000a1917989 */ /* 0x000e6200000e00ff */
[----:B------:R-:W-:-:S05]  /*7e70*/  @P0 FFMA.FTZ R160, R160, R147, R146 ;  /* 0x00000093a0a00223 */ /* 0x000fca0000010092 */
[----:B------:R-:W2:Y:S01]  /*7e80*/  SHFL.UP PT, R146, R160, 0x2, RZ ;  /* 0x04400000a0927989 */ /* 0x000ea200000e00ff */
[----:B------:R-:W-:-:S03]  /*7e90*/  ISETP.GE.AND P0, PT, R152, 0x2, PT ;  /* 0x000000029800780c */ /* 0x000fc60003f06270 */
[----:B------:R-:W3:Y:S01]  /*7ea0*/  SHFL.UP PT, R147, R159, 0x2, RZ ;  /* 0x044000009f937989 */ /* 0x000ee200000e00ff */
[-C--:B0-----:R-:W-:Y:S01]  /*7eb0*/  FMUL.FTZ R148, R160, R149.reuse ;  /* 0x00000095a0947220 */ /* 0x081fe20000410000 */
[----:B------:R-:W-:-:S04]  /*7ec0*/  FMUL.FTZ R149, R159, R149 ;  /* 0x000000959f957220 */ /* 0x000fc80000410000 */
[-C--:B-1----:R-:W-:Y:S01]  /*7ed0*/  FFMA.FTZ R149, R160, R145.reuse, R149 ;  /* 0x00000091a0957223 */ /* 0x082fe20000010095 */
[----:B------:R-:W-:Y:S01]  /*7ee0*/  FFMA.FTZ R148, R159, R145, -R148 ;  /* 0x000000919f947223 */ /* 0x000fe20000010894 */
[----:B------:R2:W-:Y:S02]  /*7ef0*/  STS.U16 [R42+0x14c0], R43 ;  /* 0x0014c02b2a007388 */ /* 0x0005e40000000400 */
[----:B------:R-:W-:Y:S01]  /*7f00*/  @P0 FADD.FTZ R162, R162, R149 ;  /* 0x00000095a2a20221 */ /* 0x000fe20000010000 */
[----:B------:R-:W-:-:S04]  /*7f10*/  @P0 FADD.FTZ R161, R161, R148 ;  /* 0x00000094a1a10221 */ /* 0x000fc80000010000 */
[----:B------:R-:W0:Y:S01]  /*7f20*/  SHFL.UP PT, R43, R162, 0x4, RZ ;  /* 0x04800000a22b7989 */ /* 0x000e2200000e00ff */
[-C--:B--2---:R-:W-:Y:S01]  /*7f30*/  FMUL.FTZ R42, R159, R146.reuse ;  /* 0x000000929f2a7220 */ /* 0x084fe20000410000 */
[----:B------:R-:W-:-:S03]  /*7f40*/  FMUL.FTZ R146, R160, R146 ;  /* 0x00000092a0927220 */ /* 0x000fc60000410000 */
[-C--:B---3--:R-:W-:Y:S02]  /*7f50*/  @P0 FFMA.FTZ R160, R160, R147.reuse, R42 ;  /* 0x00000093a0a00223 */ /* 0x088fe4000001002a */
[----:B------:R-:W1:Y:S01]  /*7f60*/  SHFL.UP PT, R42, R161, 0x4, RZ ;  /* 0x04800000a12a7989 */ /* 0x000e6200000e00ff */
[----:B------:R-:W-:-:S03]  /*7f70*/  @P0 FFMA.FTZ R159, R159, R147, -R146 ;  /* 0x000000939f9f0223 */ /* 0x000fc60000010892 */
        /* <DEDUP_REMOVED lines=8> */
[----:B------:R-:W-:Y:S01]  /*8000*/  @P0 FADD.FTZ R161, R161, R43 ;  /* 0x0000002ba1a10221 */ /* 0x000fe20000010000 */
[CC--:B--2---:R-:W-:Y:S01]  /*8010*/  FMUL.FTZ R43, R159.reuse, R145.reuse ;  /* 0x000000919f2b7220 */ /* 0x0c4fe20000410000 */
[C---:B------:R-:W-:Y:S02]  /*8020*/  FMUL.FTZ R145, R160.reuse, R145 ;  /* 0x00000091a0917220 */ /* 0x040fe40000410000 */
[----:B------:R-:W0:Y:S01]  /*8030*/  SHFL.UP PT, R42, R162, 0x8, RZ ;  /* 0x05000000a22a7989 */ /* 0x000e2200000e00ff */
[-C--:B---3--:R-:W-:Y:S01]  /*8040*/  @P0 FFMA.FTZ R160, R160, R146.reuse, R43 ;  /* 0x00000092a0a00223 */ /* 0x088fe2000001002b */
[----:B------:R-:W-:Y:S02]  /*8050*/  @P0 FFMA.FTZ R159, R159, R146, -R145 ;  /* 0x000000929f9f0223 */ /* 0x000fe40000010891 */
[----:B------:R-:W1:Y:S04]  /*8060*/  SHFL.UP PT, R43, R161, 0x8, RZ ;  /* 0x05000000a12b7989 */ /* 0x000e6800000e00ff */
[----:B------:R-:W-:Y:S04]  /*8070*/  STS.U16 [R46+0x1500], R47 ;  /* 0x0015002f2e007388 */ /* 0x000fe80000000400 */
[----:B------:R-:W2:Y:S04]  /*8080*/  SHFL.UP PT, R46, R160, 0x8, RZ ;  /* 0x05000000a02e7989 */ /* 0x000ea800000e00ff */
[----:B------:R-:W3:Y:S01]  /*8090*/  SHFL.UP PT, R47, R159, 0x8, RZ ;  /* 0x050000009f2f7989 */ /* 0x000ee200000e00ff */
[----:B------:R-:W-:Y:S01]  /*80a0*/  ISETP.GE.AND P0, PT, R152, 0x8, PT ;  /* 0x000000089800780c */ /* 0x000fe20003f06270 */
[-C--:B0-----:R-:W-:Y:S01]  /*80b0*/  FMUL.FTZ R145, R159, R42.reuse ;  /* 0x0000002a9f917220 */ /* 0x081fe20000410000 */
[----:B------:R-:W-:-:S03]  /*80c0*/  FMUL.FTZ R42, R160, R42 ;  /* 0x0000002aa02a7220 */ /* 0x000fc60000410000 */
[-C--:B-1----:R-:W-:Y:S01]  /*80d0*/  FFMA.FTZ R145, R160, R43.reuse, R145 ;  /* 0x0000002ba0917223 */ /* 0x082fe20000010091 */
[C---:B------:R-:W-:Y:S01]  /*80e0*/  FFMA.FTZ R42, R159.reuse, R43, -R42 ;  /* 0x0000002b9f2a7223 */ /* 0x040fe2000001082a */
[----:B------:R-:W0:Y:S06]  /*80f0*/  S2R R158, SR_TID.X ;  /* 0x00000000009e7919 */ /* 0x000e2c0000002100 */
[----:B------:R-:W-:Y:S01]  /*8100*/  @P0 FADD.FTZ R162, R162, R145 ;  /* 0x00000091a2a20221 */ /* 0x000fe20000010000 */
[-C--:B--2---:R-:W-:Y:S01]  /*8110*/  FMUL.FTZ R43, R159, R46.reuse ;  /* 0x0000002e9f2b7220 */ /* 0x084fe20000410000 */
[----:B------:R-:W-:Y:S01]  /*8120*/  FMUL.FTZ R46, R160, R46 ;  /* 0x0000002ea02e7220 */ /* 0x000fe20000410000 */
[----:B------:R-:W-:-:S02]  /*8130*/  @P0 FADD.FTZ R161, R161, R42 ;  /* 0x0000002aa1a10221 */ /* 0x000fc40000010000 */
[-C--:B---3--:R-:W-:Y:S01]  /*8140*/  @P0 FFMA.FTZ R160, R160, R47.reuse, R43 ;  /* 0x0000002fa0a00223 */ /* 0x088fe2000001002b */
[----:B------:R-:W1:Y:S01]  /*8150*/  SHFL.UP PT, R42, R162, 0x10, RZ ;  /* 0x06000000a22a7989 */ /* 0x000e6200000e00ff */
[----:B------:R-:W-:-:S03]  /*8160*/  @P0 FFMA.FTZ R159, R159, R47, -R46 ;  /* 0x0000002f9f9f0223 */ /* 0x000fc6000001082e */
[----:B------:R-:W2:Y:S04]  /*8170*/  SHFL.UP PT, R47, R160, 0x10, RZ ;  /* 0x06000000a02f7989 */ /* 0x000ea800000e00ff */
[----:B------:R-:W3:Y:S04]  /*8180*/  SHFL.UP PT, R46, R161, 0x10, RZ ;  /* 0x06000000a12e7989 */ /* 0x000ee800000e00ff */
[----:B------:R-:W5:Y:S01]  /*8190*/  SHFL.UP PT, R43, R159, 0x10, RZ ;  /* 0x060000009f2b7989 */ /* 0x000f6200000e00ff */
[----:B------:R-:W-:-:S03]  /*81a0*/  LOP3.LUT P5, RZ, R61, 0x1000000, RZ, 0xc0, !PT ;  /* 0x010000003dff7812 */ /* 0x000fc600078ac0ff */
[----:B------:R-:W-:Y:S01]  /*81b0*/  STS.U16 [R48+0x1540], R45 ;  /* 0x0015402d30007388 */ /* 0x000fe20000000400 */
[----:B------:R-:W-:-:S03]  /*81c0*/  ISETP.NE.AND P1, PT, R152, 0x1f, PT ;  /* 0x0000001f9800780c */ /* 0x000fc60003f25270 */
[----:B------:R1:W-:Y:S04]  /*81d0*/  STS.U16 [R40+0x1580], R44 ;  /* 0x0015802c28007388 */ /* 0x0003e80000000400 */
[----:B------:R-:W-:Y:S04]  /*81e0*/  STS.U16 [R41+0x15c0], R144 ;  /* 0x0015c09029007388 */ /* 0x000fe80000000400 */
[----:B------:R-:W-:Y:S04]  /*81f0*/  STS.U16 [R143+0x1600], R142 ;  /* 0x0016008e8f007388 */ /* 0x000fe80000000400 */
[----:B----4-:R-:W-:Y:S04]  /*8200*/  STS.U16 [R141+0x1640], R140 ;  /* 0x0016408c8d007388 */ /* 0x010fe80000000400 */
[----:B------:R-:W-:Y:S04]  /*8210*/  STS.U16 [R139+0x1680], R138 ;  /* 0x0016808a8b007388 */ /* 0x000fe80000000400 */
[----:B------:R-:W-:Y:S04]  /*8220*/  STS.U16 [R137+0x16c0], R136 ;  /* 0x0016c08889007388 */ /* 0x000fe80000000400 */
[----:B------:R-:W-:Y:S01]  /*8230*/  STS.U16 [R135+0x1700], R134 ;  /* 0x0017008687007388 */ /* 0x000fe20000000400 */
[----:B------:R-:W-:-:S03]  /*8240*/  VOTEU.ANY UP0, P5 ;  /* 0x0000000000ff7886 */ /* 0x000fc60002800100 */
[----:B------:R-:W-:Y:S01]  /*8250*/  STS.U16 [R133+0x1740], R132 ;  /* 0x0017408485007388 */ /* 0x000fe20000000400 */
[----:B-1----:R-:W-:-:S03]  /*8260*/  FMUL.FTZ R40, R160, R42 ;  /* 0x0000002aa0287220 */ /* 0x002fc60000410000 */
[----:B------:R-:W-:Y:S04]  /*8270*/  STS.U16 [R131+0x1780], R130 ;  /* 0x0017808283007388 */ /* 0x000fe80000000400 */
[----:B------:R-:W-:Y:S01]  /*8280*/  STS.U16 [R129+0x17c0], R128 ;  /* 0x0017c08081007388 */ /* 0x000fe20000000400 */
[----:B--2---:R-:W-:-:S03]  /*8290*/  FMUL.FTZ R44, R160, R47 ;  /* 0x0000002fa02c7220 */ /* 0x004fc60000410000 */
[----:B------:R-:W-:Y:S01]  /*82a0*/  STS.U16 [R127+0x1800], R126 ;  /* 0x0018007e7f007388 */ /* 0x000fe20000000400 */
[----:B------:R-:W-:-:S03]  /*82b0*/  FMUL.FTZ R45, R159, R47 ;  /* 0x0000002f9f2d7220 */ /* 0x000fc60000410000 */
[----:B------:R1:W-:Y:S01]  /*82c0*/  STS.U16 [R51+0x1840], R50 ;  /* 0x0018403233007388 */ /* 0x0003e20000000400 */
[C---:B---3--:R-:W-:Y:S01]  /*82d0*/  FFMA.FTZ R47, R159.reuse, R46, -R40 ;  /* 0x0000002e9f2f7223 */ /* 0x048fe20000010828 */
[----:B------:R-:W-:Y:S01]  /*82e0*/  @UP0 ULEA UR12, UR7, UR23, 0x4 ;  /* 0x00000017070c0291 */ /* 0x000fe2000f8e20ff */
[----:B0-----:R-:W-:Y:S01]  /*82f0*/  @!P1 SHF.R.U32.HI R48, RZ, 0x1, R158 ;  /* 0x00000001ff309819 */ /* 0x001fe2000001169e */
[CC--:B-----5:R-:W-:Y:S01]  /*8300*/  FFMA.FTZ R44, R159.reuse, R43.reuse, -R44 ;  /* 0x0000002b9f2c7223 */ /* 0x0e0fe2000001082c */
[C---:B------:R-:W-:Y:S01]  /*8310*/  FFMA.FTZ R45, R160.reuse, R43, R45 ;  /* 0x0000002ba02d7223 */ /* 0x040fe2000001002d */
[----:B-1----:R-:W-:Y:S01]  /*8320*/  FMUL.FTZ R50, R159, R42 ;  /* 0x0000002a9f327220 */ /* 0x002fe20000410000 */
[----:B------:R-:W-:Y:S01]  /*8330*/  HFMA2 R40, -RZ, RZ, 1.875, 0 ;  /* 0x3f800000ff287431 */ /* 0x000fe200000001ff */
[----:B------:R-:W-:Y:S02]  /*8340*/  CS2R R42, SRZ ;  /* 0x00000000002a7805 */ /* 0x000fe4000001ff00 */
[----:B------:R-:W-:Y:S01]  /*8350*/  MOV R41, RZ ;  /* 0x000000ff00297202 */ /* 0x000fe20000000f00 */
[----:B------:R-:W-:Y:S01]  /*8360*/  FFMA.FTZ R50, R160, R46, R50 ;  /* 0x0000002ea0327223 */ /* 0x000fe20000010032 */
[----:B------:R-:W-:Y:S01]  /*8370*/  FADD.FTZ R46, R161, R47 ;  /* 0x0000002fa12e7221 */ /* 0x000fe20000010000 */
[----:B------:R-:W-:Y:S01]  /*8380*/  @!P1 LOP3.LUT R48, R48, 0x1f0, RZ, 0xc0, !PT ;  /* 0x000001f030309812 */ /* 0x000fe200078ec0ff */
[----:B------:R-:W-:Y:S01]  /*8390*/  NOP ;  /* 0x0000000000007918 */ /* 0x000fe20000000000 */
[----:B------:R-:W-:Y:S01]  /*83a0*/  FADD.FTZ R47, R162, R50 ;  /* 0x00000032a22f7221 */ /* 0x000fe20000010000 */
[----:B------:R-:W-:Y:S01]  /*83b0*/  ISETP.GE.AND P0, PT, R152, 0x10, PT ;  /* 0x000000109800780c */ /* 0x000fe20003f06270 */
        /* <DEDUP_REMOVED lines=33> */
[----:B------:R0:W-:Y:S01]  /*85d0*/  @!P1 STS.128 [R48+UR23+0x2100], R44 ;  /* 0x0021002c30009988 */ /* 0x0001e20008000c17 */
[----:B------:R-:W-:Y:S01]  /*85e0*/  BAR.SYNC.DEFER_BLOCKING 0x0 ;  /* 0x0000000000007b1d */ /* 0x000fe20000010000 */
[----:B------:R-:W-:-:S02]  /*85f0*/  FSEL R159, R159, R44, !P0 ;  /* 0x0000002c9f9f7208 */ /* 0x000fc40004000000 */
[----:B------:R-:W-:Y:S02]  /*8600*/  FSEL R160, R160, R45, !P0 ;  /* 0x0000002da0a07208 */ /* 0x000fe40004000000 */
[----:B------:R-:W-:Y:S02]  /*8610*/  FSEL R161, R161, R46, !P0 ;  /* 0x0000002ea1a17208 */ /* 0x000fe40004000000 */
[----:B------:R-:W-:Y:S02]  /*8620*/  FSEL R162, R162, R47, !P0 ;  /* 0x0000002fa2a27208 */ /* 0x000fe40004000000 */
[----:B0-----:R-:W-:-:S04]  /*8630*/  SHF.R.U32.HI R44, RZ, 0x5, R158 ;  /* 0x00000005ff2c7819 */ /* 0x001fc8000001169e */
[----:B------:R-:W-:Y:S02]  /*8640*/  ISETP.NE.AND P0, PT, R44, 0x1, PT ;  /* 0x000000012c00780c */ /* 0x000fe40003f05270 */
[----:B------:R-:W0:Y:S04]  /*8650*/  LDS.128 R44, [UR23+0x2100] ;  /* 0x00210017ff2c7984 */ /* 0x000e280008000c00 */
[----:B------:R-:W1:Y:S01]  /*8660*/  LDS.128 R48, [UR23+0x2110] ;  /* 0x00211017ff307984 */ /* 0x000e620008000c00 */
[----:B0-----:R-:W-:Y:S01]  /*8670*/  FSEL R4, R44, R4, !P0 ;  /* 0x000000042c047208 */ /* 0x001fe20004000000 */
[----:B-1----:R-:W-:-:S04]  /*8680*/  FMUL.FTZ R158, R45, R49 ;  /* 0x000000312d9e7220 */ /* 0x002fc80000410000 */
[C---:B------:R-:W-:Y:S01]  /*8690*/  FFMA.FTZ R158, R44.reuse, R48, -R158 ;  /* 0x000000302c9e7223 */ /* 0x040fe2000001089e */
[----:B------:R-:W-:Y:S01]  /*86a0*/  FMUL.FTZ R44, R44, R49 ;  /* 0x000000312c2c7220 */ /* 0x000fe20000410000 */
[----:B------:R-:W-:-:S03]  /*86b0*/  FSEL R3, R45, R3, !P0 ;  /* 0x000000032d037208 */ /* 0x000fc60004000000 */
[----:B------:R-:W-:Y:S01]  /*86c0*/  FFMA.FTZ R45, R45, R48, R44 ;  /* 0x000000302d2d7223 */ /* 0x000fe2000001002c */
[----:B------:R-:W-:Y:S01]  /*86d0*/  FMUL.FTZ R44, R47, R49 ;  /* 0x000000312f2c7220 */ /* 0x000fe20000410000 */
[----:B------:R-:W-:-:S03]  /*86e0*/  FSEL R2, R46, R2, !P0 ;  /* 0x000000022e027208 */ /* 0x000fc60004000000 */
[C---:B------:R-:W-:Y:S01]  /*86f0*/  FFMA.FTZ R44, R46.reuse, R48, -R44 ;  /* 0x000000302e2c7223 */ /* 0x040fe2000001082c */
[----:B------:R-:W-:Y:S02]  /*8700*/  FMUL.FTZ R46, R46, R49 ;  /* 0x000000312e2e7220 */ /* 0x000fe40000410000 */
[----:B------:R-:W0:Y:S01]  /*8710*/  S2R R49, SR_TID.X ;  /* 0x0000000000317919 */ /* 0x000e220000002100 */
[C---:B------:R-:W-:Y:S01]  /*8720*/  FSEL R0, R47.reuse, R0, !P0 ;  /* 0x000000002f007208 */ /* 0x040fe20004000000 */
[----:B------:R-:W-:Y:S01]  /*8730*/  FFMA.FTZ R46, R47, R48, R46 ;  /* 0x000000302f2e7223 */ /* 0x000fe2000001002e */
[----:B------:R-:W-:Y:S01]  /*8740*/  BSSY.RECONVERGENT B0, `(.L_x_935) ;  /* 0x000004f000007945 */ /* 0x000fe20003800200 */
[----:B------:R-:W1:Y:S01]  /*8750*/  SHFL.UP PT, R159, R159, 0x1, RZ ;  /* 0x042000009f9f7989 */ /* 0x000e6200000e00ff */
[----:B------:R-:W-:-:S03]  /*8760*/  FADD.FTZ R50, R50, R44 ;  /* 0x0000002c32327221 */ /* 0x000fc60000010000 */
[----:B------:R-:W2:Y:S01]  /*8770*/  SHFL.UP PT, R160, R160, 0x1, RZ ;  /* 0x04200000a0a07989 */ /* 0x000ea200000e00ff */
[----:B------:R-:W-:-:S03]  /*8780*/  FADD.FTZ R51, R51, R46 ;  /* 0x0000002e33337221 */ /* 0x000fc60000010000 */
[----:B------:R-:W3:Y:S01]  /*8790*/  SHFL.UP PT, R161, R161, 0x1, RZ ;  /* 0x04200000a1a17989 */ /* 0x000ee200000e00ff */
[----:B------:R-:W-:-:S03]  /*87a0*/  HADD2.F32 R129, -RZ, R129.H0_H0 ;  /* 0x20000081ff817230 */ /* 0x000fc60000004100 */
[----:B------:R-:W4:Y:S01]  /*87b0*/  SHFL.UP PT, R162, R162, 0x1, RZ ;  /* 0x04200000a2a27989 */ /* 0x000f2200000e00ff */
[----:B------:R-:W-:Y:S01]  /*87c0*/  HADD2.F32 R130, -RZ, R130.H0_H0 ;  /* 0x20000082ff827230 */ /* 0x000fe20000004100 */
[----:B0-----:R-:W-:Y:S01]  /*87d0*/  ISETP.GE.U32.AND P0, PT, R49, 0x20, PT ;  /* 0x000000203100780c */ /* 0x001fe20003f06070 */
        /* <DEDUP_REMOVED lines=30> */
[----:B-1234-:R-:W-:Y:S06]  /*89c0*/  @!P0 BRA `(.L_x_936) ;  /* 0x0000000000548947 */ /* 0x01efec0003800000 */
[----:B------:R-:W0:Y:S01]  /*89d0*/  S2R R47, SR_LANEID ;  /* 0x00000000002f7919 */ /* 0x000e220000000000 */
[C---:B------:R-:W-:Y:S01]  /*89e0*/  FMUL.FTZ R44, R159.reuse, R0 ;  /* 0x000000009f2c7220 */ /* 0x040fe20000410000 */
[C---:B------:R-:W-:Y:S01]  /*89f0*/  FMUL.FTZ R48, R160.reuse, R3 ;  /* 0x00000003a0307220 */ /* 0x040fe20000410000 */
[----:B------:R-:W-:Y:S02]  /*8a00*/  MOV R46, R42 ;  /* 0x0000002a002e7202 */ /* 0x000fe40000000f00 */
[----:B------:R-:W-:Y:S01]  /*8a10*/  FFMA.FTZ R44, R160, R2, R44 ;  /* 0x00000002a02c7223 */ /* 0x000fe2000001002c */
[----:B------:R-:W-:Y:S01]  /*8a20*/  FFMA.FTZ R48, R159, R4, -R48 ;  /* 0x000000049f307223 */ /* 0x000fe20000010830 */
[----:B------:R-:W-:Y:S02]  /*8a30*/  MOV R45, R41 ;  /* 0x00000029002d7202 */ /* 0x000fe40000000f00 */
[----:B------:R-:W-:Y:S01]  /*8a40*/  FADD.FTZ R162, R162, R44 ;  /* 0x0000002ca2a27221 */ /* 0x000fe20000010000 */
[----:B------:R-:W-:-:S04]  /*8a50*/  FMUL.FTZ R44, R160, R0 ;  /* 0x00000000a02c7220 */ /* 0x000fc80000410000 */
[C---:B------:R-:W-:Y:S01]  /*8a60*/  FFMA.FTZ R44, R159.reuse, R2, -R44 ;  /* 0x000000029f2c7223 */ /* 0x040fe2000001082c */
[----:B------:R-:W-:-:S03]  /*8a70*/  FMUL.FTZ R159, R159, R3 ;  /* 0x000000039f9f7220 */ /* 0x000fc60000410000 */
[----:B------:R-:W-:Y:S01]  /*8a80*/  FADD.FTZ R161, R161, R44 ;  /* 0x0000002ca1a17221 */ /* 0x000fe20000010000 */
        /* <DEDUP_REMOVED lines=9> */
.L_x_936:
[----:B------:R-:W0:Y:S01]  /*8b20*/  S2R R48, SR_LANEID ;  /* 0x0000000000307919 */ /* 0x000e220000000000 */
[C---:B------:R-:W-:Y:S01]  /*8b30*/  FMUL.FTZ R44, R45.reuse, R43 ;  /* 0x0000002b2d2c7220 */ /* 0x040fe20000410000 */
[----:B------:R-:W-:-:S03]  /*8b40*/  FMUL.FTZ R47, R45, R40 ;  /* 0x000000282d2f7220 */ /* 0x000fc60000410000 */
[----:B------:R-:W-:-:S04]  /*8b50*/  FFMA.FTZ R44, R158, R42, -R44 ;  /* 0x0000002a9e2c7223 */ /* 0x000fc8000001082c */
[----:B------:R-:W-:Y:S01]  /*8b60*/  FADD.FTZ R46, R50, R44 ;  /* 0x0000002c322e7221 */ /* 0x000fe20000010000 */
[----:B------:R-:W-:-:S04]  /*8b70*/  FMUL.FTZ R44, R45, R41 ;  /* 0x000000292d2c7220 */ /* 0x000fc80000410000 */
[----:B------:R-:W-:Y:S01]  /*8b80*/  FFMA.FTZ R44, R158, R40, -R44 ;  /* 0x000000289e2c7223 */ /* 0x000fe2000001082c */
[----:B0-----:R-:W-:Y:S01]  /*8b90*/  ISETP.NE.AND P0, PT, R48, RZ, PT ;  /* 0x000000ff3000720c */ /* 0x001fe20003f05270 */
[----:B------:R-:W-:Y:S01]  /*8ba0*/  FMUL.FTZ R48, R45, R42 ;  /* 0x0000002a2d307220 */ /* 0x000fe20000410000 */
[----:B------:R-:W-:-:S03]  /*8bb0*/  FFMA.FTZ R45, R158, R41, R47 ;  /* 0x000000299e2d7223 */ /* 0x000fc6000001002f */
[----:B------:R-:W-:-:S04]  /*8bc0*/  FFMA.FTZ R48, R158, R43, R48 ;  /* 0x0000002b9e307223 */ /* 0x000fc80000010030 */
[----:B------:R-:W-:-:S04]  /*8bd0*/  FADD.FTZ R47, R51, R48 ;  /* 0x00000030332f7221 */ /* 0x000fc80000010000 */
[----:B------:R0:W-:Y:S01]  /*8be0*/  @!P0 STS.128 [UR23+0x2130], R40 ;  /* 0x00213028ff008988 */ /* 0x0001e20008000c17 */
[----:B------:R-:W-:Y:S02]  /*8bf0*/  @!P0 MOV R159, R40 ;  /* 0x00000028009f8202 */ /* 0x000fe40000000f00 */
[----:B------:R-:W-:Y:S02]  /*8c00*/  @!P0 MOV R160, R41 ;  /* 0x0000002900a08202 */ /* 0x000fe40000000f00 */
[----:B------:R-:W-:Y:S02]  /*8c10*/  @!P0 MOV R161, R42 ;  /* 0x0000002a00a18202 */ /* 0x000fe40000000f00 */
[----:B------:R-:W-:-:S07]  /*8c20*/  @!P0 MOV R162, R43 ;  /* 0x0000002b00a28202 */ /* 0x000fce0000000f00 */
.L_x_937:
[----:B------:R-:W-:Y:S05]  /*8c30*/  BSYNC.RECONVERGENT B0 ;  /* 0x0000000000007941 */ /* 0x000fea0003800200 */
.L_x_935:
        /* <DEDUP_REMOVED lines=119> */
.L_x_939:
[----:B------:R-:W-:Y:S05]  /*93b0*/  BSYNC.RECONVERGENT B0 ;  /* 0x0000000000007941 */ /* 0x000fea0003800200 */
.L_x_938:
        /* <DEDUP_REMOVED lines=51> */
.L_x_934:
        /* <DEDUP_REMOVED lines=8> */
[----:B------:R-:W1:Y:S01]  /*9770*/  S2R R16, SR_TID.X ;  /* 0x0000000000107919 */ /* 0x000e620000002100 */
        /* <DEDUP_REMOVED lines=9> */
[----:B0-----:R-:W5:Y:S04]  /*9810*/  LDL.LU R47, [R1+0x34] ;  /* 0x00003400012f7983 */ /* 0x001f680000300800 */
        /* <DEDUP_REMOVED lines=15> */
[----:B0-----:R-:W-:-:S03]  /*9910*/  PRMT R6, R29, 0x7632, R6 ;  /* 0x000076321d067816 */ /* 0x001fc60000000006 */
[----:B-----5:R-:W-:Y:S04]  /*9920*/  STS.U16 [R48+0x6], R7 ;  /* 0x0000060730007388 */ /* 0x020fe80000000400 */
[----:B------:R-:W-:Y:S04]  /*9930*/  STS.U16 [R47+0x8], R27 ;  /* 0x0000081b2f007388 */ /* 0x000fe80000000400 */
[----:B------:R-:W-:Y:S04]  /*9940*/  STS.U16 [R46+0xa], R8 ;  /* 0x00000a082e007388 */ /* 0x000fe80000000400 */
[----:B------:R0:W-:Y:S04]  /*9950*/  STS.U16 [R45+0xc], R29 ;  /* 0x00000c1d2d007388 */ /* 0x0001e80000000400 */
[----:B------:R2:W-:Y:S04]  /*9960*/  STS.U16 [R44+0xe], R6 ;  /* 0x00000e062c007388 */ /* 0x0005e80000000400 */
[----:B0-----:R-:W3:Y:S04]  /*9970*/  LDL.LU R29, [R1+0x10] ;  /* 0x00001000011d7983 */ /* 0x001ee80000300800 */
[----:B------:R-:W4:Y:S04]  /*9980*/  LDL.LU R28, [R1+0xc] ;  /* 0x00000c00011c7983 */ /* 0x000f280000300800 */
[----:B--2---:R-:W2:Y:S04]  /*9990*/  LDL.LU R6, [R1+0x8] ;  /* 0x0000080001067983 */ /* 0x004ea80000300800 */
        /* <DEDUP_REMOVED lines=20> */
[----:B-1----:R-:W-:Y:S01]  /*9ae0*/  ISETP.NE.AND P0, PT, R16, RZ, PT ;  /* 0x000000ff1000720c */ /* 0x002fe20003f05270 */
[----:B------:R-:W-:Y:S01]  /*9af0*/  STS.U16 [R41+0x14], R33 ;  /* 0x0000142129007388 */ /* 0x000fe20000000400 */
[----:B------:R-:W-:Y:S01]  /*9b00*/  PRMT R10, R22, 0x7632, R10 ;  /* 0x00007632160a7816 */ /* 0x000fe2000000000a */
[----:B------:R-:W-:Y:S02]  /*9b10*/  UIADD3 UR7, UPT, UPT, -UR8, UR15, URZ ;  /* 0x0000000f08077290 */ /* 0x000fe4000fffe1ff */
[----:B------:R-:W-:Y:S01]  /*9b20*/  STS.U16 [R40+0x16], R7 ;  /* 0x0000160728007388 */ /* 0x000fe20000000400 */
[----:B------:R-:W0:Y:S03]  /*9b30*/  LDCU.128 UR12, c[0x0][0x420] ;  /* 0x00008400ff0c77ac */ /* 0x000e260008000c00 */
[----:B------:R-:W-:Y:S01]  /*9b40*/  STS.U16 [R30+0x18], R35 ;  /* 0x000018231e007388 */ /* 0x000fe20000000400 */
[----:B------:R-:W-:Y:S01]  /*9b50*/  LOP3.LUT R5, R5, 0x3e00, RZ, 0xc0, !PT ;  /* 0x00003e0005057812 */ /* 0x000fe200078ec0ff */
[----:B0-----:R-:W-:-:S04]  /*9b60*/  UIMAD.WIDE.U32 UR8, UR24, UR12, UR8 ;  /* 0x0000000c180872a5 */ /* 0x001fc8000f8e0008 */
        /* <DEDUP_REMOVED lines=10> */
[----:B---3--:R-:W-:Y:S04]  /*9c10*/  STS.U16 [R29+0x1a], R8 ;  /* 0x00001a081d007388 */ /* 0x008fe80000000400 */
[----:B----4-:R-:W-:Y:S04]  /*9c20*/  STS.U16 [R28+0x1c], R22 ;  /* 0x00001c161c007388 */ /* 0x010fe80000000400 */
[----:B--2---:R0:W-:Y:S01]  /*9c30*/  STS.U16 [R6+0x1e], R10 ;  /* 0x00001e0a06007388 */ /* 0x0041e20000000400 */
        /* <DEDUP_REMOVED lines=22> */
[----:B0-----:R-:W-:Y:S01]  /*9da0*/  LOP3.LUT R9, R5, 0x1f, R16, 0xf8, !PT ;  /* 0x0000001f05097812 */ /* 0x001fe200078ef810 */
[----:B--2---:R-:W-:-:S04]  /*9db0*/  UIMAD.WIDE.U32 UR8, UR7, UR14, UR8 ;  /* 0x0000000e070872a5 */ /* 0x004fc8000f8e0008 */
[----:B------:R-:W-:Y:S02]  /*9dc0*/  UIMAD UR15, UR7, UR15, UR9 ;  /* 0x0000000f070f72a4 */ /* 0x000fe4000f8e0209 */
[C---:B------:R-:W-:Y:S01]  /*9dd0*/  IADD3 R5, P0, PT, R9.reuse, UR8, RZ ;  /* 0x0000000809057c10 */ /* 0x040fe2000ff1e0ff */
[----:B------:R-:W0:Y:S01]  /*9de0*/  LDCU UR7, c[0x0][0x394] ;  /* 0x00007280ff0777ac */ /* 0x000e220008000800 */
[----:B------:R-:W-:Y:S02]  /*9df0*/  LOP3.LUT R43, R9, 0x20, RZ, 0xfc, !PT ;  /* 0x00000020092b7812 */ /* 0x000fe400078efcff */
[----:B------:R-:W-:Y:S02]  /*9e00*/  IADD3.X R10, PT, PT, RZ, UR15, RZ, P0, !PT ;  /* 0x0000000fff0a7c10 */ /* 0x000fe400087fe4ff */
[----:B-1----:R-:W-:Y:S02]  /*9e10*/  LEA R6, P0, R5, UR28, 0x1 ;  /* 0x0000001c05067c11 */ /* 0x002fe4000f8008ff */
[----:B------:R-:W-:-:S02]  /*9e20*/  LOP3.LUT R45, R9, 0x40, RZ, 0xfc, !PT ;  /* 0x00000040092d7812 */ /* 0x000fc400078efcff */
[----:B------:R-:W-:Y:S02]  /*9e30*/  LEA.HI.X R7, R5, UR29, R10, 0x1, P0 ;  /* 0x0000001d05077c11 */ /* 0x000fe400080f0c0a */
[C---:B------:R-:W-:Y:S02]  /*9e40*/  LOP3.LUT R5, R9.reuse, 0x60, RZ, 0xfc, !PT ;  /* 0x0000006009057812 */ /* 0x040fe400078efcff */
[C---:B------:R-:W-:Y:S02]  /*9e50*/  LOP3.LUT R47, R9.reuse, 0xc0, RZ, 0xfc, !PT ;  /* 0x000000c0092f7812 */ /* 0x040fe400078efcff */
[-C--:B---3--:R-:W-:Y:S02]  /*9e60*/  ISETP.GE.AND P2, PT, R9, R8.reuse, PT ;  /* 0x000000080900720c */ /* 0x088fe40003f46270 */
[-C--:B------:R-:W-:Y:S02]  /*9e70*/  ISETP.GE.AND P1, PT, R43, R8.reuse, PT ;  /* 0x000000082b00720c */ /* 0x080fe40003f26270 */
[----:B------:R-:W-:-:S02]  /*9e80*/  ISETP.GE.AND P0, PT, R45, R8, PT ;  /* 0x000000082d00720c */ /* 0x000fc40003f06270 */
[----:B------:R-:W-:Y:S02]  /*9e90*/  LOP3.LUT R43, R9, 0x80, RZ, 0xfc, !PT ;  /* 0x00000080092b7812 */ /* 0x000fe400078efcff */
[-C--:B------:R-:W-:Y:S02]  /*9ea0*/  ISETP.GE.AND P4, PT, R5, R8.reuse, PT ;  /* 0x000000080500720c */ /* 0x080fe40003f86270 */
[-C--:B------:R-:W-:Y:S02]  /*9eb0*/  ISETP.GE.AND P6, PT, R43, R8.reuse, PT ;  /* 0x000000082b00720c */ /* 0x080fe40003fc6270 */
[C---:B------:R-:W-:Y:S02]  /*9ec0*/  LOP3.LUT R5, R9.reuse, 0xe0, RZ, 0xfc, !PT ;  /* 0x000000e009057812 */ /* 0x040fe400078efcff */
[----:B------:R-:W-:Y:S01]  /*9ed0*/  LOP3.LUT R45, R9, 0xa0, RZ, 0xfc, !PT ;  /* 0x000000a0092d7812 */ /* 0x000fe200078efcff */
[----:B------:R1:W-:Y:S01]  /*9ee0*/  @!P2 STG.E.U16 desc[UR26][R6.64], R11 ;  /* 0x0000000b0600a986 */ /* 0x0003e2000c10151a */
[----:B------:R-:W-:-:S02]  /*9ef0*/  ISETP.GE.AND P2, PT, R5, R8, PT ;  /* 0x000000080500720c */ /* 0x000fc40003f46270 */
[-C--:B------:R-:W-:Y:S02]  /*9f00*/  ISETP.GE.AND P5, PT, R45, R8.reuse, PT ;  /* 0x000000082d00720c */ /* 0x080fe40003fa6270 */
[-C--:B------:R-:W-:Y:S02]  /*9f10*/  ISETP.GE.AND P3, PT, R47, R8.reuse, PT ;  /* 0x000000082f00720c */ /* 0x080fe40003f66270 */
[C---:B------:R-:W-:Y:S02]  /*9f20*/  LOP3.LUT R5, R9.reuse, 0x120, RZ, 0xfc, !PT ;  /* 0x0000012009057812 */ /* 0x040fe400078efcff */
[----:B------:R-:W-:Y:S01]  /*9f30*/  LOP3.LUT R43, R9, 0x100, RZ, 0xfc, !PT ;  /* 0x00000100092b7812 */ /* 0x000fe200078efcff */
[----:B------:R2:W-:Y:S01]  /*9f40*/  @!P0 STG.E.U16 desc[UR26][R6.64+0x80], R15 ;  /* 0x0000800f06008986 */ /* 0x0005e2000c10151a */
[-C--:B------:R-:W-:Y:S02]  /*9f50*/  ISETP.GE.AND P0, PT, R5, R8.reuse, PT ;  /* 0x000000080500720c */ /* 0x080fe40003f06270 */
[----:B------:R-:W-:Y:S01]  /*9f60*/  LOP3.LUT R5, R9, 0x160, RZ, 0xfc, !PT ;  /* 0x0000016009057812 */ /* 0x000fe200078efcff */
[----:B------:R2:W-:Y:S01]  /*9f70*/  @!P1 STG.E.U16 desc[UR26][R6.64+0x40], R13 ;  /* 0x0000400d06009986 */ /* 0x0005e2000c10151a */
[----:B------:R-:W-:-:S03]  /*9f80*/  ISETP.GE.AND P1, PT, R43, R8, PT ;  /* 0x000000082b00720c */ /* 0x000fc60003f26270 */
[----:B------:R2:W-:Y:S01]  /*9f90*/  @!P6 STG.E.U16 desc[UR26][R6.64+0x100], R19 ;  /* 0x000100130600e986 */ /* 0x0005e2000c10151a */
[-C--:B------:R-:W-:Y:S02]  /*9fa0*/  ISETP.GE.AND P6, PT, R5, R8.reuse, PT ;  /* 0x000000080500720c */ /* 0x080fe40003fc6270 */
[C---:B-1----:R-:W-:Y:S02]  /*9fb0*/  LOP3.LUT R11, R9.reuse, 0x180, RZ, 0xfc, !PT ;  /* 0x00000180090b7812 */ /* 0x042fe400078efcff */
[----:B------:R-:W-:Y:S01]  /*9fc0*/  LOP3.LUT R5, R9, 0x1a0, RZ, 0xfc, !PT ;  /* 0x000001a009057812 */ /* 0x000fe200078efcff */
[----:B------:R2:W-:Y:S01]  /*9fd0*/  @!P5 STG.E.U16 desc[UR26][R6.64+0x140], R21 ;  /* 0x000140150600d986 */ /* 0x0005e2000c10151a */
[----:B------:R-:W-:-:S03]  /*9fe0*/  ISETP.GE.AND P5, PT, R11, R8, PT ;  /* 0x000000080b00720c */ /* 0x000fc60003fa6270 */
[----:B------:R2:W-:Y:S01]  /*9ff0*/  @!P3 STG.E.U16 desc[UR26][R6.64+0x180], R23 ;  /* 0x000180170600b986 */ /* 0x0005e2000c10151a */
[-C--:B------:R-:W-:Y:S02]  /*a000*/  ISETP.GE.AND P3, PT, R5, R8.reuse, PT ;  /* 0x000000080500720c */ /* 0x080fe40003f66270 */
[C---:B------:R-:W-:Y:S02]  /*a010*/  LOP3.LUT R43, R9.reuse, 0x140, RZ, 0xfc, !PT ;  /* 0x00000140092b7812 */ /* 0x040fe400078efcff */
[C---:B------:R-:W-:Y:S02]  /*a020*/  LOP3.LUT R11, R9.reuse, 0x1c0, RZ, 0xfc, !PT ;  /* 0x000001c0090b7812 */ /* 0x040fe400078efcff */
[----:B------:R-:W-:Y:S01]  /*a030*/  LOP3.LUT R5, R9, 0x1e0, RZ, 0xfc, !PT ;  /* 0x000001e009057812 */ /* 0x000fe200078efcff */
        /* <DEDUP_REMOVED lines=16> */
.L_x_942:
        /* <DEDUP_REMOVED lines=12> */
.L_x_5020:


//--------------------- .text._Z25selective_scan_fwd_kernelI32Selective_Scan_fwd_kernel_traitsILi64ELi16ELi1ELb0ELb1ELb1ELb1EN3c104HalfENS1_7complexIfEEEEv13SSMParamsBase --------------------------
	.section	.text._Z25selective_scan_fwd_kernelI32Selective_Scan_fwd_kernel_traitsILi64ELi16ELi1ELb0ELb1ELb1ELb1EN3c104HalfENS1_7complexIfEEEEv13SSMParamsBase,"ax",@progbits
	.align	128
        .global         _Z25selective_scan_fwd_kernelI32Selective_Scan_fwd_kernel_traitsILi64ELi16ELi1ELb0ELb1ELb1ELb1EN3c104HalfENS1_7complexIfEEEEv13SSMParamsBase
        .type           _Z25selective_scan_fwd_kernelI32Selective_Scan_fwd_kernel_traitsILi64ELi16ELi1ELb0ELb1ELb1ELb1EN3c104HalfENS1_7complexIfEEEEv13SSMParamsBase,@function
        .size           _Z25selective_scan_fwd_kernelI32Selective_Scan_fwd_kernel_traitsILi64ELi16ELi1ELb0ELb1ELb1ELb1EN3c104HalfENS1_7complexIfEEEEv13SSMParamsBase,(.L_x_5021 - _Z25selective_scan_fwd_kernelI32Selective_Scan_fwd_kernel_traitsILi64ELi16ELi1ELb0ELb1ELb1ELb1EN3c104HalfENS1_7complexIfEEEEv13SSMParamsBase)
        .other          _Z25selective_scan_fwd_kernelI32Selective_Scan_fwd_kernel_traitsILi64ELi16ELi1ELb0ELb1ELb1ELb1EN3c104HalfENS1_7complexIfEEEEv13SSMParamsBase,@"STO_CUDA_ENTRY STV_DEFAULT"
_Z25selective_scan_fwd_kernelI32Selective_Scan_fwd_kernel_traitsILi64ELi16ELi1ELb0ELb1ELb1ELb1EN3c104HalfENS1_7complexIfEEEEv13SSMParamsBase:
.text._Z25selective_scan_fwd_kernelI32Selective_Scan_fwd_kernel_traitsILi64ELi16ELi1ELb0ELb1ELb1ELb1EN3c104HalfENS1_7complexIfEEEEv13SSMParamsBase:
        /* <DEDUP_REMOVED lines=113> */
.L_x_982:
        /* <DEDUP_REMOVED lines=397> */
.L_x_944:
[----:B------:R-:W-:Y:S05]  /*1fe0*/  BSYNC.RECONVERGENT B0 ;  /* 0x0000000000007941 */ /* 0x000fea0003800200 */
.L_x_943:
        /* <DEDUP_REMOVED lines=35> */
.L_x_946:
[----:B------:R-:W-:Y:S05]  /*2220*/  BSYNC.RECONVERGENT B0 ;  /* 0x0000000000007941 */ /* 0x000fea0003800200 */
.L_x_945:
        /* <DEDUP_REMOVED lines=37> */
.L_x_948:
[----:B------:R-:W-:Y:S05]  /*2480*/  BSYNC.RECONVERGENT B0 ;  /* 0x0000000000007941 */ /* 0x000fea0003800200 */
.L_x_947:
        /* <DEDUP_REMOVED lines=35> */
.L_x_950:
[----:B------:R-:W-:Y:S05]  /*26c0*/  BSYNC.RECONVERGENT B0 ;  /* 0x0000000000007941 */ /* 0x000fea0003800200 */
.L_x_949:
        /* <DEDUP_REMOVED lines=41> */
.L_x_952:
[----:B------:R-:W-:Y:S05]  /*2960*/  BSYNC.RECONVERGENT B0 ;  /* 0x0000000000007941 */ /* 0x000fea0003800200 */
.L_x_951:
        /* <DEDUP_REMOVED lines=39> */
.L_x_954:
[----:B------:R-:W-:Y:S05]  /*2be0*/  BSYNC.RECONVERGENT B0 ;  /* 0x0000000000007941 */ /* 0x000fea0003800200 */
.L_x_953:
        /* <DEDUP_REMOVED lines=41> */
.L_x_956:
[----:B------:R-:W-:Y:S05]  /*2e80*/  BSYNC.RECONVERGENT B0 ;  /* 0x0000000000007941 */ /* 0x000fea0003800200 */
.L_x_955:
        /* <DEDUP_REMOVED lines=39> */
.L_x_958:
[----:B------:R-:W-:Y:S05]  /*3100*/  BSYNC.RECONVERGENT B0 ;  /* 0x0000000000007941 */ /* 0x000fea0003800200 */
.L_x_957:
        /* <DEDUP_REMOVED lines=41> */
.L_x_960:
[----:B------:R-:W-:Y:S05]  /*33a0*/  BSYNC.RECONVERGENT B0 ;  /* 0x0000000000007941 */ /* 0x000fea0003800200 */
.L_x_959:
        /* <DEDUP_REMOVED lines=39> */
.L_x_962:
[----:B------:R-:W-:Y:S05]  /*3620*/  BSYNC.RECONVERGENT B0 ;  /* 0x0000000000007941 */ /* 0x000fea0003800200 */
.L_x_961:
        /* <DEDUP_REMOVED lines=42> */
[C---:B------:R-:W-:Y:S01]  /*38d0*/  @P6 FFMA.FTZ R16, R37.reuse, R34, +INF ;  /* 0x7f80000025106423 */ /* 0x040fe20000010022 */
[----:B------:R-:W-:-:S04]  /*38e0*/  @P3 FSETP.NEU.FTZ.AND P6, PT, R37, RZ, PT ;  /* 0x000000ff2500320b */ /* 0x000fc80003fdd000 */
[----:B------:R-:W-:-:S09]  /*38f0*/  @P3 FSEL R16, R16, -RZ, P6 ;  /* 0x800000ff10103208 */ /* 0x000fd20003000000 */
.L_x_964:
[----:B------:R-:W-:Y:S05]  /*3900*/  BSYNC.RECONVERGENT B0 ;  /* 0x0000000000007941 */ /* 0x000fea0003800200 */
.L_x_963:
        /* <DEDUP_REMOVED lines=32> */
.L_x_966:
[----:B------:R-:W-:Y:S05]  /*3b10*/  BSYNC.RECONVERGENT B0 ;  /* 0x0000000000007941 */ /* 0x000fea0003800200 */
.L_x_965:
        /* <DEDUP_REMOVED lines=32> */
.L_x_968:
[----:B------:R-:W-:Y:S05]  /*3d20*/  BSYNC.RECONVERGENT B0 ;  /* 0x0000000000007941 */ /* 0x000fea0003800200 */
.L_x_967:
        /* <DEDUP_REMOVED lines=32> */
.L_x_970:
[----:B------:R-:W-:Y:S05]  /*3f30*/  BSYNC.RECONVERGENT B0 ;  /* 0x0000000000007941 */ /* 0x000fea0003800200 */
.L_x_969:
        /* <DEDUP_REMOVED lines=32> */
.L_x_972:
[----:B------:R-:W-:Y:S05]  /*4140*/  BSYNC.RECONVERGENT B0 ;  /* 0x0000000000007941 */ /* 0x000fea0003800200 */
.L_x_971:
        /* <DEDUP_REMOVED lines=32> */
.L_x_974:
[----:B------:R-:W-:Y:S05]  /*4350*/  BSYNC.RECONVERGENT B0 ;  /* 0x0000000000007941 */ /* 0x000fea0003800200 */
.L_x_973:
        /* <DEDUP_REMOVED lines=52> */
.L_x_981:
        /* <DEDUP_REMOVED lines=15> */
[----:B------:R-:W-:Y:S02]  /*4790*/  LOP3.LUT R61, R61, 0xff7fffff, RZ, 0xc0, !PT ;  /* 0xff7fffff3d3d7812 */ /* 0x000fe400078ec0ff */
        /* <DEDUP_REMOVED lines=17> */
[----:B------:R-:W-:Y:S01]  /*48b0*/  PRMT R102, RZ, 0x7610, R102 ;  /* 0x00007610ff667816 */ /* 0x000fe20000000066 */
[----:B------:R-:W1:Y:S01]  /*48c0*/  S2R R150, SR_TID.X ;  /* 0x0000000000967919 */ /* 0x000e620000002100 */
[----:B0-----:R-:W-:Y:S01]  /*48d0*/  SHF.L.U32 R49, R5, 0x5, RZ ;  /* 0x0000000505317819 */ /* 0x001fe200000006ff */
[----:B------:R-:W0:Y:S03]  /*48e0*/  S2R R151, SR_LANEID ;  /* 0x0000000000977919 */ /* 0x000e260000000000 */
[----:B------:R-:W-:Y:S01]  /*48f0*/  LOP3.LUT R49, R49, R5, RZ, 0xfc, !PT ;  /* 0x0000000531317212 */ /* 0x000fe200078efcff */
[----:B------:R-:W2:Y:S01]  /*4900*/  S2UR UR12, SR_CgaCtaId ;  /* 0x00000000000c79c3 */ /* 0x000ea20000008800 */
[----:B------:R-:W-:Y:S01]  /*4910*/  UMOV UR23, 0x400 ;  /* 0x0000040000177882 */ /* 0x000fe20000000000 */
[----:B------:R-:W-:Y:S01]  /*4920*/  UMOV UR13, UR14 ;  /* 0x0000000e000d7c82 */ /* 0x000fe20008000000 */
[C---:B------:R-:W-:Y:S01]  /*4930*/  LOP3.LUT R44, R49.reuse, 0x7c1f, RZ, 0xc0, !PT ;  /* 0x00007c1f312c7812 */ /* 0x040fe200078ec0ff */
[----:B------:R-:W3:Y:S01]  /*4940*/  LDL R153, [R1] ;  /* 0x0000000001997983 */ /* 0x000ee20000100800 */
[----:B------:R-:W-:-:S02]  /*4950*/  LOP3.LUT R95, R49, 0x3e0, RZ, 0xfc, !PT ;  /* 0x000003e0315f7812 */ /* 0x000fc400078efcff */
[C---:B------:R-:W-:Y:S01]  /*4960*/  LOP3.LUT R5, R44.reuse, 0x20, RZ, 0xfc, !PT ;  /* 0x000000202c057812 */ /* 0x040fe200078efcff */
[--C-:B------:R-:W-:Y:S01]  /*4970*/  IMAD.WIDE.U32 R46, R47, UR7, R44.reuse ;  /* 0x000000072f2e7c25 */ /* 0x100fe2000f8e002c */
[----:B------:R-:W-:Y:S01]  /*4980*/  LOP3.LUT R97, R44, 0xc0, RZ, 0xfc, !PT ;  /* 0x000000c02c617812 */ /* 0x000fe200078efcff */
[----:B------:R-:W5:Y:S01]  /*4990*/  LDL R152, [R1+0x4] ;  /* 0x0000040001987983 */ /* 0x000f620000100800 */
[----:B------:R-:W-:Y:S01]  /*49a0*/  ISETP.GE.AND P6, PT, R5, UR26, PT ;  /* 0x0000001a05007c0c */ /* 0x000fe2000bfc6270 */
[----:B------:R-:W-:Y:S01]  /*49b0*/  IMAD.WIDE.U32 R42, R43, UR7, R44 ;  /* 0x000000072b2a7c25 */ /* 0x000fe2000f8e002c */
[----:B------:R-:W-:Y:S02]  /*49c0*/  MOV R5, UR37 ;  /* 0x0000002500057c02 */ /* 0x000fe40008000f00 */
[----:B------:R-:W-:Y:S01]  /*49d0*/  LEA R62, P0, R46, UR20, 0x1 ;  /* 0x000000142e3e7c11 */ /* 0x000fe2000f8008ff */
[----:B------:R-:W-:Y:S01]  /*49e0*/  IMAD R41, R41, UR7, R43 ;  /* 0x0000000729297c24 */ /* 0x000fe2000f8e022b */
[----:B------:R-:W-:Y:S01]  /*49f0*/  LEA R40, P1, R42, UR19, 0x1 ;  /* 0x000000132a287c11 */ /* 0x000fe2000f8208ff */
[----:B------:R-:W-:Y:S01]  /*4a00*/  IMAD R5, R5, UR7, R47 ;  /* 0x0000000705057c24 */ /* 0x000fe2000f8e022f */
[----:B------:R-:W-:-:S02]  /*4a10*/  LOP3.LUT R96, R44, 0xe0, RZ, 0xfc, !PT ;  /* 0x000000e02c607812 */ /* 0x000fc400078efcff */
[----:B------:R-:W-:Y:S02]  /*4a20*/  LEA.HI.X R41, R42, UR21, R41, 0x1, P1 ;  /* 0x000000152a297c11 */ /* 0x000fe400088f0c29 */
[----:B------:R-:W-:Y:S02]  /*4a30*/  LEA.HI.X R63, R46, UR22, R5, 0x1, P0 ;  /* 0x000000162e3f7c11 */ /* 0x000fe400080f0c05 */
[----:B------:R-:W-:Y:S01]  /*4a40*/  ISETP.GE.AND P0, PT, R97, UR26, PT ;  /* 0x0000001a61007c0c */ /* 0x000fe2000bf06270 */
[----:B------:R-:W4:Y:S01]  /*4a50*/  @!P6 LDG.E.U16 R73, desc[UR24][R40.64+0x40] ;  /* 0x000040182849e981 */ /* 0x000f22000c1e1500 */
[C---:B------:R-:W-:Y:S02]  /*4a60*/  LOP3.LUT R80, R44.reuse, 0x100, RZ, 0xfc, !PT ;  /* 0x000001002c507812 */ /* 0x040fe400078efcff */
[C---:B------:R-:W-:Y:S02]  /*4a70*/  LOP3.LUT R94, R44.reuse, 0x120, RZ, 0xfc, !PT ;  /* 0x000001202c5e7812 */ /* 0x040fe400078efcff */
[----:B------:R-:W-:-:S02]  /*4a80*/  LOP3.LUT R84, R44, 0x140, RZ, 0xfc, !PT ;  /* 0x000001402c547812 */ /* 0x000fc400078efcff */
[C---:B------:R-:W-:Y:S02]  /*4a90*/  LOP3.LUT R92, R44.reuse, 0x160, RZ, 0xfc, !PT ;  /* 0x000001602c5c7812 */ /* 0x040fe400078efcff */
[----:B------:R-:W-:Y:S02]  /*4aa0*/  LOP3.LUT R91, R44, 0x180, RZ, 0xfc, !PT ;  /* 0x000001802c5b7812 */ /* 0x000fe400078efcff */
[----:B------:R-:W-:Y:S01]  /*4ab0*/  PRMT R5, RZ, 0x7610, R5 ;  /* 0x00007610ff057816 */ /* 0x000fe20000000005 */
[----:B------:R-:W3:Y:S01]  /*4ac0*/  @!P0 LDG.E.U16 R83, desc[UR24][R40.64+0x180] ;  /* 0x0001801828538981 */ /* 0x000ee2000c1e1500 */
[----:B------:R-:W-:Y:S02]  /*4ad0*/  ISETP.GE.AND P0, PT, R96, UR26, PT ;  /* 0x0000001a60007c0c */ /* 0x000fe4000bf06270 */
[C---:B------:R-:W-:Y:S02]  /*4ae0*/  LOP3.LUT R90, R44.reuse, 0x1a0, RZ, 0xfc, !PT ;  /* 0x000001a02c5a7812 */ /* 0x040fe400078efcff */
[----:B------:R-:W-:-:S02]  /*4af0*/  LOP3.LUT R70, R44, 0x80, RZ, 0xfc, !PT ;  /* 0x000000802c467812 */ /* 0x000fc400078efcff */
[----:B------:R-:W-:Y:S02]  /*4b00*/  LOP3.LUT R89, R44, 0x1c0, RZ, 0xfc, !PT ;  /* 0x000001c02c597812 */ /* 0x000fe400078efcff */
[----:B------:R-:W-:Y:S02]  /*4b10*/  ISETP.GE.AND P3, PT, R70, UR26, PT ;  /* 0x0000001a46007c0c */ /* 0x000fe4000bf66270 */
[----:B------:R-:W-:Y:S02]  /*4b20*/  PRMT R45, RZ, 0x7610, R45 ;  /* 0x00007610ff2d7816 */ /* 0x000fe4000000002d */
[----:B------:R-:W-:Y:S01]  /*4b30*/  LOP3.LUT R47, R44, 0x280, RZ, 0xfc, !PT ;  /* 0x000002802c2f7812 */ /* 0x000fe200078efcff */
[----:B------:R-:W5:Y:S01]  /*4b40*/  @!P0 LDG.E.U16 R79, desc[UR24][R40.64+0x1c0] ;  /* 0x0001c018284f8981 */ /* 0x000f62000c1e1500 */
[----:B------:R-:W-:Y:S02]  /*4b50*/  ISETP.GE.AND P0, PT, R80, UR26, PT ;  /* 0x0000001a50007c0c */ /* 0x000fe4000bf06270 */
[----:B------:R-:W-:-:S02]  /*4b60*/  LOP3.LUT R88, R44, 0x1e0, RZ, 0xfc, !PT ;  /* 0x000001e02c587812 */ /* 0x000fc400078efcff */
[C---:B------:R-:W-:Y:S02]  /*4b70*/  LOP3.LUT R50, R44.reuse, 0x320, RZ, 0xfc, !PT ;  /* 0x000003202c327812 */ /* 0x040fe400078efcff */
[C---:B------:R-:W-:Y:S01]  /*4b80*/  LOP3.LUT R82, R44.reuse, 0x200, RZ, 0xfc, !PT ;  /* 0x000002002c527812 */ /* 0x040fe200078efcff */
[----:B------:R-:W3:Y:S01]  /*4b90*/  @!P3 LDG.E.U16 R78, desc[UR24][R40.64+0x100] ;  /* 0x00010018284eb981 */ /* 0x000ee2000c1e1500 */
[----:B------:R-:W-:Y:S02]  /*4ba0*/  @P6 LOP3.LUT R61, R61, 0x800000, RZ, 0xfc, !PT ;  /* 0x008000003d3d6812 */ /* 0x000fe400078efcff */
[C---:B------:R-:W-:Y:S02]  /*4bb0*/  LOP3.LUT R98, R44.reuse, 0x40, RZ, 0xfc, !PT ;  /* 0x000000402c627812 */ /* 0x040fe400078efcff */
[----:B------:R-:W-:Y:S01]  /*4bc0*/  LOP3.LUT R100, R44, 0x60, RZ, 0xfc, !PT ;  /* 0x000000602c647812 */ /* 0x000fe200078efcff */
[----:B------:R-:W5:Y:S01]  /*4bd0*/  @!P0 LDG.E.U16 R87, desc[UR24][R40.64+0x200] ;  /* 0x0002001828578981 */ /* 0x000f62000c1e1500 */
[----:B------:R-:W-:-:S02]  /*4be0*/  ISETP.GE.AND P0, PT, R94, UR26, PT ;  /* 0x0000001a5e007c0c */ /* 0x000fc4000bf06270 */
[----:B------:R-:W-:Y:S02]  /*4bf0*/  ISETP.GE.AND P3, PT, R47, UR26, PT ;  /* 0x0000001a2f007c0c */ /* 0x000fe4000bf66270 */
[----:B------:R-:W-:Y:S02]  /*4c00*/  LOP3.LUT P1, RZ, R61, 0x4000000, RZ, 0xc0, !PT ;  /* 0x040000003dff7812 */ /* 0x000fe4000782c0ff */
[----:B------:R-:W-:Y:S02]  /*4c10*/  ISETP.GE.AND P5, PT, R98, UR26, PT ;  /* 0x0000001a62007c0c */ /* 0x000fe4000bfa6270 */
[----:B------:R-:W-:Y:S02]  /*4c20*/  PRMT R46, RZ, 0x7610, R46 ;  /* 0x00007610ff2e7816 */ /* 0x000fe4000000002e */
[----:B------:R-:W-:Y:S02]  /*4c30*/  LOP3.LUT R71, R44, 0x340, RZ, 0xfc, !PT ;  /* 0x000003402c477812 */ /* 0x000fe400078efcff */
[----:B------:R-:W-:Y:S01]  /*4c40*/  ISETP.GE.AND P4, PT, R100, UR26, PT ;  /* 0x0000001a64007c0c */ /* 0x000fe2000bf86270 */
[----:B------:R-:W5:Y:S01]  /*4c50*/  @!P0 LDG.E.U16 R86, desc[UR24][R40.64+0x240] ;  /* 0x0002401828568981 */ /* 0x000f62000c1e1500 */
[----:B------:R-:W-:-:S02]  /*4c60*/  ISETP.GE.AND P0, PT, R84, UR26, PT ;  /* 0x0000001a54007c0c */ /* 0x000fc4000bf06270 */
[----:B------:R-:W-:Y:S01]  /*4c70*/  P2R R76, PR, RZ, 0x8 ;  /* 0x00000008ff4c7803 */ /* 0x000fe20000000000 */
[----:B------:R-:W5:Y:S01]  /*4c80*/  @!P3 LDG.E.U16 R110, desc[UR24][R40.64+0x500] ;  /* 0x00050018286eb981 */ /* 0x000f62000c1e1500 */
[C---:B------:R-:W-:Y:S02]  /*4c90*/  LOP3.LUT R99, R44.reuse, 0xa0, RZ, 0xfc, !PT ;  /* 0x000000a02c637812 */ /* 0x040fe400078efcff */
[C---:B------:R-:W-:Y:S01]  /*4ca0*/  LOP3.LUT R77, R44.reuse, 0x220, RZ, 0xfc, !PT ;  /* 0x000002202c4d7812 */ /* 0x040fe200078efcff */
[----:B------:R-:W4:Y:S01]  /*4cb0*/  @!P1 LDG.E.U16 R69, desc[UR24][R40.64] ;  /* 0x0000001828459981 */ /* 0x000f22000c1e1500 */
[----:B------:R-:W-:Y:S02]  /*4cc0*/  PRMT R42, RZ, 0x7610, R42 ;  /* 0x00007610ff2a7816 */ /* 0x000fe4000000002a */
[C---:B------:R-:W-:Y:S01]  /*4cd0*/  LOP3.LUT R49, R44.reuse, 0x360, RZ, 0xfc, !PT ;  /* 0x000003602c317812 */ /* 0x040fe200078efcff */
[----:B------:R-:W3:Y:S01]  /*4ce0*/  @!P5 LDG.E.U16 R68, desc[UR24][R40.64+0x80] ;  /* 0x000080182844d981 */ /* 0x000ee2000c1e1500 */
[----:B------:R-:W-:-:S02]  /*4cf0*/  LOP3.LUT R81, R44, 0x240, RZ, 0xfc, !PT ;  /* 0x000002402c517812 */ /* 0x000fc400078efcff */
[----:B------:R-:W-:Y:S01]  /*4d00*/  LOP3.LUT R43, R44, 0x260, RZ, 0xfc, !PT ;  /* 0x000002602c2b7812 */ /* 0x000fe200078efcff */
[----:B------:R-:W5:Y:S01]  /*4d10*/  @!P0 LDG.E.U16 R93, desc[UR24][R40.64+0x280] ;  /* 0x00028018285d8981 */ /* 0x000f62000c1e1500 */
[----:B------:R-:W-:Y:S02]  /*4d20*/  ISETP.GE.AND P0, PT, R92, UR26, PT ;  /* 0x0000001a5c007c0c */ /* 0x000fe4000bf06270 */
[----:B------:R-:W-:Y:S01]  /*4d30*/  ISETP.GE.AND P3, PT, R50, UR26, PT ;  /* 0x0000001a32007c0c */ /* 0x000fe2000bf66270 */
[----:B------:R-:W5:Y:S01]  /*4d40*/  @!P4 LDG.E.U16 R75, desc[UR24][R40.64+0xc0] ;  /* 0x0000c018284bc981 */ /* 0x000f62000c1e1500 */
[----:B------:R-:W-:Y:S02]  /*4d50*/  ISETP.GE.AND P2, PT, R99, UR26, PT ;  /* 0x0000001a63007c0c */ /* 0x000fe4000bf46270 */
[C---:B------:R-:W-:Y:S02]  /*4d60*/  LOP3.LUT R66, R44.reuse, 0x380, RZ, 0xfc, !PT ;  /* 0x000003802c427812 */ /* 0x040fe400078efcff */
[----:B------:R-:W-:-:S02]  /*4d70*/  LOP3.LUT R64, R44, 0x2a0, RZ, 0xfc, !PT ;  /* 0x000002a02c407812 */ /* 0x000fc400078efcff */
[C---:B------:R-:W-:Y:S02]  /*4d80*/  LOP3.LUT R72, R44.reuse, 0x300, RZ, 0xfc, !PT ;  /* 0x000003002c487812 */ /* 0x040fe400078efcff */
[C---:B------:R-:W-:Y:S01]  /*4d90*/  LOP3.LUT R65, R44.reuse, 0x2c0, RZ, 0xfc, !PT ;  /* 0x000002c02c417812 */ /* 0x040fe200078efcff */
[----:B------:R-:W5:Y:S01]  /*4da0*/  @!P0 LDG.E.U16 R118, desc[UR24][R40.64+0x2c0] ;  /* 0x0002c01828768981 */ /* 0x000f62000c1e1500 */
[----:B------:R-:W-:Y:S02]  /*4db0*/  ISETP.GE.AND P0, PT, R91, UR26, PT ;  /* 0x0000001a5b007c0c */ /* 0x000fe4000bf06270 */
[C---:B------:R-:W-:Y:S01]  /*4dc0*/  LOP3.LUT R74, R44.reuse, 0x2e0, RZ, 0xfc, !PT ;  /* 0x000002e02c4a7812 */ /* 0x040fe200078efcff */
[----:B------:R-:W5:Y:S01]  /*4dd0*/  @!P3 LDG.E.U16 R105, desc[UR24][R40.64+0x640] ;  /* 0x000640182869b981 */ /* 0x000f62000c1e1500 */
[C---:B------:R-:W-:Y:S02]  /*4de0*/  LOP3.LUT R67, R44.reuse, 0x3a0, RZ, 0xfc, !PT ;  /* 0x000003a02c437812 */ /* 0x040fe400078efcff */
[----:B------:R-:W-:Y:S01]  /*4df0*/  LOP3.LUT R85, R44, 0x3c0, RZ, 0xfc, !PT ;  /* 0x000003c02c557812 */ /* 0x000fe200078efcff */
[----:B------:R-:W5:Y:S06]  /*4e00*/  @!P2 LDG.E.U16 R123, desc[UR24][R40.64+0x140] ;  /* 0x00014018287ba981 */ /* 0x000f6c000c1e1500 */
[----:B------:R-:W5:Y:S01]  /*4e10*/  @!P0 LDG.E.U16 R5, desc[UR24][R40.64+0x300] ;  /* 0x0003001828058981 */ /* 0x000f62000c1e1500 */
[----:B------:R-:W-:-:S13]  /*4e20*/  ISETP.GE.AND P0, PT, R90, UR26, PT ;  /* 0x0000001a5a007c0c */ /* 0x000fda000bf06270 */
[----:B------:R-:W5:Y:S01]  /*4e30*/  @!P0 LDG.E.U16 R115, desc[UR24][R40.64+0x340] ;  /* 0x0003401828738981 */ /* 0x000f62000c1e1500 */
[----:B------:R-:W-:-:S13]  /*4e40*/  ISETP.GE.AND P0, PT, R89, UR26, PT ;  /* 0x0000001a59007c0c */ /* 0x000fda000bf06270 */
[----:B------:R-:W5:Y:S01]  /*4e50*/  @!P0 LDG.E.U16 R45, desc[UR24][R40.64+0x380] ;  /* 0x00038018282d8981 */ /* 0x000f62000c1e1500 */
[----:B------:R-:W-:-:S13]  /*4e60*/  ISETP.GE.AND P0, PT, R88, UR26, PT ;  /* 0x0000001a58007c0c */ /* 0x000fda000bf06270 */
        /* <DEDUP_REMOVED lines=13> */
[----:B------:R-:W-:Y:S02]  /*4f40*/  ISETP.GE.AND P5, PT, R72, UR26, PT ;  /* 0x0000001a48007c0c */ /* 0x000fe4000bfa6270 */
[----:B------:R-:W-:-:S03]  /*4f50*/  ISETP.GE.AND P1, PT, R65, UR26, PT ;  /* 0x0000001a41007c0c */ /* 0x000fc6000bf26270 */
[----:B------:R-:W5:Y:S01]  /*4f60*/  @!P0 LDG.E.U16 R112, desc[UR24][R40.64+0x480] ;  /* 0x0004801828708981 */ /* 0x000f62000c1e1500 */
[----:B------:R-:W-:-:S03]  /*4f70*/  ISETP.GE.AND P0, PT, R74, UR26, PT ;  /* 0x0000001a4a007c0c */ /* 0x000fc6000bf06270 */
[----:B------:R-:W5:Y:S01]  /*4f80*/  @!P4 LDG.E.U16 R109, desc[UR24][R40.64+0x4c0] ;  /* 0x0004c018286dc981 */ /* 0x000f62000c1e1500 */
[----:B------:R-:W-:-:S03]  /*4f90*/  ISETP.GE.AND P6, PT, R95, UR26, PT ;  /* 0x0000001a5f007c0c */ /* 0x000fc6000bfc6270 */
[----:B------:R-:W5:Y:S01]  /*4fa0*/  @!P3 LDG.E.U16 R48, desc[UR24][R40.64+0x700] ;  /* 0x000700182830b981 */ /* 0x000f62000c1e1500 */
[----:B------:R-:W-:-:S03]  /*4fb0*/  ISETP.GE.AND P3, PT, R67, UR26, PT ;  /* 0x0000001a43007c0c */ /* 0x000fc6000bf66270 */
[----:B------:R-:W5:Y:S04]  /*4fc0*/  @!P2 LDG.E.U16 R111, desc[UR24][R40.64+0x540] ;  /* 0x00054018286fa981 */ /* 0x000f68000c1e1500 */
[----:B------:R-:W5:Y:S01]  /*4fd0*/  @!P5 LDG.E.U16 R106, desc[UR24][R40.64+0x600] ;  /* 0x00060018286ad981 */ /* 0x000f62000c1e1500 */
[----:B------:R-:W-:-:S03]  /*4fe0*/  ISETP.GE.AND P5, PT, R85, UR26, PT ;  /* 0x0000001a55007c0c */ /* 0x000fc6000bfa6270 */
[----:B------:R-:W5:Y:S04]  /*4ff0*/  @!P1 LDG.E.U16 R108, desc[UR24][R40.64+0x580] ;  /* 0x00058018286c9981 */ /* 0x000f68000c1e1500 */
[----:B------:R-:W5:Y:S04]  /*5000*/  @!P0 LDG.E.U16 R107, desc[UR24][R40.64+0x5c0] ;  /* 0x0005c018286b8981 */ /* 0x000f68000c1e1500 */
[----:B------:R-:W5:Y:S04]  /*5010*/  @!P3 LDG.E.U16 R103, desc[UR24][R40.64+0x740] ;  /* 0x000740182867b981 */ /* 0x000f68000c1e1500 */
[----:B------:R-:W5:Y:S04]  /*5020*/  @!P5 LDG.E.U16 R101, desc[UR24][R40.64+0x780] ;  /* 0x000780182865d981 */ /* 0x000f68000c1e1500 */
[----:B------:R2:W5:Y:S01]  /*5030*/  @!P6 LDG.E.U16 R102, desc[UR24][R40.64+0x7c0] ;  /* 0x0007c0182866e981 */ /* 0x000562000c1e1500 */
[----:B-1----:R-:W-:-:S04]  /*5040*/  LOP3.LUT R64, R150, 0x3e0, RZ, 0xc0, !PT ;  /* 0x000003e096407812 */ /* 0x002fc800078ec0ff */
[----:B0-----:R-:W-:-:S05]  /*5050*/  IADD3 R47, PT, PT, R64, R151, RZ ;  /* 0x00000097402f7210 */ /* 0x001fca0007ffe0ff */
[----:B--2---:R-:W-:Y:S01]  /*5060*/  IMAD R40, R64, 0x1f, R47 ;  /* 0x0000001f40287824 */ /* 0x004fe200078e022f */
[----:B------:R-:W-:-:S04]  /*5070*/  ULEA UR23, UR12, UR23, 0x18 ;  /* 0x000000170c177291 */ /* 0x000fc8000f8ec0ff */
[C---:B------:R-:W-:Y:S02]  /*5080*/  IADD3 R95, PT, PT, R40.reuse, 0x20, RZ ;  /* 0x00000020285f7810 */ /* 0x040fe40007ffe0ff */
[C---:B------:R-:W-:Y:S02]  /*5090*/  IADD3 R65, PT, PT, R40.reuse, 0x40, RZ ;  /* 0x0000004028417810 */ /* 0x040fe40007ffe0ff */
[CC--:B------:R-:W-:Y:S02]  /*50a0*/  LEA.HI.SX32 R125, R40.reuse, R40.reuse, 0x1b ;  /* 0x00000028287d7211 */ /* 0x0c0fe400078fdaff */
[----:B------:R-:W-:Y:S02]  /*50b0*/  IADD3 R136, PT, PT, R40, 0x60, RZ ;  /* 0x0000006028887810 */ /* 0x000fe40007ffe0ff */
[-C--:B------:R-:W-:Y:S02]  /*50c0*/  LEA.HI.SX32 R95, R95, R40.reuse, 0x1b ;  /* 0x000000285f5f7211 */ /* 0x080fe400078fdaff */
[----:B------:R-:W-:-:S02]  /*50d0*/  LEA.HI.SX32 R65, R65, R40, 0x1b ;  /* 0x0000002841417211 */ /* 0x000fc400078fdaff */
[----:B------:R-:W-:Y:S02]  /*50e0*/  LEA R125, R125, UR23, 0x1 ;  /* 0x000000177d7d7c11 */ /* 0x000fe4000f8e08ff */
[C---:B------:R-:W-:Y:S02]  /*50f0*/  IADD3 R134, PT, PT, R40.reuse, 0x80, RZ ;  /* 0x0000008028867810 */ /* 0x040fe40007ffe0ff */
[----:B------:R-:W-:Y:S02]  /*5100*/  IADD3 R132, PT, PT, R40, 0xa0, RZ ;  /* 0x000000a028847810 */ /* 0x000fe40007ffe0ff */
[----:B------:R-:W-:Y:S02]  /*5110*/  LEA.HI.SX32 R136, R136, R40, 0x1b ;  /* 0x0000002888887211 */ /* 0x000fe400078fdaff */
[----:B------:R-:W-:Y:S02]  /*5120*/  LEA R95, R95, UR23, 0x1 ;  /* 0x000000175f5f7c11 */ /* 0x000fe4000f8e08ff */
[----:B------:R-:W-:-:S02]  /*5130*/  IADD3 R74, PT, PT, R40, 0xc0, RZ ;  /* 0x000000c0284a7810 */ /* 0x000fc40007ffe0ff */
[----:B------:R-:W-:Y:S02]  /*5140*/  LEA R65, R65, UR23, 0x1 ;  /* 0x0000001741417c11 */ /* 0x000fe4000f8e08ff */
[----:B------:R-:W-:Y:S02]  /*5150*/  IADD3 R130, PT, PT, R40, 0xe0, RZ ;  /* 0x000000e028827810 */ /* 0x000fe40007ffe0ff */
[-C--:B------:R-:W-:Y:S02]  /*5160*/  LEA.HI.SX32 R134, R134, R40.reuse, 0x1b ;  /* 0x0000002886867211 */ /* 0x080fe400078fdaff */
[-C--:B------:R-:W-:Y:S02]  /*5170*/  LEA.HI.SX32 R132, R132, R40.reuse, 0x1b ;  /* 0x0000002884847211 */ /* 0x080fe400078fdaff */
[----:B------:R-:W-:Y:S02]  /*5180*/  IADD3 R128, PT, PT, R40, 0x100, RZ ;  /* 0x0000010028807810 */ /* 0x000fe40007ffe0ff */
[----:B------:R-:W-:-:S02]  /*5190*/  LEA.HI.SX32 R74, R74, R40, 0x1b ;  /* 0x000000284a4a7211 */ /* 0x000fc400078fdaff */
[-C--:B------:R-:W-:Y:S02]  /*51a0*/  LEA.HI.SX32 R130, R130, R40.reuse, 0x1b ;  /* 0x0000002882827211 */ /* 0x080fe400078fdaff */
[C---:B------:R-:W-:Y:S02]  /*51b0*/  IADD3 R126, PT, PT, R40.reuse, 0x120, RZ ;  /* 0x00000120287e7810 */ /* 0x040fe40007ffe0ff */
[----:B------:R-:W-:Y:S02]  /*51c0*/  IADD3 R124, PT, PT, R40, 0x140, RZ ;  /* 0x00000140287c7810 */ /* 0x000fe40007ffe0ff */
[----:B------:R-:W-:Y:S02]  /*51d0*/  LEA.HI.SX32 R128, R128, R40, 0x1b ;  /* 0x0000002880807211 */ /* 0x000fe400078fdaff */
[----:B------:R-:W-:Y:S02]  /*51e0*/  LEA R74, R74, UR23, 0x1 ;  /* 0x000000174a4a7c11 */ /* 0x000fe4000f8e08ff */
[----:B------:R-:W-:-:S02]  /*51f0*/  IADD3 R85, PT, PT, R40, 0x160, RZ ;  /* 0x0000016028557810 */ /* 0x000fc40007ffe0ff */
[----:B------:R-:W-:Y:S02]  /*5200*/  IADD3 R122, PT, PT, R40, 0x180, RZ ;  /* 0x00000180287a7810 */ /* 0x000fe40007ffe0ff */
[-C--:B------:R-:W-:Y:S02]  /*5210*/  LEA.HI.SX32 R126, R126, R40.reuse, 0x1b ;  /* 0x000000287e7e7211 */ /* 0x080fe400078fdaff */
[-C--:B------:R-:W-:Y:S02]  /*5220*/  LEA.HI.SX32 R124, R124, R40.reuse, 0x1b ;  /* 0x000000287c7c7211 */ /* 0x080fe400078fdaff */
[-C--:B------:R-:W-:Y:S02]  /*5230*/  LEA.HI.SX32 R85, R85, R40.reuse, 0x1b ;  /* 0x0000002855557211 */ /* 0x080fe400078fdaff */
[----:B------:R-:W-:Y:S02]  /*5240*/  IADD3 R121, PT, PT, R40, 0x1a0, RZ ;  /* 0x000001a028797810 */ /* 0x000fe40007ffe0ff */
[----:B------:R-:W-:-:S02]  /*5250*/  LEA.HI.SX32 R122, R122, R40, 0x1b ;  /* 0x000000287a7a7211 */ /* 0x000fc400078fdaff */
[C---:B------:R-:W-:Y:S01]  /*5260*/  IADD3 R120, PT, PT, R40.reuse, 0x1c0, RZ ;  /* 0x000001c028787810 */ /* 0x040fe20007ffe0ff */
[C---:B------:R-:W-:Y:S01]  /*5270*/  VIADD R145, R40.reuse, 0x220 ;  /* 0x0000022028917836 */ /* 0x040fe20000000000 */
[C---:B------:R-:W-:Y:S02]  /*5280*/  IADD3 R119, PT, PT, R40.reuse, 0x1e0, RZ ;  /* 0x000001e028777810 */ /* 0x040fe40007ffe0ff */
[----:B------:R-:W-:Y:S02]  /*5290*/  IADD3 R64, PT, PT, R40, 0x200, RZ ;  /* 0x0000020028407810 */ /* 0x000fe40007ffe0ff */
[----:B------:R-:W-:Y:S02]  /*52a0*/  LEA R85, R85, UR23, 0x1 ;  /* 0x0000001755557c11 */ /* 0x000fe4000f8e08ff */
[-C--:B------:R-:W-:Y:S02]  /*52b0*/  LEA.HI.SX32 R121, R121, R40.reuse, 0x1b ;  /* 0x0000002879797211 */ /* 0x080fe400078fdaff */
[----:B------:R-:W-:-:S02]  /*52c0*/  LEA.HI.SX32 R120, R120, R40, 0x1b ;  /* 0x0000002878787211 */ /* 0x000fc400078fdaff */
[-C--:B------:R-:W-:Y:S02]  /*52d0*/  LEA.HI.SX32 R119, R119, R40.reuse, 0x1b ;  /* 0x0000002877777211 */ /* 0x080fe400078fdaff */
[-C--:B------:R-:W-:Y:S02]  /*52e0*/  LEA.HI.SX32 R64, R64, R40.reuse, 0x1b ;  /* 0x0000002840407211 */ /* 0x080fe400078fdaff */
[C---:B------:R-:W-:Y:S02]  /*52f0*/  IADD3 R117, PT, PT, R40.reuse, 0x240, RZ ;  /* 0x0000024028757810 */ /* 0x040fe40007ffe0ff */
[----:B------:R-:W-:Y:S02]  /*5300*/  LEA.HI.SX32 R145, R145, R40, 0x1b ;  /* 0x0000002891917211 */ /* 0x000fe400078fdaff */
[C---:B------:R-:W-:Y:S02]  /*5310*/  IADD3 R116, PT, PT, R40.reuse, 0x260, RZ ;  /* 0x0000026028747810 */ /* 0x040fe40007ffe0ff */
[----:B------:R-:W-:-:S02]  /*5320*/  IADD3 R114, PT, PT, R40, 0x280, RZ ;  /* 0x0000028028727810 */ /* 0x000fc40007ffe0ff */
[----:B------:R-:W-:Y:S02]  /*5330*/  IADD3 R143, PT, PT, R40, 0x2a0, RZ ;  /* 0x000002a0288f7810 */ /* 0x000fe40007ffe0ff */
[----:B------:R-:W-:Y:S02]  /*5340*/  LEA R64, R64, UR23, 0x1 ;  /* 0x0000001740407c11 */ /* 0x000fe4000f8e08ff */
[C---:B------:R-:W-:Y:S02]  /*5350*/  IADD3 R141, PT, PT, R40.reuse, 0x2c0, RZ ;  /* 0x000002c0288d7810 */ /* 0x040fe40007ffe0ff */
[----:B------:R-:W-:Y:S02]  /*5360*/  LEA.HI.SX32 R117, R117, R40, 0x1b ;  /* 0x0000002875757211 */ /* 0x000fe400078fdaff */
[----:B------:R-:W-:Y:S02]  /*5370*/  LEA R145, R145, UR23, 0x1 ;  /* 0x0000001791917c11 */ /* 0x000fe4000f8e08ff */
[----:B------:R-:W-:-:S02]  /*5380*/  IADD3 R139, PT, PT, R40, 0x2e0, RZ ;  /* 0x000002e0288b7810 */ /* 0x000fc40007ffe0ff */
[-C--:B------:R-:W-:Y:S02]  /*5390*/  LEA.HI.SX32 R116, R116, R40.reuse, 0x1b ;  /* 0x0000002874747211 */ /* 0x080fe400078fdaff */
[----:B------:R-:W-:Y:S02]  /*53a0*/  IADD3 R137, PT, PT, R40, 0x300, RZ ;  /* 0x0000030028897810 */ /* 0x000fe40007ffe0ff */
[----:B------:R-:W-:Y:S02]  /*53b0*/  LEA.HI.SX32 R114, R114, R40, 0x1b ;  /* 0x0000002872727211 */ /* 0x000fe400078fdaff */
[----:B------:R-:W-:Y:S01]  /*53c0*/  IADD3 R135, PT, PT, R40, 0x320, RZ ;  /* 0x0000032028877810 */ /* 0x000fe20007ffe0ff */
[----:B----4-:R0:W-:Y:S04]  /*53d0*/  STS.U16 [R125], R69 ;  /* 0x000000457d007388 */ /* 0x0101e80000000400 */
[----:B------:R1:W-:Y:S04]  /*53e0*/  STS.U16 [R95+0x40], R73 ;  /* 0x000040495f007388 */ /* 0x0003e80000000400 */
[----:B---3--:R2:W-:Y:S01]  /*53f0*/  STS.U16 [R65+0x80], R68 ;  /* 0x0000804441007388 */ /* 0x0085e20000000400 */
[----:B0-----:R-:W-:-:S02]  /*5400*/  LEA R69, R136, UR23, 0x1 ;  /* 0x0000001788457c11 */ /* 0x001fc4000f8e08ff */
[----:B-1----:R-:W-:-:S03]  /*5410*/  LEA R73, R132, UR23, 0x1 ;  /* 0x0000001784497c11 */ /* 0x002fc6000f8e08ff */
[----:B-----5:R0:W-:Y:S01]  /*5420*/  STS.U16 [R69+0xc0], R75 ;  /* 0x0000c04b45007388 */ /* 0x0201e20000000400 */
[----:B--2---:R-:W-:-:S05]  /*5430*/  LEA R68, R134, UR23, 0x1 ;  /* 0x0000001786447c11 */ /* 0x004fca000f8e08ff */
[----:B------:R1:W-:Y:S01]  /*5440*/  STS.U16 [R68+0x100], R78 ;  /* 0x0001004e44007388 */ /* 0x0003e20000000400 */
[----:B0-----:R-:W-:-:S03]  /*5450*/  LEA R75, R130, UR23, 0x1 ;  /* 0x00000017824b7c11 */ /* 0x001fc6000f8e08ff */
[----:B------:R-:W-:Y:S01]  /*5460*/  STS.U16 [R73+0x140], R123 ;  /* 0x0001407b49007388 */ /* 0x000fe20000000400 */
[----:B-1----:R-:W-:-:S03]  /*5470*/  LEA R78, R128, UR23, 0x1 ;  /* 0x00000017804e7c11 */ /* 0x002fc6000f8e08ff */
[----:B------:R0:W-:Y:S04]  /*5480*/  STS.U16 [R74+0x180], R83 ;  /* 0x000180534a007388 */ /* 0x0001e80000000400 */
[----:B------:R1:W-:Y:S04]  /*5490*/  STS.U16 [R75+0x1c0], R79 ;  /* 0x0001c04f4b007388 */ /* 0x0003e80000000400 */
[----:B------:R2:W-:Y:S01]  /*54a0*/  STS.U16 [R78+0x200], R87 ;  /* 0x000200574e007388 */ /* 0x0005e20000000400 */
[----:B0-----:R-:W-:Y:S02]  /*54b0*/  LEA R83, R124, UR23, 0x1 ;  /* 0x000000177c537c11 */ /* 0x001fe4000f8e08ff */
[----:B-1----:R-:W-:-:S02]  /*54c0*/  LEA R79, R126, UR23, 0x1 ;  /* 0x000000177e4f7c11 */ /* 0x002fc4000f8e08ff */
[----:B--2---:R-:W-:-:S03]  /*54d0*/  LEA R87, R122, UR23, 0x1 ;  /* 0x000000177a577c11 */ /* 0x004fc6000f8e08ff */
[----:B------:R0:W-:Y:S04]  /*54e0*/  STS.U16 [R79+0x240], R86 ;  /* 0x000240564f007388 */ /* 0x0001e80000000400 */
[----:B------:R1:W-:Y:S04]  /*54f0*/  STS.U16 [R83+0x280], R93 ;  /* 0x0002805d53007388 */ /* 0x0003e80000000400 */
[----:B------:R-:W-:Y:S01]  /*5500*/  STS.U16 [R85+0x2c0], R118 ;  /* 0x0002c07655007388 */ /* 0x000fe20000000400 */
[----:B0-----:R-:W-:-:S03]  /*5510*/  LEA R86, R121, UR23, 0x1 ;  /* 0x0000001779567c11 */ /* 0x001fc6000f8e08ff */
[----:B------:R0:W-:Y:S01]  /*5520*/  STS.U16 [R87+0x300], R5 ;  /* 0x0003000557007388 */ /* 0x0001e20000000400 */
[----:B-1----:R-:W-:-:S03]  /*5530*/  LEA R93, R120, UR23, 0x1 ;  /* 0x00000017785d7c11 */ /* 0x002fc6000f8e08ff */
[----:B------:R-:W-:Y:S01]  /*5540*/  STS.U16 [R86+0x340], R115 ;  /* 0x0003407356007388 */ /* 0x000fe20000000400 */
[-C--:B------:R-:W-:Y:S02]  /*5550*/  LEA.HI.SX32 R143, R143, R40.reuse, 0x1b ;  /* 0x000000288f8f7211 */ /* 0x080fe400078fdaff */
[----:B0-----:R-:W-:Y:S01]  /*5560*/  LEA R5, R119, UR23, 0x1 ;  /* 0x0000001777057c11 */ /* 0x001fe2000f8e08ff */
[----:B------:R0:W-:Y:S01]  /*5570*/  STS.U16 [R93+0x380], R45 ;  /* 0x0003802d5d007388 */ /* 0x0001e20000000400 */
[C---:B------:R-:W-:Y:S01]  /*5580*/  IADD3 R133, PT, PT, R40.reuse, 0x340, RZ ;  /* 0x0000034028857810 */ /* 0x040fe20007ffe0ff */
[----:B------:R-:W-:Y:S01]  /*5590*/  UMOV UR12, UR8 ;  /* 0x00000008000c7c82 */ /* 0x000fe20008000000 */
[-C--:B------:R-:W-:Y:S01]  /*55a0*/  LEA.HI.SX32 R141, R141, R40.reuse, 0x1b ;  /* 0x000000288d8d7211 */ /* 0x080fe200078fdaff */
[----:B------:R-:W-:Y:S01]  /*55b0*/  STS.U16 [R5+0x3c0], R113 ;  /* 0x0003c07105007388 */ /* 0x000fe20000000400 */
[----:B------:R-:W-:Y:S02]  /*55c0*/  IADD3 R131, PT, PT, R40, 0x360, RZ ;  /* 0x0000036028837810 */ /* 0x000fe40007ffe0ff */
[----:B------:R-:W-:-:S02]  /*55d0*/  LEA.HI.SX32 R139, R139, R40, 0x1b ;  /* 0x000000288b8b7211 */ /* 0x000fc400078fdaff */
[----:B0-----:R-:W-:Y:S01]  /*55e0*/  LEA R45, R117, UR23, 0x1 ;  /* 0x00000017752d7c11 */ /* 0x001fe2000f8e08ff */
[----:B------:R-:W-:Y:S01]  /*55f0*/  UIMAD.WIDE.U32 UR12, UR7, UR28, UR12 ;  /* 0x0000001c070c72a5 */ /* 0x000fe2000f8e000c */
[----:B------:R-:W-:Y:S02]  /*5600*/  IADD3 R129, PT, PT, R40, 0x380, RZ ;  /* 0x0000038028817810 */ /* 0x000fe40007ffe0ff */
[-C--:B------:R-:W-:Y:S01]  /*5610*/  LEA.HI.SX32 R137, R137, R40.reuse, 0x1b ;  /* 0x0000002889897211 */ /* 0x080fe200078fdaff */
[----:B------:R0:W-:Y:S01]  /*5620*/  STS.U16 [R64+0x400], R46 ;  /* 0x0004002e40007388 */ /* 0x0001e20000000400 */
[-C--:B------:R-:W-:Y:S02]  /*5630*/  LEA.HI.SX32 R135, R135, R40.reuse, 0x1b ;  /* 0x0000002887877211 */ /* 0x080fe400078fdaff */
[----:B------:R-:W-:Y:S02]  /*5640*/  LEA R143, R143, UR23, 0x1 ;  /* 0x000000178f8f7c11 */ /* 0x000fe4000f8e08ff */
[----:B------:R-:W-:-:S02]  /*5650*/  LEA.HI.SX32 R133, R133, R40, 0x1b ;  /* 0x0000002885857211 */ /* 0x000fc400078fdaff */
[----:B------:R-:W-:Y:S02]  /*5660*/  LEA R141, R141, UR23, 0x1 ;  /* 0x000000178d8d7c11 */ /* 0x000fe4000f8e08ff */
[----:B0-----:R-:W-:Y:S01]  /*5670*/  LEA R46, R116, UR23, 0x1 ;  /* 0x00000017742e7c11 */ /* 0x001fe2000f8e08ff */
[----:B------:R0:W-:Y:S01]  /*5680*/  STS.U16 [R145+0x440], R42 ;  /* 0x0004402a91007388 */ /* 0x0001e20000000400 */
[-C--:B------:R-:W-:Y:S02]  /*5690*/  LEA.HI.SX32 R131, R131, R40.reuse, 0x1b ;  /* 0x0000002883837211 */ /* 0x080fe400078fdaff */
[----:B------:R-:W-:Y:S01]  /*56a0*/  LEA R139, R139, UR23, 0x1 ;  /* 0x000000178b8b7c11 */ /* 0x000fe2000f8e08ff */
[----:B------:R-:W-:Y:S01]  /*56b0*/  UIMAD UR13, UR7, UR29, UR13 ;  /* 0x0000001d070d72a4 */ /* 0x000fe2000f8e020d */
[----:B------:R-:W-:Y:S02]  /*56c0*/  LEA.HI.SX32 R129, R129, R40, 0x1b ;  /* 0x0000002881817211 */ /* 0x000fe400078fdaff */
[----:B0-----:R-:W-:Y:S01]  /*56d0*/  LEA R42, R114, UR23, 0x1 ;  /* 0x00000017722a7c11 */ /* 0x001fe2000f8e08ff */
[----:B------:R-:W-:Y:S01]  /*56e0*/  ULEA UR27, UP0, UR12, UR30, 0x3 ;  /* 0x0000001e0c1b7291 */ /* 0x000fe2000f8018ff */
[----:B------:R-:W-:Y:S01]  /*56f0*/  LEA R137, R137, UR23, 0x1 ;  /* 0x0000001789897c11 */ /* 0x000fe2000f8e08ff */
[----:B------:R-:W-:Y:S01]  /*5700*/  STS.U16 [R45+0x480], R112 ;  /* 0x000480702d007388 */ /* 0x000fe20000000400 */
[----:B------:R-:W-:-:S02]  /*5710*/  IADD3 R127, PT, PT, R40, 0x3a0, RZ ;  /* 0x000003a0287f7810 */ /* 0x000fc40007ffe0ff */
[C---:B------:R-:W-:Y:S01]  /*5720*/  IADD3 R41, PT, PT, R40.reuse, 0x3c0, RZ ;  /* 0x000003c028297810 */ /* 0x040fe20007ffe0ff */
[----:B------:R-:W-:Y:S01]  /*5730*/  STS.U16 [R46+0x4c0], R109 ;  /* 0x0004c06d2e007388 */ /* 0x000fe20000000400 */
[----:B------:R-:W-:Y:S02]  /*5740*/  LEA R135, R135, UR23, 0x1 ;  /* 0x0000001787877c11 */ /* 0x000fe4000f8e08ff */
[----:B------:R-:W-:Y:S01]  /*5750*/  IADD3 R138, PT, PT, R40, 0x3e0, RZ ;  /* 0x000003e0288a7810 */ /* 0x000fe20007ffe0ff */
[----:B------:R-:W-:Y:S01]  /*5760*/  STS.U16 [R42+0x500], R110 ;  /* 0x0005006e2a007388 */ /* 0x000fe20000000400 */
[----:B------:R-:W-:Y:S02]  /*5770*/  LEA R133, R133, UR23, 0x1 ;  /* 0x0000001785857c11 */ /* 0x000fe4000f8e08ff */
[----:B------:R-:W-:Y:S01]  /*5780*/  LEA R131, R131, UR23, 0x1 ;  /* 0x0000001783837c11 */ /* 0x000fe2000f8e08ff */
[----:B------:R-:W-:Y:S01]  /*5790*/  STS.U16 [R143+0x540], R111 ;  /* 0x0005406f8f007388 */ /* 0x000fe20000000400 */
[----:B------:R-:W-:Y:S01]  /*57a0*/  LEA R129, R129, UR23, 0x1 ;  /* 0x0000001781817c11 */ /* 0x000fe2000f8e08ff */
[----:B------:R-:W-:Y:S01]  /*57b0*/  ULEA.HI.X UR12, UR12, UR31, UR13, 0x3, UP0 ;  /* 0x0000001f0c0c7291 */ /* 0x000fe200080f1c0d */
[----:B------:R-:W-:-:S02]  /*57c0*/  P2R R43, PR, RZ, 0x10 ;  /* 0x00000010ff2b7803 */ /* 0x000fc40000000000 */
[-C--:B------:R-:W-:Y:S01]  /*57d0*/  LEA.HI.SX32 R127, R127, R40.reuse, 0x1b ;  /* 0x000000287f7f7211 */ /* 0x080fe200078fdaff */
[----:B------:R-:W-:Y:S01]  /*57e0*/  STS.U16 [R141+0x580], R108 ;  /* 0x0005806c8d007388 */ /* 0x000fe20000000400 */
[----:B------:R-:W-:-:S03]  /*57f0*/  LEA.HI.SX32 R41, R41, R40, 0x1b ;  /* 0x0000002829297211 */ /* 0x000fc600078fdaff */
[----:B------:R-:W-:Y:S01]  /*5800*/  STS.U16 [R139+0x5c0], R107 ;  /* 0x0005c06b8b007388 */ /* 0x000fe20000000400 */
[----:B------:R-:W-:Y:S02]  /*5810*/  LEA.HI.SX32 R40, R138, R40, 0x1b ;  /* 0x000000288a287211 */ /* 0x000fe400078fdaff */
[----:B------:R-:W-:Y:S01]  /*5820*/  ISETP.GE.AND P4, PT, R44, UR26, PT ;  /* 0x0000001a2c007c0c */ /* 0x000fe2000bf86270 */
[----:B------:R-:W-:Y:S01]  /*5830*/  STS.U16 [R137+0x600], R106 ;  /* 0x0006006a89007388 */ /* 0x000fe20000000400 */
[----:B------:R-:W-:-:S03]  /*5840*/  LOP3.LUT P3, RZ, R61, 0x800000, RZ, 0xc0, !PT ;  /* 0x008000003dff7812 */ /* 0x000fc6000786c0ff */
[----:B------:R-:W-:Y:S01]  /*5850*/  STS.U16 [R135+0x640], R105 ;  /* 0x0006406987007388 */ /* 0x000fe20000000400 */
[----:B------:R-:W-:-:S03]  /*5860*/  LEA R127, R127, UR23, 0x1 ;  /* 0x000000177f7f7c11 */ /* 0x000fc6000f8e08ff */
[----:B------:R0:W-:Y:S04]  /*5870*/  STS.U16 [R133+0x680], R51 ;  /* 0x0006803385007388 */ /* 0x0001e80000000400 */
[----:B------:R-:W-:Y:S04]  /*5880*/  STS.U16 [R131+0x6c0], R104 ;  /* 0x0006c06883007388 */ /* 0x000fe80000000400 */
[----:B------:R1:W-:Y:S01]  /*5890*/  STS.U16 [R129+0x700], R48 ;  /* 0x0007003081007388 */ /* 0x0003e20000000400 */
[----:B0-----:R-:W-:Y:S02]  /*58a0*/  LEA R51, R41, UR23, 0x1 ;  /* 0x0000001729337c11 */ /* 0x001fe4000f8e08ff */
[----:B------:R-:W-:-:S02]  /*58b0*/  MOV R41, UR12 ;  /* 0x0000000c00297c02 */ /* 0x000fc40008000f00 */
[----:B------:R-:W-:Y:S02]  /*58c0*/  PRMT R148, RZ, 0x7610, R148 ;  /* 0x00007610ff947816 */ /* 0x000fe40000000094 */
[----:B-1----:R-:W-:Y:S02]  /*58d0*/  LEA R48, R40, UR23, 0x1 ;  /* 0x0000001728307c11 */ /* 0x002fe4000f8e08ff */
[----:B------:R-:W-:Y:S01]  /*58e0*/  MOV R40, UR27 ;  /* 0x0000001b00287c02 */ /* 0x000fe20008000f00 */
[----:B------:R0:W-:Y:S01]  /*58f0*/  STS.U16 [R127+0x740], R103 ;  /* 0x000740677f007388 */ /* 0x0001e20000000400 */
[----:B------:R-:W-:-:S03]  /*5900*/  PRMT R149, RZ, 0x7610, R149 ;  /* 0x00007610ff957816 */ /* 0x000fc60000000095 */
[----:B------:R-:W-:Y:S04]  /*5910*/  STS.U16 [R51+0x780], R101 ;  /* 0x0007806533007388 */ /* 0x000fe80000000400 */
[----:B------:R1:W-:Y:S04]  /*5920*/  STS.U16 [R48+0x7c0], R102 ;  /* 0x0007c06630007388 */ /* 0x0003e80000000400 */
[----:B------:R-:W2:Y:S01]  /*5930*/  LDG.E.64 R40, desc[UR24][R40.64] ;  /* 0x0000001828287981 */ /* 0x000ea2000c1e1b00 */
        /* <DEDUP_REMOVED lines=12> */
[----:B0-----:R-:W-:-:S05]  /*5a00*/  PRMT R103, RZ, 0x7610, R103 ;  /* 0x00007610ff677816 */ /* 0x001fca0000000067 */
[----:B------:R-:W5:Y:S01]  /*5a10*/  @!P4 LDG.E.U16 R70, desc[UR24][R62.64+0x100] ;  /* 0x000100183e46c981 */ /* 0x000f62000c1e1500 */
[----:B------:R-:W-:-:S03]  /*5a20*/  ISETP.GE.AND P4, PT, R97, UR26, PT ;  /* 0x0000001a61007c0c */ /* 0x000fc6000bf86270 */
[----:B------:R-:W5:Y:S01]  /*5a30*/  @!P3 LDG.E.U16 R103, desc[UR24][R62.64+0x140] ;  /* 0x000140183e67b981 */ /* 0x000f62000c1e1500 */
[----:B------:R-:W-:Y:S02]  /*5a40*/  ISETP.GE.AND P3, PT, R96, UR26, PT ;  /* 0x0000001a60007c0c */ /* 0x000fe4000bf66270 */
[----:B------:R-:W-:Y:S02]  /*5a50*/  PRMT R147, RZ, 0x7610, R147 ;  /* 0x00007610ff937816 */ /* 0x000fe40000000093 */
[----:B-1----:R-:W-:-:S05]  /*5a60*/  PRMT R102, RZ, 0x7610, R102 ;  /* 0x00007610ff667816 */ /* 0x002fca0000000066 */
        /* <DEDUP_REMOVED lines=24> */
[----:B------:R-:W5:Y:S04]  /*5bf0*/  @!P4 LDG.E.U16 R94, desc[UR24][R62.64+0x380] ;  /* 0x000380183e5ec981 */ /* 0x000f68000c1e1500 */
[----:B------:R-:W5:Y:S01]  /*5c00*/  @!P3 LDG.E.U16 R99, desc[UR24][R62.64+0x3c0] ;  /* 0x0003c0183e63b981 */ /* 0x000f62000c1e1500 */
[----:B------:R-:W-:Y:S02]  /*5c10*/  ISETP.GE.AND P4, PT, R82, UR26, PT ;  /* 0x0000001a52007c0c */ /* 0x000fe4000bf86270 */
[----:B------:R-:W-:-:S11]  /*5c20*/  PRMT R123, RZ, 0x7610, R123 ;  /* 0x00007610ff7b7816 */ /* 0x000fd6000000007b */
[----:B------:R-:W5:Y:S01]  /*5c30*/  @!P4 LDG.E.U16 R123, desc[UR24][R62.64+0x400] ;  /* 0x000400183e7bc981 */ /* 0x000f62000c1e1500 */
[----:B------:R-:W-:Y:S02]  /*5c40*/  ISETP.GE.AND P4, PT, R81, UR26, PT ;  /* 0x0000001a51007c0c */ /* 0x000fe4000bf86270 */
[----:B------:R-:W-:Y:S02]  /*5c50*/  PRMT R146, RZ, 0x7610, R146 ;  /* 0x00007610ff927816 */ /* 0x000fe40000000092 */
[----:B------:R-:W-:-:S09]  /*5c60*/  ISETP.GE.AND P3, PT, R77, UR26, PT ;  /* 0x0000001a4d007c0c */ /* 0x000fd2000bf66270 */
[----:B------:R-:W5:Y:S01]  /*5c70*/  @!P4 LDG.E.U16 R146, desc[UR24][R62.64+0x480] ;  /* 0x000480183e92c981 */ /* 0x000f62000c1e1500 */
[----:B------:R-:W-:Y:S02]  /*5c80*/  ISETP.NE.AND P4, PT, R43, RZ, PT ;  /* 0x000000ff2b00720c */ /* 0x000fe40003f85270 */
[----:B------:R-:W-:Y:S02]  /*5c90*/  PRMT R144, RZ, 0x7610, R144 ;  /* 0x00007610ff907816 */ /* 0x000fe40000000090 */
[----:B------:R-:W-:-:S04]  /*5ca0*/  PRMT R44, RZ, 0x7610, R44 ;  /* 0x00007610ff2c7816 */ /* 0x000fc8000000002c */
[----:B------:R-:W5:Y:S01]  /*5cb0*/  @!P3 LDG.E.U16 R144, desc[UR24][R62.64+0x440] ;  /* 0x000440183e90b981 */ /* 0x000f62000c1e1500 */
[----:B------:R-:W-:-:S04]  /*5cc0*/  ISETP.NE.AND P3, PT, R76, RZ, PT ;  /* 0x000000ff4c00720c */ /* 0x000fc80003f65270 */
[----:B------:R-:W5:Y:S01]  /*5cd0*/  @!P4 LDG.E.U16 R44, desc[UR24][R62.64+0x4c0] ;  /* 0x0004c0183e2cc981 */ /* 0x000f62000c1e1500 */
[----:B------:R-:W-:Y:S02]  /*5ce0*/  ISETP.GE.AND P4, PT, R72, UR26, PT ;  /* 0x0000001a48007c0c */ /* 0x000fe4000bf86270 */
[----:B------:R-:W-:Y:S02]  /*5cf0*/  PRMT R43, RZ, 0x7610, R43 ;  /* 0x00007610ff2b7816 */ /* 0x000fe4000000002b */
[----:B------:R-:W-:-:S04]  /*5d00*/  PRMT R136, RZ, 0x7610, R136 ;  /* 0x00007610ff887816 */ /* 0x000fc80000000088 */
[----:B------:R-:W5:Y:S01]  /*5d10*/  @!P3 LDG.E.U16 R43, desc[UR24][R62.64+0x500] ;  /* 0x000500183e2bb981 */ /* 0x000f62000c1e1500 */
[----:B------:R-:W-:-:S04]  /*5d20*/  ISETP.GE.AND P3, PT, R50, UR26, PT ;  /* 0x0000001a32007c0c */ /* 0x000fc8000bf66270 */
[----:B------:R-:W5:Y:S01]  /*5d30*/  @!P4 LDG.E.U16 R136, desc[UR24][R62.64+0x600] ;  /* 0x000600183e88c981 */ /* 0x000f62000c1e1500 */
[----:B------:R-:W-:Y:S02]  /*5d40*/  ISETP.GE.AND P4, PT, R71, UR26, PT ;  /* 0x0000001a47007c0c */ /* 0x000fe4000bf86270 */
[----:B------:R-:W-:Y:S02]  /*5d50*/  PRMT R142, RZ, 0x7610, R142 ;  /* 0x00007610ff8e7816 */ /* 0x000fe4000000008e */
[----:B------:R-:W-:Y:S02]  /*5d60*/  SHF.L.U32 R47, R47, 0x5, RZ ;  /* 0x000000052f2f7819 */ /* 0x000fe400000006ff */
[----:B------:R-:W-:Y:S02]  /*5d70*/  PRMT R134, RZ, 0x7610, R134 ;  /* 0x00007610ff867816 */ /* 0x000fe40000000086 */
[----:B------:R-:W-:Y:S01]  /*5d80*/  LEA.HI.SX32 R71, R47, R47, 0x1b ;  /* 0x0000002f2f477211 */ /* 0x000fe200078fdaff */
[----:B------:R-:W5:Y:S01]  /*5d90*/  @!P2 LDG.E.U16 R142, desc[UR24][R62.64+0x540] ;  /* 0x000540183e8ea981 */ /* 0x000f62000c1e1500 */
[----:B------:R-:W-:-:S02]  /*5da0*/  PRMT R132, RZ, 0x7610, R132 ;  /* 0x00007610ff847816 */ /* 0x000fc40000000084 */
[----:B------:R-:W-:Y:S01]  /*5db0*/  ISETP.GE.AND P2, PT, R49, UR26, PT ;  /* 0x0000001a31007c0c */ /* 0x000fe2000bf46270 */
[----:B------:R-:W5:Y:S01]  /*5dc0*/  @!P3 LDG.E.U16 R134, desc[UR24][R62.64+0x640] ;  /* 0x000640183e86b981 */ /* 0x000f62000c1e1500 */
[----:B------:R-:W-:Y:S02]  /*5dd0*/  LEA R49, R71, UR23, 0x1 ;  /* 0x0000001747317c11 */ /* 0x000fe4000f8e08ff */
[----:B------:R-:W-:Y:S01]  /*5de0*/  ISETP.GE.AND P3, PT, R66, UR26, PT ;  /* 0x0000001a42007c0c */ /* 0x000fe2000bf66270 */
        /* <DEDUP_REMOVED lines=35> */
[----:B----4-:R-:W-:Y:S01]  /*6020*/  STS.U16 [R95+0x10c0], R149 ;  /* 0x0010c0955f007388 */ /* 0x010fe20000000400 */
[----:B--2---:R-:W-:-:S03]  /*6030*/  FMUL.FTZ R148, R41, R7 ;  /* 0x0000000729947220 */ /* 0x004fc60000410000 */
[----:B-----5:R-:W-:Y:S01]  /*6040*/  STS.U16 [R65+0x1100], R98 ;  /* 0x0011006241007388 */ /* 0x020fe20000000400 */
[----:B------:R-:W-:-:S03]  /*6050*/  FMUL.RZ R148, R148, 0.15915493667125701904 ;  /* 0x3e22f98394947820 */ /* 0x000fc6000040c000 */
[----:B------:R2:W-:Y:S01]  /*6060*/  STS.U16 [R69+0x1140], R119 ;  /* 0x0011407745007388 */ /* 0x0005e20000000400 */
[----:B------:R-:W-:Y:S01]  /*6070*/  FMUL.FTZ R40, R40, 1.4426950216293334961 ;  /* 0x3fb8aa3b28287820 */ /* 0x000fe20000410000 */
[----:B------:R-:W-:Y:S01]  /*6080*/  PRMT R140, RZ, 0x7610, R140 ;  /* 0x00007610ff8c7816 */ /* 0x000fe2000000008c */
[----:B------:R-:W-:Y:S01]  /*6090*/  MUFU.SIN R125, R148 ;  /* 0x00000094007d7308 */ /* 0x000fe20000000400 */
[----:B------:R-:W-:Y:S02]  /*60a0*/  PRMT R138, RZ, 0x7610, R138 ;  /* 0x00007610ff8a7816 */ /* 0x000fe4000000008a */
[----:B------:R-:W-:Y:S02]  /*60b0*/  PRMT R130, RZ, 0x7610, R130 ;  /* 0x00007610ff827816 */ /* 0x000fe40000000082 */
[----:B------:R-:W-:Y:S01]  /*60c0*/  PRMT R128, RZ, 0x7610, R128 ;  /* 0x00007610ff807816 */ /* 0x000fe20000000080 */
[----:B--2---:R-:W-:Y:S01]  /*60d0*/  FMUL.FTZ R119, R41, R8 ;  /* 0x0000000829777220 */ /* 0x004fe20000410000 */
[----:B------:R-:W-:Y:S01]  /*60e0*/  PRMT R126, RZ, 0x7610, R126 ;  /* 0x00007610ff7e7816 */ /* 0x000fe2000000007e */
[----:B------:R2:W-:Y:S01]  /*60f0*/  MUFU.COS R65, R148 ;  /* 0x0000009400417308 */ /* 0x0005e20000000000 */
[----:B------:R-:W-:-:S02]  /*6100*/  PRMT R50, RZ, 0x7610, R50 ;  /* 0x00007610ff327816 */ /* 0x000fc40000000032 */
[----:B------:R-:W-:Y:S01]  /*6110*/  PRMT R47, RZ, 0x7610, R47 ;  /* 0x00007610ff2f7816 */ /* 0x000fe2000000002f */
[----:B------:R-:W-:Y:S01]  /*6120*/  FMUL.RZ R119, R119, 0.15915493667125701904 ;  /* 0x3e22f98377777820 */ /* 0x000fe2000040c000 */
[----:B------:R3:W-:Y:S01]  /*6130*/  STS.U16 [R68+0x1180], R70 ;  /* 0x0011804644007388 */ /* 0x0007e20000000400 */
[----:B--2---:R-:W-:-:S03]  /*6140*/  FMUL.FTZ R148, R41, R9 ;  /* 0x0000000929947220 */ /* 0x004fc60000410000 */
[----:B------:R-:W-:Y:S01]  /*6150*/  STS.U16 [R73+0x11c0], R103 ;  /* 0x0011c06749007388 */ /* 0x000fe20000000400 */
[----:B------:R-:W-:Y:S01]  /*6160*/  MUFU.SIN R69, R119 ;  /* 0x0000007700457308 */ /* 0x000fe20000000400 */
[----:B------:R-:W-:Y:S02]  /*6170*/  FMUL.RZ R148, R148, 0.15915493667125701904 ;  /* 0x3e22f98394947820 */ /* 0x000fe4000040c000 */
[----:B------:R-:W2:Y:S01]  /*6180*/  @!P1 LDG.E.U16 R140, desc[UR24][R62.64+0x580] ;  /* 0x000580183e8c9981 */ /* 0x000ea2000c1e1500 */
[----:B---3--:R-:W-:-:S03]  /*6190*/  FMUL.FTZ R70, R40, R8 ;  /* 0x0000000828467220 */ /* 0x008fc60000410000 */
[----:B------:R-:W3:Y:S01]  /*61a0*/  @!P0 LDG.E.U16 R138, desc[UR24][R62.64+0x5c0] ;  /* 0x0005c0183e8a8981 */ /* 0x000ee2000c1e1500 */
[----:B------:R4:W-:Y:S03]  /*61b0*/  MUFU.COS R68, R119 ;  /* 0x0000007700447308 */ /* 0x0009e60000000000 */
[----:B------:R-:W5:Y:S04]  /*61c0*/  @!P2 LDG.E.U16 R130, desc[UR24][R62.64+0x6c0] ;  /* 0x0006c0183e82a981 */ /* 0x000f68000c1e1500 */
[----:B------:R-:W5:Y:S01]  /*61d0*/  @!P3 LDG.E.U16 R128, desc[UR24][R62.64+0x700] ;  /* 0x000700183e80b981 */ /* 0x000f62000c1e1500 */
[----:B----4-:R4:W-:Y:S03]  /*61e0*/  MUFU.EX2 R119, R70 ;  /* 0x0000004600777308 */ /* 0x0109e60000000800 */
[----:B------:R-:W5:Y:S04]  /*61f0*/  @!P4 LDG.E.U16 R126, desc[UR24][R62.64+0x740] ;  /* 0x000740183e7ec981 */ /* 0x000f68000c1e1500 */
[----:B------:R-:W5:Y:S04]  /*6200*/  @!P5 LDG.E.U16 R50, desc[UR24][R62.64+0x780] ;  /* 0x000780183e32d981 */ /* 0x000f68000c1e1500 */
[----:B------:R0:W5:Y:S01]  /*6210*/  @!P6 LDG.E.U16 R47, desc[UR24][R62.64+0x7c0] ;  /* 0x0007c0183e2fe981 */ /* 0x000162000c1e1500 */
[----:B----4-:R-:W-:Y:S03]  /*6220*/  MUFU.SIN R70, R148 ;  /* 0x0000009400467308 */ /* 0x010fe60000000400 */
[----:B------:R4:W-:Y:S04]  /*6230*/  STS.U16 [R74+0x1200], R147 ;  /* 0x001200934a007388 */ /* 0x0009e80000000400 */
[----:B------:R-:W-:Y:S01]  /*6240*/  STS.U16 [R75+0x1240], R102 ;  /* 0x001240664b007388 */ /* 0x000fe20000000400 */
[----:B0-----:R-:W-:-:S03]  /*6250*/  FMUL.FTZ R63, R41, R6 ;  /* 0x00000006293f7220 */ /* 0x001fc60000410000 */
[----:B------:R-:W-:Y:S01]  /*6260*/  STS.U16 [R78+0x1280], R80 ;  /* 0x001280504e007388 */ /* 0x000fe20000000400 */
[----:B----4-:R-:W-:Y:S01]  /*6270*/  FMUL.FTZ R147, R41, R10 ;  /* 0x0000000a29937220 */ /* 0x010fe20000410000 */
[----:B------:R0:W-:Y:S02]  /*6280*/  MUFU.COS R74, R148 ;  /* 0x00000094004a7308 */ /* 0x0001e40000000000 */
[----:B------:R4:W-:Y:S01]  /*6290*/  STS.U16 [R79+0x12c0], R107 ;  /* 0x0012c06b4f007388 */ /* 0x0009e20000000400 */
[----:B------:R-:W-:Y:S01]  /*62a0*/  FMUL.RZ R63, R63, 0.15915493667125701904 ;  /* 0x3e22f9833f3f7820 */ /* 0x000fe2000040c000 */
[----:B------:R-:W-:Y:S01]  /*62b0*/  FMUL.RZ R147, R147, 0.15915493667125701904 ;  /* 0x3e22f98393937820 */ /* 0x000fe2000040c000 */
[----:B------:R-:W-:Y:S01]  /*62c0*/  FMUL.FTZ R95, R40, R6 ;  /* 0x00000006285f7220 */ /* 0x000fe20000410000 */
[C---:B0-----:R-:W-:Y:S01]  /*62d0*/  FMUL.FTZ R148, R41.reuse, R11 ;  /* 0x0000000b29947220 */ /* 0x041fe20000410000 */
[-C--:B----4-:R-:W-:Y:S01]  /*62e0*/  FMUL.FTZ R107, R41, R12.reuse ;  /* 0x0000000c296b7220 */ /* 0x090fe20000410000 */
[----:B------:R0:W-:Y:S02]  /*62f0*/  STS.U16 [R83+0x1300], R84 ;  /* 0x0013005453007388 */ /* 0x0001e40000000400 */
[----:B------:R-:W-:Y:S01]  /*6300*/  FMUL.RZ R148, R148, 0.15915493667125701904 ;  /* 0x3e22f98394947820 */ /* 0x000fe2000040c000 */
[----:B------:R-:W-:Y:S01]  /*6310*/  FMUL.RZ R107, R107, 0.15915493667125701904 ;  /* 0x3e22f9836b6b7820 */ /* 0x000fe2000040c000 */
[----:B------:R-:W-:Y:S01]  /*6320*/  MUFU.SIN R62, R63 ;  /* 0x0000003f003e7308 */ /* 0x000fe20000000400 */
[C---:B------:R-:W-:Y:S01]  /*6330*/  FMUL.FTZ R103, R40.reuse, R9 ;  /* 0x0000000928677220 */ /* 0x040fe20000410000 */
[----:B------:R-:W-:Y:S04]  /*6340*/  STS.U16 [R85+0x1340], R106 ;  /* 0x0013406a55007388 */ /* 0x000fe80000000400 */
[----:B------:R4:W-:Y:S01]  /*6350*/  STS.U16 [R87+0x1380], R118 ;  /* 0x0013807657007388 */ /* 0x0009e20000000400 */
[C---:B0-----:R-:W-:Y:S01]  /*6360*/  FMUL.FTZ R83, R40.reuse, R12 ;  /* 0x0000000c28537220 */ /* 0x041fe20000410000 */
[----:B------:R-:W0:Y:S01]  /*6370*/  MUFU.COS R63, R63 ;  /* 0x0000003f003f7308 */ /* 0x000e220000000000 */
[----:B------:R-:W-:Y:S01]  /*6380*/  FMUL.FTZ R79, R40, R11 ;  /* 0x0000000b284f7220 */ /* 0x000fe20000410000 */
[----:B------:R-:W-:Y:S06]  /*6390*/  STS.U16 [R86+0x13c0], R90 ;  /* 0x0013c05a56007388 */ /* 0x000fec0000000400 */
[----:B------:R-:W-:Y:S01]  /*63a0*/  MUFU.SIN R73, R147 ;  /* 0x0000009300497308 */ /* 0x000fe20000000400 */
[----:B----4-:R-:W-:-:S07]  /*63b0*/  FMUL.FTZ R118, R41, R15 ;  /* 0x0000000f29767220 */ /* 0x010fce0000410000 */
[----:B------:R-:W-:Y:S01]  /*63c0*/  MUFU.COS R75, R147 ;  /* 0x00000093004b7308 */ /* 0x000fe20000000000 */
[----:B------:R-:W-:Y:S01]  /*63d0*/  FMUL.RZ R118, R118, 0.15915493667125701904 ;  /* 0x3e22f98376767820 */ /* 0x000fe2000040c000 */
[----:B------:R-:W-:Y:S06]  /*63e0*/  STS.U16 [R93+0x1400], R94 ;  /* 0x0014005e5d007388 */ /* 0x000fec0000000400 */
[----:B------:R-:W-:Y:S01]  /*63f0*/  MUFU.SIN R147, R148 ;  /* 0x0000009400937308 */ /* 0x000fe20000000400 */
[----:B------:R-:W-:-:S07]  /*6400*/  FMUL.FTZ R102, R40, R10 ;  /* 0x0000000a28667220 */ /* 0x000fce0000410000 */
[----:B------:R4:W-:Y:S01]  /*6410*/  MUFU.COS R78, R148 ;  /* 0x00000094004e7308 */ /* 0x0009e20000000000 */
[----:B------:R-:W-:-:S07]  /*6420*/  FMUL.FTZ R106, R40, R13 ;  /* 0x0000000d286a7220 */ /* 0x000fce0000410000 */
[----:B------:R-:W-:Y:S01]  /*6430*/  MUFU.SIN R80, R107 ;  /* 0x0000006b00507308 */ /* 0x000fe20000000400 */
[----:B----4-:R-:W-:-:S07]  /*6440*/  FMUL.FTZ R148, R41, R13 ;  /* 0x0000000d29947220 */ /* 0x010fce0000410000 */
[----:B------:R4:W1:Y:S01]  /*6450*/  MUFU.COS R84, R107 ;  /* 0x0000006b00547308 */ /* 0x0008620000000000 */
[----:B------:R-:W-:Y:S01]  /*6460*/  FMUL.RZ R148, R148, 0.15915493667125701904 ;  /* 0x3e22f98394947820 */ /* 0x000fe2000040c000 */
[----:B------:R0:W-:Y:S06]  /*6470*/  STS.U16 [R5+0x1440], R99 ;  /* 0x0014406305007388 */ /* 0x0001ec0000000400 */
[----:B------:R-:W1:Y:S04]  /*6480*/  MUFU.EX2 R95, R95 ;  /* 0x0000005f005f7308 */ /* 0x000e680000000800 */
[----:B------:R-:W1:Y:S04]  /*6490*/  MUFU.EX2 R103, R103 ;  /* 0x0000006700677308 */ /* 0x000e680000000800 */
[----:B----4-:R4:W1:Y:S01]  /*64a0*/  MUFU.EX2 R107, R83 ;  /* 0x00000053006b7308 */ /* 0x0108620000000800 */
[C---:B0-----:R-:W-:Y:S01]  /*64b0*/  FMUL.FTZ R5, R40.reuse, R15 ;  /* 0x0000000f28057220 */ /* 0x041fe20000410000 */
[----:B------:R-:W-:-:S02]  /*64c0*/  FMUL.FTZ R98, R40, R7 ;  /* 0x0000000728627220 */ /* 0x000fc40000410000 */
[----:B------:R-:W-:Y:S01]  /*64d0*/  MUFU.SIN R90, R118 ;  /* 0x00000076005a7308 */ /* 0x000fe20000000400 */
[----:B------:R-:W-:-:S07]  /*64e0*/  FMUL.FTZ R94, R41, R16 ;  /* 0x00000010295e7220 */ /* 0x000fce0000410000 */
[----:B------:R0:W0:Y:S08]  /*64f0*/  MUFU.COS R93, R118 ;  /* 0x00000076005d7308 */ /* 0x0000300000000000 */
[----:B----4-:R-:W-:Y:S08]  /*6500*/  MUFU.SIN R83, R148 ;  /* 0x0000009400537308 */ /* 0x010ff00000000400 */
[----:B------:R-:W4:Y:S01]  /*6510*/  MUFU.COS R85, R148 ;  /* 0x0000009400557308 */ /* 0x000f220000000000 */
[C---:B-1----:R-:W-:Y:S01]  /*6520*/  FMUL.FTZ R63, R95.reuse, R63 ;  /* 0x0000003f5f3f7220 */ /* 0x042fe20000410000 */
[----:B------:R-:W-:-:S06]  /*6530*/  FMUL.FTZ R62, R95, R62 ;  /* 0x0000003e5f3e7220 */ /* 0x000fcc0000410000 */
[----:B------:R-:W1:Y:S04]  /*6540*/  MUFU.EX2 R79, R79 ;  /* 0x0000004f004f7308 */ /* 0x000e680000000800 */
[----:B0-----:R0:W4:Y:S04]  /*6550*/  MUFU.EX2 R118, R5 ;  /* 0x0000000500767308 */ /* 0x0011280000000800 */
[----:B------:R-:W4:Y:S04]  /*6560*/  MUFU.EX2 R102, R102 ;  /* 0x0000006600667308 */ /* 0x000f280000000800 */
[----:B------:R-:W4:Y:S01]  /*6570*/  MUFU.EX2 R106, R106 ;  /* 0x0000006a006a7308 */ /* 0x000f220000000800 */
[----:B0-----:R-:W-:Y:S01]  /*6580*/  FMUL.RZ R5, R94, 0.15915493667125701904 ;  /* 0x3e22f9835e057820 */ /* 0x001fe2000040c000 */
[----:B------:R-:W-:-:S02]  /*6590*/  FMUL.FTZ R74, R103, R74 ;  /* 0x0000004a674a7220 */ /* 0x000fc40000410000 */
[----:B------:R-:W0:Y:S01]  /*65a0*/  MUFU.EX2 R98, R98 ;  /* 0x0000006200627308 */ /* 0x000e220000000800 */
[----:B------:R-:W-:Y:S01]  /*65b0*/  FMUL.FTZ R70, R103, R70 ;  /* 0x0000004667467220 */ /* 0x000fe20000410000 */
[C---:B------:R-:W-:Y:S01]  /*65c0*/  FMUL.FTZ R84, R107.reuse, R84 ;  /* 0x000000546b547220 */ /* 0x040fe20000410000 */
[----:B------:R-:W-:Y:S01]  /*65d0*/  FMUL.FTZ R80, R107, R80 ;  /* 0x000000506b507220 */ /* 0x000fe20000410000 */
[----:B------:R-:W-:Y:S01]  /*65e0*/  MUFU.SIN R94, R5 ;  /* 0x00000005005e7308 */ /* 0x000fe20000000400 */
[C---:B------:R-:W-:Y:S01]  /*65f0*/  FMUL.FTZ R103, R41.reuse, R18 ;  /* 0x0000001229677220 */ /* 0x040fe20000410000 */
[C---:B------:R-:W-:Y:S01]  /*6600*/  FMUL.FTZ R107, R41.reuse, R19 ;  /* 0x00000013296b7220 */ /* 0x040fe20000410000 */
[C---:B------:R-:W-:Y:S01]  /*6610*/  FMUL.FTZ R87, R41.reuse, R14 ;  /* 0x0000000e29577220 */ /* 0x040fe20000410000 */
[----:B------:R-:W-:-:S04]  /*6620*/  FMUL.FTZ R99, R41, R17 ;  /* 0x0000001129637220 */ /* 0x000fc80000410000 */
[----:B------:R4:W0:Y:S01]  /*6630*/  MUFU.COS R95, R5 ;  /* 0x00000005005f7308 */ /* 0x0008220000000000 */
[----:B------:R-:W-:Y:S01]  /*6640*/  FMUL.RZ R103, R103, 0.15915493667125701904 ;  /* 0x3e22f98367677820 */ /* 0x000fe2000040c000 */
[----:B------:R-:W-:Y:S01]  /*6650*/  FMUL.RZ R107, R107, 0.15915493667125701904 ;  /* 0x3e22f9836b6b7820 */ /* 0x000fe2000040c000 */
[----:B-1----:R-:W-:Y:S01]  /*6660*/  FMUL.FTZ R78, R79, R78 ;  /* 0x0000004e4f4e7220 */ /* 0x002fe20000410000 */
[----:B----4-:R-:W-:Y:S01]  /*6670*/  FMUL.FTZ R5, R40, R16 ;  /* 0x0000001028057220 */ /* 0x010fe20000410000 */
[----:B------:R-:W-:Y:S01]  /*6680*/  FMUL.RZ R87, R87, 0.15915493667125701904 ;  /* 0x3e22f98357577820 */ /* 0x000fe2000040c000 */
[----:B------:R-:W-:Y:S01]  /*6690*/  FMUL.RZ R99, R99, 0.15915493667125701904 ;  /* 0x3e22f98363637820 */ /* 0x000fe2000040c000 */
[----:B------:R-:W-:Y:S01]  /*66a0*/  FMUL.FTZ R79, R79, R147 ;  /* 0x000000934f4f7220 */ /* 0x000fe20000410000 */
[C---:B------:R-:W-:Y:S01]  /*66b0*/  FMUL.FTZ R93, R118.reuse, R93 ;  /* 0x0000005d765d7220 */ /* 0x040fe20000410000 */
[----:B------:R-:W-:Y:S01]  /*66c0*/  FMUL.FTZ R90, R118, R90 ;  /* 0x0000005a765a7220 */ /* 0x000fe20000410000 */
[----:B------:R-:W1:Y:S01]  /*66d0*/  MUFU.EX2 R5, R5 ;  /* 0x0000000500057308 */ /* 0x000e620000000800 */
[C---:B------:R-:W-:Y:S01]  /*66e0*/  FMUL.FTZ R75, R102.reuse, R75 ;  /* 0x0000004b664b7220 */ /* 0x040fe20000410000 */
[----:B------:R-:W-:Y:S01]  /*66f0*/  FMUL.FTZ R73, R102, R73 ;  /* 0x0000004966497220 */ /* 0x000fe20000410000 */
[----:B------:R-:W-:Y:S01]  /*6700*/  FMUL.FTZ R147, R40, R18 ;  /* 0x0000001228937220 */ /* 0x000fe20000410000 */
[C---:B------:R-:W-:Y:S01]  /*6710*/  FMUL.FTZ R85, R106.reuse, R85 ;  /* 0x000000556a557220 */ /* 0x040fe20000410000 */
[----:B------:R-:W-:Y:S01]  /*6720*/  FMUL.FTZ R83, R106, R83 ;  /* 0x000000536a537220 */ /* 0x000fe20000410000 */
[C---:B------:R-:W-:Y:S01]  /*6730*/  FMUL.FTZ R118, R40.reuse, R19 ;  /* 0x0000001328767220 */ /* 0x040fe20000410000 */
[----:B------:R-:W-:Y:S01]  /*6740*/  MUFU.SIN R102, R103 ;  /* 0x0000006700667308 */ /* 0x000fe20000000400 */
[C---:B------:R-:W-:Y:S01]  /*6750*/  FMUL.FTZ R68, R119.reuse, R68 ;  /* 0x0000004477447220 */ /* 0x040fe20000410000 */
[----:B------:R-:W-:Y:S01]  /*6760*/  FMUL.FTZ R69, R119, R69 ;  /* 0x0000004577457220 */ /* 0x000fe20000410000 */
[----:B------:R-:W-:Y:S01]  /*6770*/  FMUL.FTZ R86, R40, R14 ;  /* 0x0000000e28567220 */ /* 0x000fe20000410000 */
[C---:B0-----:R-:W-:Y:S01]  /*6780*/  FMUL.FTZ R65, R98.reuse, R65 ;  /* 0x0000004162417220 */ /* 0x041fe20000410000 */
[----:B------:R-:W-:Y:S01]  /*6790*/  FMUL.FTZ R125, R98, R125 ;  /* 0x0000007d627d7220 */ /* 0x000fe20000410000 */
[----:B------:R-:W-:-:S02]  /*67a0*/  FMUL.FTZ R119, R40, R17 ;  /* 0x0000001128777220 */ /* 0x000fc40000410000 */
[----:B------:R-:W-:Y:S08]  /*67b0*/  MUFU.SIN R106, R107 ;  /* 0x0000006b006a7308 */ /* 0x000ff00000000400 */
[----:B------:R-:W0:Y:S08]  /*67c0*/  MUFU.COS R103, R103 ;  /* 0x0000006700677308 */ /* 0x000e300000000000 */
[----:B------:R-:W4:Y:S08]  /*67d0*/  MUFU.COS R107, R107 ;  /* 0x0000006b006b7308 */ /* 0x000f300000000000 */
[----:B------:R-:W-:Y:S08]  /*67e0*/  MUFU.SIN R148, R87 ;  /* 0x0000005700947308 */ /* 0x000ff00000000400 */
[----:B------:R-:W-:Y:S01]  /*67f0*/  MUFU.SIN R98, R99 ;  /* 0x0000006300627308 */ /* 0x000fe20000000400 */
[----:B-1----:R-:W-:-:S07]  /*6800*/  FMUL.FTZ R95, R5, R95 ;  /* 0x0000005f055f7220 */ /* 0x002fce0000410000 */
[----:B------:R-:W1:Y:S01]  /*6810*/  MUFU.COS R87, R87 ;  /* 0x0000005700577308 */ /* 0x000e620000000000 */
[----:B------:R-:W-:-:S07]  /*6820*/  FMUL.FTZ R94, R5, R94 ;  /* 0x0000005e055e7220 */ /* 0x000fce0000410000 */
[----:B------:R-:W1:Y:S01]  /*6830*/  MUFU.COS R99, R99 ;  /* 0x0000006300637308 */ /* 0x000e620000000000 */
[----:B------:R-:W-:-:S07]  /*6840*/  FMUL.FTZ R5, R41, R20 ;  /* 0x0000001429057220 */ /* 0x000fce0000410000 */
[----:B------:R-:W0:Y:S04]  /*6850*/  MUFU.EX2 R147, R147 ;  /* 0x0000009300937308 */ /* 0x000e280000000800 */
[----:B------:R-:W4:Y:S04]  /*6860*/  MUFU.EX2 R118, R118 ;  /* 0x0000007600767308 */ /* 0x000f280000000800 */
[----:B------:R-:W1:Y:S04]  /*6870*/  MUFU.EX2 R86, R86 ;  /* 0x0000005600567308 */ /* 0x000e680000000800 */
[----:B------:R-:W2:Y:S01]  /*6880*/  MUFU.EX2 R119, R119 ;  /* 0x0000007700777308 */ /* 0x000ea20000000800 */
[----:B------:R-:W-:Y:S01]  /*6890*/  FMUL.RZ R5, R5, 0.15915493667125701904 ;  /* 0x3e22f98305057820 */ /* 0x000fe2000040c000 */
[C---:B0-----:R-:W-:Y:S01]  /*68a0*/  FMUL.FTZ R103, R147.reuse, R103 ;  /* 0x0000006793677220 */ /* 0x041fe20000410000 */
[----:B------:R-:W-:-:S02]  /*68b0*/  FMUL.FTZ R102, R147, R102 ;  /* 0x0000006693667220 */ /* 0x000fc40000410000 */
[----:B------:R-:W0:Y:S01]  /*68c0*/  MUFU.COS R147, R5 ;  /* 0x0000000500937308 */ /* 0x000e220000000000 */
[C---:B----4-:R-:W-:Y:S01]  /*68d0*/  FMUL.FTZ R107, R118.reuse, R107 ;  /* 0x0000006b766b7220 */ /* 0x050fe20000410000 */
[----:B------:R-:W-:Y:S01]  /*68e0*/  FMUL.FTZ R106, R118, R106 ;  /* 0x0000006a766a7220 */ /* 0x000fe20000410000 */
[----:B------:R-:W-:Y:S01]  /*68f0*/  FMUL.FTZ R118, R40, R20 ;  /* 0x0000001428767220 */ /* 0x000fe20000410000 */
[C---:B-1----:R-:W-:Y:S01]  /*6900*/  FMUL.FTZ R87, R86.reuse, R87 ;  /* 0x0000005756577220 */ /* 0x042fe20000410000 */
[----:B------:R-:W-:Y:S01]  /*6910*/  FMUL.FTZ R86, R86, R148 ;  /* 0x0000009456567220 */ /* 0x000fe20000410000 */
[C---:B--2---:R-:W-:Y:S01]  /*6920*/  FMUL.FTZ R99, R119.reuse, R99 ;  /* 0x0000006377637220 */ /* 0x044fe20000410000 */
[----:B------:R-:W-:Y:S01]  /*6930*/  FMUL.FTZ R98, R119, R98 ;  /* 0x0000006277627220 */ /* 0x000fe20000410000 */
[----:B------:R1:W0:Y:S01]  /*6940*/  MUFU.EX2 R148, R118 ;  /* 0x0000007600947308 */ /* 0x0002220000000800 */
[----:B------:R-:W-:-:S03]  /*6950*/  UIMAD UR12, UR6, -0x400, UR15 ;  /* 0xfffffc00060c78a4 */ /* 0x000fc6000f8e020f */
[----:B------:R2:W4:Y:S02]  /*6960*/  MUFU.SIN R119, R5 ;  /* 0x0000000500777308 */ /* 0x0005240000000400 */
[----:B--2---:R-:W-:-:S04]  /*6970*/  SHF.L.U32 R5, R150, 0x4, RZ ;  /* 0x0000000496057819 */ /* 0x004fc800000006ff */
[C---:B-1----:R-:W-:Y:S02]  /*6980*/  IADD3 R118, PT, PT, R5.reuse, 0x1, RZ ;  /* 0x0000000105767810 */ /* 0x042fe40007ffe0ff */
[C---:B------:R-:W-:Y:S02]  /*6990*/  ISETP.GE.U32.AND P0, PT, R5.reuse, UR12, PT ;  /* 0x0000000c05007c0c */ /* 0x040fe4000bf06070 */
[----:B------:R-:W-:Y:S02]  /*69a0*/  ISETP.GE.U32.AND P1, PT, R118, UR12, PT ;  /* 0x0000000c76007c0c */ /* 0x000fe4000bf26070 */
[C---:B------:R-:W-:Y:S01]  /*69b0*/  IADD3 R118, PT, PT, R5.reuse, 0x3, RZ ;  /* 0x0000000305767810 */ /* 0x040fe20007ffe0ff */
[----:B------:R1:W-:Y:S01]  /*69c0*/  STS.U16 [R64+0x1480], R123 ;  /* 0x0014807b40007388 */ /* 0x0003e20000000400 */
[----:B------:R-:W-:Y:S02]  /*69d0*/  IADD3 R149, PT, PT, R5, 0x2, RZ ;  /* 0x0000000205957810 */ /* 0x000fe40007ffe0ff */
[----:B------:R-:W-:-:S02]  /*69e0*/  FSEL R63, R63, 1, !P0 ;  /* 0x3f8000003f3f7808 */ /* 0x000fc40004000000 */
[----:B------:R-:W-:Y:S01]  /*69f0*/  ISETP.GE.U32.AND P3, PT, R118, UR12, PT ;  /* 0x0000000c76007c0c */ /* 0x000fe2000bf66070 */
[----:B0-----:R-:W-:Y:S01]  /*6a00*/  FMUL.FTZ R118, R148, R147 ;  /* 0x0000009394767220 */ /* 0x001fe20000410000 */
[----:B------:R-:W-:Y:S02]  /*6a10*/  FSEL R62, R62, RZ, !P0 ;  /* 0x000000ff3e3e7208 */ /* 0x000fe40004000000 */
[----:B-1----:R-:W-:Y:S01]  /*6a20*/  FSEL R64, R125, RZ, !P1 ;  /* 0x000000ff7d407208 */ /* 0x002fe20004800000 */
[----:B------:R-:W-:Y:S01]  /*6a30*/  HADD2.F32 R147, -RZ, R66.H0_H0 ;  /* 0x20000042ff937230 */ /* 0x000fe20000004100 */
[----:B------:R-:W-:Y:S01]  /*6a40*/  ISETP.GE.U32.AND P2, PT, R149, UR12, PT ;  /* 0x0000000c95007c0c */ /* 0x000fe2000bf46070 */
[----:B----4-:R-:W-:Y:S01]  /*6a50*/  FMUL.FTZ R119, R148, R119 ;  /* 0x0000007794777220 */ /* 0x010fe20000410000 */
[----:B------:R-:W-:Y:S01]  /*6a60*/  FSEL R65, R65, 1, !P1 ;  /* 0x3f80000041417808 */ /* 0x000fe20004800000 */
[----:B------:R-:W-:Y:S02]  /*6a70*/  HADD2.F32 R67, -RZ, R67.H0_H0 ;  /* 0x20000043ff437230 */ /* 0x000fe40000004100 */
[-C--:B------:R-:W-:Y:S01]  /*6a80*/  FMUL.FTZ R125, R63, R64.reuse ;  /* 0x000000403f7d7220 */ /* 0x080fe20000410000 */
[----:B------:R-:W-:Y:S01]  /*6a90*/  FMUL.FTZ R148, R62, R64 ;  /* 0x000000403e947220 */ /* 0x000fe20000410000 */
[----:B------:R-:W-:Y:S01]  /*6aa0*/  IADD3 R149, PT, PT, R5, 0x4, RZ ;  /* 0x0000000405957810 */ /* 0x000fe20007ffe0ff */
[----:B------:R-:W-:Y:S01]  /*6ab0*/  FMUL.FTZ R147, R60, R147 ;  /* 0x000000933c937220 */ /* 0x000fe20000410000 */
[----:B------:R-:W-:Y:S01]  /*6ac0*/  FSEL R66, R69, RZ, !P2 ;  /* 0x000000ff45427208 */ /* 0x000fe20005000000 */
[----:B------:R-:W-:Y:S01]  /*6ad0*/  FFMA.FTZ R125, R62, R65, R125 ;  /* 0x000000413e7d7223 */ /* 0x000fe2000001007d */
[----:B------:R-:W-:Y:S01]  /*6ae0*/  FMUL.FTZ R69, R60, R67 ;  /* 0x000000433c457220 */ /* 0x000fe20000410000 */
[----:B------:R-:W-:Y:S01]  /*6af0*/  FFMA.FTZ R148, R63, R65, -R148 ;  /* 0x000000413f947223 */ /* 0x000fe20000010894 */
[----:B------:R-:W-:Y:S01]  /*6b00*/  ISETP.GE.U32.AND P4, PT, R149, UR12, PT ;  /* 0x0000000c95007c0c */ /* 0x000fe2000bf86070 */
[----:B------:R-:W-:Y:S01]  /*6b10*/  FMUL.FTZ R149, R66, R125 ;  /* 0x0000007d42957220 */ /* 0x000fe20000410000 */
[----:B------:R-:W-:-:S02]  /*6b20*/  IADD3 R123, PT, PT, R5, 0x5, RZ ;  /* 0x00000005057b7810 */ /* 0x000fc40007ffe0ff */
[----:B------:R-:W-:Y:S02]  /*6b30*/  FSEL R67, R68, 1, !P2 ;  /* 0x3f80000044437808 */ /* 0x000fe40005000000 */
[----:B------:R-:W-:Y:S01]  /*6b40*/  FSEL R68, R147, RZ, !P0 ;  /* 0x000000ff93447208 */ /* 0x000fe20004000000 */
[-C--:B------:R-:W-:Y:S01]  /*6b50*/  FMUL.FTZ R147, R66, R148.reuse ;  /* 0x0000009442937220 */ /* 0x080fe20000410000 */
[----:B------:R-:W-:Y:S02]  /*6b60*/  FSEL R69, R69, RZ, !P0 ;  /* 0x000000ff45457208 */ /* 0x000fe40004000000 */
[----:B------:R-:W-:Y:S01]  /*6b70*/  ISETP.GE.U32.AND P0, PT, R123, UR12, PT ;  /* 0x0000000c7b007c0c */ /* 0x000fe2000bf06070 */
[C---:B------:R-:W-:Y:S01]  /*6b80*/  FFMA.FTZ R123, R67.reuse, R148, -R149 ;  /* 0x00000094437b7223 */ /* 0x040fe20000010895 */
[----:B------:R-:W-:Y:S01]  /*6b90*/  FSEL R70, R70, RZ, !P3 ;  /* 0x000000ff46467208 */ /* 0x000fe20005800000 */
[----:B------:R-:W-:Y:S01]  /*6ba0*/  FFMA.FTZ R125, R67, R125, R147 ;  /* 0x0000007d437d7223 */ /* 0x000fe20000010093 */
[----:B------:R-:W-:-:S02]  /*6bb0*/  HADD2.F32 R147, -RZ, R72.H0_H0 ;  /* 0x20000048ff937230 */ /* 0x000fc40000004100 */
[----:B------:R-:W-:Y:S01]  /*6bc0*/  HADD2.F32 R148, -RZ, R71.H0_H0 ;  /* 0x20000047ff947230 */ /* 0x000fe20000004100 */
[----:B------:R-:W-:Y:S01]  /*6bd0*/  FSEL R71, R74, 1, !P3 ;  /* 0x3f8000004a477808 */ /* 0x000fe20005800000 */
[C---:B------:R-:W-:Y:S01]  /*6be0*/  FMUL.FTZ R149, R70.reuse, R123 ;  /* 0x0000007b46957220 */ /* 0x040fe20000410000 */
[----:B------:R-:W-:Y:S01]  /*6bf0*/  FSEL R72, R73, RZ, !P4 ;  /* 0x000000ff49487208 */ /* 0x000fe20006000000 */
[----:B------:R-:W-:Y:S02]  /*6c00*/  FMUL.FTZ R73, R59, R147 ;  /* 0x000000933b497220 */ /* 0x000fe40000410000 */
[-C--:B------:R-:W-:Y:S01]  /*6c10*/  FFMA.FTZ R147, R71, R125.reuse, R149 ;  /* 0x0000007d47937223 */ /* 0x080fe20000010095 */
[----:B------:R-:W-:Y:S01]  /*6c20*/  FMUL.FTZ R125, R70, R125 ;  /* 0x0000007d467d7220 */ /* 0x000fe20000410000 */
[----:B------:R-:W-:Y:S01]  /*6c30*/  FMUL.FTZ R74, R59, R148 ;  /* 0x000000943b4a7220 */ /* 0x000fe20000410000 */
[----:B------:R-:W-:Y:S02]  /*6c40*/  IADD3 R148, PT, PT, R5, 0x6, RZ ;  /* 0x0000000605947810 */ /* 0x000fe40007ffe0ff */
[----:B------:R-:W-:Y:S01]  /*6c50*/  FFMA.FTZ R125, R71, R123, -R125 ;  /* 0x0000007b477d7223 */ /* 0x000fe2000001087d */
[----:B------:R-:W-:Y:S01]  /*6c60*/  FSEL R73, R73, RZ, !P1 ;  /* 0x000000ff49497208 */ /* 0x000fe20004800000 */
[----:B------:R-:W-:Y:S01]  /*6c70*/  FMUL.FTZ R123, R72, R147 ;  /* 0x00000093487b7220 */ /* 0x000fe20000410000 */
[----:B------:R-:W-:-:S02]  /*6c80*/  FSEL R74, R74, RZ, !P1 ;  /* 0x000000ff4a4a7208 */ /* 0x000fc40004800000 */
[----:B------:R-:W-:Y:S01]  /*6c90*/  FSEL R75, R75, 1, !P4 ;  /* 0x3f8000004b4b7808 */ /* 0x000fe20006000000 */
[----:B------:R-:W-:Y:S01]  /*6ca0*/  HADD2.F32 R77, -RZ, R77.H0_H0 ;  /* 0x2000004dff4d7230 */ /* 0x000fe20000004100 */
[----:B------:R-:W-:Y:S01]  /*6cb0*/  ISETP.GE.U32.AND P1, PT, R148, UR12, PT ;  /* 0x0000000c94007c0c */ /* 0x000fe2000bf26070 */
[-C--:B------:R-:W-:Y:S01]  /*6cc0*/  FMUL.FTZ R148, R72, R125.reuse ;  /* 0x0000007d48947220 */ /* 0x080fe20000410000 */
[----:B------:R-:W-:Y:S02]  /*6cd0*/  HADD2.F32 R76, -RZ, R76.H0_H0 ;  /* 0x2000004cff4c7230 */ /* 0x000fe40000004100 */
[C---:B------:R-:W-:Y:S01]  /*6ce0*/  FFMA.FTZ R125, R75.reuse, R125, -R123 ;  /* 0x0000007d4b7d7223 */ /* 0x040fe2000001087b */
[----:B------:R-:W-:Y:S01]  /*6cf0*/  FFMA.FTZ R123, R75, R147, R148 ;  /* 0x000000934b7b7223 */ /* 0x000fe20000010094 */
[C---:B------:R-:W-:Y:S01]  /*6d00*/  FMUL.FTZ R147, R58.reuse, R77 ;  /* 0x0000004d3a937220 */ /* 0x040fe20000410000 */
[----:B------:R-:W-:Y:S01]  /*6d10*/  FMUL.FTZ R148, R58, R76 ;  /* 0x0000004c3a947220 */ /* 0x000fe20000410000 */
[----:B------:R-:W-:-:S02]  /*6d20*/  FSEL R76, R79, RZ, !P0 ;  /* 0x000000ff4f4c7208 */ /* 0x000fc40004000000 */
[----:B------:R-:W-:Y:S02]  /*6d30*/  FSEL R77, R78, 1, !P0 ;  /* 0x3f8000004e4d7808 */ /* 0x000fe40004000000 */
[----:B------:R-:W-:Y:S01]  /*6d40*/  FSEL R78, R147, RZ, !P2 ;  /* 0x000000ff934e7208 */ /* 0x000fe20005000000 */
[----:B------:R-:W-:Y:S01]  /*6d50*/  FMUL.FTZ R147, R76, R125 ;  /* 0x0000007d4c937220 */ /* 0x000fe20000410000 */
[----:B------:R-:W-:Y:S01]  /*6d60*/  FSEL R79, R148, RZ, !P2 ;  /* 0x000000ff944f7208 */ /* 0x000fe20005000000 */
[-C--:B------:R-:W-:Y:S01]  /*6d70*/  FMUL.FTZ R148, R76, R123.reuse ;  /* 0x0000007b4c947220 */ /* 0x080fe20000410000 */
[----:B------:R-:W-:Y:S01]  /*6d80*/  IADD3 R149, PT, PT, R5, 0x7, RZ ;  /* 0x0000000705957810 */ /* 0x000fe20007ffe0ff */
[C---:B------:R-:W-:Y:S01]  /*6d90*/  FFMA.FTZ R123, R77.reuse, R123, R147 ;  /* 0x0000007b4d7b7223 */ /* 0x040fe20000010093 */
[----:B------:R-:W-:Y:S01]  /*6da0*/  FSEL R80, R80, RZ, !P1 ;  /* 0x000000ff50507208 */ /* 0x000fe20004800000 */
[----:B------:R-:W-:Y:S01]  /*6db0*/  FFMA.FTZ R125, R77, R125, -R148 ;  /* 0x0000007d4d7d7223 */ /* 0x000fe20000010894 */
[----:B------:R-:W-:Y:S01]  /*6dc0*/  ISETP.GE.U32.AND P2, PT, R149, UR12, PT ;  /* 0x0000000c95007c0c */ /* 0x000fe2000bf46070 */
[----:B------:R-:W-:-:S02]  /*6dd0*/  HADD2.F32 R147, -RZ, R82.H0_H0 ;  /* 0x20000052ff937230 */ /* 0x000fc40000004100 */
[----:B------:R-:W-:Y:S01]  /*6de0*/  HADD2.F32 R148, -RZ, R81.H0_H0 ;  /* 0x20000051ff947230 */ /* 0x000fe20000004100 */
[----:B------:R-:W-:Y:S01]  /*6df0*/  FSEL R81, R84, 1, !P1 ;  /* 0x3f80000054517808 */ /* 0x000fe20004800000 */
[C---:B------:R-:W-:Y:S01]  /*6e00*/  FMUL.FTZ R149, R80.reuse, R123 ;  /* 0x0000007b50957220 */ /* 0x040fe20000410000 */
[----:B------:R-:W-:Y:S01]  /*6e10*/  FSEL R82, R83, RZ, !P2 ;  /* 0x000000ff53527208 */ /* 0x000fe20005000000 */
[----:B------:R-:W-:Y:S02]  /*6e20*/  FMUL.FTZ R83, R57, R147 ;  /* 0x0000009339537220 */ /* 0x000fe40000410000 */
[-C--:B------:R-:W-:Y:S01]  /*6e30*/  FFMA.FTZ R147, R81, R125.reuse, -R149 ;  /* 0x0000007d51937223 */ /* 0x080fe20000010895 */
[----:B------:R-:W-:Y:S01]  /*6e40*/  FMUL.FTZ R125, R80, R125 ;  /* 0x0000007d507d7220 */ /* 0x000fe20000410000 */
[----:B------:R-:W-:Y:S01]  /*6e50*/  FMUL.FTZ R84, R57, R148 ;  /* 0x0000009439547220 */ /* 0x000fe20000410000 */
[----:B------:R-:W-:Y:S02]  /*6e60*/  IADD3 R148, PT, PT, R5, 0x8, RZ ;  /* 0x0000000805947810 */ /* 0x000fe40007ffe0ff */
[----:B------:R-:W-:Y:S01]  /*6e70*/  FFMA.FTZ R125, R81, R123, R125 ;  /* 0x0000007b517d7223 */ /* 0x000fe2000001007d */
[----:B------:R-:W-:-:S02]  /*6e80*/  FSEL R83, R83, RZ, !P3 ;  /* 0x000000ff53537208 */ /* 0x000fc40005800000 */
[----:B------:R-:W-:Y:S01]  /*6e90*/  FSEL R84, R84, RZ, !P3 ;  /* 0x000000ff54547208 */ /* 0x000fe20005800000 */
[----:B------:R-:W-:Y:S01]  /*6ea0*/  FMUL.FTZ R123, R82, R125 ;  /* 0x0000007d527b7220 */ /* 0x000fe20000410000 */
[----:B------:R-:W-:Y:S01]  /*6eb0*/  ISETP.GE.U32.AND P3, PT, R148, UR12, PT ;  /* 0x0000000c94007c0c */ /* 0x000fe2000bf66070 */
[----:B------:R-:W-:Y:S01]  /*6ec0*/  FMUL.FTZ R148, R82, R147 ;  /* 0x0000009352947220 */ /* 0x000fe20000410000 */
[----:B------:R-:W-:Y:S02]  /*6ed0*/  FSEL R85, R85, 1, !P2 ;  /* 0x3f80000055557808 */ /* 0x000fe40005000000 */
[----:B------:R-:W-:-:S03]  /*6ee0*/  FSEL R86, R86, RZ, !P3 ;  /* 0x000000ff56567208 */ /* 0x000fc60005800000 */
[C---:B------:R-:W-:Y:S01]  /*6ef0*/  FFMA.FTZ R125, R85.reuse, R125, R148 ;  /* 0x0000007d557d7223 */ /* 0x040fe20000010094 */
[----:B------:R-:W-:Y:S01]  /*6f00*/  FFMA.FTZ R123, R85, R147, -R123 ;  /* 0x00000093557b7223 */ /* 0x000fe2000001087b */
[----:B------:R-:W-:Y:S01]  /*6f10*/  FMUL.FTZ R148, R41, R21 ;  /* 0x0000001529947220 */ /* 0x000fe20000410000 */
[----:B------:R-:W-:Y:S01]  /*6f20*/  FSEL R87, R87, 1, !P3 ;  /* 0x3f80000057577808 */ /* 0x000fe20005800000 */
[----:B------:R-:W-:Y:S02]  /*6f30*/  HADD2.F32 R91, -RZ, R91.H0_H0 ;  /* 0x2000005bff5b7230 */ /* 0x000fe40000004100 */
[C---:B------:R-:W-:Y:S01]  /*6f40*/  FMUL.FTZ R41, R86.reuse, R125 ;  /* 0x0000007d56297220 */ /* 0x040fe20000410000 */
[----:B------:R-:W-:Y:S01]  /*6f50*/  FMUL.FTZ R147, R86, R123 ;  /* 0x0000007b56937220 */ /* 0x000fe20000410000 */
[----:B------:R-:W-:Y:S02]  /*6f60*/  HADD2.F32 R92, -RZ, R92.H0_H0 ;  /* 0x2000005cff5c7230 */ /* 0x000fe40000004100 */
[----:B------:R-:W-:Y:S01]  /*6f70*/  FMUL.RZ R148, R148, 0.15915493667125701904 ;  /* 0x3e22f98394947820 */ /* 0x000fe2000040c000 */
[----:B------:R-:W-:Y:S01]  /*6f80*/  FMUL.FTZ R150, R56, R91 ;  /* 0x0000005b38967220 */ /* 0x000fe20000410000 */
[C---:B------:R-:W-:Y:S01]  /*6f90*/  FFMA.FTZ R125, R87.reuse, R125, R147 ;  /* 0x0000007d577d7223 */ /* 0x040fe20000010093 */
[----:B------:R-:W-:Y:S01]  /*6fa0*/  FFMA.FTZ R123, R87, R123, -R41 ;  /* 0x0000007b577b7223 */ /* 0x000fe20000010829 */
[----:B------:R-:W-:Y:S01]  /*6fb0*/  FMUL.FTZ R147, R40, R21 ;  /* 0x0000001528937220 */ /* 0x000fe20000410000 */
[----:B------:R-:W-:Y:S01]  /*6fc0*/  FMUL.FTZ R91, R56, R92 ;  /* 0x0000005c385b7220 */ /* 0x000fe20000410000 */
[----:B------:R-:W-:Y:S01]  /*6fd0*/  MUFU.SIN R41, R148 ;  /* 0x0000009400297308 */ /* 0x000fe20000000400 */
[----:B------:R-:W-:-:S02]  /*6fe0*/  HADD2.F32 R92, -RZ, R88.H0_H0 ;  /* 0x20000058ff5c7230 */ /* 0x000fc40000004100 */
[----:B------:R-:W-:Y:S01]  /*6ff0*/  HADD2.F32 R149, -RZ, R89.H0_H0 ;  /* 0x20000059ff957230 */ /* 0x000fe20000004100 */
[----:B------:R-:W-:-:S04]  /*7000*/  FSEL R88, R150, RZ, !P4 ;  /* 0x000000ff96587208 */ /* 0x000fc80006000000 */
[----:B------:R0:W1:Y:S01]  /*7010*/  MUFU.COS R40, R148 ;  /* 0x0000009400287308 */ /* 0x0000620000000000 */
[----:B------:R-:W-:Y:S01]  /*7020*/  FSEL R89, R91, RZ, !P4 ;  /* 0x000000ff5b597208 */ /* 0x000fe20006000000 */
[C---:B------:R-:W-:Y:S01]  /*7030*/  FMUL.FTZ R91, R55.reuse, R92 ;  /* 0x0000005c375b7220 */ /* 0x040fe20000410000 */
[----:B------:R-:W-:Y:S01]  /*7040*/  FMUL.FTZ R92, R55, R149 ;  /* 0x00000095375c7220 */ /* 0x000fe20000410000 */
[----:B0-----:R-:W-:-:S04]  /*7050*/  IADD3 R148, PT, PT, R5, 0x9, RZ ;  /* 0x0000000905947810 */ /* 0x001fc80007ffe0ff */
[----:B------:R-:W1:Y:S01]  /*7060*/  MUFU.EX2 R147, R147 ;  /* 0x0000009300937308 */ /* 0x000e620000000800 */
[----:B------:R-:W-:Y:S02]  /*7070*/  ISETP.GE.U32.AND P4, PT, R148, UR12, PT ;  /* 0x0000000c94007c0c */ /* 0x000fe4000bf86070 */
[----:B------:R-:W-:Y:S02]  /*7080*/  IADD3 R148, PT, PT, R5, 0xa, RZ ;  /* 0x0000000a05947810 */ /* 0x000fe40007ffe0ff */
[----:B------:R-:W-:Y:S02]  /*7090*/  FSEL R90, R90, RZ, !P4 ;  /* 0x000000ff5a5a7208 */ /* 0x000fe40006000000 */
[----:B------:R-:W-:Y:S02]  /*70a0*/  FSEL R91, R91, RZ, !P0 ;  /* 0x000000ff5b5b7208 */ /* 0x000fe40004000000 */
[----:B------:R-:W-:Y:S01]  /*70b0*/  FSEL R92, R92, RZ, !P0 ;  /* 0x000000ff5c5c7208 */ /* 0x000fe20004000000 */
[----:B------:R-:W-:Y:S01]  /*70c0*/  FMUL.FTZ R149, R90, R123 ;  /* 0x0000007b5a957220 */ /* 0x000fe20000410000 */
[----:B------:R-:W-:-:S02]  /*70d0*/  ISETP.GE.U32.AND P0, PT, R148, UR12, PT ;  /* 0x0000000c94007c0c */ /* 0x000fc4000bf06070 */
[----:B------:R-:W-:Y:S01]  /*70e0*/  FSEL R93, R93, 1, !P4 ;  /* 0x3f8000005d5d7808 */ /* 0x000fe20006000000 */
[----:B------:R-:W-:Y:S01]  /*70f0*/  FMUL.FTZ R148, R90, R125 ;  /* 0x0000007d5a947220 */ /* 0x000fe20000410000 */
[----:B------:R-:W-:-:S03]  /*7100*/  FSEL R94, R94, RZ, !P0 ;  /* 0x000000ff5e5e7208 */ /* 0x000fc60004000000 */
[C---:B------:R-:W-:Y:S01]  /*7110*/  FFMA.FTZ R125, R93.reuse, R125, R149 ;  /* 0x0000007d5d7d7223 */ /* 0x040fe20000010095 */
[----:B------:R-:W-:Y:S01]  /*7120*/  FFMA.FTZ R148, R93, R123, -R148 ;  /* 0x0000007b5d947223 */ /* 0x000fe20000010894 */
[C---:B-1----:R-:W-:Y:S01]  /*7130*/  FMUL.FTZ R123, R147.reuse, R40 ;  /* 0x00000028937b7220 */ /* 0x042fe20000410000 */
[----:B------:R-:W-:Y:S01]  /*7140*/  FMUL.FTZ R40, R147, R41 ;  /* 0x0000002993287220 */ /* 0x000fe20000410000 */
[----:B------:R-:W-:Y:S01]  /*7150*/  FSEL R95, R95, 1, !P0 ;  /* 0x3f8000005f5f7808 */ /* 0x000fe20004000000 */
[C---:B------:R-:W-:Y:S01]  /*7160*/  FMUL.FTZ R147, R94.reuse, R125 ;  /* 0x0000007d5e937220 */ /* 0x040fe20000410000 */
[----:B------:R-:W-:-:S03]  /*7170*/  FMUL.FTZ R41, R94, R148 ;  /* 0x000000945e297220 */ /* 0x000fc60000410000 */
[----:B------:R-:W-:Y:S01]  /*7180*/  FFMA.FTZ R148, R95, R148, -R147 ;  /* 0x000000945f947223 */ /* 0x000fe20000010893 */
[-C--:B------:R-:W-:Y:S01]  /*7190*/  FMUL.FTZ R147, R69, R64.reuse ;  /* 0x0000004045937220 */ /* 0x080fe20000410000 */
[----:B------:R-:W-:Y:S01]  /*71a0*/  FFMA.FTZ R125, R95, R125, R41 ;  /* 0x0000007d5f7d7223 */ /* 0x000fe20000010029 */
[C---:B------:R-:W-:Y:S02]  /*71b0*/  FMUL.FTZ R41, R68.reuse, R64 ;  /* 0x0000004044297220 */ /* 0x040fe40000410000 */
[-C--:B------:R-:W-:Y:S02]  /*71c0*/  FFMA.FTZ R147, R68, R65.reuse, R147 ;  /* 0x0000004144937223 */ /* 0x080fe40000010093 */
[----:B------:R-:W-:Y:S02]  /*71d0*/  FFMA.FTZ R41, R69, R65, -R41 ;  /* 0x0000004145297223 */ /* 0x000fe40000010829 */
[----:B------:R-:W-:Y:S01]  /*71e0*/  FADD.FTZ R147, R73, R147 ;  /* 0x0000009349937221 */ /* 0x000fe20000010000 */
[----:B------:R-:W-:-:S02]  /*71f0*/  HADD2.F32 R97, -RZ, R97.H0_H0 ;  /* 0x20000061ff617230 */ /* 0x000fc40000004100 */
[----:B------:R-:W-:Y:S01]  /*7200*/  FADD.FTZ R41, R74, R41 ;  /* 0x000000294a297221 */ /* 0x000fe20000010000 */
        /* <DEDUP_REMOVED lines=27> */
[C---:B------:R-:W-:Y:S01]  /*73c0*/  FMUL.FTZ R150, R72.reuse, R147 ;  /* 0x0000009348967220 */ /* 0x040fe20000410000 */
[----:B------:R-:W-:Y:S01]  /*73d0*/  FMUL.FTZ R149, R72, R41 ;  /* 0x0000002948957220 */ /* 0x000fe20000410000 */
[----:B------:R-:W-:Y:S02]  /*73e0*/  FMUL.FTZ R101, R53, R101 ;  /* 0x0000006535657220 */ /* 0x000fe40000410000 */
[----:B------:R-:W-:Y:S01]  /*73f0*/  FFMA.FTZ R41, R75, R41, -R150 ;  /* 0x000000294b297223 */ /* 0x000fe20000010896 */
        /* <DEDUP_REMOVED lines=24> */
[C---:B------:R-:W-:Y:S02]  /*7580*/  FMUL.FTZ R105, R52.reuse, R105 ;  /* 0x0000006934697220 */ /* 0x040fe40000410000 */
        /* <DEDUP_REMOVED lines=9> */
[C---:B------:R-:W-:Y:S02]  /*7620*/  FMUL.FTZ R150, R82.reuse, R147 ;  /* 0x0000009352967220 */ /* 0x040fe40000410000 */
[-C--:B------:R-:W-:Y:S01]  /*7630*/  FMUL.FTZ R149, R82, R41.reuse ;  /* 0x0000002952957220 */ /* 0x080fe20000410000 */
[----:B------:R-:W-:Y:S01]  /*7640*/  FSEL R106, R106, RZ, !P3 ;  /* 0x000000ff6a6a7208 */ /* 0x000fe20005800000 */
[----:B------:R-:W-:Y:S01]  /*7650*/  FFMA.FTZ R41, R85, R41, -R150 ;  /* 0x0000002955297223 */ /* 0x000fe20000010896 */
[----:B------:R-:W-:Y:S01]  /*7660*/  FSEL R107, R107, 1, !P3 ;  /* 0x3f8000006b6b7808 */ /* 0x000fe20005800000 */
[----:B------:R-:W-:-:S02]  /*7670*/  FFMA.FTZ R147, R85, R147, R149 ;  /* 0x0000009355937223 */ /* 0x000fc40000010095 */
[CC--:B------:R-:W-:Y:S01]  /*7680*/  FMUL.FTZ R160, R106.reuse, R148.reuse ;  /* 0x000000946aa07220 */ /* 0x0c0fe20000410000 */
[----:B------:R-:W-:Y:S01]  /*7690*/  FADD.FTZ R41, R101, R41 ;  /* 0x0000002965297221 */ /* 0x000fe20000010000 */
[-C--:B------:R-:W-:Y:S01]  /*76a0*/  FMUL.FTZ R159, R106, R125.reuse ;  /* 0x0000007d6a9f7220 */ /* 0x080fe20000410000 */
[----:B------:R-:W-:Y:S01]  /*76b0*/  FADD.FTZ R147, R100, R147 ;  /* 0x0000009364937221 */ /* 0x000fe20000010000 */
[C---:B------:R-:W-:Y:S01]  /*76c0*/  FFMA.FTZ R160, R107.reuse, R125, R160 ;  /* 0x0000007d6ba07223 */ /* 0x040fe200000100a0 */
[C---:B------:R-:W-:Y:S01]  /*76d0*/  FMUL.FTZ R125, R86.reuse, R41 ;  /* 0x00000029567d7220 */ /* 0x040fe20000410000 */
[----:B------:R-:W-:Y:S01]  /*76e0*/  FFMA.FTZ R159, R107, R148, -R159 ;  /* 0x000000946b9f7223 */ /* 0x000fe2000001089f */
[-C--:B------:R-:W-:Y:S01]  /*76f0*/  FMUL.FTZ R148, R86, R147.reuse ;  /* 0x0000009356947220 */ /* 0x080fe20000410000 */
[----:B------:R-:W-:Y:S02]  /*7700*/  HADD2.F32 R108, -RZ, R108.H0_H0 ;  /* 0x2000006cff6c7230 */ /* 0x000fe40000004100 */
[----:B------:R-:W-:Y:S01]  /*7710*/  FFMA.FTZ R125, R87, R147, R125 ;  /* 0x00000093577d7223 */ /* 0x000fe2000001007d */
[----:B------:R-:W-:-:S02]  /*7720*/  HADD2.F32 R147, -RZ, R109.H0_H0 ;  /* 0x2000006dff937230 */ /* 0x000fc40000004100 */
        /* <DEDUP_REMOVED lines=69> */
[----:B------:R-:W-:Y:S02]  /*7b80*/  HADD2.F32 R120, -RZ, R120.H0_H0 ;  /* 0x20000078ff787230 */ /* 0x000fe40000004100 */
[C---:B------:R-:W-:Y:S01]  /*7b90*/  FFMA.FTZ R159, R117.reuse, R159, -R148 ;  /* 0x0000009f759f7223 */ /* 0x040fe20000010894 */
[-C--:B------:R-:W-:Y:S01]  /*7ba0*/  FMUL.FTZ R148, R116, R125.reuse ;  /* 0x0000007d74947220 */ /* 0x080fe20000410000 */
[----:B------:R-:W-:Y:S01]  /*7bb0*/  FFMA.FTZ R125, R117, R125, R147 ;  /* 0x0000007d757d7223 */ /* 0x000fe20000010093 */
[----:B------:R-:W-:Y:S01]  /*7bc0*/  HADD2.F32 R121, -RZ, R121.H0_H0 ;  /* 0x20000079ff797230 */ /* 0x000fe20000004100 */
[----:B------:R-:W-:Y:S01]  /*7bd0*/  IADD3 R147, PT, PT, R5, 0xf, RZ ;  /* 0x0000000f05937810 */ /* 0x000fe20007ffe0ff */
[----:B------:R-:W-:-:S03]  /*7be0*/  FMUL.FTZ R120, R153, R120 ;  /* 0x0000007899787220 */ /* 0x000fc60000410000 */
        /* <DEDUP_REMOVED lines=8> */
[----:B------:R-:W-:Y:S01]  /*7c70*/  FSEL R123, R123, 1, !P1 ;  /* 0x3f8000007b7b7808 */ /* 0x000fe20004800000 */
[----:B------:R-:W-:Y:S02]  /*7c80*/  HADD2.F32 R147, -RZ, R124.H0_H0 ;  /* 0x2000007cff937230 */ /* 0x000fe40000004100 */
[----:B------:R-:W-:Y:S01]  /*7c90*/  FMUL.FTZ R40, R152, R40 ;  /* 0x0000002898287220 */ /* 0x000fe20000410000 */
[----:B------:R-:W-:Y:S01]  /*7ca0*/  FADD.FTZ R124, R122, R125 ;  /* 0x0000007d7a7c7221 */ /* 0x000fe20000010000 */
[----:B------:R-:W-:Y:S01]  /*7cb0*/  FMUL.FTZ R162, R121, R41 ;  /* 0x0000002979a27220 */ /* 0x000fe20000410000 */
[----:B------:R-:W-:-:S02]  /*7cc0*/  FMUL.FTZ R125, R152, R147 ;  /* 0x00000093987d7220 */ /* 0x000fc40000410000 */
[-C--:B------:R-:W-:Y:S01]  /*7cd0*/  FMUL.FTZ R161, R121, R124.reuse ;  /* 0x0000007c79a17220 */ /* 0x080fe20000410000 */
[----:B------:R-:W-:Y:S01]  /*7ce0*/  FFMA.FTZ R162, R123, R124, R162 ;  /* 0x0000007c7ba27223 */ /* 0x000fe200000100a2 */
[----:B------:R-:W-:Y:S02]  /*7cf0*/  FSEL R124, R40, RZ, !P1 ;  /* 0x000000ff287c7208 */ /* 0x000fe40004800000 */
[----:B------:R-:W-:Y:S01]  /*7d00*/  FSEL R125, R125, RZ, !P1 ;  /* 0x000000ff7d7d7208 */ /* 0x000fe20004800000 */
[----:B------:R-:W-:Y:S02]  /*7d10*/  FFMA.FTZ R161, R123, R41, -R161 ;  /* 0x000000297ba17223 */ /* 0x000fe400000108a1 */
[----:B------:R-:W-:Y:S01]  /*7d20*/  FADD.FTZ R162, R124, R162 ;  /* 0x000000a27ca27221 */ /* 0x000fe20000010000 */
[----:B------:R-:W-:Y:S01]  /*7d30*/  FMUL.FTZ R40, R121, R159 ;  /* 0x0000009f79287220 */ /* 0x000fe20000410000 */
[----:B------:R-:W-:Y:S01]  /*7d40*/  FADD.FTZ R161, R125, R161 ;  /* 0x000000a17da17221 */ /* 0x000fe20000010000 */
[----:B------:R-:W-:-:S02]  /*7d50*/  FMUL.FTZ R41, R121, R160 ;  /* 0x000000a079297220 */ /* 0x000fc40000410000 */
[----:B------:R-:W0:Y:S01]  /*7d60*/  SHFL.UP PT, R149, R162, 0x1, RZ ;  /* 0x04200000a2957989 */ /* 0x000e2200000e00ff */
[----:B------:R-:W-:-:S03]  /*7d70*/  FFMA.FTZ R160, R123, R160, R40 ;  /* 0x000000a07ba07223 */ /* 0x000fc60000010028 */
[----:B------:R-:W1:Y:S01]  /*7d80*/  SHFL.UP PT, R40, R161, 0x1, RZ ;  /* 0x04200000a1287989 */ /* 0x000e6200000e00ff */
[----:B------:R-:W-:-:S03]  /*7d90*/  FFMA.FTZ R159, R123, R159, -R41 ;  /* 0x0000009f7b9f7223 */ /* 0x000fc60000010829 */
        /* <DEDUP_REMOVED lines=8> */
[----:B--2---:R-:W-:Y:S01]  /*7e20*/  FMUL.FTZ R40, R160, R41 ;  /* 0x00000029a0287220 */ /* 0x004fe20000410000 */
[----:B------:R-:W-:-:S03]  /*7e30*/  @P0 FADD.FTZ R161, R161, R149 ;  /* 0x00000095a1a10221 */ /* 0x000fc60000010000 */
[----:B------:R-:W0:Y:S01]  /*7e40*/  SHFL.UP PT, R149, R162, 0x2, RZ ;  /* 0x04400000a2957989 */ /* 0x000e2200000e00ff */
[C---:B------:R-:W-:Y:S01]  /*7e50*/  FMUL.FTZ R41, R159.reuse, R41 ;  /* 0x000000299f297220 */ /* 0x040fe20000410000 */
[-C--:B----4-:R-:W-:Y:S02]  /*7e60*/  @P0 FFMA.FTZ R159, R159, R147.reuse, -R40 ;  /* 0x000000939f9f0223 */ /* 0x090fe40000010828 */
[----:B------:R-:W1:Y:S01]  /*7e70*/  SHFL.UP PT, R40, R161, 0x2, RZ ;  /* 0x04400000a1287989 */ /* 0x000e6200000e00ff */
[----:B------:R-:W-:-:S05]  /*7e80*/  @P0 FFMA.FTZ R160, R160, R147, R41 ;  /* 0x00000093a0a00223 */ /* 0x000fca0000010029 */
[----:B------:R-:W2:Y:S01]  /*7e90*/  SHFL.UP PT, R41, R160, 0x2, RZ ;  /* 0x04400000a0297989 */ /* 0x000ea200000e00ff */
[----:B------:R-:W-:-:S03]  /*7ea0*/  ISETP.GE.AND P0, PT, R151, 0x2, PT ;  /* 0x000000029700780c */ /* 0x000fc60003f06270 */
[----:B------:R-:W4:Y:S01]  /*7eb0*/  SHFL.UP PT, R147, R159, 0x2, RZ ;  /* 0x044000009f937989 */ /* 0x000f2200000e00ff */
[-C--:B0-----:R-:W-:Y:S01]  /*7ec0*/  FMUL.FTZ R148, R160, R149.reuse ;  /* 0x00000095a0947220 */ /* 0x081fe20000410000 */
[----:B------:R-:W-:-:S04]  /*7ed0*/  FMUL.FTZ R149, R159, R149 ;  /* 0x000000959f957220 */ /* 0x000fc80000410000 */
[-C--:B-1----:R-:W-:Y:S01]  /*7ee0*/  FFMA.FTZ R149, R160, R40.reuse, R149 ;  /* 0x00000028a0957223 */ /* 0x082fe20000010095 */
[----:B------:R-:W-:-:S03]  /*7ef0*/  FFMA.FTZ R148, R159, R40, -R148 ;  /* 0x000000289f947223 */ /* 0x000fc60000010894 */
[----:B------:R-:W-:Y:S01]  /*7f00*/  @P0 FADD.FTZ R162, R162, R149 ;  /* 0x00000095a2a20221 */ /* 0x000fe20000010000 */
[----:B------:R0:W-:Y:S01]  /*7f10*/  STS.U16 [R145+0x14c0], R144 ;  /* 0x0014c09091007388 */ /* 0x0001e20000000400 */
[-C--:B--2---:R-:W-:Y:S01]  /*7f20*/  FMUL.FTZ R40, R159, R41.reuse ;  /* 0x000000299f287220 */ /* 0x084fe20000410000 */
[----:B------:R-:W-:Y:S01]  /*7f30*/  @P0 FADD.FTZ R161, R161, R148 ;  /* 0x00000094a1a10221 */ /* 0x000fe20000010000 */
[C---:B0-----:R-:W-:Y:S02]  /*7f40*/  FMUL.FTZ R144, R160.reuse, R41 ;  /* 0x00000029a0907220 */ /* 0x041fe40000410000 */
[----:B------:R-:W0:Y:S01]  /*7f50*/  SHFL.UP PT, R41, R162, 0x4, RZ ;  /* 0x04800000a2297989 */ /* 0x000e2200000e00ff */
[----:B----4-:R-:W-:-:S03]  /*7f60*/  @P0 FFMA.FTZ R160, R160, R147, R40 ;  /* 0x00000093a0a00223 */ /* 0x010fc60000010028 */
        /* <DEDUP_REMOVED lines=14> */
[-C--:B----4-:R-:W-:Y:S01]  /*8050*/  @P0 FFMA.FTZ R160, R160, R145.reuse, R41 ;  /* 0x00000091a0a00223 */ /* 0x090fe20000010029 */
[----:B------:R-:W-:Y:S02]  /*8060*/  @P0 FFMA.FTZ R159, R159, R145, -R144 ;  /* 0x000000919f9f0223 */ /* 0x000fe40000010890 */
[----:B------:R-:W1:Y:S04]  /*8070*/  SHFL.UP PT, R41, R161, 0x8, RZ ;  /* 0x05000000a1297989 */ /* 0x000e6800000e00ff */
[----:B------:R-:W-:Y:S04]  /*8080*/  STS.U16 [R45+0x1500], R146 ;  /* 0x001500922d007388 */ /* 0x000fe80000000400 */
[----:B------:R-:W2:Y:S04]  /*8090*/  SHFL.UP PT, R45, R160, 0x8, RZ ;  /* 0x05000000a02d7989 */ /* 0x000ea800000e00ff */
[----:B------:R-:W4:Y:S01]  /*80a0*/  SHFL.UP PT, R144, R159, 0x8, RZ ;  /* 0x050000009f907989 */ /* 0x000f2200000e00ff */
        /* <DEDUP_REMOVED lines=10> */
[-C--:B----4-:R-:W-:Y:S01]  /*8150*/  @P0 FFMA.FTZ R160, R160, R144.reuse, R41 ;  /* 0x00000090a0a00223 */ /* 0x090fe20000010029 */
[----:B------:R-:W1:Y:S01]  /*8160*/  SHFL.UP PT, R40, R162, 0x10, RZ ;  /* 0x06000000a2287989 */ /* 0x000e6200000e00ff */
[----:B------:R-:W-:-:S03]  /*8170*/  @P0 FFMA.FTZ R159, R159, R144, -R45 ;  /* 0x000000909f9f0223 */ /* 0x000fc6000001082d */
[----:B------:R-:W2:Y:S04]  /*8180*/  SHFL.UP PT, R144, R160, 0x10, RZ ;  /* 0x06000000a0907989 */ /* 0x000ea800000e00ff */
[----:B------:R-:W4:Y:S01]  /*8190*/  SHFL.UP PT, R41, R161, 0x10, RZ ;  /* 0x06000000a1297989 */ /* 0x000f2200000e00ff */
[----:B------:R-:W-:-:S03]  /*81a0*/  LOP3.LUT P5, RZ, R61, 0x1000000, RZ, 0xc0, !PT ;  /* 0x010000003dff7812 */ /* 0x000fc600078ac0ff */
[----:B------:R-:W0:Y:S04]  /*81b0*/  SHFL.UP PT, R45, R159, 0x10, RZ ;  /* 0x060000009f2d7989 */ /* 0x000e2800000e00ff */
[----:B------:R1:W-:Y:S01]  /*81c0*/  STS.U16 [R46+0x1540], R44 ;  /* 0x0015402c2e007388 */ /* 0x0003e20000000400 */
[----:B------:R-:W-:-:S03]  /*81d0*/  ISETP.NE.AND P1, PT, R151, 0x1f, PT ;  /* 0x0000001f9700780c */ /* 0x000fc60003f25270 */
[----:B------:R-:W-:Y:S04]  /*81e0*/  STS.U16 [R42+0x1580], R43 ;  /* 0x0015802b2a007388 */ /* 0x000fe80000000400 */
[----:B------:R-:W-:Y:S04]  /*81f0*/  STS.U16 [R143+0x15c0], R142 ;  /* 0x0015c08e8f007388 */ /* 0x000fe80000000400 */
[----:B------:R-:W-:Y:S04]  /*8200*/  STS.U16 [R141+0x1600], R140 ;  /* 0x0016008c8d007388 */ /* 0x000fe80000000400 */
[----:B---3--:R-:W-:Y:S04]  /*8210*/  STS.U16 [R139+0x1640], R138 ;  /* 0x0016408a8b007388 */ /* 0x008fe80000000400 */
[----:B------:R-:W-:Y:S04]  /*8220*/  STS.U16 [R137+0x1680], R136 ;  /* 0x0016808889007388 */ /* 0x000fe80000000400 */
[----:B------:R-:W-:Y:S04]  /*8230*/  STS.U16 [R135+0x16c0], R134 ;  /* 0x0016c08687007388 */ /* 0x000fe80000000400 */
[----:B------:R-:W-:Y:S01]  /*8240*/  STS.U16 [R133+0x1700], R132 ;  /* 0x0017008485007388 */ /* 0x000fe20000000400 */
[----:B------:R-:W-:-:S03]  /*8250*/  VOTEU.ANY UP0, P5 ;  /* 0x0000000000ff7886 */ /* 0x000fc60002800100 */
[----:B-----5:R-:W-:Y:S04]  /*8260*/  STS.U16 [R131+0x1740], R130 ;  /* 0x0017408283007388 */ /* 0x020fe80000000400 */
[----:B------:R-:W-:Y:S01]  /*8270*/  STS.U16 [R129+0x1780], R128 ;  /* 0x0017808081007388 */ /* 0x000fe20000000400 */
[----:B-1----:R-:W-:-:S03]  /*8280*/  FMUL.FTZ R46, R160, R40 ;  /* 0x00000028a02e7220 */ /* 0x002fc60000410000 */
[----:B------:R-:W-:Y:S04]  /*8290*/  STS.U16 [R127+0x17c0], R126 ;  /* 0x0017c07e7f007388 */ /* 0x000fe80000000400 */
[----:B------:R-:W-:Y:S04]  /*82a0*/  STS.U16 [R51+0x1800], R50 ;  /* 0x0018003233007388 */ /* 0x000fe80000000400 */
[----:B------:R1:W-:Y:S01]  /*82b0*/  STS.U16 [R48+0x1840], R47 ;  /* 0x0018402f30007388 */ /* 0x0003e20000000400 */
[CC--:B--2---:R-:W-:Y:S01]  /*82c0*/  FMUL.FTZ R44, R160.reuse, R144.reuse ;  /* 0x00000090a02c7220 */ /* 0x0c4fe20000410000 */
[----:B------:R-:W-:Y:S01]  /*82d0*/  @UP0 ULEA UR12, UR7, UR23, 0x4 ;  /* 0x00000017070c0291 */ /* 0x000fe2000f8e20ff */
[C---:B------:R-:W-:Y:S01]  /*82e0*/  FMUL.FTZ R144, R159.reuse, R144 ;  /* 0x000000909f907220 */ /* 0x040fe20000410000 */
[CC--:B----4-:R-:W-:Y:S01]  /*82f0*/  FFMA.FTZ R46, R159.reuse, R41.reuse, -R46 ;  /* 0x000000299f2e7223 */ /* 0x0d0fe2000001082e */
[C---:B-1----:R-:W-:Y:S01]  /*8300*/  FMUL.FTZ R47, R159.reuse, R40 ;  /* 0x000000289f2f7220 */ /* 0x042fe20000410000 */
[----:B0-----:R-:W-:Y:S01]  /*8310*/  @!P1 SHF.R.U32.HI R48, RZ, 0x1, R158 ;  /* 0x00000001ff309819 */ /* 0x001fe2000001169e */
[----:B------:R-:W-:Y:S01]  /*8320*/  HFMA2 R40, -RZ, RZ, 1.875, 0 ;  /* 0x3f800000ff287431 */ /* 0x000fe200000001ff */
[----:B------:R-:W-:Y:S01]  /*8330*/  CS2R R42, SRZ ;  /* 0x00000000002a7805 */ /* 0x000fe2000001ff00 */
[C---:B------:R-:W-:Y:S01]  /*8340*/  FFMA.FTZ R47, R160.reuse, R41, R47 ;  /* 0x00000029a02f7223 */ /* 0x040fe2000001002f */
[----:B------:R-:W-:Y:S01]  /*8350*/  MOV R41, RZ ;  /* 0x000000ff00297202 */ /* 0x000fe20000000f00 */
[-C--:B------:R-:W-:Y:S01]  /*8360*/  FFMA.FTZ R44, R159, R45.reuse, -R44 ;  /* 0x0000002d9f2c7223 */ /* 0x080fe2000001082c */
[----:B------:R-:W-:Y:S01]  /*8370*/  FFMA.FTZ R45, R160, R45, R144 ;  /* 0x0000002da02d7223 */ /* 0x000fe20000010090 */
[----:B------:R-:W-:Y:S01]  /*8380*/  @!P1 LOP3.LUT R48, R48, 0x1f0, RZ, 0xc0, !PT ;  /* 0x000001f030309812 */ /* 0x000fe200078ec0ff */
[----:B------:R-:W-:Y:S01]  /*8390*/  FADD.FTZ R46, R161, R46 ;  /* 0x0000002ea12e7221 */ /* 0x000fe20000010000 */
[----:B------:R-:W-:Y:S01]  /*83a0*/  FADD.FTZ R47, R162, R47 ;  /* 0x0000002fa22f7221 */ /* 0x000fe20000010000 */
[----:B------:R-:W-:Y:S01]  /*83b0*/  ISETP.GE.AND P0, PT, R151, 0x10, PT ;  /* 0x000000109700780c */ /* 0x000fe20003f06270 */
[----:B------:R-:W-:Y:S01]  /*83c0*/  NOP ;  /* 0x0000000000007918 */ /* 0x000fe20000000000 */
        /* <DEDUP_REMOVED lines=118> */
.L_x_977:
        /* <DEDUP_REMOVED lines=17> */
.L_x_978:
[----:B------:R-:W-:Y:S05]  /*8c40*/  BSYNC.RECONVERGENT B0 ;  /* 0x0000000000007941 */ /* 0x000fea0003800200 */
.L_x_976:
        /* <DEDUP_REMOVED lines=119> */
.L_x_980:
[----:B------:R-:W-:Y:S05]  /*93c0*/  BSYNC.RECONVERGENT B0 ;  /* 0x0000000000007941 */ /* 0x000fea0003800200 */
.L_x_979:
        /* <DEDUP_REMOVED lines=51> */
.L_x_975:
[----:B------:R1:W2:Y:S01]  /*9700*/  LDL.LU R62, [R1+0x88] ;  /* 0x00008800013e7983 */ /* 0x0002a20000300800 */
[----:B------:R-:W3:Y:S01]  /*9710*/  S2R R16, SR_TID.X ;  /* 0x0000000000107919 */ /* 0x000ee20000002100 */
[----:B------:R-:W-:Y:S02]  /*9720*/  F2FP.F16.F32.PACK_AB R6, R24, R23 ;  /* 0x000000171806723e */ /* 0x000fe400000000ff */
[----:B------:R-:W-:Y:S01]  /*9730*/  F2FP.F16.F32.PACK_AB R7, R26, R25 ;  /* 0x000000191a07723e */ /* 0x000fe200000000ff */
[----:B------:R-:W4:Y:S01]  /*9740*/  LDL.LU R108, [R1+0x44] ;  /* 0x00004400016c7983 */ /* 0x000f220000300800 */
[----:B------:R-:W-:Y:S01]  /*9750*/  USHF.L.U32 UR8, UR6, 0xa, URZ ;  /* 0x0000000a06087899 */ /* 0x000fe200080006ff */
[----:B------:R-:W5:Y:S08]  /*9760*/  S2UR UR28, SR_CTAID.X ;  /* 0x00000000001c79c3 */ /* 0x000f700000002500 */
[----:B------:R-:W1:Y:S01]  /*9770*/  S2UR UR29, SR_CTAID.Y ;  /* 0x00000000001d79c3 */ /* 0x000e620000002600 */
[----:B------:R-:W2:Y:S01]  /*9780*/  LDL.LU R107, [R1+0x40] ;  /* 0x00004000016b7983 */ /* 0x000ea20000300800 */
[----:B------:R-:W-:Y:S01]  /*9790*/  UMOV UR9, URZ ;  /* 0x000000ff00097c82 */ /* 0x000fe20008000000 */
[----:B------:R-:W2:Y:S02]  /*97a0*/  LDCU.64 UR30, c[0x0][0x478] ;  /* 0x00008f00ff1e77ac */ /* 0x000ea40008000a00 */
        /* <DEDUP_REMOVED lines=37> */
[----:B------:R-:W5:Y:S01]  /*9a00*/  LDCU.128 UR12, c[0x0][0x420] ;  /* 0x00008400ff0c77ac */ /* 0x000f620008000c00 */
[----:B------:R-:W-:Y:S02]  /*9a10*/  F2FP.F16.F32.PACK_AB R7, R30, R29 ;  /* 0x0000001d1e07723e */ /* 0x000fe400000000ff */
[C---:B------:R-:W-:Y:S02]  /*9a20*/  PRMT R12, R6.reuse, 0x7610, R12 ;  /* 0x00007610060c7816 */ /* 0x040fe4000000000c */
[----:B------:R-:W-:Y:S02]  /*9a30*/  PRMT R13, R6, 0x7632, R13 ;  /* 0x00007632060d7816 */ /* 0x000fe4000000000d */
[----:B------:R-:W-:-:S02]  /*9a40*/  F2FP.F16.F32.PACK_AB R6, R32, R31 ;  /* 0x0000001f2006723e */ /* 0x000fc400000000ff */
[----:B------:R-:W-:Y:S02]  /*9a50*/  PRMT R14, R7, 0x7610, R14 ;  /* 0x00007610070e7816 */ /* 0x000fe4000000000e */
[----:B---3--:R-:W-:Y:S02]  /*9a60*/  ISETP.NE.AND P0, PT, R16, RZ, PT ;  /* 0x000000ff1000720c */ /* 0x008fe40003f05270 */
[----:B------:R-:W-:Y:S02]  /*9a70*/  LOP3.LUT R5, R5, 0x3e00, RZ, 0xc0, !PT ;  /* 0x00003e0005057812 */ /* 0x000fe400078ec0ff */
[----:B0-----:R-:W-:Y:S02]  /*9a80*/  PRMT R46, RZ, 0x7610, R46 ;  /* 0x00007610ff2e7816 */ /* 0x001fe4000000002e */
[----:B------:R-:W-:Y:S01]  /*9a90*/  PRMT R48, RZ, 0x7610, R48 ;  /* 0x00007610ff307816 */ /* 0x000fe20000000030 */
[----:B-----5:R-:W-:-:S04]  /*9aa0*/  UIMAD.WIDE.U32 UR26, UR28, UR12, UR8 ;  /* 0x0000000c1c1a72a5 */ /* 0x020fc8000f8e0008 */
[----:B------:R-:W-:-:S04]  /*9ab0*/  UIMAD UR27, UR28, UR13, UR27 ;  /* 0x0000000d1c1b72a4 */ /* 0x000fc8000f8e021b */
[----:B-1----:R-:W-:-:S04]  /*9ac0*/  UIMAD.WIDE.U32 UR26, UR29, UR14, UR26 ;  /* 0x0000000e1d1a72a5 */ /* 0x002fc8000f8e001a */
[----:B------:R-:W-:Y:S01]  /*9ad0*/  UIMAD UR27, UR29, UR15, UR27 ;  /* 0x0000000f1d1b72a4 */ /* 0x000fe2000f8e021b */
[----:B------:R-:W0:Y:S01]  /*9ae0*/  LDCU.128 UR12, c[0x0][0x410] ;  /* 0x00008200ff0c77ac */ /* 0x000e220008000c00 */
[----:B----4-:R1:W-:Y:S02]  /*9af0*/  STS.U16 [R108], R8 ;  /* 0x000000086c007388 */ /* 0x0103e40000000400 */
[----:B-1----:R-:W-:Y:S02]  /*9b00*/  PRMT R8, R7, 0x7632, R8 ;  /* 0x0000763207087816 */ /* 0x002fe40000000008 */
[----:B--2---:R1:W-:Y:S01]  /*9b10*/  STS.U16 [R107+0x2], R9 ;  /* 0x000002096b007388 */ /* 0x0043e20000000400 */
[----:B------:R-:W-:-:S03]  /*9b20*/  F2FP.F16.F32.PACK_AB R7, R34, R33 ;  /* 0x000000212207723e */ /* 0x000fc600000000ff */
[----:B------:R2:W-:Y:S01]  /*9b30*/  STS.U16 [R106+0x4], R10 ;  /* 0x0000040a6a007388 */ /* 0x0005e20000000400 */
[----:B------:R-:W-:-:S03]  /*9b40*/  PRMT R15, R7, 0x7632, R15 ;  /* 0x00007632070f7816 */ /* 0x000fc6000000000f */
[----:B------:R3:W-:Y:S01]  /*9b50*/  STS.U16 [R105+0x6], R11 ;  /* 0x0000060b69007388 */ /* 0x0007e20000000400 */
[----:B-1----:R-:W-:-:S03]  /*9b60*/  PRMT R9, R6, 0x7610, R9 ;  /* 0x0000761006097816 */ /* 0x002fc60000000009 */
[----:B------:R1:W-:Y:S01]  /*9b70*/  STS.U16 [R104+0x8], R12 ;  /* 0x0000080c68007388 */ /* 0x0003e20000000400 */
[----:B--2---:R-:W-:Y:S02]  /*9b80*/  PRMT R10, R6, 0x7632, R10 ;  /* 0x00007632060a7816 */ /* 0x004fe4000000000a */
[----:B------:R-:W-:Y:S01]  /*9b90*/  F2FP.F16.F32.PACK_AB R6, R36, R35 ;  /* 0x000000232406723e */ /* 0x000fe200000000ff */
[----:B------:R2:W-:Y:S01]  /*9ba0*/  STS.U16 [R103+0xa], R13 ;  /* 0x00000a0d67007388 */ /* 0x0005e20000000400 */
[----:B---3--:R-:W-:Y:S02]  /*9bb0*/  PRMT R11, R7, 0x7610, R11 ;  /* 0x00007610070b7816 */ /* 0x008fe4000000000b */
[----:B------:R-:W-:Y:S01]  /*9bc0*/  F2FP.F16.F32.PACK_AB R7, R22, R37 ;  /* 0x000000251607723e */ /* 0x000fe200000000ff */
[----:B------:R-:W-:Y:S01]  /*9bd0*/  STS.U16 [R102+0xc], R14 ;  /* 0x00000c0e66007388 */ /* 0x000fe20000000400 */
[----:B-1----:R-:W-:-:S03]  /*9be0*/  PRMT R12, R6, 0x7632, R12 ;  /* 0x00007632060c7816 */ /* 0x002fc6000000000c */
[----:B------:R1:W-:Y:S01]  /*9bf0*/  STS.U16 [R101+0xe], R8 ;  /* 0x00000e0865007388 */ /* 0x0003e20000000400 */
[----:B--2---:R-:W-:-:S03]  /*9c00*/  MOV R13, UR7 ;  /* 0x00000007000d7c02 */ /* 0x004fc60008000f00 */
[----:B------:R-:W-:Y:S04]  /*9c10*/  STS.U16 [R100+0x10], R9 ;  /* 0x0000100964007388 */ /* 0x000fe80000000400 */
[----:B------:R2:W-:Y:S01]  /*9c20*/  STS.U16 [R99+0x12], R10 ;  /* 0x0000120a63007388 */ /* 0x0005e20000000400 */
[----:B-1----:R-:W-:-:S03]  /*9c30*/  PRMT R8, R7, 0x7632, R8 ;  /* 0x0000763207087816 */ /* 0x002fc60000000008 */
[----:B------:R1:W-:Y:S04]  /*9c40*/  STS.U16 [R98+0x14], R11 ;  /* 0x0000140b62007388 */ /* 0x0003e80000000400 */
[----:B------:R-:W-:Y:S01]  /*9c50*/  STS.U16 [R97+0x16], R15 ;  /* 0x0000160f61007388 */ /* 0x000fe20000000400 */
[----:B--2---:R-:W-:-:S03]  /*9c60*/  LOP3.LUT R10, R5, 0x1f, R16, 0xf8, !PT ;  /* 0x0000001f050a7812 */ /* 0x004fc600078ef810 */
[----:B------:R-:W-:Y:S01]  /*9c70*/  STS.U16 [R96+0x18], R6 ;  /* 0x0000180660007388 */ /* 0x000fe20000000400 */
[----:B------:R-:W-:-:S03]  /*9c80*/  LOP3.LUT R14, R10, 0x20, RZ, 0xfc, !PT ;  /* 0x000000200a0e7812 */ /* 0x000fc600078efcff */
[----:B------:R-:W-:Y:S01]  /*9c90*/  STS.U16 [R95+0x1a], R12 ;  /* 0x00001a0c5f007388 */ /* 0x000fe20000000400 */
[C---:B------:R-:W-:Y:S02]  /*9ca0*/  LOP3.LUT R5, R10.reuse, 0x40, RZ, 0xfc, !PT ;  /* 0x000000400a057812 */ /* 0x040fe400078efcff */
[C---:B-1----:R-:W-:Y:S01]  /*9cb0*/  LOP3.LUT R11, R10.reuse, 0x60, RZ, 0xfc, !PT ;  /* 0x000000600a0b7812 */ /* 0x042fe200078efcff */
[----:B------:R1:W-:Y:S01]  /*9cc0*/  STS.U16 [R94+0x1c], R7 ;  /* 0x00001c075e007388 */ /* 0x0003e20000000400 */
[C---:B------:R-:W-:Y:S02]  /*9cd0*/  LOP3.LUT R21, R10.reuse, 0xa0, RZ, 0xfc, !PT ;  /* 0x000000a00a157812 */ /* 0x040fe400078efcff */
[----:B------:R-:W-:Y:S01]  /*9ce0*/  LOP3.LUT R20, R10, 0xc0, RZ, 0xfc, !PT ;  /* 0x000000c00a147812 */ /* 0x000fe200078efcff */
[----:B------:R-:W-:Y:S01]  /*9cf0*/  STS.U16 [R93+0x1e], R8 ;  /* 0x00001e085d007388 */ /* 0x000fe20000000400 */
[----:B------:R-:W-:-:S03]  /*9d00*/  NOP ;  /* 0x0000000000007918 */ /* 0x000fc60000000000 */
[----:B------:R-:W-:Y:S01]  /*9d10*/  LDS.U16 R9, [R92] ;  /* 0x000000005c097984 */ /* 0x000fe20000000400 */
[C---:B-1----:R-:W-:Y:S02]  /*9d20*/  IADD3 R7, P1, PT, R10.reuse, UR26, RZ ;  /* 0x0000001a0a077c10 */ /* 0x042fe4000ff3e0ff */
[C---:B------:R-:W-:Y:S01]  /*9d30*/  LOP3.LUT R19, R10.reuse, 0xe0, RZ, 0xfc, !PT ;  /* 0x000000e00a137812 */ /* 0x040fe200078efcff */
[----:B------:R-:W-:Y:S01]  /*9d40*/  LDS.U16 R39, [R91+0x40] ;  /* 0x000040005b277984 */ /* 0x000fe20000000400 */
[----:B------:R-:W-:Y:S01]  /*9d50*/  IADD3.X R12, PT, PT, RZ, UR27, RZ, P1, !PT ;  /* 0x0000001bff0c7c10 */ /* 0x000fe20008ffe4ff */
[----:B0-----:R-:W-:Y:S01]  /*9d60*/  UIMAD.WIDE.U32 UR26, UR28, UR12, UR8 ;  /* 0x0000000c1c1a72a5 */ /* 0x001fe2000f8e0008 */
[C---:B------:R-:W-:Y:S01]  /*9d70*/  LEA R6, P5, R7.reuse, UR30, 0x1 ;  /* 0x0000001e07067c11 */ /* 0x040fe2000f8a08ff */
[----:B------:R-:W-:Y:S01]  /*9d80*/  LDS.U16 R41, [R90+0x80] ;  /* 0x000080005a297984 */ /* 0x000fe20000000400 */
[C---:B------:R-:W-:Y:S01]  /*9d90*/  LOP3.LUT R18, R10.reuse, 0x100, RZ, 0xfc, !PT ;  /* 0x000001000a127812 */ /* 0x040fe200078efcff */
[----:B------:R-:W-:Y:S01]  /*9da0*/  UIMAD UR13, UR28, UR13, UR27 ;  /* 0x0000000d1c0d72a4 */ /* 0x000fe2000f8e021b */
[----:B------:R-:W-:Y:S01]  /*9db0*/  LEA.HI.X R7, R7, UR31, R12, 0x1, P5 ;  /* 0x0000001f07077c11 */ /* 0x000fe2000a8f0c0c */
[----:B------:R-:W-:Y:S01]  /*9dc0*/  LDS.U16 R43, [R89+0xc0] ;  /* 0x0000c000592b7984 */ /* 0x000fe20000000400 */
[C---:B------:R-:W-:Y:S01]  /*9dd0*/  LOP3.LUT R12, R10.reuse, 0x80, RZ, 0xfc, !PT ;  /* 0x000000800a0c7812 */ /* 0x040fe200078efcff */
        /* <DEDUP_REMOVED lines=9> */
[----:B------:R-:W-:Y:S01]  /*9e70*/  LOP3.LUT R38, R10, 0x1e0, RZ, 0xfc, !PT ;  /* 0x000001e00a267812 */ /* 0x000fe200078efcff */
[----:B------:R-:W-:Y:S02]  /*9e80*/  LDS.U16 R49, [R86+0x180] ;  /* 0x0001800056317984 */ /* 0x000fe40000000400 */
[----:B------:R-:W-:-:S02]  /*9e90*/  UIMAD UR15, UR29, UR15, UR13 ;  /* 0x0000000f1d0f72a4 */ /* 0x000fc4000f8e020d */
        /* <DEDUP_REMOVED lines=135> */
[----:B------:R-:W3:Y:S04]  /*a710*/  LDS.U16 R7, [R94+0x1c] ;  /* 0x00001c005e077984 */ /* 0x000ee80000000400 */
[----:B------:R4:W-:Y:S01]  /*a720*/  @!P5 STL [R1+0x88], R62 ;  /* 0x0000883e0100d387 */ /* 0x0009e20000100800 */
[----:B------:R-:W-:Y:S01]  /*a730*/  FMUL.FTZ R54, R53, -1.4426950216293334961 ;  /* 0xbfb8aa3b35367820 */ /* 0x000fe20000410000 */
[----:B----4-:R-:W-:-:S05]  /*a740*/  HADD2.F32 R62, -RZ, R43.H0_H0 ;  /* 0x2000002bff3e7230 */ /* 0x010fca0000004100 */
[----:B------:R-:W-:Y:S01]  /*a750*/  FMUL.FTZ R63, R62, -1.4426950216293334961 ;  /* 0xbfb8aa3b3e3f7820 */ /* 0x000fe20000410000 */
[----:B-----5:R-:W-:Y:S02]  /*a760*/  HADD2.F32 R57, -RZ, R8.H0_H0 ;  /* 0x20000008ff397230 */ /* 0x020fe40000004100 */
[----:B------:R-:W-:Y:S01]  /*a770*/  FMUL.FTZ R8, R55, -1.4426950216293334961 ;  /* 0xbfb8aa3b37087820 */ /* 0x000fe20000410000 */
[----:B0-----:R-:W-:Y:S02]  /*a780*/  HADD2.F32 R45, -RZ, R45.H0_H0 ;  /* 0x2000002dff2d7230 */ /* 0x001fe40000004100 */
[----:B------:R-:W0:Y:S01]  /*a790*/  MUFU.EX2 R63, R63 ;  /* 0x0000003f003f7308 */ /* 0x000e220000000800 */
[----:B-1----:R-:W-:Y:S02]  /*a7a0*/  HADD2.F32 R59, -RZ, R9.H0_H0 ;  /* 0x20000009ff3b7230 */ /* 0x002fe40000004100 */
[----:B------:R-:W-:Y:S01]  /*a7b0*/  FMUL.FTZ R9, R57, -1.4426950216293334961 ;  /* 0xbfb8aa3b39097820 */ /* 0x000fe20000410000 */
[----:B------:R-:W1:Y:S01]  /*a7c0*/  MUFU.EX2 R54, R54 ;  /* 0x0000003600367308 */ /* 0x000e620000000800 */
[----:B------:R-:W-:-:S02]  /*a7d0*/  HADD2.F32 R43, -RZ, R44.H0_H0 ;  /* 0x2000002cff2b7230 */ /* 0x000fc40000004100 */
[----:B------:R-:W-:Y:S01]  /*a7e0*/  FMUL.FTZ R60, R59, -1.4426950216293334961 ;  /* 0xbfb8aa3b3b3c7820 */ /* 0x000fe20000410000 */
[----:B------:R4:W5:Y:S01]  /*a7f0*/  MUFU.EX2 R56, R8 ;  /* 0x0000000800387308 */ /* 0x0009620000000800 */
[----:B------:R-:W-:Y:S02]  /*a800*/  HADD2.F32 R47, -RZ, R47.H0_H0 ;  /* 0x2000002fff2f7230 */ /* 0x000fe40000004100 */
[----:B------:R-:W-:Y:S01]  /*a810*/  FMUL.FTZ R64, R43, -1.4426950216293334961 ;  /* 0xbfb8aa3b2b407820 */ /* 0x000fe20000410000 */
[----:B------:R-:W-:Y:S01]  /*a820*/  HADD2.F32 R67, -RZ, R46.H0_H0 ;  /* 0x2000002eff437230 */ /* 0x000fe20000004100 */
[----:B------:R2:W-:Y:S01]  /*a830*/  MUFU.EX2 R58, R9 ;  /* 0x00000009003a7308 */ /* 0x0005e20000000800 */
[----:B----4-:R-:W-:Y:S01]  /*a840*/  FMUL.FTZ R8, R45, -1.4426950216293334961 ;  /* 0xbfb8aa3b2d087820 */ /* 0x010fe20000410000 */
[----:B------:R-:W-:Y:S02]  /*a850*/  HADD2.F32 R46, -RZ, R50.H0_H0 ;  /* 0x20000032ff2e7230 */ /* 0x000fe40000004100 */
[----:B--2---:R-:W-:Y:S01]  /*a860*/  HADD2.F32 R9, -RZ, R48.H0_H0 ;  /* 0x20000030ff097230 */ /* 0x004fe20000004100 */
[----:B------:R2:W-:Y:S01]  /*a870*/  MUFU.EX2 R65, R8 ;  /* 0x0000000800417308 */ /* 0x0005e20000000800 */
[----:B------:R-:W-:Y:S01]  /*a880*/  FMUL.FTZ R66, R47, -1.4426950216293334961 ;  /* 0xbfb8aa3b2f427820 */ /* 0x000fe20000410000 */
[----:B------:R-:W-:-:S02]  /*a890*/  HADD2.F32 R70, -RZ, R6.H0_H0 ;  /* 0x20000006ff467230 */ /* 0x000fc40000004100 */
[----:B0-----:R-:W-:Y:S01]  /*a8a0*/  FADD.FTZ R63, R63, 1 ;  /* 0x3f8000003f3f7421 */ /* 0x001fe20000010000 */
[----:B------:R-:W0:Y:S01]  /*a8b0*/  MUFU.EX2 R60, R60 ;  /* 0x0000003c003c7308 */ /* 0x000e220000000800 */
[----:B---3--:R-:W-:Y:S02]  /*a8c0*/  HADD2.F32 R44, -RZ, R49.H0_H0 ;  /* 0x20000031ff2c7230 */ /* 0x008fe40000004100 */
[----:B------:R-:W-:Y:S01]  /*a8d0*/  FMUL.FTZ R48, R67, -1.4426950216293334961 ;  /* 0xbfb8aa3b43307820 */ /* 0x000fe20000410000 */
[----:B------:R-:W-:Y:S02]  /*a8e0*/  HADD2.F32 R6, -RZ, R52.H0_H0 ;  /* 0x20000034ff067230 */ /* 0x000fe40000004100 */
[----:B--2---:R-:W-:Y:S02]  /*a8f0*/  HADD2.F32 R8, -RZ, R51.H0_H0 ;  /* 0x20000033ff087230 */ /* 0x004fe40000004100 */
[----:B------:R-:W-:Y:S01]  /*a900*/  FMUL.FTZ R49, R9, -1.4426950216293334961 ;  /* 0xbfb8aa3b09317820 */ /* 0x000fe20000410000 */
[----:B------:R-:W-:Y:S01]  /*a910*/  HADD2.F32 R7, -RZ, R7.H0_H0 ;  /* 0x20000007ff077230 */ /* 0x000fe20000004100 */
[----:B------:R-:W2:Y:S01]  /*a920*/  MUFU.EX2 R64, R64 ;  /* 0x0000004000407308 */ /* 0x000ea20000000800 */
[----:B------:R-:W-:Y:S01]  /*a930*/  FMUL.FTZ R69, R46, -1.4426950216293334961 ;  /* 0xbfb8aa3b2e457820 */ /* 0x000fe20000410000 */
[----:B------:R-:W-:Y:S01]  /*a940*/  FMUL.FTZ R52, R8, -1.4426950216293334961 ;  /* 0xbfb8aa3b08347820 */ /* 0x000fe20000410000 */
[----:B-1----:R-:W-:Y:S01]  /*a950*/  FADD.FTZ R54, R54, 1 ;  /* 0x3f80000036367421 */ /* 0x002fe20000010000 */
[----:B------:R-:W-:Y:S01]  /*a960*/  FMUL.FTZ R51, R70, -1.4426950216293334961 ;  /* 0xbfb8aa3b46337820 */ /* 0x000fe20000410000 */
[----:B------:R-:W1:Y:S01]  /*a970*/  MUFU.EX2 R66, R66 ;  /* 0x0000004200427308 */ /* 0x000e620000000800 */
[----:B------:R-:W-:Y:S01]  /*a980*/  FMUL.FTZ R68, R44, -1.4426950216293334961 ;  /* 0xbfb8aa3b2c447820 */ /* 0x000fe20000410000 */
[----:B------:R-:W-:-:S02]  /*a990*/  FMUL.FTZ R72, R6, -1.4426950216293334961 ;  /* 0xbfb8aa3b06487820 */ /* 0x000fc40000410000 */
[----:B------:R3:W-:Y:S04]  /*a9a0*/  MUFU.EX2 R50, R49 ;  /* 0x0000003100327308 */ /* 0x0007e80000000800 */
[----:B------:R-:W4:Y:S01]  /*a9b0*/  MUFU.RCP R63, R63 ;  /* 0x0000003f003f7308 */ /* 0x000f220000001000 */
[----:B-----5:R-:W-:Y:S01]  /*a9c0*/  FADD.FTZ R56, R56, 1 ;  /* 0x3f80000038387421 */ /* 0x020fe20000010000 */
[----:B---3--:R-:W-:-:S06]  /*a9d0*/  FMUL.FTZ R49, R7, -1.4426950216293334961 ;  /* 0xbfb8aa3b07317820 */ /* 0x008fcc0000410000 */
[----:B------:R-:W3:Y:S04]  /*a9e0*/  MUFU.EX2 R48, R48 ;  /* 0x0000003000307308 */ /* 0x000ee80000000800 */
[----:B------:R-:W5:Y:S04]  /*a9f0*/  MUFU.EX2 R69, R69 ;  /* 0x0000004500457308 */ /* 0x000f680000000800 */
[----:B------:R-:W4:Y:S04]  /*aa00*/  MUFU.EX2 R52, R52 ;  /* 0x0000003400347308 */ /* 0x000f280000000800 */
[----:B------:R-:W4:Y:S01]  /*aa10*/  MUFU.RCP R54, R54 ;  /* 0x0000003600367308 */ /* 0x000f220000001000 */
[----:B0-----:R-:W-:Y:S01]  /*aa20*/  FADD.FTZ R60, R60, 1 ;  /* 0x3f8000003c3c7421 */ /* 0x001fe20000010000 */
[----:B------:R-:W-:-:S06]  /*aa30*/  FADD.FTZ R58, R58, 1 ;  /* 0x3f8000003a3a7421 */ /* 0x000fcc0000010000 */
[----:B------:R-:W0:Y:S04]  /*aa40*/  MUFU.EX2 R51, R51 ;  /* 0x0000003300337308 */ /* 0x000e280000000800 */
[----:B------:R3:W0:Y:S04]  /*aa50*/  MUFU.EX2 R71, R49 ;  /* 0x0000003100477308 */ /* 0x0006280000000800 */
[----:B------:R-:W0:Y:S04]  /*aa60*/  MUFU.EX2 R68, R68 ;  /* 0x0000004400447308 */ /* 0x000e280000000800 */
[----:B------:R-:W0:Y:S01]  /*aa70*/  MUFU.EX2 R72, R72 ;  /* 0x0000004800487308 */ /* 0x000e220000000800 */
[----:B--2---:R-:W-:-:S03]  /*aa80*/  FADD.FTZ R64, R64, 1 ;  /* 0x3f80000040407421 */ /* 0x004fc60000010000 */
[----:B------:R-:W2:Y:S01]  /*aa90*/  MUFU.RCP R56, R56 ;  /* 0x0000003800387308 */ /* 0x000ea20000001000 */
[----:B-1----:R-:W-:Y:S01]  /*aaa0*/  FADD.FTZ R66, R66, 1 ;  /* 0x3f80000042427421 */ /* 0x002fe20000010000 */
[----:B------:R-:W-:Y:S01]  /*aab0*/  FADD.FTZ R65, R65, 1 ;  /* 0x3f80000041417421 */ /* 0x000fe20000010000 */
[----:B---3--:R-:W-:Y:S01]  /*aac0*/  FADD.FTZ R49, R48, 1 ;  /* 0x3f80000030317421 */ /* 0x008fe20000010000 */
[----:B------:R-:W-:Y:S01]  /*aad0*/  FADD.FTZ R50, R50, 1 ;  /* 0x3f80000032327421 */ /* 0x000fe20000010000 */
[----:B-----5:R-:W-:-:S03]  /*aae0*/  FADD.FTZ R69, R69, 1 ;  /* 0x3f80000045457421 */ /* 0x020fc60000010000 */
[----:B------:R-:W1:Y:S01]  /*aaf0*/  MUFU.RCP R60, R60 ;  /* 0x0000003c003c7308 */ /* 0x000e620000001000 */
[----:B----4-:R-:W-:Y:S01]  /*ab00*/  FADD.FTZ R52, R52, 1 ;  /* 0x3f80000034347421 */ /* 0x010fe20000010000 */
[----:B0-----:R-:W-:Y:S01]  /*ab10*/  FADD.FTZ R51, R51, 1 ;  /* 0x3f80000033337421 */ /* 0x001fe20000010000 */
[----:B------:R-:W-:Y:S01]  /*ab20*/  FADD.FTZ R71, R71, 1 ;  /* 0x3f80000047477421 */ /* 0x000fe20000010000 */
[----:B------:R-:W-:-:S04]  /*ab30*/  FMUL.FTZ R62, R62, R63 ;  /* 0x0000003f3e3e7220 */ /* 0x000fc80000410000 */
[----:B------:R-:W0:Y:S01]  /*ab40*/  MUFU.RCP R58, R58 ;  /* 0x0000003a003a7308 */ /* 0x000e220000001000 */
[----:B------:R-:W-:Y:S01]  /*ab50*/  FADD.FTZ R68, R68, 1 ;  /* 0x3f80000044447421 */ /* 0x000fe20000010000 */
[----:B------:R-:W-:Y:S01]  /*ab60*/  FADD.FTZ R72, R72, 1 ;  /* 0x3f80000048487421 */ /* 0x000fe20000010000 */
[----:B------:R-:W-:Y:S01]  /*ab70*/  FMUL.FTZ R48, R53, R54 ;  /* 0x0000003635307220 */ /* 0x000fe20000410000 */
[----:B------:R-:W-:Y:S01]  /*ab80*/  BAR.SYNC.DEFER_BLOCKING 0x0 ;  /* 0x0000000000007b1d */ /* 0x000fe20000010000 */
[----:B------:R-:W-:-:S05]  /*ab90*/  FMUL.FTZ R62, R62, R27 ;  /* 0x0000001b3e3e7220 */ /* 0x000fca0000410000 */
[----:B------:R-:W3:Y:S08]  /*aba0*/  MUFU.RCP R64, R64 ;  /* 0x0000004000407308 */ /* 0x000ef00000001000 */
[----:B------:R-:W4:Y:S08]  /*abb0*/  MUFU.RCP R74, R65 ;  /* 0x00000041004a7308 */ /* 0x000f300000001000 */
[----:B------:R-:W5:Y:S08]  /*abc0*/  MUFU.RCP R66, R66 ;  /* 0x0000004200427308 */ /* 0x000f700000001000 */
[----:B------:R-:W5:Y:S01]  /*abd0*/  MUFU.RCP R76, R49 ;  /* 0x00000031004c7308 */ /* 0x000f620000001000 */
[----:B--2---:R-:W-:-:S07]  /*abe0*/  FMUL.FTZ R55, R55, R56 ;  /* 0x0000003837377220 */ /* 0x004fce0000410000 */
[----:B------:R2:W2:Y:S08]  /*abf0*/  MUFU.RCP R78, R50 ;  /* 0x00000032004e7308 */ /* 0x0004b00000001000 */
[----:B------:R-:W2:Y:S08]  /*ac00*/  MUFU.RCP R49, R52 ;  /* 0x0000003400317308 */ /* 0x000eb00000001000 */
[----:B------:R-:W2:Y:S08]  /*ac10*/  MUFU.RCP R54, R71 ;  /* 0x0000004700367308 */ /* 0x000eb00000001000 */
[----:B------:R-:W2:Y:S08]  /*ac20*/  MUFU.RCP R73, R68 ;  /* 0x0000004400497308 */ /* 0x000eb00000001000 */
[----:B------:R-:W2:Y:S08]  /*ac30*/  MUFU.RCP R69, R69 ;  /* 0x0000004500457308 */ /* 0x000eb00000001000 */
[----:B------:R-:W2:Y:S08]  /*ac40*/  MUFU.RCP R27, R72 ;  /* 0x00000048001b7308 */ /* 0x000eb00000001000 */
[----:B------:R-:W2:Y:S01]  /*ac50*/  MUFU.RCP R51, R51 ;  /* 0x0000003300337308 */ /* 0x000ea20000001000 */
[----:B------:R-:W-:Y:S01]  /*ac60*/  FMUL.FTZ R55, R55, R24 ;  /* 0x0000001837377220 */ /* 0x000fe20000410000 */
[----:B-1----:R-:W-:Y:S01]  /*ac70*/  FMUL.FTZ R59, R59, R60 ;  /* 0x0000003c3b3b7220 */ /* 0x002fe20000410000 */
[----:B0-----:R-:W-:Y:S01]  /*ac80*/  FMUL.FTZ R24, R57, R58 ;  /* 0x0000003a39187220 */ /* 0x001fe20000410000 */
[----:B------:R-:W-:Y:S01]  /*ac90*/  FMUL.FTZ R48, R48, R23 ;  /* 0x0000001730307220 */ /* 0x000fe20000410000 */
[----:B---3--:R-:W-:Y:S01]  /*aca0*/  FMUL.FTZ R43, R43, R64 ;  /* 0x000000402b2b7220 */ /* 0x008fe20000410000 */
[----:B------:R-:W-:Y:S01]  /*acb0*/  FMUL.FTZ R59, R59, R26 ;  /* 0x0000001a3b3b7220 */ /* 0x000fe20000410000 */
[----:B------:R-:W-:Y:S01]  /*acc0*/  FMUL.FTZ R24, R24, R25 ;  /* 0x0000001918187220 */ /* 0x000fe20000410000 */
[----:B----4-:R-:W-:Y:S01]  /*acd0*/  FMUL.FTZ R26, R45, R74 ;  /* 0x0000004a2d1a7220 */ /* 0x010fe20000410000 */
[----:B-----5:R-:W-:Y:S01]  /*ace0*/  FMUL.FTZ R47, R47, R66 ;  /* 0x000000422f2f7220 */ /* 0x020fe20000410000 */
[----:B--2---:R-:W-:Y:S01]  /*acf0*/  FMUL.FTZ R50, R67, R76 ;  /* 0x0000004c43327220 */ /* 0x004fe20000410000 */
        /* <DEDUP_REMOVED lines=74> */
[----:B------:R-:W-:Y:S02]  /*b1a0*/  LEA R6, P3, R7, UR26, 0x1 ;  /* 0x0000001a07067c11 */ /* 0x000fe4000f8608ff */
[-C--:B-1----:R-:W-:Y:S02]  /*b1b0*/  ISETP.GE.AND P2, PT, R10, R8.reuse, PT ;  /* 0x000000080a00720c */ /* 0x082fe40003f46270 */
[----:B------:R-:W-:Y:S02]  /*b1c0*/  ISETP.GE.AND P1, PT, R14, R8, PT ;  /* 0x000000080e00720c */ /* 0x000fe40003f26270 */
[----:B------:R-:W-:-:S04]  /*b1d0*/  IADD3.X R14, PT, PT, RZ, UR15, RZ, P0, !PT ;  /* 0x0000000fff0e7c10 */ /* 0x000fc800087fe4ff */
[----:B------:R-:W-:Y:S02]  /*b1e0*/  LEA.HI.X R7, R7, UR27, R14, 0x1, P3 ;  /* 0x0000001b07077c11 */ /* 0x000fe400098f0c0e */
[-C--:B------:R-:W-:Y:S02]  /*b1f0*/  ISETP.GE.AND P0, PT, R5, R8.reuse, PT ;  /* 0x000000080500720c */ /* 0x080fe40003f06270 */
[-C--:B------:R-:W-:Y:S01]  /*b200*/  ISETP.GE.AND P4, PT, R11, R8.reuse, PT ;  /* 0x000000080b00720c */ /* 0x080fe20003f86270 */
[----:B------:R0:W-:Y:S01]  /*b210*/  @!P2 STG.E.U16 desc[UR24][R6.64], R9 ;  /* 0x000000090600a986 */ /* 0x0001e2000c101518 */
[-C--:B------:R-:W-:Y:S02]  /*b220*/  ISETP.GE.AND P6, PT, R12, R8.reuse, PT ;  /* 0x000000080c00720c */ /* 0x080fe40003fc6270 */
[-C--:B------:R-:W-:Y:S01]  /*b230*/  ISETP.GE.AND P5, PT, R21, R8.reuse, PT ;  /* 0x000000081500720c */ /* 0x080fe20003fa6270 */
[----:B------:R0:W-:Y:S01]  /*b240*/  @!P1 STG.E.U16 desc[UR24][R6.64+0x40], R23 ;  /* 0x0000401706009986 */ /* 0x0001e2000c101518 */
        /* <DEDUP_REMOVED lines=36> */
.L_x_983:
        /* <DEDUP_REMOVED lines=15> */
.L_x_5021:


//--------------------- .text._Z25selective_scan_fwd_kernelI32Selective_Scan_fwd_kernel_traitsILi64ELi16ELi1ELb1ELb0ELb0ELb0EN3c104HalfENS1_7complexIfEEEEv13SSMParamsBase --------------------------
	.section	.text._Z25selective_scan_fwd_kernelI32Selective_Scan_fwd_kernel_traitsILi64ELi16ELi1ELb1ELb0ELb0ELb0EN3c104HalfENS1_7complexIfEEEEv13SSMParamsBase,"ax",@progbits
	.align	128
        .global         _Z25selective_scan_fwd_kernelI32Selective_Scan_fwd_kernel_traitsILi64ELi16ELi1ELb1ELb0ELb0ELb0EN3c104HalfENS1_7complexIfEEEEv13SSMParamsBase
        .type           _Z25selective_scan_fwd_kernelI32Selective_Scan_fwd_kernel_traitsILi64ELi16ELi1ELb1ELb0ELb0ELb0EN3c104HalfENS1_7complexIfEEEEv13SSMParamsBase,@function
        .size           _Z25selective_scan_fwd_kernelI32Selective_Scan_fwd_kernel_traitsILi64ELi16ELi1ELb1ELb0ELb0ELb0EN3c104HalfENS1_7complexIfEEEEv13SSMParamsBase,(.L_x_5022 - _Z25selective_scan_fwd_kernelI32Selective_Scan_fwd_kernel_traitsILi64ELi16ELi1ELb1ELb0ELb0ELb0EN3c104HalfENS1_7complexIfEEEEv13SSMParamsBase)
        .other          _Z25selective_scan_fwd_kernelI32Selective_Scan_fwd_kernel_traitsILi64ELi16ELi1ELb1ELb0ELb0ELb0EN3c104HalfENS1_7complexIfEEEEv13SSMParamsBase,@"STO_CUDA_ENTRY STV_DEFAULT"
_Z25selective_scan_fwd_kernelI32Selective_Scan_fwd_kernel_traitsILi64ELi16ELi1ELb1ELb0ELb0ELb0EN3c104HalfENS1_7complexIfEEEEv13SSMParamsBase:
.text._Z25selective_scan_fwd_kernelI32Selective_Scan_fwd_kernel_traitsILi64ELi16ELi1ELb1ELb0ELb0ELb0EN3c104HalfENS1_7complexIfEEEEv13SSMParamsBase:
        /* <DEDUP_REMOVED lines=78> */
.L_x_1023:
        /* <DEDUP_REMOVED lines=78> */
.L_x_985:
[----:B------:R-:W-:Y:S05]  /*09c0*/  BSYNC.RECONVERGENT B0 ;  /* 0x0000000000007941 */ /* 0x000fea0003800200 */
.L_x_984:
        /* <DEDUP_REMOVED lines=37> */
.L_x_987:
[----:B------:R-:W-:Y:S05]  /*0c20*/  BSYNC.RECONVERGENT B0 ;  /* 0x0000000000007941 */ /* 0x000fea0003800200 */
.L_x_986:
        /* <DEDUP_REMOVED lines=35> */
.L_x_989:
[----:B------:R-:W-:Y:S05]  /*0e60*/  BSYNC.RECONVERGENT B0 ;  /* 0x0000000000007941 */ /* 0x000fea0003800200 */
.L_x_988:
        /* <DEDUP_REMOVED lines=37> */
.L_x_991:
[----:B------:R-:W-:Y:S05]  /*10c0*/  BSYNC.RECONVERGENT B0 ;  /* 0x0000000000007941 */ /* 0x000fea0003800200 */
.L_x_990:
        /* <DEDUP_REMOVED lines=35> */
.L_x_993:
[----:B------:R-:W-:Y:S05]  /*1300*/  BSYNC.RECONVERGENT B0 ;  /* 0x0000000000007941 */ /* 0x000fea0003800200 */
.L_x_992:
        /* <DEDUP_REMOVED lines=41> */
.L_x_995:
[----:B------:R-:W-:Y:S05]  /*15a0*/  BSYNC.RECONVERGENT B0 ;  /* 0x0000000000007941 */ /* 0x000fea0003800200 */
.L_x_994:
        /* <DEDUP_REMOVED lines=39> */
.L_x_997:
[----:B------:R-:W-:Y:S05]  /*1820*/  BSYNC.RECONVERGENT B0 ;  /* 0x0000000000007941 */ /* 0x000fea0003800200 */
.L_x_996:
        /* <DEDUP_REMOVED lines=41> */
.L_x_999:
[----:B------:R-:W-:Y:S05]  /*1ac0*/  BSYNC.RECONVERGENT B0 ;  /* 0x0000000000007941 */ /* 0x000fea0003800200 */
.L_x_998:
        /* <DEDUP_REMOVED lines=39> */
.L_x_1001:
[----:B------:R-:W-:Y:S05]  /*1d40*/  BSYNC.RECONVERGENT B0 ;  /* 0x0000000000007941 */ /* 0x000fea0003800200 */
.L_x_1000:
        /* <DEDUP_REMOVED lines=41> */
.L_x_1003:
[----:B------:R-:W-:Y:S05]  /*1fe0*/  BSYNC.RECONVERGENT B0 ;  /* 0x0000000000007941 */ /* 0x000fea0003800200 */
.L_x_1002:
        /* <DEDUP_REMOVED lines=39> */
.L_x_1005:
[----:B------:R-:W-:Y:S05]  /*2260*/  BSYNC.RECONVERGENT B0 ;  /* 0x0000000000007941 */ /* 0x000fea0003800200 */
.L_x_1004:
        /* <DEDUP_REMOVED lines=44> */
.L_x_1007:
[----:B------:R-:W-:Y:S05]  /*2530*/  BSYNC.RECONVERGENT B0 ;  /* 0x0000000000007941 */ /* 0x000fea0003800200 */
.L_x_1006:
        /* <DEDUP_REMOVED lines=32> */
.L_x_1009:
[----:B------:R-:W-:Y:S05]  /*2740*/  BSYNC.RECONVERGENT B0 ;  /* 0x0000000000007941 */ /* 0x000fea0003800200 */
.L_x_1008:
        /* <DEDUP_REMOVED lines=32> */
.L_x_1011:
[----:B------:R-:W-:Y:S05]  /*2950*/  BSYNC.RECONVERGENT B0 ;  /* 0x0000000000007941 */ /* 0x000fea0003800200 */
.L_x_1010:
        /* <DEDUP_REMOVED lines=32> */
.L_x_1013:
[----:B------:R-:W-:Y:S05]  /*2b60*/  BSYNC.RECONVERGENT B0 ;  /* 0x0000000000007941 */ /* 0x000fea0003800200 */
.L_x_1012:
        /* <DEDUP_REMOVED lines=32> */
.L_x_1015:
[----:B------:R-:W-:Y:S05]  /*2d70*/  BSYNC.RECONVERGENT B0 ;  /* 0x0000000000007941 */ /* 0x000fea0003800200 */
.L_x_1014:
        /* <DEDUP_REMOVED lines=37> */
.L_x_1022:
        /* <DEDUP_REMOVED lines=35> */
[----:B------:R-:W1:Y:S01]  /*3200*/  MUFU.EX2 R3, R3 ;  /* 0x0000000300037308 */ /* 0x000e620000000800 */
[----:B0-----:R-:W-:Y:S01]  /*3210*/  FMUL.RZ R6, R4, 0.15915493667125701904 ;  /* 0x3e22f98304067820 */ /* 0x001fe2000040c000 */
[----:B------:R-:W-:-:S02]  /*3220*/  FMUL.FTZ R4, R5, R56 ;  /* 0x0000003805047220 */ /* 0x000fc40000410000 */
[----:B------:R-:W-:Y:S08]  /*3230*/  MUFU.SIN R23, R8 ;  /* 0x0000000800177308 */ /* 0x000ff00000000400 */
[----:B------:R0:W3:Y:S01]  /*3240*/  MUFU.COS R109, R8 ;  /* 0x00000008006d7308 */ /* 0x0000e20000000000 */
[C---:B-1----:R-:W-:Y:S01]  /*3250*/  FMUL.FTZ R118, R3.reuse, R118 ;  /* 0x0000007603767220 */ /* 0x042fe20000410000 */
[----:B--2---:R-:W-:-:S03]  /*3260*/  FMUL.FTZ R119, R3, R0 ;  /* 0x0000000003777220 */ /* 0x004fc60000410000 */
[----:B------:R-:W-:-:S03]  /*3270*/  FMUL.FTZ R0, R105, R118 ;  /* 0x0000007669007220 */ /* 0x000fc60000410000 */
[----:B------:R-:W1:Y:S01]  /*3280*/  MUFU.EX2 R17, R17 ;  /* 0x0000001100117308 */ /* 0x000e620000000800 */
[----:B0-----:R-:W-:Y:S01]  /*3290*/  FMUL.RZ R8, R4, 0.15915493667125701904 ;  /* 0x3e22f98304087820 */ /* 0x001fe2000040c000 */
[C---:B------:R-:W-:Y:S01]  /*32a0*/  FMUL.FTZ R4, R5.reuse, R54 ;  /* 0x0000003605047220 */ /* 0x040fe20000410000 */
[----:B------:R-:W-:Y:S01]  /*32b0*/  FFMA.FTZ R0, RZ, R119, R0 ;  /* 0x00000077ff007223 */ /* 0x000fe20000010000 */
[----:B------:R-:W3:Y:S02]  /*32c0*/  MUFU.EX2 R18, R18 ;  /* 0x0000001200127308 */ /* 0x000ee40000000800 */
[----:B------:R-:W-:Y:S01]  /*32d0*/  FMUL.RZ R11, R4, 0.15915493667125701904 ;  /* 0x3e22f983040b7820 */ /* 0x000fe2000040c000 */
[C---:B------:R-:W-:Y:S01]  /*32e0*/  FMUL.FTZ R4, R5.reuse, R72 ;  /* 0x0000004805047220 */ /* 0x040fe20000410000 */
[----:B------:R-:W0:Y:S03]  /*32f0*/  MUFU.EX2 R24, R24 ;  /* 0x0000001800187308 */ /* 0x000e260000000800 */
[----:B------:R-:W-:Y:S01]  /*3300*/  FMUL.RZ R19, R4, 0.15915493667125701904 ;  /* 0x3e22f98304137820 */ /* 0x000fe2000040c000 */
[----:B------:R-:W-:Y:S01]  /*3310*/  MUFU.SIN R15, R9 ;  /* 0x00000009000f7308 */ /* 0x000fe20000000400 */
[----:B------:R-:W-:Y:S01]  /*3320*/  FMUL.FTZ R4, R5, R74 ;  /* 0x0000004a05047220 */ /* 0x000fe20000410000 */
[C---:B-1----:R-:W-:Y:S01]  /*3330*/  FMUL.FTZ R121, R17.reuse, R10 ;  /* 0x0000000a11797220 */ /* 0x042fe20000410000 */
[----:B------:R-:W-:Y:S01]  /*3340*/  FMUL.FTZ R120, R17, R120 ;  /* 0x0000007811787220 */ /* 0x000fe20000410000 */
[----:B------:R-:W-:Y:S01]  /*3350*/  FMUL.FTZ R17, R5, R94 ;  /* 0x0000005e05117220 */ /* 0x000fe20000410000 */
[----:B------:R-:W-:Y:S01]  /*3360*/  FMUL.RZ R25, R4, 0.15915493667125701904 ;  /* 0x3e22f98304197820 */ /* 0x000fe2000040c000 */
[C---:B---3--:R-:W-:Y:S01]  /*3370*/  FMUL.FTZ R109, R18.reuse, R109 ;  /* 0x0000006d126d7220 */ /* 0x048fe20000410000 */
[----:B------:R-:W-:Y:S01]  /*3380*/  FMUL.FTZ R23, R18, R23 ;  /* 0x0000001712177220 */ /* 0x000fe20000410000 */
[----:B------:R1:W2:Y:S01]  /*3390*/  MUFU.COS R21, R9 ;  /* 0x0000000900157308 */ /* 0x0002a20000000000 */
[----:B------:R-:W-:Y:S01]  /*33a0*/  FMUL.FTZ R18, RZ, R118 ;  /* 0x00000076ff127220 */ /* 0x000fe20000410000 */
[C---:B0-----:R-:W-:Y:S01]  /*33b0*/  FMUL.FTZ R113, R24.reuse, R113 ;  /* 0x0000007118717220 */ /* 0x041fe20000410000 */
[----:B------:R-:W-:Y:S01]  /*33c0*/  FMUL.FTZ R111, R24, R111 ;  /* 0x0000006f186f7220 */ /* 0x000fe20000410000 */
[----:B------:R-:W-:-:S04]  /*33d0*/  FADD.FTZ R24, RZ, R0 ;  /* 0x00000000ff187221 */ /* 0x000fc80000010000 */
[----:B------:R-:W0:Y:S01]  /*33e0*/  MUFU.EX2 R16, R16 ;  /* 0x0000001000107308 */ /* 0x000e220000000800 */
[----:B-1----:R-:W-:-:S03]  /*33f0*/  FMUL.FTZ R9, R7, R54 ;  /* 0x0000003607097220 */ /* 0x002fc60000410000 */
[----:B------:R-:W1:Y:S08]  /*3400*/  MUFU.COS R13, R6 ;  /* 0x00000006000d7308 */ /* 0x000e700000000000 */
[----:B------:R-:W2:Y:S01]  /*3410*/  MUFU.EX2 R26, R26 ;  /* 0x0000001a001a7308 */ /* 0x000ea20000000800 */
[C---:B0-----:R-:W-:Y:S01]  /*3420*/  FMUL.FTZ R115, R16.reuse, R115 ;  /* 0x0000007310737220 */ /* 0x041fe20000410000 */
[----:B------:R-:W-:-:S02]  /*3430*/  FMUL.FTZ R117, R16, R117 ;  /* 0x0000007510757220 */ /* 0x000fc40000410000 */
[----:B------:R-:W1:Y:S01]  /*3440*/  MUFU.EX2 R12, R12 ;  /* 0x0000000c000c7308 */ /* 0x000e620000000800 */
[----:B------:R-:W-:-:S03]  /*3450*/  FMUL.FTZ R16, R7, R94 ;  /* 0x0000005e07107220 */ /* 0x000fc60000410000 */
[----:B------:R0:W3:Y:S01]  /*3460*/  MUFU.SIN R123, R6 ;  /* 0x00000006007b7308 */ /* 0x0000e20000000400 */
[C---:B--2---:R-:W-:Y:S01]  /*3470*/  FMUL.FTZ R21, R26.reuse, R21 ;  /* 0x000000151a157220 */ /* 0x044fe20000410000 */
[----:B------:R-:W-:-:S06]  /*3480*/  FMUL.FTZ R3, R26, R15 ;  /* 0x0000000f1a037220 */ /* 0x000fcc0000410000 */
[----:B------:R-:W-:Y:S01]  /*3490*/  MUFU.SIN R132, R25 ;  /* 0x0000001900847308 */ /* 0x000fe20000000400 */
[----:B------:R-:W-:Y:S01]  /*34a0*/  FMUL.FTZ R26, R115, R24 ;  /* 0x00000018731a7220 */ /* 0x000fe20000410000 */
[----:B-1----:R-:W-:Y:S01]  /*34b0*/  FMUL.FTZ R0, R12, R13 ;  /* 0x0000000d0c007220 */ /* 0x002fe20000410000 */
[C---:B0-----:R-:W-:Y:S01]  /*34c0*/  FMUL.FTZ R6, R5.reuse, R76 ;  /* 0x0000004c05067220 */ /* 0x041fe20000410000 */
[----:B------:R-:W-:-:S03]  /*34d0*/  FMUL.FTZ R15, R5, R110 ;  /* 0x0000006e050f7220 */ /* 0x000fc60000410000 */
[----:B------:R-:W-:Y:S01]  /*34e0*/  FMUL.RZ R27, R6, 0.15915493667125701904 ;  /* 0x3e22f983061b7820 */ /* 0x000fe2000040c000 */
[----:B------:R0:W-:Y:S01]  /*34f0*/  MUFU.COS R4, R25 ;  /* 0x0000001900047308 */ /* 0x0001e20000000000 */
[----:B------:R-:W-:Y:S01]  /*3500*/  FMUL.FTZ R6, R7, R76 ;  /* 0x0000004c07067220 */ /* 0x000fe20000410000 */
[----:B---3--:R-:W-:-:S06]  /*3510*/  FMUL.FTZ R123, R12, R123 ;  /* 0x0000007b0c7b7220 */ /* 0x008fcc0000410000 */
[----:B------:R-:W-:Y:S01]  /*3520*/  MUFU.SIN R125, R8 ;  /* 0x00000008007d7308 */ /* 0x000fe20000000400 */
[----:B0-----:R-:W-:Y:S01]  /*3530*/  FMUL.RZ R25, R17, 0.15915493667125701904 ;  /* 0x3e22f98311197820 */ /* 0x001fe2000040c000 */
[----:B------:R-:W-:-:S04]  /*3540*/  FFMA.FTZ R17, R105, R119, -R18 ;  /* 0x0000007769117223 */ /* 0x000fc80000010812 */
[----:B------:R-:W-:Y:S01]  /*3550*/  FADD.FTZ R18, R104, R17 ;  /* 0x0000001168127221 */ /* 0x000fe20000010000 */
[----:B------:R-:W-:Y:S01]  /*3560*/  FMUL.RZ R17, R15, 0.15915493667125701904 ;  /* 0x3e22f9830f117820 */ /* 0x000fe2000040c000 */
[----:B------:R0:W1:Y:S02]  /*3570*/  MUFU.COS R122, R8 ;  /* 0x00000008007a7308 */ /* 0x0000640000000000 */
[-C--:B------:R-:W-:Y:S01]  /*3580*/  FMUL.FTZ R13, R115, R18.reuse ;  /* 0x00000012730d7220 */ /* 0x080fe20000410000 */
[----:B------:R-:W-:-:S03]  /*3590*/  FFMA.FTZ R26, R117, R18, -R26 ;  /* 0x00000012751a7223 */ /* 0x000fc6000001081a */
[----:B------:R-:W-:Y:S01]  /*35a0*/  FFMA.FTZ R24, R117, R24, R13 ;  /* 0x0000001875187223 */ /* 0x000fe2000001000d */
[----:B------:R-:W-:Y:S01]  /*35b0*/  FADD.FTZ R26, R103, R26 ;  /* 0x0000001a671a7221 */ /* 0x000fe20000010000 */
[----:B------:R-:W-:Y:S01]  /*35c0*/  MUFU.SIN R128, R11 ;  /* 0x0000000b00807308 */ /* 0x000fe20000000400 */
[----:B0-----:R-:W-:Y:S01]  /*35d0*/  FMUL.FTZ R8, R7, R72 ;  /* 0x0000004807087220 */ /* 0x001fe20000410000 */
[----:B------:R-:W-:Y:S01]  /*35e0*/  FADD.FTZ R24, RZ, R24 ;  /* 0x00000018ff187221 */ /* 0x000fe20000010000 */
[----:B------:R-:W-:-:S03]  /*35f0*/  FMUL.FTZ R12, R111, R26 ;  /* 0x0000001a6f0c7220 */ /* 0x000fc60000410000 */
[-C--:B------:R-:W-:Y:S01]  /*3600*/  FMUL.FTZ R15, R111, R24.reuse ;  /* 0x000000186f0f7220 */ /* 0x080fe20000410000 */
[C---:B------:R-:W-:Y:S01]  /*3610*/  FFMA.FTZ R12, R113.reuse, R24, R12 ;  /* 0x00000018710c7223 */ /* 0x040fe2000001000c */
[----:B------:R0:W2:Y:S02]  /*3620*/  MUFU.COS R124, R11 ;  /* 0x0000000b007c7308 */ /* 0x0000a40000000000 */
[----:B------:R-:W-:-:S06]  /*3630*/  FFMA.FTZ R15, R113, R26, -R15 ;  /* 0x0000001a710f7223 */ /* 0x000fcc000001080f */
[----:B------:R-:W1:Y:S01]  /*3640*/  MUFU.EX2 R14, R14 ;  /* 0x0000000e000e7308 */ /* 0x000e620000000800 */
[----:B0-----:R-:W-:-:S03]  /*3650*/  FMUL.FTZ R11, R7, R74 ;  /* 0x0000004a070b7220 */ /* 0x001fc60000410000 */
[----:B------:R-:W-:Y:S08]  /*3660*/  MUFU.SIN R130, R19 ;  /* 0x0000001300827308 */ /* 0x000ff00000000400 */
[----:B------:R0:W3:Y:S01]  /*3670*/  MUFU.COS R129, R19 ;  /* 0x0000001300817308 */ /* 0x0000e20000000000 */
[C---:B-1----:R-:W-:Y:S01]  /*3680*/  FMUL.FTZ R122, R14.reuse, R122 ;  /* 0x0000007a0e7a7220 */ /* 0x042fe20000410000 */
[----:B------:R-:W-:Y:S01]  /*3690*/  FMUL.FTZ R125, R14, R125 ;  /* 0x0000007d0e7d7220 */ /* 0x000fe20000410000 */
[----:B------:R-:W-:Y:S01]  /*36a0*/  FADD.FTZ R14, RZ, R12 ;  /* 0x0000000cff0e7221 */ /* 0x000fe20000010000 */
[----:B------:R-:W-:-:S04]  /*36b0*/  FADD.FTZ R12, R102, R15 ;  /* 0x0000000f660c7221 */ /* 0x000fc80000010000 */
[----:B------:R-:W2:Y:S01]  /*36c0*/  MUFU.EX2 R9, R9 ;  /* 0x0000000900097308 */ /* 0x000ea20000000800 */
[----:B0-----:R-:W-:-:S03]  /*36d0*/  FMUL.FTZ R19, R5, R86 ;  /* 0x0000005605137220 */ /* 0x001fc60000410000 */
[----:B------:R-:W3:Y:S01]  /*36e0*/  MUFU.EX2 R8, R8 ;  /* 0x0000000800087308 */ /* 0x000ee20000000800 */
[----:B------:R-:W-:Y:S01]  /*36f0*/  FMUL.RZ R131, R19, 0.15915493667125701904 ;  /* 0x3e22f98313837820 */ /* 0x000fe2000040c000 */
[C---:B------:R-:W-:Y:S01]  /*3700*/  FMUL.FTZ R19, R7.reuse, R86 ;  /* 0x0000005607137220 */ /* 0x040fe20000410000 */
[----:B------:R-:W-:Y:S01]  /*3710*/  FMUL.FTZ R7, R7, R106 ;  /* 0x0000006a07077220 */ /* 0x000fe20000410000 */
[----:B------:R-:W-:Y:S01]  /*3720*/  MUFU.SIN R134, R27 ;  /* 0x0000001b00867308 */ /* 0x000fe20000000400 */
[C---:B--2---:R-:W-:Y:S01]  /*3730*/  FMUL.FTZ R124, R9.reuse, R124 ;  /* 0x0000007c097c7220 */ /* 0x044fe20000410000 */
[----:B------:R-:W-:-:S06]  /*3740*/  FMUL.FTZ R128, R9, R128 ;  /* 0x0000008009807220 */ /* 0x000fcc0000410000 */
[----:B------:R-:W0:Y:S01]  /*3750*/  MUFU.COS R133, R27 ;  /* 0x0000001b00857308 */ /* 0x000e220000000000 */
[----:B------:R-:W-:Y:S01]  /*3760*/  FMUL.FTZ R9, R5, R106 ;  /* 0x0000006a05097220 */ /* 0x000fe20000410000 */
[C---:B---3--:R-:W-:Y:S01]  /*3770*/  FMUL.FTZ R129, R8.reuse, R129 ;  /* 0x0000008108817220 */ /* 0x048fe20000410000 */
[----:B------:R-:W-:Y:S01]  /*3780*/  FMUL.FTZ R130, R8, R130 ;  /* 0x0000008208827220 */ /* 0x000fe20000410000 */
[----:B------:R-:W-:Y:S01]  /*3790*/  FMUL.FTZ R8, R23, R14 ;  /* 0x0000000e17087220 */ /* 0x000fe20000410000 */
[----:B------:R-:W-:Y:S01]  /*37a0*/  FMUL.RZ R18, R9, 0.15915493667125701904 ;  /* 0x3e22f98309127820 */ /* 0x000fe2000040c000 */
[-C--:B------:R-:W-:Y:S02]  /*37b0*/  FMUL.FTZ R9, R23, R12.reuse ;  /* 0x0000000c17097220 */ /* 0x080fe40000410000 */
[----:B------:R-:W1:Y:S01]  /*37c0*/  MUFU.EX2 R11, R11 ;  /* 0x0000000b000b7308 */ /* 0x000e620000000800 */
[C---:B------:R-:W-:Y:S01]  /*37d0*/  FFMA.FTZ R8, R109.reuse, R12, -R8 ;  /* 0x0000000c6d087223 */ /* 0x040fe20000010808 */
[----:B------:R-:W-:-:S02]  /*37e0*/  FFMA.FTZ R9, R109, R14, R9 ;  /* 0x0000000e6d097223 */ /* 0x000fc40000010009 */
[----:B------:R-:W0:Y:S01]  /*37f0*/  MUFU.EX2 R6, R6 ;  /* 0x0000000600067308 */ /* 0x000e220000000800 */
[----:B------:R-:W-:-:S03]  /*3800*/  FADD.FTZ R8, R101, R8 ;  /* 0x0000000865087221 */ /* 0x000fc60000010000 */
[----:B------:R-:W2:Y:S01]  /*3810*/  MUFU.COS R5, R17 ;  /* 0x0000001100057308 */ /* 0x000ea20000000000 */
[----:B------:R-:W-:Y:S01]  /*3820*/  FMUL.FTZ R12, R3, R8 ;  /* 0x00000008030c7220 */ /* 0x000fe20000410000 */
[----:B-1----:R-:W-:-:S06]  /*3830*/  FMUL.FTZ R132, R11, R132 ;  /* 0x000000840b847220 */ /* 0x002fcc0000410000 */
[----:B------:R-:W-:Y:S01]  /*3840*/  MUFU.SIN R136, R131 ;  /* 0x0000008300887308 */ /* 0x000fe20000000400 */
[C---:B0-----:R-:W-:Y:S01]  /*3850*/  FMUL.FTZ R133, R6.reuse, R133 ;  /* 0x0000008506857220 */ /* 0x041fe20000410000 */
[----:B------:R-:W-:Y:S01]  /*3860*/  FMUL.FTZ R134, R6, R134 ;  /* 0x0000008606867220 */ /* 0x000fe20000410000 */
[----:B------:R-:W-:-:S05]  /*3870*/  FADD.FTZ R6, RZ, R9 ;  /* 0x00000009ff067221 */ /* 0x000fca0000010000 */
[----:B------:R0:W-:Y:S01]  /*3880*/  MUFU.COS R135, R131 ;  /* 0x0000008300877308 */ /* 0x0001e20000000000 */
[-C--:B------:R-:W-:Y:S01]  /*3890*/  FMUL.FTZ R9, R3, R6.reuse ;  /* 0x0000000603097220 */ /* 0x080fe20000410000 */
[----:B------:R-:W-:-:S03]  /*38a0*/  FFMA.FTZ R12, R21, R6, R12 ;  /* 0x00000006150c7223 */ /* 0x000fc6000001000c */
[----:B------:R-:W-:Y:S01]  /*38b0*/  FFMA.FTZ R9, R21, R8, -R9 ;  /* 0x0000000815097223 */ /* 0x000fe20000010809 */
[----:B------:R-:W-:Y:S02]  /*38c0*/  FADD.FTZ R12, RZ, R12 ;  /* 0x0000000cff0c7221 */ /* 0x000fe40000010000 */
[----:B------:R-:W-:Y:S01]  /*38d0*/  MUFU.SIN R140, R18 ;  /* 0x00000012008c7308 */ /* 0x000fe20000000400 */
[----:B0-----:R-:W-:Y:S01]  /*38e0*/  FMUL.FTZ R131, R11, R4 ;  /* 0x000000040b837220 */ /* 0x001fe20000410000 */
[----:B------:R-:W-:-:S06]  /*38f0*/  FADD.FTZ R9, R100, R9 ;  /* 0x0000000964097221 */ /* 0x000fcc0000010000 */
[----:B------:R-:W0:Y:S08]  /*3900*/  MUFU.COS R4, R18 ;  /* 0x0000001200047308 */ /* 0x000e300000000000 */
[----:B------:R-:W2:Y:S04]  /*3910*/  MUFU.EX2 R142, R142 ;  /* 0x0000008e008e7308 */ /* 0x000ea80000000800 */
[----:B------:R-:W0:Y:S04]  /*3920*/  MUFU.EX2 R7, R7 ;  /* 0x0000000700077308 */ /* 0x000e280000000800 */
[----:B------:R-:W1:Y:S04]  /*3930*/  MUFU.EX2 R10, R19 ;  /* 0x00000013000a7308 */ /* 0x000e680000000800 */
[----:B------:R-:W3:Y:S01]  /*3940*/  MUFU.SIN R13, R17 ;  /* 0x00000011000d7308 */ /* 0x000ee20000000400 */
[----:B--2---:R-:W-:Y:S01]  /*3950*/  FMUL.FTZ R138, R142, R5 ;  /* 0x000000058e8a7220 */ /* 0x004fe20000410000 */
[----:B------:R-:W-:Y:S01]  /*3960*/  FMUL.FTZ R5, R123, R12 ;  /* 0x0000000c7b057220 */ /* 0x000fe20000410000 */
[C---:B0-----:R-:W-:Y:S01]  /*3970*/  FMUL.FTZ R141, R7.reuse, R4 ;  /* 0x00000004078d7220 */ /* 0x041fe20000410000 */
[----:B------:R-:W-:Y:S01]  /*3980*/  FMUL.FTZ R140, R7, R140 ;  /* 0x0000008c078c7220 */ /* 0x000fe20000410000 */
[-C--:B------:R-:W-:Y:S01]  /*3990*/  FMUL.FTZ R7, R123, R9.reuse ;  /* 0x000000097b077220 */ /* 0x080fe20000410000 */
[----:B------:R-:W-:Y:S01]  /*39a0*/  FFMA.FTZ R6, R0, R9, -R5 ;  /* 0x0000000900067223 */ /* 0x000fe20000010805 */
[C---:B-1----:R-:W-:Y:S01]  /*39b0*/  FMUL.FTZ R135, R10.reuse, R135 ;  /* 0x000000870a877220 */ /* 0x042fe20000410000 */
[----:B------:R-:W-:Y:S01]  /*39c0*/  FMUL.FTZ R136, R10, R136 ;  /* 0x000000880a887220 */ /* 0x000fe20000410000 */
[----:B------:R-:W-:Y:S01]  /*39d0*/  FFMA.FTZ R7, R0, R12, R7 ;  /* 0x0000000c00077223 */ /* 0x000fe20000010007 */
[----:B------:R-:W-:Y:S01]  /*39e0*/  FADD.FTZ R9, R99, R6 ;  /* 0x0000000663097221 */ /* 0x000fe20000010000 */
[-C--:B------:R-:W-:Y:S01]  /*39f0*/  FMUL.FTZ R5, R121, R118.reuse ;  /* 0x0000007679057220 */ /* 0x080fe20000410000 */
[C---:B------:R-:W-:Y:S01]  /*3a00*/  FMUL.FTZ R4, R120.reuse, R118 ;  /* 0x0000007678047220 */ /* 0x040fe20000410000 */
[----:B------:R-:W-:Y:S01]  /*3a10*/  FADD.FTZ R7, RZ, R7 ;  /* 0x00000007ff077221 */ /* 0x000fe20000010000 */
[----:B------:R-:W-:Y:S01]  /*3a20*/  FMUL.FTZ R11, R125, R9 ;  /* 0x000000097d0b7220 */ /* 0x000fe20000410000 */
[-C--:B------:R-:W-:Y:S01]  /*3a30*/  FFMA.FTZ R6, R120, R119.reuse, R5 ;  /* 0x0000007778067223 */ /* 0x080fe20000010005 */
[----:B------:R-:W-:Y:S01]  /*3a40*/  FFMA.FTZ R4, R121, R119, -R4 ;  /* 0x0000007779047223 */ /* 0x000fe20000010804 */
[-C--:B------:R-:W-:Y:S01]  /*3a50*/  FMUL.FTZ R10, R125, R7.reuse ;  /* 0x000000077d0a7220 */ /* 0x080fe20000410000 */
[C---:B------:R-:W-:Y:S01]  /*3a60*/  FFMA.FTZ R11, R122.reuse, R7, R11 ;  /* 0x000000077a0b7223 */ /* 0x040fe2000001000b */
[C---:B------:R-:W-:Y:S01]  /*3a70*/  FMUL.FTZ R5, R115.reuse, R6 ;  /* 0x0000000673057220 */ /* 0x040fe20000410000 */
[-C--:B------:R-:W-:Y:S01]  /*3a80*/  FMUL.FTZ R8, R115, R4.reuse ;  /* 0x0000000473087220 */ /* 0x080fe20000410000 */
[----:B------:R-:W-:Y:S01]  /*3a90*/  FFMA.FTZ R9, R122, R9, -R10 ;  /* 0x000000097a097223 */ /* 0x000fe2000001080a */
[----:B------:R-:W-:Y:S01]  /*3aa0*/  FADD.FTZ R11, RZ, R11 ;  /* 0x0000000bff0b7221 */ /* 0x000fe20000010000 */
[C---:B------:R-:W-:Y:S01]  /*3ab0*/  FFMA.FTZ R4, R117.reuse, R4, -R5 ;  /* 0x0000000475047223 */ /* 0x040fe20000010805 */
[----:B------:R-:W-:Y:S01]  /*3ac0*/  FFMA.FTZ R8, R117, R6, R8 ;  /* 0x0000000675087223 */ /* 0x000fe20000010008 */
[----:B------:R-:W-:Y:S01]  /*3ad0*/  FADD.FTZ R9, R98, R9 ;  /* 0x0000000962097221 */ /* 0x000fe20000010000 */
[C---:B------:R-:W-:Y:S01]  /*3ae0*/  FMUL.FTZ R7, R128.reuse, R11 ;  /* 0x0000000b80077220 */ /* 0x040fe20000410000 */
[C---:B------:R-:W-:Y:S01]  /*3af0*/  FMUL.FTZ R5, R111.reuse, R4 ;  /* 0x000000046f057220 */ /* 0x040fe20000410000 */
[-C--:B------:R-:W-:Y:S01]  /*3b00*/  FMUL.FTZ R6, R111, R8.reuse ;  /* 0x000000086f067220 */ /* 0x080fe20000410000 */
[-C--:B------:R-:W-:Y:S01]  /*3b10*/  FMUL.FTZ R12, R128, R9.reuse ;  /* 0x00000009800c7220 */ /* 0x080fe20000410000 */
[C---:B------:R-:W-:Y:S01]  /*3b20*/  FFMA.FTZ R10, R124.reuse, R9, -R7 ;  /* 0x000000097c0a7223 */ /* 0x040fe20000010807 */
[C---:B------:R-:W-:Y:S01]  /*3b30*/  FFMA.FTZ R8, R113.reuse, R8, R5 ;  /* 0x0000000871087223 */ /* 0x040fe20000010005 */
[----:B------:R-:W-:Y:S01]  /*3b40*/  FFMA.FTZ R6, R113, R4, -R6 ;  /* 0x0000000471067223 */ /* 0x000fe20000010806 */
[----:B------:R-:W-:Y:S01]  /*3b50*/  FFMA.FTZ R12, R124, R11, R12 ;  /* 0x0000000b7c0c7223 */ /* 0x000fe2000001000c */
[----:B------:R-:W-:Y:S01]  /*3b60*/  FADD.FTZ R10, R97, R10 ;  /* 0x0000000a610a7221 */ /* 0x000fe20000010000 */
[C---:B------:R-:W-:Y:S01]  /*3b70*/  FMUL.FTZ R5, R23.reuse, R8 ;  /* 0x0000000817057220 */ /* 0x040fe20000410000 */
[----:B------:R-:W-:Y:S01]  /*3b80*/  FMUL.FTZ R4, R23, R6 ;  /* 0x0000000617047220 */ /* 0x000fe20000410000 */
[----:B------:R-:W-:Y:S01]  /*3b90*/  FADD.FTZ R12, RZ, R12 ;  /* 0x0000000cff0c7221 */ /* 0x000fe20000010000 */
[C---:B------:R-:W-:Y:S01]  /*3ba0*/  FMUL.FTZ R14, R130.reuse, R10 ;  /* 0x0000000a820e7220 */ /* 0x040fe20000410000 */
[C---:B------:R-:W-:Y:S01]  /*3bb0*/  FFMA.FTZ R6, R109.reuse, R6, -R5 ;  /* 0x000000066d067223 */ /* 0x040fe20000010805 */
[----:B------:R-:W-:Y:S01]  /*3bc0*/  FFMA.FTZ R4, R109, R8, R4 ;  /* 0x000000086d047223 */ /* 0x000fe20000010004 */
[-C--:B------:R-:W-:Y:S01]  /*3bd0*/  FMUL.FTZ R7, R130, R12.reuse ;  /* 0x0000000c82077220 */ /* 0x080fe20000410000 */
[----:B------:R-:W-:Y:S01]  /*3be0*/  FFMA.FTZ R14, R129, R12, R14 ;  /* 0x0000000c810e7223 */ /* 0x000fe2000001000e */
[C---:B------:R-:W-:Y:S01]  /*3bf0*/  FMUL.FTZ R5, R3.reuse, R6 ;  /* 0x0000000603057220 */ /* 0x040fe20000410000 */
[----:B------:R-:W-:Y:S01]  /*3c00*/  FMUL.FTZ R8, R3, R4 ;  /* 0x0000000403087220 */ /* 0x000fe20000410000 */
[----:B------:R-:W-:Y:S01]  /*3c10*/  FFMA.FTZ R10, R129, R10, -R7 ;  /* 0x0000000a810a7223 */ /* 0x000fe20000010807 */
[----:B------:R-:W-:Y:S01]  /*3c20*/  FADD.FTZ R14, RZ, R14 ;  /* 0x0000000eff0e7221 */ /* 0x000fe20000010000 */
[----:B---3--:R-:W-:Y:S01]  /*3c30*/  FMUL.FTZ R142, R142, R13 ;  /* 0x0000000d8e8e7220 */ /* 0x008fe20000410000 */
[----:B------:R-:W-:Y:S01]  /*3c40*/  FFMA.FTZ R9, R21, R4, R5 ;  /* 0x0000000415097223 */ /* 0x000fe20000010005 */
[----:B------:R-:W-:Y:S01]  /*3c50*/  FADD.FTZ R10, R95, R10 ;  /* 0x0000000a5f0a7221 */ /* 0x000fe20000010000 */
[C---:B------:R-:W-:Y:S01]  /*3c60*/  FMUL.FTZ R12, R132.reuse, R14 ;  /* 0x0000000e840c7220 */ /* 0x040fe20000410000 */
[----:B------:R-:W-:Y:S01]  /*3c70*/  FFMA.FTZ R8, R21, R6, -R8 ;  /* 0x0000000615087223 */ /* 0x000fe20000010808 */
[----:B------:R-:W-:Y:S01]  /*3c80*/  MOV R6, R75 ;  /* 0x0000004b00067202 */ /* 0x000fe20000000f00 */
[-C--:B------:R-:W-:Y:S01]  /*3c90*/  FMUL.FTZ R13, R132, R10.reuse ;  /* 0x0000000a840d7220 */ /* 0x080fe20000410000 */
[----:B------:R-:W-:Y:S01]  /*3ca0*/  FFMA.FTZ R12, R131, R10, -R12 ;  /* 0x0000000a830c7223 */ /* 0x000fe2000001080c */
[----:B------:R-:W-:Y:S01]  /*3cb0*/  MOV R7, R73 ;  /* 0x0000004900077202 */ /* 0x000fe20000000f00 */
[----:B------:R-:W-:Y:S01]  /*3cc0*/  FMUL.FTZ R11, R123, R9 ;  /* 0x000000097b0b7220 */ /* 0x000fe20000410000 */
[----:B------:R-:W-:Y:S01]  /*3cd0*/  FFMA.FTZ R13, R131, R14, R13 ;  /* 0x0000000e830d7223 */ /* 0x000fe2000001000d */
[----:B------:R-:W-:Y:S01]  /*3ce0*/  FADD.FTZ R12, R93, R12 ;  /* 0x0000000c5d0c7221 */ /* 0x000fe20000010000 */
[----:B------:R-:W-:Y:S01]  /*3cf0*/  MOV R4, R71 ;  /* 0x0000004700047202 */ /* 0x000fe20000000f00 */
[----:B------:R-:W0:Y:S01]  /*3d00*/  MUFU.SIN R139, R25 ;  /* 0x00000019008b7308 */ /* 0x000e220000000400 */
[----:B------:R-:W-:Y:S01]  /*3d10*/  MOV R5, R69 ;  /* 0x0000004500057202 */ /* 0x000fe20000000f00 */
[-C--:B------:R-:W-:Y:S01]  /*3d20*/  FMUL.FTZ R10, R123, R8.reuse ;  /* 0x000000087b0a7220 */ /* 0x080fe20000410000 */
[----:B------:R-:W-:Y:S01]  /*3d30*/  FFMA.FTZ R11, R0, R8, -R11 ;  /* 0x00000008000b7223 */ /* 0x000fe2000001080b */
[----:B------:R-:W-:-:S02]  /*3d40*/  FADD.FTZ R13, RZ, R13 ;  /* 0x0000000dff0d7221 */ /* 0x000fc40000010000 */
[----:B------:R1:W2:Y:S02]  /*3d50*/  LDG.E.64 R26, desc[UR16][R4.64] ;  /* 0x00000010041a7981 */ /* 0x0002a4000c1e1b00 */
[----:B------:R3:W4:Y:S01]  /*3d60*/  MUFU.COS R137, R25 ;  /* 0x0000001900897308 */ /* 0x0007220000000000 */
[----:B------:R-:W-:-:S07]  /*3d70*/  FFMA.FTZ R10, R0, R9, R10 ;  /* 0x00000009000a7223 */ /* 0x000fce000001000a */
[----:B------:R-:W0:Y:S01]  /*3d80*/  MUFU.EX2 R16, R16 ;  /* 0x0000001000107308 */ /* 0x000e220000000800 */
[----:B---3--:R3:W2:Y:S01]  /*3d90*/  LDG.E.64 R24, desc[UR16][R6.64] ;  /* 0x0000001006187981 */ /* 0x0086a2000c1e1b00 */
[C---:B-1----:R-:W-:Y:S01]  /*3da0*/  FMUL.FTZ R5, R125.reuse, R11 ;  /* 0x0000000b7d057220 */ /* 0x042fe20000410000 */
[----:B------:R-:W-:Y:S01]  /*3db0*/  FMUL.FTZ R4, R125, R10 ;  /* 0x0000000a7d047220 */ /* 0x000fe20000410000 */
[C---:B---3--:R-:W-:Y:S01]  /*3dc0*/  FMUL.FTZ R6, R134.reuse, R12 ;  /* 0x0000000c86067220 */ /* 0x048fe20000410000 */
[----:B------:R-:W-:Y:S01]  /*3dd0*/  FMUL.FTZ R7, R134, R13 ;  /* 0x0000000d86077220 */ /* 0x000fe20000410000 */
[----:B0-----:R-:W-:Y:S02]  /*3de0*/  FMUL.FTZ R139, R16, R139 ;  /* 0x0000008b108b7220 */ /* 0x001fe40000410000 */
[C---:B------:R-:W-:Y:S01]  /*3df0*/  FFMA.FTZ R6, R133.reuse, R13, R6 ;  /* 0x0000000d85067223 */ /* 0x040fe20000010006 */
[----:B------:R-:W-:Y:S01]  /*3e00*/  FFMA.FTZ R5, R122, R10, R5 ;  /* 0x0000000a7a057223 */ /* 0x000fe20000010005 */
[----:B------:R-:W-:Y:S01]  /*3e10*/  FFMA.FTZ R12, R133, R12, -R7 ;  /* 0x0000000c850c7223 */ /* 0x000fe20000010807 */
[----:B----4-:R-:W-:Y:S01]  /*3e20*/  FMUL.FTZ R137, R16, R137 ;  /* 0x0000008910897220 */ /* 0x010fe20000410000 */
[----:B------:R-:W-:Y:S01]  /*3e30*/  FADD.FTZ R9, RZ, R6 ;  /* 0x00000006ff097221 */ /* 0x000fe20000010000 */
[----:B------:R-:W-:Y:S01]  /*3e40*/  FFMA.FTZ R11, R122, R11, -R4 ;  /* 0x0000000b7a0b7223 */ /* 0x000fe20000010804 */
[----:B------:R-:W-:Y:S01]  /*3e50*/  FMUL.FTZ R7, R128, R5 ;  /* 0x0000000580077220 */ /* 0x000fe20000410000 */
[----:B------:R-:W-:Y:S01]  /*3e60*/  FADD.FTZ R12, R91, R12 ;  /* 0x0000000c5b0c7221 */ /* 0x000fe20000010000 */
[----:B------:R-:W-:Y:S01]  /*3e70*/  FMUL.FTZ R6, R136, R9 ;  /* 0x0000000988067220 */ /* 0x000fe20000410000 */
[-C--:B------:R-:W-:Y:S01]  /*3e80*/  FMUL.FTZ R4, R128, R11.reuse ;  /* 0x0000000b80047220 */ /* 0x080fe20000410000 */
[----:B------:R-:W-:Y:S01]  /*3e90*/  FFMA.FTZ R7, R124, R11, -R7 ;  /* 0x0000000b7c077223 */ /* 0x000fe20000010807 */
[-C--:B------:R-:W-:Y:S01]  /*3ea0*/  FMUL.FTZ R10, R136, R12.reuse ;  /* 0x0000000c880a7220 */ /* 0x080fe20000410000 */
[C---:B------:R-:W-:Y:S01]  /*3eb0*/  FFMA.FTZ R12, R135.reuse, R12, -R6 ;  /* 0x0000000c870c7223 */ /* 0x040fe20000010806 */
[----:B------:R-:W-:Y:S01]  /*3ec0*/  FFMA.FTZ R4, R124, R5, R4 ;  /* 0x000000057c047223 */ /* 0x000fe20000010004 */
[C---:B------:R-:W-:Y:S01]  /*3ed0*/  FMUL.FTZ R8, R130.reuse, R7 ;  /* 0x0000000782087220 */ /* 0x040fe20000410000 */
[----:B------:R-:W-:Y:S01]  /*3ee0*/  FFMA.FTZ R10, R135, R9, R10 ;  /* 0x00000009870a7223 */ /* 0x000fe2000001000a */
[----:B------:R-:W-:Y:S01]  /*3ef0*/  FADD.FTZ R12, R89, R12 ;  /* 0x0000000c590c7221 */ /* 0x000fe20000010000 */
[-C--:B------:R-:W-:Y:S01]  /*3f00*/  FMUL.FTZ R6, R130, R4.reuse ;  /* 0x0000000482067220 */ /* 0x080fe20000410000 */
[----:B------:R-:W-:Y:S01]  /*3f10*/  FFMA.FTZ R8, R129, R4, R8 ;  /* 0x0000000481087223 */ /* 0x000fe20000010008 */
[----:B------:R-:W-:Y:S01]  /*3f20*/  FADD.FTZ R10, RZ, R10 ;  /* 0x0000000aff0a7221 */ /* 0x000fe20000010000 */
[----:B------:R-:W-:Y:S01]  /*3f30*/  FMUL.FTZ R14, R139, R12 ;  /* 0x0000000c8b0e7220 */ /* 0x000fe20000410000 */
[----:B------:R-:W-:Y:S01]  /*3f40*/  FFMA.FTZ R6, R129, R7, -R6 ;  /* 0x0000000781067223 */ /* 0x000fe20000010806 */
[C---:B------:R-:W-:Y:S01]  /*3f50*/  FMUL.FTZ R4, R132.reuse, R8 ;  /* 0x0000000884047220 */ /* 0x040fe20000410000 */
[-C--:B------:R-:W-:Y:S01]  /*3f60*/  FMUL.FTZ R7, R139, R10.reuse ;  /* 0x0000000a8b077220 */ /* 0x080fe20000410000 */
[----:B------:R-:W-:Y:S01]  /*3f70*/  FFMA.FTZ R14, R137, R10, R14 ;  /* 0x0000000a890e7223 */ /* 0x000fe2000001000e */
[-C--:B------:R-:W-:Y:S01]  /*3f80*/  FMUL.FTZ R5, R132, R6.reuse ;  /* 0x0000000684057220 */ /* 0x080fe20000410000 */
[----:B------:R-:W-:Y:S01]  /*3f90*/  FFMA.FTZ R4, R131, R6, -R4 ;  /* 0x0000000683047223 */ /* 0x000fe20000010804 */
[----:B------:R-:W-:Y:S01]  /*3fa0*/  FFMA.FTZ R12, R137, R12, -R7 ;  /* 0x0000000c890c7223 */ /* 0x000fe20000010807 */
[----:B------:R-:W-:Y:S01]  /*3fb0*/  FADD.FTZ R11, RZ, R14 ;  /* 0x0000000eff0b7221 */ /* 0x000fe20000010000 */
[----:B------:R-:W-:Y:S01]  /*3fc0*/  FFMA.FTZ R5, R131, R8, R5 ;  /* 0x0000000883057223 */ /* 0x000fe20000010005 */
[-C--:B------:R-:W-:Y:S01]  /*3fd0*/  FMUL.FTZ R6, R134, R4.reuse ;  /* 0x0000000486067220 */ /* 0x080fe20000410000 */
[----:B------:R-:W-:Y:S01]  /*3fe0*/  FADD.FTZ R9, R87, R12 ;  /* 0x0000000c57097221 */ /* 0x000fe20000010000 */
[----:B------:R-:W-:Y:S01]  /*3ff0*/  FMUL.FTZ R13, R142, R11 ;  /* 0x0000000b8e0d7220 */ /* 0x000fe20000410000 */
[-C--:B------:R-:W-:Y:S01]  /*4000*/  FMUL.FTZ R7, R134, R5.reuse ;  /* 0x0000000586077220 */ /* 0x080fe20000410000 */
[C---:B------:R-:W-:Y:S01]  /*4010*/  FFMA.FTZ R6, R133.reuse, R5, R6 ;  /* 0x0000000585067223 */ /* 0x040fe20000010006 */
[-C--:B------:R-:W-:Y:S01]  /*4020*/  FMUL.FTZ R10, R142, R9.reuse ;  /* 0x000000098e0a7220 */ /* 0x080fe20000410000 */
[----:B------:R-:W-:Y:S01]  /*4030*/  FFMA.FTZ R8, R138, R9, -R13 ;  /* 0x000000098a087223 */ /* 0x000fe2000001080d */
[----:B------:R-:W-:Y:S01]  /*4040*/  FFMA.FTZ R7, R133, R4, -R7 ;  /* 0x0000000485077223 */ /* 0x000fe20000010807 */
[-C--:B------:R-:W-:Y:S01]  /*4050*/  FMUL.FTZ R4, R136, R6.reuse ;  /* 0x0000000688047220 */ /* 0x080fe20000410000 */
        /* <DEDUP_REMOVED lines=26> */
[----:B------:R-:W3:Y:S04]  /*4200*/  SHFL.UP PT, R5, R146, 0x1, RZ ;  /* 0x0420000092057989 */ /* 0x000ee800000e00ff */
        /* <DEDUP_REMOVED lines=8> */
[----:B---3--:R-:W-:-:S03]  /*4290*/  FMUL.FTZ R7, R145, R5 ;  /* 0x0000000591077220 */ /* 0x008fc60000410000 */
[----:B------:R-:W1:Y:S01]  /*42a0*/  SHFL.UP PT, R8, R143, 0x2, RZ ;  /* 0x044000008f087989 */ /* 0x000e6200000e00ff */
[C---:B------:R-:W-:Y:S01]  /*42b0*/  FMUL.FTZ R6, R146.reuse, R5 ;  /* 0x0000000592067220 */ /* 0x040fe20000410000 */
[----:B----4-:R-:W-:-:S03]  /*42c0*/  @P1 FFMA.FTZ R146, R146, R4, R7 ;  /* 0x0000000492921223 */ /* 0x010fc60000010007 */
[----:B------:R-:W-:Y:S02]  /*42d0*/  @P1 FFMA.FTZ R145, R145, R4, -R6 ;  /* 0x0000000491911223 */ /* 0x000fe40000010806 */
        /* <DEDUP_REMOVED lines=9> */
[----:B---3--:R-:W-:-:S03]  /*4370*/  FMUL.FTZ R7, R145, R5 ;  /* 0x0000000591077220 */ /* 0x008fc60000410000 */
[----:B------:R-:W0:Y:S01]  /*4380*/  SHFL.UP PT, R9, R144, 0x4, RZ ;  /* 0x0480000090097989 */ /* 0x000e2200000e00ff */
[C---:B------:R-:W-:Y:S01]  /*4390*/  FMUL.FTZ R6, R146.reuse, R5 ;  /* 0x0000000592067220 */ /* 0x040fe20000410000 */
[-C--:B----4-:R-:W-:Y:S02]  /*43a0*/  @P1 FFMA.FTZ R146, R146, R4.reuse, R7 ;  /* 0x0000000492921223 */ /* 0x090fe40000010007 */
[----:B------:R-:W1:Y:S01]  /*43b0*/  SHFL.UP PT, R8, R143, 0x4, RZ ;  /* 0x048000008f087989 */ /* 0x000e6200000e00ff */
[----:B------:R-:W-:-:S03]  /*43c0*/  @P1 FFMA.FTZ R145, R145, R4, -R6 ;  /* 0x0000000491911223 */ /* 0x000fc60000010806 */
        /* <DEDUP_REMOVED lines=8> */
[-C--:B---3--:R-:W-:Y:S01]  /*4450*/  FMUL.FTZ R7, R145, R5.reuse ;  /* 0x0000000591077220 */ /* 0x088fe20000410000 */
[----:B------:R-:W-:Y:S01]  /*4460*/  @P1 FADD.FTZ R143, R143, R6 ;  /* 0x000000068f8f1221 */ /* 0x000fe20000010000 */
[C---:B------:R-:W-:Y:S02]  /*4470*/  FMUL.FTZ R6, R146.reuse, R5 ;  /* 0x0000000592067220 */ /* 0x040fe40000410000 */
        /* <DEDUP_REMOVED lines=9> */
[----:B-1----:R-:W-:Y:S01]  /*4510*/  FFMA.FTZ R11, R146, R7, R9 ;  /* 0x00000007920b7223 */ /* 0x002fe20000010009 */
[----:B---3--:R-:W-:-:S07]  /*4520*/  FMUL.FTZ R9, R145, R5 ;  /* 0x0000000591097220 */ /* 0x008fce0000410000 */
        /* <DEDUP_REMOVED lines=8> */
[----:B------:R-:W3:Y:S04]  /*45b0*/  SHFL.UP PT, R5, R143, 0x10, RZ ;  /* 0x060000008f057989 */ /* 0x000ee800000e00ff */
[----:B------:R-:W4:Y:S01]  /*45c0*/  SHFL.UP PT, R9, R145, 0x10, RZ ;  /* 0x0600000091097989 */ /* 0x000f2200000e00ff */
[----:B------:R-:W-:Y:S01]  /*45d0*/  ISETP.NE.AND P1, PT, R53, 0x1f, PT ;  /* 0x0000001f3500780c */ /* 0x000fe20003f25270 */
[----:B------:R-:W5:Y:S01]  /*45e0*/  S2UR UR6, SR_CgaCtaId ;  /* 0x00000000000679c3 */ /* 0x000f620000008800 */
[CC--:B0-----:R-:W-:Y:S01]  /*45f0*/  FMUL.FTZ R6, R146.reuse, R7.reuse ;  /* 0x0000000792067220 */ /* 0x0c1fe20000410000 */
[C---:B------:R-:W-:Y:S01]  /*4600*/  FMUL.FTZ R7, R145.reuse, R7 ;  /* 0x0000000791077220 */ /* 0x040fe20000410000 */
[CC--:B-1----:R-:W-:Y:S01]  /*4610*/  FMUL.FTZ R8, R146.reuse, R4.reuse ;  /* 0x0000000492087220 */ /* 0x0c2fe20000410000 */
[C---:B------:R-:W-:Y:S01]  /*4620*/  FMUL.FTZ R4, R145.reuse, R4 ;  /* 0x0000000491047220 */ /* 0x040fe20000410000 */
[CC--:B---3--:R-:W-:Y:S01]  /*4630*/  FFMA.FTZ R10, R145.reuse, R5.reuse, -R6 ;  /* 0x00000005910a7223 */ /* 0x0c8fe20000010806 */
        /* <DEDUP_REMOVED lines=13> */
[----:B------:R-:W1:Y:S04]  /*4710*/  LDS.128 R12, [UR4+0x850] ;  /* 0x00085004ff0c7984 */ /* 0x000e680008000c00 */
[----:B------:R-:W3:Y:S01]  /*4720*/  LDS.128 R16, [UR4+0x860] ;  /* 0x00086004ff107984 */ /* 0x000ee20008000c00 */
[----:B------:R-:W-:-:S02]  /*4730*/  ISETP.GE.AND P1, PT, R53, 0x10, PT ;  /* 0x000000103500780c */ /* 0x000fc40003f26270 */
[----:B------:R-:W-:Y:S02]  /*4740*/  ISETP.GE.U32.AND P2, PT, R45, 0x20, PT ;  /* 0x000000202d00780c */ /* 0x000fe40003f46070 */
[----:B------:R-:W-:Y:S01]  /*4750*/  FSEL R147, R145, R8, !P1 ;  /* 0x0000000891937208 */ /* 0x000fe20004800000 */
[-C--:B--2---:R-:W-:Y:S01]  /*4760*/  FMUL.FTZ R145, R25, R27.reuse ;  /* 0x0000001b19917220 */ /* 0x084fe20000410000 */
[----:B0-----:R-:W-:Y:S01]  /*4770*/  FMUL.FTZ R8, R24, R27 ;  /* 0x0000001b18087220 */ /* 0x001fe20000410000 */
[----:B------:R-:W-:Y:S02]  /*4780*/  FSEL R148, R143, R10, !P1 ;  /* 0x0000000a8f947208 */ /* 0x000fe40004800000 */
[----:B------:R-:W-:Y:S01]  /*4790*/  FSEL R146, R146, R9, !P1 ;  /* 0x0000000992927208 */ /* 0x000fe20004800000 */
[-C--:B------:R-:W-:Y:S01]  /*47a0*/  FFMA.FTZ R24, R24, R26.reuse, -R145 ;  /* 0x0000001a18187223 */ /* 0x080fe20000010891 */
[----:B------:R-:W-:Y:S01]  /*47b0*/  FSEL R143, R144, R11, !P1 ;  /* 0x0000000b908f7208 */ /* 0x000fe20004800000 */
[----:B------:R-:W-:Y:S01]  /*47c0*/  FFMA.FTZ R25, R25, R26, R8 ;  /* 0x0000001a19197223 */ /* 0x000fe20000010008 */
[----:B------:R-:W-:Y:S01]  /*47d0*/  ISETP.NE.AND P1, PT, R126, 0x1, PT ;  /* 0x000000017e00780c */ /* 0x000fe20003f25270 */
[----:B------:R0:W2:Y:S01]  /*47e0*/  SHFL.UP PT, R11, R147, 0x1, RZ ;  /* 0x04200000930b7989 */ /* 0x0000a200000e00ff */
[----:B------:R-:W-:Y:S03]  /*47f0*/  BSSY.RECONVERGENT B0, `(.L_x_1017) ;  /* 0x0000033000007945 */ /* 0x000fe60003800200 */
[----:B------:R0:W4:Y:S04]  /*4800*/  SHFL.UP PT, R10, R146, 0x1, RZ ;  /* 0x04200000920a7989 */ /* 0x00012800000e00ff */
[----:B------:R0:W0:Y:S04]  /*4810*/  SHFL.UP PT, R27, R148, 0x1, RZ ;  /* 0x04200000941b7989 */ /* 0x00002800000e00ff */
[----:B------:R-:W0:Y:S01]  /*4820*/  SHFL.UP PT, R143, R143, 0x1, RZ ;  /* 0x042000008f8f7989 */ /* 0x000e2200000e00ff */
[----:B-1----:R-:W-:Y:S01]  /*4830*/  FSEL R49, R12, R49, !P1 ;  /* 0x000000310c317208 */ /* 0x002fe20004800000 */
[-C--:B---3--:R-:W-:Y:S01]  /*4840*/  FMUL.FTZ R9, R13, R17.reuse ;  /* 0x000000110d097220 */ /* 0x088fe20000410000 */
[-C--:B------:R-:W-:Y:S01]  /*4850*/  FMUL.FTZ R145, R15, R17.reuse ;  /* 0x000000110f917220 */ /* 0x080fe20000410000 */
[----:B------:R-:W-:-:S02]  /*4860*/  FMUL.FTZ R8, R14, R17 ;  /* 0x000000110e087220 */ /* 0x000fc40000410000 */
[CC--:B------:R-:W-:Y:S01]  /*4870*/  FFMA.FTZ R9, R12.reuse, R16.reuse, -R9 ;  /* 0x000000100c097223 */ /* 0x0c0fe20000010809 */
[----:B------:R-:W-:Y:S01]  /*4880*/  FMUL.FTZ R12, R12, R17 ;  /* 0x000000110c0c7220 */ /* 0x000fe20000410000 */
[CC--:B------:R-:W-:Y:S01]  /*4890*/  FFMA.FTZ R145, R14.reuse, R16.reuse, -R145 ;  /* 0x000000100e917223 */ /* 0x0c0fe20000010891 */
[-C--:B------:R-:W-:Y:S01]  /*48a0*/  FFMA.FTZ R8, R15, R16.reuse, R8 ;  /* 0x000000100f087223 */ /* 0x080fe20000010008 */
[----:B------:R-:W-:Y:S01]  /*48b0*/  FSEL R51, R14, R51, !P1 ;  /* 0x000000330e337208 */ /* 0x000fe20004800000 */
[----:B------:R-:W-:Y:S01]  /*48c0*/  FFMA.FTZ R12, R13, R16, R12 ;  /* 0x000000100d0c7223 */ /* 0x000fe2000001000c */
[----:B------:R-:W-:Y:S01]  /*48d0*/  FSEL R50, R15, R50, !P1 ;  /* 0x000000320f327208 */ /* 0x000fe20004800000 */
[----:B------:R-:W-:Y:S01]  /*48e0*/  FADD.FTZ R18, R18, R145 ;  /* 0x0000009112127221 */ /* 0x000fe20000010000 */
[----:B------:R-:W-:Y:S01]  /*48f0*/  FSEL R52, R13, R52, !P1 ;  /* 0x000000340d347208 */ /* 0x000fe20004800000 */
[----:B------:R-:W-:Y:S01]  /*4900*/  FADD.FTZ R8, R19, R8 ;  /* 0x0000000813087221 */ /* 0x000fe20000010000 */
[----:B--2-4-:R-:W-:Y:S06]  /*4910*/  @!P2 BRA `(.L_x_1018) ;  /* 0x000000000040a947 */ /* 0x014fec0003800000 */
        /* <DEDUP_REMOVED lines=8> */
[----:B0-----:R-:W-:Y:S01]  /*49a0*/  FADD.FTZ R143, R143, R14 ;  /* 0x0000000e8f8f7221 */ /* 0x001fe20000010000 */
[----:B------:R-:W-:Y:S01]  /*49b0*/  FADD.FTZ R12, R27, R12 ;  /* 0x0000000c1b0c7221 */ /* 0x000fe20000010000 */
[----:B------:R-:W-:-:S04]  /*49c0*/  ISETP.NE.AND P1, PT, R53, RZ, PT ;  /* 0x000000ff3500720c */ /* 0x000fc80003f25270 */
[----:B------:R-:W-:Y:S02]  /*49d0*/  FSEL R11, R49, R8, !P1 ;  /* 0x00000008310b7208 */ /* 0x000fe40004800000 */
[----:B------:R-:W-:Y:S02]  /*49e0*/  FSEL R10, R52, R9, !P1 ;  /* 0x00000009340a7208 */ /* 0x000fe40004800000 */
[----:B------:R-:W-:Y:S02]  /*49f0*/  FSEL R27, R51, R12, !P1 ;  /* 0x0000000c331b7208 */ /* 0x000fe40004800000 */
[----:B------:R-:W-:Y:S01]  /*4a00*/  FSEL R143, R50, R143, !P1 ;  /* 0x0000008f328f7208 */ /* 0x000fe20004800000 */
[----:B------:R-:W-:Y:S06]  /*4a10*/  BRA `(.L_x_1019) ;  /* 0x0000000000407947 */ /* 0x000fec0003800000 */
.L_x_1018:
[----:B------:R-:W-:Y:S01]  /*4a20*/  ISETP.NE.AND P1, PT, R53, RZ, PT ;  /* 0x000000ff3500720c */ /* 0x000fe20003f25270 */
[C---:B------:R-:W-:Y:S01]  /*4a30*/  FMUL.FTZ R16, R12.reuse, R7 ;  /* 0x000000070c107220 */ /* 0x040fe20000410000 */
[----:B------:R-:W-:-:S03]  /*4a40*/  FMUL.FTZ R14, R12, R5 ;  /* 0x000000050c0e7220 */ /* 0x000fc60000410000 */
[-C--:B------:R-:W-:Y:S01]  /*4a50*/  FFMA.FTZ R13, R9, R6.reuse, -R16 ;  /* 0x00000006090d7223 */ /* 0x080fe20000010810 */
[C---:B------:R-:W-:Y:S01]  /*4a60*/  FMUL.FTZ R16, R12.reuse, R6 ;  /* 0x000000060c107220 */ /* 0x040fe20000410000 */
[----:B------:R-:W-:-:S03]  /*4a70*/  FMUL.FTZ R12, R12, R4 ;  /* 0x000000040c0c7220 */ /* 0x000fc60000410000 */
[----:B------:R-:W-:-:S03]  /*4a80*/  FFMA.FTZ R15, R9, R7, R16 ;  /* 0x00000007090f7223 */ /* 0x000fc60000010010 */
[----:B------:R1:W-:Y:S01]  /*4a90*/  @!P1 STS.128 [UR4+0x880], R4 ;  /* 0x00088004ff009988 */ /* 0x0003e20008000c04 */
[----:B0-----:R-:W-:Y:S02]  /*4aa0*/  @!P1 MOV R27, R6 ;  /* 0x00000006001b9202 */ /* 0x001fe40000000f00 */
[-C--:B------:R-:W-:Y:S02]  /*4ab0*/  @!P1 MOV R11, R4.reuse ;  /* 0x00000004000b9202 */ /* 0x080fe40000000f00 */
[----:B------:R-:W-:Y:S02]  /*4ac0*/  @!P1 MOV R10, R5 ;  /* 0x00000005000a9202 */ /* 0x000fe40000000f00 */
[----:B------:R-:W-:Y:S01]  /*4ad0*/  @!P1 MOV R143, R7 ;  /* 0x00000007008f9202 */ /* 0x000fe20000000f00 */
[C---:B-1----:R-:W-:Y:S01]  /*4ae0*/  FFMA.FTZ R4, R9.reuse, R4, -R14 ;  /* 0x0000000409047223 */ /* 0x042fe2000001080e */
[----:B------:R-:W-:Y:S01]  /*4af0*/  FFMA.FTZ R5, R9, R5, R12 ;  /* 0x0000000509057223 */ /* 0x000fe2000001000c */
[----:B------:R-:W-:Y:S01]  /*4b00*/  FADD.FTZ R6, R18, R13 ;  /* 0x0000000d12067221 */ /* 0x000fe20000010000 */
[----:B------:R-:W-:-:S07]  /*4b10*/  FADD.FTZ R7, R8, R15 ;  /* 0x0000000f08077221 */ /* 0x000fce0000010000 */
.L_x_1019:
[----:B------:R-:W-:Y:S05]  /*4b20*/  BSYNC.RECONVERGENT B0 ;  /* 0x0000000000007941 */ /* 0x000fea0003800200 */
.L_x_1017:
        /* <DEDUP_REMOVED lines=115> */
.L_x_1021:
[----:B------:R-:W-:Y:S05]  /*5260*/  BSYNC.RECONVERGENT B0 ;  /* 0x0000000000007941 */ /* 0x000fea0003800200 */
.L_x_1020:
[----:B------:R-:W-:Y:S01]  /*5270*/  IADD3 R81, PT, PT, R81, 0x1, RZ ;  /* 0x0000000151517810 */ /* 0x000fe20007ffe0ff */
[C---:B-1----:R-:W-:Y:S01]  /*5280*/  FMUL.FTZ R5, R25.reuse, R10 ;  /* 0x0000000a19057220 */ /* 0x042fe20000410000 */
[C---:B------:R-:W-:Y:S01]  /*5290*/  FMUL.FTZ R7, R25.reuse, R14 ;  /* 0x0000000e19077220 */ /* 0x040fe20000410000 */
[----:B------:R-:W-:Y:S01]  /*52a0*/  FMUL.FTZ R146, R25, R146 ;  /* 0x0000009219927220 */ /* 0x000fe20000410000 */
[----:B------:R-:W-:Y:S01]  /*52b0*/  ISETP.NE.AND P1, PT, R81, RZ, PT ;  /* 0x000000ff5100720c */ /* 0x000fe20003f25270 */
[C---:B------:R-:W-:Y:S01]  /*52c0*/  FMUL.FTZ R0, R25.reuse, R0 ;  /* 0x0000000019007220 */ /* 0x040fe20000410000 */
[----:B------:R-:W-:Y:S01]  /*52d0*/  FADD.FTZ R6, RZ, R141 ;  /* 0x0000008dff067221 */ /* 0x000fe20000010000 */
[C---:B------:R-:W-:Y:S01]  /*52e0*/  FFMA.FTZ R5, R24.reuse, R11, -R5 ;  /* 0x0000000b18057223 */ /* 0x040fe20000010805 */
        /* <DEDUP_REMOVED lines=52> */
.L_x_1016:
        /* <DEDUP_REMOVED lines=37> */
.L_x_1024:
        /* <DEDUP_REMOVED lines=16> */
.L_x_5022:


//--------------------- .text._Z25selective_scan_fwd_kernelI32Selective_Scan_fwd_kernel_traitsILi64ELi16ELi1ELb1ELb0ELb0ELb1EN3c104HalfENS1_7complexIfEEEEv13SSMParamsBase --------------------------
	.section	.text._Z25selective_scan_fwd_kernelI32Selective_Scan_fwd_kernel_traitsILi64ELi16ELi1ELb1ELb0ELb0ELb1EN3c104HalfENS1_7complexIfEEEEv13SSMParamsBase,"ax",@progbits
	.align	128
        .global         _Z25selective_scan_fwd_kernelI32Selective_Scan_fwd_kernel_traitsILi64ELi16ELi1ELb1ELb0ELb0ELb1EN3c104HalfENS1_7complexIfEEEEv13SSMParamsBase
        .type           _Z25selective_scan_fwd_kernelI32Selective_Scan_fwd_kernel_traitsILi64ELi16ELi1ELb1ELb0ELb0ELb1EN3c104HalfENS1_7complexIfEEEEv13SSMParamsBase,@function
        .size           _Z25selective_scan_fwd_kernelI32Selective_Scan_fwd_kernel_traitsILi64ELi16ELi1ELb1ELb0ELb0ELb1EN3c104HalfENS1_7complexIfEEEEv13SSMParamsBase,(.L_x_5023 - _Z25selective_scan_fwd_kernelI32Selective_Scan_fwd_kernel_traitsILi64ELi16ELi1ELb1ELb0ELb0ELb1EN3c104HalfENS1_7complexIfEEEEv13SSMParamsBase)
        .other          _Z25selective_scan_fwd_kernelI32Selective_Scan_fwd_kernel_traitsILi64ELi16ELi1ELb1ELb0ELb0ELb1EN3c104HalfENS1_7complexIfEEEEv13SSMParamsBase,@"STO_CUDA_ENTRY STV_DEFAULT"
_Z25selective_scan_fwd_kernelI32Selective_Scan_fwd_kernel_traitsILi64ELi16ELi1ELb1ELb0ELb0ELb1EN3c104HalfENS1_7complexIfEEEEv13SSMParamsBase:
.text._Z25selective_scan_fwd_kernelI32Selective_Scan_fwd_kernel_traitsILi64ELi16ELi1ELb1ELb0ELb0ELb1EN3c104HalfENS1_7complexIfEEEEv13SSMParamsBase:
        /* <DEDUP_REMOVED lines=78> */
.L_x_1064:
[----:B------:R-:W-:Y:S01]  /*04e0*/  BAR.SYNC.DEFER_BLOCKING 0x0 ;  /* 0x0000000000007b1d */ /* 0x000fe20000010000 */
[----:B0-----:R-:W-:Y:S02]  /*04f0*/  MOV R2, R38 ;  /* 0x0000002600027202 */ /* 0x001fe40000000f00 */
        /* <DEDUP_REMOVED lines=76> */
.L_x_1026:
[----:B------:R-:W-:Y:S05]  /*09c0*/  BSYNC.RECONVERGENT B0 ;  /* 0x0000000000007941 */ /* 0x000fea0003800200 */
.L_x_1025:
        /* <DEDUP_REMOVED lines=37> */
.L_x_1028:
[----:B------:R-:W-:Y:S05]  /*0c20*/  BSYNC.RECONVERGENT B0 ;  /* 0x0000000000007941 */ /* 0x000fea0003800200 */
.L_x_1027:
        /* <DEDUP_REMOVED lines=35> */
.L_x_1030:
[----:B------:R-:W-:Y:S05]  /*0e60*/  BSYNC.RECONVERGENT B0 ;  /* 0x0000000000007941 */ /* 0x000fea0003800200 */
.L_x_1029:
        /* <DEDUP_REMOVED lines=37> */
.L_x_1032:
[----:B------:R-:W-:Y:S05]  /*10c0*/  BSYNC.RECONVERGENT B0 ;  /* 0x0000000000007941 */ /* 0x000fea0003800200 */
.L_x_1031:
        /* <DEDUP_REMOVED lines=35> */
.L_x_1034:
[----:B------:R-:W-:Y:S05]  /*1300*/  BSYNC.RECONVERGENT B0 ;  /* 0x0000000000007941 */ /* 0x000fea0003800200 */
.L_x_1033:
        /* <DEDUP_REMOVED lines=41> */
.L_x_1036:
[----:B------:R-:W-:Y:S05]  /*15a0*/  BSYNC.RECONVERGENT B0 ;  /* 0x0000000000007941 */ /* 0x000fea0003800200 */
.L_x_1035:
        /* <DEDUP_REMOVED lines=39> */
.L_x_1038:
[----:B------:R-:W-:Y:S05]  /*1820*/  BSYNC.RECONVERGENT B0 ;  /* 0x0000000000007941 */ /* 0x000fea0003800200 */
.L_x_1037:
        /* <DEDUP_REMOVED lines=41> */
.L_x_1040:
[----:B------:R-:W-:Y:S05]  /*1ac0*/  BSYNC.RECONVERGENT B0 ;  /* 0x0000000000007941 */ /* 0x000fea0003800200 */
.L_x_1039:
        /* <DEDUP_REMOVED lines=39> */
.L_x_1042:
[----:B------:R-:W-:Y:S05]  /*1d40*/  BSYNC.RECONVERGENT B0 ;  /* 0x0000000000007941 */ /* 0x000fea0003800200 */
.L_x_1041:
        /* <DEDUP_REMOVED lines=41> */
.L_x_1044:
[----:B------:R-:W-:Y:S05]  /*1fe0*/  BSYNC.RECONVERGENT B0 ;  /* 0x0000000000007941 */ /* 0x000fea0003800200 */
.L_x_1043:
        /* <DEDUP_REMOVED lines=39> */
.L_x_1046:
[----:B------:R-:W-:Y:S05]  /*2260*/  BSYNC.RECONVERGENT B0 ;  /* 0x0000000000007941 */ /* 0x000fea0003800200 */
.L_x_1045:
        /* <DEDUP_REMOVED lines=44> */
.L_x_1048:
[----:B------:R-:W-:Y:S05]  /*2530*/  BSYNC.RECONVERGENT B0 ;  /* 0x0000000000007941 */ /* 0x000fea0003800200 */
.L_x_1047:
        /* <DEDUP_REMOVED lines=32> */
.L_x_1050:
[----:B------:R-:W-:Y:S05]  /*2740*/  BSYNC.RECONVERGENT B0 ;  /* 0x0000000000007941 */ /* 0x000fea0003800200 */
.L_x_1049:
        /* <DEDUP_REMOVED lines=32> */
.L_x_1052:
[----:B------:R-:W-:Y:S05]  /*2950*/  BSYNC.RECONVERGENT B0 ;  /* 0x0000000000007941 */ /* 0x000fea0003800200 */
.L_x_1051:
        /* <DEDUP_REMOVED lines=32> */
.L_x_1054:
[----:B------:R-:W-:Y:S05]  /*2b60*/  BSYNC.RECONVERGENT B0 ;  /* 0x0000000000007941 */ /* 0x000fea0003800200 */
.L_x_1053:
        /* <DEDUP_REMOVED lines=32> */
.L_x_1056:
[----:B------:R-:W-:Y:S05]  /*2d70*/  BSYNC.RECONVERGENT B0 ;  /* 0x0000000000007941 */ /* 0x000fea0003800200 */
.L_x_1055:
        /* <DEDUP_REMOVED lines=37> */
.L_x_1063:
        /* <DEDUP_REMOVED lines=421> */
.L_x_1059:
        /* <DEDUP_REMOVED lines=16> */
.L_x_1060:
[----:B------:R-:W-:Y:S05]  /*4b20*/  BSYNC.RECONVERGENT B0 ;  /* 0x0000000000007941 */ /* 0x000fea0003800200 */
.L_x_1058:
        /* <DEDUP_REMOVED lines=115> */
.L_x_1062:
[----:B------:R-:W-:Y:S05]  /*5260*/  BSYNC.RECONVERGENT B0 ;  /* 0x0000000000007941 */ /* 0x000fea0003800200 */
.L_x_1061:
        /* <DEDUP_REMOVED lines=60> */
.L_x_1057:
        /* <DEDUP_REMOVED lines=54> */
[----:B------:R-:W-:Y:S02]  /*5990*/  HADD2.F32 R6, -RZ, R22.H0_H0 ;  /* 0x20000016ff067230 */ /* 0x000fe40000004100 */
[----:B------:R-:W-:Y:S01]  /*59a0*/  FMUL.FTZ R12, R0, -1.4426950216293334961 ;  /* 0xbfb8aa3b000c7820 */ /* 0x000fe20000410000 */
[----:B------:R-:W-:-:S02]  /*59b0*/  HADD2.F32 R10, -RZ, R23.H0_H0 ;  /* 0x20000017ff0a7230 */ /* 0x000fc40000004100 */
[----:B------:R-:W-:Y:S01]  /*59c0*/  FMUL.FTZ R4, R14, -1.4426950216293334961 ;  /* 0xbfb8aa3b0e047820 */ /* 0x000fe20000410000 */
[----:B------:R-:W-:Y:S02]  /*59d0*/  HADD2.F32 R20, -RZ, R20.H1_H1 ;  /* 0x30000014ff147230 */ /* 0x000fe40000004100 */
[----:B------:R-:W-:Y:S01]  /*59e0*/  FMUL.FTZ R7, R6, -1.4426950216293334961 ;  /* 0xbfb8aa3b06077820 */ /* 0x000fe20000410000 */
[--C-:B-1----:R-:W-:Y:S02]  /*59f0*/  HADD2.F32 R15, -RZ, R24.reuse.H0_H0 ;  /* 0x20000018ff0f7230 */ /* 0x102fe40000004100 */
[----:B------:R-:W-:Y:S01]  /*5a00*/  FMUL.FTZ R9, R10, -1.4426950216293334961 ;  /* 0xbfb8aa3b0a097820 */ /* 0x000fe20000410000 */
[----:B------:R-:W-:Y:S02]  /*5a10*/  HADD2.F32 R24, -RZ, R24.H1_H1 ;  /* 0x30000018ff187230 */ /* 0x000fe40000004100 */
        /* <DEDUP_REMOVED lines=9> */
[----:B------:R-:W-:-:S02]  /*5ab0*/  HADD2.F32 R21, -RZ, R21.H1_H1 ;  /* 0x30000015ff157230 */ /* 0x000fc40000004100 */
[----:B------:R-:W-:Y:S01]  /*5ac0*/  FMUL.FTZ R75, R74, -1.4426950216293334961 ;  /* 0xbfb8aa3b4a4b7820 */ /* 0x000fe20000410000 */
[----:B------:R-:W-:Y:S01]  /*5ad0*/  HADD2.F32 R22, -RZ, R22.H1_H1 ;  /* 0x30000016ff167230 */ /* 0x000fe20000004100 */
[----:B------:R-:W0:Y:S01]  /*5ae0*/  MUFU.EX2 R12, R12 ;  /* 0x0000000c000c7308 */ /* 0x000e220000000800 */
[----:B------:R-:W-:Y:S02]  /*5af0*/  HADD2.F32 R25, -RZ, R25.H1_H1 ;  /* 0x30000019ff197230 */ /* 0x000fe40000004100 */
[----:B------:R-:W-:Y:S01]  /*5b00*/  FMUL.FTZ R11, R23, -1.4426950216293334961 ;  /* 0xbfb8aa3b170b7820 */ /* 0x000fe20000410000 */
[--C-:B------:R-:W-:Y:S02]  /*5b10*/  HADD2.F32 R70, -RZ, R26.reuse.H0_H0 ;  /* 0x2000001aff467230 */ /* 0x100fe40000004100 */
[----:B------:R-:W-:Y:S01]  /*5b20*/  FMUL.FTZ R5, R21, -1.4426950216293334961 ;  /* 0xbfb8aa3b15057820 */ /* 0x000fe20000410000 */
[----:B------:R-:W-:Y:S01]  /*5b30*/  HADD2.F32 R71, -RZ, R26.H1_H1 ;  /* 0x3000001aff477230 */ /* 0x000fe20000004100 */
[----:B------:R-:W1:Y:S01]  /*5b40*/  MUFU.EX2 R4, R4 ;  /* 0x0000000400047308 */ /* 0x000e620000000800 */
[----:B------:R-:W-:Y:S01]  /*5b50*/  FMUL.FTZ R8, R22, -1.4426950216293334961 ;  /* 0xbfb8aa3b16087820 */ /* 0x000fe20000410000 */
[----:B------:R-:W-:Y:S01]  /*5b60*/  FMUL.FTZ R69, R25, -1.4426950216293334961 ;  /* 0xbfb8aa3b19457820 */ /* 0x000fe20000410000 */
[----:B------:R-:W-:Y:S01]  /*5b70*/  FMUL.FTZ R26, R70, -1.4426950216293334961 ;  /* 0xbfb8aa3b461a7820 */ /* 0x000fe20000410000 */
[----:B------:R-:W-:Y:S01]  /*5b80*/  FMUL.FTZ R27, R71, -1.4426950216293334961 ;  /* 0xbfb8aa3b471b7820 */ /* 0x000fe20000410000 */
[----:B------:R-:W2:Y:S01]  /*5b90*/  MUFU.EX2 R7, R7 ;  /* 0x0000000700077308 */ /* 0x000ea20000000800 */
[----:B0-----:R-:W-:-:S03]  /*5ba0*/  FADD.FTZ R12, R12, 1 ;  /* 0x3f8000000c0c7421 */ /* 0x001fc60000010000 */
[----:B------:R-:W0:Y:S04]  /*5bb0*/  MUFU.EX2 R9, R9 ;  /* 0x0000000900097308 */ /* 0x000e280000000800 */
[----:B------:R-:W3:Y:S01]  /*5bc0*/  MUFU.EX2 R13, R13 ;  /* 0x0000000d000d7308 */ /* 0x000ee20000000800 */
[----:B-1----:R-:W-:-:S03]  /*5bd0*/  FADD.FTZ R4, R4, 1 ;  /* 0x3f80000004047421 */ /* 0x002fc60000010000 */
[----:B------:R-:W1:Y:S01]  /*5be0*/  MUFU.EX2 R16, R16 ;  /* 0x0000001000107308 */ /* 0x000e620000000800 */
[----:B--2---:R-:W-:-:S03]  /*5bf0*/  FADD.FTZ R7, R7, 1 ;  /* 0x3f80000007077421 */ /* 0x004fc60000010000 */
[----:B------:R-:W2:Y:S01]  /*5c00*/  MUFU.EX2 R17, R17 ;  /* 0x0000001100117308 */ /* 0x000ea20000000800 */
[----:B0-----:R-:W-:-:S03]  /*5c10*/  FADD.FTZ R9, R9, 1 ;  /* 0x3f80000009097421 */ /* 0x001fc60000010000 */
[----:B------:R-:W0:Y:S01]  /*5c20*/  MUFU.EX2 R19, R19 ;  /* 0x0000001300137308 */ /* 0x000e220000000800 */
[----:B---3--:R-:W-:-:S03]  /*5c30*/  FADD.FTZ R13, R13, 1 ;  /* 0x3f8000000d0d7421 */ /* 0x008fc60000010000 */
        /* <DEDUP_REMOVED lines=16> */
[----:B------:R-:W-:Y:S01]  /*5d40*/  MUFU.RCP R77, R12 ;  /* 0x0000000c004d7308 */ /* 0x000fe20000001000 */
[----:B-1----:R-:W-:Y:S01]  /*5d50*/  FADD.FTZ R69, R69, 1 ;  /* 0x3f80000045457421 */ /* 0x002fe20000010000 */
[----:B--2---:R-:W-:-:S06]  /*5d60*/  FADD.FTZ R26, R26, 1 ;  /* 0x3f8000001a1a7421 */ /* 0x004fcc0000010000 */
[----:B------:R-:W1:Y:S01]  /*5d70*/  MUFU.RCP R79, R4 ;  /* 0x00000004004f7308 */ /* 0x000e620000001000 */
[----:B0-----:R-:W-:-:S07]  /*5d80*/  FADD.FTZ R27, R27, 1 ;  /* 0x3f8000001b1b7421 */ /* 0x001fce0000010000 */
[----:B------:R1:W0:Y:S08]  /*5d90*/  MUFU.RCP R81, R7 ;  /* 0x0000000700517308 */ /* 0x0002300000001000 */
[----:B------:R0:W2:Y:S01]  /*5da0*/  MUFU.RCP R85, R9 ;  /* 0x0000000900557308 */ /* 0x0000a20000001000 */
[----:B-1----:R-:W-:-:S07]  /*5db0*/  FMUL.FTZ R7, R14, R79 ;  /* 0x0000004f0e077220 */ /* 0x002fce0000410000 */
[----:B------:R-:W1:Y:S01]  /*5dc0*/  MUFU.RCP R13, R13 ;  /* 0x0000000d000d7308 */ /* 0x000e620000001000 */
[----:B0-----:R-:W-:-:S04]  /*5dd0*/  FMUL.FTZ R9, R6, R81 ;  /* 0x0000005106097220 */ /* 0x001fc80000410000 */
[----:B------:R-:W-:-:S03]  /*5de0*/  FMUL.FTZ R6, R9, R64 ;  /* 0x0000004009067220 */ /* 0x000fc60000410000 */
[----:B------:R2:W0:Y:S08]  /*5df0*/  MUFU.RCP R12, R11 ;  /* 0x0000000b000c7308 */ /* 0x0004300000001000 */
[----:B------:R3:W4:Y:S01]  /*5e00*/  MUFU.RCP R76, R5 ;  /* 0x00000005004c7308 */ /* 0x0007220000001000 */
[----:B--2---:R-:W-:Y:S01]  /*5e10*/  FMUL.FTZ R11, R10, R85 ;  /* 0x000000550a0b7220 */ /* 0x004fe20000410000 */
[----:B-1----:R-:W-:-:S04]  /*5e20*/  FMUL.FTZ R20, R20, R13 ;  /* 0x0000000d14147220 */ /* 0x002fc80000410000 */
[----:B------:R-:W-:Y:S02]  /*5e30*/  FMUL.FTZ R67, R20, R67 ;  /* 0x0000004314437220 */ /* 0x000fe40000410000 */
[----:B------:R0:W1:Y:S01]  /*5e40*/  MUFU.RCP R83, R8 ;  /* 0x0000000800537308 */ /* 0x0000620000001000 */
[----:B---3--:R-:W-:-:S04]  /*5e50*/  FMUL.FTZ R5, R0, R77 ;  /* 0x0000004d00057220 */ /* 0x008fc80000410000 */
[----:B------:R-:W-:Y:S01]  /*5e60*/  FMUL.FTZ R4, R5, R68 ;  /* 0x0000004405047220 */ /* 0x000fe20000410000 */
[----:B------:R-:W-:Y:S01]  /*5e70*/  FMUL.FTZ R5, R7, R66 ;  /* 0x0000004207057220 */ /* 0x000fe20000410000 */
[----:B------:R-:W-:Y:S01]  /*5e80*/  FMUL.FTZ R7, R11, R62 ;  /* 0x0000003e0b077220 */ /* 0x000fe20000410000 */
[----:B------:R-:W2:Y:S01]  /*5e90*/  MUFU.RCP R16, R16 ;  /* 0x0000001000107308 */ /* 0x000ea20000001000 */
[----:B0-----:R-:W-:Y:S01]  /*5ea0*/  FMUL.FTZ R8, R23, R12 ;  /* 0x0000000c17087220 */ /* 0x001fe20000410000 */
[----:B----4-:R-:W-:Y:S01]  /*5eb0*/  FMUL.FTZ R0, R21, R76 ;  /* 0x0000004c15007220 */ /* 0x010fe20000410000 */
[----:B------:R-:W-:Y:S01]  /*5ec0*/  F2FP.F16.F32.PACK_AB R4, R67, R4 ;  /* 0x000000044304723e */ /* 0x000fe200000000ff */
[----:B------:R-:W0:Y:S01]  /*5ed0*/  LDC.64 R20, c[0x0][0x490] ;  /* 0x00012400ff147b82 */ /* 0x000e220000000a00 */
[----:B------:R-:W-:Y:S01]  /*5ee0*/  FMUL.FTZ R8, R8, R61 ;  /* 0x0000003d08087220 */ /* 0x000fe20000410000 */
[----:B------:R-:W-:Y:S02]  /*5ef0*/  FMUL.FTZ R0, R0, R65 ;  /* 0x0000004100007220 */ /* 0x000fe40000410000 */
[----:B------:R-:W3:Y:S01]  /*5f00*/  MUFU.RCP R17, R17 ;  /* 0x0000001100117308 */ /* 0x000ee20000001000 */
[----:B-1----:R-:W-:Y:S01]  /*5f10*/  FMUL.FTZ R22, R22, R83 ;  /* 0x0000005316167220 */ /* 0x002fe20000410000 */
[----:B------:R-:W-:-:S02]  /*5f20*/  F2FP.F16.F32.PACK_AB R7, R8, R7 ;  /* 0x000000070807723e */ /* 0x000fc400000000ff */
[----:B------:R-:W-:Y:S01]  /*5f30*/  F2FP.F16.F32.PACK_AB R5, R0, R5 ;  /* 0x000000050005723e */ /* 0x000fe200000000ff */
[----:B------:R-:W-:-:S03]  /*5f40*/  FMUL.FTZ R63, R22, R63 ;  /* 0x0000003f163f7220 */ /* 0x000fc60000410000 */
[----:B------:R-:W1:Y:S01]  /*5f50*/  MUFU.RCP R19, R19 ;  /* 0x0000001300137308 */ /* 0x000e620000001000 */
[----:B--2---:R-:W-:Y:S01]  /*5f60*/  FMUL.FTZ R15, R15, R16 ;  /* 0x000000100f0f7220 */ /* 0x004fe20000410000 */
[----:B------:R-:W-:Y:S01]  /*5f70*/  F2FP.F16.F32.PACK_AB R6, R63, R6 ;  /* 0x000000063f06723e */ /* 0x000fe200000000ff */
[----:B------:R-:W-:Y:S02]  /*5f80*/  BAR.SYNC.DEFER_BLOCKING 0x0 ;  /* 0x0000000000007b1d */ /* 0x000fe40000010000 */
[----:B------:R-:W-:-:S04]  /*5f90*/  FMUL.FTZ R15, R15, R60 ;  /* 0x0000003c0f0f7220 */ /* 0x000fc80000410000 */
[----:B------:R-:W2:Y:S01]  /*5fa0*/  MUFU.RCP R78, R69 ;  /* 0x00000045004e7308 */ /* 0x000ea20000001000 */
[----:B---3--:R-:W-:Y:S02]  /*5fb0*/  FMUL.FTZ R24, R24, R17 ;  /* 0x0000001118187220 */ /* 0x008fe40000410000 */
[----:B------:R-:W3:Y:S02]  /*5fc0*/  LDC.64 R16, c[0x0][0x430] ;  /* 0x00010c00ff107b82 */ /* 0x000ee40000000a00 */
[----:B------:R-:W-:-:S03]  /*5fd0*/  FMUL.FTZ R24, R24, R59 ;  /* 0x0000003b18187220 */ /* 0x000fc60000410000 */
[----:B------:R-:W4:Y:S01]  /*5fe0*/  MUFU.RCP R87, R26 ;  /* 0x0000001a00577308 */ /* 0x000f220000001000 */
[----:B-1----:R-:W-:Y:S01]  /*5ff0*/  FMUL.FTZ R9, R18, R19 ;  /* 0x0000001312097220 */ /* 0x002fe20000410000 */
[----:B------:R-:W-:Y:S01]  /*6000*/  F2FP.F16.F32.PACK_AB R24, R24, R15 ;  /* 0x0000000f1818723e */ /* 0x000fe200000000ff */
[----:B------:R-:W1:Y:S02]  /*6010*/  LDC.64 R18, c[0x0][0x438] ;  /* 0x00010e00ff127b82 */ /* 0x000e640000000a00 */
[----:B------:R-:W-:-:S03]  /*6020*/  FMUL.FTZ R9, R9, R58 ;  /* 0x0000003a09097220 */ /* 0x000fc60000410000 */
[----:B------:R-:W5:Y:S01]  /*6030*/  MUFU.RCP R80, R27 ;  /* 0x0000001b00507308 */ /* 0x000f620000001000 */
[----:B--2---:R-:W-:Y:S01]  /*6040*/  FMUL.FTZ R10, R25, R78 ;  /* 0x0000004e190a7220 */ /* 0x004fe20000410000 */
[----:B------:R0:W-:Y:S03]  /*6050*/  STS.128 [R28], R4 ;  /* 0x000000041c007388 */ /* 0x0001e60000000c00 */
[----:B------:R-:W-:-:S03]  /*6060*/  FMUL.FTZ R10, R10, R57 ;  /* 0x000000390a0a7220 */ /* 0x000fc60000410000 */
[----:B------:R-:W2:Y:S01]  /*6070*/  MUFU.RCP R73, R73 ;  /* 0x0000004900497308 */ /* 0x000ea20000001000 */
[----:B----4-:R-:W-:Y:S01]  /*6080*/  FMUL.FTZ R11, R70, R87 ;  /* 0x00000057460b7220 */ /* 0x010fe20000410000 */
[----:B------:R-:W-:Y:S01]  /*6090*/  F2FP.F16.F32.PACK_AB R25, R10, R9 ;  /* 0x000000090a19723e */ /* 0x000fe200000000ff */
[----:B---3--:R-:W-:-:S04]  /*60a0*/  IMAD.WIDE.U32 R2, R16, UR18, R2 ;  /* 0x0000001210027c25 */ /* 0x008fc8000f8e0002 */
[----:B------:R-:W-:Y:S01]  /*60b0*/  FMUL.FTZ R11, R11, R56 ;  /* 0x000000380b0b7220 */ /* 0x000fe20000410000 */
[----:B------:R-:W3:Y:S01]  /*60c0*/  MUFU.RCP R75, R75 ;  /* 0x0000004b004b7308 */ /* 0x000ee20000001000 */
[----:B------:R-:W-:Y:S02]  /*60d0*/  IMAD R3, R17, UR18, R3 ;  /* 0x0000001211037c24 */ /* 0x000fe4000f8e0203 */
[----:B-----5:R-:W-:Y:S01]  /*60e0*/  FMUL.FTZ R12, R71, R80 ;  /* 0x00000050470c7220 */ /* 0x020fe20000410000 */
[----:B-1----:R-:W-:-:S04]  /*60f0*/  IMAD.WIDE.U32 R2, R48, R18, R2 ;  /* 0x0000001230027225 */ /* 0x002fc800078e0002 */
[----:B------:R-:W-:Y:S01]  /*6100*/  FMUL.FTZ R12, R12, R55 ;  /* 0x000000370c0c7220 */ /* 0x000fe20000410000 */
[----:B------:R-:W-:Y:S02]  /*6110*/  IMAD R0, R48, R19, R3 ;  /* 0x0000001330007224 */ /* 0x000fe400078e0203 */
[----:B--2---:R-:W-:Y:S02]  /*6120*/  FMUL.FTZ R13, R72, R73 ;  /* 0x00000049480d7220 */ /* 0x004fe40000410000 */
[----:B------:R-:W-:Y:S02]  /*6130*/  F2FP.F16.F32.PACK_AB R26, R12, R11 ;  /* 0x0000000b0c1a723e */ /* 0x000fe400000000ff */
[----:B0-----:R-:W-:Y:S01]  /*6140*/  LEA R4, P0, R2, R20, 0x1 ;  /* 0x0000001402047211 */ /* 0x001fe200078008ff */
[----:B------:R-:W-:-:S03]  /*6150*/  FMUL.FTZ R13, R13, R54 ;  /* 0x000000360d0d7220 */ /* 0x000fc60000410000 */
[----:B------:R-:W-:Y:S01]  /*6160*/  LEA.HI.X R5, R2, R21, R0, 0x1, P0 ;  /* 0x0000001502057211 */ /* 0x000fe200000f0c00 */
[----:B---3--:R-:W-:Y:S01]  /*6170*/  FMUL.FTZ R74, R74, R75 ;  /* 0x0000004b4a4a7220 */ /* 0x008fe20000410000 */
[----:B------:R-:W-:-:S03]  /*6180*/  ISETP.GE.AND P0, PT, R35, UR5, PT ;  /* 0x0000000523007c0c */ /* 0x000fc6000bf06270 */
[----:B------:R-:W-:Y:S01]  /*6190*/  FMUL.FTZ R74, R74, R53 ;  /* 0x000000354a4a7220 */ /* 0x000fe20000410000 */
[----:B------:R-:W-:-:S04]  /*61a0*/  IMAD.WIDE.U32 R2, R30, 0x10, R4 ;  /* 0x000000101e027825 */ /* 0x000fc800078e0004 */
[----:B------:R-:W-:-:S05]  /*61b0*/  F2FP.F16.F32.PACK_AB R27, R74, R13 ;  /* 0x0000000d4a1b723e */ /* 0x000fca00000000ff */
[----:B------:R-:W-:Y:S01]  /*61c0*/  STS.128 [R28+0x10], R24 ;  /* 0x000010181c007388 */ /* 0x000fe20000000c00 */
[----:B------:R-:W-:-:S03]  /*61d0*/  NOP ;  /* 0x0000000000007918 */ /* 0x000fc60000000000 */
[----:B------:R-:W0:Y:S04]  /*61e0*/  LDS.128 R8, [R29] ;  /* 0x000000001d087984 */ /* 0x000e280000000c00 */
[----:B------:R-:W1:Y:S04]  /*61f0*/  LDS.128 R12, [R29+0x200] ;  /* 0x000200001d0c7984 */ /* 0x000e680000000c00 */
[----:B0-----:R0:W-:Y:S04]  /*6200*/  STG.E.128 desc[UR16][R2.64], R8 ;  /* 0x0000000802007986 */ /* 0x0011e8000c101d10 */
[----:B-1----:R0:W-:Y:S01]  /*6210*/  STG.E.128 desc[UR16][R2.64+0x200], R12 ;  /* 0x0002000c02007986 */ /* 0x0021e2000c101d10 */
[----:B------:R-:W-:Y:S05]  /*6220*/  @!P0 BRA `(.L_x_1064) ;  /* 0xffffffa000ac8947 */ /* 0x000fea000383ffff */
[----:B------:R-:W-:Y:S05]  /*6230*/  EXIT ;  /* 0x000000000000794d */ /* 0x000fea0003800000 */
.L_x_1065:
        /* <DEDUP_REMOVED lines=12> */
.L_x_5023:


//--------------------- .text._Z25selective_scan_fwd_kernelI32Selective_Scan_fwd_kernel_traitsILi64ELi16ELi1ELb1ELb0ELb1ELb0EN3c104HalfENS1_7complexIfEEEEv13SSMParamsBase --------------------------
	.section	.text._Z25selective_scan_fwd_kernelI32Selective_Scan_fwd_kernel_traitsILi64ELi16ELi1ELb1ELb0ELb1ELb0EN3c104HalfENS1_7complexIfEEEEv13SSMParamsBase,"ax",@progbits
	.align	128
        .global         _Z25selective_scan_fwd_kernelI32Selective_Scan_fwd_kernel_traitsILi64ELi16ELi1ELb1ELb0ELb1ELb0EN3c104HalfENS1_7complexIfEEEEv13SSMParamsBase
        .type           _Z25selective_scan_fwd_kernelI32Selective_Scan_fwd_kernel_traitsILi64ELi16ELi1ELb1ELb0ELb1ELb0EN3c104HalfENS1_7complexIfEEEEv13SSMParamsBase,@function
        .size           _Z25selective_scan_fwd_kernelI32Selective_Scan_fwd_kernel_traitsILi64ELi16ELi1ELb1ELb0ELb1ELb0EN3c104HalfENS1_7complexIfEEEEv13SSMParamsBase,(.L_x_5024 - _Z25selective_scan_fwd_kernelI32Selective_Scan_fwd_kernel_traitsILi64ELi16ELi1ELb1ELb0ELb1ELb0EN3c104HalfENS1_7complexIfEEEEv13SSMParamsBase)
        .other          _Z25selective_scan_fwd_kernelI32Selective_Scan_fwd_kernel_traitsILi64ELi16ELi1ELb1ELb0ELb1ELb0EN3c104HalfENS1_7complexIfEEEEv13SSMParamsBase,@"STO_CUDA_ENTRY STV_DEFAULT"
_Z25selective_scan_fwd_kernelI32Selective_Scan_fwd_kernel_traitsILi64ELi16ELi1ELb1ELb0ELb1ELb0EN3c104HalfENS1_7complexIfEEEEv13SSMParamsBase:
.text._Z25selective_scan_fwd_kernelI32Selective_Scan_fwd_kernel_traitsILi64ELi16ELi1ELb1ELb0ELb1ELb0EN3c104HalfENS1_7complexIfEEEEv13SSMParamsBase:
        /* <DEDUP_REMOVED lines=9> */
[----:B------:R-:W2:Y:S01]  /*0090*/  LDCU.128 UR32, c[0x0][0x400] ;  /* 0x00008000ff2077ac */ /* 0x000ea20008000c00 */
[----:B0-----:R-:W-:-:S06]  /*00a0*/  UISETP.NE.U32.AND UP0, UPT, UR8, URZ, UPT ;  /* 0x000000ff0800728c */ /* 0x001fcc000bf05070 */
[----:B------:R-:W0:Y:S01]  /*00b0*/  LDC R77, c[0x0][0x394] ;  /* 0x0000e500ff4d7b82 */ /* 0x000e220000000800 */
[----:B------:R-:W0:Y:S01]  /*00c0*/  LDCU.128 UR28, c[0x0][0x3f0] ;  /* 0x00007e00ff1c77ac */ /* 0x000e220008000c00 */
[----:B------:R-:W-:Y:S01]  /*00d0*/  UISETP.NE.AND.EX UP0, UPT, UR9, URZ, UPT, UP0 ;  /* 0x000000ff0900728c */ /* 0x000fe2000bf05300 */
[----:B---3--:R-:W-:Y:S01]  /*00e0*/  MOV R0, UR17 ;  /* 0x0000001100007c02 */ /* 0x008fe20008000f00 */
[----:B------:R-:W3:Y:S04]  /*00f0*/  LDCU.64 UR10, c[0x0][0x3d0] ;  /* 0x00007a00ff0a77ac */ /* 0x000ee80008000a00 */
[----:B------:R-:W-:Y:S01]  /*0100*/  PLOP3.LUT P1, PT, PT, PT, UP0, 0x80, 0x8 ;  /* 0x000000000008781c */ /* 0x000fe20003f2f008 */
[----:B----4-:R-:W-:Y:S01]  /*0110*/  UISETP.NE.U32.AND UP1, UPT, UR6, URZ, UPT ;  /* 0x000000ff0600728c */ /* 0x010fe2000bf25070 */
[----:B------:R-:W4:Y:S03]  /*0120*/  LDCU UR23, c[0x0][0x384] ;  /* 0x00007080ff1777ac */ /* 0x000f260008000800 */
        /* <DEDUP_REMOVED lines=29> */
[----:B------:R-:W-:-:S05]  /*0300*/  IMAD R0, R9, R0, UR8 ;  /* 0x0000000809007e24 */ /* 0x000fca000f8e0200 */
[----:B------:R-:W-:-:S13]  /*0310*/  ISETP.GT.U32.AND P0, PT, R9, R0, PT ;  /* 0x000000000900720c */ /* 0x000fda0003f04070 */
[----:B------:R-:W-:Y:S01]  /*0320*/  VOTEU.ANY UP1, P0 ;  /* 0x0000000000ff7886 */ /* 0x000fe20000020100 */
[----:B------:R-:W-:Y:S01]  /*0330*/  PLOP3.LUT P0, PT, PT, PT, UP1, 0x80, 0x8 ;  /* 0x000000000008781c */ /* 0x000fe20003f0f018 */
[----:B------:R-:W-:-:S12]  /*0340*/  UIMAD.WIDE.U32 UR8, UR25, UR32, URZ ;  /* 0x00000020190872a5 */ /* 0x000fd8000f8e00ff */
[----:B------:R-:W-:-:S04]  /*0350*/  @!P0 IADD3 R0, PT, PT, R0, -R9, RZ ;  /* 0x8000000900008210 */ /* 0x000fc80007ffe0ff */
[----:B------:R-:W-:Y:S01]  /*0360*/  ISETP.GE.U32.AND P0, PT, R0, R9, PT ;  /* 0x000000090000720c */ /* 0x000fe20003f06070 */
[----:B------:R-:W-:-:S04]  /*0370*/  UIMAD UR9, UR25, UR33, UR9 ;  /* 0x00000021190972a4 */ /* 0x000fc8000f8e0209 */
[----:B------:R-:W-:Y:S02]  /*0380*/  UIMAD.WIDE.U32 UR12, UR21, UR34, UR8 ;  /* 0x00000022150c72a5 */ /* 0x000fe4000f8e0008 */
[----:B------:R-:W-:Y:S02]  /*0390*/  ULOP3.LUT UR8, UR21, UR17, URZ, 0x3c, !UPT ;  /* 0x0000001115087292 */ /* 0x000fe4000f8e3cff */
[----:B0-----:R-:W-:Y:S02]  /*03a0*/  UIMAD.WIDE.U32 UR6, UR25, UR28, URZ ;  /* 0x0000001c190672a5 */ /* 0x001fe4000f8e00ff */
[----:B------:R-:W-:Y:S02]  /*03b0*/  @!UP1 UIADD3 UR16, UPT, UPT, UR16, 0x1, URZ ;  /* 0x0000000110109890 */ /* 0x000fe4000fffe0ff */
[----:B------:R-:W-:Y:S01]  /*03c0*/  VOTEU.ANY UP0, P0 ;  /* 0x0000000000ff7886 */ /* 0x000fe20000000100 */
[----:B------:R-:W-:Y:S01]  /*03d0*/  ISETP.GE.AND P0, PT, R77, 0x1, PT ;  /* 0x000000014d00780c */ /* 0x000fe20003f06270 */
[----:B------:R-:W-:-:S02]  /*03e0*/  UISETP.GE.AND UP1, UPT, UR8, URZ, UPT ;  /* 0x000000ff0800728c */ /* 0x000fc4000bf26270 */
[----:B------:R-:W-:Y:S02]  /*03f0*/  UIMAD UR7, UR25, UR29, UR7 ;  /* 0x0000001d190772a4 */ /* 0x000fe4000f8e0207 */
[----:B------:R-:W-:Y:S02]  /*0400*/  UIMAD.WIDE.U32 UR14, UR25, UR10, URZ ;  /* 0x0000000a190e72a5 */ /* 0x000fe4000f8e00ff */
[----:B------:R-:W-:Y:S02]  /*0410*/  UIMAD.WIDE.U32 UR6, UR21, UR30, UR6 ;  /* 0x0000001e150672a5 */ /* 0x000fe4000f8e0006 */
[----:B------:R-:W-:Y:S02]  /*0420*/  @UP0 UIADD3 UR16, UPT, UPT, UR16, 0x1, URZ ;  /* 0x0000000110100890 */ /* 0x000fe4000fffe0ff */
[----:B------:R-:W-:Y:S02]  /*0430*/  UIMAD UR24, UR21, UR31, UR7 ;  /* 0x0000001f151872a4 */ /* 0x000fe4000f8e0207 */
[----:B------:R-:W-:-:S02]  /*0440*/  UIMAD UR20, UR25, UR11, UR15 ;  /* 0x0000000b191472a4 */ /* 0x000fc4000f8e020f */
[----:B------:R-:W-:Y:S01]  /*0450*/  UIMAD UR22, UR21, UR35, UR13 ;  /* 0x00000023151672a4 */ /* 0x000fe2000f8e020d */
[----:B------:R-:W0:Y:S01]  /*0460*/  LDCU.64 UR30, c[0x0][0x3e8] ;  /* 0x00007d00ff1e77ac */ /* 0x000e220008000a00 */
[----:B------:R-:W1:Y:S01]  /*0470*/  LDCU.128 UR8, c[0x0][0x460] ;  /* 0x00008c00ff0877ac */ /* 0x000e620008000c00 */
[----:B------:R-:W-:Y:S02]  /*0480*/  UISETP.NE.AND UP0, UPT, UR17, URZ, UPT ;  /* 0x000000ff1100728c */ /* 0x000fe4000bf05270 */
[----:B------:R-:W-:Y:S01]  /*0490*/  @!UP1 UIADD3 UR16, UPT, UPT, -UR16, URZ, URZ ;  /* 0x000000ff10109290 */ /* 0x000fe2000fffe1ff */
[----:B01--4-:R-:W-:Y:S11]  /*04a0*/  @!P0 EXIT ;  /* 0x000000000000894d */ /* 0x013ff60003800000 */
[----:B------:R-:W0:Y:S01]  /*04b0*/  S2R R79, SR_TID.X ;  /* 0x00000000004f7919 */ /* 0x000e220000002100 */
[----:B------:R-:W-:Y:S01]  /*04c0*/  @!UP0 ULOP3.LUT UR16, URZ, UR17, URZ, 0x33, !UPT ;  /* 0x00000011ff108292 */ /* 0x000fe2000f8e33ff */
[----:B------:R-:W1:Y:S01]  /*04d0*/  S2UR UR17, SR_CgaCtaId ;  /* 0x00000000001179c3 */ /* 0x000e620000008800 */
[----:B------:R-:W-:Y:S01]  /*04e0*/  UMOV UR15, UR20 ;  /* 0x00000014000f7c82 */ /* 0x000fe20008000000 */
[----:B------:R-:W2:Y:S01]  /*04f0*/  LDCU.64 UR26, c[0x0][0x3a0] ;  /* 0x00007400ff1a77ac */ /* 0x000ea20008000a00 */
[----:B------:R-:W-:Y:S01]  /*0500*/  USHF.R.S32.HI UR7, URZ, 0x1f, UR16 ;  /* 0x0000001fff077899 */ /* 0x000fe20008011410 */
[----:B------:R-:W3:Y:S03]  /*0510*/  LDCU.64 UR28, c[0x0][0x3b8] ;  /* 0x00007700ff1c77ac */ /* 0x000ee60008000a00 */
[----:B------:R-:W-:Y:S01]  /*0520*/  UIMAD UR7, UR7, UR30, URZ ;  /* 0x0000001e070772a4 */ /* 0x000fe2000f8e02ff */
[----:B------:R-:W4:Y:S01]  /*0530*/  LDCU UR32, c[0x0][0x38c] ;  /* 0x00007180ff2077ac */ /* 0x000f220008000800 */
[----:B------:R-:W-:-:S02]  /*0540*/  UIMAD.WIDE.U32 UR14, UR16, UR30, UR14 ;  /* 0x0000001e100e72a5 */ /* 0x000fc4000f8e000e */
[----:B------:R-:W-:Y:S02]  /*0550*/  UIMAD UR7, UR16, UR31, UR7 ;  /* 0x0000001f100772a4 */ /* 0x000fe4000f8e0207 */
[----:B------:R-:W-:Y:S02]  /*0560*/  ULEA UR16, UP1, UR12, UR10, 0x1 ;  /* 0x0000000a0c107291 */ /* 0x000fe4000f8208ff */
[----:B------:R-:W-:Y:S02]  /*0570*/  ULEA UR10, UP2, UR14, UR4, 0x1 ;  /* 0x000000040e0a7291 */ /* 0x000fe4000f8408ff */
[----:B------:R-:W-:Y:S02]  /*0580*/  UIADD3 UR4, UPT, UPT, UR15, UR7, URZ ;  /* 0x000000070f047290 */ /* 0x000fe4000fffe0ff */
[----:B------:R-:W-:Y:S02]  /*0590*/  UIMAD UR13, UR25, UR23, UR21 ;  /* 0x00000017190d72a4 */ /* 0x000fe4000f8e0215 */
[----:B------:R-:W-:Y:S01]  /*05a0*/  ULEA.HI.X UR14, UR14, UR5, UR4, 0x1, UP2 ;  /* 0x000000050e0e7291 */ /* 0x000fe200090f0c04 */
[----:B0-----:R-:W-:Y:S01]  /*05b0*/  SHF.L.U32 R0, R79, 0x2, RZ ;  /* 0x000000024f007819 */ /* 0x001fe200000006ff */
[----:B------:R-:W-:Y:S01]  /*05c0*/  ULEA UR20, UP0, UR6, UR8, 0x1 ;  /* 0x0000000806147291 */ /* 0x000fe2000f8008ff */
[--C-:B------:R-:W-:Y:S01]  /*05d0*/  SHF.R.U32.HI R133, RZ, 0x5, R79.reuse ;  /* 0x00000005ff857819 */ /* 0x100fe2000001164f */
[----:B------:R-:W-:Y:S01]  /*05e0*/  UMOV UR5, 0x400 ;  /* 0x0000040000057882 */ /* 0x000fe20000000000 */
[----:B------:R-:W-:Y:S01]  /*05f0*/  ULEA.HI.X UR11, UR12, UR11, UR22, 0x1, UP1 ;  /* 0x0000000b0c0b7291 */ /* 0x000fe200088f0c16 */
[----:B------:R-:W-:Y:S01]  /*0600*/  IMAD R77, R77, UR13, RZ ;  /* 0x0000000d4d4d7c24 */ /* 0x000fe2000f8e02ff */
[----:B-1----:R-:W-:Y:S01]  /*0610*/  ULEA UR12, UR17, UR5, 0x18 ;  /* 0x00000005110c7291 */ /* 0x002fe2000f8ec0ff */
[----:B------:R-:W-:Y:S01]  /*0620*/  LOP3.LUT R0, R0, 0xf80, RZ, 0xc0, !PT ;  /* 0x00000f8000007812 */ /* 0x000fe200078ec0ff */
[----:B------:R-:W-:Y:S01]  /*0630*/  ULEA.HI.X UR24, UR6, UR9, UR24, 0x1, UP0 ;  /* 0x0000000906187291 */ /* 0x000fe200080f0c18 */
[----:B----4-:R-:W-:Y:S01]  /*0640*/  IMAD R77, R77, UR32, RZ ;  /* 0x000000204d4d7c24 */ /* 0x010fe2000f8e02ff */
[----:B--2---:R-:W-:Y:S01]  /*0650*/  UIMAD.WIDE.U32 UR8, UR21, UR26, URZ ;  /* 0x0000001a150872a5 */ /* 0x004fe2000f8e00ff */
[----:B------:R-:W-:Y:S01]  /*0660*/  LOP3.LUT R73, R0, 0x1f, R79, 0xf8, !PT ;  /* 0x0000001f00497812 */ /* 0x000fe200078ef84f */
[----:B---3--:R-:W-:Y:S01]  /*0670*/  UIMAD.WIDE.U32 UR6, UR21, UR28, URZ ;  /* 0x0000001c150672a5 */ /* 0x008fe2000f8e00ff */
[----:B------:R-:W-:Y:S01]  /*0680*/  LEA R75, R133, UR12, 0x4 ;  /* 0x0000000c854b7c11 */ /* 0x000fe2000f8e20ff */
[----:B------:R-:W-:Y:S01]  /*0690*/  UMOV UR15, UR16 ;  /* 0x00000010000f7c82 */ /* 0x000fe20008000000 */
[----:B------:R-:W-:-:S02]  /*06a0*/  UIMAD UR23, UR21, UR27, UR9 ;  /* 0x0000001b151772a4 */ /* 0x000fc4000f8e0209 */
[----:B------:R-:W-:Y:S01]  /*06b0*/  UIMAD UR22, UR21, UR29, UR7 ;  /* 0x0000001d151672a4 */ /* 0x000fe2000f8e0207 */
[----:B------:R-:W-:Y:S01]  /*06c0*/  UMOV UR4, URZ ;  /* 0x000000ff00047c82 */ /* 0x000fe20008000000 */
[----:B------:R-:W-:Y:S01]  /*06d0*/  UMOV UR17, UR24 ;  /* 0x0000001800117c82 */ /* 0x000fe20008000000 */
[----:B------:R-:W-:Y:S01]  /*06e0*/  UMOV UR16, UR11 ;  /* 0x0000000b00107c82 */ /* 0x000fe20008000000 */
[----:B------:R-:W-:-:S08]  /*06f0*/  UMOV UR13, UR10 ;  /* 0x0000000a000d7c82 */ /* 0x000fd00008000000 */
.L_x_1105:
[----:B------:R-:W-:Y:S01]  /*0700*/  BAR.SYNC.DEFER_BLOCKING 0x0 ;  /* 0x0000000000007b1d */ /* 0x000fe20000010000 */
[----:B------:R-:W-:Y:S02]  /*0710*/  SHF.L.U32 R36, R79, 0x1, RZ ;  /* 0x000000014f247819 */ /* 0x000fe400000006ff */
[----:B0-----:R-:W-:Y:S02]  /*0720*/  MOV R2, UR20 ;  /* 0x0000001400027c02 */ /* 0x001fe40008000f00 */
[----:B------:R-:W-:Y:S02]  /*0730*/  LOP3.LUT R36, R36, 0x7c0, RZ, 0xc0, !PT ;  /* 0x000007c024247812 */ /* 0x000fe400078ec0ff */
[----:B------:R-:W-:Y:S02]  /*0740*/  MOV R3, UR17 ;  /* 0x0000001100037c02 */ /* 0x000fe40008000f00 */
[----:B------:R-:W-:-:S05]  /*0750*/  LOP3.LUT R9, R36, 0x1f, R79, 0xf8, !PT ;  /* 0x0000001f24097812 */ /* 0x000fca00078ef84f */
        /* <DEDUP_REMOVED lines=78> */
.L_x_1067:
[----:B------:R-:W-:Y:S05]  /*0c40*/  BSYNC.RECONVERGENT B0 ;  /* 0x0000000000007941 */ /* 0x000fea0003800200 */
.L_x_1066:
        /* <DEDUP_REMOVED lines=35> */
.L_x_1069:
[----:B------:R-:W-:Y:S05]  /*0e80*/  BSYNC.RECONVERGENT B0 ;  /* 0x0000000000007941 */ /* 0x000fea0003800200 */
.L_x_1068:
        /* <DEDUP_REMOVED lines=37> */
.L_x_1071:
[----:B------:R-:W-:Y:S05]  /*10e0*/  BSYNC.RECONVERGENT B0 ;  /* 0x0000000000007941 */ /* 0x000fea0003800200 */
.L_x_1070:
        /* <DEDUP_REMOVED lines=35> */
.L_x_1073:
[----:B------:R-:W-:Y:S05]  /*1320*/  BSYNC.RECONVERGENT B0 ;  /* 0x0000000000007941 */ /* 0x000fea0003800200 */
.L_x_1072:
        /* <DEDUP_REMOVED lines=38> */
.L_x_1075:
[----:B------:R-:W-:Y:S05]  /*1590*/  BSYNC.RECONVERGENT B0 ;  /* 0x0000000000007941 */ /* 0x000fea0003800200 */
.L_x_1074:
        /* <DEDUP_REMOVED lines=39> */
.L_x_1077:
[----:B------:R-:W-:Y:S05]  /*1810*/  BSYNC.RECONVERGENT B0 ;  /* 0x0000000000007941 */ /* 0x000fea0003800200 */
.L_x_1076:
        /* <DEDUP_REMOVED lines=41> */
.L_x_1079:
[----:B------:R-:W-:Y:S05]  /*1ab0*/  BSYNC.RECONVERGENT B0 ;  /* 0x0000000000007941 */ /* 0x000fea0003800200 */
.L_x_1078:
        /* <DEDUP_REMOVED lines=39> */
.L_x_1081:
[----:B------:R-:W-:Y:S05]  /*1d30*/  BSYNC.RECONVERGENT B0 ;  /* 0x0000000000007941 */ /* 0x000fea0003800200 */
.L_x_1080:
        /* <DEDUP_REMOVED lines=41> */
.L_x_1083:
[----:B------:R-:W-:Y:S05]  /*1fd0*/  BSYNC.RECONVERGENT B0 ;  /* 0x0000000000007941 */ /* 0x000fea0003800200 */
.L_x_1082:
        /* <DEDUP_REMOVED lines=39> */
.L_x_1085:
[----:B------:R-:W-:Y:S05]  /*2250*/  BSYNC.RECONVERGENT B0 ;  /* 0x0000000000007941 */ /* 0x000fea0003800200 */
.L_x_1084:
        /* <DEDUP_REMOVED lines=45> */
.L_x_1087:
[----:B------:R-:W-:Y:S05]  /*2530*/  BSYNC.RECONVERGENT B0 ;  /* 0x0000000000007941 */ /* 0x000fea0003800200 */
.L_x_1086:
        /* <DEDUP_REMOVED lines=32> */
.L_x_1089:
[----:B------:R-:W-:Y:S05]  /*2740*/  BSYNC.RECONVERGENT B0 ;  /* 0x0000000000007941 */ /* 0x000fea0003800200 */
.L_x_1088:
        /* <DEDUP_REMOVED lines=32> */
.L_x_1091:
[----:B------:R-:W-:Y:S05]  /*2950*/  BSYNC.RECONVERGENT B0 ;  /* 0x0000000000007941 */ /* 0x000fea0003800200 */
.L_x_1090:
        /* <DEDUP_REMOVED lines=32> */
.L_x_1093:
[----:B------:R-:W-:Y:S05]  /*2b60*/  BSYNC.RECONVERGENT B0 ;  /* 0x0000000000007941 */ /* 0x000fea0003800200 */
.L_x_1092:
        /* <DEDUP_REMOVED lines=32> */
.L_x_1095:
[----:B------:R-:W-:Y:S05]  /*2d70*/  BSYNC.RECONVERGENT B0 ;  /* 0x0000000000007941 */ /* 0x000fea0003800200 */
.L_x_1094:
        /* <DEDUP_REMOVED lines=32> */
.L_x_1097:
[----:B------:R-:W-:Y:S05]  /*2f80*/  BSYNC.RECONVERGENT B0 ;  /* 0x0000000000007941 */ /* 0x000fea0003800200 */
.L_x_1096:
        /* <DEDUP_REMOVED lines=24> */
[----:B------:R-:W-:Y:S01]  /*3110*/  LOP3.LUT R3, R79, 0x3e0, RZ, 0xc0, !PT ;  /* 0x000003e04f037812 */ /* 0x000fe200078ec0ff */
[----:B------:R-:W-:Y:S01]  /*3120*/  FMUL.FTZ R37, R11, R66 ;  /* 0x000000420b257220 */ /* 0x000fe20000410000 */
[----:B------:R-:W-:Y:S01]  /*3130*/  ISETP.NE.AND P0, PT, RZ, UR4, PT ;  /* 0x00000004ff007c0c */ /* 0x000fe2000bf05270 */
[----:B------:R-:W0:Y:S01]  /*3140*/  LDCU UR36, c[0x0][0x38c] ;  /* 0x00007180ff2477ac */ /* 0x000e220008000800 */
[----:B------:R-:W-:Y:S02]  /*3150*/  LOP3.LUT R0, R79, 0x1f, RZ, 0xc0, !PT ;  /* 0x0000001f4f007812 */ /* 0x000fe400078ec0ff */
[----:B------:R-:W-:Y:S01]  /*3160*/  IADD3 R3, PT, PT, R3, R102, RZ ;  /* 0x0000006603037210 */ /* 0x000fe20007ffe0ff */
[----:B------:R-:W1:Y:S01]  /*3170*/  LDCU.64 UR26, c[0x0][0x3e0] ;  /* 0x00007c00ff1a77ac */ /* 0x000e620008000a00 */
[----:B------:R-:W-:Y:S02]  /*3180*/  ISETP.EQ.AND P0, PT, R0, RZ, P0 ;  /* 0x000000ff0000720c */ /* 0x000fe40000702270 */
[----:B------:R-:W-:Y:S01]  /*3190*/  LEA R38, R3, R38, 0x5 ;  /* 0x0000002603267211 */ /* 0x000fe200078e28ff */
[----:B------:R-:W2:Y:S01]  /*31a0*/  LDCU.64 UR28, c[0x0][0x440] ;  /* 0x00008800ff1c77ac */ /* 0x000ea20008000a00 */
[----:B------:R-:W-:Y:S01]  /*31b0*/  LEA R36, R36, R71, 0x4 ;  /* 0x0000004724247211 */ /* 0x000fe200078e20ff */
[----:B------:R-:W3:Y:S01]  /*31c0*/  LDCU.64 UR30, c[0x0][0x3a8] ;  /* 0x00007500ff1e77ac */ /* 0x000ee20008000a00 */
[----:B------:R-:W4:Y:S01]  /*31d0*/  LDCU.64 UR32, c[0x0][0x3c0] ;  /* 0x00007800ff2077ac */ /* 0x000f220008000a00 */
[----:B------:R-:W0:Y:S01]  /*31e0*/  LDCU.64 UR34, c[0x0][0x448] ;  /* 0x00008900ff2277ac */ /* 0x000e220008000a00 */
[----:B------:R-:W-:-:S05]  /*31f0*/  UMOV UR5, URZ ;  /* 0x000000ff00057c82 */ /* 0x000fca0008000000 */
.L_x_1104:
[----:B------:R-:W-:Y:S01]  /*3200*/  UMOV UR10, UR8 ;  /* 0x00000008000a7c82 */ /* 0x000fe20008000000 */
[----:B------:R-:W-:Y:S02]  /*3210*/  UMOV UR11, UR23 ;  /* 0x00000017000b7c82 */ /* 0x000fe40008000000 */
[----:B---3--:R-:W-:-:S04]  /*3220*/  UIMAD.WIDE.U32 UR10, UR5, UR30, UR10 ;  /* 0x0000001e050a72a5 */ /* 0x008fc8000f8e000a */
[----:B------:R-:W-:Y:S02]  /*3230*/  UIMAD UR11, UR5, UR31, UR11 ;  /* 0x0000001f050b72a4 */ /* 0x000fe4000f8e020b */
[----:B--2---:R-:W-:-:S04]  /*3240*/  ULEA UR24, UP0, UR10, UR28, 0x3 ;  /* 0x0000001c0a187291 */ /* 0x004fc8000f8018ff */
[----:B------:R-:W-:Y:S02]  /*3250*/  ULEA.HI.X UR10, UR10, UR29, UR11, 0x3, UP0 ;  /* 0x0000001d0a0a7291 */ /* 0x000fe400080f1c0b */
[----:B------:R-:W-:-:S04]  /*3260*/  MOV R2, UR24 ;  /* 0x0000001800027c02 */ /* 0x000fc80008000f00 */
[----:B------:R-:W-:-:S06]  /*3270*/  MOV R3, UR10 ;  /* 0x0000000a00037c02 */ /* 0x000fcc0008000f00 */
[----:B------:R-:W2:Y:S01]  /*3280*/  LDG.E.64 R2, desc[UR18][R2.64] ;  /* 0x0000001202027981 */ /* 0x000ea2000c1e1b00 */
[----:B-1----:R-:W-:-:S04]  /*3290*/  UIMAD.WIDE.U32 UR10, UR5, UR26, URZ ;  /* 0x0000001a050a72a5 */ /* 0x002fc8000f8e00ff */
[----:B------:R-:W-:Y:S02]  /*32a0*/  UIMAD UR11, UR5, UR27, UR11 ;  /* 0x0000001b050b72a4 */ /* 0x000fe4000f8e020b */
[----:B------:R-:W-:-:S04]  /*32b0*/  ULEA UR24, UP0, UR10, UR13, 0x1 ;  /* 0x0000000d0a187291 */ /* 0x000fc8000f8008ff */
[----:B------:R-:W-:Y:S02]  /*32c0*/  ULEA.HI.X UR10, UR10, UR14, UR11, 0x1, UP0 ;  /* 0x0000000e0a0a7291 */ /* 0x000fe400080f0c0b */
[----:B------:R-:W-:-:S04]  /*32d0*/  MOV R22, UR24 ;  /* 0x0000001800167c02 */ /* 0x000fc80008000f00 */
[----:B------:R-:W-:-:S03]  /*32e0*/  MOV R23, UR10 ;  /* 0x0000000a00177c02 */ /* 0x000fc60008000f00 */
[----:B------:R-:W-:-:S05]  /*32f0*/  IMAD.WIDE.U32 R22, R73, 0x10, R22 ;  /* 0x0000001049167825 */ /* 0x000fca00078e0016 */
[----:B------:R-:W3:Y:S04]  /*3300*/  LDG.E.128 R4, desc[UR18][R22.64] ;  /* 0x0000001216047981 */ /* 0x000ee8000c1e1d00 */
[----:B------:R-:W4:Y:S04]  /*3310*/  LDG.E.128 R8, desc[UR18][R22.64+0x200] ;  /* 0x0002001216087981 */ /* 0x000f28000c1e1d00 */
[----:B------:R-:W4:Y:S04]  /*3320*/  LDG.E.128 R12, desc[UR18][R22.64+0x400] ;  /* 0x00040012160c7981 */ /* 0x000f28000c1e1d00 */
[----:B------:R1:W4:Y:S01]  /*3330*/  LDG.E.128 R16, desc[UR18][R22.64+0x600] ;  /* 0x0006001216107981 */ /* 0x000322000c1e1d00 */
[----:B------:R-:W-:Y:S01]  /*3340*/  ISETP.GE.AND P1, PT, R102, 0x1, PT ;  /* 0x000000016600780c */ /* 0x000fe20003f26270 */
[----:B--2---:R-:W-:Y:S01]  /*3350*/  FMUL.FTZ R21, R2, 1.4426950216293334961 ;  /* 0x3fb8aa3b02157820 */ /* 0x004fe20000410000 */
[C---:B------:R-:W-:Y:S01]  /*3360*/  FMUL.FTZ R2, R3.reuse, R98 ;  /* 0x0000006203027220 */ /* 0x040fe20000410000 */
[C---:B------:R-:W-:Y:S01]  /*3370*/  FMUL.FTZ R20, R3.reuse, R96 ;  /* 0x0000006003147220 */ /* 0x040fe20000410000 */
[----:B------:R-:W-:-:S02]  /*3380*/  FMUL.FTZ R0, R3, R100 ;  /* 0x0000006403007220 */ /* 0x000fc40000410000 */
[----:B------:R-:W-:Y:S01]  /*3390*/  FMUL.RZ R25, R2, 0.15915493667125701904 ;  /* 0x3e22f98302197820 */ /* 0x000fe2000040c000 */
[C---:B------:R-:W-:Y:S01]  /*33a0*/  FMUL.FTZ R2, R21.reuse, R98 ;  /* 0x0000006215027220 */ /* 0x040fe20000410000 */
[----:B-1----:R-:W-:Y:S01]  /*33b0*/  FMUL.RZ R23, R20, 0.15915493667125701904 ;  /* 0x3e22f98314177820 */ /* 0x002fe2000040c000 */
[----:B------:R-:W-:Y:S02]  /*33c0*/  FMUL.RZ R24, R0, 0.15915493667125701904 ;  /* 0x3e22f98300187820 */ /* 0x000fe4000040c000 */
[----:B------:R1:W2:Y:S01]  /*33d0*/  MUFU.EX2 R108, R2 ;  /* 0x00000002006c7308 */ /* 0x0002a20000000800 */
[----:B------:R-:W-:-:S03]  /*33e0*/  FMUL.FTZ R20, R21, R96 ;  /* 0x0000006015147220 */ /* 0x000fc60000410000 */
[----:B------:R-:W-:Y:S01]  /*33f0*/  MUFU.SIN R31, R25 ;  /* 0x00000019001f7308 */ /* 0x000fe20000000400 */
[----:B-1----:R-:W-:-:S07]  /*3400*/  FMUL.FTZ R2, R3, R92 ;  /* 0x0000005c03027220 */ /* 0x002fce0000410000 */
[----:B------:R1:W2:Y:S01]  /*3410*/  MUFU.COS R109, R25 ;  /* 0x00000019006d7308 */ /* 0x0002a20000000000 */
[----:B------:R-:W-:-:S07]  /*3420*/  FMUL.FTZ R0, R21, R100 ;  /* 0x0000006415007220 */ /* 0x000fce0000410000 */
[----:B------:R-:W-:Y:S01]  /*3430*/  MUFU.SIN R30, R23 ;  /* 0x00000017001e7308 */ /* 0x000fe20000000400 */
[----:B-1----:R-:W-:Y:S01]  /*3440*/  FMUL.RZ R25, R2, 0.15915493667125701904 ;  /* 0x3e22f98302197820 */ /* 0x002fe2000040c000 */
[----:B------:R-:W-:-:S06]  /*3450*/  FMUL.FTZ R2, R21, R92 ;  /* 0x0000005c15027220 */ /* 0x000fcc0000410000 */
[----:B------:R1:W-:Y:S04]  /*3460*/  MUFU.EX2 R105, R20 ;  /* 0x0000001400697308 */ /* 0x0003e80000000800 */
[----:B------:R0:W-:Y:S04]  /*3470*/  MUFU.EX2 R97, R2 ;  /* 0x0000000200617308 */ /* 0x0001e80000000800 */
[----:B------:R3:W-:Y:S01]  /*3480*/  MUFU.COS R32, R23 ;  /* 0x0000001700207308 */ /* 0x0007e20000000000 */
[C---:B-1----:R-:W-:Y:S01]  /*3490*/  FMUL.FTZ R20, R3.reuse, R90 ;  /* 0x0000005a03147220 */ /* 0x042fe20000410000 */
[----:B0-----:R-:W-:-:S06]  /*34a0*/  FMUL.FTZ R2, R3, R86 ;  /* 0x0000005603027220 */ /* 0x001fcc0000410000 */
[----:B------:R-:W-:Y:S01]  /*34b0*/  MUFU.SIN R116, R25 ;  /* 0x0000001900747308 */ /* 0x000fe20000000400 */
[----:B---3--:R-:W-:Y:S01]  /*34c0*/  FMUL.RZ R23, R20, 0.15915493667125701904 ;  /* 0x3e22f98314177820 */ /* 0x008fe2000040c000 */
[----:B------:R-:W-:-:S06]  /*34d0*/  FMUL.FTZ R20, R21, R90 ;  /* 0x0000005a15147220 */ /* 0x000fcc0000410000 */
[----:B------:R0:W-:Y:S01]  /*34e0*/  MUFU.COS R118, R25 ;  /* 0x0000001900767308 */ /* 0x0001e20000000000 */
[----:B------:R-:W-:-:S07]  /*34f0*/  FMUL.FTZ R22, R3, R94 ;  /* 0x0000005e03167220 */ /* 0x000fce0000410000 */
[----:B------:R-:W-:Y:S01]  /*3500*/  MUFU.SIN R29, R24 ;  /* 0x00000018001d7308 */ /* 0x000fe20000000400 */
[----:B0-----:R-:W-:Y:S01]  /*3510*/  FMUL.RZ R25, R2, 0.15915493667125701904 ;  /* 0x3e22f98302197820 */ /* 0x001fe2000040c000 */
[----:B------:R-:W-:-:S06]  /*3520*/  FMUL.FTZ R2, R3, R84 ;  /* 0x0000005403027220 */ /* 0x000fcc0000410000 */
[----:B------:R0:W-:Y:S04]  /*3530*/  MUFU.EX2 R93, R20 ;  /* 0x00000014005d7308 */ /* 0x0001e80000000800 */
[----:B------:R1:W3:Y:S01]  /*3540*/  MUFU.COS R111, R24 ;  /* 0x00000018006f7308 */ /* 0x0002e20000000000 */
[----:B0-----:R-:W-:Y:S01]  /*3550*/  FMUL.RZ R20, R2, 0.15915493667125701904 ;  /* 0x3e22f98302147820 */ /* 0x001fe2000040c000 */
[----:B------:R-:W-:-:S06]  /*3560*/  FMUL.FTZ R2, R3, R82 ;  /* 0x0000005203027220 */ /* 0x000fcc0000410000 */
[----:B------:R-:W3:Y:S01]  /*3570*/  MUFU.EX2 R0, R0 ;  /* 0x0000000000007308 */ /* 0x000ee20000000800 */
[----:B-1----:R-:W-:-:S03]  /*3580*/  FMUL.RZ R24, R22, 0.15915493667125701904 ;  /* 0x3e22f98316187820 */ /* 0x002fc6000040c000 */
[----:B------:R-:W-:Y:S01]  /*3590*/  MUFU.SIN R120, R23 ;  /* 0x0000001700787308 */ /* 0x000fe20000000400 */
[----:B------:R-:W-:-:S07]  /*35a0*/  FMUL.FTZ R22, R21, R94 ;  /* 0x0000005e15167220 */ /* 0x000fce0000410000 */
[----:B------:R0:W-:Y:S02]  /*35b0*/  MUFU.COS R124, R23 ;  /* 0x00000017007c7308 */ /* 0x0001e40000000000 */
[----:B0-----:R-:W-:Y:S01]  /*35c0*/  FMUL.RZ R23, R2, 0.15915493667125701904 ;  /* 0x3e22f98302177820 */ /* 0x001fe2000040c000 */
[----:B------:R-:W-:-:S05]  /*35d0*/  FMUL.FTZ R2, R3, R80 ;  /* 0x0000005003027220 */ /* 0x000fca0000410000 */
[----:B------:R-:W0:Y:S01]  /*35e0*/  MUFU.COS R114, R24 ;  /* 0x0000001800727308 */ /* 0x000e220000000000 */
[----:B------:R-:W-:Y:S01]  /*35f0*/  FMUL.RZ R35, R2, 0.15915493667125701904 ;  /* 0x3e22f98302237820 */ /* 0x000fe2000040c000 */
[----:B------:R-:W-:Y:S01]  /*3600*/  FMUL.FTZ R2, R3, R78 ;  /* 0x0000004e03027220 */ /* 0x000fe20000410000 */
[----:B--2---:R-:W-:-:S05]  /*3610*/  FMUL.FTZ R109, R108, R109 ;  /* 0x0000006d6c6d7220 */ /* 0x004fca0000410000 */
[----:B------:R-:W1:Y:S01]  /*3620*/  MUFU.SIN R34, R24 ;  /* 0x0000001800227308 */ /* 0x000e620000000400 */
[----:B------:R-:W-:Y:S01]  /*3630*/  FMUL.RZ R91, R2, 0.15915493667125701904 ;  /* 0x3e22f983025b7820 */ /* 0x000fe2000040c000 */
[----:B------:R-:W-:Y:S01]  /*3640*/  FMUL.FTZ R108, R108, R31 ;  /* 0x0000001f6c6c7220 */ /* 0x000fe20000410000 */
[----:B------:R-:W-:Y:S01]  /*3650*/  FMUL.FTZ R2, R3, R76 ;  /* 0x0000004c03027220 */ /* 0x000fe20000410000 */
[C---:B---3--:R-:W-:Y:S01]  /*3660*/  FMUL.FTZ R111, R0.reuse, R111 ;  /* 0x0000006f006f7220 */ /* 0x048fe20000410000 */
[----:B------:R-:W-:-:S03]  /*3670*/  FMUL.FTZ R110, R0, R29 ;  /* 0x0000001d006e7220 */ /* 0x000fc60000410000 */
[----:B------:R2:W0:Y:S01]  /*3680*/  MUFU.EX2 R101, R22 ;  /* 0x0000001600657308 */ /* 0x0004220000000800 */
[----:B------:R-:W-:Y:S01]  /*3690*/  FMUL.FTZ R0, R53, R108 ;  /* 0x0000006c35007220 */ /* 0x000fe20000410000 */
[----:B------:R-:W-:Y:S02]  /*36a0*/  FMUL.FTZ R27, R21, R84 ;  /* 0x00000054151b7220 */ /* 0x000fe40000410000 */
[----:B------:R-:W-:Y:S01]  /*36b0*/  MUFU.SIN R125, R35 ;  /* 0x00000023007d7308 */ /* 0x000fe20000000400 */
[----:B------:R-:W-:Y:S01]  /*36c0*/  FMUL.RZ R95, R2, 0.15915493667125701904 ;  /* 0x3e22f983025f7820 */ /* 0x000fe2000040c000 */
[----:B------:R-:W-:Y:S01]  /*36d0*/  FMUL.FTZ R107, R105, R32 ;  /* 0x00000020696b7220 */ /* 0x000fe20000410000 */
[----:B------:R-:W-:-:S05]  /*36e0*/  FMUL.FTZ R32, RZ, R108 ;  /* 0x0000006cff207220 */ /* 0x000fca0000410000 */
[----:B------:R3:W-:Y:S01]  /*36f0*/  MUFU.COS R126, R35 ;  /* 0x00000023007e7308 */ /* 0x0007e20000000000 */
[----:B--2---:R-:W-:Y:S01]  /*3700*/  FMUL.FTZ R22, R3, R88 ;  /* 0x0000005803167220 */ /* 0x004fe20000410000 */
[----:B------:R-:W-:Y:S01]  /*3710*/  FMUL.FTZ R105, R105, R30 ;  /* 0x0000001e69697220 */ /* 0x000fe20000410000 */
[----:B------:R-:W-:Y:S01]  /*3720*/  FFMA.FTZ R0, RZ, R109, R0 ;  /* 0x0000006dff007223 */ /* 0x000fe20000010000 */
[C---:B------:R-:W-:Y:S01]  /*3730*/  FMUL.FTZ R30, R3.reuse, R72 ;  /* 0x00000048031e7220 */ /* 0x040fe20000410000 */
[----:B---3--:R-:W-:-:S03]  /*3740*/  FMUL.FTZ R35, R3, R74 ;  /* 0x0000004a03237220 */ /* 0x008fc60000410000 */
[----:B------:R-:W2:Y:S01]  /*3750*/  MUFU.SIN R26, R20 ;  /* 0x00000014001a7308 */ /* 0x000ea20000000400 */
[----:B------:R-:W-:Y:S01]  /*3760*/  FFMA.FTZ R31, R53, R109, -R32 ;  /* 0x0000006d351f7223 */ /* 0x000fe20000010820 */
[----:B------:R-:W-:Y:S01]  /*3770*/  FMUL.RZ R35, R35, 0.15915493667125701904 ;  /* 0x3e22f98323237820 */ /* 0x000fe2000040c000 */
[----:B------:R-:W-:Y:S01]  /*3780*/  FMUL.RZ R24, R22, 0.15915493667125701904 ;  /* 0x3e22f98316187820 */ /* 0x000fe2000040c000 */
[----:B------:R-:W-:-:S04]  /*3790*/  FMUL.FTZ R22, R21, R88 ;  /* 0x0000005815167220 */ /* 0x000fc80000410000 */
[----:B------:R-:W-:Y:S01]  /*37a0*/  MUFU.SIN R121, R95 ;  /* 0x0000005f00797308 */ /* 0x000fe20000000400 */
[----:B------:R-:W-:Y:S01]  /*37b0*/  FADD.FTZ R32, RZ, R0 ;  /* 0x00000000ff207221 */ /* 0x000fe20000010000 */
[----:B0-----:R-:W-:-:S06]  /*37c0*/  FMUL.FTZ R103, R101, R114 ;  /* 0x0000007265677220 */ /* 0x001fcc0000410000 */
[----:B------:R0:W-:Y:S01]  /*37d0*/  MUFU.COS R122, R95 ;  /* 0x0000005f007a7308 */ /* 0x0001e20000000000 */
[----:B-1----:R-:W-:Y:S01]  /*37e0*/  FMUL.FTZ R101, R101, R34 ;  /* 0x0000002265657220 */ /* 0x002fe20000410000 */
[----:B------:R-:W-:-:S06]  /*37f0*/  FMUL.FTZ R34, R105, R32 ;  /* 0x0000002069227220 */ /* 0x000fcc0000410000 */
[----:B------:R-:W1:Y:S01]  /*3800*/  MUFU.COS R112, R20 ;  /* 0x0000001400707308 */ /* 0x000e620000000000 */
[C---:B0-----:R-:W-:Y:S01]  /*3810*/  FMUL.FTZ R95, R93.reuse, R124 ;  /* 0x0000007c5d5f7220 */ /* 0x041fe20000410000 */
[----:B------:R-:W-:-:S06]  /*3820*/  FMUL.FTZ R93, R93, R120 ;  /* 0x000000785d5d7220 */ /* 0x000fcc0000410000 */
[----:B------:R-:W2:Y:S04]  /*3830*/  MUFU.EX2 R27, R27 ;  /* 0x0000001b001b7308 */ /* 0x000ea80000000800 */
[----:B------:R-:W-:Y:S08]  /*3840*/  MUFU.SIN R119, R35 ;  /* 0x0000002300777308 */ /* 0x000ff00000000400 */
[----:B------:R0:W-:Y:S02]  /*3850*/  MUFU.COS R120, R35 ;  /* 0x0000002300787308 */ /* 0x0001e40000000000 */
[----:B0-----:R-:W-:Y:S01]  /*3860*/  FMUL.RZ R35, R30, 0.15915493667125701904 ;  /* 0x3e22f9831e237820 */ /* 0x001fe2000040c000 */
[----:B------:R-:W-:-:S05]  /*3870*/  FADD.FTZ R30, R52, R31 ;  /* 0x0000001f341e7221 */ /* 0x000fca0000010000 */
[----:B------:R0:W-:Y:S01]  /*3880*/  MUFU.EX2 R89, R22 ;  /* 0x0000001600597308 */ /* 0x0001e20000000800 */
[----:B------:R-:W-:-:S03]  /*3890*/  FMUL.FTZ R31, R105, R30 ;  /* 0x0000001e691f7220 */ /* 0x000fc60000410000 */
[----:B------:R-:W-:Y:S01]  /*38a0*/  MUFU.SIN R128, R24 ;  /* 0x0000001800807308 */ /* 0x000fe20000000400 */
[----:B------:R-:W-:Y:S01]  /*38b0*/  FFMA.FTZ R34, R107, R30, -R34 ;  /* 0x0000001e6b227223 */ /* 0x000fe20000010822 */
[----:B0-----:R-:W-:-:S06]  /*38c0*/  FMUL.FTZ R22, R21, R80 ;  /* 0x0000005015167220 */ /* 0x001fcc0000410000 */
[----:B------:R0:W3:Y:S01]  /*38d0*/  MUFU.COS R130, R24 ;  /* 0x0000001800827308 */ /* 0x0000e20000000000 */
[----:B------:R-:W-:Y:S01]  /*38e0*/  FFMA.FTZ R31, R107, R32, R31 ;  /* 0x000000206b1f7223 */ /* 0x000fe2000001001f */
[----:B------:R-:W-:Y:S01]  /*38f0*/  FADD.FTZ R34, R51, R34 ;  /* 0x0000002233227221 */ /* 0x000fe20000010000 */
[----:B--2---:R-:W-:Y:S01]  /*3900*/  FMUL.FTZ R0, R27, R26 ;  /* 0x0000001a1b007220 */ /* 0x004fe20000410000 */
[----:B------:R-:W-:-:S04]  /*3910*/  FMUL.FTZ R3, R3, R66 ;  /* 0x0000004203037220 */ /* 0x000fc80000410000 */
[----:B------:R-:W-:Y:S01]  /*3920*/  MUFU.SIN R113, R25 ;  /* 0x0000001900717308 */ /* 0x000fe20000000400 */
[----:B0-----:R-:W-:Y:S01]  /*3930*/  FMUL.FTZ R24, R21, R82 ;  /* 0x0000005215187220 */ /* 0x001fe20000410000 */
[----:B------:R-:W-:-:S06]  /*3940*/  FADD.FTZ R26, RZ, R31 ;  /* 0x0000001fff1a7221 */ /* 0x000fcc0000010000 */
[----:B------:R-:W-:Y:S01]  /*3950*/  MUFU.COS R33, R25 ;  /* 0x0000001900217308 */ /* 0x000fe20000000000 */
[----:B-1----:R-:W-:Y:S01]  /*3960*/  FMUL.FTZ R112, R27, R112 ;  /* 0x000000701b707220 */ /* 0x002fe20000410000 */
[----:B------:R-:W-:-:S06]  /*3970*/  FMUL.FTZ R30, R101, R34 ;  /* 0x00000022651e7220 */ /* 0x000fcc0000410000 */
[----:B------:R-:W-:Y:S01]  /*3980*/  MUFU.SIN R127, R23 ;  /* 0x00000017007f7308 */ /* 0x000fe20000000400 */
[----:B------:R-:W-:-:S07]  /*3990*/  FMUL.FTZ R2, R21, R76 ;  /* 0x0000004c15027220 */ /* 0x000fce0000410000 */
[----:B------:R-:W0:Y:S01]  /*39a0*/  MUFU.COS R25, R23 ;  /* 0x0000001700197308 */ /* 0x000e220000000000 */
[----:B------:R-:W-:-:S07]  /*39b0*/  FMUL.RZ R27, R3, 0.15915493667125701904 ;  /* 0x3e22f983031b7820 */ /* 0x000fce000040c000 */
[----:B------:R-:W1:Y:S04]  /*39c0*/  MUFU.EX2 R22, R22 ;  /* 0x0000001600167308 */ /* 0x000e680000000800 */
[----:B------:R-:W0:Y:S01]  /*39d0*/  MUFU.EX2 R24, R24 ;  /* 0x0000001800187308 */ /* 0x000e220000000800 */
[----:B------:R-:W-:Y:S01]  /*39e0*/  FMUL.FTZ R3, R101, R26 ;  /* 0x0000001a65037220 */ /* 0x000fe20000410000 */
[----:B------:R-:W-:Y:S01]  /*39f0*/  FMUL.FTZ R20, R21, R78 ;  /* 0x0000004e15147220 */ /* 0x000fe20000410000 */
[C---:B------:R-:W-:Y:S01]  /*3a00*/  FFMA.FTZ R30, R103.reuse, R26, R30 ;  /* 0x0000001a671e7223 */ /* 0x040fe2000001001e */
[----:B------:R-:W-:Y:S01]  /*3a10*/  MUFU.SIN R123, R91 ;  /* 0x0000005b007b7308 */ /* 0x000fe20000000400 */
[----:B------:R-:W-:Y:S01]  /*3a20*/  FFMA.FTZ R3, R103, R34, -R3 ;  /* 0x0000002267037223 */ /* 0x000fe20000010803 */
[C---:B------:R-:W-:Y:S01]  /*3a30*/  FMUL.FTZ R99, R97.reuse, R118 ;  /* 0x0000007661637220 */ /* 0x040fe20000410000 */
[----:B------:R-:W-:Y:S01]  /*3a40*/  FMUL.FTZ R97, R97, R116 ;  /* 0x0000007461617220 */ /* 0x000fe20000410000 */
[----:B------:R-:W-:-:S04]  /*3a50*/  FADD.FTZ R30, RZ, R30 ;  /* 0x0000001eff1e7221 */ /* 0x000fc80000010000 */
[----:B------:R3:W2:Y:S01]  /*3a60*/  MUFU.COS R23, R91 ;  /* 0x0000005b00177308 */ /* 0x0006a20000000000 */
[C---:B-1----:R-:W-:Y:S01]  /*3a70*/  FMUL.FTZ R126, R22.reuse, R126 ;  /* 0x0000007e167e7220 */ /* 0x042fe20000410000 */
[----:B------:R-:W-:Y:S01]  /*3a80*/  FMUL.FTZ R125, R22, R125 ;  /* 0x0000007d167d7220 */ /* 0x000fe20000410000 */
[C---:B------:R-:W-:Y:S01]  /*3a90*/  FMUL.FTZ R28, R21.reuse, R86 ;  /* 0x00000056151c7220 */ /* 0x040fe20000410000 */
[C---:B------:R-:W-:Y:S01]  /*3aa0*/  FMUL.FTZ R29, R21.reuse, R74 ;  /* 0x0000004a151d7220 */ /* 0x040fe20000410000 */
[----:B------:R-:W-:-:S03]  /*3ab0*/  FMUL.FTZ R117, R21, R72 ;  /* 0x0000004815757220 */ /* 0x000fc60000410000 */
[----:B------:R-:W1:Y:S01]  /*3ac0*/  MUFU.EX2 R2, R2 ;  /* 0x0000000200027308 */ /* 0x000e620000000800 */
[C---:B---3--:R-:W-:Y:S01]  /*3ad0*/  FMUL.FTZ R91, R89.reuse, R130 ;  /* 0x00000082595b7220 */ /* 0x048fe20000410000 */
[----:B------:R-:W-:Y:S02]  /*3ae0*/  FADD.FTZ R22, R50, R3 ;  /* 0x0000000332167221 */ /* 0x000fe40000010000 */
[----:B------:R-:W2:Y:S01]  /*3af0*/  MUFU.EX2 R20, R20 ;  /* 0x0000001400147308 */ /* 0x000ea20000000800 */
[----:B------:R-:W-:Y:S01]  /*3b00*/  FMUL.FTZ R89, R89, R128 ;  /* 0x0000008059597220 */ /* 0x000fe20000410000 */
[----:B------:R-:W-:Y:S01]  /*3b10*/  FMUL.FTZ R21, R21, R66 ;  /* 0x0000004215157220 */ /* 0x000fe20000410000 */
[C---:B0-----:R-:W-:Y:S01]  /*3b20*/  FMUL.FTZ R128, R24.reuse, R25 ;  /* 0x0000001918807220 */ /* 0x041fe20000410000 */
[----:B------:R-:W-:Y:S01]  /*3b30*/  FMUL.FTZ R127, R24, R127 ;  /* 0x0000007f187f7220 */ /* 0x000fe20000410000 */
[C---:B------:R-:W-:Y:S01]  /*3b40*/  FMUL.FTZ R26, R97.reuse, R30 ;  /* 0x0000001e611a7220 */ /* 0x040fe20000410000 */
[----:B------:R-:W0:Y:S01]  /*3b50*/  MUFU.SIN R24, R27 ;  /* 0x0000001b00187308 */ /* 0x000e220000000400 */
[----:B------:R-:W-:-:S02]  /*3b60*/  FMUL.FTZ R3, R97, R22 ;  /* 0x0000001661037220 */ /* 0x000fc40000410000 */
[C---:B------:R-:W-:Y:S02]  /*3b70*/  FFMA.FTZ R26, R99.reuse, R22, -R26 ;  /* 0x00000016631a7223 */ /* 0x040fe4000001081a */
[----:B------:R-:W-:-:S03]  /*3b80*/  FFMA.FTZ R3, R99, R30, R3 ;  /* 0x0000001e63037223 */ /* 0x000fc60000010003 */
[----:B------:R-:W0:Y:S01]  /*3b90*/  MUFU.EX2 R21, R21 ;  /* 0x0000001500157308 */ /* 0x000e220000000800 */
[----:B------:R-:W-:Y:S01]  /*3ba0*/  FADD.FTZ R26, R49, R26 ;  /* 0x0000001a311a7221 */ /* 0x000fe20000010000 */
[C---:B-1----:R-:W-:Y:S01]  /*3bb0*/  FMUL.FTZ R122, R2.reuse, R122 ;  /* 0x0000007a027a7220 */ /* 0x042fe20000410000 */
[----:B------:R-:W-:Y:S01]  /*3bc0*/  FMUL.FTZ R121, R2, R121 ;  /* 0x0000007902797220 */ /* 0x000fe20000410000 */
[----:B------:R-:W1:Y:S01]  /*3bd0*/  MUFU.COS R116, R27 ;  /* 0x0000001b00747308 */ /* 0x000e620000000000 */
[----:B------:R-:W-:Y:S01]  /*3be0*/  FADD.FTZ R2, RZ, R3 ;  /* 0x00000003ff027221 */ /* 0x000fe20000010000 */
[C---:B--2---:R-:W-:Y:S01]  /*3bf0*/  FMUL.FTZ R124, R20.reuse, R23 ;  /* 0x00000017147c7220 */ /* 0x044fe20000410000 */
[----:B------:R-:W-:Y:S01]  /*3c00*/  FMUL.FTZ R123, R20, R123 ;  /* 0x0000007b147b7220 */ /* 0x000fe20000410000 */
[C---:B------:R-:W-:Y:S01]  /*3c10*/  FMUL.FTZ R20, R93.reuse, R26 ;  /* 0x0000001a5d147220 */ /* 0x040fe20000410000 */
[----:B------:R-:W-:-:S03]  /*3c20*/  FMUL.FTZ R3, R93, R2 ;  /* 0x000000025d037220 */ /* 0x000fc60000410000 */
[C---:B------:R-:W-:Y:S01]  /*3c30*/  FFMA.FTZ R20, R95.reuse, R2, R20 ;  /* 0x000000025f147223 */ /* 0x040fe20000010014 */
[----:B------:R-:W2:Y:S01]  /*3c40*/  MUFU.EX2 R28, R28 ;  /* 0x0000001c001c7308 */ /* 0x000ea20000000800 */
[----:B------:R-:W-:Y:S01]  /*3c50*/  FFMA.FTZ R3, R95, R26, -R3 ;  /* 0x0000001a5f037223 */ /* 0x000fe20000010803 */
[----:B0-----:R-:W-:Y:S01]  /*3c60*/  FMUL.FTZ R115, R21, R24 ;  /* 0x0000001815737220 */ /* 0x001fe20000410000 */
[----:B------:R-:W-:Y:S02]  /*3c70*/  FADD.FTZ R24, RZ, R20 ;  /* 0x00000014ff187221 */ /* 0x000fe40000010000 */
[----:B------:R-:W-:Y:S01]  /*3c80*/  FADD.FTZ R22, R48, R3 ;  /* 0x0000000330167221 */ /* 0x000fe20000010000 */
[----:B------:R-:W-:Y:S01]  /*3c90*/  FMUL.FTZ R3, R111, R108 ;  /* 0x0000006c6f037220 */ /* 0x000fe20000410000 */
[----:B------:R-:W-:Y:S01]  /*3ca0*/  FMUL.FTZ R26, R89, R24 ;  /* 0x00000018591a7220 */ /* 0x000fe20000410000 */
[C---:B------:R-:W-:Y:S01]  /*3cb0*/  FMUL.FTZ R2, R110.reuse, R108 ;  /* 0x0000006c6e027220 */ /* 0x040fe20000410000 */
[----:B-1----:R-:W-:Y:S01]  /*3cc0*/  FMUL.FTZ R116, R21, R116 ;  /* 0x0000007415747220 */ /* 0x002fe20000410000 */
[-C--:B------:R-:W-:Y:S01]  /*3cd0*/  FMUL.FTZ R21, R89, R22.reuse ;  /* 0x0000001659157220 */ /* 0x080fe20000410000 */
[-C--:B------:R-:W-:Y:S01]  /*3ce0*/  FFMA.FTZ R20, R110, R109.reuse, R3 ;  /* 0x0000006d6e147223 */ /* 0x080fe20000010003 */
[----:B------:R-:W-:Y:S01]  /*3cf0*/  FFMA.FTZ R26, R91, R22, -R26 ;  /* 0x000000165b1a7223 */ /* 0x000fe2000001081a */
[----:B------:R-:W-:Y:S01]  /*3d00*/  FFMA.FTZ R2, R111, R109, -R2 ;  /* 0x0000006d6f027223 */ /* 0x000fe20000010802 */
[----:B------:R-:W-:Y:S01]  /*3d10*/  FFMA.FTZ R21, R91, R24, R21 ;  /* 0x000000185b157223 */ /* 0x000fe20000010015 */
[----:B------:R-:W-:Y:S01]  /*3d20*/  FMUL.FTZ R3, R105, R20 ;  /* 0x0000001469037220 */ /* 0x000fe20000410000 */
[C---:B--2---:R-:W-:Y:S01]  /*3d30*/  FMUL.FTZ R113, R28.reuse, R113 ;  /* 0x000000711c717220 */ /* 0x044fe20000410000 */
[----:B------:R-:W-:Y:S01]  /*3d40*/  FADD.FTZ R26, R47, R26 ;  /* 0x0000001a2f1a7221 */ /* 0x000fe20000010000 */
[-C--:B------:R-:W-:Y:S01]  /*3d50*/  FMUL.FTZ R22, R105, R2.reuse ;  /* 0x0000000269167220 */ /* 0x080fe20000410000 */
[----:B------:R-:W-:Y:S01]  /*3d60*/  FADD.FTZ R21, RZ, R21 ;  /* 0x00000015ff157221 */ /* 0x000fe20000010000 */
[----:B------:R-:W-:Y:S01]  /*3d70*/  FFMA.FTZ R2, R107, R2, -R3 ;  /* 0x000000026b027223 */ /* 0x000fe20000010803 */
[----:B------:R-:W-:Y:S01]  /*3d80*/  FMUL.FTZ R114, R28, R33 ;  /* 0x000000211c727220 */ /* 0x000fe20000410000 */
[----:B------:R-:W-:Y:S01]  /*3d90*/  FMUL.FTZ R25, R113, R26 ;  /* 0x0000001a71197220 */ /* 0x000fe20000410000 */
[----:B------:R-:W-:Y:S01]  /*3da0*/  FFMA.FTZ R22, R107, R20, R22 ;  /* 0x000000146b167223 */ /* 0x000fe20000010016 */
[-C--:B------:R-:W-:Y:S01]  /*3db0*/  FMUL.FTZ R23, R113, R21.reuse ;  /* 0x0000001571177220 */ /* 0x080fe20000410000 */
[C---:B------:R-:W-:Y:S01]  /*3dc0*/  FMUL.FTZ R3, R101.reuse, R2 ;  /* 0x0000000265037220 */ /* 0x040fe20000410000 */
[C---:B------:R-:W-:Y:S01]  /*3dd0*/  FFMA.FTZ R25, R114.reuse, R21, R25 ;  /* 0x0000001572197223 */ /* 0x040fe20000010019 */
[----:B------:R-:W-:Y:S01]  /*3de0*/  FMUL.FTZ R20, R101, R22 ;  /* 0x0000001665147220 */ /* 0x000fe20000410000 */
        /* <DEDUP_REMOVED lines=13> */
[----:B------:R-:W-:Y:S01]  /*3ec0*/  FMUL.FTZ R3, R93, R20 ;  /* 0x000000145d037220 */ /* 0x000fe20000410000 */
[----:B------:R-:W-:Y:S01]  /*3ed0*/  FADD.FTZ R24, R45, R24 ;  /* 0x000000182d187221 */ /* 0x000fe20000010000 */
[-C--:B------:R-:W-:Y:S01]  /*3ee0*/  FMUL.FTZ R22, R93, R2.reuse ;  /* 0x000000025d167220 */ /* 0x080fe20000410000 */
[----:B------:R-:W-:Y:S01]  /*3ef0*/  FADD.FTZ R26, RZ, R26 ;  /* 0x0000001aff1a7221 */ /* 0x000fe20000010000 */
[----:B------:R-:W-:Y:S01]  /*3f00*/  FFMA.FTZ R2, R95, R2, R3 ;  /* 0x000000025f027223 */ /* 0x000fe20000010003 */
[----:B------:R-:W-:Y:S01]  /*3f10*/  FMUL.FTZ R23, R127, R24 ;  /* 0x000000187f177220 */ /* 0x000fe20000410000 */
[----:B------:R-:W-:Y:S01]  /*3f20*/  FFMA.FTZ R22, R95, R20, -R22 ;  /* 0x000000145f167223 */ /* 0x000fe20000010816 */
[----:B------:R-:W-:Y:S01]  /*3f30*/  FMUL.FTZ R21, R127, R26 ;  /* 0x0000001a7f157220 */ /* 0x000fe20000410000 */
[C---:B------:R-:W-:Y:S01]  /*3f40*/  FMUL.FTZ R3, R89.reuse, R2 ;  /* 0x0000000259037220 */ /* 0x040fe20000410000 */
[C---:B------:R-:W-:Y:S01]  /*3f50*/  FFMA.FTZ R23, R128.reuse, R26, R23 ;  /* 0x0000001a80177223 */ /* 0x040fe20000010017 */
[----:B------:R-:W-:Y:S01]  /*3f60*/  FMUL.FTZ R20, R89, R22 ;  /* 0x0000001659147220 */ /* 0x000fe20000410000 */
[----:B------:R-:W-:Y:S01]  /*3f70*/  FFMA.FTZ R21, R128, R24, -R21 ;  /* 0x0000001880157223 */ /* 0x000fe20000010815 */
[C---:B------:R-:W-:Y:S01]  /*3f80*/  FFMA.FTZ R3, R91.reuse, R22, -R3 ;  /* 0x000000165b037223 */ /* 0x040fe20000010803 */
[----:B------:R-:W-:Y:S01]  /*3f90*/  FADD.FTZ R22, RZ, R23 ;  /* 0x00000017ff167221 */ /* 0x000fe20000010000 */
[----:B------:R-:W0:Y:S01]  /*3fa0*/  MUFU.EX2 R29, R29 ;  /* 0x0000001d001d7308 */ /* 0x000e220000000800 */
[----:B------:R-:W-:Y:S01]  /*3fb0*/  FFMA.FTZ R20, R91, R2, R20 ;  /* 0x000000025b147223 */ /* 0x000fe20000010014 */
[----:B------:R-:W-:Y:S01]  /*3fc0*/  FADD.FTZ R2, R44, R21 ;  /* 0x000000152c027221 */ /* 0x000fe20000010000 */
[----:B------:R-:W-:-:S03]  /*3fd0*/  FMUL.FTZ R25, R125, R22 ;  /* 0x000000167d197220 */ /* 0x000fc60000410000 */
[-C--:B------:R-:W-:Y:S01]  /*3fe0*/  FMUL.FTZ R27, R125, R2.reuse ;  /* 0x000000027d1b7220 */ /* 0x080fe20000410000 */
[----:B------:R-:W-:-:S03]  /*3ff0*/  FFMA.FTZ R2, R126, R2, -R25 ;  /* 0x000000027e027223 */ /* 0x000fc60000010819 */
[----:B------:R-:W-:Y:S01]  /*4000*/  FFMA.FTZ R27, R126, R22, R27 ;  /* 0x000000167e1b7223 */ /* 0x000fe2000001001b */
[----:B------:R-:W-:Y:S01]  /*4010*/  FADD.FTZ R2, R43, R2 ;  /* 0x000000022b027221 */ /* 0x000fe20000010000 */
[----:B------:R-:W-:Y:S01]  /*4020*/  FMUL.FTZ R23, R113, R3 ;  /* 0x0000000371177220 */ /* 0x000fe20000410000 */
[C---:B0-----:R-:W-:Y:S01]  /*4030*/  FMUL.FTZ R120, R29.reuse, R120 ;  /* 0x000000781d787220 */ /* 0x041fe20000410000 */
        /* <DEDUP_REMOVED lines=11> */
[----:B------:R-:W0:Y:S01]  /*40f0*/  MUFU.COS R118, R35 ;  /* 0x0000002300767308 */ /* 0x000e220000000000 */
[----:B------:R-:W-:Y:S01]  /*4100*/  FFMA.FTZ R3, R112, R21, -R3 ;  /* 0x0000001570037223 */ /* 0x000fe20000010803 */
[----:B------:R-:W-:Y:S01]  /*4110*/  FADD.FTZ R25, R42, R25 ;  /* 0x000000192a197221 */ /* 0x000fe20000010000 */
[----:B------:R-:W-:Y:S01]  /*4120*/  FMUL.FTZ R27, R121, R29 ;  /* 0x0000001d791b7220 */ /* 0x000fe20000410000 */
[----:B------:R-:W-:-:S02]  /*4130*/  FMUL.FTZ R21, R0, R21 ;  /* 0x0000001500157220 */ /* 0x000fc40000410000 */
[-C--:B------:R-:W-:Y:S02]  /*4140*/  FMUL.FTZ R22, R121, R25.reuse ;  /* 0x0000001979167220 */ /* 0x080fe40000410000 */
[----:B------:R-:W1:Y:S01]  /*4150*/  MUFU.SIN R28, R35 ;  /* 0x00000023001c7308 */ /* 0x000e620000000400 */
[----:B------:R-:W-:Y:S01]  /*4160*/  FFMA.FTZ R20, R122, R25, -R27 ;  /* 0x000000197a147223 */ /* 0x000fe2000001081b */
[----:B------:R-:W-:Y:S01]  /*4170*/  FFMA.FTZ R21, R112, R23, R21 ;  /* 0x0000001770157223 */ /* 0x000fe20000010015 */
[----:B------:R-:W-:Y:S01]  /*4180*/  FMUL.FTZ R2, R127, R3 ;  /* 0x000000037f027220 */ /* 0x000fe20000410000 */
[----:B------:R-:W-:Y:S01]  /*4190*/  FFMA.FTZ R22, R122, R29, R22 ;  /* 0x0000001d7a167223 */ /* 0x000fe20000010016 */
[----:B------:R-:W-:-:S03]  /*41a0*/  FADD.FTZ R24, R41, R20 ;  /* 0x0000001429187221 */ /* 0x000fc60000010000 */
[----:B------:R-:W0:Y:S01]  /*41b0*/  MUFU.EX2 R117, R117 ;  /* 0x0000007500757308 */ /* 0x000e220000000800 */
[-C--:B------:R-:W-:Y:S01]  /*41c0*/  FMUL.FTZ R23, R127, R21.reuse ;  /* 0x000000157f177220 */ /* 0x080fe20000410000 */
[C---:B------:R-:W-:Y:S01]  /*41d0*/  FFMA.FTZ R21, R128.reuse, R21, R2 ;  /* 0x0000001580157223 */ /* 0x040fe20000010002 */
[----:B------:R-:W-:Y:S01]  /*41e0*/  FADD.FTZ R22, RZ, R22 ;  /* 0x00000016ff167221 */ /* 0x000fe20000010000 */
[----:B------:R-:W-:Y:S01]  /*41f0*/  FMUL.FTZ R27, R119, R24 ;  /* 0x00000018771b7220 */ /* 0x000fe20000410000 */
[----:B------:R-:W-:Y:S01]  /*4200*/  FFMA.FTZ R23, R128, R3, -R23 ;  /* 0x0000000380177223 */ /* 0x000fe20000010817 */
[----:B------:R2:W-:Y:S01]  /*4210*/  STS.128 [R36], R4 ;  /* 0x0000000424007388 */ /* 0x0005e20000000c00 */
[C---:B------:R-:W-:Y:S01]  /*4220*/  FMUL.FTZ R25, R125.reuse, R21 ;  /* 0x000000157d197220 */ /* 0x040fe20000410000 */
[----:B------:R-:W-:Y:S01]  /*4230*/  FFMA.FTZ R27, R120, R22, R27 ;  /* 0x00000016781b7223 */ /* 0x000fe2000001001b */
[-C--:B------:R-:W-:Y:S02]  /*4240*/  FMUL.FTZ R20, R125, R23.reuse ;  /* 0x000000177d147220 */ /* 0x080fe40000410000 */
[C---:B------:R-:W-:Y:S01]  /*4250*/  FFMA.FTZ R25, R126.reuse, R23, -R25 ;  /* 0x000000177e197223 */ /* 0x040fe20000010819 */
[----:B------:R-:W-:Y:S01]  /*4260*/  FADD.FTZ R27, RZ, R27 ;  /* 0x0000001bff1b7221 */ /* 0x000fe20000010000 */
[C---:B0-----:R-:W-:Y:S01]  /*4270*/  FMUL.FTZ R118, R117.reuse, R118 ;  /* 0x0000007675767220 */ /* 0x041fe20000410000 */
[----:B-1----:R-:W-:Y:S01]  /*4280*/  FMUL.FTZ R117, R117, R28 ;  /* 0x0000001c75757220 */ /* 0x002fe20000410000 */
[----:B------:R-:W-:Y:S01]  /*4290*/  FFMA.FTZ R20, R126, R21, R20 ;  /* 0x000000157e147223 */ /* 0x000fe20000010014 */
[----:B--2---:R-:W-:-:S04]  /*42a0*/  FMUL.FTZ R5, R119, R22 ;  /* 0x0000001677057220 */ /* 0x004fc80000410000 */
[----:B------:R-:W-:Y:S01]  /*42b0*/  FFMA.FTZ R7, R120, R24, -R5 ;  /* 0x0000001878077223 */ /* 0x000fe20000010805 */
[C---:B------:R-:W-:Y:S01]  /*42c0*/  FMUL.FTZ R5, R123.reuse, R25 ;  /* 0x000000197b057220 */ /* 0x040fe20000410000 */
[----:B----4-:R0:W-:Y:S02]  /*42d0*/  STS.128 [R36+0x200], R8 ;  /* 0x0002000824007388 */ /* 0x0101e40000000c00 */
[----:B------:R-:W-:Y:S01]  /*42e0*/  FADD.FTZ R7, R40, R7 ;  /* 0x0000000728077221 */ /* 0x000fe20000010000 */
[-C--:B------:R-:W-:Y:S01]  /*42f0*/  FMUL.FTZ R4, R123, R20.reuse ;  /* 0x000000147b047220 */ /* 0x080fe20000410000 */
[----:B------:R-:W-:-:S03]  /*4300*/  FFMA.FTZ R5, R124, R20, R5 ;  /* 0x000000147c057223 */ /* 0x000fc60000010005 */
[----:B------:R-:W-:Y:S01]  /*4310*/  FFMA.FTZ R4, R124, R25, -R4 ;  /* 0x000000197c047223 */ /* 0x000fe20000010804 */
[C---:B0-----:R-:W-:Y:S01]  /*4320*/  FMUL.FTZ R9, R117.reuse, R27 ;  /* 0x0000001b75097220 */ /* 0x041fe20000410000 */
[----:B------:R-:W-:-:S03]  /*4330*/  FMUL.FTZ R10, R117, R7 ;  /* 0x00000007750a7220 */ /* 0x000fc60000410000 */
[C---:B------:R-:W-:Y:S01]  /*4340*/  FFMA.FTZ R8, R118.reuse, R7, -R9 ;  /* 0x0000000776087223 */ /* 0x040fe20000010809 */
[C---:B------:R-:W-:Y:S01]  /*4350*/  FMUL.FTZ R7, R121.reuse, R5 ;  /* 0x0000000579077220 */ /* 0x040fe20000410000 */
[----:B------:R-:W-:Y:S01]  /*4360*/  FFMA.FTZ R10, R118, R27, R10 ;  /* 0x0000001b760a7223 */ /* 0x000fe2000001000a */
[-C--:B------:R-:W-:Y:S01]  /*4370*/  FMUL.FTZ R6, R121, R4.reuse ;  /* 0x0000000479067220 */ /* 0x080fe20000410000 */
[----:B------:R-:W-:Y:S01]  /*4380*/  FADD.FTZ R8, R39, R8 ;  /* 0x0000000827087221 */ /* 0x000fe20000010000 */
[C---:B------:R-:W-:Y:S01]  /*4390*/  FFMA.FTZ R7, R122.reuse, R4, -R7 ;  /* 0x000000047a077223 */ /* 0x040fe20000010807 */
[----:B------:R-:W-:Y:S01]  /*43a0*/  FADD.FTZ R10, RZ, R10 ;  /* 0x0000000aff0a7221 */ /* 0x000fe20000010000 */
[----:B------:R-:W-:Y:S01]  /*43b0*/  FFMA.FTZ R6, R122, R5, R6 ;  /* 0x000000057a067223 */ /* 0x000fe20000010006 */
[----:B------:R-:W-:Y:S01]  /*43c0*/  FMUL.FTZ R11, R115, R8 ;  /* 0x00000008730b7220 */ /* 0x000fe20000410000 */
[----:B------:R-:W-:Y:S01]  /*43d0*/  FMUL.FTZ R5, R119, R7 ;  /* 0x0000000777057220 */ /* 0x000fe20000410000 */
[----:B------:R-:W-:-:S02]  /*43e0*/  FMUL.FTZ R9, R115, R10 ;  /* 0x0000000a73097220 */ /* 0x000fc40000410000 */
[----:B------:R-:W-:Y:S01]  /*43f0*/  FFMA.FTZ R11, R116, R10, R11 ;  /* 0x0000000a740b7223 */ /* 0x000fe2000001000b */
[-C--:B------:R-:W-:Y:S01]  /*4400*/  FFMA.FTZ R4, R120, R6.reuse, R5 ;  /* 0x0000000678047223 */ /* 0x080fe20000010005 */
[----:B------:R-:W-:Y:S01]  /*4410*/  FMUL.FTZ R5, R119, R6 ;  /* 0x0000000677057220 */ /* 0x000fe20000410000 */
[----:B------:R-:W-:Y:S01]  /*4420*/  FFMA.FTZ R8, R116, R8, -R9 ;  /* 0x0000000874087223 */ /* 0x000fe20000010809 */
[----:B------:R-:W-:Y:S02]  /*4430*/  FADD.FTZ R130, RZ, R11 ;  /* 0x0000000bff827221 */ /* 0x000fe40000010000 */
[----:B------:R-:W-:Y:S01]  /*4440*/  FFMA.FTZ R5, R120, R7, -R5 ;  /* 0x0000000778057223 */ /* 0x000fe20000010805 */
[----:B------:R-:W-:Y:S01]  /*4450*/  FMUL.FTZ R7, R117, R4 ;  /* 0x0000000475077220 */ /* 0x000fe20000410000 */
        /* <DEDUP_REMOVED lines=11> */
[----:B------:R-:W3:Y:S01]  /*4510*/  SHFL.UP PT, R4, R29, 0x1, RZ ;  /* 0x042000001d047989 */ /* 0x000ee200000e00ff */
        /* <DEDUP_REMOVED lines=10> */
[----:B---3--:R-:W-:-:S03]  /*45c0*/  @P1 FFMA.FTZ R132, R132, R4, R7 ;  /* 0x0000000484841223 */ /* 0x008fc60000010007 */
[----:B------:R-:W-:Y:S02]  /*45d0*/  @P1 FFMA.FTZ R29, R29, R4, -R6 ;  /* 0x000000041d1d1223 */ /* 0x000fe40000010806 */
        /* <DEDUP_REMOVED lines=40> */
[-C--:B---3--:R-:W-:Y:S02]  /*4860*/  @P1 FFMA.FTZ R132, R132, R4.reuse, R9 ;  /* 0x0000000484841223 */ /* 0x088fe40000010009 */
[----:B------:R-:W0:Y:S01]  /*4870*/  SHFL.UP PT, R7, R130, 0x10, RZ ;  /* 0x0600000082077989 */ /* 0x000e2200000e00ff */
[----:B------:R-:W-:Y:S01]  /*4880*/  @P1 FADD.FTZ R129, R129, R8 ;  /* 0x0000000881811221 */ /* 0x000fe20000010000 */
[----:B------:R-:W-:Y:S02]  /*4890*/  @P1 FFMA.FTZ R29, R29, R4, -R6 ;  /* 0x000000041d1d1223 */ /* 0x000fe40000010806 */
[----:B------:R-:W1:Y:S04]  /*48a0*/  SHFL.UP PT, R4, R132, 0x10, RZ ;  /* 0x0600000084047989 */ /* 0x000e6800000e00ff */
[----:B------:R-:W2:Y:S04]  /*48b0*/  SHFL.UP PT, R5, R129, 0x10, RZ ;  /* 0x0600000081057989 */ /* 0x000ea800000e00ff */
[----:B------:R-:W3:Y:S01]  /*48c0*/  SHFL.UP PT, R25, R29, 0x10, RZ ;  /* 0x060000001d197989 */ /* 0x000ee200000e00ff */
[----:B------:R-:W-:Y:S01]  /*48d0*/  UMOV UR10, UR6 ;  /* 0x00000006000a7c82 */ /* 0x000fe20008000000 */
[----:B------:R-:W-:-:S02]  /*48e0*/  UMOV UR11, UR22 ;  /* 0x00000016000b7c82 */ /* 0x000fc40008000000 */
[----:B------:R-:W-:-:S04]  /*48f0*/  UIMAD.WIDE.U32 UR10, UR5, UR32, UR10 ;  /* 0x00000020050a72a5 */ /* 0x000fc8000f8e000a */
[----:B------:R-:W-:Y:S02]  /*4900*/  UIMAD UR11, UR5, UR33, UR11 ;  /* 0x00000021050b72a4 */ /* 0x000fe4000f8e020b */
[----:B------:R-:W-:-:S04]  /*4910*/  ULEA UR24, UP0, UR10, UR34, 0x3 ;  /* 0x000000220a187291 */ /* 0x000fc8000f8018ff */
[----:B------:R-:W-:Y:S01]  /*4920*/  ULEA.HI.X UR10, UR10, UR35, UR11, 0x3, UP0 ;  /* 0x000000230a0a7291 */ /* 0x000fe200080f1c0b */
[CC--:B0-----:R-:W-:Y:S01]  /*4930*/  FMUL.FTZ R6, R132.reuse, R7.reuse ;  /* 0x0000000784067220 */ /* 0x0c1fe20000410000 */
[C---:B------:R-:W-:Y:S01]  /*4940*/  FMUL.FTZ R7, R29.reuse, R7 ;  /* 0x000000071d077220 */ /* 0x040fe20000410000 */
[-C--:B-1----:R-:W-:Y:S01]  /*4950*/  FMUL.FTZ R24, R132, R4.reuse ;  /* 0x0000000484187220 */ /* 0x082fe20000410000 */
[----:B------:R-:W-:Y:S01]  /*4960*/  ISETP.NE.AND P2, PT, R102, 0x1f, PT ;  /* 0x0000001f6600780c */ /* 0x000fe20003f45270 */
[C---:B------:R-:W-:Y:S01]  /*4970*/  FMUL.FTZ R4, R29.reuse, R4 ;  /* 0x000000041d047220 */ /* 0x040fe20000410000 */
[----:B------:R-:W-:Y:S01]  /*4980*/  MOV R3, UR10 ;  /* 0x0000000a00037c02 */ /* 0x000fe20008000f00 */
[----:B------:R-:W-:Y:S01]  /*4990*/  ULEA UR10, UR5, UR12, 0x4 ;  /* 0x0000000c050a7291 */ /* 0x000fe2000f8e20ff */
[CC--:B--2---:R-:W-:Y:S01]  /*49a0*/  FFMA.FTZ R26, R29.reuse, R5.reuse, -R6 ;  /* 0x000000051d1a7223 */ /* 0x0c4fe20000010806 */
[C---:B------:R-:W-:Y:S01]  /*49b0*/  FFMA.FTZ R27, R132.reuse, R5, R7 ;  /* 0x00000005841b7223 */ /* 0x040fe20000010007 */
[-C--:B---3--:R-:W-:Y:S01]  /*49c0*/  FFMA.FTZ R24, R29, R25.reuse, -R24 ;  /* 0x000000191d187223 */ /* 0x088fe20000010818 */
[----:B------:R-:W0:Y:S01]  /*49d0*/  S2UR UR11, SR_CgaCtaId ;  /* 0x00000000000b79c3 */ /* 0x000e220000008800 */
[----:B------:R-:W-:Y:S01]  /*49e0*/  FFMA.FTZ R25, R132, R25, R4 ;  /* 0x0000001984197223 */ /* 0x000fe20000010004 */
[----:B------:R-:W-:Y:S01]  /*49f0*/  HFMA2 R4, -RZ, RZ, 1.875, 0 ;  /* 0x3f800000ff047431 */ /* 0x000fe200000001ff */
[----:B------:R-:W-:-:S02]  /*4a00*/  CS2R R6, SRZ ;  /* 0x0000000000067805 */ /* 0x000fc4000001ff00 */
[----:B------:R-:W-:Y:S01]  /*4a10*/  MOV R5, RZ ;  /* 0x000000ff00057202 */ /* 0x000fe20000000f00 */
[----:B------:R-:W-:Y:S01]  /*4a20*/  FADD.FTZ R26, R129, R26 ;  /* 0x0000001a811a7221 */ /* 0x000fe20000010000 */
[----:B------:R-:W-:Y:S01]  /*4a30*/  MOV R2, UR24 ;  /* 0x0000001800027c02 */ /* 0x000fe20008000f00 */
[----:B------:R-:W-:Y:S01]  /*4a40*/  FADD.FTZ R27, R130, R27 ;  /* 0x0000001b821b7221 */ /* 0x000fe20000010000 */
[----:B------:R-:W-:Y:S04]  /*4a50*/  STS.128 [R36+0x400], R12 ;  /* 0x0004000c24007388 */ /* 0x000fe80000000c00 */
[----:B------:R-:W-:Y:S01]  /*4a60*/  STS.128 [R36+0x600], R16 ;  /* 0x0006001024007388 */ /* 0x000fe20000000c00 */
[----:B------:R-:W-:-:S03]  /*4a70*/  NOP ;  /* 0x0000000000007918 */ /* 0x000fc60000000000 */
[----:B------:R-:W1:Y:S04]  /*4a80*/  LDS.128 R8, [R38] ;  /* 0x0000000026087984 */ /* 0x000e680000000c00 */
[----:B------:R-:W2:Y:S04]  /*4a90*/  LDS.128 R12, [R38+0x10] ;  /* 0x00001000260c7984 */ /* 0x000ea80000000c00 */
[----:B------:R-:W3:Y:S04]  /*4aa0*/  LDS.128 R16, [R38+0x20] ;  /* 0x0000200026107984 */ /* 0x000ee80000000c00 */
[----:B------:R-:W-:Y:S04]  /*4ab0*/  LDS.128 R20, [R38+0x30] ;  /* 0x0000300026147984 */ /* 0x000fe80000000c00 */
[----:B------:R-:W-:Y:S04]  /*4ac0*/  @P0 LDS.128 R4, [UR10+0x10c0] ;  /* 0x0010c00aff040984 */ /* 0x000fe80008000c00 */
[----:B------:R-:W5:Y:S04]  /*4ad0*/  LDG.E.64 R2, desc[UR18][R2.64] ;  /* 0x0000001202027981 */ /* 0x000f68000c1e1b00 */
[----:B------:R1:W-:Y:S01]  /*4ae0*/  @!P2 STS.128 [R75+0x1080], R24 ;  /* 0x001080184b00a388 */ /* 0x0003e20000000c00 */
[----:B------:R-:W-:-:S02]  /*4af0*/  UMOV UR12, 0x400 ;  /* 0x00000400000c7882 */ /* 0x000fc40000000000 */
[----:B0-----:R-:W-:Y:S01]  /*4b00*/  ULEA UR12, UR11, UR12, 0x18 ;  /* 0x0000000c0b0c7291 */ /* 0x001fe2000f8ec0ff */
[----:B------:R-:W-:Y:S01]  /*4b10*/  BAR.SYNC.DEFER_BLOCKING 0x0 ;  /* 0x0000000000007b1d */ /* 0x000fe20000010000 */
[----:B------:R-:W-:-:S04]  /*4b20*/  ISETP.GE.AND P1, PT, R102, 0x10, PT ;  /* 0x000000106600780c */ /* 0x000fc80003f26270 */
[----:B------:R-:W-:-:S03]  /*4b30*/  FSEL R144, R29, R24, !P1 ;  /* 0x000000181d907208 */ /* 0x000fc60004800000 */
[----:B------:R-:W-:Y:S04]  /*4b40*/  LDS.128 R28, [UR12+0x1080] ;  /* 0x0010800cff1c7984 */ /* 0x000fe80008000c00 */
[----:B------:R-:W0:Y:S01]  /*4b50*/  LDS.128 R32, [UR12+0x1090] ;  /* 0x0010900cff207984 */ /* 0x000e220008000c00 */
[----:B------:R-:W-:Y:S01]  /*4b60*/  FSEL R145, R132, R25, !P1 ;  /* 0x0000001984917208 */ /* 0x000fe20004800000 */
[--C-:B-1----:R-:W-:Y:S01]  /*4b70*/  HADD2.F32 R24, -RZ, R10.reuse.H0_H0 ;  /* 0x2000000aff187230 */ /* 0x102fe20000004100 */
[----:B------:R-:W-:Y:S01]  /*4b80*/  ISETP.GE.U32.AND P2, PT, R79, 0x20, PT ;  /* 0x000000204f00780c */ /* 0x000fe20003f46070 */
[----:B------:R-:W-:Y:S01]  /*4b90*/  HADD2.F32 R25, -RZ, R10.H1_H1 ;  /* 0x3000000aff197230 */ /* 0x000fe20000004100 */
[----:B------:R-:W-:Y:S01]  /*4ba0*/  FSEL R146, R129, R26, !P1 ;  /* 0x0000001a81927208 */ /* 0x000fe20004800000 */
[--C-:B------:R-:W-:Y:S01]  /*4bb0*/  HADD2.F32 R10, -RZ, R11.reuse.H0_H0 ;  /* 0x2000000bff0a7230 */ /* 0x100fe20000004100 */
[----:B------:R-:W-:Y:S01]  /*4bc0*/  FSEL R147, R130, R27, !P1 ;  /* 0x0000001b82937208 */ /* 0x000fe20004800000 */
[----:B------:R-:W-:-:S02]  /*4bd0*/  HADD2.F32 R26, -RZ, R11.H1_H1 ;  /* 0x3000000bff1a7230 */ /* 0x000fc40000004100 */
[--C-:B--2---:R-:W-:Y:S02]  /*4be0*/  HADD2.F32 R11, -RZ, R12.reuse.H0_H0 ;  /* 0x2000000cff0b7230 */ /* 0x104fe40000004100 */
[----:B------:R-:W-:Y:S02]  /*4bf0*/  HADD2.F32 R27, -RZ, R12.H1_H1 ;  /* 0x3000000cff1b7230 */ /* 0x000fe40000004100 */
[--C-:B------:R-:W-:Y:S02]  /*4c00*/  HADD2.F32 R12, -RZ, R13.reuse.H0_H0 ;  /* 0x2000000dff0c7230 */ /* 0x100fe40000004100 */
[----:B------:R-:W-:Y:S01]  /*4c10*/  HADD2.F32 R134, -RZ, R13.H1_H1 ;  /* 0x3000000dff867230 */ /* 0x000fe20000004100 */
[----:B------:R-:W-:Y:S01]  /*4c20*/  ISETP.NE.AND P1, PT, R133, 0x1, PT ;  /* 0x000000018500780c */ /* 0x000fe20003f25270 */
[--C-:B------:R-:W-:Y:S02]  /*4c30*/  HADD2.F32 R130, -RZ, R9.reuse.H0_H0 ;  /* 0x20000009ff827230 */ /* 0x100fe40000004100 */
[----:B------:R-:W-:-:S02]  /*4c40*/  HADD2.F32 R132, -RZ, R9.H1_H1 ;  /* 0x30000009ff847230 */ /* 0x000fc40000004100 */
[--C-:B------:R-:W-:Y:S02]  /*4c50*/  HADD2.F32 R13, -RZ, R14.reuse.H0_H0 ;  /* 0x2000000eff0d7230 */ /* 0x100fe40000004100 */
[----:B------:R-:W-:Y:S02]  /*4c60*/  HADD2.F32 R135, -RZ, R14.H1_H1 ;  /* 0x3000000eff877230 */ /* 0x000fe40000004100 */
[--C-:B------:R-:W-:Y:S02]  /*4c70*/  HADD2.F32 R129, -RZ, R8.reuse.H0_H0 ;  /* 0x20000008ff817230 */ /* 0x100fe40000004100 */
[----:B------:R-:W-:Y:S02]  /*4c80*/  HADD2.F32 R131, -RZ, R8.H1_H1 ;  /* 0x30000008ff837230 */ /* 0x000fe40000004100 */
[--C-:B------:R-:W-:Y:S02]  /*4c90*/  HADD2.F32 R14, -RZ, R15.reuse.H0_H0 ;  /* 0x2000000fff0e7230 */ /* 0x100fe40000004100 */
[----:B------:R-:W-:-:S02]  /*4ca0*/  HADD2.F32 R136, -RZ, R15.H1_H1 ;  /* 0x3000000fff887230 */ /* 0x000fc40000004100 */
[--C-:B---3--:R-:W-:Y:S02]  /*4cb0*/  HADD2.F32 R15, -RZ, R16.reuse.H0_H0 ;  /* 0x20000010ff0f7230 */ /* 0x108fe40000004100 */
[----:B------:R-:W-:Y:S02]  /*4cc0*/  HADD2.F32 R137, -RZ, R16.H1_H1 ;  /* 0x30000010ff897230 */ /* 0x000fe40000004100 */
[--C-:B------:R-:W-:Y:S02]  /*4cd0*/  HADD2.F32 R16, -RZ, R17.reuse.H0_H0 ;  /* 0x20000011ff107230 */ /* 0x100fe40000004100 */
[-C--:B0-----:R-:W-:Y:S01]  /*4ce0*/  FMUL.FTZ R9, R29, R33.reuse ;  /* 0x000000211d097220 */ /* 0x081fe20000410000 */
[-C--:B------:R-:W-:Y:S01]  /*4cf0*/  FMUL.FTZ R149, R31, R33.reuse ;  /* 0x000000211f957220 */ /* 0x080fe20000410000 */
[----:B------:R-:W-:Y:S01]  /*4d00*/  FMUL.FTZ R8, R30, R33 ;  /* 0x000000211e087220 */ /* 0x000fe20000410000 */
[----:B------:R-:W-:Y:S01]  /*4d10*/  HADD2.F32 R138, -RZ, R17.H1_H1 ;  /* 0x30000011ff8a7230 */ /* 0x000fe20000004100 */
[----:B------:R-:W-:Y:S01]  /*4d20*/  FSEL R85, R28, R85, !P1 ;  /* 0x000000551c557208 */ /* 0x000fe20004800000 */
[----:B------:R-:W-:-:S02]  /*4d30*/  HADD2.F32 R17, -RZ, R18.H0_H0 ;  /* 0x20000012ff117230 */ /* 0x000fc40000004100 */
[CC--:B------:R-:W-:Y:S01]  /*4d40*/  FFMA.FTZ R9, R28.reuse, R32.reuse, -R9 ;  /* 0x000000201c097223 */ /* 0x0c0fe20000010809 */
[----:B------:R-:W-:Y:S02]  /*4d50*/  HADD2.F32 R139, -RZ, R18.H1_H1 ;  /* 0x30000012ff8b7230 */ /* 0x000fe40000004100 */
[----:B------:R-:W-:Y:S01]  /*4d60*/  FMUL.FTZ R28, R28, R33 ;  /* 0x000000211c1c7220 */ /* 0x000fe20000410000 */
[--C-:B------:R-:W-:Y:S02]  /*4d70*/  HADD2.F32 R18, -RZ, R19.reuse.H0_H0 ;  /* 0x20000013ff127230 */ /* 0x100fe40000004100 */
[-C--:B------:R-:W-:Y:S01]  /*4d80*/  FFMA.FTZ R149, R30, R32.reuse, -R149 ;  /* 0x000000201e957223 */ /* 0x080fe20000010895 */
[----:B------:R-:W-:Y:S02]  /*4d90*/  HADD2.F32 R140, -RZ, R19.H1_H1 ;  /* 0x30000013ff8c7230 */ /* 0x000fe40000004100 */
[----:B------:R-:W-:Y:S01]  /*4da0*/  FFMA.FTZ R8, R31, R32, R8 ;  /* 0x000000201f087223 */ /* 0x000fe20000010008 */
[--C-:B------:R-:W-:Y:S01]  /*4db0*/  HADD2.F32 R19, -RZ, R20.reuse.H0_H0 ;  /* 0x20000014ff137230 */ /* 0x100fe20000004100 */
[----:B------:R-:W0:Y:S01]  /*4dc0*/  SHFL.UP PT, R144, R144, 0x1, RZ ;  /* 0x0420000090907989 */ /* 0x000e2200000e00ff */
[----:B------:R-:W-:Y:S01]  /*4dd0*/  HADD2.F32 R141, -RZ, R20.H1_H1 ;  /* 0x30000014ff8d7230 */ /* 0x000fe20000004100 */
[----:B------:R-:W-:Y:S01]  /*4de0*/  BSSY.RECONVERGENT B0, `(.L_x_1099) ;  /* 0x0000031000007945 */ /* 0x000fe20003800200 */
[--C-:B------:R-:W-:Y:S01]  /*4df0*/  HADD2.F32 R20, -RZ, R21.reuse.H0_H0 ;  /* 0x20000015ff147230 */ /* 0x100fe20000004100 */
[----:B------:R-:W1:Y:S01]  /*4e00*/  SHFL.UP PT, R145, R145, 0x1, RZ ;  /* 0x0420000091917989 */ /* 0x000e6200000e00ff */
[----:B------:R-:W-:-:S02]  /*4e10*/  HADD2.F32 R142, -RZ, R21.H1_H1 ;  /* 0x30000015ff8e7230 */ /* 0x000fc40000004100 */
[--C-:B------:R-:W-:Y:S01]  /*4e20*/  HADD2.F32 R21, -RZ, R22.reuse.H0_H0 ;  /* 0x20000016ff157230 */ /* 0x100fe20000004100 */
[----:B------:R-:W2:Y:S01]  /*4e30*/  SHFL.UP PT, R146, R146, 0x1, RZ ;  /* 0x0420000092927989 */ /* 0x000ea200000e00ff */
[----:B------:R-:W-:-:S03]  /*4e40*/  HADD2.F32 R143, -RZ, R22.H1_H1 ;  /* 0x30000016ff8f7230 */ /* 0x000fc60000004100 */
[----:B------:R-:W3:Y:S01]  /*4e50*/  SHFL.UP PT, R147, R147, 0x1, RZ ;  /* 0x0420000093937989 */ /* 0x000ee200000e00ff */
[--C-:B------:R-:W-:Y:S01]  /*4e60*/  HADD2.F32 R22, -RZ, R23.reuse.H0_H0 ;  /* 0x20000017ff167230 */ /* 0x100fe20000004100 */
[----:B------:R-:W-:Y:S01]  /*4e70*/  FSEL R87, R30, R87, !P1 ;  /* 0x000000571e577208 */ /* 0x000fe20004800000 */
[----:B------:R-:W-:Y:S01]  /*4e80*/  HADD2.F32 R23, -RZ, R23.H1_H1 ;  /* 0x30000017ff177230 */ /* 0x000fe20000004100 */
[----:B------:R-:W-:Y:S01]  /*4e90*/  FSEL R104, R31, R104, !P1 ;  /* 0x000000681f687208 */ /* 0x000fe20004800000 */
[C---:B------:R-:W-:Y:S01]  /*4ea0*/  FFMA.FTZ R28, R29.reuse, R32, R28 ;  /* 0x000000201d1c7223 */ /* 0x040fe2000001001c */
[----:B------:R-:W-:Y:S01]  /*4eb0*/  FSEL R106, R29, R106, !P1 ;  /* 0x0000006a1d6a7208 */ /* 0x000fe20004800000 */
[----:B------:R-:W-:Y:S01]  /*4ec0*/  FADD.FTZ R34, R34, R149 ;  /* 0x0000009522227221 */ /* 0x000fe20000010000 */
[----:B------:R-:W-:Y:S01]  /*4ed0*/  FADD.FTZ R8, R35, R8 ;  /* 0x0000000823087221 */ /* 0x000fe20000010000 */
[----:B------:R-:W-:Y:S06]  /*4ee0*/  @!P2 BRA `(.L_x_1100) ;  /* 0x000000000040a947 */ /* 0x000fec0003800000 */
[CC--:B0-----:R-:W-:Y:S01]  /*4ef0*/  FMUL.FTZ R30, R144.reuse, R104.reuse ;  /* 0x00000068901e7220 */ /* 0x0c1fe20000410000 */
[C---:B-1----:R-:W-:Y:S01]  /*4f00*/  FMUL.FTZ R9, R145.reuse, R104 ;  /* 0x0000006891097220 */ /* 0x042fe20000410000 */
[CC--:B------:R-:W-:Y:S01]  /*4f10*/  FMUL.FTZ R8, R145.reuse, R106.reuse ;  /* 0x0000006a91087220 */ /* 0x0c0fe20000410000 */
[C---:B------:R-:W-:Y:S01]  /*4f20*/  FMUL.FTZ R28, R144.reuse, R106 ;  /* 0x0000006a901c7220 */ /* 0x040fe20000410000 */
[CC--:B------:R-:W-:Y:S01]  /*4f30*/  FFMA.FTZ R30, R145.reuse, R87.reuse, R30 ;  /* 0x00000057911e7223 */ /* 0x0c0fe2000001001e */
[C---:B------:R-:W-:Y:S01]  /*4f40*/  FFMA.FTZ R9, R144.reuse, R87, -R9 ;  /* 0x0000005790097223 */ /* 0x040fe20000010809 */
[-C--:B------:R-:W-:Y:S01]  /*4f50*/  FFMA.FTZ R8, R144, R85.reuse, -R8 ;  /* 0x0000005590087223 */ /* 0x080fe20000010808 */
        /* <DEDUP_REMOVED lines=9> */
.L_x_1100:
        /* <DEDUP_REMOVED lines=16> */
.L_x_1101:
[----:B------:R-:W-:Y:S05]  /*50f0*/  BSYNC.RECONVERGENT B0 ;  /* 0x0000000000007941 */ /* 0x000fea0003800200 */
.L_x_1099:
        /* <DEDUP_REMOVED lines=108> */
[----:B------:R-:W-:Y:S01]  /*57c0*/  UIMAD UR11, UR4, UR36, UR5 ;  /* 0x00000024040b72a4 */ /* 0x000fe2000f8e0205 */
[----:B------:R1:W-:Y:S03]  /*57d0*/  STS.128 [UR10+0x10c0], R4 ;  /* 0x0010c004ff007988 */ /* 0x0003e60008000c0a */
[----:B------:R-:W-:Y:S02]  /*57e0*/  USHF.R.S32.HI UR24, URZ, 0x1f, UR11 ;  /* 0x0000001fff187899 */ /* 0x000fe4000801140b */
[----:B------:R-:W-:-:S04]  /*57f0*/  IADD3 R115, P1, PT, R77, UR11, RZ ;  /* 0x0000000b4d737c10 */ /* 0x000fc8000ff3e0ff */
[----:B------:R-:W-:Y:S02]  /*5800*/  LEA.HI.X.SX32 R118, R77, UR24, 0x1, P1 ;  /* 0x000000184d767c11 */ /* 0x000fe400088f0eff */
[----:B0-----:R-:W-:-:S04]  /*5810*/  LEA R8, P1, R115, R8, 0x4 ;  /* 0x0000000873087211 */ /* 0x001fc800078220ff */
[----:B------:R-:W-:-:S05]  /*5820*/  LEA.HI.X R9, R115, R9, R118, 0x4, P1 ;  /* 0x0000000973097211 */ /* 0x000fca00008f2476 */
[----:B------:R1:W-:Y:S04]  /*5830*/  STG.E.128 desc[UR18][R8.64], R4 ;  /* 0x0000000408007986 */ /* 0x0003e8000c101d12 */
.L_x_1103:
[----:B------:R-:W-:Y:S05]  /*5840*/  BSYNC.RECONVERGENT B0 ;  /* 0x0000000000007941 */ /* 0x000fea0003800200 */
.L_x_1102:
[CC--:B-1---5:R-:W-:Y:S01]  /*5850*/  FMUL.FTZ R4, R131.reuse, R3.reuse ;  /* 0x0000000383047220 */ /* 0x0e2fe20000410000 */
[-C--:B------:R-:W-:Y:S01]  /*5860*/  FMUL.FTZ R6, R131, R2.reuse ;  /* 0x0000000283067220 */ /* 0x080fe20000410000 */
[-C--:B------:R-:W-:Y:S01]  /*5870*/  FMUL.FTZ R8, R27, R2.reuse ;  /* 0x000000021b087220 */ /* 0x080fe20000410000 */
[-C--:B------:R-:W-:Y:S01]  /*5880*/  FMUL.FTZ R9, R25, R3.reuse ;  /* 0x0000000319097220 */ /* 0x080fe20000410000 */
[CC--:B------:R-:W-:Y:S01]  /*5890*/  FFMA.FTZ R5, R129.reuse, R2.reuse, -R4 ;  /* 0x0000000281057223 */ /* 0x0c0fe20000010804 */
[-C--:B------:R-:W-:Y:S01]  /*58a0*/  FFMA.FTZ R4, R129, R3.reuse, R6 ;  /* 0x0000000381047223 */ /* 0x080fe20000010006 */
[-C--:B------:R-:W-:Y:S01]  /*58b0*/  FMUL.FTZ R6, R25, R2.reuse ;  /* 0x0000000219067220 */ /* 0x080fe20000410000 */
[-C--:B------:R-:W-:Y:S01]  /*58c0*/  FMUL.FTZ R123, R134, R3.reuse ;  /* 0x00000003867b7220 */ /* 0x080fe20000410000 */
[CC--:B------:R-:W-:Y:S01]  /*58d0*/  FMUL.FTZ R25, R26.reuse, R3.reuse ;  /* 0x000000031a197220 */ /* 0x0c0fe20000410000 */
[-C--:B------:R-:W-:Y:S01]  /*58e0*/  FMUL.FTZ R119, R26, R2.reuse ;  /* 0x000000021a777220 */ /* 0x080fe20000410000 */
[-C--:B------:R-:W-:Y:S01]  /*58f0*/  FFMA.FTZ R117, R24, R3.reuse, R6 ;  /* 0x0000000318757223 */ /* 0x080fe20000010006 */
[-C--:B------:R-:W-:Y:S01]  /*5900*/  FMUL.FTZ R6, R27, R3.reuse ;  /* 0x000000031b067220 */ /* 0x080fe20000410000 */
[-C--:B------:R-:W-:Y:S01]  /*5910*/  FMUL.FTZ R134, R134, R2.reuse ;  /* 0x0000000286867220 */ /* 0x080fe20000410000 */
[CC--:B------:R-:W-:Y:S01]  /*5920*/  FFMA.FTZ R121, R11.reuse, R3.reuse, R8 ;  /* 0x000000030b797223 */ /* 0x0c0fe20000010008 */
[-C--:B------:R-:W-:Y:S01]  /*5930*/  FFMA.FTZ R9, R24, R2.reuse, -R9 ;  /* 0x0000000218097223 */ /* 0x080fe20000010809 */
[-C--:B------:R-:W-:Y:S01]  /*5940*/  FFMA.FTZ R27, R11, R2.reuse, -R6 ;  /* 0x000000020b1b7223 */ /* 0x080fe20000010806 */
[-C--:B------:R-:W-:Y:S01]  /*5950*/  FFMA.FTZ R11, R12, R2.reuse, -R123 ;  /* 0x000000020c0b7223 */ /* 0x080fe2000001087b */
[CC--:B------:R-:W-:Y:S01]  /*5960*/  FFMA.FTZ R25, R10.reuse, R2.reuse, -R25 ;  /* 0x000000020a197223 */ /* 0x0c0fe20000010819 */
[-C--:B------:R-:W-:Y:S01]  /*5970*/  FFMA.FTZ R119, R10, R3.reuse, R119 ;  /* 0x000000030a777223 */ /* 0x080fe20000010077 */
[-C--:B------:R-:W-:Y:S01]  /*5980*/  FFMA.FTZ R123, R12, R3.reuse, R134 ;  /* 0x000000030c7b7223 */ /* 0x080fe20000010086 */
[CC--:B------:R-:W-:Y:S01]  /*5990*/  FMUL.FTZ R6, R135.reuse, R3.reuse ;  /* 0x0000000387067220 */ /* 0x0c0fe20000410000 */
[-C--:B------:R-:W-:Y:S01]  /*59a0*/  FMUL.FTZ R24, R135, R2.reuse ;  /* 0x0000000287187220 */ /* 0x080fe20000410000 */
[CC--:B------:R-:W-:Y:S01]  /*59b0*/  FMUL.FTZ R125, R136.reuse, R3.reuse ;  /* 0x00000003887d7220 */ /* 0x0c0fe20000410000 */
[-C--:B------:R-:W-:Y:S01]  /*59c0*/  FMUL.FTZ R26, R136, R2.reuse ;  /* 0x00000002881a7220 */ /* 0x080fe20000410000 */
[CC--:B------:R-:W-:Y:S01]  /*59d0*/  FMUL.FTZ R10, R137.reuse, R3.reuse ;  /* 0x00000003890a7220 */ /* 0x0c0fe20000410000 */
[-C--:B------:R-:W-:Y:S01]  /*59e0*/  FMUL.FTZ R12, R137, R2.reuse ;  /* 0x00000002890c7220 */ /* 0x080fe20000410000 */
[CC--:B------:R-:W-:Y:S01]  /*59f0*/  FFMA.FTZ R6, R13.reuse, R2.reuse, -R6 ;  /* 0x000000020d067223 */ /* 0x0c0fe20000010806 */
[-C--:B------:R-:W-:Y:S01]  /*5a00*/  FFMA.FTZ R24, R13, R3.reuse, R24 ;  /* 0x000000030d187223 */ /* 0x080fe20000010018 */
[CC--:B------:R-:W-:Y:S01]  /*5a10*/  FFMA.FTZ R8, R14.reuse, R2.reuse, -R125 ;  /* 0x000000020e087223 */ /* 0x0c0fe2000001087d */
[-C--:B------:R-:W-:Y:S01]  /*5a20*/  FFMA.FTZ R26, R14, R3.reuse, R26 ;  /* 0x000000030e1a7223 */ /* 0x080fe2000001001a */
[CC--:B------:R-:W-:Y:S01]  /*5a30*/  FFMA.FTZ R13, R15.reuse, R2.reuse, -R10 ;  /* 0x000000020f0d7223 */ /* 0x0c0fe2000001080a */
[-C--:B------:R-:W-:Y:S01]  /*5a40*/  FFMA.FTZ R118, R15, R3.reuse, R12 ;  /* 0x000000030f767223 */ /* 0x080fe2000001000c */
[-C--:B------:R-:W-:Y:S01]  /*5a50*/  FMUL.FTZ R14, R139, R2.reuse ;  /* 0x000000028b0e7220 */ /* 0x080fe20000410000 */
[CC--:B------:R-:W-:Y:S01]  /*5a60*/  FMUL.FTZ R15, R140.reuse, R3.reuse ;  /* 0x000000038c0f7220 */ /* 0x0c0fe20000410000 */
[-C--:B------:R-:W-:Y:S01]  /*5a70*/  FMUL.FTZ R140, R140, R2.reuse ;  /* 0x000000028c8c7220 */ /* 0x080fe20000410000 */
[-C--:B------:R-:W-:Y:S01]  /*5a80*/  FMUL.FTZ R125, R138, R3.reuse ;  /* 0x000000038a7d7220 */ /* 0x080fe20000410000 */
        /* <DEDUP_REMOVED lines=11> */
[-C--:B------:R-:W-:Y:S01]  /*5b40*/  FMUL.FTZ R15, R23, R3.reuse ;  /* 0x00000003170f7220 */ /* 0x080fe20000410000 */
[-C--:B------:R-:W-:Y:S01]  /*5b50*/  FMUL.FTZ R115, R132, R2.reuse ;  /* 0x0000000284737220 */ /* 0x080fe20000410000 */
[-C--:B------:R-:W-:Y:S01]  /*5b60*/  FMUL.FTZ R124, R143, R2.reuse ;  /* 0x000000028f7c7220 */ /* 0x080fe20000410000 */
[-C--:B------:R-:W-:Y:S01]  /*5b70*/  FMUL.FTZ R23, R23, R2.reuse ;  /* 0x0000000217177220 */ /* 0x080fe20000410000 */
[----:B------:R-:W-:Y:S01]  /*5b80*/  UIADD3 UR5, UPT, UPT, UR5, 0x1, URZ ;  /* 0x0000000105057890 */ /* 0x000fe2000fffe0ff */
[CC--:B------:R-:W-:Y:S01]  /*5b90*/  FFMA.FTZ R10, R16.reuse, R2.reuse, -R125 ;  /* 0x00000002100a7223 */ /* 0x0c0fe2000001087d */
[-C--:B------:R-:W-:Y:S01]  /*5ba0*/  FFMA.FTZ R138, R16, R3.reuse, R138 ;  /* 0x00000003108a7223 */ /* 0x080fe2000001008a */
[-C--:B------:R-:W-:Y:S01]  /*5bb0*/  FFMA.FTZ R20, R21, R2.reuse, -R20 ;  /* 0x0000000215147223 */ /* 0x080fe20000010814 */
[-C--:B------:R-:W-:Y:S01]  /*5bc0*/  FMUL.FTZ R7, R132, R3.reuse ;  /* 0x0000000384077220 */ /* 0x080fe20000410000 */
[-C--:B------:R-:W-:Y:S01]  /*5bd0*/  FFMA.FTZ R115, R130, R3.reuse, R115 ;  /* 0x0000000382737223 */ /* 0x080fe20000010073 */
[-C--:B------:R-:W-:Y:S01]  /*5be0*/  FMUL.FTZ R12, R139, R3.reuse ;  /* 0x000000038b0c7220 */ /* 0x080fe20000410000 */
[-C--:B------:R-:W-:Y:S01]  /*5bf0*/  FMUL.FTZ R16, R141, R3.reuse ;  /* 0x000000038d107220 */ /* 0x080fe20000410000 */
[-C--:B------:R-:W-:Y:S01]  /*5c00*/  FFMA.FTZ R21, R21, R3.reuse, R124 ;  /* 0x0000000315157223 */ /* 0x080fe2000001007c */
[----:B------:R-:W-:Y:S01]  /*5c10*/  FFMA.FTZ R23, R22, R3, R23 ;  /* 0x0000000316177223 */ /* 0x000fe20000010017 */
[----:B------:R-:W-:Y:S01]  /*5c20*/  FADD.FTZ R116, RZ, R116 ;  /* 0x00000074ff747221 */ /* 0x000fe20000010000 */
[----:B------:R-:W-:Y:S01]  /*5c30*/  UISETP.GE.AND UP0, UPT, UR5, UR36, UPT ;  /* 0x000000240500728c */ /* 0x000fe2000bf06270 */
        /* <DEDUP_REMOVED lines=53> */
.L_x_1098:
[----:B------:R-:W0:Y:S01]  /*5f90*/  S2R R0, SR_LANEID ;  /* 0x0000000000007919 */ /* 0x000e220000000000 */
[----:B------:R-:W1:Y:S01]  /*5fa0*/  LDC.64 R16, c[0x0][0x420] ;  /* 0x00010800ff107b82 */ /* 0x000e620000000a00 */
[----:B------:R-:W-:Y:S01]  /*5fb0*/  F2FP.F16.F32.PACK_AB R55, R54, R55 ;  /* 0x000000373637723e */ /* 0x000fe200000000ff */
[----:B------:R-:W-:Y:S01]  /*5fc0*/  USHF.L.U32 UR5, UR4, 0xa, URZ ;  /* 0x0000000a04057899 */ /* 0x000fe200080006ff */
[----:B------:R-:W-:Y:S01]  /*5fd0*/  F2FP.F16.F32.PACK_AB R7, R62, R63 ;  /* 0x0000003f3e07723e */ /* 0x000fe200000000ff */
[----:B------:R-:W-:Y:S01]  /*5fe0*/  HFMA2 R3, -RZ, RZ, 0, 0 ;  /* 0x00000000ff037431 */ /* 0x000fe200000001ff */
[----:B------:R-:W-:Y:S01]  /*5ff0*/  F2FP.F16.F32.PACK_AB R6, R64, R65 ;  /* 0x000000414006723e */ /* 0x000fe200000000ff */
[----:B------:R-:W-:Y:S01]  /*6000*/  UIADD3 UR13, UP0, UPT, UR13, 0x1000, URZ ;  /* 0x000010000d0d7890 */ /* 0x000fe2000ff1e0ff */
[----:B------:R-:W-:Y:S01]  /*6010*/  F2FP.F16.F32.PACK_AB R5, R67, R68 ;  /* 0x000000444305723e */ /* 0x000fe200000000ff */
[----:B------:R-:W2:Y:S01]  /*6020*/  LDC.64 R18, c[0x0][0x428] ;  /* 0x00010a00ff127b82 */ /* 0x000ea20000000a00 */
[----:B------:R-:W-:Y:S01]  /*6030*/  F2FP.F16.F32.PACK_AB R4, R69, R70 ;  /* 0x000000464504723e */ /* 0x000fe200000000ff */
[----:B------:R-:W-:Y:S01]  /*6040*/  UIADD3 UR4, UPT, UPT, UR4, 0x1, URZ ;  /* 0x0000000104047890 */ /* 0x000fe2000fffe0ff */
[----:B------:R-:W-:Y:S01]  /*6050*/  F2FP.F16.F32.PACK_AB R54, R56, R57 ;  /* 0x000000393836723e */ /* 0x000fe200000000ff */
[----:B------:R-:W-:Y:S01]  /*6060*/  UIADD3.X UR14, UPT, UPT, URZ, UR14, URZ, UP0, !UPT ;  /* 0x0000000eff0e7290 */ /* 0x000fe200087fe4ff */
[----:B------:R-:W-:Y:S01]  /*6070*/  F2FP.F16.F32.PACK_AB R53, R58, R59 ;  /* 0x0000003b3a35723e */ /* 0x000fe200000000ff */
[----:B------:R-:W-:Y:S01]  /*6080*/  UIADD3 UR15, UP1, UPT, UR15, 0x800, URZ ;  /* 0x000008000f0f7890 */ /* 0x000fe2000ff3e0ff */
[----:B------:R-:W-:Y:S01]  /*6090*/  F2FP.F16.F32.PACK_AB R52, R60, R61 ;  /* 0x0000003d3c34723e */ /* 0x000fe200000000ff */
[----:B------:R-:W3:Y:S01]  /*60a0*/  LDC.64 R20, c[0x0][0x478] ;  /* 0x00011e00ff147b82 */ /* 0x000ee20000000a00 */
[----:B------:R-:W-:Y:S01]  /*60b0*/  MOV R2, UR5 ;  /* 0x0000000500027c02 */ /* 0x000fe20008000f00 */
[----:B------:R-:W4:Y:S01]  /*60c0*/  LDCU UR5, c[0x0][0x394] ;  /* 0x00007280ff0577ac */ /* 0x000f220008000800 */
[----:B------:R-:W-:-:S03]  /*60d0*/  UIADD3 UR20, UP2, UPT, UR20, 0x800, URZ ;  /* 0x0000080014147890 */ /* 0x000fc6000ff5e0ff */
[----:B-1----:R-:W-:Y:S01]  /*60e0*/  IMAD.WIDE.U32 R2, R16, UR25, R2 ;  /* 0x0000001910027c25 */ /* 0x002fe2000f8e0002 */
[----:B------:R-:W-:Y:S02]  /*60f0*/  UIADD3.X UR16, UPT, UPT, URZ, UR16, URZ, UP1, !UPT ;  /* 0x00000010ff107290 */ /* 0x000fe40008ffe4ff */
[----:B------:R-:W-:Y:S01]  /*6100*/  UIADD3.X UR17, UPT, UPT, URZ, UR17, URZ, UP2, !UPT ;  /* 0x00000011ff117290 */ /* 0x000fe200097fe4ff */
[----:B------:R-:W-:Y:S01]  /*6110*/  IMAD R3, R17, UR25, R3 ;  /* 0x0000001911037c24 */ /* 0x000fe2000f8e0203 */
[----:B0-----:R-:W-:Y:S01]  /*6120*/  LEA R0, R0, R71, 0x4 ;  /* 0x0000004700007211 */ /* 0x001fe200078e20ff */
[----:B------:R-:W-:Y:S01]  /*6130*/  BAR.SYNC.DEFER_BLOCKING 0x0 ;  /* 0x0000000000007b1d */ /* 0x000fe20000010000 */
[----:B--2---:R-:W-:Y:S01]  /*6140*/  IMAD.WIDE.U32 R2, R18, UR21, R2 ;  /* 0x0000001512027c25 */ /* 0x004fe2000f8e0002 */
[----:B----4-:R-:W-:-:S04]  /*6150*/  UISETP.GE.AND UP0, UPT, UR4, UR5, UPT ;  /* 0x000000050400728c */ /* 0x010fc8000bf06270 */
[----:B------:R0:W-:Y:S04]  /*6160*/  STS.128 [R0], R4 ;  /* 0x0000000400007388 */ /* 0x0001e80000000c00 */
[----:B------:R1:W-:Y:S01]  /*6170*/  STS.128 [R0+0x10], R52 ;  /* 0x0000103400007388 */ /* 0x0003e20000000c00 */
[----:B------:R-:W-:-:S03]  /*6180*/  NOP ;  /* 0x0000000000007918 */ /* 0x000fc60000000000 */
[----:B------:R-:W2:Y:S04]  /*6190*/  LDS.128 R8, [R71] ;  /* 0x0000000047087984 */ /* 0x000ea80000000c00 */
[----:B------:R-:W4:Y:S01]  /*61a0*/  LDS.128 R12, [R71+0x200] ;  /* 0x00020000470c7984 */ /* 0x000f220000000c00 */
[----:B0-----:R-:W-:Y:S02]  /*61b0*/  SHF.L.U32 R5, R79, 0x1, RZ ;  /* 0x000000014f057819 */ /* 0x001fe400000006ff */
[----:B---3--:R-:W-:Y:S01]  /*61c0*/  LEA R4, P0, R2, R20, 0x1 ;  /* 0x0000001402047211 */ /* 0x008fe200078008ff */
[----:B-1----:R-:W-:Y:S01]  /*61d0*/  IMAD R0, R19, UR21, R3 ;  /* 0x0000001513007c24 */ /* 0x002fe2000f8e0203 */
[----:B------:R-:W-:-:S04]  /*61e0*/  LOP3.LUT R6, R5, 0x7c0, RZ, 0xc0, !PT ;  /* 0x000007c005067812 */ /* 0x000fc800078ec0ff */
[----:B------:R-:W-:Y:S02]  /*61f0*/  LEA.HI.X R5, R2, R21, R0, 0x1, P0 ;  /* 0x0000001502057211 */ /* 0x000fe400000f0c00 */
[----:B------:R-:W-:-:S05]  /*6200*/  LOP3.LUT R3, R6, 0x1f, R79, 0xf8, !PT ;  /* 0x0000001f06037812 */ /* 0x000fca00078ef84f */
[----:B------:R-:W-:-:S05]  /*6210*/  IMAD.WIDE.U32 R2, R3, 0x10, R4 ;  /* 0x0000001003027825 */ /* 0x000fca00078e0004 */
[----:B--2---:R0:W-:Y:S04]  /*6220*/  STG.E.128 desc[UR18][R2.64], R8 ;  /* 0x0000000802007986 */ /* 0x0041e8000c101d12 */
[----:B----4-:R0:W-:Y:S01]  /*6230*/  STG.E.128 desc[UR18][R2.64+0x200], R12 ;  /* 0x0002000c02007986 */ /* 0x0101e2000c101d12 */
[----:B------:R-:W-:Y:S05]  /*6240*/  BRA.U !UP0, `(.L_x_1105) ;  /* 0xffffffa5082c7547 */ /* 0x000fea000b83ffff */
[----:B------:R-:W-:Y:S05]  /*6250*/  EXIT ;  /* 0x000000000000794d */ /* 0x000fea0003800000 */
.L_x_1106:
        /* <DEDUP_REMOVED lines=10> */
.L_x_5024:


//--------------------- .text._Z25selective_scan_fwd_kernelI32Selective_Scan_fwd_kernel_traitsILi64ELi16ELi1ELb1ELb0ELb1ELb1EN3c104HalfENS1_7complexIfEEEEv13SSMParamsBase --------------------------
	.section	.text._Z25selective_scan_fwd_kernelI32Selective_Scan_fwd_kernel_traitsILi64ELi16ELi1ELb1ELb0ELb1ELb1EN3c104HalfENS1_7complexIfEEEEv13SSMParamsBase,"ax",@progbits
	.align	128
        .global         _Z25selective_scan_fwd_kernelI32Selective_Scan_fwd_kernel_traitsILi64ELi16ELi1ELb1ELb0ELb1ELb1EN3c104HalfENS1_7complexIfEEEEv13SSMParamsBase
        .type           _Z25selective_scan_fwd_kernelI32Selective_Scan_fwd_kernel_traitsILi64ELi16ELi1ELb1ELb0ELb1ELb1EN3c104HalfENS1_7complexIfEEEEv13SSMParamsBase,@function
        .size           _Z25selective_scan_fwd_kernelI32Selective_Scan_fwd_kernel_traitsILi64ELi16ELi1ELb1ELb0ELb1ELb1EN3c104HalfENS1_7complexIfEEEEv13SSMParamsBase,(.L_x_5025 - _Z25selective_scan_fwd_kernelI32Selective_Scan_fwd_kernel_traitsILi64ELi16ELi1ELb1ELb0ELb1ELb1EN3c104HalfENS1_7complexIfEEEEv13SSMParamsBase)
        .other          _Z25selective_scan_fwd_kernelI32Selective_Scan_fwd_kernel_traitsILi64ELi16ELi1ELb1ELb0ELb1ELb1EN3c104HalfENS1_7complexIfEEEEv13SSMParamsBase,@"STO_CUDA_ENTRY STV_DEFAULT"
_Z25selective_scan_fwd_kernelI32Selective_Scan_fwd_kernel_traitsILi64ELi16ELi1ELb1ELb0ELb1ELb1EN3c104HalfENS1_7complexIfEEEEv13SSMParamsBase:
.text._Z25selective_scan_fwd_kernelI32Selective_Scan_fwd_kernel_traitsILi64ELi16ELi1ELb1ELb0ELb1ELb1EN3c104HalfENS1_7complexIfEEEEv13SSMParamsBase:
        /* <DEDUP_REMOVED lines=86> */
[----:B------:R-:W-:Y:S02]  /*0560*/  UIMAD UR13, UR25, UR23, UR20 ;  /* 0x00000017190d72a4 */ /* 0x000fe4000f8e0214 */
[----:B------:R-:W-:Y:S02]  /*0570*/  ULEA UR23, UP1, UR12, UR10, 0x1 ;  /* 0x0000000a0c177291 */ /* 0x000fe4000f8208ff */
[----:B------:R-:W-:Y:S02]  /*0580*/  ULEA UR10, UP2, UR14, UR4, 0x1 ;  /* 0x000000040e0a7291 */ /* 0x000fe4000f8408ff */
[----:B------:R-:W-:Y:S01]  /*0590*/  UIADD3 UR4, UPT, UPT, UR15, UR7, URZ ;  /* 0x000000070f047290 */ /* 0x000fe2000fffe0ff */
[----:B------:R-:W-:Y:S01]  /*05a0*/  IMAD R77, R77, UR13, RZ ;  /* 0x0000000d4d4d7c24 */ /* 0x000fe2000f8e02ff */
[----:B------:R-:W-:Y:S01]  /*05b0*/  ULEA.HI.X UR15, UR12, UR11, UR22, 0x1, UP1 ;  /* 0x0000000b0c0f7291 */ /* 0x000fe200088f0c16 */
[----:B0-----:R-:W-:Y:S01]  /*05c0*/  SHF.L.U32 R0, R79, 0x2, RZ ;  /* 0x000000024f007819 */ /* 0x001fe200000006ff */
[----:B------:R-:W-:Y:S01]  /*05d0*/  ULEA.HI.X UR11, UR14, UR5, UR4, 0x1, UP2 ;  /* 0x000000050e0b7291 */ /* 0x000fe200090f0c04 */
[--C-:B------:R-:W-:Y:S01]  /*05e0*/  SHF.R.U32.HI R133, RZ, 0x5, R79.reuse ;  /* 0x00000005ff857819 */ /* 0x100fe2000001164f */
[----:B------:R-:W-:Y:S01]  /*05f0*/  ULEA UR16, UP0, UR6, UR8, 0x1 ;  /* 0x0000000806107291 */ /* 0x000fe2000f8008ff */
[----:B------:R-:W-:Y:S01]  /*0600*/  LOP3.LUT R0, R0, 0xf80, RZ, 0xc0, !PT ;  /* 0x00000f8000007812 */ /* 0x000fe200078ec0ff */
[----:B------:R-:W-:Y:S01]  /*0610*/  UMOV UR5, 0x400 ;  /* 0x0000040000057882 */ /* 0x000fe20000000000 */
[----:B----4-:R-:W-:Y:S01]  /*0620*/  IMAD R77, R77, UR32, RZ ;  /* 0x000000204d4d7c24 */ /* 0x010fe2000f8e02ff */
[----:B-1----:R-:W-:Y:S01]  /*0630*/  ULEA UR5, UR17, UR5, 0x18 ;  /* 0x0000000511057291 */ /* 0x002fe2000f8ec0ff */
[----:B------:R-:W-:Y:S01]  /*0640*/  LOP3.LUT R73, R0, 0x1f, R79, 0xf8, !PT ;  /* 0x0000001f00497812 */ /* 0x000fe200078ef84f */
[----:B------:R-:W-:-:S02]  /*0650*/  ULEA.HI.X UR24, UR6, UR9, UR24, 0x1, UP0 ;  /* 0x0000000906187291 */ /* 0x000fc400080f0c18 */
[----:B--2---:R-:W-:Y:S02]  /*0660*/  UIMAD.WIDE.U32 UR8, UR20, UR26, URZ ;  /* 0x0000001a140872a5 */ /* 0x004fe4000f8e00ff */
[----:B---3--:R-:W-:Y:S01]  /*0670*/  UIMAD.WIDE.U32 UR6, UR20, UR28, URZ ;  /* 0x0000001c140672a5 */ /* 0x008fe2000f8e00ff */
[----:B------:R-:W-:Y:S01]  /*0680*/  LEA R75, R133, UR5, 0x4 ;  /* 0x00000005854b7c11 */ /* 0x000fe2000f8e20ff */
[----:B------:R-:W-:Y:S02]  /*0690*/  UIMAD UR22, UR20, UR27, UR9 ;  /* 0x0000001b141672a4 */ /* 0x000fe4000f8e0209 */
[----:B------:R-:W-:Y:S01]  /*06a0*/  UIMAD UR21, UR20, UR29, UR7 ;  /* 0x0000001d141572a4 */ /* 0x000fe2000f8e0207 */
[----:B------:R-:W-:Y:S01]  /*06b0*/  UMOV UR4, URZ ;  /* 0x000000ff00047c82 */ /* 0x000fe20008000000 */
[----:B------:R-:W-:Y:S01]  /*06c0*/  UMOV UR14, UR23 ;  /* 0x00000017000e7c82 */ /* 0x000fe20008000000 */
[----:B------:R-:W-:Y:S01]  /*06d0*/  UMOV UR17, UR24 ;  /* 0x0000001800117c82 */ /* 0x000fe20008000000 */
[----:B------:R-:W-:Y:S01]  /*06e0*/  UMOV UR12, UR10 ;  /* 0x0000000a000c7c82 */ /* 0x000fe20008000000 */
[----:B------:R-:W-:-:S07]  /*06f0*/  UMOV UR13, UR11 ;  /* 0x0000000b000d7c82 */ /* 0x000fce0008000000 */
.L_x_1146:
[----:B------:R-:W-:Y:S01]  /*0700*/  BAR.SYNC.DEFER_BLOCKING 0x0 ;  /* 0x0000000000007b1d */ /* 0x000fe20000010000 */
[----:B------:R-:W-:Y:S02]  /*0710*/  SHF.L.U32 R36, R79, 0x1, RZ ;  /* 0x000000014f247819 */ /* 0x000fe400000006ff */
[----:B------:R-:W-:Y:S02]  /*0720*/  MOV R2, UR16 ;  /* 0x0000001000027c02 */ /* 0x000fe40008000f00 */
[----:B------:R-:W-:Y:S02]  /*0730*/  LOP3.LUT R36, R36, 0x7c0, RZ, 0xc0, !PT ;  /* 0x000007c024247812 */ /* 0x000fe400078ec0ff */
[----:B------:R-:W-:Y:S02]  /*0740*/  MOV R3, UR17 ;  /* 0x0000001100037c02 */ /* 0x000fe40008000f00 */
[----:B0-----:R-:W-:-:S05]  /*0750*/  LOP3.LUT R9, R36, 0x1f, R79, 0xf8, !PT ;  /* 0x0000001f24097812 */ /* 0x001fca00078ef84f */
[----:B------:R-:W-:-:S05]  /*0760*/  IMAD.WIDE.U32 R2, R9, 0x10, R2 ;  /* 0x0000001009027825 */ /* 0x000fca00078e0002 */
[----:B------:R-:W2:Y:S04]  /*0770*/  LDG.E.128 R4, desc[UR18][R2.64] ;  /* 0x0000001202047981 */ /* 0x000ea8000c1e1d00 */
[----:B------:R-:W3:Y:S01]  /*0780*/  LDG.E.128 R16, desc[UR18][R2.64+0x200] ;  /* 0x0002001202107981 */ /* 0x000ee2000c1e1d00 */
[----:B------:R-:W0:Y:S01]  /*0790*/  S2UR UR10, SR_CgaCtaId ;  /* 0x00000000000a79c3 */ /* 0x000e220000008800 */
[----:B------:R-:W-:Y:S01]  /*07a0*/  UMOV UR5, 0x400 ;  /* 0x0000040000057882 */ /* 0x000fe20000000000 */
[----:B------:R-:W-:Y:S01]  /*07b0*/  MOV R20, UR14 ;  /* 0x0000000e00147c02 */ /* 0x000fe20008000f00 */
[----:B------:R-:W1:Y:S01]  /*07c0*/  S2R R102, SR_LANEID ;  /* 0x0000000000667919 */ /* 0x000e620000000000 */
[----:B------:R-:W-:-:S03]  /*07d0*/  MOV R21, UR15 ;  /* 0x0000000f00157c02 */ /* 0x000fc60008000f00 */
[----:B------:R-:W-:Y:S01]  /*07e0*/  IMAD.WIDE.U32 R20, R9, 0x10, R20 ;  /* 0x0000001009147825 */ /* 0x000fe200078e0014 */
[----:B0-----:R-:W-:Y:S01]  /*07f0*/  ULEA UR5, UR10, UR5, 0x18 ;  /* 0x000000050a057291 */ /* 0x001fe2000f8ec0ff */
[----:B-1----:R-:W-:-:S05]  /*0800*/  IADD3 R71, PT, PT, R36, R102, RZ ;  /* 0x0000006624477210 */ /* 0x002fca0007ffe0ff */
        /* <DEDUP_REMOVED lines=70> */
.L_x_1108:
[----:B------:R-:W-:Y:S05]  /*0c70*/  BSYNC.RECONVERGENT B0 ;  /* 0x0000000000007941 */ /* 0x000fea0003800200 */
.L_x_1107:
        /* <DEDUP_REMOVED lines=35> */
.L_x_1110:
[----:B------:R-:W-:Y:S05]  /*0eb0*/  BSYNC.RECONVERGENT B0 ;  /* 0x0000000000007941 */ /* 0x000fea0003800200 */
.L_x_1109:
        /* <DEDUP_REMOVED lines=37> */
.L_x_1112:
[----:B------:R-:W-:Y:S05]  /*1110*/  BSYNC.RECONVERGENT B0 ;  /* 0x0000000000007941 */ /* 0x000fea0003800200 */
.L_x_1111:
        /* <DEDUP_REMOVED lines=35> */
.L_x_1114:
[----:B------:R-:W-:Y:S05]  /*1350*/  BSYNC.RECONVERGENT B0 ;  /* 0x0000000000007941 */ /* 0x000fea0003800200 */
.L_x_1113:
        /* <DEDUP_REMOVED lines=38> */
.L_x_1116:
[----:B------:R-:W-:Y:S05]  /*15c0*/  BSYNC.RECONVERGENT B0 ;  /* 0x0000000000007941 */ /* 0x000fea0003800200 */
.L_x_1115:
        /* <DEDUP_REMOVED lines=39> */
.L_x_1118:
[----:B------:R-:W-:Y:S05]  /*1840*/  BSYNC.RECONVERGENT B0 ;  /* 0x0000000000007941 */ /* 0x000fea0003800200 */
.L_x_1117:
        /* <DEDUP_REMOVED lines=41> */
.L_x_1120:
[----:B------:R-:W-:Y:S05]  /*1ae0*/  BSYNC.RECONVERGENT B0 ;  /* 0x0000000000007941 */ /* 0x000fea0003800200 */
.L_x_1119:
        /* <DEDUP_REMOVED lines=39> */
.L_x_1122:
[----:B------:R-:W-:Y:S05]  /*1d60*/  BSYNC.RECONVERGENT B0 ;  /* 0x0000000000007941 */ /* 0x000fea0003800200 */
.L_x_1121:
        /* <DEDUP_REMOVED lines=41> */
.L_x_1124:
[----:B------:R-:W-:Y:S05]  /*2000*/  BSYNC.RECONVERGENT B0 ;  /* 0x0000000000007941 */ /* 0x000fea0003800200 */
.L_x_1123:
        /* <DEDUP_REMOVED lines=39> */
.L_x_1126:
[----:B------:R-:W-:Y:S05]  /*2280*/  BSYNC.RECONVERGENT B0 ;  /* 0x0000000000007941 */ /* 0x000fea0003800200 */
.L_x_1125:
        /* <DEDUP_REMOVED lines=45> */
.L_x_1128:
[----:B------:R-:W-:Y:S05]  /*2560*/  BSYNC.RECONVERGENT B0 ;  /* 0x0000000000007941 */ /* 0x000fea0003800200 */
.L_x_1127:
        /* <DEDUP_REMOVED lines=32> */
.L_x_1130:
[----:B------:R-:W-:Y:S05]  /*2770*/  BSYNC.RECONVERGENT B0 ;  /* 0x0000000000007941 */ /* 0x000fea0003800200 */
.L_x_1129:
        /* <DEDUP_REMOVED lines=32> */
.L_x_1132:
[----:B------:R-:W-:Y:S05]  /*2980*/  BSYNC.RECONVERGENT B0 ;  /* 0x0000000000007941 */ /* 0x000fea0003800200 */
.L_x_1131:
        /* <DEDUP_REMOVED lines=32> */
.L_x_1134:
[----:B------:R-:W-:Y:S05]  /*2b90*/  BSYNC.RECONVERGENT B0 ;  /* 0x0000000000007941 */ /* 0x000fea0003800200 */
.L_x_1133:
        /* <DEDUP_REMOVED lines=32> */
.L_x_1136:
[----:B------:R-:W-:Y:S05]  /*2da0*/  BSYNC.RECONVERGENT B0 ;  /* 0x0000000000007941 */ /* 0x000fea0003800200 */
.L_x_1135:
        /* <DEDUP_REMOVED lines=32> */
.L_x_1138:
[----:B------:R-:W-:Y:S05]  /*2fb0*/  BSYNC.RECONVERGENT B0 ;  /* 0x0000000000007941 */ /* 0x000fea0003800200 */
.L_x_1137:
        /* <DEDUP_REMOVED lines=39> */
.L_x_1145:
        /* <DEDUP_REMOVED lines=29> */
[----:B------:R1:W-:Y:S01]  /*3400*/  MUFU.EX2 R108, R2 ;  /* 0x00000002006c7308 */ /* 0x0003e20000000800 */
[----:B------:R-:W-:Y:S01]  /*3410*/  FMUL.FTZ R20, R21, R96 ;  /* 0x0000006015147220 */ /* 0x000fe20000410000 */
[C---:B------:R-:W-:Y:S02]  /*3420*/  FMUL.FTZ R22, R3.reuse, R94 ;  /* 0x0000005e03167220 */ /* 0x040fe40000410000 */
[----:B------:R-:W-:Y:S01]  /*3430*/  MUFU.SIN R33, R25 ;  /* 0x0000001900217308 */ /* 0x000fe20000000400 */
[----:B-1----:R-:W-:-:S07]  /*3440*/  FMUL.FTZ R2, R3, R92 ;  /* 0x0000005c03027220 */ /* 0x002fce0000410000 */
[----:B------:R1:W-:Y:S01]  /*3450*/  MUFU.COS R105, R25 ;  /* 0x0000001900697308 */ /* 0x0003e20000000000 */
[C---:B------:R-:W-:Y:S01]  /*3460*/  FMUL.FTZ R0, R21.reuse, R100 ;  /* 0x0000006415007220 */ /* 0x040fe20000410000 */
[----:B-1----:R-:W-:Y:S01]  /*3470*/  FMUL.RZ R25, R2, 0.15915493667125701904 ;  /* 0x3e22f98302197820 */ /* 0x002fe2000040c000 */
[----:B------:R-:W-:-:S05]  /*3480*/  FMUL.FTZ R2, R21, R92 ;  /* 0x0000005c15027220 */ /* 0x000fca0000410000 */
[----:B------:R-:W-:Y:S08]  /*3490*/  MUFU.SIN R107, R24 ;  /* 0x00000018006b7308 */ /* 0x000ff00000000400 */
[----:B------:R1:W2:Y:S08]  /*34a0*/  MUFU.COS R109, R24 ;  /* 0x00000018006d7308 */ /* 0x0002b00000000000 */
[----:B------:R0:W-:Y:S01]  /*34b0*/  MUFU.EX2 R101, R20 ;  /* 0x0000001400657308 */ /* 0x0001e20000000800 */
[----:B-1----:R-:W-:Y:S01]  /*34c0*/  FMUL.RZ R24, R22, 0.15915493667125701904 ;  /* 0x3e22f98316187820 */ /* 0x002fe2000040c000 */
[----:B------:R-:W-:-:S02]  /*34d0*/  FMUL.FTZ R22, R21, R94 ;  /* 0x0000005e15167220 */ /* 0x000fc40000410000 */
[----:B------:R1:W-:Y:S01]  /*34e0*/  MUFU.EX2 R93, R2 ;  /* 0x00000002005d7308 */ /* 0x0003e20000000800 */
[----:B0-----:R-:W-:-:S03]  /*34f0*/  FMUL.FTZ R20, R3, R90 ;  /* 0x0000005a03147220 */ /* 0x001fc60000410000 */
[----:B------:R-:W-:Y:S01]  /*3500*/  MUFU.SIN R28, R23 ;  /* 0x00000017001c7308 */ /* 0x000fe20000000400 */
[----:B-1----:R-:W-:-:S07]  /*3510*/  FMUL.FTZ R2, R3, R86 ;  /* 0x0000005603027220 */ /* 0x002fce0000410000 */
[----:B------:R0:W1:Y:S08]  /*3520*/  MUFU.COS R32, R23 ;  /* 0x0000001700207308 */ /* 0x0000700000000000 */
[----:B------:R-:W-:Y:S01]  /*3530*/  MUFU.SIN R34, R24 ;  /* 0x0000001800227308 */ /* 0x000fe20000000400 */
[----:B0-----:R-:W-:Y:S01]  /*3540*/  FMUL.RZ R23, R20, 0.15915493667125701904 ;  /* 0x3e22f98314177820 */ /* 0x001fe2000040c000 */
[----:B------:R-:W-:-:S06]  /*3550*/  FMUL.FTZ R20, R21, R90 ;  /* 0x0000005a15147220 */ /* 0x000fcc0000410000 */
[----:B------:R0:W3:Y:S08]  /*3560*/  MUFU.COS R110, R24 ;  /* 0x00000018006e7308 */ /* 0x0000f00000000000 */
[----:B------:R4:W-:Y:S01]  /*3570*/  MUFU.EX2 R97, R22 ;  /* 0x0000001600617308 */ /* 0x0009e20000000800 */
[----:B0-----:R-:W-:Y:S01]  /*3580*/  FMUL.RZ R24, R2, 0.15915493667125701904 ;  /* 0x3e22f98302187820 */ /* 0x001fe2000040c000 */
[----:B------:R-:W-:-:S02]  /*3590*/  FMUL.FTZ R2, R3, R84 ;  /* 0x0000005403027220 */ /* 0x000fc40000410000 */
[----:B------:R-:W2:Y:S01]  /*35a0*/  MUFU.EX2 R0, R0 ;  /* 0x0000000000007308 */ /* 0x000ea20000000800 */
[----:B----4-:R-:W-:-:S03]  /*35b0*/  FMUL.FTZ R22, R3, R88 ;  /* 0x0000005803167220 */ /* 0x010fc60000410000 */
[----:B------:R0:W-:Y:S01]  /*35c0*/  MUFU.EX2 R89, R20 ;  /* 0x0000001400597308 */ /* 0x0001e20000000800 */
[----:B------:R-:W-:Y:S01]  /*35d0*/  FMUL.RZ R22, R22, 0.15915493667125701904 ;  /* 0x3e22f98316167820 */ /* 0x000fe2000040c000 */
[----:B0-----:R-:W-:Y:S01]  /*35e0*/  FMUL.RZ R20, R2, 0.15915493667125701904 ;  /* 0x3e22f98302147820 */ /* 0x001fe2000040c000 */
[----:B------:R-:W-:Y:S02]  /*35f0*/  FMUL.FTZ R2, R3, R82 ;  /* 0x0000005203027220 */ /* 0x000fe40000410000 */
[----:B------:R-:W-:Y:S01]  /*3600*/  MUFU.SIN R113, R22 ;  /* 0x0000001600717308 */ /* 0x000fe20000000400 */
[----:B------:R-:W-:Y:S01]  /*3610*/  FMUL.FTZ R30, R21, R88 ;  /* 0x00000058151e7220 */ /* 0x000fe20000410000 */
[----:B--2---:R-:W-:-:S06]  /*3620*/  FMUL.FTZ R109, R0, R109 ;  /* 0x0000006d006d7220 */ /* 0x004fcc0000410000 */
[----:B------:R0:W-:Y:S01]  /*3630*/  MUFU.COS R31, R22 ;  /* 0x00000016001f7308 */ /* 0x0001e20000000000 */
[----:B------:R-:W-:Y:S01]  /*3640*/  FMUL.FTZ R107, R0, R107 ;  /* 0x0000006b006b7220 */ /* 0x000fe20000410000 */
[C---:B------:R-:W-:Y:S01]  /*3650*/  FMUL.FTZ R0, R3.reuse, R74 ;  /* 0x0000004a03007220 */ /* 0x040fe20000410000 */
[----:B------:R-:W-:Y:S01]  /*3660*/  FMUL.FTZ R105, R108, R105 ;  /* 0x000000696c697220 */ /* 0x000fe20000410000 */
[----:B0-----:R-:W-:Y:S01]  /*3670*/  FMUL.RZ R22, R2, 0.15915493667125701904 ;  /* 0x3e22f98302167820 */ /* 0x001fe2000040c000 */
[----:B------:R-:W-:-:S03]  /*3680*/  FMUL.FTZ R2, R3, R80 ;  /* 0x0000005003027220 */ /* 0x000fc60000410000 */
[----:B------:R-:W0:Y:S01]  /*3690*/  MUFU.COS R116, R25 ;  /* 0x0000001900747308 */ /* 0x000e220000000000 */
[----:B------:R-:W-:Y:S01]  /*36a0*/  FMUL.FTZ R108, R108, R33 ;  /* 0x000000216c6c7220 */ /* 0x000fe20000410000 */
[----:B------:R-:W-:-:S06]  /*36b0*/  FMUL.RZ R35, R2, 0.15915493667125701904 ;  /* 0x3e22f98302237820 */ /* 0x000fcc000040c000 */
[----:B------:R-:W2:Y:S01]  /*36c0*/  MUFU.SIN R114, R25 ;  /* 0x0000001900727308 */ /* 0x000ea20000000400 */
[----:B-1----:R-:W-:Y:S01]  /*36d0*/  FMUL.FTZ R103, R101, R32 ;  /* 0x0000002065677220 */ /* 0x002fe20000410000 */
[----:B------:R-:W-:-:S06]  /*36e0*/  FMUL.FTZ R32, RZ, R108 ;  /* 0x0000006cff207220 */ /* 0x000fcc0000410000 */
[----:B------:R-:W-:Y:S01]  /*36f0*/  MUFU.SIN R118, R23 ;  /* 0x0000001700767308 */ /* 0x000fe20000000400 */
[----:B------:R-:W-:-:S07]  /*3700*/  FMUL.FTZ R26, R21, R84 ;  /* 0x00000054151a7220 */ /* 0x000fce0000410000 */
[----:B------:R-:W-:Y:S08]  /*3710*/  MUFU.COS R120, R23 ;  /* 0x0000001700787308 */ /* 0x000ff00000000000 */
[----:B------:R-:W-:Y:S08]  /*3720*/  MUFU.SIN R125, R35 ;  /* 0x00000023007d7308 */ /* 0x000ff00000000400 */
[----:B------:R1:W-:Y:S01]  /*3730*/  MUFU.COS R23, R35 ;  /* 0x0000002300177308 */ /* 0x0003e20000000000 */
[----:B---3--:R-:W-:-:S07]  /*3740*/  FMUL.FTZ R99, R97, R110 ;  /* 0x0000006e61637220 */ /* 0x008fce0000410000 */
[----:B------:R-:W3:Y:S01]  /*3750*/  MUFU.EX2 R30, R30 ;  /* 0x0000001e001e7308 */ /* 0x000ee20000000800 */
[----:B-1----:R-:W-:Y:S01]  /*3760*/  FMUL.RZ R35, R0, 0.15915493667125701904 ;  /* 0x3e22f98300237820 */ /* 0x002fe2000040c000 */
[C---:B------:R-:W-:Y:S02]  /*3770*/  FMUL.FTZ R0, R53.reuse, R108 ;  /* 0x0000006c35007220 */ /* 0x040fe40000410000 */
[----:B------:R-:W-:Y:S02]  /*3780*/  MUFU.SIN R127, R22 ;  /* 0x00000016007f7308 */ /* 0x000fe40000000400 */
[-C--:B------:R-:W-:Y:S01]  /*3790*/  FFMA.FTZ R0, RZ, R105.reuse, R0 ;  /* 0x00000069ff007223 */ /* 0x080fe20000010000 */
[----:B------:R-:W-:-:S05]  /*37a0*/  FFMA.FTZ R33, R53, R105, -R32 ;  /* 0x0000006935217223 */ /* 0x000fca0000010820 */
[----:B------:R1:W-:Y:S01]  /*37b0*/  MUFU.COS R128, R22 ;  /* 0x0000001600807308 */ /* 0x0003e20000000000 */
[----:B------:R-:W-:Y:S01]  /*37c0*/  FMUL.FTZ R97, R97, R34 ;  /* 0x0000002261617220 */ /* 0x000fe20000410000 */
[----:B------:R-:W-:Y:S01]  /*37d0*/  FMUL.FTZ R101, R101, R28 ;  /* 0x0000001c65657220 */ /* 0x000fe20000410000 */
[----:B------:R-:W-:Y:S01]  /*37e0*/  FADD.FTZ R34, RZ, R0 ;  /* 0x00000000ff227221 */ /* 0x000fe20000010000 */
[----:B-1----:R-:W-:-:S04]  /*37f0*/  FMUL.FTZ R22, R3, R76 ;  /* 0x0000004c03167220 */ /* 0x002fc80000410000 */
[----:B------:R-:W-:Y:S01]  /*3800*/  MUFU.SIN R25, R20 ;  /* 0x0000001400197308 */ /* 0x000fe20000000400 */
[----:B------:R-:W-:-:S07]  /*3810*/  FMUL.RZ R95, R22, 0.15915493667125701904 ;  /* 0x3e22f983165f7820 */ /* 0x000fce000040c000 */
[----:B------:R-:W1:Y:S01]  /*3820*/  MUFU.COS R27, R20 ;  /* 0x00000014001b7308 */ /* 0x000e620000000000 */
[----:B------:R-:W-:Y:S01]  /*3830*/  FADD.FTZ R32, R52, R33 ;  /* 0x0000002134207221 */ /* 0x000fe20000010000 */
[----:B------:R-:W-:-:S06]  /*3840*/  FMUL.FTZ R110, R101, R34 ;  /* 0x00000022656e7220 */ /* 0x000fcc0000410000 */
[----:B------:R-:W1:Y:S04]  /*3850*/  MUFU.EX2 R26, R26 ;  /* 0x0000001a001a7308 */ /* 0x000e680000000800 */
[----:B------:R-:W-:Y:S01]  /*3860*/  MUFU.SIN R121, R95 ;  /* 0x0000005f00797308 */ /* 0x000fe20000000400 */
[----:B------:R-:W-:-:S07]  /*3870*/  FFMA.FTZ R110, R103, R32, -R110 ;  /* 0x00000020676e7223 */ /* 0x000fce000001086e */
[----:B------:R0:W-:Y:S01]  /*3880*/  MUFU.COS R122, R95 ;  /* 0x0000005f007a7308 */ /* 0x0001e20000000000 */
[----:B------:R-:W-:Y:S01]  /*3890*/  FMUL.FTZ R0, R3, R72 ;  /* 0x0000004803007220 */ /* 0x000fe20000410000 */
[C---:B0-----:R-:W-:Y:S01]  /*38a0*/  FMUL.FTZ R95, R93.reuse, R116 ;  /* 0x000000745d5f7220 */ /* 0x041fe20000410000 */
[----:B--2---:R-:W-:Y:S01]  /*38b0*/  FMUL.FTZ R93, R93, R114 ;  /* 0x000000725d5d7220 */ /* 0x004fe20000410000 */
[----:B---3--:R-:W-:Y:S01]  /*38c0*/  FMUL.FTZ R114, R30, R31 ;  /* 0x0000001f1e727220 */ /* 0x008fe20000410000 */
[----:B------:R-:W-:Y:S01]  /*38d0*/  FMUL.FTZ R31, R101, R32 ;  /* 0x00000020651f7220 */ /* 0x000fe20000410000 */
[----:B------:R-:W-:-:S03]  /*38e0*/  FADD.FTZ R32, R51, R110 ;  /* 0x0000006e33207221 */ /* 0x000fc60000010000 */
[----:B------:R-:W-:Y:S01]  /*38f0*/  FFMA.FTZ R31, R103, R34, R31 ;  /* 0x00000022671f7223 */ /* 0x000fe2000001001f */
[----:B------:R-:W-:Y:S01]  /*3900*/  FMUL.FTZ R2, R3, R78 ;  /* 0x0000004e03027220 */ /* 0x000fe20000410000 */
[----:B------:R-:W-:Y:S01]  /*3910*/  FMUL.RZ R33, R0, 0.15915493667125701904 ;  /* 0x3e22f98300217820 */ /* 0x000fe2000040c000 */
[C---:B-1----:R-:W-:Y:S01]  /*3920*/  FMUL.FTZ R110, R26.reuse, R27 ;  /* 0x0000001b1a6e7220 */ /* 0x042fe20000410000 */
[----:B------:R-:W-:Y:S01]  /*3930*/  FADD.FTZ R34, RZ, R31 ;  /* 0x0000001fff227221 */ /* 0x000fe20000010000 */
[----:B------:R-:W-:Y:S01]  /*3940*/  FMUL.FTZ R0, R26, R25 ;  /* 0x000000191a007220 */ /* 0x000fe20000410000 */
[----:B------:R-:W-:Y:S01]  /*3950*/  FMUL.FTZ R26, R97, R32 ;  /* 0x00000020611a7220 */ /* 0x000fe20000410000 */
[----:B------:R-:W-:Y:S01]  /*3960*/  FMUL.FTZ R20, R21, R80 ;  /* 0x0000005015147220 */ /* 0x000fe20000410000 */
[----:B------:R-:W-:Y:S01]  /*3970*/  FMUL.RZ R91, R2, 0.15915493667125701904 ;  /* 0x3e22f983025b7820 */ /* 0x000fe2000040c000 */
[----:B------:R-:W-:Y:S01]  /*3980*/  FMUL.FTZ R25, R97, R34 ;  /* 0x0000002261197220 */ /* 0x000fe20000410000 */
[----:B------:R-:W-:Y:S01]  /*3990*/  MUFU.SIN R111, R24 ;  /* 0x00000018006f7308 */ /* 0x000fe20000000400 */
[----:B------:R-:W-:Y:S01]  /*39a0*/  FMUL.FTZ R2, R21, R78 ;  /* 0x0000004e15027220 */ /* 0x000fe20000410000 */
[C---:B------:R-:W-:Y:S01]  /*39b0*/  FFMA.FTZ R26, R99.reuse, R34, R26 ;  /* 0x00000022631a7223 */ /* 0x040fe2000001001a */
[----:B------:R-:W-:-:S05]  /*39c0*/  FFMA.FTZ R25, R99, R32, -R25 ;  /* 0x0000002063197223 */ /* 0x000fca0000010819 */
[----:B------:R0:W-:Y:S01]  /*39d0*/  MUFU.COS R112, R24 ;  /* 0x0000001800707308 */ /* 0x0001e20000000000 */
[----:B------:R-:W-:Y:S01]  /*39e0*/  FADD.FTZ R32, RZ, R26 ;  /* 0x0000001aff207221 */ /* 0x000fe20000010000 */
[----:B------:R-:W-:Y:S01]  /*39f0*/  FMUL.FTZ R3, R3, R66 ;  /* 0x0000004203037220 */ /* 0x000fe20000410000 */
[----:B------:R-:W-:-:S05]  /*3a00*/  FADD.FTZ R26, R50, R25 ;  /* 0x00000019321a7221 */ /* 0x000fca0000010000 */
[----:B------:R-:W-:Y:S01]  /*3a10*/  MUFU.SIN R123, R91 ;  /* 0x0000005b007b7308 */ /* 0x000fe20000000400 */
[----:B0-----:R-:W-:-:S07]  /*3a20*/  FMUL.FTZ R24, R21, R82 ;  /* 0x0000005215187220 */ /* 0x001fce0000410000 */
[----:B------:R0:W1:Y:S01]  /*3a30*/  MUFU.COS R124, R91 ;  /* 0x0000005b007c7308 */ /* 0x0000620000000000 */
[----:B------:R-:W-:Y:S01]  /*3a40*/  FMUL.FTZ R34, R93, R32 ;  /* 0x000000205d227220 */ /* 0x000fe20000410000 */
[----:B------:R-:W-:-:S06]  /*3a50*/  FMUL.RZ R27, R3, 0.15915493667125701904 ;  /* 0x3e22f983031b7820 */ /* 0x000fcc000040c000 */
[----:B------:R-:W2:Y:S04]  /*3a60*/  MUFU.EX2 R20, R20 ;  /* 0x0000001400147308 */ /* 0x000ea80000000800 */
[----:B------:R-:W1:Y:S04]  /*3a70*/  MUFU.EX2 R2, R2 ;  /* 0x0000000200027308 */ /* 0x000e680000000800 */
[----:B------:R-:W3:Y:S01]  /*3a80*/  MUFU.EX2 R24, R24 ;  /* 0x0000001800187308 */ /* 0x000ee20000000800 */
[-C--:B------:R-:W-:Y:S01]  /*3a90*/  FMUL.FTZ R3, R93, R26.reuse ;  /* 0x0000001a5d037220 */ /* 0x080fe20000410000 */
[----:B------:R-:W-:Y:S01]  /*3aa0*/  FFMA.FTZ R34, R95, R26, -R34 ;  /* 0x0000001a5f227223 */ /* 0x000fe20000010822 */
[----:B------:R-:W-:Y:S01]  /*3ab0*/  FMUL.FTZ R22, R21, R76 ;  /* 0x0000004c15167220 */ /* 0x000fe20000410000 */
[----:B0-----:R-:W-:Y:S01]  /*3ac0*/  FMUL.FTZ R91, R89, R120 ;  /* 0x00000078595b7220 */ /* 0x001fe20000410000 */
[----:B------:R-:W-:Y:S01]  /*3ad0*/  FFMA.FTZ R3, R95, R32, R3 ;  /* 0x000000205f037223 */ /* 0x000fe20000010003 */
[----:B------:R-:W-:Y:S01]  /*3ae0*/  FMUL.FTZ R89, R89, R118 ;  /* 0x0000007659597220 */ /* 0x000fe20000410000 */
[----:B------:R-:W-:Y:S01]  /*3af0*/  FADD.FTZ R34, R49, R34 ;  /* 0x0000002231227221 */ /* 0x000fe20000010000 */
[C---:B--2---:R-:W-:Y:S01]  /*3b00*/  FMUL.FTZ R126, R20.reuse, R23 ;  /* 0x00000017147e7220 */ /* 0x044fe20000410000 */
[----:B------:R-:W-:Y:S01]  /*3b10*/  FMUL.FTZ R125, R20, R125 ;  /* 0x0000007d147d7220 */ /* 0x000fe20000410000 */
[C---:B------:R-:W-:Y:S01]  /*3b20*/  FMUL.FTZ R29, R21.reuse, R86 ;  /* 0x00000056151d7220 */ /* 0x040fe20000410000 */
[C---:B------:R-:W-:Y:S01]  /*3b30*/  FMUL.FTZ R28, R21.reuse, R74 ;  /* 0x0000004a151c7220 */ /* 0x040fe20000410000 */
[C---:B------:R-:W-:Y:S01]  /*3b40*/  FMUL.FTZ R117, R21.reuse, R72 ;  /* 0x0000004815757220 */ /* 0x040fe20000410000 */
[----:B------:R-:W-:Y:S01]  /*3b50*/  FADD.FTZ R20, RZ, R3 ;  /* 0x00000003ff147221 */ /* 0x000fe20000010000 */
[----:B------:R-:W-:Y:S01]  /*3b60*/  FMUL.FTZ R21, R21, R66 ;  /* 0x0000004215157220 */ /* 0x000fe20000410000 */
[C---:B-1----:R-:W-:Y:S01]  /*3b70*/  FMUL.FTZ R124, R2.reuse, R124 ;  /* 0x0000007c027c7220 */ /* 0x042fe20000410000 */
[----:B------:R-:W-:Y:S01]  /*3b80*/  FMUL.FTZ R123, R2, R123 ;  /* 0x0000007b027b7220 */ /* 0x000fe20000410000 */
[C---:B---3--:R-:W-:Y:S01]  /*3b90*/  FMUL.FTZ R128, R24.reuse, R128 ;  /* 0x0000008018807220 */ /* 0x048fe20000410000 */
[----:B------:R-:W-:Y:S01]  /*3ba0*/  FMUL.FTZ R127, R24, R127 ;  /* 0x0000007f187f7220 */ /* 0x000fe20000410000 */
[C---:B------:R-:W-:Y:S01]  /*3bb0*/  FMUL.FTZ R2, R89.reuse, R34 ;  /* 0x0000002259027220 */ /* 0x040fe20000410000 */
[----:B------:R-:W0:Y:S01]  /*3bc0*/  MUFU.EX2 R22, R22 ;  /* 0x0000001600167308 */ /* 0x000e220000000800 */
[----:B------:R-:W-:-:S03]  /*3bd0*/  FMUL.FTZ R3, R89, R20 ;  /* 0x0000001459037220 */ /* 0x000fc60000410000 */
[----:B------:R-:W-:Y:S01]  /*3be0*/  MUFU.SIN R24, R27 ;  /* 0x0000001b00187308 */ /* 0x000fe20000000400 */
[C---:B------:R-:W-:Y:S01]  /*3bf0*/  FFMA.FTZ R2, R91.reuse, R20, R2 ;  /* 0x000000145b027223 */ /* 0x040fe20000010002 */
[----:B------:R-:W-:-:S06]  /*3c00*/  FFMA.FTZ R3, R91, R34, -R3 ;  /* 0x000000225b037223 */ /* 0x000fcc0000010803 */
[----:B------:R-:W1:Y:S01]  /*3c10*/  MUFU.COS R116, R27 ;  /* 0x0000001b00747308 */ /* 0x000e620000000000 */
[----:B------:R-:W-:Y:S01]  /*3c20*/  FMUL.FTZ R113, R30, R113 ;  /* 0x000000711e717220 */ /* 0x000fe20000410000 */
[----:B------:R-:W-:Y:S01]  /*3c30*/  FADD.FTZ R2, RZ, R2 ;  /* 0x00000002ff027221 */ /* 0x000fe20000010000 */
[----:B------:R-:W-:-:S05]  /*3c40*/  FADD.FTZ R3, R48, R3 ;  /* 0x0000000330037221 */ /* 0x000fca0000010000 */
[----:B------:R-:W1:Y:S04]  /*3c50*/  MUFU.EX2 R21, R21 ;  /* 0x0000001500157308 */ /* 0x000e680000000800 */
[----:B------:R-:W2:Y:S01]  /*3c60*/  MUFU.EX2 R29, R29 ;  /* 0x0000001d001d7308 */ /* 0x000ea20000000800 */
[C---:B------:R-:W-:Y:S01]  /*3c70*/  FMUL.FTZ R23, R113.reuse, R2 ;  /* 0x0000000271177220 */ /* 0x040fe20000410000 */
[----:B------:R-:W-:Y:S01]  /*3c80*/  FMUL.FTZ R25, R113, R3 ;  /* 0x0000000371197220 */ /* 0x000fe20000410000 */
[C---:B0-----:R-:W-:Y:S01]  /*3c90*/  FMUL.FTZ R122, R22.reuse, R122 ;  /* 0x0000007a167a7220 */ /* 0x041fe20000410000 */
[----:B------:R-:W-:Y:S01]  /*3ca0*/  FMUL.FTZ R121, R22, R121 ;  /* 0x0000007916797220 */ /* 0x000fe20000410000 */
[C---:B------:R-:W-:Y:S01]  /*3cb0*/  FFMA.FTZ R22, R114.reuse, R3, -R23 ;  /* 0x0000000372167223 */ /* 0x040fe20000010817 */
[----:B------:R-:W-:Y:S01]  /*3cc0*/  FFMA.FTZ R25, R114, R2, R25 ;  /* 0x0000000272197223 */ /* 0x000fe20000010019 */
[----:B------:R-:W-:Y:S01]  /*3cd0*/  FMUL.FTZ R2, R107, R108 ;  /* 0x0000006c6b027220 */ /* 0x000fe20000410000 */
[C---:B-1----:R-:W-:Y:S01]  /*3ce0*/  FMUL.FTZ R116, R21.reuse, R116 ;  /* 0x0000007415747220 */ /* 0x042fe20000410000 */
[----:B------:R-:W-:Y:S01]  /*3cf0*/  FMUL.FTZ R115, R21, R24 ;  /* 0x0000001815737220 */ /* 0x000fe20000410000 */
[----:B------:R-:W-:Y:S01]  /*3d00*/  FADD.FTZ R21, R47, R22 ;  /* 0x000000162f157221 */ /* 0x000fe20000010000 */
[----:B--2---:R-:W-:Y:S01]  /*3d10*/  FMUL.FTZ R111, R29, R111 ;  /* 0x0000006f1d6f7220 */ /* 0x004fe20000410000 */
[C---:B------:R-:W-:Y:S01]  /*3d20*/  FMUL.FTZ R20, R109.reuse, R108 ;  /* 0x0000006c6d147220 */ /* 0x040fe20000410000 */
        /* <DEDUP_REMOVED lines=36> */
[----:B------:R-:W-:Y:S01]  /*3f70*/  FFMA.FTZ R22, R91, R2, R22 ;  /* 0x000000025b167223 */ /* 0x000fe20000010016 */
[----:B------:R-:W-:-:S02]  /*3f80*/  FADD.FTZ R2, R44, R21 ;  /* 0x000000152c027221 */ /* 0x000fc40000010000 */
[C---:B------:R-:W-:Y:S02]  /*3f90*/  FMUL.FTZ R25, R125.reuse, R20 ;  /* 0x000000147d197220 */ /* 0x040fe40000410000 */
[-C--:B------:R-:W-:Y:S02]  /*3fa0*/  FMUL.FTZ R27, R125, R2.reuse ;  /* 0x000000027d1b7220 */ /* 0x080fe40000410000 */
[C---:B------:R-:W-:Y:S01]  /*3fb0*/  FFMA.FTZ R2, R126.reuse, R2, -R25 ;  /* 0x000000027e027223 */ /* 0x040fe20000010819 */
[-C--:B------:R-:W-:Y:S01]  /*3fc0*/  FMUL.FTZ R23, R113, R3.reuse ;  /* 0x0000000371177220 */ /* 0x080fe20000410000 */
[----:B------:R-:W-:Y:S02]  /*3fd0*/  FFMA.FTZ R27, R126, R20, R27 ;  /* 0x000000147e1b7223 */ /* 0x000fe4000001001b */
[----:B------:R-:W-:Y:S01]  /*3fe0*/  FADD.FTZ R2, R43, R2 ;  /* 0x000000022b027221 */ /* 0x000fe20000010000 */
[-C--:B------:R-:W-:Y:S01]  /*3ff0*/  FMUL.FTZ R21, R113, R22.reuse ;  /* 0x0000001671157220 */ /* 0x080fe20000410000 */
[C---:B------:R-:W-:Y:S01]  /*4000*/  FFMA.FTZ R23, R114.reuse, R22, R23 ;  /* 0x0000001672177223 */ /* 0x040fe20000010017 */
[----:B------:R-:W-:Y:S01]  /*4010*/  FADD.FTZ R27, RZ, R27 ;  /* 0x0000001bff1b7221 */ /* 0x000fe20000010000 */
[----:B------:R-:W-:Y:S01]  /*4020*/  FMUL.FTZ R29, R123, R2 ;  /* 0x000000027b1d7220 */ /* 0x000fe20000410000 */
[----:B------:R-:W0:Y:S01]  /*4030*/  MUFU.SIN R119, R35 ;  /* 0x0000002300777308 */ /* 0x000e220000000400 */
[----:B------:R-:W-:Y:S01]  /*4040*/  FFMA.FTZ R21, R114, R3, -R21 ;  /* 0x0000000372157223 */ /* 0x000fe20000010815 */
[----:B------:R-:W-:Y:S01]  /*4050*/  FMUL.FTZ R3, R111, R23 ;  /* 0x000000176f037220 */ /* 0x000fe20000410000 */
[-C--:B------:R-:W-:Y:S01]  /*4060*/  FMUL.FTZ R25, R123, R27.reuse ;  /* 0x0000001b7b197220 */ /* 0x080fe20000410000 */
[----:B------:R-:W-:-:S02]  /*4070*/  FFMA.FTZ R29, R124, R27, R29 ;  /* 0x0000001b7c1d7223 */ /* 0x000fc4000001001d */
[-C--:B------:R-:W-:Y:S02]  /*4080*/  FFMA.FTZ R3, R112, R21.reuse, -R3 ;  /* 0x0000001570037223 */ /* 0x080fe40000010803 */
[----:B------:R-:W1:Y:S01]  /*4090*/  MUFU.COS R120, R35 ;  /* 0x0000002300787308 */ /* 0x000e620000000000 */
[----:B------:R-:W-:Y:S01]  /*40a0*/  FFMA.FTZ R25, R124, R2, -R25 ;  /* 0x000000027c197223 */ /* 0x000fe20000010819 */
[----:B------:R-:W-:Y:S01]  /*40b0*/  FADD.FTZ R29, RZ, R29 ;  /* 0x0000001dff1d7221 */ /* 0x000fe20000010000 */
[----:B------:R-:W-:-:S05]  /*40c0*/  FMUL.FTZ R21, R111, R21 ;  /* 0x000000156f157220 */ /* 0x000fca0000410000 */
[----:B------:R-:W0:Y:S01]  /*40d0*/  MUFU.EX2 R28, R28 ;  /* 0x0000001c001c7308 */ /* 0x000e220000000800 */
[----:B------:R-:W-:Y:S01]  /*40e0*/  FADD.FTZ R25, R42, R25 ;  /* 0x000000192a197221 */ /* 0x000fe20000010000 */
[C---:B------:R-:W-:Y:S01]  /*40f0*/  FMUL.FTZ R27, R121.reuse, R29 ;  /* 0x0000001d791b7220 */ /* 0x040fe20000410000 */
[----:B------:R-:W-:Y:S01]  /*4100*/  FFMA.FTZ R21, R112, R23, R21 ;  /* 0x0000001770157223 */ /* 0x000fe20000010015 */
[----:B------:R-:W2:Y:S01]  /*4110*/  MUFU.COS R118, R33 ;  /* 0x0000002100767308 */ /* 0x000ea20000000000 */
[-C--:B------:R-:W-:Y:S01]  /*4120*/  FMUL.FTZ R22, R121, R25.reuse ;  /* 0x0000001979167220 */ /* 0x080fe20000410000 */
[----:B------:R-:W-:Y:S01]  /*4130*/  FFMA.FTZ R20, R122, R25, -R27 ;  /* 0x000000197a147223 */ /* 0x000fe2000001081b */
[----:B------:R-:W-:-:S05]  /*4140*/  FMUL.FTZ R23, R0, R21 ;  /* 0x0000001500177220 */ /* 0x000fca0000410000 */
[----:B------:R-:W3:Y:S01]  /*4150*/  MUFU.SIN R30, R33 ;  /* 0x00000021001e7308 */ /* 0x000ee20000000400 */
[----:B------:R-:W-:Y:S01]  /*4160*/  FMUL.FTZ R2, R0, R3 ;  /* 0x0000000300027220 */ /* 0x000fe20000410000 */
[----:B0-----:R-:W-:Y:S01]  /*4170*/  FMUL.FTZ R119, R28, R119 ;  /* 0x000000771c777220 */ /* 0x001fe20000410000 */
[----:B------:R-:W-:Y:S01]  /*4180*/  FFMA.FTZ R22, R122, R29, R22 ;  /* 0x0000001d7a167223 */ /* 0x000fe20000010016 */
[----:B------:R-:W-:-:S04]  /*4190*/  FADD.FTZ R24, R41, R20 ;  /* 0x0000001429187221 */ /* 0x000fc80000010000 */
[----:B------:R-:W2:Y:S01]  /*41a0*/  MUFU.EX2 R117, R117 ;  /* 0x0000007500757308 */ /* 0x000ea20000000800 */
[----:B------:R-:W-:Y:S01]  /*41b0*/  FFMA.FTZ R23, R110, R3, -R23 ;  /* 0x000000036e177223 */ /* 0x000fe20000010817 */
[----:B-1----:R-:W-:Y:S01]  /*41c0*/  FMUL.FTZ R120, R28, R120 ;  /* 0x000000781c787220 */ /* 0x002fe20000410000 */
[----:B------:R-:W-:Y:S01]  /*41d0*/  FFMA.FTZ R21, R110, R21, R2 ;  /* 0x000000156e157223 */ /* 0x000fe20000010002 */
[----:B------:R-:W-:Y:S01]  /*41e0*/  FADD.FTZ R22, RZ, R22 ;  /* 0x00000016ff167221 */ /* 0x000fe20000010000 */
[----:B------:R-:W-:Y:S01]  /*41f0*/  FMUL.FTZ R27, R119, R24 ;  /* 0x00000018771b7220 */ /* 0x000fe20000410000 */
[C---:B------:R-:W-:Y:S01]  /*4200*/  FMUL.FTZ R25, R127.reuse, R23 ;  /* 0x000000177f197220 */ /* 0x040fe20000410000 */
[----:B------:R0:W-:Y:S01]  /*4210*/  STS.128 [R36], R4 ;  /* 0x0000000424007388 */ /* 0x0001e20000000c00 */
[-C--:B------:R-:W-:Y:S01]  /*4220*/  FMUL.FTZ R20, R127, R21.reuse ;  /* 0x000000157f147220 */ /* 0x080fe20000410000 */
[----:B------:R-:W-:Y:S01]  /*4230*/  FFMA.FTZ R27, R120, R22, R27 ;  /* 0x00000016781b7223 */ /* 0x000fe2000001001b */
[----:B------:R-:W-:-:S02]  /*4240*/  FFMA.FTZ R25, R128, R21, R25 ;  /* 0x0000001580197223 */ /* 0x000fc40000010019 */
[----:B------:R-:W-:Y:S01]  /*4250*/  FFMA.FTZ R20, R128, R23, -R20 ;  /* 0x0000001780147223 */ /* 0x000fe20000010814 */
[----:B------:R-:W-:Y:S01]  /*4260*/  FADD.FTZ R27, RZ, R27 ;  /* 0x0000001bff1b7221 */ /* 0x000fe20000010000 */
[C---:B--2---:R-:W-:Y:S01]  /*4270*/  FMUL.FTZ R118, R117.reuse, R118 ;  /* 0x0000007675767220 */ /* 0x044fe20000410000 */
[----:B---3--:R-:W-:Y:S01]  /*4280*/  FMUL.FTZ R117, R117, R30 ;  /* 0x0000001e75757220 */ /* 0x008fe20000410000 */
[----:B------:R1:W-:Y:S01]  /*4290*/  STS.128 [R36+0x200], R8 ;  /* 0x0002000824007388 */ /* 0x0003e20000000c00 */
[----:B0-----:R-:W-:-:S04]  /*42a0*/  FMUL.FTZ R5, R119, R22 ;  /* 0x0000001677057220 */ /* 0x001fc80000410000 */
[----:B------:R-:W-:Y:S01]  /*42b0*/  FFMA.FTZ R7, R120, R24, -R5 ;  /* 0x0000001878077223 */ /* 0x000fe20000010805 */
[C---:B------:R-:W-:Y:S01]  /*42c0*/  FMUL.FTZ R5, R125.reuse, R25 ;  /* 0x000000197d057220 */ /* 0x040fe20000410000 */
[-C--:B------:R-:W-:Y:S02]  /*42d0*/  FMUL.FTZ R4, R125, R20.reuse ;  /* 0x000000147d047220 */ /* 0x080fe40000410000 */
[----:B------:R-:W-:Y:S01]  /*42e0*/  FADD.FTZ R7, R40, R7 ;  /* 0x0000000728077221 */ /* 0x000fe20000010000 */
[C---:B-1----:R-:W-:Y:S01]  /*42f0*/  FMUL.FTZ R9, R117.reuse, R27 ;  /* 0x0000001b75097220 */ /* 0x042fe20000410000 */
[C---:B------:R-:W-:Y:S01]  /*4300*/  FFMA.FTZ R5, R126.reuse, R20, -R5 ;  /* 0x000000147e057223 */ /* 0x040fe20000010805 */
[----:B------:R-:W-:Y:S01]  /*4310*/  FFMA.FTZ R4, R126, R25, R4 ;  /* 0x000000197e047223 */ /* 0x000fe20000010004 */
[-C--:B------:R-:W-:Y:S01]  /*4320*/  FMUL.FTZ R10, R117, R7.reuse ;  /* 0x00000007750a7220 */ /* 0x080fe20000410000 */
[C---:B------:R-:W-:Y:S01]  /*4330*/  FFMA.FTZ R8, R118.reuse, R7, -R9 ;  /* 0x0000000776087223 */ /* 0x040fe20000010809 */
[C---:B------:R-:W-:Y:S01]  /*4340*/  FMUL.FTZ R7, R123.reuse, R5 ;  /* 0x000000057b077220 */ /* 0x040fe20000410000 */
[-C--:B------:R-:W-:Y:S01]  /*4350*/  FMUL.FTZ R6, R123, R4.reuse ;  /* 0x000000047b067220 */ /* 0x080fe20000410000 */
[----:B------:R-:W-:Y:S01]  /*4360*/  FFMA.FTZ R10, R118, R27, R10 ;  /* 0x0000001b760a7223 */ /* 0x000fe2000001000a */
[----:B------:R-:W-:Y:S01]  /*4370*/  FADD.FTZ R8, R39, R8 ;  /* 0x0000000827087221 */ /* 0x000fe20000010000 */
[C---:B------:R-:W-:Y:S01]  /*4380*/  FFMA.FTZ R7, R124.reuse, R4, R7 ;  /* 0x000000047c077223 */ /* 0x040fe20000010007 */
[----:B------:R-:W-:Y:S01]  /*4390*/  FFMA.FTZ R6, R124, R5, -R6 ;  /* 0x000000057c067223 */ /* 0x000fe20000010806 */
[----:B------:R-:W-:Y:S01]  /*43a0*/  FADD.FTZ R10, RZ, R10 ;  /* 0x0000000aff0a7221 */ /* 0x000fe20000010000 */
[----:B------:R-:W-:Y:S01]  /*43b0*/  FMUL.FTZ R11, R115, R8 ;  /* 0x00000008730b7220 */ /* 0x000fe20000410000 */
[CC--:B------:R-:W-:Y:S01]  /*43c0*/  FMUL.FTZ R5, R121.reuse, R7.reuse ;  /* 0x0000000779057220 */ /* 0x0c0fe20000410000 */
[----:B------:R-:W-:Y:S01]  /*43d0*/  FMUL.FTZ R4, R121, R6 ;  /* 0x0000000679047220 */ /* 0x000fe20000410000 */
[-C--:B------:R-:W-:Y:S01]  /*43e0*/  FMUL.FTZ R9, R115, R10.reuse ;  /* 0x0000000a73097220 */ /* 0x080fe20000410000 */
[----:B------:R-:W-:Y:S01]  /*43f0*/  FFMA.FTZ R11, R116, R10, R11 ;  /* 0x0000000a740b7223 */ /* 0x000fe2000001000b */
[C---:B------:R-:W-:Y:S01]  /*4400*/  FFMA.FTZ R5, R122.reuse, R6, -R5 ;  /* 0x000000067a057223 */ /* 0x040fe20000010805 */
[----:B------:R-:W-:Y:S01]  /*4410*/  FFMA.FTZ R4, R122, R7, R4 ;  /* 0x000000077a047223 */ /* 0x000fe20000010004 */
[----:B------:R-:W-:Y:S01]  /*4420*/  FFMA.FTZ R8, R116, R8, -R9 ;  /* 0x0000000874087223 */ /* 0x000fe20000010809 */
[----:B------:R-:W-:Y:S01]  /*4430*/  FADD.FTZ R130, RZ, R11 ;  /* 0x0000000bff827221 */ /* 0x000fe20000010000 */
[C---:B------:R-:W-:Y:S01]  /*4440*/  FMUL.FTZ R7, R119.reuse, R5 ;  /* 0x0000000577077220 */ /* 0x040fe20000410000 */
[----:B------:R-:W-:Y:S01]  /*4450*/  FMUL.FTZ R6, R119, R4 ;  /* 0x0000000477067220 */ /* 0x000fe20000410000 */
[----:B------:R-:W-:-:S02]  /*4460*/  FADD.FTZ R129, R37, R8 ;  /* 0x0000000825817221 */ /* 0x000fc40000010000 */
        /* <DEDUP_REMOVED lines=10> */
[C---:B------:R-:W-:Y:S01]  /*4510*/  FFMA.FTZ R132, R116.reuse, R4, R7 ;  /* 0x0000000474847223 */ /* 0x040fe20000010007 */
[----:B------:R-:W-:-:S04]  /*4520*/  FFMA.FTZ R29, R116, R5, -R6 ;  /* 0x00000005741d7223 */ /* 0x000fc80000010806 */
[----:B------:R-:W2:Y:S01]  /*4530*/  SHFL.UP PT, R5, R132, 0x1, RZ ;  /* 0x0420000084057989 */ /* 0x000ea200000e00ff */
        /* <DEDUP_REMOVED lines=8> */
[----:B------:R-:W3:Y:S01]  /*45c0*/  SHFL.UP PT, R8, R129, 0x2, RZ ;  /* 0x0440000081087989 */ /* 0x000ee200000e00ff */
[-C--:B--2---:R-:W-:Y:S01]  /*45d0*/  FMUL.FTZ R7, R29, R5.reuse ;  /* 0x000000051d077220 */ /* 0x084fe20000410000 */
[----:B------:R-:W-:-:S03]  /*45e0*/  FMUL.FTZ R6, R132, R5 ;  /* 0x0000000584067220 */ /* 0x000fc60000410000 */
[-C--:B0-----:R-:W-:Y:S01]  /*45f0*/  @P1 FFMA.FTZ R132, R132, R4.reuse, R7 ;  /* 0x0000000484841223 */ /* 0x081fe20000010007 */
[----:B------:R-:W-:Y:S01]  /*4600*/  @P1 FFMA.FTZ R29, R29, R4, -R6 ;  /* 0x000000041d1d1223 */ /* 0x000fe20000010806 */
[----:B------:R-:W-:-:S03]  /*4610*/  ISETP.GE.AND P1, PT, R102, 0x2, PT ;  /* 0x000000026600780c */ /* 0x000fc60003f26270 */
[----:B------:R-:W0:Y:S04]  /*4620*/  SHFL.UP PT, R5, R132, 0x2, RZ ;  /* 0x0440000084057989 */ /* 0x000e2800000e00ff */
[----:B------:R-:W2:Y:S01]  /*4630*/  SHFL.UP PT, R4, R29, 0x2, RZ ;  /* 0x044000001d047989 */ /* 0x000ea200000e00ff */
[-C--:B-1----:R-:W-:Y:S01]  /*4640*/  FMUL.FTZ R7, R29, R9.reuse ;  /* 0x000000091d077220 */ /* 0x082fe20000410000 */
[----:B------:R-:W-:-:S03]  /*4650*/  FMUL.FTZ R6, R132, R9 ;  /* 0x0000000984067220 */ /* 0x000fc60000410000 */
[-C--:B---3--:R-:W-:Y:S01]  /*4660*/  FFMA.FTZ R7, R132, R8.reuse, R7 ;  /* 0x0000000884077223 */ /* 0x088fe20000010007 */
[----:B------:R-:W-:-:S03]  /*4670*/  FFMA.FTZ R6, R29, R8, -R6 ;  /* 0x000000081d067223 */ /* 0x000fc60000010806 */
[----:B------:R-:W-:Y:S01]  /*4680*/  @P1 FADD.FTZ R130, R130, R7 ;  /* 0x0000000782821221 */ /* 0x000fe20000010000 */
[----:B------:R-:W-:-:S04]  /*4690*/  @P1 FADD.FTZ R129, R129, R6 ;  /* 0x0000000681811221 */ /* 0x000fc80000010000 */
[----:B------:R-:W1:Y:S04]  /*46a0*/  SHFL.UP PT, R9, R130, 0x4, RZ ;  /* 0x0480000082097989 */ /* 0x000e6800000e00ff */
[----:B------:R-:W3:Y:S01]  /*46b0*/  SHFL.UP PT, R8, R129, 0x4, RZ ;  /* 0x0480000081087989 */ /* 0x000ee200000e00ff */
[-C--:B0-----:R-:W-:Y:S01]  /*46c0*/  FMUL.FTZ R7, R29, R5.reuse ;  /* 0x000000051d077220 */ /* 0x081fe20000410000 */
[----:B------:R-:W-:-:S03]  /*46d0*/  FMUL.FTZ R6, R132, R5 ;  /* 0x0000000584067220 */ /* 0x000fc60000410000 */
[-C--:B--2---:R-:W-:Y:S01]  /*46e0*/  @P1 FFMA.FTZ R132, R132, R4.reuse, R7 ;  /* 0x0000000484841223 */ /* 0x084fe20000010007 */
[----:B------:R-:W-:-:S04]  /*46f0*/  @P1 FFMA.FTZ R29, R29, R4, -R6 ;  /* 0x000000041d1d1223 */ /* 0x000fc80000010806 */
[----:B------:R-:W0:Y:S01]  /*4700*/  SHFL.UP PT, R5, R132, 0x4, RZ ;  /* 0x0480000084057989 */ /* 0x000e2200000e00ff */
[----:B------:R-:W-:-:S03]  /*4710*/  ISETP.GE.AND P1, PT, R102, 0x4, PT ;  /* 0x000000046600780c */ /* 0x000fc60003f26270 */
[----:B------:R-:W2:Y:S01]  /*4720*/  SHFL.UP PT, R4, R29, 0x4, RZ ;  /* 0x048000001d047989 */ /* 0x000ea200000e00ff */
[-C--:B-1----:R-:W-:Y:S01]  /*4730*/  FMUL.FTZ R7, R29, R9.reuse ;  /* 0x000000091d077220 */ /* 0x082fe20000410000 */
[----:B------:R-:W-:-:S03]  /*4740*/  FMUL.FTZ R6, R132, R9 ;  /* 0x0000000984067220 */ /* 0x000fc60000410000 */
[-C--:B---3--:R-:W-:Y:S01]  /*4750*/  FFMA.FTZ R7, R132, R8.reuse, R7 ;  /* 0x0000000884077223 */ /* 0x088fe20000010007 */
[----:B------:R-:W-:-:S04]  /*4760*/  FFMA.FTZ R6, R29, R8, -R6 ;  /* 0x000000081d067223 */ /* 0x000fc80000010806 */
[----:B------:R-:W-:Y:S01]  /*4770*/  @P1 FADD.FTZ R130, R130, R7 ;  /* 0x0000000782821221 */ /* 0x000fe20000010000 */
[----:B------:R-:W-:-:S04]  /*4780*/  @P1 FADD.FTZ R129, R129, R6 ;  /* 0x0000000681811221 */ /* 0x000fc80000010000 */
[----:B------:R-:W1:Y:S01]  /*4790*/  SHFL.UP PT, R9, R130, 0x8, RZ ;  /* 0x0500000082097989 */ /* 0x000e6200000e00ff */
[CC--:B0-----:R-:W-:Y:S01]  /*47a0*/  FMUL.FTZ R7, R29.reuse, R5.reuse ;  /* 0x000000051d077220 */ /* 0x0c1fe20000410000 */
[C---:B------:R-:W-:Y:S02]  /*47b0*/  FMUL.FTZ R6, R132.reuse, R5 ;  /* 0x0000000584067220 */ /* 0x040fe40000410000 */
[----:B------:R-:W0:Y:S01]  /*47c0*/  SHFL.UP PT, R8, R129, 0x8, RZ ;  /* 0x0500000081087989 */ /* 0x000e2200000e00ff */
[-C--:B--2---:R-:W-:Y:S01]  /*47d0*/  @P1 FFMA.FTZ R132, R132, R4.reuse, R7 ;  /* 0x0000000484841223 */ /* 0x084fe20000010007 */
[----:B------:R-:W-:-:S04]  /*47e0*/  @P1 FFMA.FTZ R29, R29, R4, -R6 ;  /* 0x000000041d1d1223 */ /* 0x000fc80000010806 */
[----:B------:R-:W2:Y:S04]  /*47f0*/  SHFL.UP PT, R5, R132, 0x8, RZ ;  /* 0x0500000084057989 */ /* 0x000ea800000e00ff */
[----:B------:R-:W3:Y:S01]  /*4800*/  SHFL.UP PT, R4, R29, 0x8, RZ ;  /* 0x050000001d047989 */ /* 0x000ee200000e00ff */
[----:B------:R-:W-:Y:S01]  /*4810*/  ISETP.GE.AND P1, PT, R102, 0x8, PT ;  /* 0x000000086600780c */ /* 0x000fe20003f26270 */
[----:B------:R-:W-:Y:S01]  /*4820*/  UMOV UR10, UR6 ;  /* 0x00000006000a7c82 */ /* 0x000fe20008000000 */
[----:B------:R-:W-:Y:S02]  /*4830*/  UMOV UR11, UR21 ;  /* 0x00000015000b7c82 */ /* 0x000fe40008000000 */
[----:B------:R-:W-:Y:S01]  /*4840*/  UIMAD.WIDE.U32 UR10, UR5, UR32, UR10 ;  /* 0x00000020050a72a5 */ /* 0x000fe2000f8e000a */
[-C--:B-1----:R-:W-:Y:S01]  /*4850*/  FMUL.FTZ R7, R29, R9.reuse ;  /* 0x000000091d077220 */ /* 0x082fe20000410000 */
[----:B------:R-:W-:-:S02]  /*4860*/  FMUL.FTZ R6, R132, R9 ;  /* 0x0000000984067220 */ /* 0x000fc40000410000 */
[----:B------:R-:W-:Y:S01]  /*4870*/  UIMAD UR11, UR5, UR33, UR11 ;  /* 0x00000021050b72a4 */ /* 0x000fe2000f8e020b */
[-C--:B0-----:R-:W-:Y:S01]  /*4880*/  FFMA.FTZ R7, R132, R8.reuse, R7 ;  /* 0x0000000884077223 */ /* 0x081fe20000010007 */
[----:B------:R-:W-:-:S03]  /*4890*/  FFMA.FTZ R6, R29, R8, -R6 ;  /* 0x000000081d067223 */ /* 0x000fc60000010806 */
[----:B------:R-:W-:Y:S01]  /*48a0*/  @P1 FADD.FTZ R130, R130, R7 ;  /* 0x0000000782821221 */ /* 0x000fe20000010000 */
[-C--:B--2---:R-:W-:Y:S01]  /*48b0*/  FMUL.FTZ R7, R29, R5.reuse ;  /* 0x000000051d077220 */ /* 0x084fe20000410000 */
[----:B------:R-:W-:Y:S01]  /*48c0*/  @P1 FADD.FTZ R129, R129, R6 ;  /* 0x0000000681811221 */ /* 0x000fe20000010000 */
[----:B------:R-:W-:Y:S01]  /*48d0*/  ULEA UR23, UP0, UR10, UR34, 0x3 ;  /* 0x000000220a177291 */ /* 0x000fe2000f8018ff */
[C---:B------:R-:W-:Y:S01]  /*48e0*/  FMUL.FTZ R6, R132.reuse, R5 ;  /* 0x0000000584067220 */ /* 0x040fe20000410000 */
[----:B------:R-:W-:Y:S01]  /*48f0*/  STS.128 [R36+0x400], R12 ;  /* 0x0004000c24007388 */ /* 0x000fe20000000c00 */
[-C--:B---3--:R-:W-:Y:S01]  /*4900*/  @P1 FFMA.FTZ R132, R132, R4.reuse, R7 ;  /* 0x0000000484841223 */ /* 0x088fe20000010007 */
[----:B------:R-:W-:Y:S02]  /*4910*/  ULEA.HI.X UR10, UR10, UR35, UR11, 0x3, UP0 ;  /* 0x000000230a0a7291 */ /* 0x000fe400080f1c0b */
[----:B------:R-:W0:Y:S01]  /*4920*/  SHFL.UP PT, R12, R130, 0x10, RZ ;  /* 0x06000000820c7989 */ /* 0x000e2200000e00ff */
[----:B------:R-:W-:Y:S01]  /*4930*/  @P1 FFMA.FTZ R29, R29, R4, -R6 ;  /* 0x000000041d1d1223 */ /* 0x000fe20000010806 */
[----:B------:R-:W1:Y:S02]  /*4940*/  S2UR UR11, SR_CgaCtaId ;  /* 0x00000000000b79c3 */ /* 0x000e640000008800 */
[----:B------:R-:W2:Y:S04]  /*4950*/  SHFL.UP PT, R5, R129, 0x10, RZ ;  /* 0x0600000081057989 */ /* 0x000ea800000e00ff */
[----:B------:R-:W3:Y:S04]  /*4960*/  SHFL.UP PT, R4, R132, 0x10, RZ ;  /* 0x0600000084047989 */ /* 0x000ee800000e00ff */
[----:B------:R-:W4:Y:S01]  /*4970*/  SHFL.UP PT, R25, R29, 0x10, RZ ;  /* 0x060000001d197989 */ /* 0x000f2200000e00ff */
[----:B------:R-:W-:Y:S01]  /*4980*/  MOV R3, UR10 ;  /* 0x0000000a00037c02 */ /* 0x000fe20008000f00 */
[----:B------:R-:W-:Y:S01]  /*4990*/  UMOV UR10, 0x400 ;  /* 0x00000400000a7882 */ /* 0x000fe20000000000 */
[----:B------:R-:W-:-:S02]  /*49a0*/  ISETP.NE.AND P2, PT, R102, 0x1f, PT ;  /* 0x0000001f6600780c */ /* 0x000fc40003f45270 */
[----:B------:R-:W-:Y:S01]  /*49b0*/  MOV R2, UR23 ;  /* 0x0000001700027c02 */ /* 0x000fe20008000f00 */
[CC--:B0-----:R-:W-:Y:S01]  /*49c0*/  FMUL.FTZ R6, R132.reuse, R12.reuse ;  /* 0x0000000c84067220 */ /* 0x0c1fe20000410000 */
[C---:B------:R-:W-:Y:S01]  /*49d0*/  FMUL.FTZ R7, R29.reuse, R12 ;  /* 0x0000000c1d077220 */ /* 0x040fe20000410000 */
[----:B-1----:R-:W-:Y:S02]  /*49e0*/  ULEA UR10, UR11, UR10, 0x18 ;  /* 0x0000000a0b0a7291 */ /* 0x002fe4000f8ec0ff */
[CC--:B--2---:R-:W-:Y:S01]  /*49f0*/  FFMA.FTZ R26, R29.reuse, R5.reuse, -R6 ;  /* 0x000000051d1a7223 */ /* 0x0c4fe20000010806 */
[C---:B------:R-:W-:Y:S01]  /*4a00*/  FFMA.FTZ R27, R132.reuse, R5, R7 ;  /* 0x00000005841b7223 */ /* 0x040fe20000010007 */
[CC--:B---3--:R-:W-:Y:S01]  /*4a10*/  FMUL.FTZ R24, R132.reuse, R4.reuse ;  /* 0x0000000484187220 */ /* 0x0c8fe20000410000 */
[C---:B------:R-:W-:Y:S01]  /*4a20*/  FMUL.FTZ R5, R29.reuse, R4 ;  /* 0x000000041d057220 */ /* 0x040fe20000410000 */
[----:B------:R-:W-:Y:S02]  /*4a30*/  ULEA UR23, UR5, UR10, 0x4 ;  /* 0x0000000a05177291 */ /* 0x000fe4000f8e20ff */
[-C--:B----4-:R-:W-:Y:S01]  /*4a40*/  FFMA.FTZ R24, R29, R25.reuse, -R24 ;  /* 0x000000191d187223 */ /* 0x090fe20000010818 */
[----:B------:R-:W-:Y:S01]  /*4a50*/  FFMA.FTZ R25, R132, R25, R5 ;  /* 0x0000001984197223 */ /* 0x000fe20000010005 */
[----:B------:R-:W-:Y:S01]  /*4a60*/  HFMA2 R4, -RZ, RZ, 1.875, 0 ;  /* 0x3f800000ff047431 */ /* 0x000fe200000001ff */
[----:B------:R-:W-:-:S02]  /*4a70*/  CS2R R6, SRZ ;  /* 0x0000000000067805 */ /* 0x000fc4000001ff00 */
[----:B------:R-:W-:Y:S01]  /*4a80*/  MOV R5, RZ ;  /* 0x000000ff00057202 */ /* 0x000fe20000000f00 */
[----:B------:R-:W-:Y:S01]  /*4a90*/  FADD.FTZ R26, R129, R26 ;  /* 0x0000001a811a7221 */ /* 0x000fe20000010000 */
[----:B------:R-:W-:Y:S01]  /*4aa0*/  FADD.FTZ R27, R130, R27 ;  /* 0x0000001b821b7221 */ /* 0x000fe20000010000 */
[----:B------:R-:W-:Y:S01]  /*4ab0*/  STS.128 [R36+0x600], R16 ;  /* 0x0006001024007388 */ /* 0x000fe20000000c00 */
[----:B------:R-:W-:-:S03]  /*4ac0*/  NOP ;  /* 0x0000000000007918 */ /* 0x000fc60000000000 */
[----:B------:R-:W0:Y:S04]  /*4ad0*/  LDS.128 R8, [R38] ;  /* 0x0000000026087984 */ /* 0x000e280000000c00 */
[----:B------:R-:W1:Y:S04]  /*4ae0*/  LDS.128 R12, [R38+0x10] ;  /* 0x00001000260c7984 */ /* 0x000e680000000c00 */
[----:B------:R-:W2:Y:S04]  /*4af0*/  LDS.128 R16, [R38+0x20] ;  /* 0x0000200026107984 */ /* 0x000ea80000000c00 */
[----:B------:R-:W-:Y:S04]  /*4b00*/  LDS.128 R20, [R38+0x30] ;  /* 0x0000300026147984 */ /* 0x000fe80000000c00 */
[----:B------:R-:W-:Y:S04]  /*4b10*/  @P0 LDS.128 R4, [UR23+0x10c0] ;  /* 0x0010c017ff040984 */ /* 0x000fe80008000c00 */
[----:B------:R-:W5:Y:S04]  /*4b20*/  LDG.E.64 R2, desc[UR18][R2.64] ;  /* 0x0000001202027981 */ /* 0x000f68000c1e1b00 */
[----:B------:R0:W-:Y:S01]  /*4b30*/  @!P2 STS.128 [R75+0x1080], R24 ;  /* 0x001080184b00a388 */ /* 0x0001e20000000c00 */
[----:B------:R-:W-:Y:S01]  /*4b40*/  BAR.SYNC.DEFER_BLOCKING 0x0 ;  /* 0x0000000000007b1d */ /* 0x000fe20000010000 */
[----:B------:R-:W-:-:S04]  /*4b50*/  ISETP.GE.AND P1, PT, R102, 0x10, PT ;  /* 0x000000106600780c */ /* 0x000fc80003f26270 */
[----:B------:R-:W-:Y:S02]  /*4b60*/  FSEL R144, R29, R24, !P1 ;  /* 0x000000181d907208 */ /* 0x000fe40004800000 */
[----:B------:R-:W-:Y:S04]  /*4b70*/  LDS.128 R28, [UR10+0x1080] ;  /* 0x0010800aff1c7984 */ /* 0x000fe80008000c00 */
[----:B------:R-:W3:Y:S01]  /*4b80*/  LDS.128 R32, [UR10+0x1090] ;  /* 0x0010900aff207984 */ /* 0x000ee20008000c00 */
[----:B------:R-:W-:Y:S01]  /*4b90*/  FSEL R145, R132, R25, !P1 ;  /* 0x0000001984917208 */ /* 0x000fe20004800000 */
[--C-:B0-----:R-:W-:Y:S01]  /*4ba0*/  HADD2.F32 R24, -RZ, R10.reuse.H0_H0 ;  /* 0x2000000aff187230 */ /* 0x101fe20000004100 */
[----:B------:R-:W-:Y:S01]  /*4bb0*/  ISETP.GE.U32.AND P2, PT, R79, 0x20, PT ;  /* 0x000000204f00780c */ /* 0x000fe20003f46070 */
[----:B------:R-:W-:Y:S01]  /*4bc0*/  HADD2.F32 R25, -RZ, R10.H1_H1 ;  /* 0x3000000aff197230 */ /* 0x000fe20000004100 */
[----:B------:R-:W-:Y:S01]  /*4bd0*/  FSEL R146, R129, R26, !P1 ;  /* 0x0000001a81927208 */ /* 0x000fe20004800000 */
[--C-:B------:R-:W-:Y:S01]  /*4be0*/  HADD2.F32 R10, -RZ, R11.reuse.H0_H0 ;  /* 0x2000000bff0a7230 */ /* 0x100fe20000004100 */
[----:B------:R-:W-:Y:S01]  /*4bf0*/  FSEL R148, R130, R27, !P1 ;  /* 0x0000001b82947208 */ /* 0x000fe20004800000 */
[----:B------:R-:W-:-:S02]  /*4c00*/  HADD2.F32 R26, -RZ, R11.H1_H1 ;  /* 0x3000000bff1a7230 */ /* 0x000fc40000004100 */
[--C-:B-1----:R-:W-:Y:S02]  /*4c10*/  HADD2.F32 R11, -RZ, R12.reuse.H0_H0 ;  /* 0x2000000cff0b7230 */ /* 0x102fe40000004100 */
        /* <DEDUP_REMOVED lines=12> */
[--C-:B--2---:R-:W-:Y:S02]  /*4ce0*/  HADD2.F32 R15, -RZ, R16.reuse.H0_H0 ;  /* 0x20000010ff0f7230 */ /* 0x104fe40000004100 */
[----:B------:R-:W-:Y:S02]  /*4cf0*/  HADD2.F32 R137, -RZ, R16.H1_H1 ;  /* 0x30000010ff897230 */ /* 0x000fe40000004100 */
[--C-:B------:R-:W-:Y:S02]  /*4d00*/  HADD2.F32 R16, -RZ, R17.reuse.H0_H0 ;  /* 0x20000011ff107230 */ /* 0x100fe40000004100 */
[-C--:B---3--:R-:W-:Y:S01]  /*4d10*/  FMUL.FTZ R9, R29, R33.reuse ;  /* 0x000000211d097220 */ /* 0x088fe20000410000 */
        /* <DEDUP_REMOVED lines=48> */
.L_x_1141:
        /* <DEDUP_REMOVED lines=16> */
.L_x_1142:
[----:B------:R-:W-:Y:S05]  /*5120*/  BSYNC.RECONVERGENT B0 ;  /* 0x0000000000007941 */ /* 0x000fea0003800200 */
.L_x_1140:
        /* <DEDUP_REMOVED lines=116> */
.L_x_1144:
[----:B------:R-:W-:Y:S05]  /*5870*/  BSYNC.RECONVERGENT B0 ;  /* 0x0000000000007941 */ /* 0x000fea0003800200 */
.L_x_1143:
[CC--:B-1---5:R-:W-:Y:S01]  /*5880*/  FMUL.FTZ R4, R131.reuse, R3.reuse ;  /* 0x0000000383047220 */ /* 0x0e2fe20000410000 */
[-C--:B------:R-:W-:Y:S01]  /*5890*/  FMUL.FTZ R6, R131, R2.reuse ;  /* 0x0000000283067220 */ /* 0x080fe20000410000 */
[-C--:B------:R-:W-:Y:S01]  /*58a0*/  FMUL.FTZ R9, R25, R3.reuse ;  /* 0x0000000319097220 */ /* 0x080fe20000410000 */
[-C--:B------:R-:W-:Y:S01]  /*58b0*/  FMUL.FTZ R8, R27, R2.reuse ;  /* 0x000000021b087220 */ /* 0x080fe20000410000 */
[CC--:B------:R-:W-:Y:S01]  /*58c0*/  FFMA.FTZ R5, R129.reuse, R2.reuse, -R4 ;  /* 0x0000000281057223 */ /* 0x0c0fe20000010804 */
[-C--:B------:R-:W-:Y:S01]  /*58d0*/  FFMA.FTZ R4, R129, R3.reuse, R6 ;  /* 0x0000000381047223 */ /* 0x080fe20000010006 */
[-C--:B------:R-:W-:Y:S01]  /*58e0*/  FMUL.FTZ R6, R25, R2.reuse ;  /* 0x0000000219067220 */ /* 0x080fe20000410000 */
[CC--:B------:R-:W-:Y:S01]  /*58f0*/  FMUL.FTZ R25, R26.reuse, R3.reuse ;  /* 0x000000031a197220 */ /* 0x0c0fe20000410000 */
[-C--:B------:R-:W-:Y:S01]  /*5900*/  FMUL.FTZ R121, R26, R2.reuse ;  /* 0x000000021a797220 */ /* 0x080fe20000410000 */
[CC--:B------:R-:W-:Y:S01]  /*5910*/  FFMA.FTZ R9, R24.reuse, R2.reuse, -R9 ;  /* 0x0000000218097223 */ /* 0x0c0fe20000010809 */
[-C--:B------:R-:W-:Y:S01]  /*5920*/  FFMA.FTZ R119, R24, R3.reuse, R6 ;  /* 0x0000000318777223 */ /* 0x080fe20000010006 */
[-C--:B------:R-:W-:Y:S01]  /*5930*/  FMUL.FTZ R6, R27, R3.reuse ;  /* 0x000000031b067220 */ /* 0x080fe20000410000 */
[-C--:B------:R-:W-:Y:S01]  /*5940*/  FFMA.FTZ R123, R11, R3.reuse, R8 ;  /* 0x000000030b7b7223 */ /* 0x080fe20000010008 */
[CC--:B------:R-:W-:Y:S01]  /*5950*/  FMUL.FTZ R125, R134.reuse, R3.reuse ;  /* 0x00000003867d7220 */ /* 0x0c0fe20000410000 */
[-C--:B------:R-:W-:Y:S01]  /*5960*/  FMUL.FTZ R24, R134, R2.reuse ;  /* 0x0000000286187220 */ /* 0x080fe20000410000 */
[CC--:B------:R-:W-:Y:S01]  /*5970*/  FMUL.FTZ R8, R135.reuse, R3.reuse ;  /* 0x0000000387087220 */ /* 0x0c0fe20000410000 */
[-C--:B------:R-:W-:Y:S01]  /*5980*/  FMUL.FTZ R26, R135, R2.reuse ;  /* 0x00000002871a7220 */ /* 0x080fe20000410000 */
[-C--:B------:R-:W-:Y:S01]  /*5990*/  FFMA.FTZ R27, R11, R2.reuse, -R6 ;  /* 0x000000020b1b7223 */ /* 0x080fe20000010806 */
[CC--:B------:R-:W-:Y:S01]  /*59a0*/  FFMA.FTZ R6, R12.reuse, R2.reuse, -R125 ;  /* 0x000000020c067223 */ /* 0x0c0fe2000001087d */
[-C--:B------:R-:W-:Y:S01]  /*59b0*/  FFMA.FTZ R24, R12, R3.reuse, R24 ;  /* 0x000000030c187223 */ /* 0x080fe20000010018 */
        /* <DEDUP_REMOVED lines=8> */
[-C--:B------:R-:W-:Y:S01]  /*5a40*/  FFMA.FTZ R10, R14, R2.reuse, -R11 ;  /* 0x000000020e0a7223 */ /* 0x080fe2000001080b */
[-C--:B------:R-:W-:Y:S01]  /*5a50*/  FFMA.FTZ R11, R15, R2.reuse, -R12 ;  /* 0x000000020f0b7223 */ /* 0x080fe2000001080c */
[-C--:B------:R-:W-:Y:S01]  /*5a60*/  FMUL.FTZ R118, R136, R2.reuse ;  /* 0x0000000288767220 */ /* 0x080fe20000410000 */
[CC--:B------:R-:W-:Y:S01]  /*5a70*/  FFMA.FTZ R12, R16.reuse, R2.reuse, -R13 ;  /* 0x00000002100c7223 */ /* 0x0c0fe2000001080d */
[-C--:B------:R-:W-:Y:S01]  /*5a80*/  FFMA.FTZ R138, R16, R3.reuse, R138 ;  /* 0x00000003108a7223 */ /* 0x080fe2000001008a */
[-C--:B------:R-:W-:Y:S01]  /*5a90*/  FMUL.FTZ R16, R139, R2.reuse ;  /* 0x000000028b107220 */ /* 0x080fe20000410000 */
[CC--:B------:R-:W-:Y:S01]  /*5aa0*/  FMUL.FTZ R13, R140.reuse, R3.reuse ;  /* 0x000000038c0d7220 */ /* 0x0c0fe20000410000 */
[-C--:B------:R-:W-:Y:S01]  /*5ab0*/  FMUL.FTZ R140, R140, R2.reuse ;  /* 0x000000028c8c7220 */ /* 0x080fe20000410000 */
[-C--:B------:R-:W-:Y:S01]  /*5ac0*/  FFMA.FTZ R118, R14, R3.reuse, R118 ;  /* 0x000000030e767223 */ /* 0x080fe20000010076 */
[-C--:B------:R-:W-:Y:S01]  /*5ad0*/  FMUL.FTZ R14, R137, R2.reuse ;  /* 0x00000002890e7220 */ /* 0x080fe20000410000 */
[-C--:B------:R-:W-:Y:S01]  /*5ae0*/  FFMA.FTZ R122, R17, R3.reuse, R16 ;  /* 0x00000003117a7223 */ /* 0x080fe20000010010 */
[CC--:B------:R-:W-:Y:S01]  /*5af0*/  FFMA.FTZ R16, R18.reuse, R2.reuse, -R13 ;  /* 0x0000000212107223 */ /* 0x0c0fe2000001080d */
[-C--:B------:R-:W-:Y:S01]  /*5b00*/  FFMA.FTZ R140, R18, R3.reuse, R140 ;  /* 0x00000003128c7223 */ /* 0x080fe2000001008c */
[CC--:B------:R-:W-:Y:S01]  /*5b10*/  FMUL.FTZ R18, R141.reuse, R3.reuse ;  /* 0x000000038d127220 */ /* 0x0c0fe20000410000 */
[-C--:B------:R-:W-:Y:S01]  /*5b20*/  FMUL.FTZ R124, R141, R2.reuse ;  /* 0x000000028d7c7220 */ /* 0x080fe20000410000 */
[-C--:B------:R-:W-:Y:S01]  /*5b30*/  FFMA.FTZ R120, R15, R3.reuse, R14 ;  /* 0x000000030f787223 */ /* 0x080fe2000001000e */
[CC--:B------:R-:W-:Y:S01]  /*5b40*/  FMUL.FTZ R15, R142.reuse, R3.reuse ;  /* 0x000000038e0f7220 */ /* 0x0c0fe20000410000 */
[-C--:B------:R-:W-:Y:S01]  /*5b50*/  FMUL.FTZ R142, R142, R2.reuse ;  /* 0x000000028e8e7220 */ /* 0x080fe20000410000 */
[CC--:B------:R-:W-:Y:S01]  /*5b60*/  FFMA.FTZ R13, R19.reuse, R2.reuse, -R18 ;  /* 0x00000002130d7223 */ /* 0x0c0fe20000010812 */
[-C--:B------:R-:W-:Y:S01]  /*5b70*/  FFMA.FTZ R124, R19, R3.reuse, R124 ;  /* 0x00000003137c7223 */ /* 0x080fe2000001007c */
[-C--:B------:R-:W-:Y:S01]  /*5b80*/  FMUL.FTZ R19, R23, R3.reuse ;  /* 0x0000000317137220 */ /* 0x080fe20000410000 */
[-C--:B------:R-:W-:Y:S01]  /*5b90*/  FMUL.FTZ R117, R132, R2.reuse ;  /* 0x0000000284757220 */ /* 0x080fe20000410000 */
[-C--:B------:R-:W-:Y:S01]  /*5ba0*/  FMUL.FTZ R126, R143, R2.reuse ;  /* 0x000000028f7e7220 */ /* 0x080fe20000410000 */
[-C--:B------:R-:W-:Y:S01]  /*5bb0*/  FMUL.FTZ R23, R23, R2.reuse ;  /* 0x0000000217177220 */ /* 0x080fe20000410000 */
[CC--:B------:R-:W-:Y:S01]  /*5bc0*/  FFMA.FTZ R18, R20.reuse, R2.reuse, -R15 ;  /* 0x0000000214127223 */ /* 0x0c0fe2000001080f */
[----:B------:R-:W-:Y:S01]  /*5bd0*/  UIADD3 UR5, UPT, UPT, UR5, 0x1, URZ ;  /* 0x0000000105057890 */ /* 0x000fe2000fffe0ff */
[-C--:B------:R-:W-:Y:S01]  /*5be0*/  FMUL.FTZ R14, R139, R3.reuse ;  /* 0x000000038b0e7220 */ /* 0x080fe20000410000 */
[-C--:B------:R-:W-:Y:S01]  /*5bf0*/  FFMA.FTZ R15, R20, R3.reuse, R142 ;  /* 0x00000003140f7223 */ /* 0x080fe2000001008e */
[-C--:B------:R-:W-:Y:S01]  /*5c00*/  FMUL.FTZ R7, R132, R3.reuse ;  /* 0x0000000384077220 */ /* 0x080fe20000410000 */
[-C--:B------:R-:W-:Y:S01]  /*5c10*/  FMUL.FTZ R20, R143, R3.reuse ;  /* 0x000000038f147220 */ /* 0x080fe20000410000 */
[-C--:B------:R-:W-:Y:S01]  /*5c20*/  FFMA.FTZ R117, R130, R3.reuse, R117 ;  /* 0x0000000382757223 */ /* 0x080fe20000010075 */
        /* <DEDUP_REMOVED lines=57> */
.L_x_1139:
[----:B------:R-:W0:Y:S01]  /*5fc0*/  S2R R0, SR_LANEID ;  /* 0x0000000000007919 */ /* 0x000e220000000000 */
[----:B------:R-:W1:Y:S01]  /*5fd0*/  LDC.64 R20, c[0x0][0x420] ;  /* 0x00010800ff147b82 */ /* 0x000e620000000a00 */
[----:B------:R-:W-:Y:S01]  /*5fe0*/  F2FP.F16.F32.PACK_AB R15, R62, R63 ;  /* 0x0000003f3e0f723e */ /* 0x000fe200000000ff */
[----:B------:R-:W-:Y:S01]  /*5ff0*/  USHF.L.U32 UR5, UR4, 0xa, URZ ;  /* 0x0000000a04057899 */ /* 0x000fe200080006ff */
[----:B------:R-:W-:Y:S01]  /*6000*/  F2FP.F16.F32.PACK_AB R14, R64, R65 ;  /* 0x00000041400e723e */ /* 0x000fe200000000ff */
[----:B------:R-:W-:Y:S01]  /*6010*/  HFMA2 R3, -RZ, RZ, 0, 0 ;  /* 0x00000000ff037431 */ /* 0x000fe200000001ff */
[----:B------:R-:W-:Y:S02]  /*6020*/  F2FP.F16.F32.PACK_AB R13, R67, R68 ;  /* 0x00000044430d723e */ /* 0x000fe400000000ff */
[----:B------:R-:W-:Y:S01]  /*6030*/  F2FP.F16.F32.PACK_AB R12, R69, R70 ;  /* 0x00000046450c723e */ /* 0x000fe200000000ff */
[----:B------:R-:W2:Y:S01]  /*6040*/  LDC.64 R22, c[0x0][0x428] ;  /* 0x00010a00ff167b82 */ /* 0x000ea20000000a00 */
[----:B------:R-:W-:-:S02]  /*6050*/  F2FP.F16.F32.PACK_AB R19, R54, R55 ;  /* 0x000000373613723e */ /* 0x000fc400000000ff */
[----:B------:R-:W-:Y:S02]  /*6060*/  F2FP.F16.F32.PACK_AB R18, R56, R57 ;  /* 0x000000393812723e */ /* 0x000fe400000000ff */
[----:B------:R-:W-:Y:S02]  /*6070*/  F2FP.F16.F32.PACK_AB R17, R58, R59 ;  /* 0x0000003b3a11723e */ /* 0x000fe400000000ff */
[----:B------:R-:W-:Y:S01]  /*6080*/  F2FP.F16.F32.PACK_AB R16, R60, R61 ;  /* 0x0000003d3c10723e */ /* 0x000fe200000000ff */
[----:B------:R-:W3:Y:S01]  /*6090*/  LDC.64 R24, c[0x0][0x478] ;  /* 0x00011e00ff187b82 */ /* 0x000ee20000000a00 */
[----:B------:R-:W-:Y:S01]  /*60a0*/  MOV R2, UR5 ;  /* 0x0000000500027c02 */ /* 0x000fe20008000f00 */
[----:B------:R-:W4:Y:S06]  /*60b0*/  LDCU UR5, c[0x0][0x394] ;  /* 0x00007280ff0577ac */ /* 0x000f2c0008000800 */
[----:B------:R-:W5:Y:S01]  /*60c0*/  LDC.64 R26, c[0x0][0x410] ;  /* 0x00010400ff1a7b82 */ /* 0x000f620000000a00 */
[----:B0-----:R-:W-:-:S07]  /*60d0*/  LEA R0, R0, R71, 0x4 ;  /* 0x0000004700007211 */ /* 0x001fce00078e20ff */
[----:B------:R-:W-:Y:S08]  /*60e0*/  BAR.SYNC.DEFER_BLOCKING 0x0 ;  /* 0x0000000000007b1d */ /* 0x000ff00000010000 */
[----:B------:R-:W0:Y:S08]  /*60f0*/  LDC.64 R28, c[0x0][0x418] ;  /* 0x00010600ff1c7b82 */ /* 0x000e300000000a00 */
[----:B------:R-:W4:Y:S01]  /*6100*/  LDC.64 R30, c[0x0][0x488] ;  /* 0x00012200ff1e7b82 */ /* 0x000f220000000a00 */
[----:B------:R1:W-:Y:S04]  /*6110*/  STS.128 [R0], R12 ;  /* 0x0000000c00007388 */ /* 0x0003e80000000c00 */
[----:B------:R2:W-:Y:S01]  /*6120*/  STS.128 [R0+0x10], R16 ;  /* 0x0000101000007388 */ /* 0x0005e20000000c00 */
[----:B------:R-:W-:-:S03]  /*6130*/  NOP ;  /* 0x0000000000007918 */ /* 0x000fc60000000000 */
[----:B------:R-:W4:Y:S04]  /*6140*/  LDS.128 R8, [R71] ;  /* 0x0000000047087984 */ /* 0x000f280000000c00 */
[----:B------:R-:W4:Y:S01]  /*6150*/  LDS.128 R4, [R71+0x200] ;  /* 0x0002000047047984 */ /* 0x000f220000000c00 */
[----:B-1----:R-:W-:-:S04]  /*6160*/  IMAD.WIDE.U32 R12, R20, UR25, R2 ;  /* 0x00000019140c7c25 */ /* 0x002fc8000f8e0002 */
[----:B------:R-:W-:Y:S01]  /*6170*/  IMAD R13, R21, UR25, R13 ;  /* 0x00000019150d7c24 */ /* 0x000fe2000f8e020d */
[----:B--2---:R-:W-:Y:S01]  /*6180*/  SHF.L.U32 R17, R79, 0x1, RZ ;  /* 0x000000014f117819 */ /* 0x004fe200000006ff */
[----:B-----5:R-:W-:-:S03]  /*6190*/  IMAD.WIDE.U32 R14, R26, UR25, R2 ;  /* 0x000000191a0e7c25 */ /* 0x020fc6000f8e0002 */
[----:B------:R-:W-:Y:S01]  /*61a0*/  LOP3.LUT R20, R17, 0x7c0, RZ, 0xc0, !PT ;  /* 0x000007c011147812 */ /* 0x000fe200078ec0ff */
[----:B------:R-:W-:-:S03]  /*61b0*/  IMAD.WIDE.U32 R12, R22, UR20, R12 ;  /* 0x00000014160c7c25 */ /* 0x000fc6000f8e000c */
[----:B------:R-:W-:Y:S01]  /*61c0*/  LOP3.LUT R20, R20, 0x1f, R79, 0xf8, !PT ;  /* 0x0000001f14147812 */ /* 0x000fe200078ef84f */
[----:B------:R-:W-:Y:S01]  /*61d0*/  IMAD R16, R23, UR20, R13 ;  /* 0x0000001417107c24 */ /* 0x000fe2000f8e020d */
[----:B---3--:R-:W-:Y:S01]  /*61e0*/  LEA R22, P0, R12, R24, 0x1 ;  /* 0x000000180c167211 */ /* 0x008fe200078008ff */
[----:B------:R-:W-:-:S03]  /*61f0*/  IMAD R15, R27, UR25, R15 ;  /* 0x000000191b0f7c24 */ /* 0x000fc6000f8e020f */
[----:B------:R-:W-:Y:S01]  /*6200*/  LEA.HI.X R23, R12, R25, R16, 0x1, P0 ;  /* 0x000000190c177211 */ /* 0x000fe200000f0c10 */
[----:B0-----:R-:W-:-:S04]  /*6210*/  IMAD.WIDE.U32 R14, R28, UR20, R14 ;  /* 0x000000141c0e7c25 */ /* 0x001fc8000f8e000e */
[----:B------:R-:W-:Y:S01]  /*6220*/  IMAD.WIDE.U32 R22, R20, 0x10, R22 ;  /* 0x0000001014167825 */ /* 0x000fe200078e0016 */
[----:B----4-:R-:W-:-:S03]  /*6230*/  LEA R24, P1, R14, R30, 0x1 ;  /* 0x0000001e0e187211 */ /* 0x010fc600078208ff */
[----:B------:R-:W-:-:S05]  /*6240*/  IMAD R13, R29, UR20, R15 ;  /* 0x000000141d0d7c24 */ /* 0x000fca000f8e020f */
[----:B------:R-:W-:Y:S01]  /*6250*/  LEA.HI.X R25, R14, R31, R13, 0x1, P1 ;  /* 0x0000001f0e197211 */ /* 0x000fe200008f0c0d */
[----:B------:R-:W-:Y:S02]  /*6260*/  STG.E.128 desc[UR18][R22.64], R8 ;  /* 0x0000000816007986 */ /* 0x000fe4000c101d12 */
[----:B------:R-:W-:Y:S02]  /*6270*/  IMAD.WIDE.U32 R24, R20, 0x10, R24 ;  /* 0x0000001014187825 */ /* 0x000fe400078e0018 */
[----:B------:R-:W-:Y:S01]  /*6280*/  STG.E.128 desc[UR18][R22.64+0x200], R4 ;  /* 0x0002000416007986 */ /* 0x000fe2000c101d12 */
        /* <DEDUP_REMOVED lines=26> */
[----:B-1----:R-:W-:Y:S02]  /*6430*/  HADD2.F32 R25, -RZ, R12.H0_H0 ;  /* 0x2000000cff197230 */ /* 0x002fe40000004100 */
[----:B------:R-:W-:Y:S01]  /*6440*/  FMUL.FTZ R10, R9, -1.4426950216293334961 ;  /* 0xbfb8aa3b090a7820 */ /* 0x000fe20000410000 */
[----:B------:R-:W-:-:S02]  /*6450*/  HADD2.F32 R28, -RZ, R13.H0_H0 ;  /* 0x2000000dff1c7230 */ /* 0x000fc40000004100 */
[----:B------:R-:W-:Y:S01]  /*6460*/  FMUL.FTZ R11, R18, -1.4426950216293334961 ;  /* 0xbfb8aa3b120b7820 */ /* 0x000fe20000410000 */
[----:B------:R-:W-:Y:S01]  /*6470*/  HADD2.F32 R29, -RZ, R13.H1_H1 ;  /* 0x3000000dff1d7230 */ /* 0x000fe20000004100 */
[----:B------:R-:W0:Y:S01]  /*6480*/  MUFU.EX2 R4, R4 ;  /* 0x0000000400047308 */ /* 0x000e220000000800 */
[--C-:B------:R-:W-:Y:S02]  /*6490*/  HADD2.F32 R22, -RZ, R19.reuse.H0_H0 ;  /* 0x20000013ff167230 */ /* 0x100fe40000004100 */
[----:B------:R-:W-:Y:S01]  /*64a0*/  FMUL.FTZ R13, R28, -1.4426950216293334961 ;  /* 0xbfb8aa3b1c0d7820 */ /* 0x000fe20000410000 */
[----:B------:R-:W-:Y:S02]  /*64b0*/  HADD2.F32 R23, -RZ, R19.H1_H1 ;  /* 0x30000013ff177230 */ /* 0x000fe40000004100 */
[----:B------:R-:W-:Y:S01]  /*64c0*/  FMUL.FTZ R30, R29, -1.4426950216293334961 ;  /* 0xbfb8aa3b1d1e7820 */ /* 0x000fe20000410000 */
[----:B------:R-:W-:Y:S02]  /*64d0*/  HADD2.F32 R26, -RZ, R12.H1_H1 ;  /* 0x3000000cff1a7230 */ /* 0x000fe40000004100 */
[----:B------:R-:W-:Y:S01]  /*64e0*/  FMUL.FTZ R12, R25, -1.4426950216293334961 ;  /* 0xbfb8aa3b190c7820 */ /* 0x000fe20000410000 */
[--C-:B------:R-:W-:Y:S01]  /*64f0*/  HADD2.F32 R31, -RZ, R14.reuse.H0_H0 ;  /* 0x2000000eff1f7230 */ /* 0x100fe20000004100 */
[----:B------:R-:W1:Y:S01]  /*6500*/  MUFU.EX2 R5, R5 ;  /* 0x0000000500057308 */ /* 0x000e620000000800 */
[----:B------:R-:W-:-:S02]  /*6510*/  HADD2.F32 R32, -RZ, R14.H1_H1 ;  /* 0x3000000eff207230 */ /* 0x000fc40000004100 */
        /* <DEDUP_REMOVED lines=9> */
[----:B------:R-:W2:Y:S01]  /*65b0*/  MUFU.EX2 R7, R7 ;  /* 0x0000000700077308 */ /* 0x000ea20000000800 */
[----:B0-----:R-:W-:Y:S01]  /*65c0*/  FADD.FTZ R4, R4, 1 ;  /* 0x3f80000004047421 */ /* 0x001fe20000010000 */
[----:B-1----:R-:W-:-:S02]  /*65d0*/  FADD.FTZ R5, R5, 1 ;  /* 0x3f80000005057421 */ /* 0x002fc40000010000 */
[----:B------:R-:W0:Y:S04]  /*65e0*/  MUFU.EX2 R8, R8 ;  /* 0x0000000800087308 */ /* 0x000e280000000800 */
[----:B------:R-:W1:Y:S04]  /*65f0*/  MUFU.EX2 R10, R10 ;  /* 0x0000000a000a7308 */ /* 0x000e680000000800 */
[----:B------:R-:W3:Y:S01]  /*6600*/  MUFU.EX2 R11, R11 ;  /* 0x0000000b000b7308 */ /* 0x000ee20000000800 */
[----:B--2---:R-:W-:-:S03]  /*6610*/  FADD.FTZ R7, R7, 1 ;  /* 0x3f80000007077421 */ /* 0x004fc60000010000 */
[----:B------:R-:W2:Y:S01]  /*6620*/  MUFU.EX2 R12, R12 ;  /* 0x0000000c000c7308 */ /* 0x000ea20000000800 */
[----:B0-----:R-:W-:-:S03]  /*6630*/  FADD.FTZ R8, R8, 1 ;  /* 0x3f80000008087421 */ /* 0x001fc60000010000 */
[----:B------:R-:W0:Y:S01]  /*6640*/  MUFU.EX2 R13, R13 ;  /* 0x0000000d000d7308 */ /* 0x000e220000000800 */
[----:B-1----:R-:W-:-:S03]  /*6650*/  FADD.FTZ R10, R10, 1 ;  /* 0x3f8000000a0a7421 */ /* 0x002fc60000010000 */
[----:B------:R-:W1:Y:S01]  /*6660*/  MUFU.EX2 R30, R30 ;  /* 0x0000001e001e7308 */ /* 0x000e620000000800 */
[----:B---3--:R-:W-:-:S03]  /*6670*/  FADD.FTZ R11, R11, 1 ;  /* 0x3f8000000b0b7421 */ /* 0x008fc60000010000 */
        /* <DEDUP_REMOVED lines=14> */
[----:B------:R-:W1:Y:S01]  /*6760*/  MUFU.RCP R4, R4 ;  /* 0x0000000400047308 */ /* 0x000e620000001000 */
[----:B---3--:R-:W-:Y:S01]  /*6770*/  FADD.FTZ R15, R15, 1 ;  /* 0x3f8000000f0f7421 */ /* 0x008fe20000010000 */
[----:B--2---:R-:W-:-:S06]  /*6780*/  FADD.FTZ R34, R34, 1 ;  /* 0x3f80000022227421 */ /* 0x004fcc0000010000 */
[----:B------:R-:W2:Y:S01]  /*6790*/  MUFU.RCP R5, R5 ;  /* 0x0000000500057308 */ /* 0x000ea20000001000 */
[----:B0-----:R-:W-:-:S07]  /*67a0*/  FADD.FTZ R36, R36, 1 ;  /* 0x3f80000024247421 */ /* 0x001fce0000010000 */
[----:B------:R-:W0:Y:S01]  /*67b0*/  MUFU.RCP R7, R7 ;  /* 0x0000000700077308 */ /* 0x000e220000001000 */
[----:B-1----:R-:W-:-:S04]  /*67c0*/  FMUL.FTZ R21, R21, R4 ;  /* 0x0000000415157220 */ /* 0x002fc80000410000 */
[----:B------:R-:W-:-:S03]  /*67d0*/  FMUL.FTZ R21, R21, R70 ;  /* 0x0000004615157220 */ /* 0x000fc60000410000 */
[----:B------:R-:W1:Y:S01]  /*67e0*/  MUFU.RCP R8, R8 ;  /* 0x0000000800087308 */ /* 0x000e620000001000 */
[----:B--2---:R-:W-:-:S04]  /*67f0*/  FMUL.FTZ R16, R16, R5 ;  /* 0x0000000510107220 */ /* 0x004fc80000410000 */
[----:B------:R-:W-:-:S03]  /*6800*/  FMUL.FTZ R16, R16, R69 ;  /* 0x0000004510107220 */ /* 0x000fc60000410000 */
[----:B------:R-:W2:Y:S01]  /*6810*/  MUFU.RCP R10, R10 ;  /* 0x0000000a000a7308 */ /* 0x000ea20000001000 */
[----:B0-----:R-:W-:Y:S01]  /*6820*/  FMUL.FTZ R5, R6, R7 ;  /* 0x0000000706057220 */ /* 0x001fe20000410000 */
[----:B------:R-:W-:-:S03]  /*6830*/  F2FP.F16.F32.PACK_AB R16, R16, R21 ;  /* 0x000000151010723e */ /* 0x000fc600000000ff */
        /* <DEDUP_REMOVED lines=14> */
[----:B------:R-:W-:Y:S02]  /*6920*/  F2FP.F16.F32.PACK_AB R18, R7, R6 ;  /* 0x000000060712723e */ /* 0x000fe400000000ff */
[----:B------:R-:W1:Y:S01]  /*6930*/  LDC.64 R6, c[0x0][0x438] ;  /* 0x00010e00ff067b82 */ /* 0x000e620000000a00 */
[----:B------:R-:W-:-:S03]  /*6940*/  FMUL.FTZ R8, R8, R61 ;  /* 0x0000003d08087220 */ /* 0x000fc60000410000 */
[----:B------:R-:W4:Y:S01]  /*6950*/  MUFU.RCP R19, R19 ;  /* 0x0000001300137308 */ /* 0x000f220000001000 */
[----:B---3--:R-:W-:Y:S01]  /*6960*/  FMUL.FTZ R28, R28, R13 ;  /* 0x0000000d1c1c7220 */ /* 0x008fe20000410000 */
[----:B--2---:R-:W-:-:S04]  /*6970*/  IMAD.WIDE.U32 R2, R4, UR25, R2 ;  /* 0x0000001904027c25 */ /* 0x004fc8000f8e0002 */
[----:B------:R-:W-:Y:S02]  /*6980*/  FMUL.FTZ R28, R28, R59 ;  /* 0x0000003b1c1c7220 */ /* 0x000fe40000410000 */
[----:B------:R-:W2:Y:S01]  /*6990*/  MUFU.RCP R24, R24 ;  /* 0x0000001800187308 */ /* 0x000ea20000001000 */
[----:B------:R-:W-:Y:S02]  /*69a0*/  IMAD R3, R5, UR25, R3 ;  /* 0x0000001905037c24 */ /* 0x000fe4000f8e0203 */
[----:B0-----:R-:W-:-:S04]  /*69b0*/  FMUL.FTZ R29, R29, R30 ;  /* 0x0000001e1d1d7220 */ /* 0x001fc80000410000 */
[----:B------:R-:W-:Y:S01]  /*69c0*/  FMUL.FTZ R29, R29, R58 ;  /* 0x0000003a1d1d7220 */ /* 0x000fe20000410000 */
[----:B------:R-:W0:Y:S01]  /*69d0*/  MUFU.RCP R27, R27 ;  /* 0x0000001b001b7308 */ /* 0x000e220000001000 */
[----:B----4-:R-:W-:-:S03]  /*69e0*/  FMUL.FTZ R22, R22, R19 ;  /* 0x0000001316167220 */ /* 0x010fc60000410000 */
[----:B------:R-:W-:Y:S01]  /*69f0*/  F2FP.F16.F32.PACK_AB R29, R29, R28 ;  /* 0x0000001c1d1d723e */ /* 0x000fe200000000ff */
[----:B-1----:R-:W-:-:S04]  /*6a00*/  IMAD.WIDE.U32 R2, R6, UR20, R2 ;  /* 0x0000001406027c25 */ /* 0x002fc8000f8e0002 */
[----:B------:R-:W-:Y:S01]  /*6a10*/  FMUL.FTZ R22, R22, R63 ;  /* 0x0000003f16167220 */ /* 0x000fe20000410000 */
[----:B------:R-:W1:Y:S01]  /*6a20*/  MUFU.RCP R14, R14 ;  /* 0x0000000e000e7308 */ /* 0x000e620000001000 */
[----:B------:R-:W-:Y:S02]  /*6a30*/  IMAD R3, R7, UR20, R3 ;  /* 0x0000001407037c24 */ /* 0x000fe4000f8e0203 */
[----:B--2---:R-:W-:-:S04]  /*6a40*/  FMUL.FTZ R23, R23, R24 ;  /* 0x0000001817177220 */ /* 0x004fc80000410000 */
[----:B------:R-:W-:Y:S01]  /*6a50*/  FMUL.FTZ R23, R23, R62 ;  /* 0x0000003e17177220 */ /* 0x000fe20000410000 */
[----:B------:R-:W2:Y:S01]  /*6a60*/  MUFU.RCP R15, R15 ;  /* 0x0000000f000f7308 */ /* 0x000ea20000001000 */
[----:B0-----:R-:W-:-:S03]  /*6a70*/  FMUL.FTZ R9, R26, R27 ;  /* 0x0000001b1a097220 */ /* 0x001fc60000410000 */
[----:B------:R-:W-:Y:S01]  /*6a80*/  F2FP.F16.F32.PACK_AB R19, R23, R22 ;  /* 0x000000161713723e */ /* 0x000fe200000000ff */
[----:B------:R-:W-:Y:S01]  /*6a90*/  BAR.SYNC.DEFER_BLOCKING 0x0 ;  /* 0x0000000000007b1d */ /* 0x000fe20000010000 */
[----:B------:R-:W-:-:S05]  /*6aa0*/  FMUL.FTZ R9, R9, R60 ;  /* 0x0000003c09097220 */ /* 0x000fca0000410000 */
[----:B------:R-:W0:Y:S01]  /*6ab0*/  MUFU.RCP R34, R34 ;  /* 0x0000002200227308 */ /* 0x000e220000001000 */
[----:B-1----:R-:W-:Y:S01]  /*6ac0*/  FMUL.FTZ R10, R31, R14 ;  /* 0x0000000e1f0a7220 */ /* 0x002fe20000410000 */
[----:B------:R-:W-:Y:S01]  /*6ad0*/  F2FP.F16.F32.PACK_AB R28, R9, R8 ;  /* 0x00000008091c723e */ /* 0x000fe200000000ff */
[----:B------:R-:W1:Y:S02]  /*6ae0*/  LDC.64 R22, c[0x0][0x490] ;  /* 0x00012400ff167b82 */ /* 0x000e640000000a00 */
[----:B------:R-:W-:-:S03]  /*6af0*/  FMUL.FTZ R10, R10, R57 ;  /* 0x000000390a0a7220 */ /* 0x000fc60000410000 */
[----:B------:R-:W3:Y:S01]  /*6b00*/  MUFU.RCP R36, R36 ;  /* 0x0000002400247308 */ /* 0x000ee20000001000 */
[----:B--2---:R-:W-:-:S04]  /*6b10*/  FMUL.FTZ R11, R32, R15 ;  /* 0x0000000f200b7220 */ /* 0x004fc80000410000 */
[----:B------:R-:W-:Y:S01]  /*6b20*/  FMUL.FTZ R11, R11, R56 ;  /* 0x000000380b0b7220 */ /* 0x000fe20000410000 */
[----:B0-----:R-:W-:-:S04]  /*6b30*/  FMUL.FTZ R12, R33, R34 ;  /* 0x00000022210c7220 */ /* 0x001fc80000410000 */
[----:B------:R-:W-:Y:S01]  /*6b40*/  F2FP.F16.F32.PACK_AB R30, R11, R10 ;  /* 0x0000000a0b1e723e */ /* 0x000fe200000000ff */
[----:B------:R-:W-:Y:S01]  /*6b50*/  STS.128 [R0], R16 ;  /* 0x0000001000007388 */ /* 0x000fe20000000c00 */
[----:B------:R-:W-:Y:S01]  /*6b60*/  FMUL.FTZ R12, R12, R55 ;  /* 0x000000370c0c7220 */ /* 0x000fe20000410000 */
[----:B---3--:R-:W-:Y:S01]  /*6b70*/  FMUL.FTZ R35, R35, R36 ;  /* 0x0000002423237220 */ /* 0x008fe20000410000 */
[----:B-1----:R-:W-:-:S03]  /*6b80*/  LEA R4, P0, R2, R22, 0x1 ;  /* 0x0000001602047211 */ /* 0x002fc600078008ff */
[----:B------:R-:W-:Y:S01]  /*6b90*/  FMUL.FTZ R35, R35, R54 ;  /* 0x0000003623237220 */ /* 0x000fe20000410000 */
[----:B------:R-:W-:-:S04]  /*6ba0*/  LEA.HI.X R5, R2, R23, R3, 0x1, P0 ;  /* 0x0000001702057211 */ /* 0x000fc800000f0c03 */
[----:B------:R-:W-:Y:S01]  /*6bb0*/  F2FP.F16.F32.PACK_AB R31, R35, R12 ;  /* 0x0000000c231f723e */ /* 0x000fe200000000ff */
[----:B------:R-:W-:-:S04]  /*6bc0*/  IMAD.WIDE.U32 R20, R20, 0x10, R4 ;  /* 0x0000001014147825 */ /* 0x000fc800078e0004 */
        /* <DEDUP_REMOVED lines=8> */
.L_x_1147:
        /* <DEDUP_REMOVED lines=11> */
.L_x_5025:


//--------------------- .text._Z25selective_scan_fwd_kernelI32Selective_Scan_fwd_kernel_traitsILi64ELi16ELi1ELb1ELb1ELb0ELb0EN3c104HalfENS1_7complexIfEEEEv13SSMParamsBase --------------------------
	.section	.text._Z25selective_scan_fwd_kernelI32Selective_Scan_fwd_kernel_traitsILi64ELi16ELi1ELb1ELb1ELb0ELb0EN3c104HalfENS1_7complexIfEEEEv13SSMParamsBase,"ax",@progbits
	.align	128
        .global         _Z25selective_scan_fwd_kernelI32Selective_Scan_fwd_kernel_traitsILi64ELi16ELi1ELb1ELb1ELb0ELb0EN3c104HalfENS1_7complexIfEEEEv13SSMParamsBase
        .type           _Z25selective_scan_fwd_kernelI32Selective_Scan_fwd_kernel_traitsILi64ELi16ELi1ELb1ELb1ELb0ELb0EN3c104HalfENS1_7complexIfEEEEv13SSMParamsBase,@function
        .size           _Z25selective_scan_fwd_kernelI32Selective_Scan_fwd_kernel_traitsILi64ELi16ELi1ELb1ELb1ELb0ELb0EN3c104HalfENS1_7complexIfEEEEv13SSMParamsBase,(.L_x_5026 - _Z25selective_scan_fwd_kernelI32Selective_Scan_fwd_kernel_traitsILi64ELi16ELi1ELb1ELb1ELb0ELb0EN3c104HalfENS1_7complexIfEEEEv13SSMParamsBase)
        .other          _Z25selective_scan_fwd_kernelI32Selective_Scan_fwd_kernel_traitsILi64ELi16ELi1ELb1ELb1ELb0ELb0EN3c104HalfENS1_7complexIfEEEEv13SSMParamsBase,@"STO_CUDA_ENTRY STV_DEFAULT"
_Z25selective_scan_fwd_kernelI32Selective_Scan_fwd_kernel_traitsILi64ELi16ELi1ELb1ELb1ELb0ELb0EN3c104HalfENS1_7complexIfEEEEv13SSMParamsBase:
.text._Z25selective_scan_fwd_kernelI32Selective_Scan_fwd_kernel_traitsILi64ELi16ELi1ELb1ELb1ELb0ELb0EN3c104HalfENS1_7complexIfEEEEv13SSMParamsBase:
        /* <DEDUP_REMOVED lines=55> */
[----:B------:R-:W-:Y:S02]  /*0370*/  UIMAD UR5, UR25, UR29, UR5 ;  /* 0x0000001d190572a4 */ /* 0x000fe4000f8e0205 */
[----:B0-----:R-:W-:Y:S02]  /*0380*/  UIMAD.WIDE.U32 UR6, UR25, UR32, URZ ;  /* 0x00000020190672a5 */ /* 0x001fe4000f8e00ff */
[----:B------:R-:W-:Y:S02]  /*0390*/  UIMAD.WIDE.U32 UR8, UR23, UR30, UR4 ;  /* 0x0000001e170872a5 */ /* 0x000fe4000f8e0004 */
[----:B------:R-:W-:Y:S02]  /*03a0*/  ULOP3.LUT UR4, UR23, UR15, URZ, 0x3c, !UPT ;  /* 0x0000000f17047292 */ /* 0x000fe4000f8e3cff */
[----:B------:R-:W-:Y:S02]  /*03b0*/  @!UP1 UIADD3 UR14, UPT, UPT, UR14, 0x1, URZ ;  /* 0x000000010e0e9890 */ /* 0x000fe4000fffe0ff */
[----:B------:R-:W-:-:S02]  /*03c0*/  UIMAD UR7, UR25, UR33, UR7 ;  /* 0x00000021190772a4 */ /* 0x000fc4000f8e0207 */
[----:B------:R-:W-:Y:S01]  /*03d0*/  VOTEU.ANY UP0, P0 ;  /* 0x0000000000ff7886 */ /* 0x000fe20000000100 */
[----:B------:R-:W-:Y:S01]  /*03e0*/  ISETP.GE.AND P0, PT, R31, 0x1, PT ;  /* 0x000000011f00780c */ /* 0x000fe20003f06270 */
[----:B------:R-:W-:Y:S02]  /*03f0*/  UISETP.GE.AND UP1, UPT, UR4, URZ, UPT ;  /* 0x000000ff0400728c */ /* 0x000fe4000bf26270 */
[----:B------:R-:W-:Y:S02]  /*0400*/  UIMAD.WIDE.U32 UR12, UR25, UR20, URZ ;  /* 0x00000014190c72a5 */ /* 0x000fe4000f8e00ff */
[----:B------:R-:W-:Y:S02]  /*0410*/  UIMAD.WIDE.U32 UR10, UR23, UR34, UR6 ;  /* 0x00000022170a72a5 */ /* 0x000fe4000f8e0006 */
[----:B------:R-:W-:Y:S02]  /*0420*/  @UP0 UIADD3 UR14, UPT, UPT, UR14, 0x1, URZ ;  /* 0x000000010e0e0890 */ /* 0x000fe4000fffe0ff */
[----:B------:R-:W-:-:S02]  /*0430*/  UIMAD UR18, UR25, UR21, UR13 ;  /* 0x00000015191272a4 */ /* 0x000fc4000f8e020d */
[----:B------:R-:W-:Y:S02]  /*0440*/  UIMAD UR24, UR23, UR31, UR9 ;  /* 0x0000001f171872a4 */ /* 0x000fe4000f8e0209 */
[----:B------:R-:W-:Y:S01]  /*0450*/  UIMAD UR19, UR23, UR35, UR11 ;  /* 0x00000023171372a4 */ /* 0x000fe2000f8e020b */
[----:B------:R-:W0:Y:S01]  /*0460*/  LDCU.64 UR20, c[0x0][0x3c8] ;  /* 0x00007900ff1477ac */ /* 0x000e220008000a00 */
[----:B------:R-:W1:Y:S01]  /*0470*/  LDCU.64 UR28, c[0x0][0x448] ;  /* 0x00008900ff1c77ac */ /* 0x000e620008000a00 */
[----:B------:R-:W2:Y:S01]  /*0480*/  LDCU.128 UR4, c[0x0][0x460] ;  /* 0x00008c00ff0477ac */ /* 0x000ea20008000c00 */
[----:B------:R-:W-:Y:S02]  /*0490*/  UISETP.NE.AND UP0, UPT, UR15, URZ, UPT ;  /* 0x000000ff0f00728c */ /* 0x000fe4000bf05270 */
[----:B------:R-:W-:Y:S01]  /*04a0*/  @!UP1 UIADD3 UR14, UPT, UPT, -UR14, URZ, URZ ;  /* 0x000000ff0e0e9290 */ /* 0x000fe2000fffe1ff */
[----:B012-4-:R-:W-:Y:S11]  /*04b0*/  @!P0 EXIT ;  /* 0x000000000000894d */ /* 0x017ff60003800000 */
[----:B------:R-:W0:Y:S01]  /*04c0*/  S2R R33, SR_TID.X ;  /* 0x0000000000217919 */ /* 0x000e220000002100 */
[----:B------:R-:W-:Y:S01]  /*04d0*/  @!UP0 ULOP3.LUT UR14, URZ, UR15, URZ, 0x33, !UPT ;  /* 0x0000000fff0e8292 */ /* 0x000fe2000f8e33ff */
[----:B------:R-:W1:Y:S01]  /*04e0*/  S2UR UR15, SR_CgaCtaId ;  /* 0x00000000000f79c3 */ /* 0x000e620000008800 */
[----:B------:R-:W2:Y:S02]  /*04f0*/  LDCU.64 UR26, c[0x0][0x3a0] ;  /* 0x00007400ff1a77ac */ /* 0x000ea40008000a00 */
[----:B------:R-:W-:Y:S01]  /*0500*/  USHF.R.S32.HI UR9, URZ, 0x1f, UR14 ;  /* 0x0000001fff097899 */ /* 0x000fe2000801140e */
[----:B------:R-:W3:Y:S03]  /*0510*/  LDCU.64 UR30, c[0x0][0x3d8] ;  /* 0x00007b00ff1e77ac */ /* 0x000ee60008000a00 */
[----:B------:R-:W-:Y:S01]  /*0520*/  UIMAD UR9, UR9, UR20, URZ ;  /* 0x00000014090972a4 */ /* 0x000fe2000f8e02ff */
[----:B------:R-:W4:Y:S01]  /*0530*/  LDCU UR32, c[0x0][0x38c] ;  /* 0x00007180ff2077ac */ /* 0x000f220008000800 */
[----:B------:R-:W-:-:S02]  /*0540*/  UMOV UR13, UR18 ;  /* 0x00000012000d7c82 */ /* 0x000fc40008000000 */
[----:B------:R-:W-:Y:S02]  /*0550*/  UIMAD UR9, UR14, UR21, UR9 ;  /* 0x000000150e0972a4 */ /* 0x000fe4000f8e0209 */
[----:B------:R-:W-:Y:S02]  /*0560*/  UIMAD.WIDE.U32 UR12, UR14, UR20, UR12 ;  /* 0x000000140e0c72a5 */ /* 0x000fe4000f8e000c */
[----:B------:R-:W-:Y:S02]  /*0570*/  ULEA UR20, UP0, UR8, UR4, 0x1 ;  /* 0x0000000408147291 */ /* 0x000fe4000f8008ff */
[----:B------:R-:W-:Y:S02]  /*0580*/  ULEA UR18, UP1, UR10, UR6, 0x1 ;  /* 0x000000060a127291 */ /* 0x000fe4000f8208ff */
[----:B------:R-:W-:Y:S02]  /*0590*/  ULEA UR14, UP2, UR12, UR28, 0x1 ;  /* 0x0000001c0c0e7291 */ /* 0x000fe4000f8408ff */
[----:B------:R-:W-:-:S02]  /*05a0*/  UIADD3 UR4, UPT, UPT, UR13, UR9, URZ ;  /* 0x000000090d047290 */ /* 0x000fc4000fffe0ff */
[----:B------:R-:W-:Y:S01]  /*05b0*/  UIMAD UR11, UR25, UR22, UR23 ;  /* 0x00000016190b72a4 */ /* 0x000fe2000f8e0217 */
[----:B0-----:R-:W-:Y:S01]  /*05c0*/  SHF.L.U32 R0, R33, 0x2, RZ ;  /* 0x0000000221007819 */ /* 0x001fe200000006ff */
[----:B------:R-:W-:Y:S01]  /*05d0*/  ULEA.HI.X UR24, UR8, UR5, UR24, 0x1, UP0 ;  /* 0x0000000508187291 */ /* 0x000fe200080f0c18 */
[--C-:B------:R-:W-:Y:S01]  /*05e0*/  SHF.R.U32.HI R115, RZ, 0x5, R33.reuse ;  /* 0x00000005ff737819 */ /* 0x100fe20000011621 */
[----:B------:R-:W-:Y:S01]  /*05f0*/  ULEA.HI.X UR13, UR10, UR7, UR19, 0x1, UP1 ;  /* 0x000000070a0d7291 */ /* 0x000fe200088f0c13 */
[----:B------:R-:W-:Y:S01]  /*0600*/  LOP3.LUT R0, R0, 0xf80, RZ, 0xc0, !PT ;  /* 0x00000f8000007812 */ /* 0x000fe200078ec0ff */
[----:B------:R-:W-:Y:S01]  /*0610*/  UMOV UR5, 0x400 ;  /* 0x0000040000057882 */ /* 0x000fe20000000000 */
[----:B------:R-:W-:Y:S01]  /*0620*/  ULEA.HI.X UR10, UR12, UR29, UR4, 0x1, UP2 ;  /* 0x0000001d0c0a7291 */ /* 0x000fe200090f0c04 */
[----:B------:R-:W-:Y:S01]  /*0630*/  IMAD R31, R31, UR11, RZ ;  /* 0x0000000b1f1f7c24 */ /* 0x000fe2000f8e02ff */
[----:B-1----:R-:W-:Y:S01]  /*0640*/  ULEA UR12, UR15, UR5, 0x18 ;  /* 0x000000050f0c7291 */ /* 0x002fe2000f8ec0ff */
[----:B------:R-:W-:Y:S01]  /*0650*/  LOP3.LUT R27, R0, 0x1f, R33, 0xf8, !PT ;  /* 0x0000001f001b7812 */ /* 0x000fe200078ef821 */
[----:B--2---:R-:W-:Y:S01]  /*0660*/  UIMAD.WIDE.U32 UR8, UR23, UR26, URZ ;  /* 0x0000001a170872a5 */ /* 0x004fe2000f8e00ff */
[----:B----4-:R-:W-:Y:S01]  /*0670*/  IMAD R31, R31, UR32, RZ ;  /* 0x000000201f1f7c24 */ /* 0x010fe2000f8e02ff */
[----:B---3--:R-:W-:Y:S01]  /*0680*/  UIMAD.WIDE.U32 UR6, UR23, UR30, URZ ;  /* 0x0000001e170672a5 */ /* 0x008fe2000f8e00ff */
[----:B------:R-:W-:Y:S01]  /*0690*/  UMOV UR15, UR18 ;  /* 0x00000012000f7c82 */ /* 0x000fe20008000000 */
[----:B------:R-:W-:Y:S01]  /*06a0*/  LEA R29, R115, UR12, 0x4 ;  /* 0x0000000c731d7c11 */ /* 0x000fe2000f8e20ff */
[----:B------:R-:W-:Y:S01]  /*06b0*/  UMOV UR18, UR13 ;  /* 0x0000000d00127c82 */ /* 0x000fe20008000000 */
[----:B------:R-:W-:Y:S01]  /*06c0*/  UMOV UR19, UR20 ;  /* 0x0000001400137c82 */ /* 0x000fe20008000000 */
[----:B------:R-:W-:Y:S01]  /*06d0*/  UMOV UR13, UR14 ;  /* 0x0000000e000d7c82 */ /* 0x000fe20008000000 */
[----:B------:R-:W-:-:S02]  /*06e0*/  UIMAD UR22, UR23, UR27, UR9 ;  /* 0x0000001b171672a4 */ /* 0x000fc4000f8e0209 */
[----:B------:R-:W-:Y:S01]  /*06f0*/  UIMAD UR21, UR23, UR31, UR7 ;  /* 0x0000001f171572a4 */ /* 0x000fe2000f8e0207 */
[----:B------:R-:W-:Y:S01]  /*0700*/  UMOV UR4, URZ ;  /* 0x000000ff00047c82 */ /* 0x000fe20008000000 */
[----:B------:R-:W-:Y:S01]  /*0710*/  UMOV UR20, UR24 ;  /* 0x0000001800147c82 */ /* 0x000fe20008000000 */
[----:B------:R-:W-:-:S09]  /*0720*/  UMOV UR14, UR10 ;  /* 0x0000000a000e7c82 */ /* 0x000fd20008000000 */
.L_x_1187:
[----:B------:R-:W-:Y:S01]  /*0730*/  BAR.SYNC.DEFER_BLOCKING 0x0 ;  /* 0x0000000000007b1d */ /* 0x000fe20000010000 */
[----:B0-----:R-:W-:Y:S02]  /*0740*/  SHF.L.U32 R2, R33, 0x1, RZ ;  /* 0x0000000121027819 */ /* 0x001fe400000006ff */
[----:B------:R-:W-:Y:S02]  /*0750*/  MOV R4, UR19 ;  /* 0x0000001300047c02 */ /* 0x000fe40008000f00 */
        /* <DEDUP_REMOVED lines=81> */
.L_x_1149:
[----:B------:R-:W-:Y:S05]  /*0c70*/  BSYNC.RECONVERGENT B0 ;  /* 0x0000000000007941 */ /* 0x000fea0003800200 */
.L_x_1148:
        /* <DEDUP_REMOVED lines=35> */
.L_x_1151:
[----:B------:R-:W-:Y:S05]  /*0eb0*/  BSYNC.RECONVERGENT B0 ;  /* 0x0000000000007941 */ /* 0x000fea0003800200 */
.L_x_1150:
        /* <DEDUP_REMOVED lines=37> */
.L_x_1153:
[----:B------:R-:W-:Y:S05]  /*1110*/  BSYNC.RECONVERGENT B0 ;  /* 0x0000000000007941 */ /* 0x000fea0003800200 */
.L_x_1152:
        /* <DEDUP_REMOVED lines=35> */
.L_x_1155:
[----:B------:R-:W-:Y:S05]  /*1350*/  BSYNC.RECONVERGENT B0 ;  /* 0x0000000000007941 */ /* 0x000fea0003800200 */
.L_x_1154:
        /* <DEDUP_REMOVED lines=37> */
.L_x_1157:
[----:B------:R-:W-:Y:S05]  /*15b0*/  BSYNC.RECONVERGENT B0 ;  /* 0x0000000000007941 */ /* 0x000fea0003800200 */
.L_x_1156:
        /* <DEDUP_REMOVED lines=35> */
.L_x_1159:
[----:B------:R-:W-:Y:S05]  /*17f0*/  BSYNC.RECONVERGENT B0 ;  /* 0x0000000000007941 */ /* 0x000fea0003800200 */
.L_x_1158:
        /* <DEDUP_REMOVED lines=37> */
.L_x_1161:
[----:B------:R-:W-:Y:S05]  /*1a50*/  BSYNC.RECONVERGENT B0 ;  /* 0x0000000000007941 */ /* 0x000fea0003800200 */
.L_x_1160:
        /* <DEDUP_REMOVED lines=35> */
.L_x_1163:
[----:B------:R-:W-:Y:S05]  /*1c90*/  BSYNC.RECONVERGENT B0 ;  /* 0x0000000000007941 */ /* 0x000fea0003800200 */
.L_x_1162:
        /* <DEDUP_REMOVED lines=39> */
.L_x_1165:
[----:B------:R-:W-:Y:S05]  /*1f10*/  BSYNC.RECONVERGENT B0 ;  /* 0x0000000000007941 */ /* 0x000fea0003800200 */
.L_x_1164:
        /* <DEDUP_REMOVED lines=39> */
.L_x_1167:
[----:B------:R-:W-:Y:S05]  /*2190*/  BSYNC.RECONVERGENT B0 ;  /* 0x0000000000007941 */ /* 0x000fea0003800200 */
.L_x_1166:
        /* <DEDUP_REMOVED lines=45> */
.L_x_1169:
[----:B------:R-:W-:Y:S05]  /*2470*/  BSYNC.RECONVERGENT B0 ;  /* 0x0000000000007941 */ /* 0x000fea0003800200 */
.L_x_1168:
        /* <DEDUP_REMOVED lines=32> */
.L_x_1171:
[----:B------:R-:W-:Y:S05]  /*2680*/  BSYNC.RECONVERGENT B0 ;  /* 0x0000000000007941 */ /* 0x000fea0003800200 */
.L_x_1170:
        /* <DEDUP_REMOVED lines=32> */
.L_x_1173:
[----:B------:R-:W-:Y:S05]  /*2890*/  BSYNC.RECONVERGENT B0 ;  /* 0x0000000000007941 */ /* 0x000fea0003800200 */
.L_x_1172:
        /* <DEDUP_REMOVED lines=32> */
.L_x_1175:
[----:B------:R-:W-:Y:S05]  /*2aa0*/  BSYNC.RECONVERGENT B0 ;  /* 0x0000000000007941 */ /* 0x000fea0003800200 */
.L_x_1174:
        /* <DEDUP_REMOVED lines=32> */
.L_x_1177:
[----:B------:R-:W-:Y:S05]  /*2cb0*/  BSYNC.RECONVERGENT B0 ;  /* 0x0000000000007941 */ /* 0x000fea0003800200 */
.L_x_1176:
        /* <DEDUP_REMOVED lines=32> */
.L_x_1179:
[----:B------:R-:W-:Y:S05]  /*2ec0*/  BSYNC.RECONVERGENT B0 ;  /* 0x0000000000007941 */ /* 0x000fea0003800200 */
.L_x_1178:
        /* <DEDUP_REMOVED lines=24> */
[----:B------:R-:W-:Y:S01]  /*3050*/  LOP3.LUT R3, R33, 0x3e0, RZ, 0xc0, !PT ;  /* 0x000003e021037812 */ /* 0x000fe200078ec0ff */
[----:B------:R-:W-:Y:S01]  /*3060*/  FMUL.FTZ R67, R7, R58 ;  /* 0x0000003a07437220 */ /* 0x000fe20000410000 */
[----:B------:R-:W-:Y:S01]  /*3070*/  ISETP.NE.AND P0, PT, RZ, UR4, PT ;  /* 0x00000004ff007c0c */ /* 0x000fe2000bf05270 */
[----:B------:R-:W-:Y:S01]  /*3080*/  FMUL.FTZ R66, R66, R0 ;  /* 0x0000000042427220 */ /* 0x000fe20000410000 */
[----:B------:R-:W-:Y:S01]  /*3090*/  LOP3.LUT R12, R33, 0x1f, RZ, 0xc0, !PT ;  /* 0x0000001f210c7812 */ /* 0x000fe200078ec0ff */
[----:B------:R-:W-:Y:S01]  /*30a0*/  FMUL.FTZ R65, R6, R24 ;  /* 0x0000001806417220 */ /* 0x000fe20000410000 */
[----:B------:R-:W-:Y:S01]  /*30b0*/  IADD3 R3, PT, PT, R3, R52, RZ ;  /* 0x0000003403037210 */ /* 0x000fe20007ffe0ff */
[----:B------:R-:W-:Y:S01]  /*30c0*/  FMUL.FTZ R64, R64, R26 ;  /* 0x0000001a40407220 */ /* 0x000fe20000410000 */
[----:B------:R-:W-:Y:S01]  /*30d0*/  ISETP.EQ.AND P0, PT, R12, RZ, P0 ;  /* 0x000000ff0c00720c */ /* 0x000fe20000702270 */
[----:B------:R-:W-:Y:S01]  /*30e0*/  FMUL.FTZ R63, R5, R28 ;  /* 0x0000001c053f7220 */ /* 0x000fe20000410000 */
[----:B------:R-:W-:Y:S01]  /*30f0*/  LEA R68, R3, R68, 0x5 ;  /* 0x0000004403447211 */ /* 0x000fe200078e28ff */
        /* <DEDUP_REMOVED lines=11> */
[----:B------:R-:W-:Y:S01]  /*31b0*/  LEA R43, R2, R25, 0x4 ;  /* 0x00000019022b7211 */ /* 0x000fe200078e20ff */
[----:B------:R-:W0:Y:S01]  /*31c0*/  LDCU UR36, c[0x0][0x38c] ;  /* 0x00007180ff2477ac */ /* 0x000e220008000800 */
[----:B------:R-:W1:Y:S01]  /*31d0*/  LDCU.64 UR26, c[0x0][0x3c0] ;  /* 0x00007800ff1a77ac */ /* 0x000e620008000a00 */
[----:B------:R-:W2:Y:S01]  /*31e0*/  LDCU.64 UR28, c[0x0][0x440] ;  /* 0x00008800ff1c77ac */ /* 0x000ea20008000a00 */
[----:B------:R-:W3:Y:S01]  /*31f0*/  LDCU.64 UR30, c[0x0][0x3a8] ;  /* 0x00007500ff1e77ac */ /* 0x000ee20008000a00 */
[----:B------:R-:W4:Y:S01]  /*3200*/  LDCU.64 UR32, c[0x0][0x3e0] ;  /* 0x00007c00ff2077ac */ /* 0x000f220008000a00 */
[----:B------:R-:W0:Y:S01]  /*3210*/  LDCU.64 UR34, c[0x0][0x450] ;  /* 0x00008a00ff2277ac */ /* 0x000e220008000a00 */
[----:B------:R-:W-:-:S05]  /*3220*/  UMOV UR5, URZ ;  /* 0x000000ff00057c82 */ /* 0x000fca0008000000 */
.L_x_1186:
        /* <DEDUP_REMOVED lines=17> */
[----:B------:R-:W3:Y:S04]  /*3340*/  LDG.E.128 R8, desc[UR16][R20.64+0x200] ;  /* 0x0002001014087981 */ /* 0x000ee8000c1e1d00 */
[----:B------:R-:W3:Y:S04]  /*3350*/  LDG.E.128 R12, desc[UR16][R20.64+0x400] ;  /* 0x00040010140c7981 */ /* 0x000ee8000c1e1d00 */
[----:B------:R1:W3:Y:S01]  /*3360*/  LDG.E.128 R16, desc[UR16][R20.64+0x600] ;  /* 0x0006001014107981 */ /* 0x0002e2000c1e1d00 */
[----:B------:R-:W-:Y:S01]  /*3370*/  ISETP.GE.AND P1, PT, R52, 0x1, PT ;  /* 0x000000013400780c */ /* 0x000fe20003f26270 */
[----:B------:R-:W-:Y:S01]  /*3380*/  UMOV UR10, UR6 ;  /* 0x00000006000a7c82 */ /* 0x000fe20008000000 */
[----:B------:R-:W-:-:S02]  /*3390*/  UMOV UR11, UR21 ;  /* 0x00000015000b7c82 */ /* 0x000fc40008000000 */
[----:B----4-:R-:W-:-:S04]  /*33a0*/  UIMAD.WIDE.U32 UR10, UR5, UR32, UR10 ;  /* 0x00000020050a72a5 */ /* 0x010fc8000f8e000a */
[----:B------:R-:W-:Y:S02]  /*33b0*/  UIMAD UR11, UR5, UR33, UR11 ;  /* 0x00000021050b72a4 */ /* 0x000fe4000f8e020b */
[----:B0-----:R-:W-:-:S04]  /*33c0*/  ULEA UR24, UP0, UR10, UR34, 0x3 ;  /* 0x000000220a187291 */ /* 0x001fc8000f8018ff */
[----:B------:R-:W-:Y:S01]  /*33d0*/  ULEA.HI.X UR10, UR10, UR35, UR11, 0x3, UP0 ;  /* 0x000000230a0a7291 */ /* 0x000fe200080f1c0b */
[----:B--2---:R-:W-:Y:S01]  /*33e0*/  FMUL.FTZ R85, R2, 1.4426950216293334961 ;  /* 0x3fb8aa3b02557820 */ /* 0x004fe20000410000 */
[C---:B------:R-:W-:Y:S01]  /*33f0*/  FMUL.FTZ R22, R3.reuse, R50 ;  /* 0x0000003203167220 */ /* 0x040fe20000410000 */
[C---:B-1----:R-:W-:Y:S01]  /*3400*/  FMUL.FTZ R21, R3.reuse, R46 ;  /* 0x0000002e03157220 */ /* 0x042fe20000410000 */
[----:B------:R-:W-:Y:S01]  /*3410*/  FMUL.FTZ R111, R3, R26 ;  /* 0x0000001a036f7220 */ /* 0x000fe20000410000 */
[----:B------:R-:W-:Y:S01]  /*3420*/  FMUL.FTZ R2, R85, R50 ;  /* 0x0000003255027220 */ /* 0x000fe20000410000 */
[----:B------:R-:W-:Y:S01]  /*3430*/  FMUL.RZ R23, R22, 0.15915493667125701904 ;  /* 0x3e22f98316177820 */ /* 0x000fe2000040c000 */
[-C--:B------:R-:W-:Y:S01]  /*3440*/  FMUL.FTZ R22, R3, R48.reuse ;  /* 0x0000003003167220 */ /* 0x080fe20000410000 */
[----:B------:R-:W-:Y:S01]  /*3450*/  FMUL.FTZ R20, R85, R48 ;  /* 0x0000003055147220 */ /* 0x000fe20000410000 */
[----:B------:R0:W1:Y:S01]  /*3460*/  MUFU.EX2 R103, R2 ;  /* 0x0000000200677308 */ /* 0x0000620000000800 */
[----:B------:R-:W-:Y:S01]  /*3470*/  FMUL.RZ R87, R21, 0.15915493667125701904 ;  /* 0x3e22f98315577820 */ /* 0x000fe2000040c000 */
[----:B------:R-:W-:Y:S01]  /*3480*/  FMUL.RZ R22, R22, 0.15915493667125701904 ;  /* 0x3e22f98316167820 */ /* 0x000fe2000040c000 */
[C---:B------:R-:W-:Y:S01]  /*3490*/  FMUL.FTZ R21, R85.reuse, R46 ;  /* 0x0000002e55157220 */ /* 0x040fe20000410000 */
[----:B------:R-:W-:Y:S01]  /*34a0*/  MUFU.SIN R86, R23 ;  /* 0x0000001700567308 */ /* 0x000fe20000000400 */
[C---:B------:R-:W-:Y:S01]  /*34b0*/  FMUL.FTZ R110, R85.reuse, R30 ;  /* 0x0000001e556e7220 */ /* 0x040fe20000410000 */
[----:B------:R-:W-:Y:S01]  /*34c0*/  FMUL.FTZ R113, R85, R28 ;  /* 0x0000001c55717220 */ /* 0x000fe20000410000 */
[----:B------:R-:W-:Y:S01]  /*34d0*/  FMUL.RZ R111, R111, 0.15915493667125701904 ;  /* 0x3e22f9836f6f7820 */ /* 0x000fe2000040c000 */
[----:B0-----:R-:W-:-:S04]  /*34e0*/  FMUL.FTZ R2, R3, R44 ;  /* 0x0000002c03027220 */ /* 0x001fc80000410000 */
[----:B------:R0:W1:Y:S01]  /*34f0*/  MUFU.COS R104, R23 ;  /* 0x0000001700687308 */ /* 0x0000620000000000 */
[----:B---3--:R2:W-:Y:S07]  /*3500*/  STS.128 [R43], R4 ;  /* 0x000000042b007388 */ /* 0x0085ee0000000c00 */
[----:B------:R3:W4:Y:S01]  /*3510*/  MUFU.EX2 R101, R20 ;  /* 0x0000001400657308 */ /* 0x0007220000000800 */
[----:B0-----:R-:W-:Y:S01]  /*3520*/  FMUL.RZ R23, R2, 0.15915493667125701904 ;  /* 0x3e22f98302177820 */ /* 0x001fe2000040c000 */
[----:B------:R-:W-:Y:S01]  /*3530*/  FMUL.FTZ R2, R85, R44 ;  /* 0x0000002c55027220 */ /* 0x000fe20000410000 */
[----:B------:R0:W-:Y:S01]  /*3540*/  STS.128 [R43+0x200], R8 ;  /* 0x000200082b007388 */ /* 0x0001e20000000c00 */
[----:B------:R-:W-:Y:S03]  /*3550*/  MUFU.SIN R88, R22 ;  /* 0x0000001600587308 */ /* 0x000fe60000000400 */
[----:B------:R4:W-:Y:S01]  /*3560*/  STS.128 [R43+0x400], R12 ;  /* 0x0004000c2b007388 */ /* 0x0009e20000000c00 */
[----:B---3--:R-:W-:Y:S01]  /*3570*/  FMUL.FTZ R20, R3, R42 ;  /* 0x0000002a03147220 */ /* 0x008fe20000410000 */
[----:B-1----:R-:W-:-:S02]  /*3580*/  FMUL.FTZ R104, R103, R104 ;  /* 0x0000006867687220 */ /* 0x002fc40000410000 */
[----:B------:R1:W-:Y:S01]  /*3590*/  STS.128 [R43+0x600], R16 ;  /* 0x000600102b007388 */ /* 0x0003e20000000c00 */
[----:B------:R3:W1:Y:S01]  /*35a0*/  MUFU.EX2 R97, R2 ;  /* 0x0000000200617308 */ /* 0x0006620000000800 */
[----:B------:R-:W-:Y:S01]  /*35b0*/  FMUL.FTZ R103, R103, R86 ;  /* 0x0000005667677220 */ /* 0x000fe20000410000 */
[-C--:B--2---:R-:W-:Y:S02]  /*35c0*/  FMUL.FTZ R4, R3, R24.reuse ;  /* 0x0000001803047220 */ /* 0x084fe40000410000 */
[----:B------:R2:W1:Y:S01]  /*35d0*/  MUFU.COS R102, R22 ;  /* 0x0000001600667308 */ /* 0x0004620000000000 */
[C---:B------:R-:W-:Y:S01]  /*35e0*/  FMUL.FTZ R5, R85.reuse, R24 ;  /* 0x0000001855057220 */ /* 0x040fe20000410000 */
[C---:B------:R-:W-:Y:S01]  /*35f0*/  FMUL.FTZ R6, R85.reuse, R0 ;  /* 0x0000000055067220 */ /* 0x040fe20000410000 */
[----:B------:R-:W-:Y:S01]  /*3600*/  FMUL.RZ R7, R4, 0.15915493667125701904 ;  /* 0x3e22f98304077820 */ /* 0x000fe2000040c000 */
[----:B0-----:R-:W-:Y:S01]  /*3610*/  FMUL.FTZ R9, R85, R26 ;  /* 0x0000001a55097220 */ /* 0x001fe20000410000 */
[----:B---3--:R-:W-:Y:S01]  /*3620*/  FMUL.FTZ R2, R3, R38 ;  /* 0x0000002603027220 */ /* 0x008fe20000410000 */
[----:B----4-:R-:W-:-:S02]  /*3630*/  FMUL.FTZ R13, R85, R58 ;  /* 0x0000003a550d7220 */ /* 0x010fc40000410000 */
[----:B------:R0:W3:Y:S01]  /*3640*/  MUFU.EX2 R99, R21 ;  /* 0x0000001500637308 */ /* 0x0000e20000000800 */
[----:B--2---:R-:W-:Y:S01]  /*3650*/  FMUL.RZ R22, R20, 0.15915493667125701904 ;  /* 0x3e22f98314167820 */ /* 0x004fe2000040c000 */
[----:B------:R-:W-:Y:S02]  /*3660*/  FMUL.FTZ R20, R85, R42 ;  /* 0x0000002a55147220 */ /* 0x000fe40000410000 */
[----:B------:R-:W-:Y:S01]  /*3670*/  MUFU.SIN R92, R23 ;  /* 0x00000017005c7308 */ /* 0x000fe20000000400 */
[----:B0-----:R-:W-:Y:S01]  /*3680*/  FMUL.FTZ R21, R3, R40 ;  /* 0x0000002803157220 */ /* 0x001fe20000410000 */
[C---:B-1----:R-:W-:Y:S01]  /*3690*/  FMUL.FTZ R102, R101.reuse, R102 ;  /* 0x0000006665667220 */ /* 0x042fe20000410000 */
[----:B------:R-:W-:-:S05]  /*36a0*/  FMUL.FTZ R101, R101, R88 ;  /* 0x0000005865657220 */ /* 0x000fca0000410000 */
[----:B------:R0:W1:Y:S08]  /*36b0*/  MUFU.COS R98, R23 ;  /* 0x0000001700627308 */ /* 0x0000700000000000 */
[----:B------:R-:W-:Y:S01]  /*36c0*/  MUFU.SIN R90, R87 ;  /* 0x00000057005a7308 */ /* 0x000fe20000000400 */
[----:B0-----:R-:W-:Y:S01]  /*36d0*/  FMUL.RZ R23, R2, 0.15915493667125701904 ;  /* 0x3e22f98302177820 */ /* 0x001fe2000040c000 */
[----:B------:R-:W-:-:S06]  /*36e0*/  FMUL.FTZ R2, R85, R38 ;  /* 0x0000002655027220 */ /* 0x000fcc0000410000 */
[----:B------:R0:W3:Y:S01]  /*36f0*/  MUFU.COS R100, R87 ;  /* 0x0000005700647308 */ /* 0x0000e20000000000 */
[C---:B-1----:R-:W-:Y:S01]  /*3700*/  FMUL.FTZ R98, R97.reuse, R98 ;  /* 0x0000006261627220 */ /* 0x042fe20000410000 */
[----:B------:R-:W-:-:S06]  /*3710*/  FMUL.FTZ R97, R97, R92 ;  /* 0x0000005c61617220 */ /* 0x000fcc0000410000 */
[----:B------:R1:W2:Y:S01]  /*3720*/  MUFU.EX2 R95, R20 ;  /* 0x00000014005f7308 */ /* 0x0002a20000000800 */
[----:B0-----:R-:W-:Y:S01]  /*3730*/  FMUL.RZ R87, R21, 0.15915493667125701904 ;  /* 0x3e22f98315577820 */ /* 0x001fe2000040c000 */
[----:B------:R-:W-:Y:S02]  /*3740*/  FMUL.FTZ R21, R85, R40 ;  /* 0x0000002855157220 */ /* 0x000fe40000410000 */
[----:B------:R0:W4:Y:S04]  /*3750*/  MUFU.EX2 R91, R2 ;  /* 0x00000002005b7308 */ /* 0x0001280000000800 */
[----:B------:R-:W-:Y:S01]  /*3760*/  MUFU.SIN R94, R22 ;  /* 0x00000016005e7308 */ /* 0x000fe20000000400 */
[----:B-1----:R-:W-:Y:S01]  /*3770*/  FMUL.FTZ R20, R3, R36 ;  /* 0x0000002403147220 */ /* 0x002fe20000410000 */
[C---:B---3--:R-:W-:Y:S01]  /*3780*/  FMUL.FTZ R100, R99.reuse, R100 ;  /* 0x0000006463647220 */ /* 0x048fe20000410000 */
[----:B------:R-:W-:Y:S01]  /*3790*/  FMUL.FTZ R99, R99, R90 ;  /* 0x0000005a63637220 */ /* 0x000fe20000410000 */
[----:B0-----:R-:W-:-:S04]  /*37a0*/  FMUL.FTZ R2, R3, R32 ;  /* 0x0000002003027220 */ /* 0x001fc80000410000 */
[----:B------:R0:W2:Y:S08]  /*37b0*/  MUFU.COS R96, R22 ;  /* 0x0000001600607308 */ /* 0x0000b00000000000 */
[----:B------:R1:W-:Y:S01]  /*37c0*/  MUFU.EX2 R93, R21 ;  /* 0x00000015005d7308 */ /* 0x0003e20000000800 */
[----:B0-----:R-:W-:Y:S01]  /*37d0*/  FMUL.RZ R22, R20, 0.15915493667125701904 ;  /* 0x3e22f98314167820 */ /* 0x001fe2000040c000 */
[----:B------:R-:W-:-:S02]  /*37e0*/  FMUL.FTZ R20, R85, R36 ;  /* 0x0000002455147220 */ /* 0x000fc40000410000 */
[----:B------:R-:W-:Y:S01]  /*37f0*/  MUFU.SIN R114, R23 ;  /* 0x0000001700727308 */ /* 0x000fe20000000400 */
[----:B-1----:R-:W-:Y:S01]  /*3800*/  FMUL.FTZ R21, R3, R34 ;  /* 0x0000002203157220 */ /* 0x002fe20000410000 */
[C---:B--2---:R-:W-:Y:S01]  /*3810*/  FMUL.FTZ R96, R95.reuse, R96 ;  /* 0x000000605f607220 */ /* 0x044fe20000410000 */
[----:B------:R-:W-:-:S05]  /*3820*/  FMUL.FTZ R95, R95, R94 ;  /* 0x0000005e5f5f7220 */ /* 0x000fca0000410000 */
[----:B------:R0:W4:Y:S01]  /*3830*/  MUFU.COS R118, R23 ;  /* 0x0000001700767308 */ /* 0x0001220000000000 */
[----:B------:R-:W-:Y:S01]  /*3840*/  FMUL.RZ R109, R21, 0.15915493667125701904 ;  /* 0x3e22f983156d7820 */ /* 0x000fe2000040c000 */
[----:B------:R-:W-:-:S06]  /*3850*/  FMUL.FTZ R21, R85, R34 ;  /* 0x0000002255157220 */ /* 0x000fcc0000410000 */
[----:B------:R-:W-:Y:S01]  /*3860*/  MUFU.SIN R120, R22 ;  /* 0x0000001600787308 */ /* 0x000fe20000000400 */
[----:B0-----:R-:W-:Y:S01]  /*3870*/  FMUL.RZ R23, R2, 0.15915493667125701904 ;  /* 0x3e22f98302177820 */ /* 0x001fe2000040c000 */
[----:B------:R-:W-:-:S06]  /*3880*/  FMUL.FTZ R2, R3, R30 ;  /* 0x0000001e03027220 */ /* 0x000fcc0000410000 */
[----:B------:R0:W1:Y:S01]  /*3890*/  MUFU.COS R122, R22 ;  /* 0x00000016007a7308 */ /* 0x0000620000000000 */
[C---:B----4-:R-:W-:Y:S01]  /*38a0*/  FMUL.FTZ R92, R91.reuse, R118 ;  /* 0x000000765b5c7220 */ /* 0x050fe20000410000 */
[----:B------:R-:W-:-:S06]  /*38b0*/  FMUL.FTZ R91, R91, R114 ;  /* 0x000000725b5b7220 */ /* 0x000fcc0000410000 */
[----:B------:R2:W1:Y:S01]  /*38c0*/  MUFU.EX2 R89, R20 ;  /* 0x0000001400597308 */ /* 0x0004620000000800 */
[----:B0-----:R-:W-:-:S03]  /*38d0*/  FMUL.FTZ R22, R85, R32 ;  /* 0x0000002055167220 */ /* 0x001fc60000410000 */
[----:B------:R-:W-:Y:S01]  /*38e0*/  MUFU.SIN R106, R87 ;  /* 0x00000057006a7308 */ /* 0x000fe20000000400 */
[----:B--2---:R-:W-:Y:S01]  /*38f0*/  FMUL.RZ R20, R2, 0.15915493667125701904 ;  /* 0x3e22f98302147820 */ /* 0x004fe2000040c000 */
[----:B------:R-:W-:-:S06]  /*3900*/  FMUL.FTZ R2, R3, R28 ;  /* 0x0000001c03027220 */ /* 0x000fcc0000410000 */
[----:B------:R-:W0:Y:S01]  /*3910*/  MUFU.COS R108, R87 ;  /* 0x00000057006c7308 */ /* 0x000e220000000000 */
[----:B------:R-:W-:Y:S01]  /*3920*/  FMUL.RZ R117, R2, 0.15915493667125701904 ;  /* 0x3e22f98302757820 */ /* 0x000fe2000040c000 */
[C---:B-1----:R-:W-:Y:S01]  /*3930*/  FMUL.FTZ R90, R89.reuse, R122 ;  /* 0x0000007a595a7220 */ /* 0x042fe20000410000 */
[----:B------:R-:W-:-:S05]  /*3940*/  FMUL.FTZ R89, R89, R120 ;  /* 0x0000007859597220 */ /* 0x000fca0000410000 */
[----:B------:R-:W-:Y:S08]  /*3950*/  MUFU.SIN R124, R109 ;  /* 0x0000006d007c7308 */ /* 0x000ff00000000400 */
[----:B------:R-:W1:Y:S01]  /*3960*/  MUFU.COS R126, R109 ;  /* 0x0000006d007e7308 */ /* 0x000e620000000000 */
[C---:B0-----:R-:W-:Y:S01]  /*3970*/  FMUL.FTZ R94, R93.reuse, R108 ;  /* 0x0000006c5d5e7220 */ /* 0x041fe20000410000 */
[----:B------:R-:W-:-:S06]  /*3980*/  FMUL.FTZ R93, R93, R106 ;  /* 0x0000006a5d5d7220 */ /* 0x000fcc0000410000 */
[----:B------:R-:W1:Y:S04]  /*3990*/  MUFU.EX2 R87, R21 ;  /* 0x0000001500577308 */ /* 0x000e680000000800 */
[----:B------:R-:W-:Y:S08]  /*39a0*/  MUFU.SIN R128, R23 ;  /* 0x0000001700807308 */ /* 0x000ff00000000400 */
[----:B------:R-:W0:Y:S01]  /*39b0*/  MUFU.COS R130, R23 ;  /* 0x0000001700827308 */ /* 0x000e220000000000 */
[C---:B-1----:R-:W-:Y:S01]  /*39c0*/  FMUL.FTZ R88, R87.reuse, R126 ;  /* 0x0000007e57587220 */ /* 0x042fe20000410000 */
[----:B------:R-:W-:-:S06]  /*39d0*/  FMUL.FTZ R87, R87, R124 ;  /* 0x0000007c57577220 */ /* 0x000fcc0000410000 */
[----:B------:R-:W0:Y:S04]  /*39e0*/  MUFU.EX2 R105, R22 ;  /* 0x0000001600697308 */ /* 0x000e280000000800 */
[----:B------:R-:W-:Y:S08]  /*39f0*/  MUFU.SIN R107, R20 ;  /* 0x00000014006b7308 */ /* 0x000ff00000000400 */
[----:B------:R1:W-:Y:S01]  /*3a00*/  MUFU.COS R109, R20 ;  /* 0x00000014006d7308 */ /* 0x0003e20000000000 */
[----:B------:R-:W-:Y:S01]  /*3a10*/  NOP ;  /* 0x0000000000007918 */ /* 0x000fe20000000000 */
[C---:B0-----:R-:W-:Y:S01]  /*3a20*/  FMUL.FTZ R86, R105.reuse, R130 ;  /* 0x0000008269567220 */ /* 0x041fe20000410000 */
[----:B------:R-:W-:Y:S01]  /*3a30*/  FMUL.FTZ R85, R105, R128 ;  /* 0x0000008069557220 */ /* 0x000fe20000410000 */
[----:B-1----:R-:W0:Y:S04]  /*3a40*/  LDS.128 R20, [R68] ;  /* 0x0000000044147984 */ /* 0x002e280000000c00 */
[----:B------:R-:W1:Y:S04]  /*3a50*/  MUFU.EX2 R10, R5 ;  /* 0x00000005000a7308 */ /* 0x000e680000000800 */
[----:B------:R-:W1:Y:S08]  /*3a60*/  MUFU.SIN R121, R7 ;  /* 0x0000000700797308 */ /* 0x000e700000000400 */
[----:B------:R2:W-:Y:S08]  /*3a70*/  MUFU.COS R11, R7 ;  /* 0x00000007000b7308 */ /* 0x0005f00000000000 */
[----:B------:R-:W-:Y:S01]  /*3a80*/  MUFU.EX2 R119, R6 ;  /* 0x0000000600777308 */ /* 0x000fe20000000800 */
[C---:B--2---:R-:W-:Y:S01]  /*3a90*/  FMUL.FTZ R7, R3.reuse, R0 ;  /* 0x0000000003077220 */ /* 0x044fe20000410000 */
[----:B------:R-:W-:Y:S01]  /*3aa0*/  FMUL.FTZ R3, R3, R58 ;  /* 0x0000003a03037220 */ /* 0x000fe20000410000 */
[----:B-1----:R-:W-:Y:S01]  /*3ab0*/  FMUL.FTZ R121, R10, R121 ;  /* 0x000000790a797220 */ /* 0x002fe20000410000 */
[----:B------:R-:W1:Y:S01]  /*3ac0*/  MUFU.EX2 R110, R110 ;  /* 0x0000006e006e7308 */ /* 0x000e620000000800 */
[----:B------:R-:W-:Y:S01]  /*3ad0*/  FMUL.RZ R18, R7, 0.15915493667125701904 ;  /* 0x3e22f98307127820 */ /* 0x000fe2000040c000 */
[----:B------:R-:W-:-:S02]  /*3ae0*/  FMUL.RZ R19, R3, 0.15915493667125701904 ;  /* 0x3e22f98303137820 */ /* 0x000fc4000040c000 */
[----:B------:R-:W2:Y:S08]  /*3af0*/  MUFU.SIN R2, R117 ;  /* 0x0000007500027308 */ /* 0x000eb00000000400 */
[----:B------:R-:W2:Y:S01]  /*3b00*/  MUFU.EX2 R113, R113 ;  /* 0x0000007100717308 */ /* 0x000ea20000000800 */
[----:B-1----:R-:W-:Y:S01]  /*3b10*/  FMUL.FTZ R108, R110, R109 ;  /* 0x0000006d6e6c7220 */ /* 0x002fe20000410000 */
[----:B0-----:R-:W-:-:S02]  /*3b20*/  HADD2.F32 R4, -RZ, R20.H0_H0 ;  /* 0x20000014ff047230 */ /* 0x001fc40000004100 */
[----:B------:R-:W-:Y:S01]  /*3b30*/  MUFU.COS R112, R117 ;  /* 0x0000007500707308 */ /* 0x000fe20000000000 */
[----:B------:R-:W-:Y:S02]  /*3b40*/  HADD2.F32 R20, -RZ, R20.H1_H1 ;  /* 0x30000014ff147230 */ /* 0x000fe40000004100 */
[----:B------:R-:W-:Y:S01]  /*3b50*/  FMUL.FTZ R107, R110, R107 ;  /* 0x0000006b6e6b7220 */ /* 0x000fe20000410000 */
[--C-:B------:R-:W-:Y:S02]  /*3b60*/  HADD2.F32 R106, -RZ, R21.reuse.H1_H1 ;  /* 0x30000015ff6a7230 */ /* 0x100fe40000004100 */
[C---:B------:R-:W-:Y:S01]  /*3b70*/  FMUL.FTZ R105, R45.reuse, R4 ;  /* 0x000000042d697220 */ /* 0x040fe20000410000 */
[----:B------:R-:W-:Y:S02]  /*3b80*/  HADD2.F32 R4, -RZ, R21.H0_H0 ;  /* 0x20000015ff047230 */ /* 0x000fe40000004100 */
[----:B------:R-:W-:Y:S01]  /*3b90*/  FMUL.FTZ R20, R45, R20 ;  /* 0x000000142d147220 */ /* 0x000fe20000410000 */
[----:B------:R-:W-:-:S02]  /*3ba0*/  HADD2.F32 R110, -RZ, R22.H1_H1 ;  /* 0x30000016ff6e7230 */ /* 0x000fc40000004100 */
[-C--:B------:R-:W-:Y:S01]  /*3bb0*/  FMUL.FTZ R5, R105, R101.reuse ;  /* 0x0000006569057220 */ /* 0x080fe20000410000 */
[C---:B------:R-:W-:Y:S01]  /*3bc0*/  FMUL.FTZ R106, R47.reuse, R106 ;  /* 0x0000006a2f6a7220 */ /* 0x040fe20000410000 */
[C---:B------:R-:W-:Y:S01]  /*3bd0*/  FMUL.FTZ R6, R20.reuse, R101 ;  /* 0x0000006514067220 */ /* 0x040fe20000410000 */
[----:B------:R-:W-:Y:S01]  /*3be0*/  FMUL.FTZ R21, R47, R4 ;  /* 0x000000042f157220 */ /* 0x000fe20000410000 */
[-C--:B------:R-:W-:Y:S01]  /*3bf0*/  FFMA.FTZ R5, R20, R102.reuse, R5 ;  /* 0x0000006614057223 */ /* 0x080fe20000010005 */
[----:B------:R-:W-:Y:S02]  /*3c00*/  HADD2.F32 R22, -RZ, R22.H0_H0 ;  /* 0x20000016ff167230 */ /* 0x000fe40000004100 */
[----:B------:R-:W-:Y:S01]  /*3c10*/  FFMA.FTZ R14, R105, R102, -R6 ;  /* 0x00000066690e7223 */ /* 0x000fe20000010806 */
[----:B------:R-:W-:Y:S01]  /*3c20*/  FMUL.FTZ R110, R49, R110 ;  /* 0x0000006e316e7220 */ /* 0x000fe20000410000 */
[----:B------:R-:W-:Y:S01]  /*3c30*/  FADD.FTZ R15, R106, R5 ;  /* 0x000000056a0f7221 */ /* 0x000fe20000010000 */
[----:B------:R-:W0:Y:S01]  /*3c40*/  MUFU.COS R120, R18 ;  /* 0x0000001200787308 */ /* 0x000e220000000000 */
[----:B------:R-:W1:Y:S01]  /*3c50*/  LDS.128 R4, [R68+0x10] ;  /* 0x0000100044047984 */ /* 0x000e620000000c00 */
[----:B------:R-:W-:Y:S01]  /*3c60*/  FADD.FTZ R14, R21, R14 ;  /* 0x0000000e150e7221 */ /* 0x000fe20000010000 */
[----:B------:R-:W-:Y:S01]  /*3c70*/  FMUL.FTZ R17, R99, R15 ;  /* 0x0000000f63117220 */ /* 0x000fe20000410000 */
[----:B------:R-:W-:Y:S01]  /*3c80*/  FMUL.FTZ R109, R49, R22 ;  /* 0x00000016316d7220 */ /* 0x000fe20000410000 */
[----:B--2---:R-:W-:Y:S01]  /*3c90*/  FMUL.FTZ R22, R113, R2 ;  /* 0x0000000271167220 */ /* 0x004fe20000410000 */
[----:B------:R-:W-:-:S02]  /*3ca0*/  HADD2.F32 R2, -RZ, R23.H0_H0 ;  /* 0x20000017ff027230 */ /* 0x000fc40000004100 */
[CC--:B------:R-:W-:Y:S01]  /*3cb0*/  FFMA.FTZ R16, R100.reuse, R14.reuse, -R17 ;  /* 0x0000000e64107223 */ /* 0x0c0fe20000010811 */
[----:B------:R-:W-:Y:S01]  /*3cc0*/  FMUL.FTZ R17, R99, R14 ;  /* 0x0000000e63117220 */ /* 0x000fe20000410000 */
[----:B------:R2:W3:Y:S01]  /*3cd0*/  MUFU.SIN R12, R18 ;  /* 0x00000012000c7308 */ /* 0x0004e20000000400 */
[----:B------:R-:W-:Y:S02]  /*3ce0*/  HADD2.F32 R114, -RZ, R23.H1_H1 ;  /* 0x30000017ff727230 */ /* 0x000fe40000004100 */
[----:B------:R-:W-:Y:S01]  /*3cf0*/  FADD.FTZ R16, R109, R16 ;  /* 0x000000106d107221 */ /* 0x000fe20000010000 */
[----:B------:R-:W-:Y:S02]  /*3d00*/  FFMA.FTZ R17, R100, R15, R17 ;  /* 0x0000000f64117223 */ /* 0x000fe40000010011 */
[----:B------:R-:W-:Y:S02]  /*3d10*/  FMUL.FTZ R114, R51, R114 ;  /* 0x0000007233727220 */ /* 0x000fe40000410000 */
[----:B------:R-:W-:Y:S01]  /*3d20*/  FADD.FTZ R17, R110, R17 ;  /* 0x000000116e117221 */ /* 0x000fe20000010000 */
[----:B------:R-:W-:Y:S01]  /*3d30*/  MUFU.SIN R116, R111 ;  /* 0x0000006f00747308 */ /* 0x000fe20000000400 */
[----:B--2---:R-:W-:Y:S01]  /*3d40*/  FMUL.FTZ R18, R97, R16 ;  /* 0x0000001061127220 */ /* 0x004fe20000410000 */
[----:B0-----:R-:W-:Y:S01]  /*3d50*/  FMUL.FTZ R120, R119, R120 ;  /* 0x0000007877787220 */ /* 0x001fe20000410000 */
[----:B------:R-:W-:-:S02]  /*3d60*/  FMUL.FTZ R3, R97, R17 ;  /* 0x0000001161037220 */ /* 0x000fc40000410000 */
[C---:B------:R-:W-:Y:S02]  /*3d70*/  FFMA.FTZ R17, R98.reuse, R17, R18 ;  /* 0x0000001162117223 */ /* 0x040fe40000010012 */
[----:B------:R-:W-:Y:S01]  /*3d80*/  FFMA.FTZ R16, R98, R16, -R3 ;  /* 0x0000001062107223 */ /* 0x000fe20000010803 */
[----:B------:R0:W-:Y:S01]  /*3d90*/  MUFU.COS R8, R111 ;  /* 0x0000006f00087308 */ /* 0x0001e20000000000 */
[----:B------:R-:W-:Y:S01]  /*3da0*/  FADD.FTZ R17, R114, R17 ;  /* 0x0000001172117221 */ /* 0x000fe20000010000 */
[----:B---3--:R-:W-:Y:S01]  /*3db0*/  FMUL.FTZ R119, R119, R12 ;  /* 0x0000000c77777220 */ /* 0x008fe20000410000 */
[----:B------:R-:W-:Y:S02]  /*3dc0*/  FMUL.FTZ R12, R104, R101 ;  /* 0x00000065680c7220 */ /* 0x000fe40000410000 */
[----:B------:R-:W-:Y:S02]  /*3dd0*/  FMUL.FTZ R3, R95, R17 ;  /* 0x000000115f037220 */ /* 0x000fe40000410000 */
[----:B------:R-:W-:Y:S01]  /*3de0*/  FFMA.FTZ R12, R103, R102, R12 ;  /* 0x00000066670c7223 */ /* 0x000fe2000001000c */
[----:B------:R-:W2:Y:S01]  /*3df0*/  MUFU.COS R118, R19 ;  /* 0x0000001300767308 */ /* 0x000ea20000000000 */
[----:B0-----:R-:W-:Y:S01]  /*3e00*/  FMUL.FTZ R111, R113, R112 ;  /* 0x00000070716f7220 */ /* 0x001fe20000410000 */
[----:B------:R-:W-:Y:S01]  /*3e10*/  FMUL.FTZ R113, R51, R2 ;  /* 0x0000000233717220 */ /* 0x000fe20000410000 */
[----:B------:R-:W-:-:S03]  /*3e20*/  FMUL.FTZ R112, R10, R11 ;  /* 0x0000000b0a707220 */ /* 0x000fc60000410000 */
[----:B------:R-:W-:Y:S02]  /*3e30*/  FADD.FTZ R16, R113, R16 ;  /* 0x0000001071107221 */ /* 0x000fe40000010000 */
[----:B------:R-:W0:Y:S01]  /*3e40*/  MUFU.SIN R14, R19 ;  /* 0x00000013000e7308 */ /* 0x000e220000000400 */
[--C-:B-1----:R-:W-:Y:S02]  /*3e50*/  HADD2.F32 R122, -RZ, R4.reuse.H1_H1 ;  /* 0x30000004ff7a7230 */ /* 0x102fe40000004100 */
[-C--:B------:R-:W-:Y:S01]  /*3e60*/  FMUL.FTZ R2, R95, R16.reuse ;  /* 0x000000105f027220 */ /* 0x080fe20000410000 */
[C---:B------:R-:W-:Y:S01]  /*3e70*/  FFMA.FTZ R16, R96.reuse, R16, -R3 ;  /* 0x0000001060107223 */ /* 0x040fe20000010803 */
[----:B------:R-:W-:Y:S01]  /*3e80*/  FMUL.FTZ R3, R103, R101 ;  /* 0x0000006567037220 */ /* 0x000fe20000410000 */
[--C-:B------:R-:W-:Y:S02]  /*3e90*/  HADD2.F32 R124, -RZ, R5.reuse.H0_H0 ;  /* 0x20000005ff7c7230 */ /* 0x100fe40000004100 */
[----:B------:R-:W-:Y:S01]  /*3ea0*/  FFMA.FTZ R17, R96, R17, R2 ;  /* 0x0000001160117223 */ /* 0x000fe20000010002 */
[----:B------:R-:W-:Y:S01]  /*3eb0*/  HADD2.F32 R2, -RZ, R4.H0_H0 ;  /* 0x20000004ff027230 */ /* 0x000fe20000004100 */
[----:B------:R-:W2:Y:S01]  /*3ec0*/  MUFU.EX2 R13, R13 ;  /* 0x0000000d000d7308 */ /* 0x000ea20000000800 */
[----:B------:R-:W-:Y:S01]  /*3ed0*/  FFMA.FTZ R3, R104, R102, -R3 ;  /* 0x0000006668037223 */ /* 0x000fe20000010803 */
[----:B------:R-:W-:Y:S01]  /*3ee0*/  FMUL.FTZ R122, R53, R122 ;  /* 0x0000007a357a7220 */ /* 0x000fe20000410000 */
[----:B------:R-:W-:Y:S01]  /*3ef0*/  FMUL.FTZ R124, R55, R124 ;  /* 0x0000007c377c7220 */ /* 0x000fe20000410000 */
[----:B------:R-:W1:Y:S01]  /*3f00*/  MUFU.EX2 R9, R9 ;  /* 0x0000000900097308 */ /* 0x000e620000000800 */
[----:B------:R-:W-:Y:S01]  /*3f10*/  FMUL.FTZ R123, R53, R2 ;  /* 0x00000002357b7220 */ /* 0x000fe20000410000 */
[----:B------:R-:W-:Y:S01]  /*3f20*/  FADD.FTZ R17, R122, R17 ;  /* 0x000000117a117221 */ /* 0x000fe20000010000 */
[----:B------:R-:W-:-:S02]  /*3f30*/  HADD2.F32 R2, -RZ, R5.H1_H1 ;  /* 0x30000005ff027230 */ /* 0x000fc40000004100 */
[----:B------:R-:W-:Y:S01]  /*3f40*/  FADD.FTZ R16, R123, R16 ;  /* 0x000000107b107221 */ /* 0x000fe20000010000 */
[----:B------:R-:W-:Y:S01]  /*3f50*/  FMUL.FTZ R15, R93, R17 ;  /* 0x000000115d0f7220 */ /* 0x000fe20000410000 */
[--C-:B------:R-:W-:Y:S02]  /*3f60*/  HADD2.F32 R126, -RZ, R6.reuse.H0_H0 ;  /* 0x20000006ff7e7230 */ /* 0x100fe40000004100 */
[----:B------:R-:W-:Y:S01]  /*3f70*/  FMUL.FTZ R125, R55, R2 ;  /* 0x00000002377d7220 */ /* 0x000fe20000410000 */
[----:B------:R-:W-:Y:S01]  /*3f80*/  FMUL.FTZ R4, R93, R16 ;  /* 0x000000105d047220 */ /* 0x000fe20000410000 */
[C---:B--2---:R-:W-:Y:S01]  /*3f90*/  FMUL.FTZ R118, R13.reuse, R118 ;  /* 0x000000760d767220 */ /* 0x044fe20000410000 */
[----:B0-----:R-:W-:Y:S01]  /*3fa0*/  FMUL.FTZ R117, R13, R14 ;  /* 0x0000000e0d757220 */ /* 0x001fe20000410000 */
[----:B------:R-:W-:Y:S01]  /*3fb0*/  FMUL.FTZ R13, R99, R12 ;  /* 0x0000000c630d7220 */ /* 0x000fe20000410000 */
[----:B------:R-:W-:Y:S01]  /*3fc0*/  FFMA.FTZ R15, R94, R16, -R15 ;  /* 0x000000105e0f7223 */ /* 0x000fe2000001080f */
[C---:B-1----:R-:W-:Y:S01]  /*3fd0*/  FMUL.FTZ R23, R9.reuse, R8 ;  /* 0x0000000809177220 */ /* 0x042fe20000410000 */
[----:B------:R-:W-:Y:S01]  /*3fe0*/  FMUL.FTZ R116, R9, R116 ;  /* 0x0000007409747220 */ /* 0x000fe20000410000 */
[-C--:B------:R-:W-:Y:S01]  /*3ff0*/  FFMA.FTZ R13, R100, R3.reuse, -R13 ;  /* 0x00000003640d7223 */ /* 0x080fe2000001080d */
[----:B------:R-:W0:Y:S01]  /*4000*/  LDS.128 R8, [R68+0x20] ;  /* 0x0000200044087984 */ /* 0x000e220000000c00 */
[----:B------:R-:W-:Y:S01]  /*4010*/  FMUL.FTZ R3, R99, R3 ;  /* 0x0000000363037220 */ /* 0x000fe20000410000 */
[----:B------:R-:W-:Y:S01]  /*4020*/  FFMA.FTZ R4, R94, R17, R4 ;  /* 0x000000115e047223 */ /* 0x000fe20000010004 */
[----:B------:R-:W-:Y:S01]  /*4030*/  FADD.FTZ R15, R124, R15 ;  /* 0x0000000f7c0f7221 */ /* 0x000fe20000010000 */
[----:B------:R-:W-:-:S02]  /*4040*/  HADD2.F32 R2, -RZ, R6.H1_H1 ;  /* 0x30000006ff027230 */ /* 0x000fc40000004100 */
[----:B------:R-:W-:Y:S01]  /*4050*/  FFMA.FTZ R3, R100, R12, R3 ;  /* 0x0000000c64037223 */ /* 0x000fe20000010003 */
[----:B------:R-:W-:Y:S01]  /*4060*/  FADD.FTZ R4, R125, R4 ;  /* 0x000000047d047221 */ /* 0x000fe20000010000 */
[----:B------:R-:W-:Y:S01]  /*4070*/  FMUL.FTZ R19, R91, R15 ;  /* 0x0000000f5b137220 */ /* 0x000fe20000410000 */
[----:B------:R-:W-:Y:S01]  /*4080*/  FMUL.FTZ R126, R57, R126 ;  /* 0x0000007e397e7220 */ /* 0x000fe20000410000 */
[----:B------:R-:W-:Y:S01]  /*4090*/  FMUL.FTZ R5, R97, R3 ;  /* 0x0000000361057220 */ /* 0x000fe20000410000 */
[-C--:B------:R-:W-:Y:S01]  /*40a0*/  FMUL.FTZ R17, R91, R4.reuse ;  /* 0x000000045b117220 */ /* 0x080fe20000410000 */
[----:B------:R-:W-:Y:S01]  /*40b0*/  FFMA.FTZ R4, R92, R4, R19 ;  /* 0x000000045c047223 */ /* 0x000fe20000010013 */
[----:B------:R-:W-:Y:S01]  /*40c0*/  FMUL.FTZ R127, R57, R2 ;  /* 0x00000002397f7220 */ /* 0x000fe20000410000 */
[-C--:B------:R-:W-:Y:S01]  /*40d0*/  FFMA.FTZ R5, R98, R13.reuse, -R5 ;  /* 0x0000000d62057223 */ /* 0x080fe20000010805 */
[----:B------:R-:W-:Y:S01]  /*40e0*/  FMUL.FTZ R13, R97, R13 ;  /* 0x0000000d610d7220 */ /* 0x000fe20000410000 */
[----:B------:R-:W-:Y:S01]  /*40f0*/  FFMA.FTZ R17, R92, R15, -R17 ;  /* 0x0000000f5c117223 */ /* 0x000fe20000010811 */
[----:B------:R-:W-:Y:S01]  /*4100*/  FADD.FTZ R4, R127, R4 ;  /* 0x000000047f047221 */ /* 0x000fe20000010000 */
[----:B------:R-:W-:-:S02]  /*4110*/  HADD2.F32 R2, -RZ, R7.H1_H1 ;  /* 0x30000007ff027230 */ /* 0x000fc40000004100 */
[----:B------:R-:W-:Y:S01]  /*4120*/  FFMA.FTZ R13, R98, R3, R13 ;  /* 0x00000003620d7223 */ /* 0x000fe2000001000d */
[----:B------:R-:W-:Y:S01]  /*4130*/  FADD.FTZ R17, R126, R17 ;  /* 0x000000117e117221 */ /* 0x000fe20000010000 */
[----:B------:R-:W-:Y:S02]  /*4140*/  HADD2.F32 R128, -RZ, R7.H0_H0 ;  /* 0x20000007ff807230 */ /* 0x000fe40000004100 */
[----:B------:R-:W-:Y:S01]  /*4150*/  FMUL.FTZ R15, R89, R4 ;  /* 0x00000004590f7220 */ /* 0x000fe20000410000 */
[----:B------:R-:W-:Y:S01]  /*4160*/  FMUL.FTZ R3, R95, R13 ;  /* 0x0000000d5f037220 */ /* 0x000fe20000410000 */
[-C--:B------:R-:W-:Y:S01]  /*4170*/  FMUL.FTZ R19, R89, R17.reuse ;  /* 0x0000001159137220 */ /* 0x080fe20000410000 */
[----:B------:R-:W-:Y:S01]  /*4180*/  FMUL.FTZ R129, R59, R2 ;  /* 0x000000023b817220 */ /* 0x000fe20000410000 */
[----:B------:R-:W-:Y:S01]  /*4190*/  FFMA.FTZ R15, R90, R17, -R15 ;  /* 0x000000115a0f7223 */ /* 0x000fe2000001080f */
[-C--:B------:R-:W-:Y:S01]  /*41a0*/  FFMA.FTZ R3, R96, R5.reuse, -R3 ;  /* 0x0000000560037223 */ /* 0x080fe20000010803 */
[----:B------:R-:W-:Y:S01]  /*41b0*/  FMUL.FTZ R5, R95, R5 ;  /* 0x000000055f057220 */ /* 0x000fe20000410000 */
[----:B------:R-:W-:Y:S01]  /*41c0*/  FFMA.FTZ R4, R90, R4, R19 ;  /* 0x000000045a047223 */ /* 0x000fe20000010013 */
[----:B------:R-:W-:-:S02]  /*41d0*/  FMUL.FTZ R128, R59, R128 ;  /* 0x000000803b807220 */ /* 0x000fc40000410000 */
[----:B------:R-:W-:Y:S01]  /*41e0*/  FFMA.FTZ R5, R96, R13, R5 ;  /* 0x0000000d60057223 */ /* 0x000fe20000010005 */
[----:B------:R-:W-:Y:S01]  /*41f0*/  FADD.FTZ R4, R129, R4 ;  /* 0x0000000481047221 */ /* 0x000fe20000010000 */
[----:B------:R-:W-:Y:S01]  /*4200*/  FADD.FTZ R15, R128, R15 ;  /* 0x0000000f800f7221 */ /* 0x000fe20000010000 */
[C---:B------:R-:W-:Y:S01]  /*4210*/  FMUL.FTZ R13, R93.reuse, R3 ;  /* 0x000000035d0d7220 */ /* 0x040fe20000410000 */
[----:B------:R-:W-:Y:S01]  /*4220*/  FMUL.FTZ R7, R93, R5 ;  /* 0x000000055d077220 */ /* 0x000fe20000410000 */
[C---:B------:R-:W-:Y:S01]  /*4230*/  FMUL.FTZ R17, R87.reuse, R4 ;  /* 0x0000000457117220 */ /* 0x040fe20000410000 */
[----:B------:R-:W-:Y:S01]  /*4240*/  FMUL.FTZ R19, R87, R15 ;  /* 0x0000000f57137220 */ /* 0x000fe20000410000 */
[C---:B------:R-:W-:Y:S01]  /*4250*/  FFMA.FTZ R13, R94.reuse, R5, R13 ;  /* 0x000000055e0d7223 */ /* 0x040fe2000001000d */
[----:B------:R-:W-:Y:S01]  /*4260*/  FFMA.FTZ R7, R94, R3, -R7 ;  /* 0x000000035e077223 */ /* 0x000fe20000010807 */
[--C-:B0-----:R-:W-:Y:S02]  /*4270*/  HADD2.F32 R131, -RZ, R8.reuse.H1_H1 ;  /* 0x30000008ff837230 */ /* 0x101fe40000004100 */
[----:B------:R-:W-:Y:S01]  /*4280*/  FFMA.FTZ R17, R88, R15, -R17 ;  /* 0x0000000f58117223 */ /* 0x000fe20000010811 */
[----:B------:R-:W-:-:S02]  /*4290*/  HADD2.F32 R3, -RZ, R8.H0_H0 ;  /* 0x20000008ff037230 */ /* 0x000fc40000004100 */
[----:B------:R-:W-:Y:S01]  /*42a0*/  FFMA.FTZ R4, R88, R4, R19 ;  /* 0x0000000458047223 */ /* 0x000fe20000010013 */
[C---:B------:R-:W-:Y:S01]  /*42b0*/  FMUL.FTZ R2, R91.reuse, R7 ;  /* 0x000000075b027220 */ /* 0x040fe20000410000 */
[C---:B------:R-:W-:Y:S01]  /*42c0*/  FMUL.FTZ R131, R60.reuse, R131 ;  /* 0x000000833c837220 */ /* 0x040fe20000410000 */
[--C-:B------:R-:W-:Y:S02]  /*42d0*/  HADD2.F32 R132, -RZ, R9.reuse.H0_H0 ;  /* 0x20000009ff847230 */ /* 0x100fe40000004100 */
[----:B------:R-:W-:Y:S01]  /*42e0*/  FMUL.FTZ R130, R60, R3 ;  /* 0x000000033c827220 */ /* 0x000fe20000410000 */
[-C--:B------:R-:W-:Y:S01]  /*42f0*/  FMUL.FTZ R3, R91, R13.reuse ;  /* 0x0000000d5b037220 */ /* 0x080fe20000410000 */
[----:B------:R-:W-:Y:S01]  /*4300*/  FADD.FTZ R4, R131, R4 ;  /* 0x0000000483047221 */ /* 0x000fe20000010000 */
[----:B------:R-:W-:Y:S01]  /*4310*/  FFMA.FTZ R13, R92, R13, R2 ;  /* 0x0000000d5c0d7223 */ /* 0x000fe20000010002 */
[----:B------:R-:W-:Y:S01]  /*4320*/  FADD.FTZ R17, R130, R17 ;  /* 0x0000001182117221 */ /* 0x000fe20000010000 */
[----:B------:R-:W-:Y:S01]  /*4330*/  FFMA.FTZ R3, R92, R7, -R3 ;  /* 0x000000075c037223 */ /* 0x000fe20000010803 */
[----:B------:R-:W-:Y:S01]  /*4340*/  FMUL.FTZ R5, R85, R4 ;  /* 0x0000000455057220 */ /* 0x000fe20000410000 */
[----:B------:R-:W-:-:S02]  /*4350*/  HADD2.F32 R2, -RZ, R9.H1_H1 ;  /* 0x30000009ff027230 */ /* 0x000fc40000004100 */
[-C--:B------:R-:W-:Y:S01]  /*4360*/  FMUL.FTZ R7, R85, R17.reuse ;  /* 0x0000001155077220 */ /* 0x080fe20000410000 */
[----:B------:R-:W-:Y:S01]  /*4370*/  FMUL.FTZ R132, R61, R132 ;  /* 0x000000843d847220 */ /* 0x000fe20000410000 */
[C---:B------:R-:W-:Y:S01]  /*4380*/  FFMA.FTZ R17, R86.reuse, R17, -R5 ;  /* 0x0000001156117223 */ /* 0x040fe20000010805 */
[----:B------:R-:W-:Y:S01]  /*4390*/  FMUL.FTZ R9, R89, R13 ;  /* 0x0000000d59097220 */ /* 0x000fe20000410000 */
[----:B------:R-:W-:Y:S01]  /*43a0*/  FFMA.FTZ R8, R86, R4, R7 ;  /* 0x0000000456087223 */ /* 0x000fe20000010007 */
[----:B------:R-:W-:Y:S01]  /*43b0*/  FMUL.FTZ R133, R61, R2 ;  /* 0x000000023d857220 */ /* 0x000fe20000410000 */
[----:B------:R-:W0:Y:S01]  /*43c0*/  LDS.128 R4, [R68+0x30] ;  /* 0x0000300044047984 */ /* 0x000e220000000c00 */
[----:B------:R-:W-:Y:S01]  /*43d0*/  FADD.FTZ R17, R132, R17 ;  /* 0x0000001184117221 */ /* 0x000fe20000010000 */
[--C-:B------:R-:W-:Y:S02]  /*43e0*/  HADD2.F32 R135, -RZ, R10.reuse.H1_H1 ;  /* 0x3000000aff877230 */ /* 0x100fe40000004100 */
[----:B------:R-:W-:Y:S01]  /*43f0*/  FADD.FTZ R8, R133, R8 ;  /* 0x0000000885087221 */ /* 0x000fe20000010000 */
[-C--:B------:R-:W-:Y:S01]  /*4400*/  FFMA.FTZ R9, R90, R3.reuse, -R9 ;  /* 0x000000035a097223 */ /* 0x080fe20000010809 */
[----:B------:R-:W-:Y:S01]  /*4410*/  FMUL.FTZ R15, R89, R3 ;  /* 0x00000003590f7220 */ /* 0x000fe20000410000 */
[----:B------:R-:W-:Y:S01]  /*4420*/  FMUL.FTZ R137, R107, R17 ;  /* 0x000000116b897220 */ /* 0x000fe20000410000 */
[----:B------:R-:W-:-:S02]  /*4430*/  HADD2.F32 R3, -RZ, R10.H0_H0 ;  /* 0x2000000aff037230 */ /* 0x000fc40000004100 */
[-C--:B------:R-:W-:Y:S01]  /*4440*/  FMUL.FTZ R19, R107, R8.reuse ;  /* 0x000000086b137220 */ /* 0x080fe20000410000 */
[----:B------:R-:W-:Y:S01]  /*4450*/  FMUL.FTZ R135, R62, R135 ;  /* 0x000000873e877220 */ /* 0x000fe20000410000 */
[----:B------:R-:W-:Y:S01]  /*4460*/  FFMA.FTZ R8, R108, R8, R137 ;  /* 0x000000086c087223 */ /* 0x000fe20000010089 */
[----:B------:R-:W-:Y:S01]  /*4470*/  FFMA.FTZ R15, R90, R13, R15 ;  /* 0x0000000d5a0f7223 */ /* 0x000fe2000001000f */
[----:B------:R-:W-:Y:S01]  /*4480*/  FFMA.FTZ R19, R108, R17, -R19 ;  /* 0x000000116c137223 */ /* 0x000fe20000010813 */
[----:B------:R-:W-:Y:S01]  /*4490*/  FMUL.FTZ R134, R62, R3 ;  /* 0x000000033e867220 */ /* 0x000fe20000410000 */
[----:B------:R-:W-:Y:S01]  /*44a0*/  FADD.FTZ R8, R135, R8 ;  /* 0x0000000887087221 */ /* 0x000fe20000010000 */
[C---:B------:R-:W-:Y:S01]  /*44b0*/  FMUL.FTZ R3, R87.reuse, R15 ;  /* 0x0000000f57037220 */ /* 0x040fe20000410000 */
[----:B------:R-:W-:Y:S01]  /*44c0*/  FMUL.FTZ R2, R87, R9 ;  /* 0x0000000957027220 */ /* 0x000fe20000410000 */
[----:B------:R-:W-:Y:S01]  /*44d0*/  FADD.FTZ R19, R134, R19 ;  /* 0x0000001386137221 */ /* 0x000fe20000010000 */
[----:B------:R-:W-:-:S02]  /*44e0*/  HADD2.F32 R136, -RZ, R11.H0_H0 ;  /* 0x2000000bff887230 */ /* 0x000fc40000004100 */
[----:B------:R-:W-:Y:S01]  /*44f0*/  FMUL.FTZ R10, R22, R8 ;  /* 0x00000008160a7220 */ /* 0x000fe20000410000 */
[C---:B------:R-:W-:Y:S01]  /*4500*/  FFMA.FTZ R3, R88.reuse, R9, -R3 ;  /* 0x0000000958037223 */ /* 0x040fe20000010803 */
[----:B------:R-:W-:Y:S01]  /*4510*/  FFMA.FTZ R15, R88, R15, R2 ;  /* 0x0000000f580f7223 */ /* 0x000fe20000010002 */
[-C--:B------:R-:W-:Y:S01]  /*4520*/  FMUL.FTZ R9, R22, R19.reuse ;  /* 0x0000001316097220 */ /* 0x080fe20000410000 */
[----:B------:R-:W-:Y:S02]  /*4530*/  HADD2.F32 R2, -RZ, R11.H1_H1 ;  /* 0x3000000bff027230 */ /* 0x000fe40000004100 */
[----:B------:R-:W-:Y:S01]  /*4540*/  FFMA.FTZ R19, R111, R19, -R10 ;  /* 0x000000136f137223 */ /* 0x000fe2000001080a */
[----:B------:R-:W-:Y:S01]  /*4550*/  FMUL.FTZ R136, R63, R136 ;  /* 0x000000883f887220 */ /* 0x000fe20000410000 */
[----:B------:R-:W-:Y:S01]  /*4560*/  FFMA.FTZ R10, R111, R8, R9 ;  /* 0x000000086f0a7223 */ /* 0x000fe20000010009 */
[----:B------:R-:W-:Y:S01]  /*4570*/  FMUL.FTZ R9, R85, R15 ;  /* 0x0000000f55097220 */ /* 0x000fe20000410000 */
[----:B------:R-:W-:Y:S01]  /*4580*/  FMUL.FTZ R137, R63, R2 ;  /* 0x000000023f897220 */ /* 0x000fe20000410000 */
[----:B------:R-:W-:-:S02]  /*4590*/  FADD.FTZ R19, R136, R19 ;  /* 0x0000001388137221 */ /* 0x000fc40000010000 */
[----:B------:R-:W-:Y:S01]  /*45a0*/  FFMA.FTZ R8, R86, R3, -R9 ;  /* 0x0000000356087223 */ /* 0x000fe20000010809 */
[----:B------:R-:W-:Y:S01]  /*45b0*/  FADD.FTZ R10, R137, R10 ;  /* 0x0000000a890a7221 */ /* 0x000fe20000010000 */
[C---:B------:R-:W-:Y:S01]  /*45c0*/  FMUL.FTZ R9, R116.reuse, R19 ;  /* 0x0000001374097220 */ /* 0x040fe20000410000 */
[----:B------:R-:W-:Y:S02]  /*45d0*/  FMUL.FTZ R3, R85, R3 ;  /* 0x0000000355037220 */ /* 0x000fe40000410000 */
[-C--:B------:R-:W-:Y:S01]  /*45e0*/  FMUL.FTZ R2, R116, R10.reuse ;  /* 0x0000000a74027220 */ /* 0x080fe20000410000 */
[C---:B------:R-:W-:Y:S01]  /*45f0*/  FFMA.FTZ R10, R23.reuse, R10, R9 ;  /* 0x0000000a170a7223 */ /* 0x040fe20000010009 */
[----:B------:R-:W-:Y:S01]  /*4600*/  FFMA.FTZ R15, R86, R15, R3 ;  /* 0x0000000f560f7223 */ /* 0x000fe20000010003 */
[----:B------:R-:W-:Y:S01]  /*4610*/  MOV R3, UR10 ;  /* 0x0000000a00037c02 */ /* 0x000fe20008000f00 */
[--C-:B0-----:R-:W-:Y:S02]  /*4620*/  HADD2.F32 R9, -RZ, R4.reuse.H0_H0 ;  /* 0x20000004ff097230 */ /* 0x101fe40000004100 */
[----:B------:R-:W-:Y:S01]  /*4630*/  FFMA.FTZ R19, R23, R19, -R2 ;  /* 0x0000001317137223 */ /* 0x000fe20000010802 */
[----:B------:R-:W-:-:S02]  /*4640*/  HADD2.F32 R139, -RZ, R4.H1_H1 ;  /* 0x30000004ff8b7230 */ /* 0x000fc40000004100 */
[CC--:B------:R-:W-:Y:S01]  /*4650*/  FMUL.FTZ R4, R107.reuse, R8.reuse ;  /* 0x000000086b047220 */ /* 0x0c0fe20000410000 */
[----:B------:R-:W-:Y:S01]  /*4660*/  FMUL.FTZ R11, R107, R15 ;  /* 0x0000000f6b0b7220 */ /* 0x000fe20000410000 */
[C---:B------:R-:W-:Y:S01]  /*4670*/  FMUL.FTZ R138, R64.reuse, R9 ;  /* 0x00000009408a7220 */ /* 0x040fe20000410000 */
[--C-:B------:R-:W-:Y:S02]  /*4680*/  HADD2.F32 R140, -RZ, R5.reuse.H0_H0 ;  /* 0x20000005ff8c7230 */ /* 0x100fe40000004100 */
[----:B------:R-:W-:Y:S01]  /*4690*/  FMUL.FTZ R139, R64, R139 ;  /* 0x0000008b408b7220 */ /* 0x000fe20000410000 */
[----:B------:R-:W-:Y:S01]  /*46a0*/  FFMA.FTZ R15, R108, R15, R4 ;  /* 0x0000000f6c0f7223 */ /* 0x000fe20000010004 */
[----:B------:R-:W-:Y:S01]  /*46b0*/  FADD.FTZ R19, R138, R19 ;  /* 0x000000138a137221 */ /* 0x000fe20000010000 */
[----:B------:R-:W-:Y:S02]  /*46c0*/  HADD2.F32 R4, -RZ, R5.H1_H1 ;  /* 0x30000005ff047230 */ /* 0x000fe40000004100 */
[----:B------:R-:W-:Y:S01]  /*46d0*/  FADD.FTZ R10, R139, R10 ;  /* 0x0000000a8b0a7221 */ /* 0x000fe20000010000 */
[----:B------:R-:W-:Y:S01]  /*46e0*/  FFMA.FTZ R11, R108, R8, -R11 ;  /* 0x000000086c0b7223 */ /* 0x000fe2000001080b */
[----:B------:R-:W-:Y:S01]  /*46f0*/  FMUL.FTZ R13, R121, R19 ;  /* 0x00000013790d7220 */ /* 0x000fe20000410000 */
[----:B------:R-:W-:-:S02]  /*4700*/  HADD2.F32 R143, -RZ, R6.H1_H1 ;  /* 0x30000006ff8f7230 */ /* 0x000fc40000004100 */
[----:B------:R-:W-:Y:S01]  /*4710*/  FMUL.FTZ R9, R121, R10 ;  /* 0x0000000a79097220 */ /* 0x000fe20000410000 */
[C---:B------:R-:W-:Y:S01]  /*4720*/  FMUL.FTZ R141, R65.reuse, R4 ;  /* 0x00000004418d7220 */ /* 0x040fe20000410000 */
[C---:B------:R-:W-:Y:S01]  /*4730*/  FFMA.FTZ R10, R112.reuse, R10, R13 ;  /* 0x0000000a700a7223 */ /* 0x040fe2000001000d */
[----:B------:R-:W-:Y:S01]  /*4740*/  FMUL.FTZ R140, R65, R140 ;  /* 0x0000008c418c7220 */ /* 0x000fe20000410000 */
[----:B------:R-:W-:Y:S01]  /*4750*/  FFMA.FTZ R9, R112, R19, -R9 ;  /* 0x0000001370097223 */ /* 0x000fe20000010809 */
[C---:B------:R-:W-:Y:S01]  /*4760*/  FMUL.FTZ R4, R22.reuse, R15 ;  /* 0x0000000f16047220 */ /* 0x040fe20000410000 */
[----:B------:R-:W-:Y:S01]  /*4770*/  FADD.FTZ R10, R141, R10 ;  /* 0x0000000a8d0a7221 */ /* 0x000fe20000010000 */
[-C--:B------:R-:W-:Y:S01]  /*4780*/  FMUL.FTZ R8, R22, R11.reuse ;  /* 0x0000000b16087220 */ /* 0x080fe20000410000 */
[----:B------:R-:W-:Y:S01]  /*4790*/  FADD.FTZ R9, R140, R9 ;  /* 0x000000098c097221 */ /* 0x000fe20000010000 */
[----:B------:R-:W-:Y:S01]  /*47a0*/  FFMA.FTZ R4, R111, R11, -R4 ;  /* 0x0000000b6f047223 */ /* 0x000fe20000010804 */
[----:B------:R-:W-:-:S02]  /*47b0*/  HADD2.F32 R5, -RZ, R6.H0_H0 ;  /* 0x20000006ff057230 */ /* 0x000fc40000004100 */
[----:B------:R-:W-:Y:S01]  /*47c0*/  FMUL.FTZ R11, R119, R10 ;  /* 0x0000000a770b7220 */ /* 0x000fe20000410000 */
[----:B------:R-:W-:Y:S01]  /*47d0*/  FFMA.FTZ R8, R111, R15, R8 ;  /* 0x0000000f6f087223 */ /* 0x000fe20000010008 */
[-C--:B------:R-:W-:Y:S01]  /*47e0*/  FMUL.FTZ R13, R119, R9.reuse ;  /* 0x00000009770d7220 */ /* 0x080fe20000410000 */
[--C-:B------:R-:W-:Y:S02]  /*47f0*/  HADD2.F32 R144, -RZ, R7.reuse.H0_H0 ;  /* 0x20000007ff907230 */ /* 0x100fe40000004100 */
[----:B------:R-:W-:Y:S01]  /*4800*/  FFMA.FTZ R11, R120, R9, -R11 ;  /* 0x00000009780b7223 */ /* 0x000fe2000001080b */
[----:B------:R-:W-:Y:S01]  /*4810*/  FMUL.FTZ R142, R66, R5 ;  /* 0x00000005428e7220 */ /* 0x000fe20000410000 */
[----:B------:R-:W-:Y:S01]  /*4820*/  FMUL.FTZ R6, R116, R8 ;  /* 0x0000000874067220 */ /* 0x000fe20000410000 */
[----:B------:R-:W-:Y:S01]  /*4830*/  FFMA.FTZ R10, R120, R10, R13 ;  /* 0x0000000a780a7223 */ /* 0x000fe2000001000d */
[----:B------:R-:W-:Y:S01]  /*4840*/  FMUL.FTZ R143, R66, R143 ;  /* 0x0000008f428f7220 */ /* 0x000fe20000410000 */
[----:B------:R-:W-:Y:S01]  /*4850*/  FADD.FTZ R11, R142, R11 ;  /* 0x0000000b8e0b7221 */ /* 0x000fe20000010000 */
[-C--:B------:R-:W-:Y:S01]  /*4860*/  FMUL.FTZ R5, R116, R4.reuse ;  /* 0x0000000474057220 */ /* 0x080fe20000410000 */
[----:B------:R-:W-:Y:S01]  /*4870*/  FFMA.FTZ R6, R23, R4, -R6 ;  /* 0x0000000417067223 */ /* 0x000fe20000010806 */
[----:B------:R-:W-:Y:S01]  /*4880*/  FADD.FTZ R10, R143, R10 ;  /* 0x0000000a8f0a7221 */ /* 0x000fe20000010000 */
[----:B------:R-:W-:-:S02]  /*4890*/  HADD2.F32 R4, -RZ, R7.H1_H1 ;  /* 0x30000007ff047230 */ /* 0x000fc40000004100 */
[-C--:B------:R-:W-:Y:S01]  /*48a0*/  FMUL.FTZ R13, R117, R11.reuse ;  /* 0x0000000b750d7220 */ /* 0x080fe20000410000 */
[----:B------:R-:W-:Y:S01]  /*48b0*/  FFMA.FTZ R5, R23, R8, R5 ;  /* 0x0000000817057223 */ /* 0x000fe20000010005 */
[----:B------:R-:W-:Y:S01]  /*48c0*/  FMUL.FTZ R9, R117, R10 ;  /* 0x0000000a75097220 */ /* 0x000fe20000410000 */
[----:B------:R-:W-:Y:S01]  /*48d0*/  FMUL.FTZ R7, R121, R6 ;  /* 0x0000000679077220 */ /* 0x000fe20000410000 */
[C---:B------:R-:W-:Y:S01]  /*48e0*/  FFMA.FTZ R10, R118.reuse, R10, R13 ;  /* 0x0000000a760a7223 */ /* 0x040fe2000001000d */
[----:B------:R-:W-:Y:S01]  /*48f0*/  FMUL.FTZ R145, R67, R4 ;  /* 0x0000000443917220 */ /* 0x000fe20000410000 */
[----:B------:R-:W-:Y:S01]  /*4900*/  FFMA.FTZ R11, R118, R11, -R9 ;  /* 0x0000000b760b7223 */ /* 0x000fe20000010809 */
[CC--:B------:R-:W-:Y:S01]  /*4910*/  FFMA.FTZ R7, R112.reuse, R5.reuse, R7 ;  /* 0x0000000570077223 */ /* 0x0c0fe20000010007 */
[----:B------:R-:W-:Y:S01]  /*4920*/  FMUL.FTZ R5, R121, R5 ;  /* 0x0000000579057220 */ /* 0x000fe20000410000 */
[----:B------:R-:W-:Y:S01]  /*4930*/  FMUL.FTZ R144, R67, R144 ;  /* 0x0000009043907220 */ /* 0x000fe20000410000 */
[----:B------:R-:W-:Y:S01]  /*4940*/  FADD.FTZ R146, R145, R10 ;  /* 0x0000000a91927221 */ /* 0x000fe20000010000 */
[C---:B------:R-:W-:Y:S01]  /*4950*/  FMUL.FTZ R9, R119.reuse, R7 ;  /* 0x0000000777097220 */ /* 0x040fe20000410000 */
[----:B------:R-:W-:Y:S01]  /*4960*/  FFMA.FTZ R5, R112, R6, -R5 ;  /* 0x0000000670057223 */ /* 0x000fe20000010805 */
[----:B------:R-:W-:Y:S01]  /*4970*/  FADD.FTZ R147, R144, R11 ;  /* 0x0000000b90937221 */ /* 0x000fe20000010000 */
[----:B------:R-:W-:Y:S01]  /*4980*/  ULEA UR10, UR5, UR12, 0x4 ;  /* 0x0000000c050a7291 */ /* 0x000fe2000f8e20ff */
[----:B------:R-:W0:Y:S01]  /*4990*/  SHFL.UP PT, R8, R146, 0x1, RZ ;  /* 0x0420000092087989 */ /* 0x000e2200000e00ff */
[CC--:B------:R-:W-:Y:S01]  /*49a0*/  FFMA.FTZ R9, R120.reuse, R5.reuse, -R9 ;  /* 0x0000000578097223 */ /* 0x0c0fe20000010809 */
[----:B------:R-:W-:Y:S01]  /*49b0*/  FMUL.FTZ R4, R119, R5 ;  /* 0x0000000577047220 */ /* 0x000fe20000410000 */
[----:B------:R-:W1:Y:S01]  /*49c0*/  S2UR UR11, SR_CgaCtaId ;  /* 0x00000000000b79c3 */ /* 0x000e620000008800 */
[----:B------:R-:W2:Y:S01]  /*49d0*/  SHFL.UP PT, R6, R147, 0x1, RZ ;  /* 0x0420000093067989 */ /* 0x000ea200000e00ff */
[----:B------:R-:W-:Y:S01]  /*49e0*/  FMUL.FTZ R5, R117, R9 ;  /* 0x0000000975057220 */ /* 0x000fe20000410000 */
[----:B------:R-:W-:Y:S01]  /*49f0*/  FFMA.FTZ R4, R120, R7, R4 ;  /* 0x0000000778047223 */ /* 0x000fe20000010004 */
[----:B------:R-:W-:-:S03]  /*4a00*/  MOV R2, UR24 ;  /* 0x0000001800027c02 */ /* 0x000fc60008000f00 */
[CC--:B------:R-:W-:Y:S01]  /*4a10*/  FFMA.FTZ R148, R118.reuse, R4.reuse, R5 ;  /* 0x0000000476947223 */ /* 0x0c0fe20000010005 */
[----:B------:R-:W-:Y:S02]  /*4a20*/  FMUL.FTZ R4, R117, R4 ;  /* 0x0000000475047220 */ /* 0x000fe40000410000 */
[----:B------:R-:W5:Y:S01]  /*4a30*/  LDG.E.64 R2, desc[UR16][R2.64] ;  /* 0x0000001002027981 */ /* 0x000f62000c1e1b00 */
[----:B------:R-:W-:Y:S01]  /*4a40*/  UMOV UR12, 0x400 ;  /* 0x00000400000c7882 */ /* 0x000fe20000000000 */
[----:B------:R-:W-:Y:S01]  /*4a50*/  FFMA.FTZ R149, R118, R9, -R4 ;  /* 0x0000000976957223 */ /* 0x000fe20000010804 */
[----:B------:R-:W-:Y:S01]  /*4a60*/  ISETP.GE.U32.AND P2, PT, R33, 0x20, PT ;  /* 0x000000202100780c */ /* 0x000fe20003f46070 */
[----:B------:R-:W3:Y:S01]  /*4a70*/  SHFL.UP PT, R5, R148, 0x1, RZ ;  /* 0x0420000094057989 */ /* 0x000ee200000e00ff */
[----:B------:R-:W-:Y:S03]  /*4a80*/  BSSY.RECONVERGENT B0, `(.L_x_1181) ;  /* 0x000008a000007945 */ /* 0x000fe60003800200 */
[----:B------:R-:W4:Y:S01]  /*4a90*/  SHFL.UP PT, R4, R149, 0x1, RZ ;  /* 0x0420000095047989 */ /* 0x000f2200000e00ff */
[-C--:B0-----:R-:W-:Y:S01]  /*4aa0*/  FMUL.FTZ R7, R149, R8.reuse ;  /* 0x0000000895077220 */ /* 0x081fe20000410000 */
[----:B------:R-:W-:Y:S01]  /*4ab0*/  FMUL.FTZ R8, R148, R8 ;  /* 0x0000000894087220 */ /* 0x000fe20000410000 */
[----:B-1----:R-:W-:-:S02]  /*4ac0*/  ULEA UR12, UR11, UR12, 0x18 ;  /* 0x0000000c0b0c7291 */ /* 0x002fc4000f8ec0ff */
[-C--:B--2---:R-:W-:Y:S01]  /*4ad0*/  FFMA.FTZ R7, R148, R6.reuse, R7 ;  /* 0x0000000694077223 */ /* 0x084fe20000010007 */
[----:B------:R-:W-:-:S03]  /*4ae0*/  FFMA.FTZ R8, R149, R6, -R8 ;  /* 0x0000000695087223 */ /* 0x000fc60000010808 */
[----:B------:R-:W-:Y:S01]  /*4af0*/  @P1 FADD.FTZ R146, R146, R7 ;  /* 0x0000000792921221 */ /* 0x000fe20000010000 */
[----:B------:R-:W-:-:S04]  /*4b00*/  @P1 FADD.FTZ R147, R147, R8 ;  /* 0x0000000893931221 */ /* 0x000fc80000010000 */
[----:B------:R-:W0:Y:S04]  /*4b10*/  SHFL.UP PT, R9, R146, 0x2, RZ ;  /* 0x0440000092097989 */ /* 0x000e2800000e00ff */
[----:B------:R-:W1:Y:S01]  /*4b20*/  SHFL.UP PT, R8, R147, 0x2, RZ ;  /* 0x0440000093087989 */ /* 0x000e6200000e00ff */
[-C--:B---3--:R-:W-:Y:S01]  /*4b30*/  FMUL.FTZ R7, R149, R5.reuse ;  /* 0x0000000595077220 */ /* 0x088fe20000410000 */
[----:B------:R-:W-:-:S03]  /*4b40*/  FMUL.FTZ R6, R148, R5 ;  /* 0x0000000594067220 */ /* 0x000fc60000410000 */
[-C--:B----4-:R-:W-:Y:S01]  /*4b50*/  @P1 FFMA.FTZ R148, R148, R4.reuse, R7 ;  /* 0x0000000494941223 */ /* 0x090fe20000010007 */
[----:B------:R-:W-:Y:S01]  /*4b60*/  @P1 FFMA.FTZ R149, R149, R4, -R6 ;  /* 0x0000000495951223 */ /* 0x000fe20000010806 */
[----:B------:R-:W-:-:S03]  /*4b70*/  ISETP.GE.AND P1, PT, R52, 0x2, PT ;  /* 0x000000023400780c */ /* 0x000fc60003f26270 */
        /* <DEDUP_REMOVED lines=12> */
[-C--:B---3--:R-:W-:Y:S01]  /*4c40*/  @P1 FFMA.FTZ R148, R148, R4.reuse, R7 ;  /* 0x0000000494941223 */ /* 0x088fe20000010007 */
        /* <DEDUP_REMOVED lines=33> */
[----:B------:R-:W3:Y:S01]  /*4e60*/  SHFL.UP PT, R9, R149, 0x10, RZ ;  /* 0x0600000095097989 */ /* 0x000ee200000e00ff */
        /* <DEDUP_REMOVED lines=10> */
[----:B------:R-:W-:Y:S02]  /*4f10*/  HFMA2 R4, -RZ, RZ, 1.875, 0 ;  /* 0x3f800000ff047431 */ /* 0x000fe400000001ff */
[----:B------:R-:W-:Y:S01]  /*4f20*/  FADD.FTZ R10, R147, R10 ;  /* 0x0000000a930a7221 */ /* 0x000fe20000010000 */
[----:B------:R-:W-:-:S03]  /*4f30*/  FADD.FTZ R11, R146, R11 ;  /* 0x0000000b920b7221 */ /* 0x000fc60000010000 */
[----:B------:R-:W-:Y:S04]  /*4f40*/  @P0 LDS.128 R4, [UR10+0x10c0] ;  /* 0x0010c00aff040984 */ /* 0x000fe80008000c00 */
[----:B------:R-:W-:Y:S01]  /*4f50*/  @!P1 STS.128 [R29+0x1080], R8 ;  /* 0x001080081d009388 */ /* 0x000fe20000000c00 */
[----:B------:R-:W-:Y:S01]  /*4f60*/  BAR.SYNC.DEFER_BLOCKING 0x0 ;  /* 0x0000000000007b1d */ /* 0x000fe20000010000 */
[----:B------:R-:W-:-:S04]  /*4f70*/  ISETP.GE.AND P1, PT, R52, 0x10, PT ;  /* 0x000000103400780c */ /* 0x000fc80003f26270 */
[----:B------:R-:W-:Y:S02]  /*4f80*/  FSEL R150, R147, R10, !P1 ;  /* 0x0000000a93967208 */ /* 0x000fe40004800000 */
[----:B------:R-:W-:Y:S02]  /*4f90*/  FSEL R149, R149, R8, !P1 ;  /* 0x0000000895957208 */ /* 0x000fe40004800000 */
[----:B------:R-:W-:Y:S02]  /*4fa0*/  FSEL R148, R148, R9, !P1 ;  /* 0x0000000994947208 */ /* 0x000fe40004800000 */
[----:B------:R-:W-:Y:S02]  /*4fb0*/  FSEL R147, R146, R11, !P1 ;  /* 0x0000000b92937208 */ /* 0x000fe40004800000 */
[----:B------:R-:W-:Y:S01]  /*4fc0*/  ISETP.NE.AND P1, PT, R115, 0x1, PT ;  /* 0x000000017300780c */ /* 0x000fe20003f25270 */
[----:B------:R-:W-:Y:S04]  /*4fd0*/  SHFL.UP PT, R146, R149, 0x1, RZ ;  /* 0x0420000095927989 */ /* 0x000fe800000e00ff */
[----:B------:R-:W-:Y:S04]  /*4fe0*/  SHFL.UP PT, R10, R148, 0x1, RZ ;  /* 0x04200000940a7989 */ /* 0x000fe800000e00ff */
[----:B------:R-:W-:Y:S04]  /*4ff0*/  SHFL.UP PT, R11, R150, 0x1, RZ ;  /* 0x04200000960b7989 */ /* 0x000fe800000e00ff */
[----:B------:R-:W0:Y:S04]  /*5000*/  LDS.128 R12, [UR12+0x1080] ;  /* 0x0010800cff0c7984 */ /* 0x000e280008000c00 */
[----:B------:R-:W1:Y:S04]  /*5010*/  LDS.128 R16, [UR12+0x1090] ;  /* 0x0010900cff107984 */ /* 0x000e680008000c00 */
[----:B------:R-:W2:Y:S01]  /*5020*/  SHFL.UP PT, R147, R147, 0x1, RZ ;  /* 0x0420000093937989 */ /* 0x000ea200000e00ff */
[----:B0-----:R-:W-:-:S02]  /*5030*/  FSEL R39, R12, R39, !P1 ;  /* 0x000000270c277208 */ /* 0x001fc40004800000 */
[C---:B------:R-:W-:Y:S01]  /*5040*/  FSEL R41, R14.reuse, R41, !P1 ;  /* 0x000000290e297208 */ /* 0x040fe20004800000 */
[-C--:B-1----:R-:W-:Y:S01]  /*5050*/  FMUL.FTZ R9, R13, R17.reuse ;  /* 0x000000110d097220 */ /* 0x082fe20000410000 */
[CC--:B------:R-:W-:Y:S01]  /*5060*/  FMUL.FTZ R151, R15.reuse, R17.reuse ;  /* 0x000000110f977220 */ /* 0x0c0fe20000410000 */
[-C--:B------:R-:W-:Y:S01]  /*5070*/  FMUL.FTZ R8, R14, R17.reuse ;  /* 0x000000110e087220 */ /* 0x080fe20000410000 */
[C---:B------:R-:W-:Y:S01]  /*5080*/  FSEL R54, R15.reuse, R54, !P1 ;  /* 0x000000360f367208 */ /* 0x040fe20004800000 */
[CC--:B------:R-:W-:Y:S01]  /*5090*/  FFMA.FTZ R9, R12.reuse, R16.reuse, -R9 ;  /* 0x000000100c097223 */ /* 0x0c0fe20000010809 */
[----:B------:R-:W-:Y:S01]  /*50a0*/  FMUL.FTZ R12, R12, R17 ;  /* 0x000000110c0c7220 */ /* 0x000fe20000410000 */
[-C--:B------:R-:W-:Y:S01]  /*50b0*/  FFMA.FTZ R151, R14, R16.reuse, -R151 ;  /* 0x000000100e977223 */ /* 0x080fe20000010897 */
[----:B------:R-:W-:Y:S01]  /*50c0*/  FFMA.FTZ R8, R15, R16, R8 ;  /* 0x000000100f087223 */ /* 0x000fe20000010008 */
[C---:B------:R-:W-:Y:S01]  /*50d0*/  FSEL R56, R13.reuse, R56, !P1 ;  /* 0x000000380d387208 */ /* 0x040fe20004800000 */
[----:B------:R-:W-:Y:S01]  /*50e0*/  FFMA.FTZ R12, R13, R16, R12 ;  /* 0x000000100d0c7223 */ /* 0x000fe2000001000c */
[----:B------:R-:W-:Y:S01]  /*50f0*/  FADD.FTZ R18, R18, R151 ;  /* 0x0000009712127221 */ /* 0x000fe20000010000 */
[----:B------:R-:W-:Y:S01]  /*5100*/  FADD.FTZ R8, R19, R8 ;  /* 0x0000000813087221 */ /* 0x000fe20000010000 */
[----:B--2---:R-:W-:Y:S06]  /*5110*/  @!P2 BRA `(.L_x_1182) ;  /* 0x000000000040a947 */ /* 0x004fec0003800000 */
        /* <DEDUP_REMOVED lines=16> */
.L_x_1182:
        /* <DEDUP_REMOVED lines=16> */
.L_x_1183:
[----:B------:R-:W-:Y:S05]  /*5320*/  BSYNC.RECONVERGENT B0 ;  /* 0x0000000000007941 */ /* 0x000fea0003800200 */
.L_x_1181:
        /* <DEDUP_REMOVED lines=117> */
.L_x_1185:
[----:B------:R-:W-:Y:S05]  /*5a80*/  BSYNC.RECONVERGENT B0 ;  /* 0x0000000000007941 */ /* 0x000fea0003800200 */
.L_x_1184:
[----:B------:R-:W-:Y:S01]  /*5a90*/  UIADD3 UR5, UPT, UPT, UR5, 0x1, URZ ;  /* 0x0000000105057890 */ /* 0x000fe2000fffe0ff */
[C---:B-1---5:R-:W-:Y:S01]  /*5aa0*/  FMUL.FTZ R6, R3.reuse, R135 ;  /* 0x0000008703067220 */ /* 0x062fe20000410000 */
[C---:B------:R-:W-:Y:S01]  /*5ab0*/  FMUL.FTZ R5, R3.reuse, R20 ;  /* 0x0000001403057220 */ /* 0x040fe20000410000 */
[C---:B------:R-:W-:Y:S01]  /*5ac0*/  FMUL.FTZ R106, R3.reuse, R106 ;  /* 0x0000006a036a7220 */ /* 0x040fe20000410000 */
[----:B------:R-:W-:Y:S01]  /*5ad0*/  UISETP.GE.AND UP0, UPT, UR5, UR36, UPT ;  /* 0x000000240500728c */ /* 0x000fe2000bf06270 */
        /* <DEDUP_REMOVED lines=46> */
.L_x_1180:
        /* <DEDUP_REMOVED lines=25> */
[----:B------:R-:W-:Y:S02]  /*5f50*/  SHF.L.U32 R5, R33, 0x1, RZ ;  /* 0x0000000121057819 */ /* 0x000fe400000006ff */
[----:B0-----:R-:W-:Y:S01]  /*5f60*/  LEA R0, R0, R25, 0x4 ;  /* 0x0000001900007211 */ /* 0x001fe200078e20ff */
[----:B------:R-:W-:Y:S01]  /*5f70*/  BAR.SYNC.DEFER_BLOCKING 0x0 ;  /* 0x0000000000007b1d */ /* 0x000fe20000010000 */
[----:B--2---:R-:W-:Y:S01]  /*5f80*/  IMAD.WIDE.U32 R2, R6, UR23, R2 ;  /* 0x0000001706027c25 */ /* 0x004fe2000f8e0002 */
[----:B------:R-:W-:Y:S01]  /*5f90*/  LOP3.LUT R6, R5, 0x7c0, RZ, 0xc0, !PT ;  /* 0x000007c005067812 */ /* 0x000fe200078ec0ff */
[----:B----4-:R-:W-:Y:S01]  /*5fa0*/  UISETP.GE.AND UP0, UPT, UR4, UR5, UPT ;  /* 0x000000050400728c */ /* 0x010fe2000bf06270 */
[----:B---3--:R-:W-:-:S02]  /*5fb0*/  LEA R4, P0, R2, R16, 0x1 ;  /* 0x0000001002047211 */ /* 0x008fc400078008ff */
[----:B------:R-:W-:Y:S04]  /*5fc0*/  STS.128 [R0], R84 ;  /* 0x0000005400007388 */ /* 0x000fe80000000c00 */
[----:B------:R0:W-:Y:S01]  /*5fd0*/  STS.128 [R0+0x10], R76 ;  /* 0x0000104c00007388 */ /* 0x0001e20000000c00 */
[----:B------:R-:W-:-:S03]  /*5fe0*/  NOP ;  /* 0x0000000000007918 */ /* 0x000fc60000000000 */
[----:B------:R-:W1:Y:S04]  /*5ff0*/  LDS.128 R8, [R25] ;  /* 0x0000000019087984 */ /* 0x000e680000000c00 */
[----:B------:R-:W2:Y:S01]  /*6000*/  LDS.128 R12, [R25+0x200] ;  /* 0x00020000190c7984 */ /* 0x000ea20000000c00 */
[----:B0-----:R-:W-:Y:S01]  /*6010*/  IMAD R0, R7, UR23, R3 ;  /* 0x0000001707007c24 */ /* 0x001fe2000f8e0203 */
[----:B------:R-:W-:-:S04]  /*6020*/  LOP3.LUT R3, R6, 0x1f, R33, 0xf8, !PT ;  /* 0x0000001f06037812 */ /* 0x000fc800078ef821 */
[----:B------:R-:W-:-:S03]  /*6030*/  LEA.HI.X R5, R2, R17, R0, 0x1, P0 ;  /* 0x0000001102057211 */ /* 0x000fc600000f0c00 */
[----:B------:R-:W-:-:S05]  /*6040*/  IMAD.WIDE.U32 R2, R3, 0x10, R4 ;  /* 0x0000001003027825 */ /* 0x000fca00078e0004 */
[----:B-1----:R0:W-:Y:S04]  /*6050*/  STG.E.128 desc[UR16][R2.64], R8 ;  /* 0x0000000802007986 */ /* 0x0021e8000c101d10 */
[----:B--2---:R0:W-:Y:S01]  /*6060*/  STG.E.128 desc[UR16][R2.64+0x200], R12 ;  /* 0x0002000c02007986 */ /* 0x0041e2000c101d10 */
[----:B------:R-:W-:Y:S05]  /*6070*/  BRA.U !UP0, `(.L_x_1187) ;  /* 0xffffffa508ac7547 */ /* 0x000fea000b83ffff */
[----:B------:R-:W-:Y:S05]  /*6080*/  EXIT ;  /* 0x000000000000794d */ /* 0x000fea0003800000 */
.L_x_1188:
        /* <DEDUP_REMOVED lines=15> */
.L_x_5026:


//--------------------- .text._Z25selective_scan_fwd_kernelI32Selective_Scan_fwd_kernel_traitsILi64ELi16ELi1ELb1ELb1ELb0ELb1EN3c104HalfENS1_7complexIfEEEEv13SSMParamsBase --------------------------
	.section	.text._Z25selective_scan_fwd_kernelI32Selective_Scan_fwd_kernel_traitsILi64ELi16ELi1ELb1ELb1ELb0ELb1EN3c104HalfENS1_7complexIfEEEEv13SSMParamsBase,"ax",@progbits
	.align	128
        .global         _Z25selective_scan_fwd_kernelI32Selective_Scan_fwd_kernel_traitsILi64ELi16ELi1ELb1ELb1ELb0ELb1EN3c104HalfENS1_7complexIfEEEEv13SSMParamsBase
        .type           _Z25selective_scan_fwd_kernelI32Selective_Scan_fwd_kernel_traitsILi64ELi16ELi1ELb1ELb1ELb0ELb1EN3c104HalfENS1_7complexIfEEEEv13SSMParamsBase,@function
        .size           _Z25selective_scan_fwd_kernelI32Selective_Scan_fwd_kernel_traitsILi64ELi16ELi1ELb1ELb1ELb0ELb1EN3c104HalfENS1_7complexIfEEEEv13SSMParamsBase,(.L_x_5027 - _Z25selective_scan_fwd_kernelI32Selective_Scan_fwd_kernel_traitsILi64ELi16ELi1ELb1ELb1ELb0ELb1EN3c104HalfENS1_7complexIfEEEEv13SSMParamsBase)
        .other          _Z25selective_scan_fwd_kernelI32Selective_Scan_fwd_kernel_traitsILi64ELi16ELi1ELb1ELb1ELb0ELb1EN3c104HalfENS1_7complexIfEEEEv13SSMParamsBase,@"STO_CUDA_ENTRY STV_DEFAULT"
_Z25selective_scan_fwd_kernelI32Selective_Scan_fwd_kernel_traitsILi64ELi16ELi1ELb1ELb1ELb0ELb1EN3c104HalfENS1_7complexIfEEEEv13SSMParamsBase:
.text._Z25selective_scan_fwd_kernelI32Selective_Scan_fwd_kernel_traitsILi64ELi16ELi1ELb1ELb1ELb0ELb1EN3c104HalfENS1_7complexIfEEEEv13SSMParamsBase:
        /* <DEDUP_REMOVED lines=79> */
[----:B------:R-:W2:Y:S01]  /*04f0*/  LDCU.64 UR26, c[0x0][0x3a0] ;  /* 0x00007400ff1a77ac */ /* 0x000ea20008000a00 */
[----:B------:R-:W3:Y:S01]  /*0500*/  LDCU.64 UR30, c[0x0][0x3d8] ;  /* 0x00007b00ff1e77ac */ /* 0x000ee20008000a00 */
[----:B------:R-:W4:Y:S01]  /*0510*/  LDCU UR32, c[0x0][0x38c] ;  /* 0x00007180ff2077ac */ /* 0x000f220008000800 */
[----:B------:R-:W-:Y:S01]  /*0520*/  USHF.R.S32.HI UR9, URZ, 0x1f, UR14 ;  /* 0x0000001fff097899 */ /* 0x000fe2000801140e */
[----:B------:R-:W-:Y:S01]  /*0530*/  UMOV UR13, UR18 ;  /* 0x00000012000d7c82 */ /* 0x000fe20008000000 */
[----:B------:R-:W-:Y:S02]  /*0540*/  ULEA UR18, UP0, UR8, UR4, 0x1 ;  /* 0x0000000408127291 */ /* 0x000fe4000f8008ff */
[----:B------:R-:W-:-:S02]  /*0550*/  UIMAD UR9, UR9, UR20, URZ ;  /* 0x00000014090972a4 */ /* 0x000fc4000f8e02ff */
[----:B------:R-:W-:Y:S02]  /*0560*/  UIMAD UR11, UR25, UR22, UR23 ;  /* 0x00000016190b72a4 */ /* 0x000fe4000f8e0217 */
[----:B------:R-:W-:Y:S02]  /*0570*/  UIMAD.WIDE.U32 UR12, UR14, UR20, UR12 ;  /* 0x000000140e0c72a5 */ /* 0x000fe4000f8e000c */
[----:B------:R-:W-:Y:S02]  /*0580*/  UIMAD UR9, UR14, UR21, UR9 ;  /* 0x000000150e0972a4 */ /* 0x000fe4000f8e0209 */
[----:B------:R-:W-:Y:S01]  /*0590*/  ULEA.HI.X UR24, UR8, UR5, UR24, 0x1, UP0 ;  /* 0x0000000508187291 */ /* 0x000fe200080f0c18 */
[----:B------:R-:W-:Y:S01]  /*05a0*/  IMAD R31, R31, UR11, RZ ;  /* 0x0000000b1f1f7c24 */ /* 0x000fe2000f8e02ff */
[----:B------:R-:W-:Y:S01]  /*05b0*/  ULEA UR14, UP1, UR10, UR6, 0x1 ;  /* 0x000000060a0e7291 */ /* 0x000fe2000f8208ff */
[----:B------:R-:W-:Y:S01]  /*05c0*/  UMOV UR5, 0x400 ;  /* 0x0000040000057882 */ /* 0x000fe20000000000 */
[----:B0-----:R-:W-:Y:S01]  /*05d0*/  SHF.L.U32 R0, R33, 0x2, RZ ;  /* 0x0000000221007819 */ /* 0x001fe200000006ff */
[----:B-1----:R-:W-:Y:S01]  /*05e0*/  ULEA UR5, UR15, UR5, 0x18 ;  /* 0x000000050f057291 */ /* 0x002fe2000f8ec0ff */
[--C-:B------:R-:W-:Y:S01]  /*05f0*/  SHF.R.U32.HI R116, RZ, 0x5, R33.reuse ;  /* 0x00000005ff747819 */ /* 0x100fe20000011621 */
[----:B------:R-:W-:Y:S01]  /*0600*/  ULEA UR21, UP2, UR12, UR28, 0x1 ;  /* 0x0000001c0c157291 */ /* 0x000fe2000f8408ff */
[----:B------:R-:W-:Y:S01]  /*0610*/  LOP3.LUT R0, R0, 0xf80, RZ, 0xc0, !PT ;  /* 0x00000f8000007812 */ /* 0x000fe200078ec0ff */
[----:B------:R-:W-:Y:S01]  /*0620*/  ULEA.HI.X UR10, UR10, UR7, UR19, 0x1, UP1 ;  /* 0x000000070a0a7291 */ /* 0x000fe200088f0c13 */
[----:B----4-:R-:W-:Y:S01]  /*0630*/  IMAD R31, R31, UR32, RZ ;  /* 0x000000201f1f7c24 */ /* 0x010fe2000f8e02ff */
[----:B------:R-:W-:Y:S01]  /*0640*/  UIADD3 UR13, UPT, UPT, UR13, UR9, URZ ;  /* 0x000000090d0d7290 */ /* 0x000fe2000fffe0ff */
[----:B------:R-:W-:Y:S01]  /*0650*/  LEA R29, R116, UR5, 0x4 ;  /* 0x00000005741d7c11 */ /* 0x000fe2000f8e20ff */
[----:B--2---:R-:W-:Y:S01]  /*0660*/  UIMAD.WIDE.U32 UR8, UR23, UR26, URZ ;  /* 0x0000001a170872a5 */ /* 0x004fe2000f8e00ff */
[----:B------:R-:W-:Y:S01]  /*0670*/  LOP3.LUT R27, R0, 0x1f, R33, 0xf8, !PT ;  /* 0x0000001f001b7812 */ /* 0x000fe200078ef821 */
[----:B---3--:R-:W-:-:S02]  /*0680*/  UIMAD.WIDE.U32 UR6, UR23, UR30, URZ ;  /* 0x0000001e170672a5 */ /* 0x008fc4000f8e00ff */
[----:B------:R-:W-:Y:S02]  /*0690*/  ULEA.HI.X UR13, UR12, UR29, UR13, 0x1, UP2 ;  /* 0x0000001d0c0d7291 */ /* 0x000fe400090f0c0d */
[----:B------:R-:W-:Y:S02]  /*06a0*/  UIMAD UR22, UR23, UR27, UR9 ;  /* 0x0000001b171672a4 */ /* 0x000fe4000f8e0209 */
[----:B------:R-:W-:Y:S01]  /*06b0*/  UIMAD UR20, UR23, UR31, UR7 ;  /* 0x0000001f171472a4 */ /* 0x000fe2000f8e0207 */
[----:B------:R-:W-:Y:S01]  /*06c0*/  UMOV UR4, URZ ;  /* 0x000000ff00047c82 */ /* 0x000fe20008000000 */
[----:B------:R-:W-:Y:S01]  /*06d0*/  UMOV UR19, UR24 ;  /* 0x0000001800137c82 */ /* 0x000fe20008000000 */
[----:B------:R-:W-:Y:S01]  /*06e0*/  UMOV UR15, UR10 ;  /* 0x0000000a000f7c82 */ /* 0x000fe20008000000 */
[----:B------:R-:W-:-:S08]  /*06f0*/  UMOV UR12, UR21 ;  /* 0x00000015000c7c82 */ /* 0x000fd00008000000 */
.L_x_1228:
[----:B------:R-:W-:Y:S01]  /*0700*/  BAR.SYNC.DEFER_BLOCKING 0x0 ;  /* 0x0000000000007b1d */ /* 0x000fe20000010000 */
[----:B------:R-:W-:Y:S02]  /*0710*/  SHF.L.U32 R2, R33, 0x1, RZ ;  /* 0x0000000121027819 */ /* 0x000fe400000006ff */
[----:B------:R-:W-:Y:S02]  /*0720*/  MOV R4, UR18 ;  /* 0x0000001200047c02 */ /* 0x000fe40008000f00 */
[----:B------:R-:W-:Y:S02]  /*0730*/  LOP3.LUT R2, R2, 0x7c0, RZ, 0xc0, !PT ;  /* 0x000007c002027812 */ /* 0x000fe400078ec0ff */
[----:B------:R-:W-:Y:S02]  /*0740*/  MOV R5, UR19 ;  /* 0x0000001300057c02 */ /* 0x000fe40008000f00 */
[----:B------:R-:W-:-:S05]  /*0750*/  LOP3.LUT R3, R2, 0x1f, R33, 0xf8, !PT ;  /* 0x0000001f02037812 */ /* 0x000fca00078ef821 */
[----:B------:R-:W-:-:S05]  /*0760*/  IMAD.WIDE.U32 R4, R3, 0x10, R4 ;  /* 0x0000001003047825 */ /* 0x000fca00078e0004 */
[----:B0-----:R-:W2:Y:S04]  /*0770*/  LDG.E.128 R12, desc[UR16][R4.64] ;  /* 0x00000010040c7981 */ /* 0x001ea8000c1e1d00 */
        /* <DEDUP_REMOVED lines=79> */
.L_x_1190:
[----:B------:R-:W-:Y:S05]  /*0c70*/  BSYNC.RECONVERGENT B0 ;  /* 0x0000000000007941 */ /* 0x000fea0003800200 */
.L_x_1189:
        /* <DEDUP_REMOVED lines=35> */
.L_x_1192:
[----:B------:R-:W-:Y:S05]  /*0eb0*/  BSYNC.RECONVERGENT B0 ;  /* 0x0000000000007941 */ /* 0x000fea0003800200 */
.L_x_1191:
        /* <DEDUP_REMOVED lines=37> */
.L_x_1194:
[----:B------:R-:W-:Y:S05]  /*1110*/  BSYNC.RECONVERGENT B0 ;  /* 0x0000000000007941 */ /* 0x000fea0003800200 */
.L_x_1193:
        /* <DEDUP_REMOVED lines=35> */
.L_x_1196:
[----:B------:R-:W-:Y:S05]  /*1350*/  BSYNC.RECONVERGENT B0 ;  /* 0x0000000000007941 */ /* 0x000fea0003800200 */
.L_x_1195:
        /* <DEDUP_REMOVED lines=37> */
.L_x_1198:
[----:B------:R-:W-:Y:S05]  /*15b0*/  BSYNC.RECONVERGENT B0 ;  /* 0x0000000000007941 */ /* 0x000fea0003800200 */
.L_x_1197:
        /* <DEDUP_REMOVED lines=35> */
.L_x_1200:
[----:B------:R-:W-:Y:S05]  /*17f0*/  BSYNC.RECONVERGENT B0 ;  /* 0x0000000000007941 */ /* 0x000fea0003800200 */
.L_x_1199:
        /* <DEDUP_REMOVED lines=37> */
.L_x_1202:
[----:B------:R-:W-:Y:S05]  /*1a50*/  BSYNC.RECONVERGENT B0 ;  /* 0x0000000000007941 */ /* 0x000fea0003800200 */
.L_x_1201:
        /* <DEDUP_REMOVED lines=35> */
.L_x_1204:
[----:B------:R-:W-:Y:S05]  /*1c90*/  BSYNC.RECONVERGENT B0 ;  /* 0x0000000000007941 */ /* 0x000fea0003800200 */
.L_x_1203:
        /* <DEDUP_REMOVED lines=39> */
.L_x_1206:
[----:B------:R-:W-:Y:S05]  /*1f10*/  BSYNC.RECONVERGENT B0 ;  /* 0x0000000000007941 */ /* 0x000fea0003800200 */
.L_x_1205:
        /* <DEDUP_REMOVED lines=39> */
.L_x_1208:
[----:B------:R-:W-:Y:S05]  /*2190*/  BSYNC.RECONVERGENT B0 ;  /* 0x0000000000007941 */ /* 0x000fea0003800200 */
.L_x_1207:
        /* <DEDUP_REMOVED lines=45> */
.L_x_1210:
[----:B------:R-:W-:Y:S05]  /*2470*/  BSYNC.RECONVERGENT B0 ;  /* 0x0000000000007941 */ /* 0x000fea0003800200 */
.L_x_1209:
        /* <DEDUP_REMOVED lines=32> */
.L_x_1212:
[----:B------:R-:W-:Y:S05]  /*2680*/  BSYNC.RECONVERGENT B0 ;  /* 0x0000000000007941 */ /* 0x000fea0003800200 */
.L_x_1211:
        /* <DEDUP_REMOVED lines=32> */
.L_x_1214:
[----:B------:R-:W-:Y:S05]  /*2890*/  BSYNC.RECONVERGENT B0 ;  /* 0x0000000000007941 */ /* 0x000fea0003800200 */
.L_x_1213:
        /* <DEDUP_REMOVED lines=32> */
.L_x_1216:
[----:B------:R-:W-:Y:S05]  /*2aa0*/  BSYNC.RECONVERGENT B0 ;  /* 0x0000000000007941 */ /* 0x000fea0003800200 */
.L_x_1215:
        /* <DEDUP_REMOVED lines=32> */
.L_x_1218:
[----:B------:R-:W-:Y:S05]  /*2cb0*/  BSYNC.RECONVERGENT B0 ;  /* 0x0000000000007941 */ /* 0x000fea0003800200 */
.L_x_1217:
        /* <DEDUP_REMOVED lines=32> */
.L_x_1220:
[----:B------:R-:W-:Y:S05]  /*2ec0*/  BSYNC.RECONVERGENT B0 ;  /* 0x0000000000007941 */ /* 0x000fea0003800200 */
.L_x_1219:
        /* <DEDUP_REMOVED lines=54> */
.L_x_1227:
        /* <DEDUP_REMOVED lines=29> */
[----:B-1----:R-:W-:Y:S02]  /*3400*/  FMUL.FTZ R21, R3, R46 ;  /* 0x0000002e03157220 */ /* 0x002fe40000410000 */
        /* <DEDUP_REMOVED lines=8> */
[----:B------:R-:W1:Y:S01]  /*3490*/  MUFU.SIN R105, R23 ;  /* 0x0000001700697308 */ /* 0x000e620000000400 */
[C---:B------:R-:W-:Y:S01]  /*34a0*/  FMUL.FTZ R111, R85.reuse, R28 ;  /* 0x0000001c556f7220 */ /* 0x040fe20000410000 */
[C---:B------:R-:W-:Y:S01]  /*34b0*/  FMUL.FTZ R88, R85.reuse, R36 ;  /* 0x0000002455587220 */ /* 0x040fe20000410000 */
[----:B------:R-:W-:Y:S01]  /*34c0*/  FMUL.FTZ R119, R85, R26 ;  /* 0x0000001a55777220 */ /* 0x000fe20000410000 */
[----:B0-----:R-:W-:-:S04]  /*34d0*/  FMUL.FTZ R2, R3, R44 ;  /* 0x0000002c03027220 */ /* 0x001fc80000410000 */
[----:B------:R0:W2:Y:S01]  /*34e0*/  MUFU.COS R99, R23 ;  /* 0x0000001700637308 */ /* 0x0000a20000000000 */
[----:B---3--:R3:W-:Y:S07]  /*34f0*/  STS.128 [R43], R4 ;  /* 0x000000042b007388 */ /* 0x0087ee0000000c00 */
[----:B------:R4:W3:Y:S01]  /*3500*/  MUFU.EX2 R103, R20 ;  /* 0x0000001400677308 */ /* 0x0008e20000000800 */
[----:B0-----:R-:W-:Y:S01]  /*3510*/  FMUL.RZ R23, R2, 0.15915493667125701904 ;  /* 0x3e22f98302177820 */ /* 0x001fe2000040c000 */
[----:B------:R-:W-:Y:S01]  /*3520*/  FMUL.FTZ R2, R85, R44 ;  /* 0x0000002c55027220 */ /* 0x000fe20000410000 */
[----:B------:R0:W-:Y:S01]  /*3530*/  STS.128 [R43+0x200], R8 ;  /* 0x000200082b007388 */ /* 0x0001e20000000c00 */
[----:B------:R-:W-:Y:S01]  /*3540*/  MUFU.SIN R92, R22 ;  /* 0x00000016005c7308 */ /* 0x000fe20000000400 */
[----:B-1----:R-:W-:-:S02]  /*3550*/  FMUL.FTZ R105, R90, R105 ;  /* 0x000000695a697220 */ /* 0x002fc40000410000 */
[----:B------:R1:W-:Y:S01]  /*3560*/  STS.128 [R43+0x400], R12 ;  /* 0x0004000c2b007388 */ /* 0x0003e20000000c00 */
[C---:B----4-:R-:W-:Y:S01]  /*3570*/  FMUL.FTZ R20, R3.reuse, R42 ;  /* 0x0000002a03147220 */ /* 0x050fe20000410000 */
[----:B--2---:R-:W-:Y:S02]  /*3580*/  FMUL.FTZ R106, R90, R99 ;  /* 0x000000635a6a7220 */ /* 0x004fe40000410000 */
[----:B------:R2:W-:Y:S01]  /*3590*/  STS.128 [R43+0x600], R16 ;  /* 0x000600102b007388 */ /* 0x0005e20000000c00 */
[----:B------:R4:W2:Y:S01]  /*35a0*/  MUFU.COS R104, R22 ;  /* 0x0000001600687308 */ /* 0x0008a20000000000 */
[----:B---3--:R-:W-:Y:S01]  /*35b0*/  FMUL.FTZ R4, R3, R0 ;  /* 0x0000000003047220 */ /* 0x008fe20000410000 */
[----:B0-----:R-:W-:-:S06]  /*35c0*/  FMUL.FTZ R9, R85, R24 ;  /* 0x0000001855097220 */ /* 0x001fcc0000410000 */
[----:B------:R0:W-:Y:S01]  /*35d0*/  MUFU.EX2 R101, R21 ;  /* 0x0000001500657308 */ /* 0x0001e20000000800 */
[----:B----4-:R-:W-:Y:S01]  /*35e0*/  FMUL.RZ R22, R20, 0.15915493667125701904 ;  /* 0x3e22f98314167820 */ /* 0x010fe2000040c000 */
[----:B------:R-:W-:Y:S01]  /*35f0*/  FMUL.FTZ R20, R85, R42 ;  /* 0x0000002a55147220 */ /* 0x000fe20000410000 */
[----:B-1----:R-:W-:Y:S01]  /*3600*/  FMUL.RZ R15, R4, 0.15915493667125701904 ;  /* 0x3e22f983040f7820 */ /* 0x002fe2000040c000 */
[----:B------:R1:W3:Y:S01]  /*3610*/  MUFU.EX2 R96, R2 ;  /* 0x0000000200607308 */ /* 0x0002e20000000800 */
[----:B------:R-:W-:-:S03]  /*3620*/  FMUL.FTZ R12, R3, R58 ;  /* 0x0000003a030c7220 */ /* 0x000fc60000410000 */
[----:B------:R-:W3:Y:S01]  /*3630*/  MUFU.SIN R115, R23 ;  /* 0x0000001700737308 */ /* 0x000ee20000000400 */
[----:B0-----:R-:W-:Y:S01]  /*3640*/  FMUL.FTZ R21, R3, R40 ;  /* 0x0000002803157220 */ /* 0x001fe20000410000 */
[C---:B--2---:R-:W-:Y:S01]  /*3650*/  FMUL.FTZ R104, R103.reuse, R104 ;  /* 0x0000006867687220 */ /* 0x044fe20000410000 */
[----:B------:R-:W-:Y:S01]  /*3660*/  FMUL.FTZ R103, R103, R92 ;  /* 0x0000005c67677220 */ /* 0x000fe20000410000 */
[----:B------:R-:W-:Y:S01]  /*3670*/  FMUL.RZ R16, R12, 0.15915493667125701904 ;  /* 0x3e22f9830c107820 */ /* 0x000fe2000040c000 */
[----:B-1----:R-:W-:Y:S01]  /*3680*/  FMUL.FTZ R2, R3, R38 ;  /* 0x0000002603027220 */ /* 0x002fe20000410000 */
[----:B------:R-:W-:Y:S01]  /*3690*/  FMUL.RZ R87, R21, 0.15915493667125701904 ;  /* 0x3e22f98315577820 */ /* 0x000fe2000040c000 */
[----:B------:R-:W-:Y:S01]  /*36a0*/  FMUL.FTZ R21, R85, R40 ;  /* 0x0000002855157220 */ /* 0x000fe20000410000 */
[----:B------:R0:W-:Y:S08]  /*36b0*/  MUFU.COS R121, R23 ;  /* 0x0000001700797308 */ /* 0x0001f00000000000 */
[----:B------:R1:W2:Y:S01]  /*36c0*/  MUFU.EX2 R110, R20 ;  /* 0x00000014006e7308 */ /* 0x0002a20000000800 */
[----:B0-----:R-:W-:Y:S01]  /*36d0*/  FMUL.RZ R23, R2, 0.15915493667125701904 ;  /* 0x3e22f98302177820 */ /* 0x001fe2000040c000 */
[C---:B------:R-:W-:Y:S01]  /*36e0*/  FMUL.FTZ R2, R3.reuse, R36 ;  /* 0x0000002403027220 */ /* 0x040fe20000410000 */
[----:B---3--:R-:W-:Y:S01]  /*36f0*/  FMUL.FTZ R99, R96, R115 ;  /* 0x0000007360637220 */ /* 0x008fe20000410000 */
[----:B------:R-:W2:Y:S01]  /*3700*/  MUFU.SIN R97, R22 ;  /* 0x0000001600617308 */ /* 0x000ea20000000400 */
[----:B-1----:R-:W-:-:S07]  /*3710*/  FMUL.FTZ R20, R3, R32 ;  /* 0x0000002003147220 */ /* 0x002fce0000410000 */
[----:B------:R0:W-:Y:S08]  /*3720*/  MUFU.COS R123, R22 ;  /* 0x00000016007b7308 */ /* 0x0001f00000000000 */
[----:B------:R-:W-:Y:S01]  /*3730*/  MUFU.SIN R93, R23 ;  /* 0x00000017005d7308 */ /* 0x000fe20000000400 */
[----:B0-----:R-:W-:Y:S01]  /*3740*/  FMUL.RZ R22, R2, 0.15915493667125701904 ;  /* 0x3e22f98302167820 */ /* 0x001fe2000040c000 */
[----:B------:R-:W-:Y:S01]  /*3750*/  FMUL.FTZ R2, R3, R34 ;  /* 0x0000002203027220 */ /* 0x000fe20000410000 */
[----:B--2---:R-:W-:-:S03]  /*3760*/  FMUL.FTZ R97, R110, R97 ;  /* 0x000000616e617220 */ /* 0x004fc60000410000 */
[----:B------:R-:W-:Y:S01]  /*3770*/  FMUL.RZ R98, R2, 0.15915493667125701904 ;  /* 0x3e22f98302627820 */ /* 0x000fe2000040c000 */
[C---:B------:R-:W-:Y:S01]  /*3780*/  FMUL.FTZ R2, R85.reuse, R34 ;  /* 0x0000002255027220 */ /* 0x040fe20000410000 */
[----:B------:R0:W-:Y:S08]  /*3790*/  MUFU.COS R107, R23 ;  /* 0x00000017006b7308 */ /* 0x0001f00000000000 */
[----:B------:R1:W2:Y:S01]  /*37a0*/  MUFU.EX2 R118, R21 ;  /* 0x0000001500767308 */ /* 0x0002a20000000800 */
[----:B0-----:R-:W-:Y:S01]  /*37b0*/  FMUL.RZ R23, R20, 0.15915493667125701904 ;  /* 0x3e22f98314177820 */ /* 0x001fe2000040c000 */
[----:B------:R-:W-:-:S02]  /*37c0*/  FMUL.FTZ R20, R85, R32 ;  /* 0x0000002055147220 */ /* 0x000fc40000410000 */
[----:B------:R-:W-:Y:S01]  /*37d0*/  MUFU.SIN R91, R22 ;  /* 0x00000016005b7308 */ /* 0x000fe20000000400 */
[----:B-1----:R-:W-:-:S07]  /*37e0*/  FMUL.FTZ R21, R3, R30 ;  /* 0x0000001e03157220 */ /* 0x002fce0000410000 */
[----:B------:R0:W-:Y:S08]  /*37f0*/  MUFU.COS R113, R22 ;  /* 0x0000001600717308 */ /* 0x0001f00000000000 */
[----:B------:R1:W3:Y:S01]  /*3800*/  MUFU.EX2 R124, R20 ;  /* 0x00000014007c7308 */ /* 0x0002e20000000800 */
[----:B0-----:R-:W-:Y:S01]  /*3810*/  FMUL.RZ R22, R21, 0.15915493667125701904 ;  /* 0x3e22f98315167820 */ /* 0x001fe2000040c000 */
[----:B------:R-:W-:-:S02]  /*3820*/  FMUL.FTZ R21, R85, R30 ;  /* 0x0000001e55157220 */ /* 0x000fc40000410000 */
[----:B------:R-:W2:Y:S01]  /*3830*/  MUFU.SIN R95, R87 ;  /* 0x00000057005f7308 */ /* 0x000ea20000000400 */
[----:B-1----:R-:W-:-:S07]  /*3840*/  FMUL.FTZ R20, R3, R26 ;  /* 0x0000001a03147220 */ /* 0x002fce0000410000 */
[----:B------:R-:W-:Y:S01]  /*3850*/  MUFU.COS R125, R87 ;  /* 0x00000057007d7308 */ /* 0x000fe20000000000 */
[----:B------:R-:W-:-:S07]  /*3860*/  FMUL.RZ R120, R20, 0.15915493667125701904 ;  /* 0x3e22f98314787820 */ /* 0x000fce000040c000 */
[----:B------:R-:W3:Y:S01]  /*3870*/  MUFU.SIN R87, R23 ;  /* 0x0000001700577308 */ /* 0x000ee20000000400 */
[----:B--2---:R-:W-:-:S07]  /*3880*/  FMUL.FTZ R95, R118, R95 ;  /* 0x0000005f765f7220 */ /* 0x004fce0000410000 */
[----:B------:R-:W-:Y:S08]  /*3890*/  MUFU.COS R129, R23 ;  /* 0x0000001700817308 */ /* 0x000ff00000000000 */
[----:B------:R-:W-:Y:S01]  /*38a0*/  MUFU.SIN R109, R22 ;  /* 0x00000016006d7308 */ /* 0x000fe20000000400 */
[----:B---3--:R-:W-:-:S07]  /*38b0*/  FMUL.FTZ R87, R124, R87 ;  /* 0x000000577c577220 */ /* 0x008fce0000410000 */
[----:B------:R0:W-:Y:S08]  /*38c0*/  MUFU.COS R131, R22 ;  /* 0x0000001600837308 */ /* 0x0001f00000000000 */
[----:B------:R0:W-:Y:S01]  /*38d0*/  MUFU.EX2 R126, R21 ;  /* 0x00000015007e7308 */ /* 0x0001e20000000800 */
[----:B------:R-:W-:-:S03]  /*38e0*/  NOP ;  /* 0x0000000000007918 */ /* 0x000fc60000000000 */
[----:B------:R-:W-:Y:S01]  /*38f0*/  MUFU.SIN R94, R86 ;  /* 0x00000056005e7308 */ /* 0x000fe20000000400 */
[----:B0-----:R-:W0:Y:S07]  /*3900*/  LDS.128 R20, [R68] ;  /* 0x0000000044147984 */ /* 0x001e2e0000000c00 */
[----:B------:R1:W2:Y:S08]  /*3910*/  MUFU.COS R102, R86 ;  /* 0x0000005600667308 */ /* 0x0002b00000000000 */
[----:B------:R3:W4:Y:S01]  /*3920*/  MUFU.EX2 R122, R2 ;  /* 0x00000002007a7308 */ /* 0x0007220000000800 */
[----:B-1----:R-:W-:-:S03]  /*3930*/  FMUL.FTZ R86, R85, R38 ;  /* 0x0000002655567220 */ /* 0x002fc60000410000 */
[----:B------:R-:W4:Y:S01]  /*3940*/  MUFU.SIN R89, R98 ;  /* 0x0000006200597308 */ /* 0x000f220000000400 */
[----:B---3--:R-:W-:Y:S01]  /*3950*/  FMUL.FTZ R2, R3, R28 ;  /* 0x0000001c03027220 */ /* 0x008fe20000410000 */
[C---:B--2---:R-:W-:Y:S01]  /*3960*/  FMUL.FTZ R102, R101.reuse, R102 ;  /* 0x0000006665667220 */ /* 0x044fe20000410000 */
[----:B------:R-:W-:-:S05]  /*3970*/  FMUL.FTZ R101, R101, R94 ;  /* 0x0000005e65657220 */ /* 0x000fca0000410000 */
[----:B------:R-:W1:Y:S01]  /*3980*/  MUFU.EX2 R86, R86 ;  /* 0x0000005600567308 */ /* 0x000e620000000800 */
[----:B------:R-:W-:-:S03]  /*3990*/  FMUL.RZ R100, R2, 0.15915493667125701904 ;  /* 0x3e22f98302647820 */ /* 0x000fc6000040c000 */
[----:B------:R2:W3:Y:S01]  /*39a0*/  MUFU.COS R127, R98 ;  /* 0x00000062007f7308 */ /* 0x0004e20000000000 */
[----:B----4-:R-:W-:-:S07]  /*39b0*/  FMUL.FTZ R89, R122, R89 ;  /* 0x000000597a597220 */ /* 0x010fce0000410000 */
[----:B------:R-:W4:Y:S01]  /*39c0*/  MUFU.SIN R2, R100 ;  /* 0x0000006400027308 */ /* 0x000f220000000400 */
[----:B--2---:R-:W-:Y:S01]  /*39d0*/  FMUL.FTZ R98, R3, R24 ;  /* 0x0000001803627220 */ /* 0x004fe20000410000 */
[--C-:B0-----:R-:W-:Y:S02]  /*39e0*/  HADD2.F32 R4, -RZ, R20.reuse.H0_H0 ;  /* 0x20000014ff047230 */ /* 0x101fe40000004100 */
[----:B-1----:R-:W-:Y:S01]  /*39f0*/  FMUL.FTZ R94, R86, R107 ;  /* 0x0000006b565e7220 */ /* 0x002fe20000410000 */
[----:B------:R-:W-:Y:S02]  /*3a00*/  HADD2.F32 R20, -RZ, R20.H1_H1 ;  /* 0x30000014ff147230 */ /* 0x000fe40000004100 */
[----:B------:R-:W-:Y:S01]  /*3a10*/  FMUL.RZ R128, R98, 0.15915493667125701904 ;  /* 0x3e22f98362807820 */ /* 0x000fe2000040c000 */
[--C-:B------:R-:W-:Y:S02]  /*3a20*/  HADD2.F32 R10, -RZ, R21.reuse.H1_H1 ;  /* 0x30000015ff0a7230 */ /* 0x100fe40000004100 */
[C---:B------:R-:W-:Y:S01]  /*3a30*/  FMUL.FTZ R107, R45.reuse, R4 ;  /* 0x000000042d6b7220 */ /* 0x040fe20000410000 */
[----:B------:R-:W4:Y:S01]  /*3a40*/  MUFU.EX2 R111, R111 ;  /* 0x0000006f006f7308 */ /* 0x000f220000000800 */
[----:B------:R-:W0:Y:S01]  /*3a50*/  LDS.128 R4, [R68+0x10] ;  /* 0x0000100044047984 */ /* 0x000e220000000c00 */
[----:B------:R-:W-:Y:S01]  /*3a60*/  FMUL.FTZ R20, R45, R20 ;  /* 0x000000142d147220 */ /* 0x000fe20000410000 */
[----:B------:R-:W-:Y:S01]  /*3a70*/  FMUL.FTZ R13, R107, R103 ;  /* 0x000000676b0d7220 */ /* 0x000fe20000410000 */
[----:B------:R1:W2:Y:S01]  /*3a80*/  MUFU.COS R108, R100 ;  /* 0x00000064006c7308 */ /* 0x0002a20000000000 */
[----:B------:R-:W-:Y:S01]  /*3a90*/  FMUL.FTZ R98, R110, R123 ;  /* 0x0000007b6e627220 */ /* 0x000fe20000410000 */
[----:B------:R-:W-:-:S02]  /*3aa0*/  HADD2.F32 R110, -RZ, R21.H0_H0 ;  /* 0x20000015ff6e7230 */ /* 0x000fc40000004100 */
[----:B------:R-:W-:Y:S01]  /*3ab0*/  FMUL.FTZ R14, R20, R103 ;  /* 0x00000067140e7220 */ /* 0x000fe20000410000 */
[----:B---3--:R-:W-:Y:S01]  /*3ac0*/  FMUL.FTZ R90, R122, R127 ;  /* 0x0000007f7a5a7220 */ /* 0x008fe20000410000 */
[----:B------:R-:W-:Y:S01]  /*3ad0*/  FMUL.FTZ R93, R86, R93 ;  /* 0x0000005d565d7220 */ /* 0x000fe20000410000 */
[----:B------:R-:W-:Y:S01]  /*3ae0*/  FMUL.FTZ R86, R126, R131 ;  /* 0x000000837e567220 */ /* 0x000fe20000410000 */
[----:B------:R-:W-:Y:S01]  /*3af0*/  FMUL.FTZ R110, R47, R110 ;  /* 0x0000006e2f6e7220 */ /* 0x000fe20000410000 */
[----:B------:R-:W-:Y:S01]  /*3b00*/  MUFU.SIN R112, R120 ;  /* 0x0000007800707308 */ /* 0x000fe20000000400 */
[----:B-1----:R-:W-:Y:S01]  /*3b10*/  FMUL.FTZ R100, R96, R121 ;  /* 0x0000007960647220 */ /* 0x002fe20000410000 */
[----:B------:R-:W-:Y:S01]  /*3b20*/  FMUL.FTZ R121, R85, R58 ;  /* 0x0000003a55797220 */ /* 0x000fe20000410000 */
[----:B----4-:R-:W-:Y:S01]  /*3b30*/  FMUL.FTZ R21, R111, R2 ;  /* 0x000000026f157220 */ /* 0x010fe20000410000 */
[--C-:B------:R-:W-:Y:S02]  /*3b40*/  HADD2.F32 R2, -RZ, R22.reuse.H1_H1 ;  /* 0x30000016ff027230 */ /* 0x100fe40000004100 */
[----:B------:R-:W-:Y:S01]  /*3b50*/  FMUL.FTZ R96, R118, R125 ;  /* 0x0000007d76607220 */ /* 0x000fe20000410000 */
[----:B------:R-:W-:Y:S01]  /*3b60*/  HADD2.F32 R22, -RZ, R22.H0_H0 ;  /* 0x20000016ff167230 */ /* 0x000fe20000004100 */
[----:B------:R1:W3:Y:S01]  /*3b70*/  MUFU.COS R114, R120 ;  /* 0x0000007800727308 */ /* 0x0002e20000000000 */
[----:B------:R-:W-:-:S02]  /*3b80*/  HADD2.F32 R118, -RZ, R23.H1_H1 ;  /* 0x30000017ff767230 */ /* 0x000fc40000004100 */
[----:B--2---:R-:W-:-:S03]  /*3b90*/  FMUL.FTZ R108, R111, R108 ;  /* 0x0000006c6f6c7220 */ /* 0x004fc60000410000 */
[----:B------:R-:W-:Y:S02]  /*3ba0*/  FMUL.FTZ R118, R51, R118 ;  /* 0x0000007633767220 */ /* 0x000fe40000410000 */
[----:B------:R-:W2:Y:S01]  /*3bb0*/  MUFU.EX2 R88, R88 ;  /* 0x0000005800587308 */ /* 0x000ea20000000800 */
[----:B-1----:R-:W-:Y:S01]  /*3bc0*/  FMUL.FTZ R120, R85, R0 ;  /* 0x0000000055787220 */ /* 0x002fe20000410000 */
[----:B------:R-:W-:Y:S01]  /*3bd0*/  FMUL.FTZ R85, R126, R109 ;  /* 0x0000006d7e557220 */ /* 0x000fe20000410000 */
[----:B------:R-:W-:Y:S01]  /*3be0*/  FMUL.FTZ R109, R47, R10 ;  /* 0x0000000a2f6d7220 */ /* 0x000fe20000410000 */
[----:B------:R-:W3:Y:S01]  /*3bf0*/  MUFU.EX2 R119, R119 ;  /* 0x0000007700777308 */ /* 0x000ee20000000800 */
[-C--:B------:R-:W-:Y:S01]  /*3c00*/  FFMA.FTZ R10, R20, R104.reuse, R13 ;  /* 0x00000068140a7223 */ /* 0x080fe2000001000d */
[----:B------:R-:W-:Y:S02]  /*3c10*/  FFMA.FTZ R13, R107, R104, -R14 ;  /* 0x000000686b0d7223 */ /* 0x000fe4000001080e */
[----:B------:R-:W1:Y:S01]  /*3c20*/  MUFU.COS R8, R128 ;  /* 0x0000008000087308 */ /* 0x000e620000000000 */
[----:B------:R-:W-:Y:S01]  /*3c30*/  FADD.FTZ R10, R109, R10 ;  /* 0x0000000a6d0a7221 */ /* 0x000fe20000010000 */
[----:B------:R-:W-:Y:S01]  /*3c40*/  FADD.FTZ R13, R110, R13 ;  /* 0x0000000d6e0d7221 */ /* 0x000fe20000010000 */
[----:B0-----:R-:W-:-:S02]  /*3c50*/  HADD2.F32 R122, -RZ, R4.H1_H1 ;  /* 0x30000004ff7a7230 */ /* 0x001fc40000004100 */
[----:B--2---:R-:W-:Y:S01]  /*3c60*/  FMUL.FTZ R92, R88, R113 ;  /* 0x00000071585c7220 */ /* 0x004fe20000410000 */
[----:B------:R-:W-:Y:S02]  /*3c70*/  FMUL.FTZ R17, R101, R13 ;  /* 0x0000000d65117220 */ /* 0x000fe40000410000 */
[----:B------:R-:W1:Y:S01]  /*3c80*/  MUFU.EX2 R9, R9 ;  /* 0x0000000900097308 */ /* 0x000e620000000800 */
[----:B------:R-:W-:Y:S01]  /*3c90*/  FMUL.FTZ R113, R49, R22 ;  /* 0x0000001631717220 */ /* 0x000fe20000410000 */
[----:B---3--:R-:W-:Y:S01]  /*3ca0*/  FMUL.FTZ R115, R119, R114 ;  /* 0x0000007277737220 */ /* 0x008fe20000410000 */
[----:B------:R-:W-:Y:S01]  /*3cb0*/  FFMA.FTZ R17, R102, R10, R17 ;  /* 0x0000000a66117223 */ /* 0x000fe20000010011 */
[----:B------:R-:W-:Y:S01]  /*3cc0*/  MUFU.SIN R11, R15 ;  /* 0x0000000f000b7308 */ /* 0x000fe20000000400 */
[----:B------:R-:W-:Y:S01]  /*3cd0*/  FMUL.FTZ R114, R49, R2 ;  /* 0x0000000231727220 */ /* 0x000fe20000410000 */
[----:B------:R-:W-:Y:S02]  /*3ce0*/  HADD2.F32 R2, -RZ, R23.H0_H0 ;  /* 0x20000017ff027230 */ /* 0x000fe40000004100 */
[----:B------:R-:W-:Y:S01]  /*3cf0*/  FMUL.FTZ R122, R53, R122 ;  /* 0x0000007a357a7220 */ /* 0x000fe20000410000 */
[----:B------:R-:W-:Y:S01]  /*3d00*/  FMUL.FTZ R112, R119, R112 ;  /* 0x0000007077707220 */ /* 0x000fe20000410000 */
[----:B------:R-:W-:Y:S01]  /*3d10*/  FADD.FTZ R17, R114, R17 ;  /* 0x0000001172117221 */ /* 0x000fe20000010000 */
[----:B------:R-:W-:Y:S01]  /*3d20*/  FMUL.FTZ R91, R88, R91 ;  /* 0x0000005b585b7220 */ /* 0x000fe20000410000 */
[----:B------:R-:W-:Y:S01]  /*3d30*/  FMUL.FTZ R23, R51, R2 ;  /* 0x0000000233177220 */ /* 0x000fe20000410000 */
[----:B------:R0:W-:Y:S01]  /*3d40*/  MUFU.COS R3, R15 ;  /* 0x0000000f00037308 */ /* 0x0001e20000000000 */
[----:B------:R-:W-:-:S02]  /*3d50*/  HADD2.F32 R2, -RZ, R4.H0_H0 ;  /* 0x20000004ff027230 */ /* 0x000fc40000004100 */
[----:B-1----:R-:W-:Y:S01]  /*3d60*/  FMUL.FTZ R111, R9, R8 ;  /* 0x00000008096f7220 */ /* 0x002fe20000410000 */
[----:B------:R-:W-:Y:S01]  /*3d70*/  FMUL.FTZ R4, R106, R103 ;  /* 0x000000676a047220 */ /* 0x000fe20000410000 */
[----:B------:R-:W-:Y:S01]  /*3d80*/  FMUL.FTZ R88, R124, R129 ;  /* 0x000000817c587220 */ /* 0x000fe20000410000 */
[--C-:B------:R-:W-:Y:S02]  /*3d90*/  HADD2.F32 R124, -RZ, R5.reuse.H0_H0 ;  /* 0x20000005ff7c7230 */ /* 0x100fe40000004100 */
[----:B------:R-:W-:Y:S01]  /*3da0*/  FMUL.FTZ R123, R53, R2 ;  /* 0x00000002357b7220 */ /* 0x000fe20000410000 */
[----:B------:R-:W-:Y:S01]  /*3db0*/  HADD2.F32 R2, -RZ, R5.H1_H1 ;  /* 0x30000005ff027230 */ /* 0x000fe20000004100 */
[----:B------:R-:W1:Y:S01]  /*3dc0*/  MUFU.SIN R117, R128 ;  /* 0x0000008000757308 */ /* 0x000e620000000400 */
[----:B0-----:R-:W-:Y:S01]  /*3dd0*/  FMUL.FTZ R15, R101, R10 ;  /* 0x0000000a650f7220 */ /* 0x001fe20000410000 */
[----:B------:R-:W-:Y:S01]  /*3de0*/  FFMA.FTZ R4, R105, R104, R4 ;  /* 0x0000006869047223 */ /* 0x000fe20000010004 */
[C---:B------:R-:W-:Y:S01]  /*3df0*/  FMUL.FTZ R124, R55.reuse, R124 ;  /* 0x0000007c377c7220 */ /* 0x040fe20000410000 */
[----:B------:R-:W-:Y:S01]  /*3e00*/  FMUL.FTZ R125, R55, R2 ;  /* 0x00000002377d7220 */ /* 0x000fe20000410000 */
[----:B------:R-:W-:Y:S01]  /*3e10*/  FFMA.FTZ R14, R102, R13, -R15 ;  /* 0x0000000d660e7223 */ /* 0x000fe2000001080f */
[----:B------:R-:W-:Y:S01]  /*3e20*/  FMUL.FTZ R13, R99, R17 ;  /* 0x00000011630d7220 */ /* 0x000fe20000410000 */
[----:B------:R-:W-:Y:S01]  /*3e30*/  FMUL.FTZ R5, R101, R4 ;  /* 0x0000000465057220 */ /* 0x000fe20000410000 */
[----:B------:R-:W0:Y:S01]  /*3e40*/  MUFU.EX2 R120, R120 ;  /* 0x0000007800787308 */ /* 0x000e220000000800 */
[----:B------:R-:W-:Y:S01]  /*3e50*/  FADD.FTZ R14, R113, R14 ;  /* 0x0000000e710e7221 */ /* 0x000fe20000010000 */
[----:B------:R-:W-:-:S02]  /*3e60*/  HADD2.F32 R126, -RZ, R6.H1_H1 ;  /* 0x30000006ff7e7230 */ /* 0x000fc40000004100 */
[----:B------:R-:W2:Y:S01]  /*3e70*/  MUFU.COS R12, R16 ;  /* 0x00000010000c7308 */ /* 0x000ea20000000000 */
[-C--:B------:R-:W-:Y:S01]  /*3e80*/  FMUL.FTZ R8, R99, R14.reuse ;  /* 0x0000000e63087220 */ /* 0x080fe20000410000 */
[C---:B------:R-:W-:Y:S01]  /*3e90*/  FFMA.FTZ R14, R100.reuse, R14, -R13 ;  /* 0x0000000e640e7223 */ /* 0x040fe2000001080d */
[----:B------:R-:W-:Y:S02]  /*3ea0*/  HADD2.F32 R2, -RZ, R6.H0_H0 ;  /* 0x20000006ff027230 */ /* 0x000fe40000004100 */
[----:B------:R-:W-:Y:S01]  /*3eb0*/  FMUL.FTZ R126, R57, R126 ;  /* 0x0000007e397e7220 */ /* 0x000fe20000410000 */
[----:B------:R-:W-:Y:S01]  /*3ec0*/  FFMA.FTZ R17, R100, R17, R8 ;  /* 0x0000001164117223 */ /* 0x000fe20000010008 */
[----:B-1----:R-:W-:Y:S01]  /*3ed0*/  FMUL.FTZ R22, R9, R117 ;  /* 0x0000007509167220 */ /* 0x002fe20000410000 */
[----:B------:R-:W-:Y:S01]  /*3ee0*/  FADD.FTZ R14, R23, R14 ;  /* 0x0000000e170e7221 */ /* 0x000fe20000010000 */
[----:B------:R-:W1:Y:S01]  /*3ef0*/  MUFU.SIN R10, R16 ;  /* 0x00000010000a7308 */ /* 0x000e620000000400 */
[----:B------:R-:W-:Y:S01]  /*3f00*/  FADD.FTZ R17, R118, R17 ;  /* 0x0000001176117221 */ /* 0x000fe20000010000 */
[C---:B0-----:R-:W-:Y:S01]  /*3f10*/  FMUL.FTZ R117, R120.reuse, R3 ;  /* 0x0000000378757220 */ /* 0x041fe20000410000 */
[C---:B------:R-:W-:Y:S01]  /*3f20*/  FMUL.FTZ R8, R97.reuse, R14 ;  /* 0x0000000e61087220 */ /* 0x040fe20000410000 */
[----:B------:R-:W-:Y:S01]  /*3f30*/  FMUL.FTZ R120, R120, R11 ;  /* 0x0000000b78787220 */ /* 0x000fe20000410000 */
[-C--:B------:R-:W-:Y:S01]  /*3f40*/  FMUL.FTZ R3, R97, R17.reuse ;  /* 0x0000001161037220 */ /* 0x080fe20000410000 */
[----:B------:R-:W-:Y:S01]  /*3f50*/  FMUL.FTZ R127, R57, R2 ;  /* 0x00000002397f7220 */ /* 0x000fe20000410000 */
[C---:B------:R-:W-:Y:S01]  /*3f60*/  FFMA.FTZ R17, R98.reuse, R17, R8 ;  /* 0x0000001162117223 */ /* 0x040fe20000010008 */
[----:B------:R-:W2:Y:S01]  /*3f70*/  MUFU.EX2 R121, R121 ;  /* 0x0000007900797308 */ /* 0x000ea20000000800 */
[----:B------:R-:W-:Y:S01]  /*3f80*/  FFMA.FTZ R14, R98, R14, -R3 ;  /* 0x0000000e620e7223 */ /* 0x000fe20000010803 */
[----:B------:R-:W-:Y:S01]  /*3f90*/  FMUL.FTZ R3, R105, R103 ;  /* 0x0000006769037220 */ /* 0x000fe20000410000 */
[----:B------:R-:W-:Y:S01]  /*3fa0*/  FADD.FTZ R17, R122, R17 ;  /* 0x000000117a117221 */ /* 0x000fe20000010000 */
[----:B------:R-:W-:-:S02]  /*3fb0*/  HADD2.F32 R128, -RZ, R7.H0_H0 ;  /* 0x20000007ff807230 */ /* 0x000fc40000004100 */
[----:B------:R-:W-:Y:S01]  /*3fc0*/  FADD.FTZ R14, R123, R14 ;  /* 0x0000000e7b0e7221 */ /* 0x000fe20000010000 */
[----:B------:R-:W-:Y:S01]  /*3fd0*/  FFMA.FTZ R3, R106, R104, -R3 ;  /* 0x000000686a037223 */ /* 0x000fe20000010803 */
[----:B------:R-:W-:Y:S02]  /*3fe0*/  HADD2.F32 R2, -RZ, R7.H1_H1 ;  /* 0x30000007ff027230 */ /* 0x000fe40000004100 */
[----:B------:R-:W-:Y:S01]  /*3ff0*/  FMUL.FTZ R13, R95, R14 ;  /* 0x0000000e5f0d7220 */ /* 0x000fe20000410000 */
[-C--:B------:R-:W-:Y:S01]  /*4000*/  FFMA.FTZ R5, R102, R3.reuse, -R5 ;  /* 0x0000000366057223 */ /* 0x080fe20000010805 */
[----:B------:R-:W-:Y:S01]  /*4010*/  FMUL.FTZ R3, R101, R3 ;  /* 0x0000000365037220 */ /* 0x000fe20000410000 */
[C---:B------:R-:W-:Y:S01]  /*4020*/  FMUL.FTZ R128, R59.reuse, R128 ;  /* 0x000000803b807220 */ /* 0x040fe20000410000 */
[----:B------:R-:W-:Y:S01]  /*4030*/  FMUL.FTZ R129, R59, R2 ;  /* 0x000000023b817220 */ /* 0x000fe20000410000 */
[C---:B--2---:R-:W-:Y:S01]  /*4040*/  FMUL.FTZ R119, R121.reuse, R12 ;  /* 0x0000000c79777220 */ /* 0x044fe20000410000 */
[----:B-1----:R-:W-:Y:S01]  /*4050*/  FMUL.FTZ R121, R121, R10 ;  /* 0x0000000a79797220 */ /* 0x002fe20000410000 */
[-C--:B------:R-:W-:Y:S01]  /*4060*/  FFMA.FTZ R12, R96, R17.reuse, R13 ;  /* 0x00000011600c7223 */ /* 0x080fe2000001000d */
[----:B------:R-:W0:Y:S01]  /*4070*/  LDS.128 R8, [R68+0x20] ;  /* 0x0000200044087984 */ /* 0x000e220000000c00 */
[----:B------:R-:W-:Y:S01]  /*4080*/  FMUL.FTZ R17, R95, R17 ;  /* 0x000000115f117220 */ /* 0x000fe20000410000 */
[----:B------:R-:W-:Y:S01]  /*4090*/  FFMA.FTZ R3, R102, R4, R3 ;  /* 0x0000000466037223 */ /* 0x000fe20000010003 */
[----:B------:R-:W-:-:S02]  /*40a0*/  FADD.FTZ R12, R125, R12 ;  /* 0x0000000c7d0c7221 */ /* 0x000fc40000010000 */
[----:B------:R-:W-:Y:S02]  /*40b0*/  FFMA.FTZ R17, R96, R14, -R17 ;  /* 0x0000000e60117223 */ /* 0x000fe40000010811 */
[----:B------:R-:W-:Y:S02]  /*40c0*/  FMUL.FTZ R13, R93, R12 ;  /* 0x0000000c5d0d7220 */ /* 0x000fe40000410000 */
[----:B------:R-:W-:-:S04]  /*40d0*/  FADD.FTZ R17, R124, R17 ;  /* 0x000000117c117221 */ /* 0x000fc80000010000 */
[-C--:B------:R-:W-:Y:S01]  /*40e0*/  FMUL.FTZ R15, R93, R17.reuse ;  /* 0x000000115d0f7220 */ /* 0x080fe20000410000 */
[C---:B------:R-:W-:Y:S01]  /*40f0*/  FFMA.FTZ R4, R94.reuse, R17, -R13 ;  /* 0x000000115e047223 */ /* 0x040fe2000001080d */
[----:B------:R-:W-:Y:S02]  /*4100*/  FMUL.FTZ R13, R99, R3 ;  /* 0x00000003630d7220 */ /* 0x000fe40000410000 */
[----:B------:R-:W-:Y:S01]  /*4110*/  FFMA.FTZ R15, R94, R12, R15 ;  /* 0x0000000c5e0f7223 */ /* 0x000fe2000001000f */
[----:B------:R-:W-:Y:S01]  /*4120*/  FADD.FTZ R4, R127, R4 ;  /* 0x000000047f047221 */ /* 0x000fe20000010000 */
[-C--:B------:R-:W-:Y:S01]  /*4130*/  FFMA.FTZ R13, R100, R5.reuse, -R13 ;  /* 0x00000005640d7223 */ /* 0x080fe2000001080d */
[----:B------:R-:W-:Y:S01]  /*4140*/  FMUL.FTZ R5, R99, R5 ;  /* 0x0000000563057220 */ /* 0x000fe20000410000 */
[----:B------:R-:W-:Y:S01]  /*4150*/  FADD.FTZ R15, R126, R15 ;  /* 0x0000000f7e0f7221 */ /* 0x000fe20000010000 */
[----:B------:R-:W-:Y:S01]  /*4160*/  FMUL.FTZ R17, R91, R4 ;  /* 0x000000045b117220 */ /* 0x000fe20000410000 */
[----:B------:R-:W-:Y:S01]  /*4170*/  FMUL.FTZ R2, R97, R13 ;  /* 0x0000000d61027220 */ /* 0x000fe20000410000 */
[----:B------:R-:W-:Y:S01]  /*4180*/  FFMA.FTZ R5, R100, R3, R5 ;  /* 0x0000000364057223 */ /* 0x000fe20000010005 */
[-C--:B------:R-:W-:Y:S01]  /*4190*/  FMUL.FTZ R7, R91, R15.reuse ;  /* 0x0000000f5b077220 */ /* 0x080fe20000410000 */
[----:B------:R-:W-:-:S02]  /*41a0*/  FFMA.FTZ R6, R92, R15, R17 ;  /* 0x0000000f5c067223 */ /* 0x000fc40000010011 */
[-C--:B------:R-:W-:Y:S01]  /*41b0*/  FMUL.FTZ R3, R97, R5.reuse ;  /* 0x0000000561037220 */ /* 0x080fe20000410000 */
[----:B------:R-:W-:Y:S01]  /*41c0*/  FFMA.FTZ R7, R92, R4, -R7 ;  /* 0x000000045c077223 */ /* 0x000fe20000010807 */
[----:B------:R-:W-:Y:S01]  /*41d0*/  FADD.FTZ R6, R129, R6 ;  /* 0x0000000681067221 */ /* 0x000fe20000010000 */
[C---:B------:R-:W-:Y:S01]  /*41e0*/  FFMA.FTZ R2, R98.reuse, R5, R2 ;  /* 0x0000000562027223 */ /* 0x040fe20000010002 */
[----:B------:R-:W-:Y:S01]  /*41f0*/  FFMA.FTZ R13, R98, R13, -R3 ;  /* 0x0000000d620d7223 */ /* 0x000fe20000010803 */
[----:B------:R-:W-:Y:S01]  /*4200*/  FADD.FTZ R7, R128, R7 ;  /* 0x0000000780077221 */ /* 0x000fe20000010000 */
[----:B------:R-:W-:Y:S01]  /*4210*/  FMUL.FTZ R15, R89, R6 ;  /* 0x00000006590f7220 */ /* 0x000fe20000410000 */
[----:B------:R-:W-:Y:S02]  /*4220*/  FMUL.FTZ R4, R95, R2 ;  /* 0x000000025f047220 */ /* 0x000fe40000410000 */
[-C--:B------:R-:W-:Y:S01]  /*4230*/  FMUL.FTZ R5, R89, R7.reuse ;  /* 0x0000000759057220 */ /* 0x080fe20000410000 */
[----:B------:R-:W-:Y:S01]  /*4240*/  FFMA.FTZ R15, R90, R7, -R15 ;  /* 0x000000075a0f7223 */ /* 0x000fe2000001080f */
[----:B------:R-:W-:Y:S01]  /*4250*/  FFMA.FTZ R4, R96, R13, -R4 ;  /* 0x0000000d60047223 */ /* 0x000fe20000010804 */
[----:B0-----:R-:W-:-:S02]  /*4260*/  HADD2.F32 R131, -RZ, R8.H1_H1 ;  /* 0x30000008ff837230 */ /* 0x001fc40000004100 */
[----:B------:R-:W-:Y:S01]  /*4270*/  FFMA.FTZ R6, R90, R6, R5 ;  /* 0x000000065a067223 */ /* 0x000fe20000010005 */
[----:B------:R-:W-:Y:S02]  /*4280*/  HADD2.F32 R3, -RZ, R8.H0_H0 ;  /* 0x20000008ff037230 */ /* 0x000fe40000004100 */
[----:B------:R-:W-:Y:S01]  /*4290*/  FMUL.FTZ R5, R95, R13 ;  /* 0x0000000d5f057220 */ /* 0x000fe20000410000 */
[--C-:B------:R-:W-:Y:S02]  /*42a0*/  HADD2.F32 R132, -RZ, R9.reuse.H0_H0 ;  /* 0x20000009ff847230 */ /* 0x100fe40000004100 */
[C---:B------:R-:W-:Y:S01]  /*42b0*/  FMUL.FTZ R131, R60.reuse, R131 ;  /* 0x000000833c837220 */ /* 0x040fe20000410000 */
[----:B------:R-:W-:Y:S02]  /*42c0*/  HADD2.F32 R135, -RZ, R10.H1_H1 ;  /* 0x3000000aff877230 */ /* 0x000fe40000004100 */
[----:B------:R-:W-:Y:S01]  /*42d0*/  FMUL.FTZ R130, R60, R3 ;  /* 0x000000033c827220 */ /* 0x000fe20000410000 */
[----:B------:R-:W-:Y:S01]  /*42e0*/  FFMA.FTZ R5, R96, R2, R5 ;  /* 0x0000000260057223 */ /* 0x000fe20000010005 */
[----:B------:R-:W-:Y:S01]  /*42f0*/  FADD.FTZ R6, R131, R6 ;  /* 0x0000000683067221 */ /* 0x000fe20000010000 */
[C---:B------:R-:W-:Y:S01]  /*4300*/  FMUL.FTZ R2, R93.reuse, R4 ;  /* 0x000000045d027220 */ /* 0x040fe20000410000 */
[----:B------:R-:W-:Y:S01]  /*4310*/  FADD.FTZ R15, R130, R15 ;  /* 0x0000000f820f7221 */ /* 0x000fe20000010000 */
[-C--:B------:R-:W-:Y:S01]  /*4320*/  FMUL.FTZ R3, R93, R5.reuse ;  /* 0x000000055d037220 */ /* 0x080fe20000410000 */
[C---:B------:R-:W-:Y:S01]  /*4330*/  FMUL.FTZ R7, R87.reuse, R6 ;  /* 0x0000000657077220 */ /* 0x040fe20000410000 */
[C---:B------:R-:W-:Y:S01]  /*4340*/  FFMA.FTZ R8, R94.reuse, R5, R2 ;  /* 0x000000055e087223 */ /* 0x040fe20000010002 */
[-C--:B------:R-:W-:Y:S01]  /*4350*/  FMUL.FTZ R13, R87, R15.reuse ;  /* 0x0000000f570d7220 */ /* 0x080fe20000410000 */
[----:B------:R-:W-:Y:S01]  /*4360*/  FFMA.FTZ R3, R94, R4, -R3 ;  /* 0x000000045e037223 */ /* 0x000fe20000010803 */
[----:B------:R-:W-:Y:S01]  /*4370*/  FFMA.FTZ R15, R88, R15, -R7 ;  /* 0x0000000f580f7223 */ /* 0x000fe20000010807 */
[----:B------:R-:W-:-:S02]  /*4380*/  HADD2.F32 R2, -RZ, R9.H1_H1 ;  /* 0x30000009ff027230 */ /* 0x000fc40000004100 */
[----:B------:R-:W-:Y:S01]  /*4390*/  FFMA.FTZ R12, R88, R6, R13 ;  /* 0x00000006580c7223 */ /* 0x000fe2000001000d */
[C---:B------:R-:W-:Y:S01]  /*43a0*/  FMUL.FTZ R9, R91.reuse, R8 ;  /* 0x000000085b097220 */ /* 0x040fe20000410000 */
[----:B------:R-:W0:Y:S01]  /*43b0*/  LDS.128 R4, [R68+0x30] ;  /* 0x0000300044047984 */ /* 0x000e220000000c00 */
[-C--:B------:R-:W-:Y:S01]  /*43c0*/  FMUL.FTZ R13, R91, R3.reuse ;  /* 0x000000035b0d7220 */ /* 0x080fe20000410000 */
[C---:B------:R-:W-:Y:S01]  /*43d0*/  FMUL.FTZ R133, R61.reuse, R2 ;  /* 0x000000023d857220 */ /* 0x040fe20000410000 */
[C---:B------:R-:W-:Y:S01]  /*43e0*/  FFMA.FTZ R9, R92.reuse, R3, -R9 ;  /* 0x000000035c097223 */ /* 0x040fe20000010809 */
[----:B------:R-:W-:Y:S01]  /*43f0*/  FMUL.FTZ R132, R61, R132 ;  /* 0x000000843d847220 */ /* 0x000fe20000410000 */
[----:B------:R-:W-:Y:S01]  /*4400*/  FFMA.FTZ R13, R92, R8, R13 ;  /* 0x000000085c0d7223 */ /* 0x000fe2000001000d */
[----:B------:R-:W-:Y:S01]  /*4410*/  FADD.FTZ R12, R133, R12 ;  /* 0x0000000c850c7221 */ /* 0x000fe20000010000 */
[C---:B------:R-:W-:Y:S01]  /*4420*/  FMUL.FTZ R3, R89.reuse, R9 ;  /* 0x0000000959037220 */ /* 0x040fe20000410000 */
[----:B------:R-:W-:Y:S01]  /*4430*/  FADD.FTZ R15, R132, R15 ;  /* 0x0000000f840f7221 */ /* 0x000fe20000010000 */
[-C--:B------:R-:W-:Y:S01]  /*4440*/  FMUL.FTZ R2, R89, R13.reuse ;  /* 0x0000000d59027220 */ /* 0x080fe20000410000 */
[----:B------:R-:W-:Y:S01]  /*4450*/  FMUL.FTZ R17, R85, R12 ;  /* 0x0000000c55117220 */ /* 0x000fe20000410000 */
[----:B------:R-:W-:Y:S01]  /*4460*/  FFMA.FTZ R13, R90, R13, R3 ;  /* 0x0000000d5a0d7223 */ /* 0x000fe20000010003 */
[----:B------:R-:W-:-:S02]  /*4470*/  HADD2.F32 R3, -RZ, R10.H0_H0 ;  /* 0x2000000aff037230 */ /* 0x000fc40000004100 */
[----:B------:R-:W-:Y:S01]  /*4480*/  FFMA.FTZ R2, R90, R9, -R2 ;  /* 0x000000095a027223 */ /* 0x000fe20000010802 */
[----:B------:R-:W-:Y:S01]  /*4490*/  FMUL.FTZ R19, R85, R15 ;  /* 0x0000000f55137220 */ /* 0x000fe20000410000 */
[C---:B------:R-:W-:Y:S01]  /*44a0*/  FMUL.FTZ R9, R87.reuse, R13 ;  /* 0x0000000d57097220 */ /* 0x040fe20000410000 */
[----:B------:R-:W-:Y:S01]  /*44b0*/  FFMA.FTZ R17, R86, R15, -R17 ;  /* 0x0000000f56117223 */ /* 0x000fe20000010811 */
[----:B------:R-:W-:Y:S01]  /*44c0*/  FMUL.FTZ R134, R62, R3 ;  /* 0x000000033e867220 */ /* 0x000fe20000410000 */
[----:B------:R-:W-:Y:S01]  /*44d0*/  FFMA.FTZ R12, R86, R12, R19 ;  /* 0x0000000c560c7223 */ /* 0x000fe20000010013 */
[-C--:B------:R-:W-:Y:S01]  /*44e0*/  FFMA.FTZ R8, R88, R2.reuse, -R9 ;  /* 0x0000000258087223 */ /* 0x080fe20000010809 */
[----:B------:R-:W-:Y:S01]  /*44f0*/  FMUL.FTZ R9, R87, R2 ;  /* 0x0000000257097220 */ /* 0x000fe20000410000 */
[----:B------:R-:W-:Y:S01]  /*4500*/  FMUL.FTZ R135, R62, R135 ;  /* 0x000000873e877220 */ /* 0x000fe20000410000 */
[----:B------:R-:W-:Y:S01]  /*4510*/  FADD.FTZ R17, R134, R17 ;  /* 0x0000001186117221 */ /* 0x000fe20000010000 */
[----:B------:R-:W-:-:S02]  /*4520*/  HADD2.F32 R2, -RZ, R11.H1_H1 ;  /* 0x3000000bff027230 */ /* 0x000fc40000004100 */
[----:B------:R-:W-:Y:S01]  /*4530*/  FFMA.FTZ R13, R88, R13, R9 ;  /* 0x0000000d580d7223 */ /* 0x000fe20000010009 */
[----:B------:R-:W-:Y:S01]  /*4540*/  FADD.FTZ R12, R135, R12 ;  /* 0x0000000c870c7221 */ /* 0x000fe20000010000 */
[-C--:B------:R-:W-:Y:S01]  /*4550*/  FMUL.FTZ R9, R21, R17.reuse ;  /* 0x0000001115097220 */ /* 0x080fe20000410000 */
[----:B------:R-:W-:Y:S02]  /*4560*/  HADD2.F32 R136, -RZ, R11.H0_H0 ;  /* 0x2000000bff887230 */ /* 0x000fe40000004100 */
[----:B------:R-:W-:Y:S01]  /*4570*/  FMUL.FTZ R137, R63, R2 ;  /* 0x000000023f897220 */ /* 0x000fe20000410000 */
[-C--:B------:R-:W-:Y:S01]  /*4580*/  FMUL.FTZ R3, R21, R12.reuse ;  /* 0x0000000c15037220 */ /* 0x080fe20000410000 */
[C---:B------:R-:W-:Y:S01]  /*4590*/  FFMA.FTZ R12, R108.reuse, R12, R9 ;  /* 0x0000000c6c0c7223 */ /* 0x040fe20000010009 */
[----:B------:R-:W-:Y:S01]  /*45a0*/  FMUL.FTZ R11, R85, R8 ;  /* 0x00000008550b7220 */ /* 0x000fe20000410000 */
[----:B------:R-:W-:Y:S01]  /*45b0*/  FMUL.FTZ R136, R63, R136 ;  /* 0x000000883f887220 */ /* 0x000fe20000410000 */
[----:B------:R-:W-:Y:S01]  /*45c0*/  FFMA.FTZ R17, R108, R17, -R3 ;  /* 0x000000116c117223 */ /* 0x000fe20000010803 */
[----:B------:R-:W-:Y:S01]  /*45d0*/  FADD.FTZ R12, R137, R12 ;  /* 0x0000000c890c7221 */ /* 0x000fe20000010000 */
[-C--:B------:R-:W-:Y:S01]  /*45e0*/  FMUL.FTZ R3, R85, R13.reuse ;  /* 0x0000000d55037220 */ /* 0x080fe20000410000 */
[----:B------:R-:W-:Y:S01]  /*45f0*/  FFMA.FTZ R11, R86, R13, R11 ;  /* 0x0000000d560b7223 */ /* 0x000fe2000001000b */
[----:B------:R-:W-:Y:S01]  /*4600*/  FADD.FTZ R17, R136, R17 ;  /* 0x0000001188117221 */ /* 0x000fe20000010000 */
[----:B------:R-:W-:Y:S01]  /*4610*/  FMUL.FTZ R14, R112, R12 ;  /* 0x0000000c700e7220 */ /* 0x000fe20000410000 */
[----:B------:R-:W-:Y:S01]  /*4620*/  FFMA.FTZ R10, R86, R8, -R3 ;  /* 0x00000008560a7223 */ /* 0x000fe20000010803 */
[--C-:B0-----:R-:W-:Y:S01]  /*4630*/  HADD2.F32 R139, -RZ, R4.reuse.H0_H0 ;  /* 0x20000004ff8b7230 */ /* 0x101fe20000004100 */
[----:B------:R-:W0:Y:S01]  /*4640*/  S2UR UR11, SR_CgaCtaId ;  /* 0x00000000000b79c3 */ /* 0x000e220000008800 */
[----:B------:R-:W-:-:S02]  /*4650*/  HADD2.F32 R9, -RZ, R4.H1_H1 ;  /* 0x30000004ff097230 */ /* 0x000fc40000004100 */
[CC--:B------:R-:W-:Y:S01]  /*4660*/  FFMA.FTZ R14, R115.reuse, R17.reuse, -R14 ;  /* 0x00000011730e7223 */ /* 0x0c0fe2000001080e */
[----:B------:R-:W-:Y:S01]  /*4670*/  FMUL.FTZ R4, R112, R17 ;  /* 0x0000001170047220 */ /* 0x000fe20000410000 */
[C---:B------:R-:W-:Y:S01]  /*4680*/  FMUL.FTZ R139, R64.reuse, R139 ;  /* 0x0000008b408b7220 */ /* 0x040fe20000410000 */
[--C-:B------:R-:W-:Y:S02]  /*4690*/  HADD2.F32 R140, -RZ, R5.reuse.H0_H0 ;  /* 0x20000005ff8c7230 */ /* 0x100fe40000004100 */
[----:B------:R-:W-:Y:S01]  /*46a0*/  FMUL.FTZ R138, R64, R9 ;  /* 0x00000009408a7220 */ /* 0x000fe20000410000 */
[----:B------:R-:W-:Y:S01]  /*46b0*/  FFMA.FTZ R13, R115, R12, R4 ;  /* 0x0000000c730d7223 */ /* 0x000fe20000010004 */
[----:B------:R-:W-:Y:S01]  /*46c0*/  FADD.FTZ R14, R139, R14 ;  /* 0x0000000e8b0e7221 */ /* 0x000fe20000010000 */
[----:B------:R-:W-:Y:S01]  /*46d0*/  HADD2.F32 R4, -RZ, R5.H1_H1 ;  /* 0x30000005ff047230 */ /* 0x000fe20000004100 */
[----:B------:R-:W-:Y:S01]  /*46e0*/  MOV R3, UR10 ;  /* 0x0000000a00037c02 */ /* 0x000fe20008000f00 */
[----:B------:R-:W-:Y:S01]  /*46f0*/  FADD.FTZ R13, R138, R13 ;  /* 0x0000000d8a0d7221 */ /* 0x000fe20000010000 */
[C---:B------:R-:W-:Y:S01]  /*4700*/  FMUL.FTZ R8, R22.reuse, R14 ;  /* 0x0000000e16087220 */ /* 0x040fe20000410000 */
[----:B------:R-:W-:Y:S01]  /*4710*/  FMUL.FTZ R5, R21, R11 ;  /* 0x0000000b15057220 */ /* 0x000fe20000410000 */
[----:B------:R-:W-:Y:S01]  /*4720*/  FMUL.FTZ R141, R65, R4 ;  /* 0x00000004418d7220 */ /* 0x000fe20000410000 */
[-C--:B------:R-:W-:Y:S01]  /*4730*/  FMUL.FTZ R9, R22, R13.reuse ;  /* 0x0000000d16097220 */ /* 0x080fe20000410000 */
[----:B------:R-:W-:Y:S01]  /*4740*/  FFMA.FTZ R12, R111, R13, R8 ;  /* 0x0000000d6f0c7223 */ /* 0x000fe20000010008 */
[----:B------:R-:W-:Y:S01]  /*4750*/  FMUL.FTZ R140, R65, R140 ;  /* 0x0000008c418c7220 */ /* 0x000fe20000410000 */
[----:B------:R-:W-:Y:S01]  /*4760*/  FFMA.FTZ R8, R108, R10, -R5 ;  /* 0x0000000a6c087223 */ /* 0x000fe20000010805 */
[----:B------:R-:W-:Y:S01]  /*4770*/  FFMA.FTZ R9, R111, R14, -R9 ;  /* 0x0000000e6f097223 */ /* 0x000fe20000010809 */
[----:B------:R-:W-:Y:S01]  /*4780*/  FADD.FTZ R12, R141, R12 ;  /* 0x0000000c8d0c7221 */ /* 0x000fe20000010000 */
[----:B------:R-:W-:Y:S01]  /*4790*/  FMUL.FTZ R5, R21, R10 ;  /* 0x0000000a15057220 */ /* 0x000fe20000410000 */
[----:B------:R-:W-:-:S02]  /*47a0*/  HADD2.F32 R143, -RZ, R6.H0_H0 ;  /* 0x20000006ff8f7230 */ /* 0x000fc40000004100 */
[----:B------:R-:W-:Y:S01]  /*47b0*/  FADD.FTZ R9, R140, R9 ;  /* 0x000000098c097221 */ /* 0x000fe20000010000 */
[-C--:B------:R-:W-:Y:S01]  /*47c0*/  FMUL.FTZ R4, R120, R12.reuse ;  /* 0x0000000c78047220 */ /* 0x080fe20000410000 */
[----:B------:R-:W-:Y:S01]  /*47d0*/  FFMA.FTZ R11, R108, R11, R5 ;  /* 0x0000000b6c0b7223 */ /* 0x000fe20000010005 */
[----:B------:R-:W-:Y:S02]  /*47e0*/  HADD2.F32 R5, -RZ, R6.H1_H1 ;  /* 0x30000006ff057230 */ /* 0x000fe40000004100 */
[-C--:B------:R-:W-:Y:S01]  /*47f0*/  FMUL.FTZ R13, R120, R9.reuse ;  /* 0x00000009780d7220 */ /* 0x080fe20000410000 */
[C---:B------:R-:W-:Y:S01]  /*4800*/  FFMA.FTZ R4, R117.reuse, R9, -R4 ;  /* 0x0000000975047223 */ /* 0x040fe20000010804 */
[C---:B------:R-:W-:Y:S01]  /*4810*/  FMUL.FTZ R143, R66.reuse, R143 ;  /* 0x0000008f428f7220 */ /* 0x040fe20000410000 */
[--C-:B------:R-:W-:Y:S02]  /*4820*/  HADD2.F32 R144, -RZ, R7.reuse.H0_H0 ;  /* 0x20000007ff907230 */ /* 0x100fe40000004100 */
[----:B------:R-:W-:Y:S01]  /*4830*/  FFMA.FTZ R13, R117, R12, R13 ;  /* 0x0000000c750d7223 */ /* 0x000fe2000001000d */
[----:B------:R-:W-:Y:S01]  /*4840*/  FMUL.FTZ R142, R66, R5 ;  /* 0x00000005428e7220 */ /* 0x000fe20000410000 */
[----:B------:R-:W-:Y:S01]  /*4850*/  FADD.FTZ R10, R143, R4 ;  /* 0x000000048f0a7221 */ /* 0x000fe20000010000 */
[----:B------:R-:W-:Y:S01]  /*4860*/  FMUL.FTZ R6, R112, R11 ;  /* 0x0000000b70067220 */ /* 0x000fe20000410000 */
[----:B------:R-:W-:-:S02]  /*4870*/  HADD2.F32 R4, -RZ, R7.H1_H1 ;  /* 0x30000007ff047230 */ /* 0x000fc40000004100 */
[----:B------:R-:W-:Y:S01]  /*4880*/  FADD.FTZ R12, R142, R13 ;  /* 0x0000000d8e0c7221 */ /* 0x000fe20000010000 */
[----:B------:R-:W-:Y:S01]  /*4890*/  FMUL.FTZ R14, R121, R10 ;  /* 0x0000000a790e7220 */ /* 0x000fe20000410000 */
[-C--:B------:R-:W-:Y:S01]  /*48a0*/  FFMA.FTZ R6, R115, R8.reuse, -R6 ;  /* 0x0000000873067223 */ /* 0x080fe20000010806 */
[----:B------:R-:W-:Y:S01]  /*48b0*/  FMUL.FTZ R8, R112, R8 ;  /* 0x0000000870087220 */ /* 0x000fe20000410000 */
[-C--:B------:R-:W-:Y:S01]  /*48c0*/  FMUL.FTZ R5, R121, R12.reuse ;  /* 0x0000000c79057220 */ /* 0x080fe20000410000 */
[----:B------:R-:W-:Y:S01]  /*48d0*/  FFMA.FTZ R14, R119, R12, R14 ;  /* 0x0000000c770e7223 */ /* 0x000fe2000001000e */
[----:B------:R-:W-:Y:S01]  /*48e0*/  FMUL.FTZ R145, R67, R4 ;  /* 0x0000000443917220 */ /* 0x000fe20000410000 */
[----:B------:R-:W-:Y:S01]  /*48f0*/  FFMA.FTZ R8, R115, R11, R8 ;  /* 0x0000000b73087223 */ /* 0x000fe20000010008 */
[----:B------:R-:W-:Y:S01]  /*4900*/  FFMA.FTZ R147, R119, R10, -R5 ;  /* 0x0000000a77937223 */ /* 0x000fe20000010805 */
[----:B------:R-:W-:Y:S01]  /*4910*/  FMUL.FTZ R144, R67, R144 ;  /* 0x0000009043907220 */ /* 0x000fe20000410000 */
[----:B------:R-:W-:Y:S01]  /*4920*/  FADD.FTZ R146, R145, R14 ;  /* 0x0000000e91927221 */ /* 0x000fe20000010000 */
[C---:B------:R-:W-:Y:S01]  /*4930*/  FMUL.FTZ R4, R22.reuse, R6 ;  /* 0x0000000616047220 */ /* 0x040fe20000410000 */
[-C--:B------:R-:W-:Y:S01]  /*4940*/  FMUL.FTZ R5, R22, R8.reuse ;  /* 0x0000000816057220 */ /* 0x080fe20000410000 */
[----:B------:R-:W-:Y:S01]  /*4950*/  FADD.FTZ R147, R144, R147 ;  /* 0x0000009390937221 */ /* 0x000fe20000010000 */
[----:B------:R-:W-:Y:S01]  /*4960*/  MOV R2, UR21 ;  /* 0x0000001500027c02 */ /* 0x000fe20008000f00 */
[----:B------:R-:W1:Y:S01]  /*4970*/  SHFL.UP PT, R9, R146, 0x1, RZ ;  /* 0x0420000092097989 */ /* 0x000e6200000e00ff */
[C---:B------:R-:W-:Y:S01]  /*4980*/  FFMA.FTZ R4, R111.reuse, R8, R4 ;  /* 0x000000086f047223 */ /* 0x040fe20000010004 */
[----:B------:R-:W-:-:S02]  /*4990*/  FFMA.FTZ R5, R111, R6, -R5 ;  /* 0x000000066f057223 */ /* 0x000fc40000010805 */
[----:B------:R-:W2:Y:S01]  /*49a0*/  SHFL.UP PT, R8, R147, 0x1, RZ ;  /* 0x0420000093087989 */ /* 0x000ea200000e00ff */
[CC--:B------:R-:W-:Y:S01]  /*49b0*/  FMUL.FTZ R6, R120.reuse, R4.reuse ;  /* 0x0000000478067220 */ /* 0x0c0fe20000410000 */
[-C--:B------:R-:W-:Y:S01]  /*49c0*/  FMUL.FTZ R7, R120, R5.reuse ;  /* 0x0000000578077220 */ /* 0x080fe20000410000 */
[----:B------:R-:W-:Y:S01]  /*49d0*/  UMOV UR10, 0x400 ;  /* 0x00000400000a7882 */ /* 0x000fe20000000000 */
[----:B------:R-:W5:Y:S01]  /*49e0*/  LDG.E.64 R2, desc[UR16][R2.64] ;  /* 0x0000001002027981 */ /* 0x000f62000c1e1b00 */
[C---:B------:R-:W-:Y:S01]  /*49f0*/  FFMA.FTZ R6, R117.reuse, R5, -R6 ;  /* 0x0000000575067223 */ /* 0x040fe20000010806 */
[----:B------:R-:W-:Y:S01]  /*4a00*/  FFMA.FTZ R4, R117, R4, R7 ;  /* 0x0000000475047223 */ /* 0x000fe20000010007 */
[----:B0-----:R-:W-:Y:S01]  /*4a10*/  ULEA UR10, UR11, UR10, 0x18 ;  /* 0x0000000a0b0a7291 */ /* 0x001fe2000f8ec0ff */
[----:B------:R-:W-:Y:S01]  /*4a20*/  ISETP.GE.U32.AND P2, PT, R33, 0x20, PT ;  /* 0x000000202100780c */ /* 0x000fe20003f46070 */
[C---:B------:R-:W-:Y:S01]  /*4a30*/  FMUL.FTZ R148, R121.reuse, R6 ;  /* 0x0000000679947220 */ /* 0x040fe20000410000 */
[-C--:B------:R-:W-:Y:S01]  /*4a40*/  FMUL.FTZ R149, R121, R4.reuse ;  /* 0x0000000479957220 */ /* 0x080fe20000410000 */
[----:B------:R-:W-:Y:S01]  /*4a50*/  ULEA UR21, UR5, UR10, 0x4 ;  /* 0x0000000a05157291 */ /* 0x000fe2000f8e20ff */
[----:B------:R-:W-:Y:S01]  /*4a60*/  BSSY.RECONVERGENT B0, `(.L_x_1222) ;  /* 0x000008c000007945 */ /* 0x000fe20003800200 */
[C---:B------:R-:W-:Y:S01]  /*4a70*/  FFMA.FTZ R148, R119.reuse, R4, R148 ;  /* 0x0000000477947223 */ /* 0x040fe20000010094 */
[----:B------:R-:W-:-:S04]  /*4a80*/  FFMA.FTZ R149, R119, R6, -R149 ;  /* 0x0000000677957223 */ /* 0x000fc80000010895 */
[----:B------:R-:W0:Y:S01]  /*4a90*/  SHFL.UP PT, R5, R148, 0x1, RZ ;  /* 0x0420000094057989 */ /* 0x000e2200000e00ff */
[CC--:B-1----:R-:W-:Y:S01]  /*4aa0*/  FMUL.FTZ R7, R149.reuse, R9.reuse ;  /* 0x0000000995077220 */ /* 0x0c2fe20000410000 */
[C---:B------:R-:W-:Y:S02]  /*4ab0*/  FMUL.FTZ R6, R148.reuse, R9 ;  /* 0x0000000994067220 */ /* 0x040fe40000410000 */
[----:B------:R-:W1:Y:S01]  /*4ac0*/  SHFL.UP PT, R4, R149, 0x1, RZ ;  /* 0x0420000095047989 */ /* 0x000e6200000e00ff */
[-C--:B--2---:R-:W-:Y:S01]  /*4ad0*/  FFMA.FTZ R7, R148, R8.reuse, R7 ;  /* 0x0000000894077223 */ /* 0x084fe20000010007 */
[----:B------:R-:W-:-:S03]  /*4ae0*/  FFMA.FTZ R6, R149, R8, -R6 ;  /* 0x0000000895067223 */ /* 0x000fc60000010806 */
[----:B------:R-:W-:Y:S01]  /*4af0*/  @P1 FADD.FTZ R146, R146, R7 ;  /* 0x0000000792921221 */ /* 0x000fe20000010000 */
[----:B------:R-:W-:-:S04]  /*4b00*/  @P1 FADD.FTZ R147, R147, R6 ;  /* 0x0000000693931221 */ /* 0x000fc80000010000 */
[----:B------:R-:W2:Y:S04]  /*4b10*/  SHFL.UP PT, R9, R146, 0x2, RZ ;  /* 0x0440000092097989 */ /* 0x000ea800000e00ff */
[----:B------:R-:W3:Y:S01]  /*4b20*/  SHFL.UP PT, R8, R147, 0x2, RZ ;  /* 0x0440000093087989 */ /* 0x000ee200000e00ff */
        /* <DEDUP_REMOVED lines=9> */
[-C--:B---3--:R-:W-:Y:S01]  /*4bc0*/  FFMA.FTZ R7, R148, R8.reuse, R7 ;  /* 0x0000000894077223 */ /* 0x088fe20000010007 */
        /* <DEDUP_REMOVED lines=18> */
[----:B------:R-:W2:Y:S01]  /*4cf0*/  SHFL.UP PT, R9, R146, 0x8, RZ ;  /* 0x0500000092097989 */ /* 0x000ea200000e00ff */
[CC--:B0-----:R-:W-:Y:S01]  /*4d00*/  FMUL.FTZ R7, R149.reuse, R5.reuse ;  /* 0x0000000595077220 */ /* 0x0c1fe20000410000 */
[C---:B------:R-:W-:Y:S02]  /*4d10*/  FMUL.FTZ R6, R148.reuse, R5 ;  /* 0x0000000594067220 */ /* 0x040fe40000410000 */
[----:B------:R-:W0:Y:S01]  /*4d20*/  SHFL.UP PT, R8, R147, 0x8, RZ ;  /* 0x0500000093087989 */ /* 0x000e2200000e00ff */
[-C--:B-1----:R-:W-:Y:S01]  /*4d30*/  @P1 FFMA.FTZ R148, R148, R4.reuse, R7 ;  /* 0x0000000494941223 */ /* 0x082fe20000010007 */
[----:B------:R-:W-:Y:S01]  /*4d40*/  @P1 FFMA.FTZ R149, R149, R4, -R6 ;  /* 0x0000000495951223 */ /* 0x000fe20000010806 */
[----:B------:R-:W-:-:S03]  /*4d50*/  ISETP.GE.AND P1, PT, R52, 0x8, PT ;  /* 0x000000083400780c */ /* 0x000fc60003f26270 */
[----:B------:R-:W1:Y:S04]  /*4d60*/  SHFL.UP PT, R5, R148, 0x8, RZ ;  /* 0x0500000094057989 */ /* 0x000e6800000e00ff */
[----:B------:R-:W3:Y:S01]  /*4d70*/  SHFL.UP PT, R4, R149, 0x8, RZ ;  /* 0x0500000095047989 */ /* 0x000ee200000e00ff */
[-C--:B--2---:R-:W-:Y:S01]  /*4d80*/  FMUL.FTZ R7, R149, R9.reuse ;  /* 0x0000000995077220 */ /* 0x084fe20000410000 */
[----:B------:R-:W-:-:S03]  /*4d90*/  FMUL.FTZ R6, R148, R9 ;  /* 0x0000000994067220 */ /* 0x000fc60000410000 */
[-C--:B0-----:R-:W-:Y:S01]  /*4da0*/  FFMA.FTZ R7, R148, R8.reuse, R7 ;  /* 0x0000000894077223 */ /* 0x081fe20000010007 */
[----:B------:R-:W-:-:S03]  /*4db0*/  FFMA.FTZ R6, R149, R8, -R6 ;  /* 0x0000000895067223 */ /* 0x000fc60000010806 */
[----:B------:R-:W-:Y:S01]  /*4dc0*/  @P1 FADD.FTZ R146, R146, R7 ;  /* 0x0000000792921221 */ /* 0x000fe20000010000 */
[----:B------:R-:W-:Y:S01]  /*4dd0*/  @P1 FADD.FTZ R147, R147, R6 ;  /* 0x0000000693931221 */ /* 0x000fe20000010000 */
[CC--:B-1----:R-:W-:Y:S01]  /*4de0*/  FMUL.FTZ R7, R149.reuse, R5.reuse ;  /* 0x0000000595077220 */ /* 0x0c2fe20000410000 */
[C---:B------:R-:W-:Y:S02]  /*4df0*/  FMUL.FTZ R6, R148.reuse, R5 ;  /* 0x0000000594067220 */ /* 0x040fe40000410000 */
[----:B------:R-:W0:Y:S01]  /*4e00*/  SHFL.UP PT, R8, R146, 0x10, RZ ;  /* 0x0600000092087989 */ /* 0x000e2200000e00ff */
[-C--:B---3--:R-:W-:Y:S01]  /*4e10*/  @P1 FFMA.FTZ R148, R148, R4.reuse, R7 ;  /* 0x0000000494941223 */ /* 0x088fe20000010007 */
[----:B------:R-:W-:Y:S01]  /*4e20*/  @P1 FFMA.FTZ R149, R149, R4, -R6 ;  /* 0x0000000495951223 */ /* 0x000fe20000010806 */
[----:B------:R-:W-:Y:S01]  /*4e30*/  ISETP.NE.AND P1, PT, R52, 0x1f, PT ;  /* 0x0000001f3400780c */ /* 0x000fe20003f25270 */
[----:B------:R-:W1:Y:S04]  /*4e40*/  SHFL.UP PT, R5, R147, 0x10, RZ ;  /* 0x0600000093057989 */ /* 0x000e6800000e00ff */
[----:B------:R-:W2:Y:S04]  /*4e50*/  SHFL.UP PT, R4, R148, 0x10, RZ ;  /* 0x0600000094047989 */ /* 0x000ea800000e00ff */
[----:B------:R-:W3:Y:S01]  /*4e60*/  SHFL.UP PT, R9, R149, 0x10, RZ ;  /* 0x0600000095097989 */ /* 0x000ee200000e00ff */
[-C--:B0-----:R-:W-:Y:S01]  /*4e70*/  FMUL.FTZ R6, R148, R8.reuse ;  /* 0x0000000894067220 */ /* 0x081fe20000410000 */
[----:B------:R-:W-:-:S03]  /*4e80*/  FMUL.FTZ R7, R149, R8 ;  /* 0x0000000895077220 */ /* 0x000fc60000410000 */
[CC--:B-1----:R-:W-:Y:S01]  /*4e90*/  FFMA.FTZ R10, R149.reuse, R5.reuse, -R6 ;  /* 0x00000005950a7223 */ /* 0x0c2fe20000010806 */
[C---:B------:R-:W-:Y:S01]  /*4ea0*/  FFMA.FTZ R11, R148.reuse, R5, R7 ;  /* 0x00000005940b7223 */ /* 0x040fe20000010007 */
[----:B------:R-:W-:Y:S01]  /*4eb0*/  CS2R R6, SRZ ;  /* 0x0000000000067805 */ /* 0x000fe2000001ff00 */
[CC--:B--2---:R-:W-:Y:S01]  /*4ec0*/  FMUL.FTZ R8, R148.reuse, R4.reuse ;  /* 0x0000000494087220 */ /* 0x0c4fe20000410000 */
[----:B------:R-:W-:Y:S01]  /*4ed0*/  FMUL.FTZ R5, R149, R4 ;  /* 0x0000000495057220 */ /* 0x000fe20000410000 */
[----:B------:R-:W-:Y:S02]  /*4ee0*/  HFMA2 R4, -RZ, RZ, 1.875, 0 ;  /* 0x3f800000ff047431 */ /* 0x000fe400000001ff */
[----:B------:R-:W-:Y:S01]  /*4ef0*/  FADD.FTZ R10, R147, R10 ;  /* 0x0000000a930a7221 */ /* 0x000fe20000010000 */
[-C--:B---3--:R-:W-:Y:S01]  /*4f00*/  FFMA.FTZ R8, R149, R9.reuse, -R8 ;  /* 0x0000000995087223 */ /* 0x088fe20000010808 */
[----:B------:R-:W-:Y:S01]  /*4f10*/  FFMA.FTZ R9, R148, R9, R5 ;  /* 0x0000000994097223 */ /* 0x000fe20000010005 */
[----:B------:R-:W-:Y:S01]  /*4f20*/  MOV R5, RZ ;  /* 0x000000ff00057202 */ /* 0x000fe20000000f00 */
[----:B------:R-:W-:-:S05]  /*4f30*/  FADD.FTZ R11, R146, R11 ;  /* 0x0000000b920b7221 */ /* 0x000fca0000010000 */
        /* <DEDUP_REMOVED lines=46> */
.L_x_1223:
        /* <DEDUP_REMOVED lines=16> */
.L_x_1224:
[----:B------:R-:W-:Y:S05]  /*5320*/  BSYNC.RECONVERGENT B0 ;  /* 0x0000000000007941 */ /* 0x000fea0003800200 */
.L_x_1222:
        /* <DEDUP_REMOVED lines=117> */
.L_x_1226:
[----:B------:R-:W-:Y:S05]  /*5a80*/  BSYNC.RECONVERGENT B0 ;  /* 0x0000000000007941 */ /* 0x000fea0003800200 */
.L_x_1225:
        /* <DEDUP_REMOVED lines=51> */
.L_x_1221:
        /* <DEDUP_REMOVED lines=69> */
[--C-:B------:R-:W-:Y:S02]  /*6210*/  HADD2.F32 R22, -RZ, R19.reuse.H0_H0 ;  /* 0x20000013ff167230 */ /* 0x100fe40000004100 */
[----:B------:R-:W-:Y:S01]  /*6220*/  FMUL.FTZ R8, R17, -1.4426950216293334961 ;  /* 0xbfb8aa3b11087820 */ /* 0x000fe20000410000 */
[----:B------:R-:W-:Y:S02]  /*6230*/  HADD2.F32 R23, -RZ, R19.H1_H1 ;  /* 0x30000013ff177230 */ /* 0x000fe40000004100 */
[----:B------:R-:W-:Y:S01]  /*6240*/  FMUL.FTZ R10, R9, -1.4426950216293334961 ;  /* 0xbfb8aa3b090a7820 */ /* 0x000fe20000410000 */
[----:B------:R-:W-:-:S02]  /*6250*/  HADD2.F32 R18, -RZ, R18.H1_H1 ;  /* 0x30000012ff127230 */ /* 0x000fc40000004100 */
[----:B------:R-:W-:Y:S01]  /*6260*/  FMUL.FTZ R19, R22, -1.4426950216293334961 ;  /* 0xbfb8aa3b16137820 */ /* 0x000fe20000410000 */
[--C-:B-1----:R-:W-:Y:S02]  /*6270*/  HADD2.F32 R42, -RZ, R15.reuse.H0_H0 ;  /* 0x2000000fff2a7230 */ /* 0x102fe40000004100 */
[----:B------:R-:W-:Y:S01]  /*6280*/  FMUL.FTZ R24, R23, -1.4426950216293334961 ;  /* 0xbfb8aa3b17187820 */ /* 0x000fe20000410000 */
[----:B------:R-:W-:Y:S02]  /*6290*/  HADD2.F32 R44, -RZ, R15.H1_H1 ;  /* 0x3000000fff2c7230 */ /* 0x000fe40000004100 */
[----:B------:R-:W-:Y:S01]  /*62a0*/  FMUL.FTZ R11, R18, -1.4426950216293334961 ;  /* 0xbfb8aa3b120b7820 */ /* 0x000fe20000410000 */
[----:B------:R-:W-:Y:S02]  /*62b0*/  HADD2.F32 R32, -RZ, R13.H0_H0 ;  /* 0x2000000dff207230 */ /* 0x000fe40000004100 */
[----:B------:R-:W-:Y:S01]  /*62c0*/  FMUL.FTZ R43, R42, -1.4426950216293334961 ;  /* 0xbfb8aa3b2a2b7820 */ /* 0x000fe20000410000 */
[----:B------:R-:W-:-:S02]  /*62d0*/  HADD2.F32 R26, -RZ, R12.H0_H0 ;  /* 0x2000000cff1a7230 */ /* 0x000fc40000004100 */
[----:B------:R-:W-:Y:S01]  /*62e0*/  FMUL.FTZ R45, R44, -1.4426950216293334961 ;  /* 0xbfb8aa3b2c2d7820 */ /* 0x000fe20000410000 */
[----:B------:R-:W-:Y:S01]  /*62f0*/  HADD2.F32 R28, -RZ, R12.H1_H1 ;  /* 0x3000000cff1c7230 */ /* 0x000fe20000004100 */
[----:B------:R-:W0:Y:S01]  /*6300*/  MUFU.EX2 R5, R5 ;  /* 0x0000000500057308 */ /* 0x000e220000000800 */
[----:B------:R-:W-:Y:S02]  /*6310*/  HADD2.F32 R34, -RZ, R13.H1_H1 ;  /* 0x3000000dff227230 */ /* 0x000fe40000004100 */
[----:B------:R-:W-:Y:S01]  /*6320*/  FMUL.FTZ R13, R32, -1.4426950216293334961 ;  /* 0xbfb8aa3b200d7820 */ /* 0x000fe20000410000 */
[--C-:B------:R-:W-:Y:S02]  /*6330*/  HADD2.F32 R38, -RZ, R14.reuse.H0_H0 ;  /* 0x2000000eff267230 */ /* 0x100fe40000004100 */
[----:B------:R-:W-:Y:S01]  /*6340*/  FMUL.FTZ R12, R26, -1.4426950216293334961 ;  /* 0xbfb8aa3b1a0c7820 */ /* 0x000fe20000410000 */
[----:B------:R-:W-:Y:S02]  /*6350*/  HADD2.F32 R40, -RZ, R14.H1_H1 ;  /* 0x3000000eff287230 */ /* 0x000fe40000004100 */
[----:B------:R-:W-:Y:S01]  /*6360*/  FMUL.FTZ R30, R28, -1.4426950216293334961 ;  /* 0xbfb8aa3b1c1e7820 */ /* 0x000fe20000410000 */
[----:B------:R-:W-:Y:S01]  /*6370*/  FMUL.FTZ R36, R34, -1.4426950216293334961 ;  /* 0xbfb8aa3b22247820 */ /* 0x000fe20000410000 */
[----:B------:R-:W-:Y:S01]  /*6380*/  FMUL.FTZ R14, R38, -1.4426950216293334961 ;  /* 0xbfb8aa3b260e7820 */ /* 0x000fe20000410000 */
[----:B------:R-:W1:Y:S01]  /*6390*/  MUFU.EX2 R4, R4 ;  /* 0x0000000400047308 */ /* 0x000e620000000800 */
[----:B------:R-:W-:-:S03]  /*63a0*/  FMUL.FTZ R15, R40, -1.4426950216293334961 ;  /* 0xbfb8aa3b280f7820 */ /* 0x000fc60000410000 */
        /* <DEDUP_REMOVED lines=27> */
[----:B------:R-:W3:Y:S01]  /*6560*/  MUFU.RCP R5, R5 ;  /* 0x0000000500057308 */ /* 0x000ee20000001000 */
[----:B-1----:R-:W-:Y:S01]  /*6570*/  FADD.FTZ R36, R36, 1 ;  /* 0x3f80000024247421 */ /* 0x002fe20000010000 */
[----:B--2---:R-:W-:-:S06]  /*6580*/  FADD.FTZ R14, R14, 1 ;  /* 0x3f8000000e0e7421 */ /* 0x004fcc0000010000 */
[----:B------:R-:W1:Y:S01]  /*6590*/  MUFU.RCP R4, R4 ;  /* 0x0000000400047308 */ /* 0x000e620000001000 */
[----:B0-----:R-:W-:-:S07]  /*65a0*/  FADD.FTZ R15, R15, 1 ;  /* 0x3f8000000f0f7421 */ /* 0x001fce0000010000 */
[----:B------:R-:W0:Y:S01]  /*65b0*/  MUFU.RCP R7, R7 ;  /* 0x0000000700077308 */ /* 0x000e220000001000 */
[----:B---3--:R-:W-:-:S04]  /*65c0*/  FMUL.FTZ R16, R16, R5 ;  /* 0x0000000510107220 */ /* 0x008fc80000410000 */
[----:B------:R-:W-:-:S03]  /*65d0*/  FMUL.FTZ R16, R16, R83 ;  /* 0x0000005310107220 */ /* 0x000fc60000410000 */
[----:B------:R-:W2:Y:S01]  /*65e0*/  MUFU.RCP R8, R8 ;  /* 0x0000000800087308 */ /* 0x000ea20000001000 */
[----:B-1----:R-:W-:-:S04]  /*65f0*/  FMUL.FTZ R21, R21, R4 ;  /* 0x0000000415157220 */ /* 0x002fc80000410000 */
[----:B------:R-:W-:-:S03]  /*6600*/  FMUL.FTZ R21, R21, R84 ;  /* 0x0000005415157220 */ /* 0x000fc60000410000 */
[----:B------:R-:W1:Y:S01]  /*6610*/  MUFU.RCP R19, R19 ;  /* 0x0000001300137308 */ /* 0x000e620000001000 */
[----:B0-----:R-:W-:-:S04]  /*6620*/  FMUL.FTZ R5, R6, R7 ;  /* 0x0000000706057220 */ /* 0x001fc80000410000 */
[----:B------:R-:W-:-:S03]  /*6630*/  FMUL.FTZ R5, R5, R82 ;  /* 0x0000005205057220 */ /* 0x000fc60000410000 */
[----:B------:R-:W0:Y:S01]  /*6640*/  MUFU.RCP R24, R24 ;  /* 0x0000001800187308 */ /* 0x000e220000001000 */
[----:B--2---:R-:W-:-:S04]  /*6650*/  FMUL.FTZ R4, R17, R8 ;  /* 0x0000000811047220 */ /* 0x004fc80000410000 */
[----:B------:R-:W-:-:S03]  /*6660*/  FMUL.FTZ R4, R4, R81 ;  /* 0x0000005104047220 */ /* 0x000fc60000410000 */
[----:B------:R-:W2:Y:S01]  /*6670*/  MUFU.RCP R10, R10 ;  /* 0x0000000a000a7308 */ /* 0x000ea20000001000 */
[----:B-1----:R-:W-:Y:S01]  /*6680*/  FMUL.FTZ R7, R22, R19 ;  /* 0x0000001316077220 */ /* 0x002fe20000410000 */
[----:B------:R-:W-:Y:S02]  /*6690*/  F2FP.F16.F32.PACK_AB R5, R4, R5 ;  /* 0x000000050405723e */ /* 0x000fe400000000ff */
[----:B------:R-:W-:Y:S01]  /*66a0*/  F2FP.F16.F32.PACK_AB R4, R16, R21 ;  /* 0x000000151004723e */ /* 0x000fe200000000ff */
[----:B------:R-:W-:-:S03]  /*66b0*/  FMUL.FTZ R7, R7, R78 ;  /* 0x0000004e07077220 */ /* 0x000fc60000410000 */
[----:B------:R-:W1:Y:S01]  /*66c0*/  MUFU.RCP R11, R11 ;  /* 0x0000000b000b7308 */ /* 0x000e620000001000 */
[----:B0-----:R-:W-:Y:S02]  /*66d0*/  FMUL.FTZ R6, R23, R24 ;  /* 0x0000001817067220 */ /* 0x001fe40000410000 */
[----:B------:R-:W0:Y:S02]  /*66e0*/  LDC.64 R22, c[0x0][0x430] ;  /* 0x00010c00ff167b82 */ /* 0x000e240000000a00 */
[----:B------:R-:W-:-:S03]  /*66f0*/  FMUL.FTZ R6, R6, R77 ;  /* 0x0000004d06067220 */ /* 0x000fc60000410000 */
[----:B------:R-:W3:Y:S01]  /*6700*/  MUFU.RCP R43, R43 ;  /* 0x0000002b002b7308 */ /* 0x000ee20000001000 */
[----:B--2---:R-:W-:Y:S01]  /*6710*/  FMUL.FTZ R9, R9, R10 ;  /* 0x0000000a09097220 */ /* 0x004fe20000410000 */
[----:B------:R-:W-:-:S03]  /*6720*/  F2FP.F16.F32.PACK_AB R7, R6, R7 ;  /* 0x000000070607723e */ /* 0x000fc600000000ff */
[----:B------:R-:W-:-:S03]  /*6730*/  FMUL.FTZ R9, R9, R80 ;  /* 0x0000005009097220 */ /* 0x000fc60000410000 */
[----:B------:R-:W2:Y:S01]  /*6740*/  MUFU.RCP R45, R45 ;  /* 0x0000002d002d7308 */ /* 0x000ea20000001000 */
[----:B-1----:R-:W-:-:S04]  /*6750*/  FMUL.FTZ R18, R18, R11 ;  /* 0x0000000b12127220 */ /* 0x002fc80000410000 */
[----:B------:R-:W-:-:S03]  /*6760*/  FMUL.FTZ R18, R18, R79 ;  /* 0x0000004f12127220 */ /* 0x000fc60000410000 */
[----:B------:R-:W1:Y:S01]  /*6770*/  MUFU.RCP R47, R12 ;  /* 0x0000000c002f7308 */ /* 0x000e620000001000 */
[----:B---3--:R-:W-:Y:S01]  /*6780*/  FMUL.FTZ R17, R42, R43 ;  /* 0x0000002b2a117220 */ /* 0x008fe20000410000 */
[----:B------:R-:W-:Y:S01]  /*6790*/  F2FP.F16.F32.PACK_AB R6, R18, R9 ;  /* 0x000000091206723e */ /* 0x000fe200000000ff */
[----:B------:R-:W-:Y:S01]  /*67a0*/  BAR.SYNC.DEFER_BLOCKING 0x0 ;  /* 0x0000000000007b1d */ /* 0x000fe20000010000 */
[----:B0-----:R-:W-:-:S04]  /*67b0*/  IMAD.WIDE.U32 R2, R22, UR25, R2 ;  /* 0x0000001916027c25 */ /* 0x001fc8000f8e0002 */
[----:B------:R-:W-:Y:S01]  /*67c0*/  FMUL.FTZ R17, R17, R70 ;  /* 0x0000004611117220 */ /* 0x000fe20000410000 */
[----:B------:R-:W-:Y:S01]  /*67d0*/  IMAD R3, R23, UR25, R3 ;  /* 0x0000001917037c24 */ /* 0x000fe2000f8e0203 */
[----:B------:R-:W0:Y:S01]  /*67e0*/  MUFU.RCP R49, R30 ;  /* 0x0000001e00317308 */ /* 0x000e220000001000 */
[----:B--2---:R-:W-:Y:S01]  /*67f0*/  FMUL.FTZ R44, R44, R45 ;  /* 0x0000002d2c2c7220 */ /* 0x004fe20000410000 */
[----:B------:R-:W2:Y:S03]  /*6800*/  LDC.64 R42, c[0x0][0x438] ;  /* 0x00010e00ff2a7b82 */ /* 0x000ea60000000a00 */
[----:B------:R-:W-:-:S03]  /*6810*/  FMUL.FTZ R44, R44, R69 ;  /* 0x000000452c2c7220 */ /* 0x000fc60000410000 */
[----:B------:R-:W3:Y:S01]  /*6820*/  MUFU.RCP R13, R13 ;  /* 0x0000000d000d7308 */ /* 0x000ee20000001000 */
[----:B-1----:R-:W-:Y:S01]  /*6830*/  FMUL.FTZ R11, R26, R47 ;  /* 0x0000002f1a0b7220 */ /* 0x002fe20000410000 */
[----:B------:R-:W-:Y:S02]  /*6840*/  F2FP.F16.F32.PACK_AB R19, R44, R17 ;  /* 0x000000112c13723e */ /* 0x000fe400000000ff */
[----:B------:R-:W1:Y:S01]  /*6850*/  LDC.64 R44, c[0x0][0x490] ;  /* 0x00012400ff2c7b82 */ /* 0x000e620000000a00 */
[----:B------:R-:W-:-:S03]  /*6860*/  FMUL.FTZ R11, R11, R76 ;  /* 0x0000004c0b0b7220 */ /* 0x000fc60000410000 */
[----:B------:R-:W4:Y:S01]  /*6870*/  MUFU.RCP R51, R36 ;  /* 0x0000002400337308 */ /* 0x000f220000001000 */
[----:B0-----:R-:W-:Y:S01]  /*6880*/  FMUL.FTZ R28, R28, R49 ;  /* 0x000000311c1c7220 */ /* 0x001fe20000410000 */
[----:B------:R1:W-:Y:S03]  /*6890*/  STS.128 [R0], R4 ;  /* 0x0000000400007388 */ /* 0x0003e60000000c00 */
[----:B------:R-:W-:-:S03]  /*68a0*/  FMUL.FTZ R28, R28, R75 ;  /* 0x0000004b1c1c7220 */ /* 0x000fc60000410000 */
[----:B------:R-:W0:Y:S01]  /*68b0*/  MUFU.RCP R53, R14 ;  /* 0x0000000e00357308 */ /* 0x000e220000001000 */
[----:B---3--:R-:W-:Y:S01]  /*68c0*/  FMUL.FTZ R13, R32, R13 ;  /* 0x0000000d200d7220 */ /* 0x008fe20000410000 */
[----:B------:R-:W-:Y:S01]  /*68d0*/  F2FP.F16.F32.PACK_AB R16, R28, R11 ;  /* 0x0000000b1c10723e */ /* 0x000fe200000000ff */
[----:B--2---:R-:W-:-:S04]  /*68e0*/  IMAD.WIDE.U32 R2, R42, UR23, R2 ;  /* 0x000000172a027c25 */ /* 0x004fc8000f8e0002 */
[----:B------:R-:W-:Y:S01]  /*68f0*/  FMUL.FTZ R13, R13, R74 ;  /* 0x0000004a0d0d7220 */ /* 0x000fe20000410000 */
[----:B------:R0:W2:Y:S01]  /*6900*/  MUFU.RCP R55, R15 ;  /* 0x0000000f00377308 */ /* 0x0000a20000001000 */
[----:B------:R-:W-:Y:S02]  /*6910*/  IMAD R3, R43, UR23, R3 ;  /* 0x000000172b037c24 */ /* 0x000fe4000f8e0203 */
[----:B----4-:R-:W-:Y:S01]  /*6920*/  FMUL.FTZ R34, R34, R51 ;  /* 0x0000003322227220 */ /* 0x010fe20000410000 */
[----:B-1----:R-:W-:-:S03]  /*6930*/  LEA R4, P0, R2, R44, 0x1 ;  /* 0x0000002c02047211 */ /* 0x002fc600078008ff */
[----:B------:R-:W-:Y:S01]  /*6940*/  FMUL.FTZ R34, R34, R73 ;  /* 0x0000004922227220 */ /* 0x000fe20000410000 */
[----:B------:R-:W-:Y:S01]  /*6950*/  LEA.HI.X R5, R2, R45, R3, 0x1, P0 ;  /* 0x0000002d02057211 */ /* 0x000fe200000f0c03 */
[----:B0-----:R-:W-:-:S03]  /*6960*/  FMUL.FTZ R15, R38, R53 ;  /* 0x00000035260f7220 */ /* 0x001fc60000410000 */
[----:B------:R-:W-:Y:S01]  /*6970*/  F2FP.F16.F32.PACK_AB R17, R34, R13 ;  /* 0x0000000d2211723e */ /* 0x000fe200000000ff */
[----:B------:R-:W-:-:S04]  /*6980*/  IMAD.WIDE.U32 R20, R20, 0x10, R4 ;  /* 0x0000001014147825 */ /* 0x000fc800078e0004 */
[----:B------:R-:W-:Y:S01]  /*6990*/  FMUL.FTZ R15, R15, R72 ;  /* 0x000000480f0f7220 */ /* 0x000fe20000410000 */
[----:B--2---:R-:W-:-:S04]  /*69a0*/  FMUL.FTZ R40, R40, R55 ;  /* 0x0000003728287220 */ /* 0x004fc80000410000 */
[----:B------:R-:W-:-:S05]  /*69b0*/  FMUL.FTZ R40, R40, R71 ;  /* 0x0000004728287220 */ /* 0x000fca0000410000 */
        /* <DEDUP_REMOVED lines=9> */
.L_x_1229:
        /* <DEDUP_REMOVED lines=11> */
.L_x_5027:


//--------------------- .text._Z25selective_scan_fwd_kernelI32Selective_Scan_fwd_kernel_traitsILi64ELi16ELi1ELb1ELb1ELb1ELb0EN3c104HalfENS1_7complexIfEEEEv13SSMParamsBase --------------------------
	.section	.text._Z25selective_scan_fwd_kernelI32Selective_Scan_fwd_kernel_traitsILi64ELi16ELi1ELb1ELb1ELb1ELb0EN3c104HalfENS1_7complexIfEEEEv13SSMParamsBase,"ax",@progbits
	.align	128
        .global         _Z25selective_scan_fwd_kernelI32Selective_Scan_fwd_kernel_traitsILi64ELi16ELi1ELb1ELb1ELb1ELb0EN3c104HalfENS1_7complexIfEEEEv13SSMParamsBase
        .type           _Z25selective_scan_fwd_kernelI32Selective_Scan_fwd_kernel_traitsILi64ELi16ELi1ELb1ELb1ELb1ELb0EN3c104HalfENS1_7complexIfEEEEv13SSMParamsBase,@function
        .size           _Z25selective_scan_fwd_kernelI32Selective_Scan_fwd_kernel_traitsILi64ELi16ELi1ELb1ELb1ELb1ELb0EN3c104HalfENS1_7complexIfEEEEv13SSMParamsBase,(.L_x_5028 - _Z25selective_scan_fwd_kernelI32Selective_Scan_fwd_kernel_traitsILi64ELi16ELi1ELb1ELb1ELb1ELb0EN3c104HalfENS1_7complexIfEEEEv13SSMParamsBase)
        .other          _Z25selective_scan_fwd_kernelI32Selective_Scan_fwd_kernel_traitsILi64ELi16ELi1ELb1ELb1ELb1ELb0EN3c104HalfENS1_7complexIfEEEEv13SSMParamsBase,@"STO_CUDA_ENTRY STV_DEFAULT"
_Z25selective_scan_fwd_kernelI32Selective_Scan_fwd_kernel_traitsILi64ELi16ELi1ELb1ELb1ELb1ELb0EN3c104HalfENS1_7complexIfEEEEv13SSMParamsBase:
.text._Z25selective_scan_fwd_kernelI32Selective_Scan_fwd_kernel_traitsILi64ELi16ELi1ELb1ELb1ELb1ELb0EN3c104HalfENS1_7complexIfEEEEv13SSMParamsBase:
[----:B------:R-:W0:Y:S01]  /*0000*/  LDC R1, c[0x0][0x37c] ;  /* 0x0000df00ff017b82 */ /* 0x000e220000000800 */
[----:B------:R-:W1:Y:S07]  /*0010*/  LDCU.64 UR4, c[0x0][0x470] ;  /* 0x00008e00ff0477ac */ /* 0x000e6e0008000a00 */
[----:B------:R-:W2:Y:S01]  /*0020*/  S2UR UR26, SR_CTAID.Y ;  /* 0x00000000001a79c3 */ /* 0x000ea20000002600 */
[----:B0-----:R-:W-:Y:S01]  /*0030*/  IADD3 R1, PT, PT, R1, -0x8, RZ ;  /* 0xfffffff801017810 */ /* 0x001fe20007ffe0ff */
[----:B------:R-:W0:Y:S01]  /*0040*/  LDCU.64 UR24, c[0x0][0x358] ;  /* 0x00006b00ff1877ac */ /* 0x000e220008000a00 */
[----:B------:R-:W3:Y:S01]  /*0050*/  LDCU UR30, c[0x0][0x398] ;  /* 0x00007300ff1e77ac */ /* 0x000ee20008000800 */
[----:B------:R-:W4:Y:S04]  /*0060*/  LDCU.128 UR8, c[0x0][0x450] ;  /* 0x00008a00ff0877ac */ /* 0x000f280008000c00 */
[----:B------:R-:W0:Y:S01]  /*0070*/  S2UR UR27, SR_CTAID.X ;  /* 0x00000000001b79c3 */ /* 0x000e220000002500 */
[----:B------:R-:W0:Y:S01]  /*0080*/  LDCU.128 UR12, c[0x0][0x3f0] ;  /* 0x00007e00ff0c77ac */ /* 0x000e220008000c00 */
[----:B-1----:R-:W-:Y:S01]  /*0090*/  UISETP.NE.U32.AND UP1, UPT, UR4, URZ, UPT ;  /* 0x000000ff0400728c */ /* 0x002fe2000bf25070 */
[----:B------:R-:W1:Y:S03]  /*00a0*/  LDCU.128 UR16, c[0x0][0x400] ;  /* 0x00008000ff1077ac */ /* 0x000e660008000c00 */
[----:B------:R-:W-:Y:S01]  /*00b0*/  UISETP.NE.AND.EX UP1, UPT, UR5, URZ, UPT, UP1 ;  /* 0x000000ff0500728c */ /* 0x000fe2000bf25310 */
[----:B---3--:R-:W-:Y:S01]  /*00c0*/  MOV R0, UR30 ;  /* 0x0000001e00007c02 */ /* 0x008fe20008000f00 */
[----:B------:R-:W3:Y:S04]  /*00d0*/  LDCU UR31, c[0x0][0x394] ;  /* 0x00007280ff1f77ac */ /* 0x000ee80008000800 */
        /* <DEDUP_REMOVED lines=15> */
[----:B------:R-:W-:-:S05]  /*01d0*/  MOV R3, UR11 ;  /* 0x0000000b00037c02 */ /* 0x000fca0008000f00 */
[----:B------:R2:W5:Y:S01]  /*01e0*/  @P0 LDG.E R2, desc[UR24][R2.64] ;  /* 0x0000001802020981 */ /* 0x000562000c1e1900 */
[----:B0-----:R-:W0:Y:S02]  /*01f0*/  MUFU.RCP R0, R0 ;  /* 0x0000000000007308 */ /* 0x001e240000001000 */
[----:B0-----:R-:W-:-:S06]  /*0200*/  IADD3 R6, PT, PT, R0, 0xffffffe, RZ ;  /* 0x0ffffffe00067810 */ /* 0x001fcc0007ffe0ff */
[----:B------:R-:W0:Y:S01]  /*0210*/  F2I.FTZ.U32.TRUNC.NTZ R6, R6 ;  /* 0x0000000600067305 */ /* 0x000e22000021f000 */
[----:B--2---:R-:W-:Y:S02]  /*0220*/  IABS R3, UR26 ;  /* 0x0000001a00037c13 */ /* 0x004fe40008000000 */
[----:B0-----:R-:W-:Y:S02]  /*0230*/  R2UR UR5, R6 ;  /* 0x00000000060572ca */ /* 0x001fe400000e0000 */
[----:B------:R-:W-:Y:S01]  /*0240*/  R2UR UR28, R3 ;  /* 0x00000000031c72ca */ /* 0x000fe200000e0000 */
[----:B------:R-:W-:-:S10]  /*0250*/  UMOV UR4, URZ ;  /* 0x000000ff00047c82 */ /* 0x000fd40008000000 */
[----:B------:R-:W-:-:S04]  /*0260*/  UIADD3 UR22, UPT, UPT, URZ, -UR5, URZ ;  /* 0x80000005ff167290 */ /* 0x000fc8000fffe0ff */
[----:B------:R-:W-:-:S04]  /*0270*/  UIMAD UR22, UR22, UR29, URZ ;  /* 0x0000001d161672a4 */ /* 0x000fc8000f8e02ff */
[----:B------:R-:W-:Y:S01]  /*0280*/  UIMAD.WIDE.U32 UR22, UR5, UR22, UR4 ;  /* 0x00000016051672a5 */ /* 0x000fe2000f8e0004 */
[----:B------:R-:W0:Y:S01]  /*0290*/  LDCU.128 UR4, c[0x0][0x460] ;  /* 0x00008c00ff0477ac */ /* 0x000e220008000c00 */
[----:B------:R-:W-:Y:S02]  /*02a0*/  UIMAD.WIDE.U32 UR10, UR27, UR12, URZ ;  /* 0x0000000c1b0a72a5 */ /* 0x000fe4000f8e00ff */
[----:B------:R-:W-:Y:S02]  /*02b0*/  UIMAD.WIDE.U32 UR22, UR23, UR28, URZ ;  /* 0x0000001c171672a5 */ /* 0x000fe4000f8e00ff */
[----:B-1----:R-:W-:Y:S02]  /*02c0*/  UIMAD.WIDE.U32 UR20, UR27, UR16, URZ ;  /* 0x000000101b1472a5 */ /* 0x002fe4000f8e00ff */
[----:B------:R-:W-:Y:S02]  /*02d0*/  UIMAD UR11, UR27, UR13, UR11 ;  /* 0x0000000d1b0b72a4 */ /* 0x000fe4000f8e020b */
[----:B------:R-:W-:-:S02]  /*02e0*/  UIADD3 UR16, UPT, UPT, -UR23, URZ, URZ ;  /* 0x000000ff17107290 */ /* 0x000fc4000fffe1ff */
[----:B------:R-:W-:Y:S02]  /*02f0*/  UIMAD.WIDE.U32 UR10, UR26, UR14, UR10 ;  /* 0x0000000e1a0a72a5 */ /* 0x000fe4000f8e000a */
[----:B------:R-:W-:Y:S02]  /*0300*/  UIMAD UR14, UR29, UR16, UR28 ;  /* 0x000000101d0e72a4 */ /* 0x000fe4000f8e021c */
[----:B------:R-:W-:Y:S01]  /*0310*/  UIMAD UR13, UR27, UR17, UR21 ;  /* 0x000000111b0d72a4 */ /* 0x000fe2000f8e0215 */
[----:B------:R-:W-:Y:S01]  /*0320*/  UMOV UR12, UR20 ;  /* 0x00000014000c7c82 */ /* 0x000fe20008000000 */
[----:B------:R-:W-:Y:S02]  /*0330*/  UISETP.GT.U32.AND UP3, UPT, UR29, UR14, UPT ;  /* 0x0000000e1d00728c */ /* 0x000fe4000bf64070 */
[----:B------:R-:W-:Y:S02]  /*0340*/  UIMAD.WIDE.U32 UR12, UR26, UR18, UR12 ;  /* 0x000000121a0c72a5 */ /* 0x000fe4000f8e000c */
[----:B------:R-:W-:-:S02]  /*0350*/  UIMAD UR15, UR26, UR15, UR11 ;  /* 0x0000000f1a0f72a4 */ /* 0x000fc4000f8e020b */
[----:B0-----:R-:W-:Y:S02]  /*0360*/  ULEA UR22, UP0, UR10, UR4, 0x1 ;  /* 0x000000040a167291 */ /* 0x001fe4000f8008ff */
[----:B------:R-:W-:Y:S02]  /*0370*/  UIMAD UR19, UR26, UR19, UR13 ;  /* 0x000000131a1372a4 */ /* 0x000fe4000f8e020d */
[----:B------:R-:W-:Y:S02]  /*0380*/  ULEA.HI.X UR13, UR10, UR5, UR15, 0x1, UP0 ;  /* 0x000000050a0d7291 */ /* 0x000fe400080f0c0f */
[----:B------:R-:W-:Y:S01]  /*0390*/  ULEA UR20, UP1, UR12, UR6, 0x1 ;  /* 0x000000060c147291 */ /* 0x000fe2000f8208ff */
[----:B------:R-:W0:Y:S01]  /*03a0*/  LDCU.64 UR4, c[0x0][0x3d0] ;  /* 0x00007a00ff0477ac */ /* 0x000e220008000a00 */
[----:B------:R-:W-:Y:S02]  /*03b0*/  @!UP3 UIADD3 UR14, UPT, UPT, UR14, -UR29, URZ ;  /* 0x8000001d0e0eb290 */ /* 0x000fe4000fffe0ff */
[----:B------:R-:W-:Y:S01]  /*03c0*/  ULEA.HI.X UR21, UR12, UR7, UR19, 0x1, UP1 ;  /* 0x000000070c157291 */ /* 0x000fe200088f0c13 */
[----:B------:R-:W1:Y:S01]  /*03d0*/  LDCU.64 UR16, c[0x0][0x3b0] ;  /* 0x00007600ff1077ac */ /* 0x000e620008000a00 */
[----:B---3--:R-:W-:-:S02]  /*03e0*/  UISETP.GE.AND UP1, UPT, UR31, 0x1, UPT ;  /* 0x000000011f00788c */ /* 0x008fc4000bf26270 */
[----:B------:R-:W-:Y:S02]  /*03f0*/  UISETP.GE.U32.AND UP2, UPT, UR14, UR29, UPT ;  /* 0x0000001d0e00728c */ /* 0x000fe4000bf46070 */
[----:B------:R-:W-:Y:S02]  /*0400*/  ULOP3.LUT UR6, UR26, UR30, URZ, 0x3c, !UPT ;  /* 0x0000001e1a067292 */ /* 0x000fe4000f8e3cff */
[----:B------:R-:W-:Y:S01]  /*0410*/  @!UP3 UIADD3 UR23, UPT, UPT, UR23, 0x1, URZ ;  /* 0x000000011717b890 */ /* 0x000fe2000fffe0ff */
[----:B------:R-:W-:Y:S01]  /*0420*/  PLOP3.LUT P2, PT, PT, PT, UP1, 0x80, 0x8 ;  /* 0x000000000008781c */ /* 0x000fe20003f4f018 */
[----:B------:R-:W-:Y:S02]  /*0430*/  UISETP.GE.AND UP3, UPT, UR6, URZ, UPT ;  /* 0x000000ff0600728c */ /* 0x000fe4000bf66270 */
[----:B------:R-:W-:Y:S02]  /*0440*/  UISETP.NE.AND UP0, UPT, UR30, URZ, UPT ;  /* 0x000000ff1e00728c */ /* 0x000fe4000bf05270 */
[----:B0-----:R-:W-:-:S02]  /*0450*/  UIMAD.WIDE.U32 UR6, UR27, UR4, URZ ;  /* 0x000000041b0672a5 */ /* 0x001fc4000f8e00ff */
[----:B------:R-:W-:Y:S02]  /*0460*/  @UP2 UIADD3 UR23, UPT, UPT, UR23, 0x1, URZ ;  /* 0x0000000117172890 */ /* 0x000fe4000fffe0ff */
[----:B------:R-:W-:Y:S01]  /*0470*/  UIMAD UR10, UR27, UR5, UR7 ;  /* 0x000000051b0a72a4 */ /* 0x000fe2000f8e0207 */
[----:B------:R-:W0:Y:S02]  /*0480*/  LDCU.64 UR28, c[0x0][0x3e8] ;  /* 0x00007d00ff1c77ac */ /* 0x000e240008000a00 */
[----:B------:R-:W-:Y:S02]  /*0490*/  @!UP3 UIADD3 UR23, UPT, UPT, -UR23, URZ, URZ ;  /* 0x000000ff1717b290 */ /* 0x000fe4000fffe1ff */
[----:B-1----:R-:W-:Y:S02]  /*04a0*/  UIMAD.WIDE.U32 UR4, UR27, UR16, URZ ;  /* 0x000000101b0472a5 */ /* 0x002fe4000f8e00ff */
[----:B------:R-:W-:Y:S01]  /*04b0*/  @!UP0 ULOP3.LUT UR23, URZ, UR30, URZ, 0x33, !UPT ;  /* 0x0000001eff178292 */ /* 0x000fe2000f8e33ff */
[----:B0-----:R-:W-:Y:S11]  /*04c0*/  @!P2 EXIT ;  /* 0x000000000000a94d */ /* 0x001ff60003800000 */
[----:B------:R-:W0:Y:S01]  /*04d0*/  LDCU.64 UR18, c[0x0][0x3c8] ;  /* 0x00007900ff1277ac */ /* 0x000e220008000a00 */
[----:B------:R-:W-:Y:S01]  /*04e0*/  USHF.R.S32.HI UR12, URZ, 0x1f, UR23 ;  /* 0x0000001fff0c7899 */ /* 0x000fe20008011417 */
[----:B------:R-:W1:Y:S03]  /*04f0*/  LDCU UR30, c[0x0][0x384] ;  /* 0x00007080ff1e77ac */ /* 0x000e660008000800 */
[----:B------:R-:W-:Y:S01]  /*0500*/  UIMAD UR11, UR12, UR28, URZ ;  /* 0x0000001c0c0b72a4 */ /* 0x000fe2000f8e02ff */
[----:B------:R-:W-:Y:S01]  /*0510*/  UMOV UR7, UR10 ;  /* 0x0000000a00077c82 */ /* 0x000fe20008000000 */
[----:B------:R-:W-:Y:S02]  /*0520*/  UIMAD UR5, UR27, UR17, UR5 ;  /* 0x000000111b0572a4 */ /* 0x000fe4000f8e0205 */
[----:B------:R-:W-:Y:S02]  /*0530*/  UIMAD.WIDE.U32 UR6, UR23, UR28, UR6 ;  /* 0x0000001c170672a5 */ /* 0x000fe4000f8e0006 */
[----:B------:R-:W-:-:S02]  /*0540*/  UIMAD UR11, UR23, UR29, UR11 ;  /* 0x0000001d170b72a4 */ /* 0x000fc4000f8e020b */
[----:B------:R-:W-:Y:S02]  /*0550*/  ULEA UR16, UP0, UR6, UR8, 0x1 ;  /* 0x0000000806107291 */ /* 0x000fe4000f8008ff */
[----:B------:R-:W-:Y:S01]  /*0560*/  UIADD3 UR17, UPT, UPT, UR7, UR11, URZ ;  /* 0x0000000b07117290 */ /* 0x000fe2000fffe0ff */
[----:B------:R-:W2:Y:S01]  /*0570*/  LDCU.64 UR28, c[0x0][0x448] ;  /* 0x00008900ff1c77ac */ /* 0x000ea20008000a00 */
[----:B0-----:R-:W-:Y:S01]  /*0580*/  UIMAD UR12, UR12, UR18, URZ ;  /* 0x000000120c0c72a4 */ /* 0x001fe2000f8e02ff */
[----:B------:R-:W0:Y:S01]  /*0590*/  LDCU.64 UR14, c[0x0][0x3a0] ;  /* 0x00007400ff0e77ac */ /* 0x000e220008000a00 */
[----:B------:R-:W-:Y:S02]  /*05a0*/  ULEA.HI.X UR17, UR6, UR9, UR17, 0x1, UP0 ;  /* 0x0000000906117291 */ /* 0x000fe400080f0c11 */
[----:B------:R-:W-:Y:S02]  /*05b0*/  UIMAD.WIDE.U32 UR6, UR23, UR18, UR4 ;  /* 0x00000012170672a5 */ /* 0x000fe4000f8e0004 */
[----:B-1----:R-:W-:-:S02]  /*05c0*/  UIMAD UR5, UR27, UR30, UR26 ;  /* 0x0000001e1b0572a4 */ /* 0x002fc4000f8e021a */
[----:B------:R-:W-:Y:S01]  /*05d0*/  UIMAD UR12, UR23, UR19, UR12 ;  /* 0x00000013170c72a4 */ /* 0x000fe2000f8e020c */
[----:B------:R-:W1:Y:S03]  /*05e0*/  LDCU UR32, c[0x0][0x38c] ;  /* 0x00007180ff2077ac */ /* 0x000e660008000800 */
[----:B------:R-:W-:Y:S02]  /*05f0*/  UIADD3 UR19, UPT, UPT, UR7, UR12, URZ ;  /* 0x0000000c07137290 */ /* 0x000fe4000fffe0ff */
[----:B------:R-:W-:Y:S01]  /*0600*/  UIMAD UR7, UR5, UR31, URZ ;  /* 0x0000001f050772a4 */ /* 0x000fe2000f8e02ff */
[----:B------:R-:W-:Y:S02]  /*0610*/  UMOV UR4, URZ ;  /* 0x000000ff00047c82 */ /* 0x000fe40008000000 */
[----:B------:R-:W-:Y:S01]  /*0620*/  UMOV UR5, URZ ;  /* 0x000000ff00057c82 */ /* 0x000fe20008000000 */
[----:B-----5:R-:W-:Y:S01]  /*0630*/  @P0 R2UR UR4, R2 ;  /* 0x00000000020402ca */ /* 0x020fe200000e0000 */
[----:B--2---:R-:W-:Y:S01]  /*0640*/  ULEA UR18, UP0, UR6, UR28, 0x1 ;  /* 0x0000001c06127291 */ /* 0x004fe2000f8008ff */
[----:B------:R-:W-:Y:S01]  /*0650*/  @P1 R2UR UR5, R4 ;  /* 0x00000000040512ca */ /* 0x000fe200000e0000 */
[----:B0-----:R-:W-:-:S02]  /*0660*/  UIMAD.WIDE.U32 UR10, UR26, UR14, URZ ;  /* 0x0000000e1a0a72a5 */ /* 0x001fc4000f8e00ff */
[----:B------:R-:W-:Y:S02]  /*0670*/  ULEA.HI.X UR19, UR6, UR29, UR19, 0x1, UP0 ;  /* 0x0000001d06137291 */ /* 0x000fe400080f0c13 */
[----:B------:R-:W-:Y:S02]  /*0680*/  UIMAD UR9, UR26, UR15, UR11 ;  /* 0x0000000f1a0972a4 */ /* 0x000fe4000f8e020b */
[----:B-1----:R-:W-:Y:S01]  /*0690*/  UIMAD UR14, UR7, UR32, URZ ;  /* 0x00000020070e72a4 */ /* 0x002fe2000f8e02ff */
[----:B------:R-:W-:Y:S01]  /*06a0*/  UMOV UR6, URZ ;  /* 0x000000ff00067c82 */ /* 0x000fe20008000000 */
[----:B------:R-:W-:-:S10]  /*06b0*/  UMOV UR23, UR13 ;  /* 0x0000000d00177c82 */ /* 0x000fd40008000000 */
.L_x_1269:
[----:B0-----:R-:W0:Y:S01]  /*06c0*/  S2R R45, SR_TID.X ;  /* 0x00000000002d7919 */ /* 0x001e220000002100 */
[----:B------:R-:W-:Y:S02]  /*06d0*/  MOV R2, UR22 ;  /* 0x0000001600027c02 */ /* 0x000fe40008000f00 */
[----:B------:R-:W-:Y:S01]  /*06e0*/  MOV R3, UR23 ;  /* 0x0000001700037c02 */ /* 0x000fe20008000f00 */
[----:B------:R-:W-:Y:S01]  /*06f0*/  BAR.SYNC.DEFER_BLOCKING 0x0 ;  /* 0x0000000000007b1d */ /* 0x000fe20000010000 */
[C---:B0-----:R-:W-:Y:S02]  /*0700*/  LOP3.LUT R44, R45.reuse, 0x1f, RZ, 0xc0, !PT ;  /* 0x0000001f2d2c7812 */ /* 0x041fe400078ec0ff */
[----:B------:R-:W-:-:S04]  /*0710*/  LOP3.LUT R46, R45, 0x3e0, RZ, 0xc0, !PT ;  /* 0x000003e02d2e7812 */ /* 0x000fc800078ec0ff */
        /* <DEDUP_REMOVED lines=35> */
[----:B------:R-:W-:Y:S01]  /*0950*/  FADD.FTZ R75, R75, UR5 ;  /* 0x000000054b4b7e21 */ /* 0x000fe20008010000 */
[----:B------:R-:W-:-:S02]  /*0960*/  HADD2.F32 R71, -RZ, R18.H0_H0 ;  /* 0x20000012ff477230 */ /* 0x000fc40000004100 */
[----:B------:R-:W-:Y:S01]  /*0970*/  FADD.FTZ R74, R16, UR5 ;  /* 0x00000005104a7e21 */ /* 0x000fe20008010000 */
[----:B------:R-:W-:Y:S02]  /*0980*/  HADD2.F32 R17, -RZ, R17.H1_H1 ;  /* 0x30000011ff117230 */ /* 0x000fe40000004100 */
        /* <DEDUP_REMOVED lines=46> */
.L_x_1231:
[----:B------:R-:W-:Y:S05]  /*0c70*/  BSYNC.RECONVERGENT B0 ;  /* 0x0000000000007941 */ /* 0x000fea0003800200 */
.L_x_1230:
        /* <DEDUP_REMOVED lines=35> */
.L_x_1233:
[----:B------:R-:W-:Y:S05]  /*0eb0*/  BSYNC.RECONVERGENT B0 ;  /* 0x0000000000007941 */ /* 0x000fea0003800200 */
.L_x_1232:
        /* <DEDUP_REMOVED lines=37> */
.L_x_1235:
[----:B------:R-:W-:Y:S05]  /*1110*/  BSYNC.RECONVERGENT B0 ;  /* 0x0000000000007941 */ /* 0x000fea0003800200 */
.L_x_1234:
        /* <DEDUP_REMOVED lines=35> */
.L_x_1237:
[----:B------:R-:W-:Y:S05]  /*1350*/  BSYNC.RECONVERGENT B0 ;  /* 0x0000000000007941 */ /* 0x000fea0003800200 */
.L_x_1236:
        /* <DEDUP_REMOVED lines=37> */
.L_x_1239:
[----:B------:R-:W-:Y:S05]  /*15b0*/  BSYNC.RECONVERGENT B0 ;  /* 0x0000000000007941 */ /* 0x000fea0003800200 */
.L_x_1238:
        /* <DEDUP_REMOVED lines=35> */
.L_x_1241:
[----:B------:R-:W-:Y:S05]  /*17f0*/  BSYNC.RECONVERGENT B0 ;  /* 0x0000000000007941 */ /* 0x000fea0003800200 */
.L_x_1240:
        /* <DEDUP_REMOVED lines=37> */
.L_x_1243:
[----:B------:R-:W-:Y:S05]  /*1a50*/  BSYNC.RECONVERGENT B0 ;  /* 0x0000000000007941 */ /* 0x000fea0003800200 */
.L_x_1242:
        /* <DEDUP_REMOVED lines=35> */
.L_x_1245:
[----:B------:R-:W-:Y:S05]  /*1c90*/  BSYNC.RECONVERGENT B0 ;  /* 0x0000000000007941 */ /* 0x000fea0003800200 */
.L_x_1244:
[----:B------:R-:W-:Y:S01]  /*1ca0*/  ISETP.EQ.OR P4, PT, RZ, UR7, P4 ;  /* 0x00000007ff007c0c */ /* 0x000fe2000a782670 */
[--C-:B------:R-:W-:Y:S01]  /*1cb0*/  HADD2.F32 R29, -RZ, R15.reuse.H0_H0 ;  /* 0x2000000fff1d7230 */ /* 0x100fe20000004100 */
[----:B------:R-:W-:Y:S01]  /*1cc0*/  BSSY.RECONVERGENT B0, `(.L_x_1246) ;  /* 0x0000025000007945 */ /* 0x000fe20003800200 */
[----:B------:R-:W-:Y:S01]  /*1cd0*/  FSETP.GTU.FTZ.AND P1, PT, R30, 20, PT ;  /* 0x41a000001e00780b */ /* 0x000fe20003f3c000 */
[----:B------:R-:W-:Y:S01]  /*1ce0*/  HADD2.F32 R15, -RZ, R15.H1_H1 ;  /* 0x3000000fff0f7230 */ /* 0x000fe20000004100 */
        /* <DEDUP_REMOVED lines=34> */
.L_x_1247:
[----:B------:R-:W-:Y:S05]  /*1f10*/  BSYNC.RECONVERGENT B0 ;  /* 0x0000000000007941 */ /* 0x000fea0003800200 */
.L_x_1246:
[----:B------:R-:W-:Y:S01]  /*1f20*/  BSSY.RECONVERGENT B0, `(.L_x_1248) ;  /* 0x0000027000007945 */ /* 0x000fe20003800200 */
[----:B------:R-:W-:Y:S01]  /*1f30*/  FSETP.GTU.FTZ.AND P4, PT, R29, 20, PT ;  /* 0x41a000001d00780b */ /* 0x000fe20003f9c000 */
[----:B------:R-:W-:Y:S02]  /*1f40*/  HADD2.F32 R3, -RZ, R8.H1_H1 ;  /* 0x30000008ff037230 */ /* 0x000fe40000004100 */
[----:B------:R-:W-:Y:S01]  /*1f50*/  FADD.FTZ R28, R15, UR5 ;  /* 0x000000050f1c7e21 */ /* 0x000fe20008010000 */
[--C-:B------:R-:W-:Y:S02]  /*1f60*/  HADD2.F32 R36, -RZ, R9.reuse.H0_H0 ;  /* 0x20000009ff247230 */ /* 0x100fe40000004100 */
        /* <DEDUP_REMOVED lines=34> */
.L_x_1249:
[----:B------:R-:W-:Y:S05]  /*2190*/  BSYNC.RECONVERGENT B0 ;  /* 0x0000000000007941 */ /* 0x000fea0003800200 */
.L_x_1248:
[----:B------:R-:W-:Y:S01]  /*21a0*/  ISETP.EQ.OR P3, PT, RZ, UR7, P3 ;  /* 0x00000007ff007c0c */ /* 0x000fe20009f62670 */
[----:B------:R-:W-:Y:S01]  /*21b0*/  BSSY.RECONVERGENT B0, `(.L_x_1250) ;  /* 0x000002c000007945 */ /* 0x000fe20003800200 */
[----:B------:R-:W-:Y:S01]  /*21c0*/  FSETP.GTU.FTZ.AND P5, PT, R28, 20, PT ;  /* 0x41a000001c00780b */ /* 0x000fe20003fbc000 */
[--C-:B------:R-:W-:Y:S01]  /*21d0*/  HADD2.F32 R10, -RZ, R4.reuse.H0_H0 ;  /* 0x20000004ff0a7230 */ /* 0x100fe20000004100 */
[----:B------:R-:W-:Y:S01]  /*21e0*/  ISETP.EQ.OR P2, PT, RZ, UR7, P2 ;  /* 0x00000007ff007c0c */ /* 0x000fe20009742670 */
[----:B------:R-:W-:Y:S01]  /*21f0*/  HADD2.F32 R41, -RZ, R4.H1_H1 ;  /* 0x30000004ff297230 */ /* 0x000fe20000004100 */
[----:B------:R-:W-:Y:S01]  /*2200*/  ISETP.EQ.OR P0, PT, RZ, UR7, P0 ;  /* 0x00000007ff007c0c */ /* 0x000fe20008702670 */
[----:B------:R-:W-:Y:S01]  /*2210*/  HADD2.F32 R4, -RZ, R5.H0_H0 ;  /* 0x20000005ff047230 */ /* 0x000fe20000004100 */
[----:B------:R-:W-:Y:S01]  /*2220*/  ISETP.EQ.OR P1, PT, RZ, UR7, P1 ;  /* 0x00000007ff007c0c */ /* 0x000fe20008f22670 */
[--C-:B------:R-:W-:Y:S01]  /*2230*/  HADD2.F32 R8, -RZ, R11.reuse.H0_H0 ;  /* 0x2000000bff087230 */ /* 0x100fe20000004100 */
        /* <DEDUP_REMOVED lines=35> */
.L_x_1251:
[----:B------:R-:W-:Y:S05]  /*2470*/  BSYNC.RECONVERGENT B0 ;  /* 0x0000000000007941 */ /* 0x000fea0003800200 */
.L_x_1250:
        /* <DEDUP_REMOVED lines=32> */
.L_x_1253:
[----:B------:R-:W-:Y:S05]  /*2680*/  BSYNC.RECONVERGENT B0 ;  /* 0x0000000000007941 */ /* 0x000fea0003800200 */
.L_x_1252:
        /* <DEDUP_REMOVED lines=32> */
.L_x_1255:
[----:B------:R-:W-:Y:S05]  /*2890*/  BSYNC.RECONVERGENT B0 ;  /* 0x0000000000007941 */ /* 0x000fea0003800200 */
.L_x_1254:
        /* <DEDUP_REMOVED lines=32> */
.L_x_1257:
[----:B------:R-:W-:Y:S05]  /*2aa0*/  BSYNC.RECONVERGENT B0 ;  /* 0x0000000000007941 */ /* 0x000fea0003800200 */
.L_x_1256:
        /* <DEDUP_REMOVED lines=32> */
.L_x_1259:
[----:B------:R-:W-:Y:S05]  /*2cb0*/  BSYNC.RECONVERGENT B0 ;  /* 0x0000000000007941 */ /* 0x000fea0003800200 */
.L_x_1258:
        /* <DEDUP_REMOVED lines=32> */
.L_x_1261:
[----:B------:R-:W-:Y:S05]  /*2ec0*/  BSYNC.RECONVERGENT B0 ;  /* 0x0000000000007941 */ /* 0x000fea0003800200 */
.L_x_1260:
        /* <DEDUP_REMOVED lines=24> */
[----:B------:R-:W-:Y:S01]  /*3050*/  IADD3 R11, PT, PT, R46, R47, RZ ;  /* 0x0000002f2e0b7210 */ /* 0x000fe20007ffe0ff */
[----:B------:R-:W-:Y:S01]  /*3060*/  FMUL.FTZ R165, R6, R29 ;  /* 0x0000001d06a57220 */ /* 0x000fe20000410000 */
[----:B------:R-:W-:Y:S01]  /*3070*/  ISETP.NE.AND P0, PT, RZ, UR6, PT ;  /* 0x00000006ff007c0c */ /* 0x000fe2000bf05270 */
[----:B------:R-:W-:Y:S01]  /*3080*/  FMUL.FTZ R162, R5, R32 ;  /* 0x0000002005a27220 */ /* 0x000fe20000410000 */
[----:B------:R-:W-:Y:S01]  /*3090*/  LEA R11, R11, R0, 0x5 ;  /* 0x000000000b0b7211 */ /* 0x000fe200078e28ff */
        /* <DEDUP_REMOVED lines=15> */
[----:B0-----:R-:W-:Y:S01]  /*3190*/  SHF.L.U32 R0, R45, 0x5, RZ ;  /* 0x000000052d007819 */ /* 0x001fe200000006ff */
[----:B------:R-:W-:Y:S01]  /*31a0*/  FMUL.FTZ R2, R2, R75 ;  /* 0x0000004b02027220 */ /* 0x000fe20000410000 */
[----:B------:R-:W0:Y:S02]  /*31b0*/  LDCU UR40, c[0x0][0x38c] ;  /* 0x00007180ff2877ac */ /* 0x000e240008000800 */
[----:B------:R-:W-:Y:S01]  /*31c0*/  LOP3.LUT R0, R0, 0x7c00, RZ, 0xc0, !PT ;  /* 0x00007c0000007812 */ /* 0x000fe200078ec0ff */
[----:B------:R-:W1:Y:S03]  /*31d0*/  LDCU.64 UR28, c[0x0][0x3c0] ;  /* 0x00007800ff1c77ac */ /* 0x000e660008000a00 */
[----:B------:R-:W-:Y:S01]  /*31e0*/  IADD3 R0, PT, PT, R42, R0, RZ ;  /* 0x000000002a007210 */ /* 0x000fe20007ffe0ff */
[----:B------:R-:W2:Y:S01]  /*31f0*/  LDCU.64 UR30, c[0x0][0x440] ;  /* 0x00008800ff1e77ac */ /* 0x000ea20008000a00 */
[----:B------:R-:W3:Y:S01]  /*3200*/  LDCU.64 UR32, c[0x0][0x3a8] ;  /* 0x00007500ff2077ac */ /* 0x000ee20008000a00 */
[----:B------:R-:W4:Y:S01]  /*3210*/  LDCU.64 UR34, c[0x0][0x3e0] ;  /* 0x00007c00ff2277ac */ /* 0x000f220008000a00 */
[----:B------:R-:W0:Y:S01]  /*3220*/  LDCU.64 UR36, c[0x0][0x480] ;  /* 0x00009000ff2477ac */ /* 0x000e220008000a00 */
[----:B------:R-:W-:-:S05]  /*3230*/  UMOV UR7, URZ ;  /* 0x000000ff00077c82 */ /* 0x000fca0008000000 */
.L_x_1268:
[----:B------:R-:W5:Y:S01]  /*3240*/  S2R R37, SR_TID.X ;  /* 0x0000000000257919 */ /* 0x000f620000002100 */
[----:B------:R-:W-:Y:S02]  /*3250*/  UMOV UR8, UR10 ;  /* 0x0000000a00087c82 */ /* 0x000fe40008000000 */
[----:B---3--:R-:W-:Y:S01]  /*3260*/  UIMAD.WIDE.U32 UR12, UR7, UR32, UR8 ;  /* 0x00000020070c72a5 */ /* 0x008fe2000f8e0008 */
[----:B------:R-:W3:Y:S03]  /*3270*/  LDL R146, [R1] ;  /* 0x0000000001927983 */ /* 0x000ee60000100800 */
[----:B------:R-:W-:Y:S02]  /*3280*/  UIMAD UR8, UR7, UR33, UR13 ;  /* 0x00000021070872a4 */ /* 0x000fe4000f8e020d */
[----:B--2---:R-:W-:-:S04]  /*3290*/  ULEA UR13, UP0, UR12, UR30, 0x3 ;  /* 0x0000001e0c0d7291 */ /* 0x004fc8000f8018ff */
[----:B------:R-:W-:Y:S02]  /*32a0*/  ULEA.HI.X UR12, UR12, UR31, UR8, 0x3, UP0 ;  /* 0x0000001f0c0c7291 */ /* 0x000fe400080f1c08 */
[----:B------:R-:W-:-:S04]  /*32b0*/  MOV R52, UR13 ;  /* 0x0000000d00347c02 */ /* 0x000fc80008000f00 */
[----:B------:R-:W-:Y:S01]  /*32c0*/  MOV R53, UR12 ;  /* 0x0000000c00357c02 */ /* 0x000fe20008000f00 */
[----:B-1----:R-:W-:-:S04]  /*32d0*/  UIMAD.WIDE.U32 UR12, UR7, UR28, URZ ;  /* 0x0000001c070c72a5 */ /* 0x002fc8000f8e00ff */
[----:B------:R-:W-:Y:S01]  /*32e0*/  UIMAD UR8, UR7, UR29, UR13 ;  /* 0x0000001d070872a4 */ /* 0x000fe2000f8e020d */
[----:B------:R-:W2:Y:S01]  /*32f0*/  LDG.E.64 R52, desc[UR24][R52.64] ;  /* 0x0000001834347981 */ /* 0x000ea2000c1e1b00 */
[----:B------:R-:W-:-:S04]  /*3300*/  ULEA UR13, UP0, UR12, UR18, 0x1 ;  /* 0x000000120c0d7291 */ /* 0x000fc8000f8008ff */
[----:B------:R-:W-:Y:S01]  /*3310*/  ULEA.HI.X UR12, UR12, UR19, UR8, 0x1, UP0 ;  /* 0x000000130c0c7291 */ /* 0x000fe200080f0c08 */
[C---:B-----5:R-:W-:Y:S02]  /*3320*/  LOP3.LUT R36, R37.reuse, 0x3e0, RZ, 0xc0, !PT ;  /* 0x000003e025247812 */ /* 0x060fe400078ec0ff */
[----:B------:R-:W-:Y:S02]  /*3330*/  LOP3.LUT R37, R37, 0x1f, RZ, 0xc0, !PT ;  /* 0x0000001f25257812 */ /* 0x000fe400078ec0ff */
[----:B------:R-:W-:Y:S02]  /*3340*/  MOV R54, UR13 ;  /* 0x0000000d00367c02 */ /* 0x000fe40008000f00 */
[----:B------:R-:W-:Y:S02]  /*3350*/  MOV R55, UR12 ;  /* 0x0000000c00377c02 */ /* 0x000fe40008000f00 */
[----:B------:R-:W-:-:S05]  /*3360*/  LEA R63, R36, R37, 0x2 ;  /* 0x00000025243f7211 */ /* 0x000fca00078e10ff */
[----:B------:R-:W-:-:S05]  /*3370*/  IMAD.WIDE.U32 R54, R63, 0x10, R54 ;  /* 0x000000103f367825 */ /* 0x000fca00078e0036 */
[----:B------:R-:W5:Y:S04]  /*3380*/  LDG.E.128 R36, desc[UR24][R54.64] ;  /* 0x0000001836247981 */ /* 0x000f68000c1e1d00 */
[----:B------:R-:W3:Y:S04]  /*3390*/  LDG.E.128 R40, desc[UR24][R54.64+0x200] ;  /* 0x0002001836287981 */ /* 0x000ee8000c1e1d00 */
[----:B------:R-:W3:Y:S04]  /*33a0*/  LDG.E.128 R44, desc[UR24][R54.64+0x400] ;  /* 0x00040018362c7981 */ /* 0x000ee8000c1e1d00 */
[----:B------:R1:W3:Y:S01]  /*33b0*/  LDG.E.128 R48, desc[UR24][R54.64+0x600] ;  /* 0x0006001836307981 */ /* 0x0002e2000c1e1d00 */
[----:B----4-:R-:W-:-:S04]  /*33c0*/  UIMAD.WIDE.U32 UR12, UR7, UR34, URZ ;  /* 0x00000022070c72a5 */ /* 0x010fc8000f8e00ff */
[----:B------:R-:W-:Y:S02]  /*33d0*/  UIMAD UR8, UR7, UR35, UR13 ;  /* 0x00000023070872a4 */ /* 0x000fe4000f8e020d */
[----:B------:R-:W-:-:S04]  /*33e0*/  ULEA UR13, UP0, UR12, UR16, 0x1 ;  /* 0x000000100c0d7291 */ /* 0x000fc8000f8008ff */
[----:B------:R-:W-:Y:S01]  /*33f0*/  ULEA.HI.X UR12, UR12, UR17, UR8, 0x1, UP0 ;  /* 0x000000110c0c7291 */ /* 0x000fe200080f0c08 */
[----:B------:R-:W4:Y:S01]  /*3400*/  S2R R152, SR_LANEID ;  /* 0x0000000000987919 */ /* 0x000f220000000000 */
[----:B--2---:R-:W-:-:S04]  /*3410*/  FMUL.FTZ R56, R53, R75 ;  /* 0x0000004b35387220 */ /* 0x004fc80000410000 */
[----:B------:R-:W-:Y:S01]  /*3420*/  FMUL.RZ R58, R56, 0.15915493667125701904 ;  /* 0x3e22f983383a7820 */ /* 0x000fe2000040c000 */
[----:B------:R-:W-:Y:S01]  /*3430*/  FMUL.FTZ R56, R52, 1.4426950216293334961 ;  /* 0x3fb8aa3b34387820 */ /* 0x000fe20000410000 */
[----:B------:R-:W-:-:S03]  /*3440*/  FMUL.FTZ R57, R53, R74 ;  /* 0x0000004a35397220 */ /* 0x000fc60000410000 */
[----:B-1----:R-:W-:Y:S01]  /*3450*/  FMUL.FTZ R54, R56, R74 ;  /* 0x0000004a38367220 */ /* 0x002fe20000410000 */
[----:B------:R-:W-:-:S03]  /*3460*/  FMUL.RZ R57, R57, 0.15915493667125701904 ;  /* 0x3e22f98339397820 */ /* 0x000fc6000040c000 */
[----:B------:R1:W-:Y:S01]  /*3470*/  MUFU.EX2 R81, R54 ;  /* 0x0000003600517308 */ /* 0x0003e20000000800 */
[----:B------:R-:W-:Y:S01]  /*3480*/  FMUL.FTZ R52, R56, R75 ;  /* 0x0000004b38347220 */ /* 0x000fe20000410000 */
[----:B-----5:R-:W-:Y:S04]  /*3490*/  STS.128 [R0], R36 ;  /* 0x0000002400007388 */ /* 0x020fe80000000c00 */
[----:B---3--:R2:W-:Y:S04]  /*34a0*/  STS.128 [R0+0x200], R40 ;  /* 0x0002002800007388 */ /* 0x0085e80000000c00 */
[----:B------:R-:W-:Y:S04]  /*34b0*/  STS.128 [R0+0x400], R44 ;  /* 0x0004002c00007388 */ /* 0x000fe80000000c00 */
[----:B------:R-:W-:Y:S01]  /*34c0*/  STS.128 [R0+0x600], R48 ;  /* 0x0006003000007388 */ /* 0x000fe20000000c00 */
[----:B------:R-:W-:-:S03]  /*34d0*/  NOP ;  /* 0x0000000000007918 */ /* 0x000fc60000000000 */
[----:B------:R-:W3:Y:S01]  /*34e0*/  LDS.128 R36, [R11] ;  /* 0x000000000b247984 */ /* 0x000ee20000000c00 */
[C---:B-1----:R-:W-:Y:S01]  /*34f0*/  FMUL.FTZ R54, R53.reuse, R71 ;  /* 0x0000004735367220 */ /* 0x042fe20000410000 */
[----:B------:R-:W-:Y:S01]  /*3500*/  MUFU.SIN R92, R57 ;  /* 0x00000039005c7308 */ /* 0x000fe20000000400 */
[----:B------:R-:W-:-:S07]  /*3510*/  FMUL.FTZ R55, R53, R73 ;  /* 0x0000004935377220 */ /* 0x000fce0000410000 */
[----:B------:R1:W-:Y:S01]  /*3520*/  MUFU.COS R66, R57 ;  /* 0x0000003900427308 */ /* 0x0003e20000000000 */
[----:B------:R-:W-:Y:S01]  /*3530*/  FMUL.RZ R59, R55, 0.15915493667125701904 ;  /* 0x3e22f983373b7820 */ /* 0x000fe2000040c000 */
[----:B------:R-:W-:Y:S01]  /*3540*/  FMUL.FTZ R55, R56, R73 ;  /* 0x0000004938377220 */ /* 0x000fe20000410000 */
[----:B-1----:R-:W-:Y:S01]  /*3550*/  FMUL.RZ R57, R54, 0.15915493667125701904 ;  /* 0x3e22f98336397820 */ /* 0x002fe2000040c000 */
[----:B------:R-:W-:-:S04]  /*3560*/  FMUL.FTZ R54, R56, R71 ;  /* 0x0000004738367220 */ /* 0x000fc80000410000 */
[----:B------:R1:W-:Y:S04]  /*3570*/  MUFU.EX2 R67, R52 ;  /* 0x0000003400437308 */ /* 0x0003e80000000800 */
[----:B------:R5:W0:Y:S01]  /*3580*/  MUFU.EX2 R86, R54 ;  /* 0x0000003600567308 */ /* 0x000a220000000800 */
[----:B-1----:R-:W-:-:S03]  /*3590*/  FMUL.FTZ R52, R53, R72 ;  /* 0x0000004835347220 */ /* 0x002fc60000410000 */
[----:B------:R-:W-:Y:S01]  /*35a0*/  MUFU.SIN R94, R58 ;  /* 0x0000003a005e7308 */ /* 0x000fe20000000400 */
[----:B-----5:R-:W-:-:S07]  /*35b0*/  FMUL.FTZ R54, R53, R68 ;  /* 0x0000004435367220 */ /* 0x020fce0000410000 */
[----:B------:R1:W-:Y:S02]  /*35c0*/  MUFU.COS R64, R58 ;  /* 0x0000003a00407308 */ /* 0x0003e40000000000 */
[----:B-1----:R-:W-:Y:S01]  /*35d0*/  FMUL.RZ R58, R52, 0.15915493667125701904 ;  /* 0x3e22f983343a7820 */ /* 0x002fe2000040c000 */
[----:B------:R-:W-:-:S05]  /*35e0*/  FMUL.FTZ R52, R56, R72 ;  /* 0x0000004838347220 */ /* 0x000fca0000410000 */
[----:B------:R-:W-:Y:S08]  /*35f0*/  MUFU.SIN R97, R57 ;  /* 0x0000003900617308 */ /* 0x000ff00000000400 */
[----:B------:R1:W0:Y:S08]  /*3600*/  MUFU.COS R87, R57 ;  /* 0x0000003900577308 */ /* 0x0002300000000000 */
[----:B------:R5:W-:Y:S01]  /*3610*/  MUFU.EX2 R83, R55 ;  /* 0x0000003700537308 */ /* 0x000be20000000800 */
[----:B-1----:R-:W-:Y:S01]  /*3620*/  FMUL.RZ R57, R54, 0.15915493667125701904 ;  /* 0x3e22f98336397820 */ /* 0x002fe2000040c000 */
[----:B------:R-:W-:-:S02]  /*3630*/  FMUL.FTZ R54, R53, R35 ;  /* 0x0000002335367220 */ /* 0x000fc40000410000 */
[----:B------:R1:W4:Y:S02]  /*3640*/  MUFU.EX2 R88, R52 ;  /* 0x0000003400587308 */ /* 0x0003240000000800 */
[----:B------:R-:W-:Y:S01]  /*3650*/  FMUL.RZ R54, R54, 0.15915493667125701904 ;  /* 0x3e22f98336367820 */ /* 0x000fe2000040c000 */
[C---:B-----5:R-:W-:Y:S01]  /*3660*/  FMUL.FTZ R55, R53.reuse, R70 ;  /* 0x0000004635377220 */ /* 0x060fe20000410000 */
[----:B------:R-:W-:Y:S01]  /*3670*/  MUFU.SIN R90, R59 ;  /* 0x0000003b005a7308 */ /* 0x000fe20000000400 */
[----:B-1----:R-:W-:-:S07]  /*3680*/  FMUL.FTZ R52, R53, R69 ;  /* 0x0000004535347220 */ /* 0x002fce0000410000 */
[----:B------:R1:W-:Y:S08]  /*3690*/  MUFU.COS R84, R59 ;  /* 0x0000003b00547308 */ /* 0x0003f00000000000 */
[----:B------:R-:W-:Y:S01]  /*36a0*/  MUFU.SIN R85, R58 ;  /* 0x0000003a00557308 */ /* 0x000fe20000000400 */
[----:B-1----:R-:W-:Y:S01]  /*36b0*/  FMUL.RZ R59, R55, 0.15915493667125701904 ;  /* 0x3e22f983373b7820 */ /* 0x002fe2000040c000 */
[----:B------:R-:W-:-:S06]  /*36c0*/  FMUL.FTZ R55, R56, R70 ;  /* 0x0000004638377220 */ /* 0x000fcc0000410000 */
[----:B------:R1:W4:Y:S01]  /*36d0*/  MUFU.COS R89, R58 ;  /* 0x0000003a00597308 */ /* 0x0003220000000000 */
[----:B--2---:R-:W-:Y:S01]  /*36e0*/  FMUL.FTZ R40, R53, R30 ;  /* 0x0000001e35287220 */ /* 0x004fe20000410000 */
[----:B-1----:R-:W-:Y:S01]  /*36f0*/  FMUL.RZ R58, R52, 0.15915493667125701904 ;  /* 0x3e22f983343a7820 */ /* 0x002fe2000040c000 */
[----:B------:R-:W-:-:S05]  /*3700*/  FMUL.FTZ R52, R56, R69 ;  /* 0x0000004538347220 */ /* 0x000fca0000410000 */
[----:B------:R-:W-:Y:S08]  /*3710*/  MUFU.SIN R100, R54 ;  /* 0x0000003600647308 */ /* 0x000ff00000000400 */
[----:B------:R1:W-:Y:S08]  /*3720*/  MUFU.COS R102, R54 ;  /* 0x0000003600667308 */ /* 0x0003f00000000000 */
[----:B------:R-:W-:Y:S01]  /*3730*/  MUFU.SIN R99, R59 ;  /* 0x0000003b00637308 */ /* 0x000fe20000000400 */
[----:B-1----:R-:W-:-:S07]  /*3740*/  FMUL.FTZ R54, R53, R32 ;  /* 0x0000002035367220 */ /* 0x002fce0000410000 */
[----:B------:R-:W1:Y:S01]  /*3750*/  MUFU.COS R101, R59 ;  /* 0x0000003b00657308 */ /* 0x000e620000000000 */
[----:B------:R-:W-:Y:S01]  /*3760*/  FMUL.RZ R93, R54, 0.15915493667125701904 ;  /* 0x3e22f983365d7820 */ /* 0x000fe2000040c000 */
[----:B------:R-:W-:-:S06]  /*3770*/  FMUL.FTZ R54, R53, R31 ;  /* 0x0000001f35367220 */ /* 0x000fcc0000410000 */
[----:B------:R2:W-:Y:S04]  /*3780*/  MUFU.EX2 R103, R52 ;  /* 0x0000003400677308 */ /* 0x0005e80000000800 */
[----:B------:R5:W1:Y:S04]  /*3790*/  MUFU.EX2 R96, R55 ;  /* 0x0000003700607308 */ /* 0x000a680000000800 */
[----:B------:R-:W1:Y:S01]  /*37a0*/  MUFU.SIN R82, R58 ;  /* 0x0000003a00527308 */ /* 0x000e620000000400 */
[----:B--2---:R-:W-:Y:S01]  /*37b0*/  FMUL.FTZ R52, R53, R34 ;  /* 0x0000002235347220 */ /* 0x004fe20000410000 */
[----:B------:R-:W-:Y:S01]  /*37c0*/  FMUL.RZ R42, R40, 0.15915493667125701904 ;  /* 0x3e22f983282a7820 */ /* 0x000fe2000040c000 */
[----:B------:R-:W-:-:S02]  /*37d0*/  FMUL.RZ R41, R54, 0.15915493667125701904 ;  /* 0x3e22f98336297820 */ /* 0x000fc4000040c000 */
[----:B-----5:R-:W-:-:S03]  /*37e0*/  FMUL.RZ R55, R52, 0.15915493667125701904 ;  /* 0x3e22f98334377820 */ /* 0x020fc6000040c000 */
[----:B------:R-:W2:Y:S01]  /*37f0*/  MUFU.COS R106, R58 ;  /* 0x0000003a006a7308 */ /* 0x000ea20000000000 */
[C---:B------:R-:W-:Y:S01]  /*3800*/  FMUL.FTZ R52, R53.reuse, R33 ;  /* 0x0000002135347220 */ /* 0x040fe20000410000 */
[C---:B0-----:R-:W-:Y:S01]  /*3810*/  FMUL.FTZ R87, R86.reuse, R87 ;  /* 0x0000005756577220 */ /* 0x041fe20000410000 */
[----:B------:R-:W-:Y:S01]  /*3820*/  FMUL.FTZ R40, R53, R29 ;  /* 0x0000001d35287220 */ /* 0x000fe20000410000 */
[----:B------:R-:W-:Y:S01]  /*3830*/  FMUL.FTZ R86, R86, R97 ;  /* 0x0000006156567220 */ /* 0x000fe20000410000 */
[--C-:B---3--:R-:W-:Y:S02]  /*3840*/  HADD2.F32 R97, -RZ, R36.reuse.H0_H0 ;  /* 0x20000024ff617230 */ /* 0x108fe40000004100 */
[----:B------:R-:W-:Y:S01]  /*3850*/  FMUL.RZ R91, R52, 0.15915493667125701904 ;  /* 0x3e22f983345b7820 */ /* 0x000fe2000040c000 */
[----:B------:R-:W-:Y:S01]  /*3860*/  FMUL.RZ R115, R40, 0.15915493667125701904 ;  /* 0x3e22f98328737820 */ /* 0x000fe2000040c000 */
[----:B------:R-:W-:Y:S01]  /*3870*/  MUFU.SIN R120, R41 ;  /* 0x0000002900787308 */ /* 0x000fe20000000400 */
[----:B------:R-:W-:-:S02]  /*3880*/  HADD2.F32 R47, -RZ, R36.H1_H1 ;  /* 0x30000024ff2f7230 */ /* 0x000fc40000004100 */
[----:B------:R-:W-:Y:S01]  /*3890*/  FMUL.FTZ R92, R81, R92 ;  /* 0x0000005c515c7220 */ /* 0x000fe20000410000 */
[----:B----4-:R-:W-:Y:S01]  /*38a0*/  FMUL.FTZ R89, R88, R89 ;  /* 0x0000005958597220 */ /* 0x010fe20000410000 */
[----:B------:R-:W-:Y:S01]  /*38b0*/  FMUL.FTZ R97, R2, R97 ;  /* 0x0000006102617220 */ /* 0x000fe20000410000 */
[----:B------:R-:W-:Y:S02]  /*38c0*/  FMUL.FTZ R88, R88, R85 ;  /* 0x0000005558587220 */ /* 0x000fe40000410000 */
[----:B------:R-:W-:Y:S01]  /*38d0*/  MUFU.COS R44, R41 ;  /* 0x00000029002c7308 */ /* 0x000fe20000000000 */
[----:B-1----:R-:W-:Y:S01]  /*38e0*/  FMUL.FTZ R85, R96, R101 ;  /* 0x0000006560557220 */ /* 0x002fe20000410000 */
[----:B------:R-:W-:-:S06]  /*38f0*/  HADD2.F32 R48, -RZ, R37.H1_H1 ;  /* 0x30000025ff307230 */ /* 0x000fcc0000004100 */
[----:B------:R-:W-:Y:S01]  /*3900*/  MUFU.SIN R116, R42 ;  /* 0x0000002a00747308 */ /* 0x000fe20000000400 */
[----:B------:R-:W-:-:S07]  /*3910*/  FMUL.FTZ R90, R83, R90 ;  /* 0x0000005a535a7220 */ /* 0x000fce0000410000 */
[----:B------:R0:W-:Y:S01]  /*3920*/  MUFU.COS R117, R42 ;  /* 0x0000002a00757308 */ /* 0x0001e20000000000 */
[----:B------:R-:W-:-:S07]  /*3930*/  FMUL.FTZ R82, R103, R82 ;  /* 0x0000005267527220 */ /* 0x000fce0000410000 */
[----:B------:R-:W-:Y:S01]  /*3940*/  MUFU.SIN R104, R91 ;  /* 0x0000005b00687308 */ /* 0x000fe20000000400 */
[----:B0-----:R-:W0:Y:S07]  /*3950*/  LDS.128 R40, [R11+0x10] ;  /* 0x000010000b287984 */ /* 0x001e2e0000000c00 */
[----:B------:R1:W-:Y:S01]  /*3960*/  MUFU.COS R52, R91 ;  /* 0x0000005b00347308 */ /* 0x0003e20000000000 */
[----:B------:R-:W-:Y:S02]  /*3970*/  HADD2.F32 R36, -RZ, R37.H0_H0 ;  /* 0x20000025ff247230 */ /* 0x000fe40000004100 */
[----:B-1----:R-:W-:Y:S01]  /*3980*/  FMUL.FTZ R91, R83, R84 ;  /* 0x00000054535b7220 */ /* 0x002fe20000410000 */
[----:B------:R-:W-:-:S04]  /*3990*/  FMUL.FTZ R84, R96, R99 ;  /* 0x0000006360547220 */ /* 0x000fc80000410000 */
[----:B------:R-:W-:Y:S01]  /*39a0*/  MUFU.SIN R108, R93 ;  /* 0x0000005d006c7308 */ /* 0x000fe20000000400 */
[----:B------:R-:W-:Y:S01]  /*39b0*/  FMUL.FTZ R96, R2, R47 ;  /* 0x0000002f02607220 */ /* 0x000fe20000410000 */
[----:B------:R-:W-:Y:S01]  /*39c0*/  FMUL.FTZ R47, R97, R92 ;  /* 0x0000005c612f7220 */ /* 0x000fe20000410000 */
[----:B--2---:R-:W-:Y:S01]  /*39d0*/  FMUL.FTZ R83, R103, R106 ;  /* 0x0000006a67537220 */ /* 0x004fe20000410000 */
[----:B------:R-:W-:-:S04]  /*39e0*/  FMUL.FTZ R103, R3, R48 ;  /* 0x0000003003677220 */ /* 0x000fc80000410000 */
[----:B------:R1:W-:Y:S01]  /*39f0*/  MUFU.COS R111, R93 ;  /* 0x0000005d006f7308 */ /* 0x0003e20000000000 */
[----:B------:R-:W-:Y:S01]  /*3a00*/  FMUL.FTZ R48, R96, R92 ;  /* 0x0000005c60307220 */ /* 0x000fe20000410000 */
[----:B-1----:R-:W-:-:S04]  /*3a10*/  FMUL.FTZ R93, R81, R66 ;  /* 0x00000042515d7220 */ /* 0x002fc80000410000 */
[-C--:B------:R-:W-:Y:S01]  /*3a20*/  FFMA.FTZ R50, R96, R93.reuse, R47 ;  /* 0x0000005d60327223 */ /* 0x080fe2000001002f */
[----:B------:R-:W-:Y:S01]  /*3a30*/  FMUL.FTZ R101, R3, R36 ;  /* 0x0000002403657220 */ /* 0x000fe20000410000 */
[----:B------:R-:W-:Y:S02]  /*3a40*/  FFMA.FTZ R48, R97, R93, -R48 ;  /* 0x0000005d61307223 */ /* 0x000fe40000010830 */
[----:B------:R-:W-:Y:S01]  /*3a50*/  FADD.FTZ R50, R103, R50 ;  /* 0x0000003267327221 */ /* 0x000fe20000010000 */
[--C-:B------:R-:W-:Y:S02]  /*3a60*/  HADD2.F32 R37, -RZ, R38.reuse.H0_H0 ;  /* 0x20000026ff257230 */ /* 0x100fe40000004100 */
[----:B------:R-:W-:Y:S01]  /*3a70*/  FADD.FTZ R48, R101, R48 ;  /* 0x0000003065307221 */ /* 0x000fe20000010000 */
[C---:B------:R-:W-:Y:S01]  /*3a80*/  FMUL.FTZ R36, R90.reuse, R50 ;  /* 0x000000325a247220 */ /* 0x040fe20000410000 */
[----:B------:R-:W-:Y:S02]  /*3a90*/  HADD2.F32 R107, -RZ, R38.H1_H1 ;  /* 0x30000026ff6b7230 */ /* 0x000fe40000004100 */
[-C--:B------:R-:W-:Y:S01]  /*3aa0*/  FMUL.FTZ R51, R90, R48.reuse ;  /* 0x000000305a337220 */ /* 0x080fe20000410000 */
[----:B------:R-:W-:Y:S01]  /*3ab0*/  FMUL.FTZ R106, R4, R37 ;  /* 0x00000025046a7220 */ /* 0x000fe20000410000 */
[----:B------:R-:W-:-:S02]  /*3ac0*/  FFMA.FTZ R49, R91, R48, -R36 ;  /* 0x000000305b317223 */ /* 0x000fc40000010824 */
[----:B------:R-:W-:Y:S01]  /*3ad0*/  FFMA.FTZ R50, R91, R50, R51 ;  /* 0x000000325b327223 */ /* 0x000fe20000010033 */
[----:B------:R-:W-:Y:S01]  /*3ae0*/  FMUL.FTZ R107, R4, R107 ;  /* 0x0000006b046b7220 */ /* 0x000fe20000410000 */
[----:B------:R-:W-:Y:S01]  /*3af0*/  FADD.FTZ R37, R106, R49 ;  /* 0x000000316a257221 */ /* 0x000fe20000010000 */
[--C-:B------:R-:W-:Y:S02]  /*3b00*/  HADD2.F32 R110, -RZ, R39.reuse.H1_H1 ;  /* 0x30000027ff6e7230 */ /* 0x100fe40000004100 */
[----:B------:R-:W-:Y:S01]  /*3b10*/  FADD.FTZ R50, R107, R50 ;  /* 0x000000326b327221 */ /* 0x000fe20000010000 */
[C---:B------:R-:W-:Y:S01]  /*3b20*/  FMUL.FTZ R51, R88.reuse, R37 ;  /* 0x0000002558337220 */ /* 0x040fe20000410000 */
[----:B------:R-:W-:Y:S02]  /*3b30*/  HADD2.F32 R36, -RZ, R39.H0_H0 ;  /* 0x20000027ff247230 */ /* 0x000fe40000004100 */
[----:B------:R-:W-:Y:S01]  /*3b40*/  FMUL.FTZ R110, R5, R110 ;  /* 0x0000006e056e7220 */ /* 0x000fe20000410000 */
[-C--:B------:R-:W-:Y:S01]  /*3b50*/  FMUL.FTZ R38, R88, R50.reuse ;  /* 0x0000003258267220 */ /* 0x080fe20000410000 */
[C---:B------:R-:W-:Y:S01]  /*3b60*/  FFMA.FTZ R51, R89.reuse, R50, R51 ;  /* 0x0000003259337223 */ /* 0x040fe20000010033 */
[C---:B------:R-:W-:Y:S01]  /*3b70*/  FMUL.FTZ R114, R56.reuse, R29 ;  /* 0x0000001d38727220 */ /* 0x040fe20000410000 */
[----:B------:R-:W-:Y:S01]  /*3b80*/  FMUL.FTZ R45, R56, R31 ;  /* 0x0000001f382d7220 */ /* 0x000fe20000410000 */
[----:B------:R-:W-:Y:S01]  /*3b90*/  MUFU.SIN R47, R115 ;  /* 0x00000073002f7308 */ /* 0x000fe20000000400 */
[----:B------:R-:W-:Y:S01]  /*3ba0*/  FFMA.FTZ R38, R89, R37, -R38 ;  /* 0x0000002559267223 */ /* 0x000fe20000010826 */
[----:B------:R-:W-:Y:S01]  /*3bb0*/  FMUL.FTZ R109, R5, R36 ;  /* 0x00000024056d7220 */ /* 0x000fe20000410000 */
[----:B------:R-:W-:Y:S01]  /*3bc0*/  FADD.FTZ R51, R110, R51 ;  /* 0x000000336e337221 */ /* 0x000fe20000010000 */
[----:B0-----:R-:W-:-:S04]  /*3bd0*/  HADD2.F32 R37, -RZ, R40.H0_H0 ;  /* 0x20000028ff257230 */ /* 0x001fc80000004100 */
[----:B------:R-:W0:Y:S01]  /*3be0*/  MUFU.COS R115, R115 ;  /* 0x0000007300737308 */ /* 0x000e220000000000 */
[----:B------:R-:W-:Y:S01]  /*3bf0*/  FMUL.FTZ R46, R56, R30 ;  /* 0x0000001e382e7220 */ /* 0x000fe20000410000 */
[----:B------:R-:W-:Y:S01]  /*3c00*/  FADD.FTZ R38, R109, R38 ;  /* 0x000000266d267221 */ /* 0x000fe20000010000 */
[----:B------:R-:W-:Y:S01]  /*3c10*/  FMUL.FTZ R36, R86, R51 ;  /* 0x0000003356247220 */ /* 0x000fe20000410000 */
[----:B------:R-:W-:-:S04]  /*3c20*/  HADD2.F32 R119, -RZ, R40.H1_H1 ;  /* 0x30000028ff777230 */ /* 0x000fc80000004100 */
[----:B------:R-:W0:Y:S01]  /*3c30*/  MUFU.EX2 R114, R114 ;  /* 0x0000007200727308 */ /* 0x000e220000000800 */
[----:B------:R-:W-:-:S03]  /*3c40*/  FMUL.FTZ R40, R86, R38 ;  /* 0x0000002656287220 */ /* 0x000fc60000410000 */
[----:B------:R-:W1:Y:S01]  /*3c50*/  MUFU.EX2 R45, R45 ;  /* 0x0000002d002d7308 */ /* 0x000e620000000800 */
[C---:B------:R-:W-:Y:S01]  /*3c60*/  FFMA.FTZ R39, R87.reuse, R38, -R36 ;  /* 0x0000002657277223 */ /* 0x040fe20000010824 */
[C---:B------:R-:W-:Y:S02]  /*3c70*/  FMUL.FTZ R118, R6.reuse, R37 ;  /* 0x0000002506767220 */ /* 0x040fe40000410000 */
[----:B------:R-:W2:Y:S01]  /*3c80*/  MUFU.EX2 R46, R46 ;  /* 0x0000002e002e7308 */ /* 0x000ea20000000800 */
[----:B------:R-:W-:Y:S01]  /*3c90*/  FFMA.FTZ R40, R87, R51, R40 ;  /* 0x0000003357287223 */ /* 0x000fe20000010028 */
[----:B------:R-:W-:Y:S01]  /*3ca0*/  FMUL.FTZ R119, R6, R119 ;  /* 0x0000007706777220 */ /* 0x000fe20000410000 */
[----:B------:R-:W-:Y:S01]  /*3cb0*/  FADD.FTZ R39, R118, R39 ;  /* 0x0000002776277221 */ /* 0x000fe20000010000 */
[----:B------:R-:W-:Y:S01]  /*3cc0*/  FMUL.FTZ R95, R67, R64 ;  /* 0x00000040435f7220 */ /* 0x000fe20000410000 */
[----:B------:R-:W-:Y:S01]  /*3cd0*/  FMUL.FTZ R53, R53, R28 ;  /* 0x0000001c35357220 */ /* 0x000fe20000410000 */
[----:B------:R-:W-:Y:S01]  /*3ce0*/  FADD.FTZ R40, R119, R40 ;  /* 0x0000002877287221 */ /* 0x000fe20000010000 */
[----:B------:R-:W-:Y:S01]  /*3cf0*/  FMUL.FTZ R37, R84, R39 ;  /* 0x0000002754257220 */ /* 0x000fe20000410000 */
[C---:B0-----:R-:W-:Y:S01]  /*3d00*/  FMUL.FTZ R115, R114.reuse, R115 ;  /* 0x0000007372737220 */ /* 0x041fe20000410000 */
[----:B------:R-:W-:Y:S01]  /*3d10*/  FMUL.FTZ R114, R114, R47 ;  /* 0x0000002f72727220 */ /* 0x000fe20000410000 */
[C---:B-1----:R-:W-:Y:S01]  /*3d20*/  FMUL.FTZ R121, R45.reuse, R44 ;  /* 0x0000002c2d797220 */ /* 0x042fe20000410000 */
[----:B------:R-:W-:Y:S01]  /*3d30*/  FMUL.FTZ R120, R45, R120 ;  /* 0x000000782d787220 */ /* 0x000fe20000410000 */
[----:B------:R-:W-:Y:S01]  /*3d40*/  FMUL.FTZ R94, R67, R94 ;  /* 0x0000005e435e7220 */ /* 0x000fe20000410000 */
[-C--:B------:R-:W-:Y:S01]  /*3d50*/  FMUL.FTZ R36, R84, R40.reuse ;  /* 0x0000002854247220 */ /* 0x080fe20000410000 */
[----:B------:R-:W-:Y:S01]  /*3d60*/  FFMA.FTZ R47, R85, R40, R37 ;  /* 0x00000028552f7223 */ /* 0x000fe20000010025 */
[----:B------:R-:W-:Y:S01]  /*3d70*/  FMUL.FTZ R45, R95, R92 ;  /* 0x0000005c5f2d7220 */ /* 0x000fe20000410000 */
[----:B------:R-:W-:Y:S01]  /*3d80*/  FMUL.RZ R53, R53, 0.15915493667125701904 ;  /* 0x3e22f98335357820 */ /* 0x000fe2000040c000 */
[----:B------:R-:W-:-:S02]  /*3d90*/  HADD2.F32 R40, -RZ, R41.H0_H0 ;  /* 0x20000029ff287230 */ /* 0x000fc40000004100 */
[C---:B------:R-:W-:Y:S01]  /*3da0*/  FMUL.FTZ R65, R56.reuse, R68 ;  /* 0x0000004438417220 */ /* 0x040fe20000410000 */
[----:B------:R-:W-:Y:S01]  /*3db0*/  HADD2.F32 R122, -RZ, R41.H1_H1 ;  /* 0x30000029ff7a7230 */ /* 0x000fe20000004100 */
[----:B------:R-:W0:Y:S01]  /*3dc0*/  MUFU.SIN R80, R57 ;  /* 0x0000003900507308 */ /* 0x000e220000000400 */
[----:B------:R-:W-:Y:S01]  /*3dd0*/  FMUL.FTZ R112, R56, R28 ;  /* 0x0000001c38707220 */ /* 0x000fe20000410000 */
[C---:B--2---:R-:W-:Y:S01]  /*3de0*/  FMUL.FTZ R117, R46.reuse, R117 ;  /* 0x000000752e757220 */ /* 0x044fe20000410000 */
[----:B------:R-:W-:Y:S01]  /*3df0*/  FMUL.FTZ R116, R46, R116 ;  /* 0x000000742e747220 */ /* 0x000fe20000410000 */
[C---:B------:R-:W-:Y:S01]  /*3e00*/  FMUL.FTZ R44, R94.reuse, R92 ;  /* 0x0000005c5e2c7220 */ /* 0x040fe20000410000 */
[----:B------:R-:W-:Y:S01]  /*3e10*/  FFMA.FTZ R45, R94, R93, R45 ;  /* 0x0000005d5e2d7223 */ /* 0x000fe2000001002d */
[----:B------:R-:W-:Y:S02]  /*3e20*/  FFMA.FTZ R46, R85, R39, -R36 ;  /* 0x00000027552e7223 */ /* 0x000fe40000010824 */
[----:B------:R1:W-:Y:S01]  /*3e30*/  MUFU.COS R62, R57 ;  /* 0x00000039003e7308 */ /* 0x0003e20000000000 */
[----:B------:R-:W2:Y:S01]  /*3e40*/  LDS.128 R36, [R11+0x20] ;  /* 0x000020000b247984 */ /* 0x000ea20000000c00 */
[C---:B------:R-:W-:Y:S01]  /*3e50*/  FMUL.FTZ R123, R7.reuse, R40 ;  /* 0x00000028077b7220 */ /* 0x040fe20000410000 */
[----:B------:R-:W-:Y:S01]  /*3e60*/  FMUL.FTZ R122, R7, R122 ;  /* 0x0000007a077a7220 */ /* 0x000fe20000410000 */
[----:B------:R-:W-:Y:S01]  /*3e70*/  FFMA.FTZ R44, R95, R93, -R44 ;  /* 0x0000005d5f2c7223 */ /* 0x000fe2000001082c */
[----:B------:R-:W-:-:S03]  /*3e80*/  FMUL.FTZ R40, R90, R45 ;  /* 0x0000002d5a287220 */ /* 0x000fc60000410000 */
[----:B------:R-:W3:Y:S01]  /*3e90*/  MUFU.COS R113, R53 ;  /* 0x0000003500717308 */ /* 0x000ee20000000000 */
[C---:B-1----:R-:W-:Y:S01]  /*3ea0*/  FMUL.FTZ R57, R56.reuse, R33 ;  /* 0x0000002138397220 */ /* 0x042fe20000410000 */
[----:B------:R-:W-:Y:S01]  /*3eb0*/  FMUL.FTZ R61, R56, R34 ;  /* 0x00000022383d7220 */ /* 0x000fe20000410000 */
[----:B------:R-:W-:Y:S01]  /*3ec0*/  FADD.FTZ R47, R122, R47 ;  /* 0x0000002f7a2f7221 */ /* 0x000fe20000010000 */
[----:B------:R-:W-:-:S04]  /*3ed0*/  FADD.FTZ R46, R123, R46 ;  /* 0x0000002e7b2e7221 */ /* 0x000fc80000010000 */
[----:B------:R-:W1:Y:S01]  /*3ee0*/  MUFU.SIN R49, R53 ;  /* 0x0000003500317308 */ /* 0x000e620000000400 */
[-C--:B------:R-:W-:Y:S01]  /*3ef0*/  FFMA.FTZ R40, R91, R44.reuse, -R40 ;  /* 0x0000002c5b287223 */ /* 0x080fe20000010828 */
[----:B------:R-:W-:Y:S02]  /*3f00*/  HADD2.F32 R125, -RZ, R42.H1_H1 ;  /* 0x3000002aff7d7230 */ /* 0x000fe40000004100 */
[----:B------:R-:W-:-:S04]  /*3f10*/  FMUL.FTZ R44, R90, R44 ;  /* 0x0000002c5a2c7220 */ /* 0x000fc80000410000 */
[----:B------:R-:W0:Y:S04]  /*3f20*/  MUFU.EX2 R65, R65 ;  /* 0x0000004100417308 */ /* 0x000e280000000800 */
[----:B------:R-:W3:Y:S01]  /*3f30*/  MUFU.EX2 R112, R112 ;  /* 0x0000007000707308 */ /* 0x000ee20000000800 */
[----:B------:R-:W-:-:S03]  /*3f40*/  HADD2.F32 R41, -RZ, R42.H0_H0 ;  /* 0x2000002aff297230 */ /* 0x000fc60000004100 */
[----:B------:R-:W4:Y:S01]  /*3f50*/  MUFU.EX2 R57, R57 ;  /* 0x0000003900397308 */ /* 0x000f220000000800 */
[C---:B------:R-:W-:Y:S01]  /*3f60*/  FMUL.FTZ R48, R82.reuse, R47 ;  /* 0x0000002f52307220 */ /* 0x040fe20000410000 */
[----:B------:R-:W-:Y:S02]  /*3f70*/  FMUL.FTZ R50, R82, R46 ;  /* 0x0000002e52327220 */ /* 0x000fe40000410000 */
[----:B------:R-:W5:Y:S01]  /*3f80*/  MUFU.COS R58, R55 ;  /* 0x00000037003a7308 */ /* 0x000f620000000000 */
[C---:B------:R-:W-:Y:S01]  /*3f90*/  FMUL.FTZ R60, R56.reuse, R32 ;  /* 0x00000020383c7220 */ /* 0x040fe20000410000 */
[----:B------:R-:W-:Y:S01]  /*3fa0*/  FMUL.FTZ R59, R56, R35 ;  /* 0x00000023383b7220 */ /* 0x000fe20000410000 */
[----:B------:R-:W-:Y:S01]  /*3fb0*/  FFMA.FTZ R44, R91, R45, R44 ;  /* 0x0000002d5b2c7223 */ /* 0x000fe2000001002c */
[C---:B------:R-:W-:Y:S01]  /*3fc0*/  FFMA.FTZ R45, R83.reuse, R46, -R48 ;  /* 0x0000002e532d7223 */ /* 0x040fe20000010830 */
[----:B------:R-:W-:Y:S01]  /*3fd0*/  FFMA.FTZ R50, R83, R47, R50 ;  /* 0x0000002f53327223 */ /* 0x000fe20000010032 */
[----:B------:R-:W-:-:S02]  /*3fe0*/  FMUL.FTZ R125, R8, R125 ;  /* 0x0000007d087d7220 */ /* 0x000fc40000410000 */
[----:B------:R-:W5:Y:S01]  /*3ff0*/  MUFU.EX2 R61, R61 ;  /* 0x0000003d003d7308 */ /* 0x000f620000000800 */
[----:B------:R-:W-:Y:S01]  /*4000*/  FMUL.FTZ R124, R8, R41 ;  /* 0x00000029087c7220 */ /* 0x000fe20000410000 */
[C---:B------:R-:W-:Y:S01]  /*4010*/  FMUL.FTZ R42, R88.reuse, R44 ;  /* 0x0000002c582a7220 */ /* 0x040fe20000410000 */
[----:B------:R-:W-:Y:S01]  /*4020*/  FMUL.FTZ R41, R88, R40 ;  /* 0x0000002858297220 */ /* 0x000fe20000410000 */
[----:B------:R1:W2:Y:S01]  /*4030*/  MUFU.SIN R98, R55 ;  /* 0x0000003700627308 */ /* 0x0002a20000000400 */
[----:B------:R-:W-:Y:S01]  /*4040*/  MOV R54, UR13 ;  /* 0x0000000d00367c02 */ /* 0x000fe20008000f00 */
[----:B0-----:R-:W-:Y:S01]  /*4050*/  FMUL.FTZ R80, R65, R80 ;  /* 0x0000005041507220 */ /* 0x001fe20000410000 */
[----:B------:R-:W-:Y:S01]  /*4060*/  FADD.FTZ R50, R125, R50 ;  /* 0x000000327d327221 */ /* 0x000fe20000010000 */
[----:B------:R-:W-:Y:S01]  /*4070*/  FADD.FTZ R45, R124, R45 ;  /* 0x0000002d7c2d7221 */ /* 0x000fe20000010000 */
[----:B---3--:R-:W-:-:S03]  /*4080*/  FMUL.FTZ R113, R112, R113 ;  /* 0x0000007170717220 */ /* 0x008fc60000410000 */
[----:B------:R-:W0:Y:S01]  /*4090*/  MUFU.EX2 R60, R60 ;  /* 0x0000003c003c7308 */ /* 0x000e220000000800 */
[----:B-1----:R-:W-:Y:S01]  /*40a0*/  MOV R55, UR12 ;  /* 0x0000000c00377c02 */ /* 0x002fe20008000f00 */
[----:B----4-:R-:W-:Y:S02]  /*40b0*/  FMUL.FTZ R105, R57, R52 ;  /* 0x0000003439697220 */ /* 0x010fe40000410000 */
[----:B------:R-:W1:Y:S01]  /*40c0*/  MUFU.EX2 R59, R59 ;  /* 0x0000003b003b7308 */ /* 0x000e620000000800 */
[----:B------:R-:W-:Y:S01]  /*40d0*/  FMUL.FTZ R112, R112, R49 ;  /* 0x0000003170707220 */ /* 0x000fe20000410000 */
[C---:B------:R-:W-:Y:S01]  /*40e0*/  FFMA.FTZ R49, R89.reuse, R40, -R42 ;  /* 0x0000002859317223 */ /* 0x040fe2000001082a */
[----:B------:R-:W-:Y:S01]  /*40f0*/  FFMA.FTZ R52, R89, R44, R41 ;  /* 0x0000002c59347223 */ /* 0x000fe20000010029 */
[----:B------:R-:W-:Y:S01]  /*4100*/  FMUL.FTZ R81, R65, R62 ;  /* 0x0000003e41517220 */ /* 0x000fe20000410000 */
[C---:B------:R-:W-:Y:S01]  /*4110*/  FMUL.FTZ R40, R80.reuse, R50 ;  /* 0x0000003250287220 */ /* 0x040fe20000410000 */
[----:B------:R-:W-:Y:S01]  /*4120*/  FMUL.FTZ R41, R80, R45 ;  /* 0x0000002d50297220 */ /* 0x000fe20000410000 */
[----:B------:R-:W-:-:S04]  /*4130*/  IMAD.WIDE.U32 R54, R63, 0x10, R54 ;  /* 0x000000103f367825 */ /* 0x000fc800078e0036 */
[----:B-----5:R-:W-:Y:S01]  /*4140*/  FMUL.FTZ R99, R61, R58 ;  /* 0x0000003a3d637220 */ /* 0x020fe20000410000 */
[--C-:B------:R-:W-:Y:S02]  /*4150*/  HADD2.F32 R126, -RZ, R43.reuse.H1_H1 ;  /* 0x3000002bff7e7230 */ /* 0x100fe40000004100 */
[C---:B------:R-:W-:Y:S01]  /*4160*/  FFMA.FTZ R53, R81.reuse, R50, R41 ;  /* 0x0000003251357223 */ /* 0x040fe20000010029 */
[----:B------:R-:W-:Y:S02]  /*4170*/  HADD2.F32 R48, -RZ, R43.H0_H0 ;  /* 0x2000002bff307230 */ /* 0x000fe40000004100 */
[----:B------:R-:W-:Y:S01]  /*4180*/  FFMA.FTZ R58, R81, R45, -R40 ;  /* 0x0000002d513a7223 */ /* 0x000fe20000010828 */
[C---:B------:R-:W-:Y:S01]  /*4190*/  FMUL.FTZ R50, R86.reuse, R52 ;  /* 0x0000003456327220 */ /* 0x040fe20000410000 */
[----:B------:R-:W3:Y:S01]  /*41a0*/  LDG.E.128 R40, desc[UR24][R54.64] ;  /* 0x0000001836287981 */ /* 0x000ee2000c1e1d00 */
[----:B------:R-:W-:Y:S01]  /*41b0*/  FMUL.FTZ R126, R9, R126 ;  /* 0x0000007e097e7220 */ /* 0x000fe20000410000 */
[----:B------:R-:W-:Y:S01]  /*41c0*/  FMUL.FTZ R56, R86, R49 ;  /* 0x0000003156387220 */ /* 0x000fe20000410000 */
[C---:B0-----:R-:W-:Y:S01]  /*41d0*/  FMUL.FTZ R111, R60.reuse, R111 ;  /* 0x0000006f3c6f7220 */ /* 0x041fe20000410000 */
[----:B------:R-:W-:Y:S01]  /*41e0*/  FMUL.FTZ R108, R60, R108 ;  /* 0x0000006c3c6c7220 */ /* 0x000fe20000410000 */
[C---:B-1----:R-:W-:Y:S01]  /*41f0*/  FMUL.FTZ R102, R59.reuse, R102 ;  /* 0x000000663b667220 */ /* 0x042fe20000410000 */
[----:B------:R-:W-:Y:S01]  /*4200*/  FMUL.FTZ R100, R59, R100 ;  /* 0x000000643b647220 */ /* 0x000fe20000410000 */
[----:B------:R-:W-:Y:S01]  /*4210*/  FMUL.FTZ R127, R9, R48 ;  /* 0x00000030097f7220 */ /* 0x000fe20000410000 */
[C---:B------:R-:W-:Y:S01]  /*4220*/  FFMA.FTZ R60, R87.reuse, R49, -R50 ;  /* 0x00000031573c7223 */ /* 0x040fe20000010832 */
[----:B------:R-:W4:Y:S01]  /*4230*/  LDG.E.128 R44, desc[UR24][R54.64+0x200] ;  /* 0x00020018362c7981 */ /* 0x000f22000c1e1d00 */
[----:B------:R-:W-:Y:S01]  /*4240*/  FADD.FTZ R59, R126, R53 ;  /* 0x000000357e3b7221 */ /* 0x000fe20000010000 */
[----:B------:R-:W-:-:S02]  /*4250*/  FFMA.FTZ R62, R87, R52, R56 ;  /* 0x00000034573e7223 */ /* 0x000fc40000010038 */
[----:B------:R-:W5:Y:S01]  /*4260*/  LDG.E.128 R48, desc[UR24][R54.64+0x400] ;  /* 0x0004001836307981 */ /* 0x000f62000c1e1d00 */
[----:B------:R-:W-:Y:S01]  /*4270*/  FMUL.FTZ R104, R57, R104 ;  /* 0x0000006839687220 */ /* 0x000fe20000410000 */
[----:B------:R-:W-:Y:S01]  /*4280*/  FADD.FTZ R57, R127, R58 ;  /* 0x0000003a7f397221 */ /* 0x000fe20000010000 */
[----:B--2---:R-:W-:Y:S01]  /*4290*/  FMUL.FTZ R98, R61, R98 ;  /* 0x000000623d627220 */ /* 0x004fe20000410000 */
[----:B------:R-:W2:Y:S01]  /*42a0*/  LDG.E.128 R52, desc[UR24][R54.64+0x600] ;  /* 0x0006001836347981 */ /* 0x000ea2000c1e1d00 */
[--C-:B------:R-:W-:Y:S02]  /*42b0*/  HADD2.F32 R61, -RZ, R36.reuse.H0_H0 ;  /* 0x20000024ff3d7230 */ /* 0x100fe40000004100 */
[C---:B------:R-:W-:Y:S01]  /*42c0*/  FMUL.FTZ R63, R100.reuse, R59 ;  /* 0x0000003b643f7220 */ /* 0x040fe20000410000 */
[----:B------:R-:W-:Y:S02]  /*42d0*/  HADD2.F32 R129, -RZ, R36.H1_H1 ;  /* 0x30000024ff817230 */ /* 0x000fe40000004100 */
[-C--:B------:R-:W-:Y:S01]  /*42e0*/  FMUL.FTZ R56, R100, R57.reuse ;  /* 0x0000003964387220 */ /* 0x080fe20000410000 */
[----:B------:R-:W-:Y:S01]  /*42f0*/  FFMA.FTZ R63, R102, R57, -R63 ;  /* 0x00000039663f7223 */ /* 0x000fe2000001083f */
[----:B------:R-:W-:-:S02]  /*4300*/  FMUL.FTZ R128, R10, R61 ;  /* 0x0000003d0a807220 */ /* 0x000fc40000410000 */
[----:B------:R-:W-:Y:S01]  /*4310*/  FFMA.FTZ R64, R102, R59, R56 ;  /* 0x0000003b66407223 */ /* 0x000fe20000010038 */
[----:B------:R-:W-:Y:S01]  /*4320*/  FMUL.FTZ R129, R10, R129 ;  /* 0x000000810a817220 */ /* 0x000fe20000410000 */
[----:B------:R-:W0:Y:S01]  /*4330*/  LDS.128 R56, [R11+0x30] ;  /* 0x000030000b387984 */ /* 0x000e220000000c00 */
[----:B------:R-:W-:Y:S01]  /*4340*/  FMUL.FTZ R36, R84, R62 ;  /* 0x0000003e54247220 */ /* 0x000fe20000410000 */
[----:B------:R-:W-:Y:S01]  /*4350*/  FADD.FTZ R63, R128, R63 ;  /* 0x0000003f803f7221 */ /* 0x000fe20000010000 */
[----:B------:R-:W-:Y:S01]  /*4360*/  FADD.FTZ R64, R129, R64 ;  /* 0x0000004081407221 */ /* 0x000fe20000010000 */
[--C-:B------:R-:W-:Y:S02]  /*4370*/  HADD2.F32 R131, -RZ, R37.reuse.H1_H1 ;  /* 0x30000025ff837230 */ /* 0x100fe40000004100 */
[----:B------:R-:W-:Y:S01]  /*4380*/  FFMA.FTZ R61, R85, R60, -R36 ;  /* 0x0000003c553d7223 */ /* 0x000fe20000010824 */
[----:B------:R-:W-:Y:S01]  /*4390*/  FMUL.FTZ R65, R98, R63 ;  /* 0x0000003f62417220 */ /* 0x000fe20000410000 */
[----:B------:R-:W-:-:S02]  /*43a0*/  HADD2.F32 R37, -RZ, R37.H0_H0 ;  /* 0x20000025ff257230 */ /* 0x000fc40000004100 */
[-C--:B------:R-:W-:Y:S01]  /*43b0*/  FMUL.FTZ R36, R98, R64.reuse ;  /* 0x0000004062247220 */ /* 0x080fe20000410000 */
[C---:B------:R-:W-:Y:S01]  /*43c0*/  FMUL.FTZ R131, R144.reuse, R131 ;  /* 0x0000008390837220 */ /* 0x040fe20000410000 */
[C---:B------:R-:W-:Y:S02]  /*43d0*/  FFMA.FTZ R64, R99.reuse, R64, R65 ;  /* 0x0000004063407223 */ /* 0x040fe40000010041 */
[----:B------:R-:W-:Y:S01]  /*43e0*/  FFMA.FTZ R63, R99, R63, -R36 ;  /* 0x0000003f633f7223 */ /* 0x000fe20000010824 */
[----:B------:R-:W-:Y:S01]  /*43f0*/  FMUL.FTZ R130, R144, R37 ;  /* 0x0000002590827220 */ /* 0x000fe20000410000 */
[----:B------:R-:W-:Y:S01]  /*4400*/  FMUL.FTZ R60, R84, R60 ;  /* 0x0000003c543c7220 */ /* 0x000fe20000410000 */
[----:B------:R-:W-:Y:S02]  /*4410*/  FADD.FTZ R37, R131, R64 ;  /* 0x0000004083257221 */ /* 0x000fe40000010000 */
[----:B------:R-:W-:Y:S01]  /*4420*/  FADD.FTZ R63, R130, R63 ;  /* 0x0000003f823f7221 */ /* 0x000fe20000010000 */
[----:B------:R-:W-:Y:S01]  /*4430*/  FFMA.FTZ R60, R85, R62, R60 ;  /* 0x0000003e553c7223 */ /* 0x000fe2000001003c */
[----:B------:R-:W-:Y:S01]  /*4440*/  FMUL.FTZ R64, R82, R61 ;  /* 0x0000003d52407220 */ /* 0x000fe20000410000 */
[----:B------:R-:W-:-:S02]  /*4450*/  HADD2.F32 R132, -RZ, R38.H0_H0 ;  /* 0x20000026ff847230 */ /* 0x000fc40000004100 */
[C---:B------:R-:W-:Y:S01]  /*4460*/  FMUL.FTZ R66, R104.reuse, R37 ;  /* 0x0000002568427220 */ /* 0x040fe20000410000 */
[----:B------:R-:W-:Y:S02]  /*4470*/  HADD2.F32 R36, -RZ, R38.H1_H1 ;  /* 0x30000026ff247230 */ /* 0x000fe40000004100 */
[-C--:B------:R-:W-:Y:S01]  /*4480*/  FMUL.FTZ R134, R104, R63.reuse ;  /* 0x0000003f68867220 */ /* 0x080fe20000410000 */
[-C--:B------:R-:W-:Y:S01]  /*4490*/  FMUL.FTZ R62, R82, R60.reuse ;  /* 0x0000003c523e7220 */ /* 0x080fe20000410000 */
[----:B------:R-:W-:Y:S01]  /*44a0*/  FFMA.FTZ R64, R83, R60, R64 ;  /* 0x0000003c53407223 */ /* 0x000fe20000010040 */
[----:B------:R-:W-:Y:S01]  /*44b0*/  FFMA.FTZ R63, R105, R63, -R66 ;  /* 0x0000003f693f7223 */ /* 0x000fe20000010842 */
[----:B------:R-:W-:Y:S01]  /*44c0*/  FMUL.FTZ R132, R145, R132 ;  /* 0x0000008491847220 */ /* 0x000fe20000410000 */
[----:B------:R-:W-:Y:S01]  /*44d0*/  FFMA.FTZ R134, R105, R37, R134 ;  /* 0x0000002569867223 */ /* 0x000fe20000010086 */
[----:B------:R-:W-:Y:S01]  /*44e0*/  FMUL.FTZ R133, R145, R36 ;  /* 0x0000002491857220 */ /* 0x000fe20000410000 */
[----:B------:R-:W-:Y:S01]  /*44f0*/  FFMA.FTZ R62, R83, R61, -R62 ;  /* 0x0000003d533e7223 */ /* 0x000fe2000001083e */
[----:B------:R-:W-:Y:S01]  /*4500*/  FMUL.FTZ R36, R80, R64 ;  /* 0x0000004050247220 */ /* 0x000fe20000410000 */
[----:B------:R-:W-:Y:S01]  /*4510*/  FADD.FTZ R63, R132, R63 ;  /* 0x0000003f843f7221 */ /* 0x000fe20000010000 */
[----:B------:R-:W-:Y:S01]  /*4520*/  FADD.FTZ R134, R133, R134 ;  /* 0x0000008685867221 */ /* 0x000fe20000010000 */
[----:B------:R-:W-:-:S02]  /*4530*/  HADD2.F32 R135, -RZ, R39.H1_H1 ;  /* 0x30000027ff877230 */ /* 0x000fc40000004100 */
[CC--:B------:R-:W-:Y:S01]  /*4540*/  FFMA.FTZ R37, R81.reuse, R62.reuse, -R36 ;  /* 0x0000003e51257223 */ /* 0x0c0fe20000010824 */
[----:B------:R-:W-:Y:S01]  /*4550*/  FMUL.FTZ R62, R80, R62 ;  /* 0x0000003e503e7220 */ /* 0x000fe20000410000 */
[C---:B------:R-:W-:Y:S01]  /*4560*/  FMUL.FTZ R65, R108.reuse, R63 ;  /* 0x0000003f6c417220 */ /* 0x040fe20000410000 */
[----:B------:R-:W-:Y:S02]  /*4570*/  HADD2.F32 R39, -RZ, R39.H0_H0 ;  /* 0x20000027ff277230 */ /* 0x000fe40000004100 */
[----:B------:R-:W-:Y:S01]  /*4580*/  FMUL.FTZ R36, R108, R134 ;  /* 0x000000866c247220 */ /* 0x000fe20000410000 */
[----:B------:R-:W-:Y:S01]  /*4590*/  FFMA.FTZ R61, R81, R64, R62 ;  /* 0x00000040513d7223 */ /* 0x000fe2000001003e */
[C---:B------:R-:W-:Y:S01]  /*45a0*/  FFMA.FTZ R38, R111.reuse, R134, R65 ;  /* 0x000000866f267223 */ /* 0x040fe20000010041 */
[C---:B------:R-:W-:Y:S01]  /*45b0*/  FMUL.FTZ R135, R162.reuse, R135 ;  /* 0x00000087a2877220 */ /* 0x040fe20000410000 */
[----:B------:R-:W-:Y:S01]  /*45c0*/  FFMA.FTZ R63, R111, R63, -R36 ;  /* 0x0000003f6f3f7223 */ /* 0x000fe20000010824 */
[----:B------:R-:W-:Y:S01]  /*45d0*/  FMUL.FTZ R134, R162, R39 ;  /* 0x00000027a2867220 */ /* 0x000fe20000410000 */
[----:B------:R-:W-:Y:S01]  /*45e0*/  FMUL.FTZ R39, R100, R61 ;  /* 0x0000003d64277220 */ /* 0x000fe20000410000 */
[----:B------:R-:W-:-:S02]  /*45f0*/  FADD.FTZ R38, R135, R38 ;  /* 0x0000002687267221 */ /* 0x000fc40000010000 */
[----:B------:R-:W-:Y:S01]  /*4600*/  FADD.FTZ R63, R134, R63 ;  /* 0x0000003f863f7221 */ /* 0x000fe20000010000 */
[--C-:B0-----:R-:W-:Y:S02]  /*4610*/  HADD2.F32 R36, -RZ, R56.reuse.H1_H1 ;  /* 0x30000038ff247230 */ /* 0x101fe40000004100 */
[-C--:B------:R-:W-:Y:S01]  /*4620*/  FFMA.FTZ R39, R102, R37.reuse, -R39 ;  /* 0x0000002566277223 */ /* 0x080fe20000010827 */
[----:B------:R-:W-:Y:S01]  /*4630*/  FMUL.FTZ R37, R100, R37 ;  /* 0x0000002564257220 */ /* 0x000fe20000410000 */
[C---:B------:R-:W-:Y:S01]  /*4640*/  FMUL.FTZ R65, R120.reuse, R63 ;  /* 0x0000003f78417220 */ /* 0x040fe20000410000 */
[----:B------:R-:W-:Y:S02]  /*4650*/  HADD2.F32 R136, -RZ, R56.H0_H0 ;  /* 0x20000038ff887230 */ /* 0x000fe40000004100 */
[-C--:B------:R-:W-:Y:S01]  /*4660*/  FMUL.FTZ R60, R120, R38.reuse ;  /* 0x00000026783c7220 */ /* 0x080fe20000410000 */
[----:B------:R-:W-:Y:S01]  /*4670*/  FFMA.FTZ R37, R102, R61, R37 ;  /* 0x0000003d66257223 */ /* 0x000fe20000010025 */
[----:B------:R-:W-:Y:S01]  /*4680*/  FFMA.FTZ R38, R121, R38, R65 ;  /* 0x0000002679267223 */ /* 0x000fe20000010041 */
[----:B------:R-:W-:Y:S01]  /*4690*/  FMUL.FTZ R137, R163, R36 ;  /* 0x00000024a3897220 */ /* 0x000fe20000410000 */
[----:B------:R-:W-:Y:S01]  /*46a0*/  FFMA.FTZ R63, R121, R63, -R60 ;  /* 0x0000003f793f7223 */ /* 0x000fe2000001083c */
[----:B------:R-:W-:Y:S01]  /*46b0*/  FMUL.FTZ R136, R163, R136 ;  /* 0x00000088a3887220 */ /* 0x000fe20000410000 */
[----:B------:R-:W-:Y:S01]  /*46c0*/  FMUL.FTZ R36, R98, R37 ;  /* 0x0000002562247220 */ /* 0x000fe20000410000 */
[----:B------:R-:W-:-:S02]  /*46d0*/  FADD.FTZ R56, R137, R38 ;  /* 0x0000002689387221 */ /* 0x000fc40000010000 */
[----:B------:R-:W-:Y:S01]  /*46e0*/  FADD.FTZ R63, R136, R63 ;  /* 0x0000003f883f7221 */ /* 0x000fe20000010000 */
[--C-:B------:R-:W-:Y:S02]  /*46f0*/  HADD2.F32 R139, -RZ, R57.reuse.H1_H1 ;  /* 0x30000039ff8b7230 */ /* 0x100fe40000004100 */
[-C--:B------:R-:W-:Y:S01]  /*4700*/  FFMA.FTZ R36, R99, R39.reuse, -R36 ;  /* 0x0000002763247223 */ /* 0x080fe20000010824 */
[----:B------:R-:W-:Y:S01]  /*4710*/  FMUL.FTZ R38, R98, R39 ;  /* 0x0000002762267220 */ /* 0x000fe20000410000 */
[CC--:B------:R-:W-:Y:S01]  /*4720*/  FMUL.FTZ R60, R116.reuse, R56.reuse ;  /* 0x00000038743c7220 */ /* 0x0c0fe20000410000 */
[----:B------:R-:W-:Y:S01]  /*4730*/  FMUL.FTZ R39, R116, R63 ;  /* 0x0000003f74277220 */ /* 0x000fe20000410000 */
[----:B------:R-:W-:Y:S02]  /*4740*/  HADD2.F32 R57, -RZ, R57.H0_H0 ;  /* 0x20000039ff397230 */ /* 0x000fe40000004100 */
[C---:B------:R-:W-:Y:S01]  /*4750*/  FMUL.FTZ R139, R164.reuse, R139 ;  /* 0x0000008ba48b7220 */ /* 0x040fe20000410000 */
[C---:B------:R-:W-:Y:S01]  /*4760*/  FFMA.FTZ R63, R117.reuse, R63, -R60 ;  /* 0x0000003f753f7223 */ /* 0x040fe2000001083c */
[----:B------:R-:W-:Y:S01]  /*4770*/  FFMA.FTZ R60, R117, R56, R39 ;  /* 0x00000038753c7223 */ /* 0x000fe20000010027 */
[----:B------:R-:W-:Y:S01]  /*4780*/  FFMA.FTZ R38, R99, R37, R38 ;  /* 0x0000002563267223 */ /* 0x000fe20000010026 */
[----:B------:R-:W-:Y:S01]  /*4790*/  FMUL.FTZ R138, R164, R57 ;  /* 0x00000039a48a7220 */ /* 0x000fe20000410000 */
        /* <DEDUP_REMOVED lines=8> */
[----:B------:R-:W-:-:S02]  /*4820*/  HADD2.F32 R36, -RZ, R58.H1_H1 ;  /* 0x3000003aff247230 */ /* 0x000fc40000004100 */
[----:B------:R-:W-:Y:S01]  /*4830*/  FFMA.FTZ R63, R115, R63, -R38 ;  /* 0x0000003f733f7223 */ /* 0x000fe20000010826 */
[----:B------:R-:W-:Y:S02]  /*4840*/  HADD2.F32 R140, -RZ, R58.H0_H0 ;  /* 0x2000003aff8c7230 */ /* 0x000fe40000004100 */
[CC--:B------:R-:W-:Y:S01]  /*4850*/  FMUL.FTZ R38, R108.reuse, R37.reuse ;  /* 0x000000256c267220 */ /* 0x0c0fe20000410000 */
[C---:B------:R-:W-:Y:S01]  /*4860*/  FMUL.FTZ R141, R165.reuse, R36 ;  /* 0x00000024a58d7220 */ /* 0x040fe20000410000 */
[----:B------:R-:W-:Y:S01]  /*4870*/  FMUL.FTZ R36, R108, R56 ;  /* 0x000000386c247220 */ /* 0x000fe20000410000 */
[----:B------:R-:W-:Y:S01]  /*4880*/  FMUL.FTZ R140, R165, R140 ;  /* 0x0000008ca58c7220 */ /* 0x000fe20000410000 */
[----:B------:R-:W-:Y:S01]  /*4890*/  FFMA.FTZ R38, R111, R56, -R38 ;  /* 0x000000386f267223 */ /* 0x000fe20000010826 */
[----:B------:R-:W-:Y:S01]  /*48a0*/  FFMA.FTZ R60, R115, R60, R39 ;  /* 0x0000003c733c7223 */ /* 0x000fe20000010027 */
[----:B------:R-:W-:Y:S01]  /*48b0*/  FFMA.FTZ R36, R111, R37, R36 ;  /* 0x000000256f247223 */ /* 0x000fe20000010024 */
[----:B------:R-:W-:Y:S01]  /*48c0*/  FADD.FTZ R63, R140, R63 ;  /* 0x0000003f8c3f7221 */ /* 0x000fe20000010000 */
[----:B------:R-:W-:Y:S01]  /*48d0*/  FMUL.FTZ R56, R120, R38 ;  /* 0x0000002678387220 */ /* 0x000fe20000410000 */
[----:B------:R-:W-:Y:S01]  /*48e0*/  FADD.FTZ R60, R141, R60 ;  /* 0x0000003c8d3c7221 */ /* 0x000fe20000010000 */
[----:B------:R-:W-:-:S02]  /*48f0*/  HADD2.F32 R142, -RZ, R59.H1_H1 ;  /* 0x3000003bff8e7230 */ /* 0x000fc40000004100 */
[-C--:B------:R-:W-:Y:S01]  /*4900*/  FMUL.FTZ R37, R112, R63.reuse ;  /* 0x0000003f70257220 */ /* 0x080fe20000410000 */
[-C--:B------:R-:W-:Y:S01]  /*4910*/  FFMA.FTZ R56, R121, R36.reuse, R56 ;  /* 0x0000002479387223 */ /* 0x080fe20000010038 */
[----:B------:R-:W-:Y:S01]  /*4920*/  FMUL.FTZ R36, R120, R36 ;  /* 0x0000002478247220 */ /* 0x000fe20000410000 */
[----:B------:R-:W-:Y:S02]  /*4930*/  HADD2.F32 R143, -RZ, R59.H0_H0 ;  /* 0x2000003bff8f7230 */ /* 0x000fe40000004100 */
[-C--:B------:R-:W-:Y:S01]  /*4940*/  FMUL.FTZ R58, R112, R60.reuse ;  /* 0x0000003c703a7220 */ /* 0x080fe20000410000 */
[----:B------:R-:W-:Y:S01]  /*4950*/  FFMA.FTZ R37, R113, R60, R37 ;  /* 0x0000003c71257223 */ /* 0x000fe20000010025 */
[C---:B------:R-:W-:Y:S01]  /*4960*/  FMUL.FTZ R142, R146.reuse, R142 ;  /* 0x0000008e928e7220 */ /* 0x040fe20000410000 */
[----:B------:R-:W-:Y:S01]  /*4970*/  FFMA.FTZ R36, R121, R38, -R36 ;  /* 0x0000002679247223 */ /* 0x000fe20000010824 */
[----:B------:R-:W-:Y:S01]  /*4980*/  FFMA.FTZ R58, R113, R63, -R58 ;  /* 0x0000003f713a7223 */ /* 0x000fe2000001083a */
[----:B------:R-:W-:Y:S01]  /*4990*/  FMUL.FTZ R143, R146, R143 ;  /* 0x0000008f928f7220 */ /* 0x000fe20000410000 */
[----:B------:R-:W-:Y:S01]  /*49a0*/  FADD.FTZ R146, R142, R37 ;  /* 0x000000258e927221 */ /* 0x000fe20000010000 */
        /* <DEDUP_REMOVED lines=14> */
[----:B------:R-:W-:Y:S01]  /*4a90*/  ISETP.GE.AND P2, PT, R152, 0x1, PT ;  /* 0x000000019800780c */ /* 0x000fe20003f46270 */
[----:B------:R-:W-:-:S03]  /*4aa0*/  FFMA.FTZ R149, R113, R39, -R38 ;  /* 0x0000002771957223 */ /* 0x000fc60000010826 */
[----:B------:R-:W1:Y:S01]  /*4ab0*/  SHFL.UP PT, R37, R148, 0x1, RZ ;  /* 0x0420000094257989 */ /* 0x000e6200000e00ff */
        /* <DEDUP_REMOVED lines=8> */
[----:B------:R-:W1:Y:S01]  /*4b40*/  SHFL.UP PT, R56, R147, 0x2, RZ ;  /* 0x0440000093387989 */ /* 0x000e6200000e00ff */
[-C--:B------:R-:W-:Y:S01]  /*4b50*/  FMUL.FTZ R39, R149, R37.reuse ;  /* 0x0000002595277220 */ /* 0x080fe20000410000 */
[----:B------:R-:W-:-:S03]  /*4b60*/  FMUL.FTZ R38, R148, R37 ;  /* 0x0000002594267220 */ /* 0x000fc60000410000 */
[-C--:B0-----:R-:W-:Y:S01]  /*4b70*/  @P2 FFMA.FTZ R148, R148, R36.reuse, R39 ;  /* 0x0000002494942223 */ /* 0x081fe20000010027 */
[----:B------:R-:W-:Y:S01]  /*4b80*/  @P2 FFMA.FTZ R149, R149, R36, -R38 ;  /* 0x0000002495952223 */ /* 0x000fe20000010826 */
[----:B------:R-:W-:-:S03]  /*4b90*/  ISETP.GE.AND P1, PT, R152, 0x2, PT ;  /* 0x000000029800780c */ /* 0x000fc60003f26270 */
[----:B------:R-:W0:Y:S04]  /*4ba0*/  SHFL.UP PT, R37, R148, 0x2, RZ ;  /* 0x0440000094257989 */ /* 0x000e2800000e00ff */
[----:B------:R-:W0:Y:S01]  /*4bb0*/  SHFL.UP PT, R36, R149, 0x2, RZ ;  /* 0x0440000095247989 */ /* 0x000e2200000e00ff */
[-C--:B-1----:R-:W-:Y:S01]  /*4bc0*/  FMUL.FTZ R39, R149, R57.reuse ;  /* 0x0000003995277220 */ /* 0x082fe20000410000 */
[----:B------:R-:W-:-:S03]  /*4bd0*/  FMUL.FTZ R38, R148, R57 ;  /* 0x0000003994267220 */ /* 0x000fc60000410000 */
[-C--:B------:R-:W-:Y:S01]  /*4be0*/  FFMA.FTZ R39, R148, R56.reuse, R39 ;  /* 0x0000003894277223 */ /* 0x080fe20000010027 */
[----:B------:R-:W-:-:S03]  /*4bf0*/  FFMA.FTZ R38, R149, R56, -R38 ;  /* 0x0000003895267223 */ /* 0x000fc60000010826 */
[----:B------:R-:W-:Y:S01]  /*4c00*/  @P1 FADD.FTZ R146, R146, R39 ;  /* 0x0000002792921221 */ /* 0x000fe20000010000 */
[----:B------:R-:W-:-:S04]  /*4c10*/  @P1 FADD.FTZ R147, R147, R38 ;  /* 0x0000002693931221 */ /* 0x000fc80000010000 */
[----:B------:R-:W1:Y:S04]  /*4c20*/  SHFL.UP PT, R57, R146, 0x4, RZ ;  /* 0x0480000092397989 */ /* 0x000e6800000e00ff */
[----:B------:R-:W1:Y:S01]  /*4c30*/  SHFL.UP PT, R56, R147, 0x4, RZ ;  /* 0x0480000093387989 */ /* 0x000e6200000e00ff */
[-C--:B0-----:R-:W-:Y:S01]  /*4c40*/  FMUL.FTZ R39, R149, R37.reuse ;  /* 0x0000002595277220 */ /* 0x081fe20000410000 */
[----:B------:R-:W-:-:S03]  /*4c50*/  FMUL.FTZ R38, R148, R37 ;  /* 0x0000002594267220 */ /* 0x000fc60000410000 */
[-C--:B------:R-:W-:Y:S01]  /*4c60*/  @P1 FFMA.FTZ R148, R148, R36.reuse, R39 ;  /* 0x0000002494941223 */ /* 0x080fe20000010027 */
[----:B------:R-:W-:-:S04]  /*4c70*/  @P1 FFMA.FTZ R149, R149, R36, -R38 ;  /* 0x0000002495951223 */ /* 0x000fc80000010826 */
[----:B------:R-:W0:Y:S01]  /*4c80*/  SHFL.UP PT, R37, R148, 0x4, RZ ;  /* 0x0480000094257989 */ /* 0x000e2200000e00ff */
[----:B------:R-:W-:-:S03]  /*4c90*/  ISETP.GE.AND P1, PT, R152, 0x4, PT ;  /* 0x000000049800780c */ /* 0x000fc60003f26270 */
[----:B------:R-:W0:Y:S01]  /*4ca0*/  SHFL.UP PT, R36, R149, 0x4, RZ ;  /* 0x0480000095247989 */ /* 0x000e2200000e00ff */
[-C--:B-1----:R-:W-:Y:S01]  /*4cb0*/  FMUL.FTZ R39, R149, R57.reuse ;  /* 0x0000003995277220 */ /* 0x082fe20000410000 */
[----:B------:R-:W-:-:S03]  /*4cc0*/  FMUL.FTZ R38, R148, R57 ;  /* 0x0000003994267220 */ /* 0x000fc60000410000 */
[-C--:B------:R-:W-:Y:S01]  /*4cd0*/  FFMA.FTZ R39, R148, R56.reuse, R39 ;  /* 0x0000003894277223 */ /* 0x080fe20000010027 */
[----:B------:R-:W-:-:S04]  /*4ce0*/  FFMA.FTZ R38, R149, R56, -R38 ;  /* 0x0000003895267223 */ /* 0x000fc80000010826 */
[----:B------:R-:W-:Y:S01]  /*4cf0*/  @P1 FADD.FTZ R146, R146, R39 ;  /* 0x0000002792921221 */ /* 0x000fe20000010000 */
[----:B------:R-:W-:-:S04]  /*4d00*/  @P1 FADD.FTZ R147, R147, R38 ;  /* 0x0000002693931221 */ /* 0x000fc80000010000 */
[----:B------:R-:W1:Y:S01]  /*4d10*/  SHFL.UP PT, R57, R146, 0x8, RZ ;  /* 0x0500000092397989 */ /* 0x000e6200000e00ff */
[CC--:B0-----:R-:W-:Y:S01]  /*4d20*/  FMUL.FTZ R39, R149.reuse, R37.reuse ;  /* 0x0000002595277220 */ /* 0x0c1fe20000410000 */
[C---:B------:R-:W-:Y:S02]  /*4d30*/  FMUL.FTZ R38, R148.reuse, R37 ;  /* 0x0000002594267220 */ /* 0x040fe40000410000 */
[----:B------:R-:W0:Y:S01]  /*4d40*/  SHFL.UP PT, R56, R147, 0x8, RZ ;  /* 0x0500000093387989 */ /* 0x000e2200000e00ff */
[-C--:B------:R-:W-:Y:S01]  /*4d50*/  @P1 FFMA.FTZ R148, R148, R36.reuse, R39 ;  /* 0x0000002494941223 */ /* 0x080fe20000010027 */
[----:B------:R-:W-:-:S04]  /*4d60*/  @P1 FFMA.FTZ R149, R149, R36, -R38 ;  /* 0x0000002495951223 */ /* 0x000fc80000010826 */
[----:B------:R-:W3:Y:S04]  /*4d70*/  SHFL.UP PT, R37, R148, 0x8, RZ ;  /* 0x0500000094257989 */ /* 0x000ee800000e00ff */
[----:B------:R-:W4:Y:S01]  /*4d80*/  SHFL.UP PT, R36, R149, 0x8, RZ ;  /* 0x0500000095247989 */ /* 0x000f2200000e00ff */
        /* <DEDUP_REMOVED lines=9> */
[----:B------:R-:W0:Y:S01]  /*4e20*/  SHFL.UP PT, R57, R146, 0x10, RZ ;  /* 0x0600000092397989 */ /* 0x000e2200000e00ff */
[-C--:B----4-:R-:W-:Y:S01]  /*4e30*/  @P1 FFMA.FTZ R148, R148, R36.reuse, R39 ;  /* 0x0000002494941223 */ /* 0x090fe20000010027 */
[----:B------:R-:W1:Y:S01]  /*4e40*/  S2R R150, SR_TID.X ;  /* 0x0000000000967919 */ /* 0x000e620000002100 */
[----:B------:R-:W-:Y:S01]  /*4e50*/  @P1 FFMA.FTZ R149, R149, R36, -R38 ;  /* 0x0000002495951223 */ /* 0x000fe20000010826 */
[----:B------:R-:W3:Y:S01]  /*4e60*/  SHFL.UP PT, R56, R147, 0x10, RZ ;  /* 0x0600000093387989 */ /* 0x000ee200000e00ff */
[----:B------:R-:W4:Y:S03]  /*4e70*/  S2UR UR8, SR_CgaCtaId ;  /* 0x00000000000879c3 */ /* 0x000f260000008800 */
[----:B------:R-:W5:Y:S04]  /*4e80*/  SHFL.UP PT, R37, R148, 0x10, RZ ;  /* 0x0600000094257989 */ /* 0x000f6800000e00ff */
[----:B------:R-:W2:Y:S01]  /*4e90*/  SHFL.UP PT, R36, R149, 0x10, RZ ;  /* 0x0600000095247989 */ /* 0x000ea200000e00ff */
[----:B------:R-:W-:Y:S01]  /*4ea0*/  ISETP.NE.AND P1, PT, R152, 0x1f, PT ;  /* 0x0000001f9800780c */ /* 0x000fe20003f25270 */
[----:B------:R-:W-:Y:S01]  /*4eb0*/  ULEA UR13, UR7, UR15, 0x4 ;  /* 0x0000000f070d7291 */ /* 0x000fe2000f8e20ff */
[CC--:B0-----:R-:W-:Y:S01]  /*4ec0*/  FMUL.FTZ R38, R148.reuse, R57.reuse ;  /* 0x0000003994267220 */ /* 0x0c1fe20000410000 */
[C---:B------:R-:W-:Y:S01]  /*4ed0*/  FMUL.FTZ R57, R149.reuse, R57 ;  /* 0x0000003995397220 */ /* 0x040fe20000410000 */
[----:B------:R-:W-:Y:S01]  /*4ee0*/  UMOV UR15, 0x400 ;  /* 0x00000400000f7882 */ /* 0x000fe20000000000 */
[----:B------:R2:W-:Y:S01]  /*4ef0*/  STS.128 [R0+0x1080], R40 ;  /* 0x0010802800007388 */ /* 0x0005e20000000c00 */
[CC--:B---3--:R-:W-:Y:S01]  /*4f00*/  FFMA.FTZ R58, R149.reuse, R56.reuse, -R38 ;  /* 0x00000038953a7223 */ /* 0x0c8fe20000010826 */
[----:B----4-:R-:W-:Y:S01]  /*4f10*/  ULEA UR15, UR8, UR15, 0x18 ;  /* 0x0000000f080f7291 */ /* 0x010fe2000f8ec0ff */
[CC--:B-----5:R-:W-:Y:S01]  /*4f20*/  FMUL.FTZ R38, R148.reuse, R37.reuse ;  /* 0x0000002594267220 */ /* 0x0e0fe20000410000 */
[C---:B------:R-:W-:Y:S01]  /*4f30*/  FMUL.FTZ R37, R149.reuse, R37 ;  /* 0x0000002595257220 */ /* 0x040fe20000410000 */
[C---:B------:R-:W-:Y:S01]  /*4f40*/  FFMA.FTZ R57, R148.reuse, R56, R57 ;  /* 0x0000003894397223 */ /* 0x040fe20000010039 */
[----:B-1----:R-:W-:Y:S01]  /*4f50*/  SHF.R.U32.HI R151, RZ, 0x5, R150 ;  /* 0x00000005ff977819 */ /* 0x002fe20000011696 */
[-C--:B--2---:R-:W-:Y:S01]  /*4f60*/  FFMA.FTZ R40, R149, R36.reuse, -R38 ;  /* 0x0000002495287223 */ /* 0x084fe20000010826 */
[----:B------:R-:W-:Y:S01]  /*4f70*/  FFMA.FTZ R41, R148, R36, R37 ;  /* 0x0000002494297223 */ /* 0x000fe20000010025 */
[----:B------:R-:W-:Y:S01]  /*4f80*/  HFMA2 R36, -RZ, RZ, 1.875, 0 ;  /* 0x3f800000ff247431 */ /* 0x000fe200000001ff */
[----:B------:R-:W-:-:S02]  /*4f90*/  CS2R R38, SRZ ;  /* 0x0000000000267805 */ /* 0x000fc4000001ff00 */
[----:B------:R-:W-:Y:S01]  /*4fa0*/  MOV R37, RZ ;  /* 0x000000ff00257202 */ /* 0x000fe20000000f00 */
[----:B------:R-:W-:Y:S01]  /*4fb0*/  FADD.FTZ R42, R147, R58 ;  /* 0x0000003a932a7221 */ /* 0x000fe20000010000 */
[----:B------:R-:W-:Y:S01]  /*4fc0*/  @!P1 LEA R150, R151, UR15, 0x4 ;  /* 0x0000000f97969c11 */ /* 0x000fe2000f8e20ff */
[----:B------:R-:W-:Y:S01]  /*4fd0*/  FADD.FTZ R43, R146, R57 ;  /* 0x00000039922b7221 */ /* 0x000fe20000010000 */
[----:B------:R-:W-:Y:S04]  /*4fe0*/  STS.128 [R0+0x1280], R44 ;  /* 0x0012802c00007388 */ /* 0x000fe80000000c00 */
[----:B------:R-:W-:Y:S04]  /*4ff0*/  STS.128 [R0+0x1480], R48 ;  /* 0x0014803000007388 */ /* 0x000fe80000000c00 */
[----:B------:R-:W-:Y:S01]  /*5000*/  STS.128 [R0+0x1680], R52 ;  /* 0x0016803400007388 */ /* 0x000fe20000000c00 */
[----:B------:R-:W-:-:S03]  /*5010*/  NOP ;  /* 0x0000000000007918 */ /* 0x000fc60000000000 */
[----:B------:R-:W-:Y:S04]  /*5020*/  @P0 LDS.128 R36, [UR13+0x2140] ;  /* 0x0021400dff240984 */ /* 0x000fe80008000c00 */
[----:B------:R-:W-:Y:S04]  /*5030*/  LDS.128 R44, [R11+0x1080] ;  /* 0x001080000b2c7984 */ /* 0x000fe80000000c00 */
[----:B------:R-:W-:Y:S04]  /*5040*/  LDS.128 R48, [R11+0x1090] ;  /* 0x001090000b307984 */ /* 0x000fe80000000c00 */
[----:B------:R-:W0:Y:S04]  /*5050*/  LDS.128 R52, [R11+0x10a0] ;  /* 0x0010a0000b347984 */ /* 0x000e280000000c00 */
[----:B------:R-:W-:Y:S04]  /*5060*/  LDS.128 R56, [R11+0x10b0] ;  /* 0x0010b0000b387984 */ /* 0x000fe80000000c00 */
[----:B------:R1:W-:Y:S01]  /*5070*/  @!P1 STS.128 [R150+0x2100], R40 ;  /* 0x0021002896009388 */ /* 0x0003e20000000c00 */
[----:B------:R-:W-:Y:S06]  /*5080*/  BAR.SYNC.DEFER_BLOCKING 0x0 ;  /* 0x0000000000007b1d */ /* 0x000fec0000010000 */
[----:B------:R-:W2:Y:S01]  /*5090*/  S2R R158, SR_TID.X ;  /* 0x00000000009e7919 */ /* 0x000ea20000002100 */
[----:B------:R-:W3:Y:S04]  /*50a0*/  LDS.128 R60, [UR15+0x2100] ;  /* 0x0021000fff3c7984 */ /* 0x000ee80008000c00 */
[----:B------:R-:W4:Y:S01]  /*50b0*/  LDS.128 R64, [UR15+0x2110] ;  /* 0x0021100fff407984 */ /* 0x000f220008000c00 */
[----:B------:R-:W-:-:S02]  /*50c0*/  ISETP.GE.AND P1, PT, R152, 0x10, PT ;  /* 0x000000109800780c */ /* 0x000fc40003f26270 */
[----:B------:R-:W-:Y:S02]  /*50d0*/  ISETP.NE.AND P2, PT, R151, 0x1, PT ;  /* 0x000000019700780c */ /* 0x000fe40003f45270 */
[----:B-1----:R-:W-:Y:S02]  /*50e0*/  FSEL R42, R147, R42, !P1 ;  /* 0x0000002a932a7208 */ /* 0x002fe40004800000 */
[----:B------:R-:W-:Y:S02]  /*50f0*/  FSEL R43, R146, R43, !P1 ;  /* 0x0000002b922b7208 */ /* 0x000fe40004800000 */
[----:B------:R-:W-:Y:S02]  /*5100*/  FSEL R40, R149, R40, !P1 ;  /* 0x0000002895287208 */ /* 0x000fe40004800000 */
[----:B------:R-:W-:Y:S02]  /*5110*/  FSEL R41, R148, R41, !P1 ;  /* 0x0000002994297208 */ /* 0x000fe40004800000 */
[----:B--2---:R-:W-:Y:S01]  /*5120*/  ISETP.GE.U32.AND P1, PT, R158, 0x20, PT ;  /* 0x000000209e00780c */ /* 0x004fe20003f26070 */
[--C-:B0-----:R-:W-:Y:S01]  /*5130*/  HADD2.F32 R153, -RZ, R52.reuse.H0_H0 ;  /* 0x20000034ff997230 */ /* 0x101fe20000004100 */
[----:B------:R0:W1:Y:S01]  /*5140*/  SHFL.UP PT, R150, R40, 0x1, RZ ;  /* 0x0420000028967989 */ /* 0x00006200000e00ff */
[----:B------:R-:W-:Y:S01]  /*5150*/  HADD2.F32 R155, -RZ, R52.H1_H1 ;  /* 0x30000034ff9b7230 */ /* 0x000fe20000004100 */
[----:B------:R-:W-:Y:S01]  /*5160*/  BSSY.RECONVERGENT B0, `(.L_x_1263) ;  /* 0x0000057000007945 */ /* 0x000fe20003800200 */
[----:B------:R-:W-:Y:S01]  /*5170*/  HADD2.F32 R148, -RZ, R49.H1_H1 ;  /* 0x30000031ff947230 */ /* 0x000fe20000004100 */
[----:B------:R0:W2:Y:S01]  /*5180*/  SHFL.UP PT, R151, R41, 0x1, RZ ;  /* 0x0420000029977989 */ /* 0x0000a200000e00ff */
[----:B------:R-:W-:-:S02]  /*5190*/  HADD2.F32 R52, -RZ, R53.H0_H0 ;  /* 0x20000035ff347230 */ /* 0x000fc40000004100 */
[----:B------:R-:W-:Y:S01]  /*51a0*/  HADD2.F32 R156, -RZ, R53.H1_H1 ;  /* 0x30000035ff9c7230 */ /* 0x000fe20000004100 */
[----:B------:R0:W0:Y:S01]  /*51b0*/  SHFL.UP PT, R152, R42, 0x1, RZ ;  /* 0x042000002a987989 */ /* 0x00002200000e00ff */
[C---:B---3--:R-:W-:Y:S01]  /*51c0*/  FSEL R76, R60.reuse, R76, !P2 ;  /* 0x0000004c3c4c7208 */ /* 0x048fe20005000000 */
[CC--:B----4-:R-:W-:Y:S01]  /*51d0*/  FMUL.FTZ R147, R61.reuse, R65.reuse ;  /* 0x000000413d937220 */ /* 0x0d0fe20000410000 */
[C---:B------:R-:W-:Y:S01]  /*51e0*/  FMUL.FTZ R146, R60.reuse, R65 ;  /* 0x000000413c927220 */ /* 0x040fe20000410000 */
[C---:B------:R-:W-:Y:S02]  /*51f0*/  FSEL R77, R61.reuse, R77, !P2 ;  /* 0x0000004d3d4d7208 */ /* 0x040fe40005000000 */
[-C--:B------:R-:W-:Y:S01]  /*5200*/  FFMA.FTZ R60, R60, R64.reuse, -R147 ;  /* 0x000000403c3c7223 */ /* 0x080fe20000010893 */
[----:B------:R-:W-:Y:S01]  /*5210*/  FFMA.FTZ R61, R61, R64, R146 ;  /* 0x000000403d3d7223 */ /* 0x000fe20000010092 */
[-C--:B------:R-:W-:Y:S01]  /*5220*/  FMUL.FTZ R147, R63, R65.reuse ;  /* 0x000000413f937220 */ /* 0x080fe20000410000 */
[C---:B------:R-:W-:Y:S01]  /*5230*/  FMUL.FTZ R146, R62.reuse, R65 ;  /* 0x000000413e927220 */ /* 0x040fe20000410000 */
[----:B------:R-:W-:-:S02]  /*5240*/  FSEL R78, R62, R78, !P2 ;  /* 0x0000004e3e4e7208 */ /* 0x000fc40005000000 */
[-C--:B------:R-:W-:Y:S01]  /*5250*/  FFMA.FTZ R147, R62, R64.reuse, -R147 ;  /* 0x000000403e937223 */ /* 0x080fe20000010893 */
[C---:B------:R-:W-:Y:S01]  /*5260*/  FFMA.FTZ R146, R63.reuse, R64, R146 ;  /* 0x000000403f927223 */ /* 0x040fe20000010092 */
[----:B------:R-:W-:Y:S01]  /*5270*/  FSEL R79, R63, R79, !P2 ;  /* 0x0000004f3f4f7208 */ /* 0x000fe20005000000 */
[--C-:B------:R-:W-:Y:S02]  /*5280*/  HADD2.F32 R62, -RZ, R44.reuse.H0_H0 ;  /* 0x2000002cff3e7230 */ /* 0x100fe40000004100 */
[----:B------:R-:W-:Y:S02]  /*5290*/  HADD2.F32 R63, -RZ, R44.H1_H1 ;  /* 0x3000002cff3f7230 */ /* 0x000fe40000004100 */
[----:B------:R-:W-:Y:S01]  /*52a0*/  FADD.FTZ R147, R66, R147 ;  /* 0x0000009342937221 */ /* 0x000fe20000010000 */
[--C-:B------:R-:W-:Y:S02]  /*52b0*/  HADD2.F32 R44, -RZ, R45.reuse.H0_H0 ;  /* 0x2000002dff2c7230 */ /* 0x100fe40000004100 */
[----:B------:R-:W-:-:S02]  /*52c0*/  HADD2.F32 R64, -RZ, R45.H1_H1 ;  /* 0x3000002dff407230 */ /* 0x000fc40000004100 */
[----:B------:R-:W-:Y:S01]  /*52d0*/  FADD.FTZ R67, R67, R146 ;  /* 0x0000009243437221 */ /* 0x000fe20000010000 */
[--C-:B------:R-:W-:Y:S02]  /*52e0*/  HADD2.F32 R45, -RZ, R46.reuse.H0_H0 ;  /* 0x2000002eff2d7230 */ /* 0x100fe40000004100 */
[----:B------:R-:W-:Y:S02]  /*52f0*/  HADD2.F32 R65, -RZ, R46.H1_H1 ;  /* 0x3000002eff417230 */ /* 0x000fe40000004100 */
[--C-:B------:R-:W-:Y:S02]  /*5300*/  HADD2.F32 R46, -RZ, R47.reuse.H0_H0 ;  /* 0x2000002fff2e7230 */ /* 0x100fe40000004100 */
[----:B------:R-:W-:Y:S01]  /*5310*/  HADD2.F32 R66, -RZ, R47.H1_H1 ;  /* 0x3000002fff427230 */ /* 0x000fe20000004100 */
[----:B------:R3:W4:Y:S01]  /*5320*/  SHFL.UP PT, R154, R43, 0x1, RZ ;  /* 0x042000002b9a7989 */ /* 0x00072200000e00ff */
[--C-:B------:R-:W-:Y:S02]  /*5330*/  HADD2.F32 R47, -RZ, R48.reuse.H0_H0 ;  /* 0x20000030ff2f7230 */ /* 0x100fe40000004100 */
[----:B------:R-:W-:-:S02]  /*5340*/  HADD2.F32 R146, -RZ, R48.H1_H1 ;  /* 0x30000030ff927230 */ /* 0x000fc40000004100 */
[----:B------:R-:W-:Y:S02]  /*5350*/  HADD2.F32 R48, -RZ, R49.H0_H0 ;  /* 0x20000031ff307230 */ /* 0x000fe40000004100 */
[--C-:B------:R-:W-:Y:S02]  /*5360*/  HADD2.F32 R159, -RZ, R57.reuse.H0_H0 ;  /* 0x20000039ff9f7230 */ /* 0x100fe40000004100 */
[----:B------:R-:W-:Y:S02]  /*5370*/  HADD2.F32 R160, -RZ, R57.H1_H1 ;  /* 0x30000039ffa07230 */ /* 0x000fe40000004100 */
[--C-:B------:R-:W-:Y:S02]  /*5380*/  HADD2.F32 R49, -RZ, R50.reuse.H0_H0 ;  /* 0x20000032ff317230 */ /* 0x100fe40000004100 */
[----:B------:R-:W-:Y:S02]  /*5390*/  HADD2.F32 R149, -RZ, R50.H1_H1 ;  /* 0x30000032ff957230 */ /* 0x000fe40000004100 */
[----:B------:R-:W-:-:S02]  /*53a0*/  HADD2.F32 R53, -RZ, R54.H0_H0 ;  /* 0x20000036ff357230 */ /* 0x000fc40000004100 */
[----:B------:R-:W-:Y:S02]  /*53b0*/  HADD2.F32 R157, -RZ, R54.H1_H1 ;  /* 0x30000036ff9d7230 */ /* 0x000fe40000004100 */
[--C-:B------:R-:W-:Y:S02]  /*53c0*/  HADD2.F32 R57, -RZ, R58.reuse.H0_H0 ;  /* 0x2000003aff397230 */ /* 0x100fe40000004100 */
[----:B------:R-:W-:Y:S02]  /*53d0*/  HADD2.F32 R161, -RZ, R58.H1_H1 ;  /* 0x3000003affa17230 */ /* 0x000fe40000004100 */
[----:B------:R-:W-:Y:S02]  /*53e0*/  HADD2.F32 R50, -RZ, R51.H0_H0 ;  /* 0x20000033ff327230 */ /* 0x000fe40000004100 */
[----:B------:R-:W-:Y:S02]  /*53f0*/  HADD2.F32 R54, -RZ, R55.H0_H0 ;  /* 0x20000037ff367230 */ /* 0x000fe40000004100 */
[----:B------:R-:W-:-:S02]  /*5400*/  HADD2.F32 R158, -RZ, R56.H0_H0 ;  /* 0x20000038ff9e7230 */ /* 0x000fc40000004100 */
[----:B------:R-:W-:Y:S02]  /*5410*/  HADD2.F32 R58, -RZ, R59.H0_H0 ;  /* 0x2000003bff3a7230 */ /* 0x000fe40000004100 */
[----:B------:R-:W-:Y:S02]  /*5420*/  HADD2.F32 R51, -RZ, R51.H1_H1 ;  /* 0x30000033ff337230 */ /* 0x000fe40000004100 */
[----:B------:R-:W-:Y:S02]  /*5430*/  HADD2.F32 R55, -RZ, R55.H1_H1 ;  /* 0x30000037ff377230 */ /* 0x000fe40000004100 */
[----:B------:R-:W-:Y:S02]  /*5440*/  HADD2.F32 R56, -RZ, R56.H1_H1 ;  /* 0x30000038ff387230 */ /* 0x000fe40000004100 */
[----:B------:R-:W-:Y:S01]  /*5450*/  HADD2.F32 R59, -RZ, R59.H1_H1 ;  /* 0x3000003bff3b7230 */ /* 0x000fe20000004100 */
[----:B01234-:R-:W-:Y:S06]  /*5460*/  @!P1 BRA `(.L_x_1264) ;  /* 0x0000000000549947 */ /* 0x01ffec0003800000 */
[----:B------:R-:W0:Y:S01]  /*5470*/  S2R R42, SR_LANEID ;  /* 0x00000000002a7919 */ /* 0x000e220000000000 */
[----:B------:R-:W-:Y:S01]  /*5480*/  FMUL.FTZ R40, R150, R79 ;  /* 0x0000004f96287220 */ /* 0x000fe20000410000 */
[----:B------:R-:W-:-:S03]  /*5490*/  MOV R43, R39 ;  /* 0x00000027002b7202 */ /* 0x000fc60000000f00 */
[----:B------:R-:W-:Y:S01]  /*54a0*/  FFMA.FTZ R41, R151, R78, R40 ;  /* 0x0000004e97297223 */ /* 0x000fe20000010028 */
[----:B------:R-:W-:-:S03]  /*54b0*/  MOV R40, R36 ;  /* 0x0000002400287202 */ /* 0x000fc60000000f00 */
[----:B------:R-:W-:Y:S01]  /*54c0*/  FADD.FTZ R154, R154, R41 ;  /* 0x000000299a9a7221 */ /* 0x000fe20000010000 */
[----:B------:R-:W-:-:S04]  /*54d0*/  FMUL.FTZ R41, R151, R79 ;  /* 0x0000004f97297220 */ /* 0x000fc80000410000 */
[----:B------:R-:W-:-:S04]  /*54e0*/  FFMA.FTZ R41, R150, R78, -R41 ;  /* 0x0000004e96297223 */ /* 0x000fc80000010829 */
[----:B------:R-:W-:Y:S01]  /*54f0*/  FADD.FTZ R152, R152, R41 ;  /* 0x0000002998987221 */ /* 0x000fe20000010000 */
[----:B------:R-:W-:-:S04]  /*5500*/  FMUL.FTZ R41, R151, R77 ;  /* 0x0000004d97297220 */ /* 0x000fc80000410000 */
[C---:B------:R-:W-:Y:S01]  /*5510*/  FFMA.FTZ R60, R150.reuse, R76, -R41 ;  /* 0x0000004c963c7223 */ /* 0x040fe20000010829 */
[----:B------:R-:W-:Y:S01]  /*5520*/  FMUL.FTZ R150, R150, R77 ;  /* 0x0000004d96967220 */ /* 0x000fe20000410000 */
[----:B------:R-:W-:-:S03]  /*5530*/  MOV R41, R37 ;  /* 0x0000002500297202 */ /* 0x000fc60000000f00 */
[----:B------:R-:W-:Y:S01]  /*5540*/  FFMA.FTZ R151, R151, R76, R150 ;  /* 0x0000004c97977223 */ /* 0x000fe20000010096 */
[----:B0-----:R-:W-:Y:S02]  /*5550*/  ISETP.NE.AND P1, PT, R42, RZ, PT ;  /* 0x000000ff2a00720c */ /* 0x001fe40003f25270 */
[----:B------:R-:W-:Y:S02]  /*5560*/  MOV R42, R38 ;  /* 0x00000026002a7202 */ /* 0x000fe40000000f00 */
[----:B------:R-:W-:Y:S02]  /*5570*/  FSEL R150, R76, R60, !P1 ;  /* 0x0000003c4c967208 */ /* 0x000fe40004800000 */
[----:B------:R-:W-:Y:S02]  /*5580*/  FSEL R151, R77, R151, !P1 ;  /* 0x000000974d977208 */ /* 0x000fe40004800000 */
[----:B------:R-:W-:Y:S02]  /*5590*/  FSEL R152, R78, R152, !P1 ;  /* 0x000000984e987208 */ /* 0x000fe40004800000 */
[----:B------:R-:W-:Y:S01]  /*55a0*/  FSEL R154, R79, R154, !P1 ;  /* 0x0000009a4f9a7208 */ /* 0x000fe20004800000 */
[----:B------:R-:W-:Y:S06]  /*55b0*/  BRA `(.L_x_1265) ;  /* 0x0000000000447947 */ /* 0x000fec0003800000 */
.L_x_1264:
        /* <DEDUP_REMOVED lines=17> */
.L_x_1265:
[----:B------:R-:W-:Y:S05]  /*56d0*/  BSYNC.RECONVERGENT B0 ;  /* 0x0000000000007941 */ /* 0x000fea0003800200 */
.L_x_1263:
[----:B------:R-:W1:Y:S01]  /*56e0*/  S2R R147, SR_TID.X ;  /* 0x0000000000937919 */ /* 0x000e620000002100 */
[----:B------:R-:W-:Y:S01]  /*56f0*/  BSSY.RECONVERGENT B0, `(.L_x_1266) ;  /* 0x0000076000007945 */ /* 0x000fe20003800200 */
[----:B------:R-:W-:Y:S01]  /*5700*/  BAR.SYNC.DEFER_BLOCKING 0x0 ;  /* 0x0000000000007b1d */ /* 0x000fe20000010000 */
[----:B-1----:R-:W-:-:S13]  /*5710*/  ISETP.NE.AND P1, PT, R147, RZ, PT ;  /* 0x000000ff9300720c */ /* 0x002fda0003f25270 */
[----:B0-----:R-:W0:Y:S02]  /*5720*/  @P1 LDS.64 R36, [UR15+0x2138] ;  /* 0x0021380fff241984 */ /* 0x001e240008000a00 */
[----:B0-----:R-:W-:-:S04]  /*5730*/  @P1 FMUL.FTZ R38, R37, R151 ;  /* 0x0000009725261220 */ /* 0x001fc80000410000 */
[C---:B------:R-:W-:Y:S01]  /*5740*/  @P1 FFMA.FTZ R38, R36.reuse, R150, -R38 ;  /* 0x0000009624261223 */ /* 0x040fe20000010826 */
[----:B------:R-:W-:-:S03]  /*5750*/  @P1 FMUL.FTZ R36, R36, R151 ;  /* 0x0000009724241220 */ /* 0x000fc60000410000 */
[----:B------:R-:W-:Y:S01]  /*5760*/  @P1 FADD.FTZ R152, R152, R38 ;  /* 0x0000002698981221 */ /* 0x000fe20000010000 */
[----:B------:R-:W-:-:S03]  /*5770*/  @P1 FFMA.FTZ R37, R37, R150, R36 ;  /* 0x0000009625251223 */ /* 0x000fc60000010024 */
[----:B------:R-:W-:Y:S01]  /*5780*/  FMUL.FTZ R36, R94, R152 ;  /* 0x000000985e247220 */ /* 0x000fe20000410000 */
[----:B------:R-:W-:Y:S01]  /*5790*/  @P1 FADD.FTZ R154, R154, R37 ;  /* 0x000000259a9a1221 */ /* 0x000fe20000010000 */
[----:B------:R-:W-:-:S03]  /*57a0*/  ISETP.NE.AND P1, PT, R147, RZ, PT ;  /* 0x000000ff9300720c */ /* 0x000fc60003f25270 */
        /* <DEDUP_REMOVED lines=96> */
[----:B------:R-:W-:Y:S01]  /*5db0*/  UIMAD UR8, UR6, UR40, UR7 ;  /* 0x00000028060872a4 */ /* 0x000fe2000f8e0207 */
[----:B------:R0:W-:Y:S03]  /*5dc0*/  STS.128 [UR13+0x2140], R40 ;  /* 0x00214028ff007988 */ /* 0x0001e60008000c0d */
[----:B------:R-:W-:Y:S02]  /*5dd0*/  USHF.R.S32.HI UR12, URZ, 0x1f, UR8 ;  /* 0x0000001fff0c7899 */ /* 0x000fe40008011408 */
[----:B------:R-:W-:-:S04]  /*5de0*/  UIADD3 UR8, UP0, UPT, UR14, UR8, URZ ;  /* 0x000000080e087290 */ /* 0x000fc8000ff1e0ff */
[----:B------:R-:W-:Y:S02]  /*5df0*/  ULEA.HI.X.SX32 UR12, UR14, UR12, 0x1, UP0 ;  /* 0x0000000c0e0c7291 */ /* 0x000fe400080f0eff */
[----:B------:R-:W-:-:S04]  /*5e00*/  ULEA UR38, UP0, UR8, UR36, 0x4 ;  /* 0x0000002408267291 */ /* 0x000fc8000f8020ff */
[----:B------:R-:W-:Y:S02]  /*5e10*/  ULEA.HI.X UR39, UR8, UR37, UR12, 0x4, UP0 ;  /* 0x0000002508277291 */ /* 0x000fe400080f240c */
[----:B------:R-:W-:-:S04]  /*5e20*/  MOV R36, UR38 ;  /* 0x0000002600247c02 */ /* 0x000fc80008000f00 */
[----:B------:R-:W-:-:S05]  /*5e30*/  MOV R37, UR39 ;  /* 0x0000002700257c02 */ /* 0x000fca0008000f00 */
[----:B------:R0:W-:Y:S02]  /*5e40*/  STG.E.128 desc[UR24][R36.64], R40 ;  /* 0x0000002824007986 */ /* 0x0001e4000c101d18 */
.L_x_1267:
[----:B------:R-:W-:Y:S05]  /*5e50*/  BSYNC.RECONVERGENT B0 ;  /* 0x0000000000007941 */ /* 0x000fea0003800200 */
.L_x_1266:
        /* <DEDUP_REMOVED lines=51> */
.L_x_1262:
[----:B------:R-:W2:Y:S01]  /*6190*/  LDL.LU R36, [R1+0x4] ;  /* 0x0000040001247983 */ /* 0x000ea20000300800 */
[----:B------:R-:W-:Y:S01]  /*61a0*/  F2FP.F16.F32.PACK_AB R7, R20, R21 ;  /* 0x000000151407723e */ /* 0x000fe200000000ff */
[----:B------:R-:W-:Y:S01]  /*61b0*/  USHF.L.U32 UR7, UR6, 0xa, URZ ;  /* 0x0000000a06077899 */ /* 0x000fe200080006ff */
[----:B------:R-:W-:Y:S01]  /*61c0*/  F2FP.F16.F32.PACK_AB R6, R22, R23 ;  /* 0x000000171606723e */ /* 0x000fe200000000ff */
[----:B------:R-:W2:Y:S01]  /*61d0*/  S2R R0, SR_LANEID ;  /* 0x0000000000007919 */ /* 0x000ea20000000000 */
[----:B------:R-:W-:Y:S01]  /*61e0*/  F2FP.F16.F32.PACK_AB R5, R24, R25 ;  /* 0x000000191805723e */ /* 0x000fe200000000ff */
[----:B------:R-:W0:Y:S01]  /*61f0*/  LDC.64 R20, c[0x0][0x420] ;  /* 0x00010800ff147b82 */ /* 0x000e220000000a00 */
[----:B------:R-:W-:Y:S01]  /*6200*/  F2FP.F16.F32.PACK_AB R4, R26, R27 ;  /* 0x0000001b1a04723e */ /* 0x000fe200000000ff */
[----:B------:R-:W-:Y:S01]  /*6210*/  HFMA2 R3, -RZ, RZ, 0, 0 ;  /* 0x00000000ff037431 */ /* 0x000fe200000001ff */
[----:B------:R-:W-:Y:S01]  /*6220*/  F2FP.F16.F32.PACK_AB R11, R12, R13 ;  /* 0x0000000d0c0b723e */ /* 0x000fe200000000ff */
[----:B------:R-:W-:Y:S01]  /*6230*/  UIADD3 UR18, UP0, UPT, UR18, 0x1000, URZ ;  /* 0x0000100012127890 */ /* 0x000fe2000ff1e0ff */
[----:B------:R-:W-:-:S03]  /*6240*/  F2FP.F16.F32.PACK_AB R10, R14, R15 ;  /* 0x0000000f0e0a723e */ /* 0x000fc600000000ff */
[----:B------:R-:W-:Y:S01]  /*6250*/  BAR.SYNC.DEFER_BLOCKING 0x0 ;  /* 0x0000000000007b1d */ /* 0x000fe20000010000 */
[----:B------:R-:W-:Y:S01]  /*6260*/  F2FP.F16.F32.PACK_AB R9, R16, R17 ;  /* 0x000000111009723e */ /* 0x000fe200000000ff */
[----:B------:R-:W-:Y:S01]  /*6270*/  UIADD3 UR6, UPT, UPT, UR6, 0x1, URZ ;  /* 0x0000000106067890 */ /* 0x000fe2000fffe0ff */
[----:B------:R-:W-:Y:S01]  /*6280*/  F2FP.F16.F32.PACK_AB R8, R18, R19 ;  /* 0x000000131208723e */ /* 0x000fe200000000ff */
[----:B------:R-:W-:Y:S01]  /*6290*/  UIADD3.X UR19, UPT, UPT, URZ, UR19, URZ, UP0, !UPT ;  /* 0x00000013ff137290 */ /* 0x000fe200087fe4ff */
[----:B------:R-:W-:-:S03]  /*62a0*/  MOV R2, UR7 ;  /* 0x0000000700027c02 */ /* 0x000fc60008000f00 */
[----:B------:R-:W1:Y:S01]  /*62b0*/  LDC.64 R22, c[0x0][0x428] ;  /* 0x00010a00ff167b82 */ /* 0x000e620000000a00 */
[----:B------:R-:W3:Y:S01]  /*62c0*/  LDCU UR7, c[0x0][0x394] ;  /* 0x00007280ff0777ac */ /* 0x000ee20008000800 */
[----:B------:R-:W-:Y:S02]  /*62d0*/  UIADD3 UR16, UP1, UPT, UR16, 0x1000, URZ ;  /* 0x0000100010107890 */ /* 0x000fe4000ff3e0ff */
[----:B------:R-:W-:-:S04]  /*62e0*/  UIADD3 UR20, UP2, UPT, UR20, 0x800, URZ ;  /* 0x0000080014147890 */ /* 0x000fc8000ff5e0ff */
[----:B------:R-:W4:Y:S01]  /*62f0*/  LDC.64 R24, c[0x0][0x478] ;  /* 0x00011e00ff187b82 */ /* 0x000f220000000a00 */
[----:B------:R-:W-:Y:S02]  /*6300*/  UIADD3 UR22, UP3, UPT, UR22, 0x800, URZ ;  /* 0x0000080016167890 */ /* 0x000fe4000ff7e0ff */
[----:B------:R-:W-:Y:S01]  /*6310*/  UIADD3.X UR17, UPT, UPT, URZ, UR17, URZ, UP1, !UPT ;  /* 0x00000011ff117290 */ /* 0x000fe20008ffe4ff */
[----:B0-----:R-:W-:Y:S01]  /*6320*/  IMAD.WIDE.U32 R2, R20, UR27, R2 ;  /* 0x0000001b14027c25 */ /* 0x001fe2000f8e0002 */
[----:B------:R-:W-:Y:S02]  /*6330*/  UIADD3.X UR21, UPT, UPT, URZ, UR21, URZ, UP2, !UPT ;  /* 0x00000015ff157290 */ /* 0x000fe400097fe4ff */
[----:B------:R-:W-:Y:S01]  /*6340*/  UIADD3.X UR23, UPT, UPT, URZ, UR23, URZ, UP3, !UPT ;  /* 0x00000017ff177290 */ /* 0x000fe20009ffe4ff */
[----:B------:R-:W-:Y:S01]  /*6350*/  IMAD R3, R21, UR27, R3 ;  /* 0x0000001b15037c24 */ /* 0x000fe2000f8e0203 */
[----:B---3--:R-:W-:Y:S01]  /*6360*/  UISETP.GE.AND UP0, UPT, UR6, UR7, UPT ;  /* 0x000000070600728c */ /* 0x008fe2000bf06270 */
[----:B-1----:R-:W-:Y:S01]  /*6370*/  IMAD.WIDE.U32 R2, R22, UR26, R2 ;  /* 0x0000001a16027c25 */ /* 0x002fe2000f8e0002 */
[----:B--2---:R-:W-:-:S05]  /*6380*/  LEA R0, R0, R36, 0x4 ;  /* 0x0000002400007211 */ /* 0x004fca00078e20ff */
[----:B------:R4:W-:Y:S04]  /*6390*/  STS.128 [R0], R4 ;  /* 0x0000000400007388 */ /* 0x0009e80000000c00 */
[----:B------:R0:W-:Y:S01]  /*63a0*/  STS.128 [R0+0x10], R8 ;  /* 0x0000100800007388 */ /* 0x0001e20000000c00 */
[----:B------:R-:W-:-:S03]  /*63b0*/  NOP ;  /* 0x0000000000007918 */ /* 0x000fc60000000000 */
[----:B------:R-:W1:Y:S04]  /*63c0*/  LDS.128 R12, [R36] ;  /* 0x00000000240c7984 */ /* 0x000e680000000c00 */
[----:B------:R2:W3:Y:S01]  /*63d0*/  LDS.128 R16, [R36+0x200] ;  /* 0x0002000024107984 */ /* 0x0004e20000000c00 */
[C---:B----4-:R-:W-:Y:S01]  /*63e0*/  LEA R4, P0, R2.reuse, R24, 0x1 ;  /* 0x0000001802047211 */ /* 0x050fe200078008ff */
[----:B0-----:R-:W-:Y:S01]  /*63f0*/  IMAD R0, R23, UR26, R3 ;  /* 0x0000001a17007c24 */ /* 0x001fe2000f8e0203 */
[----:B--2---:R-:W0:Y:S04]  /*6400*/  S2R R36, SR_TID.X ;  /* 0x0000000000247919 */ /* 0x004e280000002100 */
[----:B------:R-:W-:-:S02]  /*6410*/  LEA.HI.X R5, R2, R25, R0, 0x1, P0 ;  /* 0x0000001902057211 */ /* 0x000fc400000f0c00 */
[C---:B0-----:R-:W-:Y:S02]  /*6420*/  LOP3.LUT R3, R36.reuse, 0x1f, RZ, 0xc0, !PT ;  /* 0x0000001f24037812 */ /* 0x041fe400078ec0ff */
[----:B------:R-:W-:-:S04]  /*6430*/  LOP3.LUT R6, R36, 0x3e0, RZ, 0xc0, !PT ;  /* 0x000003e024067812 */ /* 0x000fc800078ec0ff */
[----:B------:R-:W-:-:S05]  /*6440*/  LEA R3, R6, R3, 0x1 ;  /* 0x0000000306037211 */ /* 0x000fca00078e08ff */
[----:B------:R-:W-:-:S05]  /*6450*/  IMAD.WIDE.U32 R2, R3, 0x10, R4 ;  /* 0x0000001003027825 */ /* 0x000fca00078e0004 */
[----:B-1----:R0:W-:Y:S04]  /*6460*/  STG.E.128 desc[UR24][R2.64], R12 ;  /* 0x0000000c02007986 */ /* 0x0021e8000c101d18 */
[----:B---3--:R0:W-:Y:S01]  /*6470*/  STG.E.128 desc[UR24][R2.64+0x200], R16 ;  /* 0x0002001002007986 */ /* 0x0081e2000c101d18 */
[----:B------:R-:W-:Y:S05]  /*6480*/  BRA.U !UP0, `(.L_x_1269) ;  /* 0xffffffa1088c7547 */ /* 0x000fea000b83ffff */
[----:B------:R-:W-:Y:S05]  /*6490*/  EXIT ;  /* 0x000000000000794d */ /* 0x000fea0003800000 */
.L_x_1270:
        /* <DEDUP_REMOVED lines=14> */
.L_x_5028:


//--------------------- .text._Z25selective_scan_fwd_kernelI32Selective_Scan_fwd_kernel_traitsILi64ELi16ELi1ELb1ELb1ELb1ELb1EN3c104HalfENS1_7complexIfEEEEv13SSMParamsBase --------------------------
	.section	.text._Z25selective_scan_fwd_kernelI32Selective_Scan_fwd_kernel_traitsILi64ELi16ELi1ELb1ELb1ELb1ELb1EN3c104HalfENS1_7complexIfEEEEv13SSMParamsBase,"ax",@progbits
	.align	128
        .global         _Z25selective_scan_fwd_kernelI32Selective_Scan_fwd_kernel_traitsILi64ELi16ELi1ELb1ELb1ELb1ELb1EN3c104HalfENS1_7complexIfEEEEv13SSMParamsBase
        .type           _Z25selective_scan_fwd_kernelI32Selective_Scan_fwd_kernel_traitsILi64ELi16ELi1ELb1ELb1ELb1ELb1EN3c104HalfENS1_7complexIfEEEEv13SSMParamsBase,@function
        .size           _Z25selective_scan_fwd_kernelI32Selective_Scan_fwd_kernel_traitsILi64ELi16ELi1ELb1ELb1ELb1ELb1EN3c104HalfENS1_7complexIfEEEEv13SSMParamsBase,(.L_x_5029 - _Z25selective_scan_fwd_kernelI32Selective_Scan_fwd_kernel_traitsILi64ELi16ELi1ELb1ELb1ELb1ELb1EN3c104HalfENS1_7complexIfEEEEv13SSMParamsBase)
        .other          _Z25selective_scan_fwd_kernelI32Selective_Scan_fwd_kernel_traitsILi64ELi16ELi1ELb1ELb1ELb1ELb1EN3c104HalfENS1_7complexIfEEEEv13SSMParamsBase,@"STO_CUDA_ENTRY STV_DEFAULT"
_Z25selective_scan_fwd_kernelI32Selective_Scan_fwd_kernel_traitsILi64ELi16ELi1ELb1ELb1ELb1ELb1EN3c104HalfENS1_7complexIfEEEEv13SSMParamsBase:
.text._Z25selective_scan_fwd_kernelI32Selective_Scan_fwd_kernel_traitsILi64ELi16ELi1ELb1ELb1ELb1ELb1EN3c104HalfENS1_7complexIfEEEEv13SSMParamsBase:
        /* <DEDUP_REMOVED lines=108> */
.L_x_1310:
        /* <DEDUP_REMOVED lines=91> */
.L_x_1272:
[----:B------:R-:W-:Y:S05]  /*0c70*/  BSYNC.RECONVERGENT B0 ;  /* 0x0000000000007941 */ /* 0x000fea0003800200 */
.L_x_1271:
        /* <DEDUP_REMOVED lines=35> */
.L_x_1274:
[----:B------:R-:W-:Y:S05]  /*0eb0*/  BSYNC.RECONVERGENT B0 ;  /* 0x0000000000007941 */ /* 0x000fea0003800200 */
.L_x_1273:
        /* <DEDUP_REMOVED lines=37> */
.L_x_1276:
[----:B------:R-:W-:Y:S05]  /*1110*/  BSYNC.RECONVERGENT B0 ;  /* 0x0000000000007941 */ /* 0x000fea0003800200 */
.L_x_1275:
        /* <DEDUP_REMOVED lines=35> */
.L_x_1278:
[----:B------:R-:W-:Y:S05]  /*1350*/  BSYNC.RECONVERGENT B0 ;  /* 0x0000000000007941 */ /* 0x000fea0003800200 */
.L_x_1277:
        /* <DEDUP_REMOVED lines=37> */
.L_x_1280:
[----:B------:R-:W-:Y:S05]  /*15b0*/  BSYNC.RECONVERGENT B0 ;  /* 0x0000000000007941 */ /* 0x000fea0003800200 */
.L_x_1279:
        /* <DEDUP_REMOVED lines=35> */
.L_x_1282:
[----:B------:R-:W-:Y:S05]  /*17f0*/  BSYNC.RECONVERGENT B0 ;  /* 0x0000000000007941 */ /* 0x000fea0003800200 */
.L_x_1281:
        /* <DEDUP_REMOVED lines=37> */
.L_x_1284:
[----:B------:R-:W-:Y:S05]  /*1a50*/  BSYNC.RECONVERGENT B0 ;  /* 0x0000000000007941 */ /* 0x000fea0003800200 */
.L_x_1283:
        /* <DEDUP_REMOVED lines=35> */
.L_x_1286:
[----:B------:R-:W-:Y:S05]  /*1c90*/  BSYNC.RECONVERGENT B0 ;  /* 0x0000000000007941 */ /* 0x000fea0003800200 */
.L_x_1285:
        /* <DEDUP_REMOVED lines=39> */
.L_x_1288:
[----:B------:R-:W-:Y:S05]  /*1f10*/  BSYNC.RECONVERGENT B0 ;  /* 0x0000000000007941 */ /* 0x000fea0003800200 */
.L_x_1287:
        /* <DEDUP_REMOVED lines=39> */
.L_x_1290:
[----:B------:R-:W-:Y:S05]  /*2190*/  BSYNC.RECONVERGENT B0 ;  /* 0x0000000000007941 */ /* 0x000fea0003800200 */
.L_x_1289:
        /* <DEDUP_REMOVED lines=45> */
.L_x_1292:
[----:B------:R-:W-:Y:S05]  /*2470*/  BSYNC.RECONVERGENT B0 ;  /* 0x0000000000007941 */ /* 0x000fea0003800200 */
.L_x_1291:
        /* <DEDUP_REMOVED lines=32> */
.L_x_1294:
[----:B------:R-:W-:Y:S05]  /*2680*/  BSYNC.RECONVERGENT B0 ;  /* 0x0000000000007941 */ /* 0x000fea0003800200 */
.L_x_1293:
        /* <DEDUP_REMOVED lines=32> */
.L_x_1296:
[----:B------:R-:W-:Y:S05]  /*2890*/  BSYNC.RECONVERGENT B0 ;  /* 0x0000000000007941 */ /* 0x000fea0003800200 */
.L_x_1295:
        /* <DEDUP_REMOVED lines=32> */
.L_x_1298:
[----:B------:R-:W-:Y:S05]  /*2aa0*/  BSYNC.RECONVERGENT B0 ;  /* 0x0000000000007941 */ /* 0x000fea0003800200 */
.L_x_1297:
        /* <DEDUP_REMOVED lines=32> */
.L_x_1300:
[----:B------:R-:W-:Y:S05]  /*2cb0*/  BSYNC.RECONVERGENT B0 ;  /* 0x0000000000007941 */ /* 0x000fea0003800200 */
.L_x_1299:
        /* <DEDUP_REMOVED lines=32> */
.L_x_1302:
[----:B------:R-:W-:Y:S05]  /*2ec0*/  BSYNC.RECONVERGENT B0 ;  /* 0x0000000000007941 */ /* 0x000fea0003800200 */
.L_x_1301:
        /* <DEDUP_REMOVED lines=55> */
.L_x_1309:
        /* <DEDUP_REMOVED lines=568> */
.L_x_1305:
        /* <DEDUP_REMOVED lines=17> */
.L_x_1306:
[----:B------:R-:W-:Y:S05]  /*56d0*/  BSYNC.RECONVERGENT B0 ;  /* 0x0000000000007941 */ /* 0x000fea0003800200 */
.L_x_1304:
        /* <DEDUP_REMOVED lines=119> */
.L_x_1308:
[----:B------:R-:W-:Y:S05]  /*5e50*/  BSYNC.RECONVERGENT B0 ;  /* 0x0000000000007941 */ /* 0x000fea0003800200 */
.L_x_1307:
        /* <DEDUP_REMOVED lines=51> */
.L_x_1303:
[----:B------:R-:W2:Y:S01]  /*6190*/  LDL.LU R58, [R1+0x4] ;  /* 0x00000400013a7983 */ /* 0x000ea20000300800 */
[----:B------:R-:W0:Y:S01]  /*61a0*/  LDC.64 R28, c[0x0][0x420] ;  /* 0x00010800ff1c7b82 */ /* 0x000e220000000a00 */
        /* <DEDUP_REMOVED lines=10> */
[----:B------:R-:W1:Y:S01]  /*6250*/  LDC.64 R30, c[0x0][0x428] ;  /* 0x00010a00ff1e7b82 */ /* 0x000e620000000a00 */
[----:B------:R-:W-:Y:S01]  /*6260*/  F2FP.F16.F32.PACK_AB R9, R16, R17 ;  /* 0x000000111009723e */ /* 0x000fe200000000ff */
[----:B------:R-:W3:Y:S01]  /*6270*/  S2R R48, SR_TID.X ;  /* 0x0000000000307919 */ /* 0x000ee20000002100 */
[----:B------:R-:W-:Y:S02]  /*6280*/  F2FP.F16.F32.PACK_AB R8, R18, R19 ;  /* 0x000000131208723e */ /* 0x000fe400000000ff */
[----:B------:R-:W-:Y:S01]  /*6290*/  MOV R2, UR7 ;  /* 0x0000000700027c02 */ /* 0x000fe20008000f00 */
[----:B------:R-:W4:Y:S02]  /*62a0*/  LDCU UR7, c[0x0][0x394] ;  /* 0x00007280ff0777ac */ /* 0x000f240008000800 */
[----:B------:R-:W5:Y:S08]  /*62b0*/  LDC.64 R40, c[0x0][0x478] ;  /* 0x00011e00ff287b82 */ /* 0x000f700000000a00 */
[----:B------:R-:W4:Y:S08]  /*62c0*/  LDC.64 R42, c[0x0][0x410] ;  /* 0x00010400ff2a7b82 */ /* 0x000f300000000a00 */
[----:B------:R-:W5:Y:S08]  /*62d0*/  LDC.64 R44, c[0x0][0x418] ;  /* 0x00010600ff2c7b82 */ /* 0x000f700000000a00 */
[----:B------:R-:W5:Y:S01]  /*62e0*/  LDC.64 R46, c[0x0][0x488] ;  /* 0x00012200ff2e7b82 */ /* 0x000f620000000a00 */
[----:B--2---:R-:W-:-:S05]  /*62f0*/  LEA R0, R0, R58, 0x4 ;  /* 0x0000003a00007211 */ /* 0x004fca00078e20ff */
[----:B------:R0:W-:Y:S04]  /*6300*/  STS.128 [R0], R4 ;  /* 0x0000000400007388 */ /* 0x0001e80000000c00 */
[----:B------:R2:W-:Y:S01]  /*6310*/  STS.128 [R0+0x10], R8 ;  /* 0x0000100800007388 */ /* 0x0005e20000000c00 */
[----:B------:R-:W-:-:S03]  /*6320*/  NOP ;  /* 0x0000000000007918 */ /* 0x000fc60000000000 */
[----:B------:R-:W5:Y:S04]  /*6330*/  LDS.128 R32, [R58] ;  /* 0x000000003a207984 */ /* 0x000f680000000c00 */
[----:B------:R-:W5:Y:S01]  /*6340*/  LDS.128 R36, [R58+0x200] ;  /* 0x000200003a247984 */ /* 0x000f620000000c00 */
[----:B0-----:R-:W-:Y:S01]  /*6350*/  IMAD.WIDE.U32 R4, R28, UR27, R2 ;  /* 0x0000001b1c047c25 */ /* 0x001fe2000f8e0002 */
[----:B---3--:R-:W-:-:S03]  /*6360*/  LOP3.LUT R28, R48, 0x1f, RZ, 0xc0, !PT ;  /* 0x0000001f301c7812 */ /* 0x008fc600078ec0ff */
[----:B------:R-:W-:Y:S01]  /*6370*/  IMAD R5, R29, UR27, R5 ;  /* 0x0000001b1d057c24 */ /* 0x000fe2000f8e0205 */
[----:B--2---:R-:W-:Y:S01]  /*6380*/  LOP3.LUT R9, R48, 0x3e0, RZ, 0xc0, !PT ;  /* 0x000003e030097812 */ /* 0x004fe200078ec0ff */
[----:B----4-:R-:W-:-:S03]  /*6390*/  IMAD.WIDE.U32 R6, R42, UR27, R2 ;  /* 0x0000001b2a067c25 */ /* 0x010fc6000f8e0002 */
[----:B------:R-:W-:Y:S01]  /*63a0*/  LEA R28, R9, R28, 0x1 ;  /* 0x0000001c091c7211 */ /* 0x000fe200078e08ff */
[----:B-1----:R-:W-:-:S04]  /*63b0*/  IMAD.WIDE.U32 R4, R30, UR26, R4 ;  /* 0x0000001a1e047c25 */ /* 0x002fc8000f8e0004 */
[----:B------:R-:W-:Y:S01]  /*63c0*/  IMAD R8, R31, UR26, R5 ;  /* 0x0000001a1f087c24 */ /* 0x000fe2000f8e0205 */
[----:B-----5:R-:W-:Y:S01]  /*63d0*/  LEA R30, P0, R4, R40, 0x1 ;  /* 0x00000028041e7211 */ /* 0x020fe200078008ff */
[----:B------:R-:W-:-:S03]  /*63e0*/  IMAD R7, R43, UR27, R7 ;  /* 0x0000001b2b077c24 */ /* 0x000fc6000f8e0207 */
[----:B------:R-:W-:Y:S01]  /*63f0*/  LEA.HI.X R31, R4, R41, R8, 0x1, P0 ;  /* 0x00000029041f7211 */ /* 0x000fe200000f0c08 */
[----:B------:R-:W-:-:S04]  /*6400*/  IMAD.WIDE.U32 R6, R44, UR26, R6 ;  /* 0x0000001a2c067c25 */ /* 0x000fc8000f8e0006 */
[----:B------:R-:W-:Y:S01]  /*6410*/  IMAD.WIDE.U32 R30, R28, 0x10, R30 ;  /* 0x000000101c1e7825 */ /* 0x000fe200078e001e */
[----:B------:R-:W-:-:S03]  /*6420*/  LEA R40, P1, R6, R46, 0x1 ;  /* 0x0000002e06287211 */ /* 0x000fc600078208ff */
        /* <DEDUP_REMOVED lines=24> */
[--C-:B------:R-:W-:Y:S02]  /*65b0*/  HADD2.F32 R38, -RZ, R11.reuse.H0_H0 ;  /* 0x2000000bff267230 */ /* 0x100fe40000004100 */
[----:B------:R-:W-:Y:S02]  /*65c0*/  HADD2.F32 R39, -RZ, R11.H1_H1 ;  /* 0x3000000bff277230 */ /* 0x000fe40000004100 */
[----:B------:R-:W-:-:S02]  /*65d0*/  HADD2.F32 R32, -RZ, R8.H1_H1 ;  /* 0x30000008ff207230 */ /* 0x000fc40000004100 */
[----:B------:R-:W-:Y:S01]  /*65e0*/  FMUL.FTZ R8, R29, -1.4426950216293334961 ;  /* 0xbfb8aa3b1d087820 */ /* 0x000fe20000410000 */
[----:B------:R-:W-:Y:S02]  /*65f0*/  HADD2.F32 R35, -RZ, R10.H0_H0 ;  /* 0x2000000aff237230 */ /* 0x000fe40000004100 */
[----:B------:R-:W-:Y:S01]  /*6600*/  FMUL.FTZ R11, R38, -1.4426950216293334961 ;  /* 0xbfb8aa3b260b7820 */ /* 0x000fe20000410000 */
[----:B-1----:R-:W-:Y:S02]  /*6610*/  HADD2.F32 R45, -RZ, R5.H1_H1 ;  /* 0x30000005ff2d7230 */ /* 0x002fe40000004100 */
[----:B------:R-:W-:Y:S01]  /*6620*/  FMUL.FTZ R40, R39, -1.4426950216293334961 ;  /* 0xbfb8aa3b27287820 */ /* 0x000fe20000410000 */
[--C-:B------:R-:W-:Y:S02]  /*6630*/  HADD2.F32 R31, -RZ, R9.reuse.H0_H0 ;  /* 0x20000009ff1f7230 */ /* 0x100fe40000004100 */
[----:B------:R-:W-:Y:S01]  /*6640*/  FMUL.FTZ R30, R32, -1.4426950216293334961 ;  /* 0xbfb8aa3b201e7820 */ /* 0x000fe20000410000 */
[----:B------:R-:W-:-:S02]  /*6650*/  HADD2.F32 R33, -RZ, R9.H1_H1 ;  /* 0x30000009ff217230 */ /* 0x000fc40000004100 */
[----:B------:R-:W-:Y:S01]  /*6660*/  FMUL.FTZ R46, R45, -1.4426950216293334961 ;  /* 0xbfb8aa3b2d2e7820 */ /* 0x000fe20000410000 */
[----:B------:R-:W-:Y:S02]  /*6670*/  HADD2.F32 R36, -RZ, R10.H1_H1 ;  /* 0x3000000aff247230 */ /* 0x000fe40000004100 */
        /* <DEDUP_REMOVED lines=13> */
[----:B------:R-:W-:Y:S01]  /*6750*/  HADD2.F32 R47, -RZ, R6.H0_H0 ;  /* 0x20000006ff2f7230 */ /* 0x000fe20000004100 */
[----:B------:R-:W0:Y:S01]  /*6760*/  MUFU.EX2 R8, R8 ;  /* 0x0000000800087308 */ /* 0x000e220000000800 */
[----:B------:R-:W-:Y:S01]  /*6770*/  FMUL.FTZ R5, R44, -1.4426950216293334961 ;  /* 0xbfb8aa3b2c057820 */ /* 0x000fe20000410000 */
[----:B------:R-:W-:Y:S01]  /*6780*/  FMUL.FTZ R4, R41, -1.4426950216293334961 ;  /* 0xbfb8aa3b29047820 */ /* 0x000fe20000410000 */
[----:B------:R-:W-:Y:S01]  /*6790*/  FMUL.FTZ R43, R42, -1.4426950216293334961 ;  /* 0xbfb8aa3b2a2b7820 */ /* 0x000fe20000410000 */
[----:B------:R-:W1:Y:S01]  /*67a0*/  MUFU.EX2 R11, R11 ;  /* 0x0000000b000b7308 */ /* 0x000e620000000800 */
[----:B------:R-:W-:-:S03]  /*67b0*/  FMUL.FTZ R6, R47, -1.4426950216293334961 ;  /* 0xbfb8aa3b2f067820 */ /* 0x000fc60000410000 */
        /* <DEDUP_REMOVED lines=19> */
[----:B------:R-:W-:Y:S01]  /*68f0*/  MUFU.EX2 R5, R5 ;  /* 0x0000000500057308 */ /* 0x000fe20000000800 */
[----:B-1----:R-:W-:-:S03]  /*6900*/  FADD.FTZ R49, R49, 1 ;  /* 0x3f80000031317421 */ /* 0x002fc60000010000 */
[----:B------:R-:W0:Y:S01]  /*6910*/  MUFU.EX2 R4, R4 ;  /* 0x0000000400047308 */ /* 0x000e220000000800 */
[----:B--2---:R-:W-:-:S03]  /*6920*/  FADD.FTZ R51, R51, 1 ;  /* 0x3f80000033337421 */ /* 0x004fc60000010000 */
[----:B------:R-:W1:Y:S01]  /*6930*/  MUFU.EX2 R43, R43 ;  /* 0x0000002b002b7308 */ /* 0x000e620000000800 */
[----:B---3--:R-:W-:-:S03]  /*6940*/  FADD.FTZ R53, R53, 1 ;  /* 0x3f80000035357421 */ /* 0x008fc60000010000 */
[----:B------:R2:W3:Y:S04]  /*6950*/  MUFU.EX2 R7, R6 ;  /* 0x0000000600077308 */ /* 0x0004e80000000800 */
[----:B------:R-:W-:Y:S01]  /*6960*/  MUFU.RCP R8, R8 ;  /* 0x0000000800087308 */ /* 0x000fe20000001000 */
[----:B0-----:R-:W-:Y:S01]  /*6970*/  FADD.FTZ R4, R4, 1 ;  /* 0x3f80000004047421 */ /* 0x001fe20000010000 */
[----:B--2---:R-:W-:Y:S01]  /*6980*/  FADD.FTZ R6, R5, 1 ;  /* 0x3f80000005067421 */ /* 0x004fe20000010000 */
[----:B-1----:R-:W-:-:S05]  /*6990*/  FADD.FTZ R43, R43, 1 ;  /* 0x3f8000002b2b7421 */ /* 0x002fca0000010000 */
[----:B------:R-:W0:Y:S01]  /*69a0*/  MUFU.RCP R55, R30 ;  /* 0x0000001e00377308 */ /* 0x000e220000001000 */
[----:B---3--:R-:W-:-:S07]  /*69b0*/  FADD.FTZ R7, R7, 1 ;  /* 0x3f80000007077421 */ /* 0x008fce0000010000 */
[----:B------:R-:W1:Y:S08]  /*69c0*/  MUFU.RCP R11, R11 ;  /* 0x0000000b000b7308 */ /* 0x000e700000001000 */
[----:B------:R-:W2:Y:S01]  /*69d0*/  MUFU.RCP R40, R40 ;  /* 0x0000002800287308 */ /* 0x000ea20000001000 */
[----:B0-----:R-:W-:-:S04]  /*69e0*/  FMUL.FTZ R5, R32, R55 ;  /* 0x0000003720057220 */ /* 0x001fc80000410000 */
[----:B------:R-:W-:-:S03]  /*69f0*/  FMUL.FTZ R5, R5, R26 ;  /* 0x0000001a05057220 */ /* 0x000fc60000410000 */
[----:B------:R-:W0:Y:S01]  /*6a00*/  MUFU.RCP R54, R9 ;  /* 0x0000000900367308 */ /* 0x000e220000001000 */
[----:B-1----:R-:W-:-:S04]  /*6a10*/  FMUL.FTZ R38, R38, R11 ;  /* 0x0000000b26267220 */ /* 0x002fc80000410000 */
[----:B------:R-:W-:-:S03]  /*6a20*/  FMUL.FTZ R38, R38, R21 ;  /* 0x0000001526267220 */ /* 0x000fc60000410000 */
[----:B------:R-:W-:Y:S01]  /*6a30*/  MUFU.RCP R10, R10 ;  /* 0x0000000a000a7308 */ /* 0x000fe20000001000 */
[----:B--2---:R-:W-:-:S04]  /*6a40*/  FMUL.FTZ R39, R39, R40 ;  /* 0x0000002827277220 */ /* 0x004fc80000410000 */
[----:B------:R-:W-:-:S03]  /*6a50*/  FMUL.FTZ R39, R39, R20 ;  /* 0x0000001427277220 */ /* 0x000fc60000410000 */
[----:B------:R0:W1:Y:S08]  /*6a60*/  MUFU.RCP R57, R6 ;  /* 0x0000000600397308 */ /* 0x0000700000001000 */
        /* <DEDUP_REMOVED lines=9> */
[----:B------:R1:W2:Y:S01]  /*6b00*/  MUFU.RCP R30, R4 ;  /* 0x00000004001e7308 */ /* 0x0002a20000001000 */
[----:B------:R-:W3:Y:S01]  /*6b10*/  LDC.64 R16, c[0x0][0x490] ;  /* 0x00012400ff107b82 */ /* 0x000ee20000000a00 */
[----:B0-----:R-:W-:Y:S01]  /*6b20*/  FMUL.FTZ R33, R33, R34 ;  /* 0x0000002221217220 */ /* 0x001fe20000410000 */
[----:B------:R-:W-:-:S03]  /*6b30*/  F2FP.F16.F32.PACK_AB R45, R45, R44 ;  /* 0x0000002c2d2d723e */ /* 0x000fc600000000ff */
[----:B------:R-:W-:Y:S02]  /*6b40*/  FMUL.FTZ R33, R33, R24 ;  /* 0x0000001821217220 */ /* 0x000fe40000410000 */
[----:B------:R-:W0:Y:S01]  /*6b50*/  MUFU.RCP R9, R43 ;  /* 0x0000002b00097308 */ /* 0x000e220000001000 */
[----:B-1----:R-:W-:Y:S01]  /*6b60*/  FMUL.FTZ R4, R29, R8 ;  /* 0x000000081d047220 */ /* 0x002fe20000410000 */
[----:B------:R-:W-:Y:S01]  /*6b70*/  FMUL.FTZ R8, R35, R10 ;  /* 0x0000000a23087220 */ /* 0x000fe20000410000 */
[----:B------:R-:W-:Y:S02]  /*6b80*/  F2FP.F16.F32.PACK_AB R35, R39, R38 ;  /* 0x000000262723723e */ /* 0x000fe400000000ff */
[----:B------:R-:W-:Y:S01]  /*6b90*/  FMUL.FTZ R4, R4, R27 ;  /* 0x0000001b04047220 */ /* 0x000fe20000410000 */
[----:B------:R-:W-:Y:S01]  /*6ba0*/  FMUL.FTZ R8, R8, R23 ;  /* 0x0000001708087220 */ /* 0x000fe20000410000 */
[----:B------:R-:W-:Y:S01]  /*6bb0*/  F2FP.F16.F32.PACK_AB R33, R33, R6 ;  /* 0x000000062121723e */ /* 0x000fe200000000ff */
[----:B------:R1:W4:Y:S01]  /*6bc0*/  MUFU.RCP R56, R7 ;  /* 0x0000000700387308 */ /* 0x0003220000001000 */
[----:B--2---:R-:W-:Y:S01]  /*6bd0*/  FMUL.FTZ R10, R41, R30 ;  /* 0x0000001e290a7220 */ /* 0x004fe20000410000 */
[----:B------:R-:W-:-:S02]  /*6be0*/  F2FP.F16.F32.PACK_AB R32, R5, R4 ;  /* 0x000000040520723e */ /* 0x000fc400000000ff */
[----:B------:R-:W2:Y:S01]  /*6bf0*/  LDC.64 R4, c[0x0][0x430] ;  /* 0x00010c00ff047b82 */ /* 0x000ea20000000a00 */
[----:B------:R-:W-:-:S03]  /*6c00*/  FMUL.FTZ R10, R10, R19 ;  /* 0x000000130a0a7220 */ /* 0x000fc60000410000 */
[----:B------:R-:W5:Y:S01]  /*6c10*/  MUFU.RCP R49, R49 ;  /* 0x0000003100317308 */ /* 0x000f620000001000 */
[----:B-1----:R-:W-:Y:S01]  /*6c20*/  FMUL.FTZ R7, R36, R37 ;  /* 0x0000002524077220 */ /* 0x002fe20000410000 */
[----:B0-----:R-:W-:-:S03]  /*6c30*/  FMUL.FTZ R9, R42, R9 ;  /* 0x000000092a097220 */ /* 0x001fc60000410000 */
[----:B------:R-:W-:Y:S01]  /*6c40*/  FMUL.FTZ R7, R7, R22 ;  /* 0x0000001607077220 */ /* 0x000fe20000410000 */
[----:B------:R-:W-:Y:S02]  /*6c50*/  FMUL.FTZ R9, R9, R18 ;  /* 0x0000001209097220 */ /* 0x000fe40000410000 */
[----:B------:R-:W0:Y:S01]  /*6c60*/  MUFU.RCP R51, R51 ;  /* 0x0000003300337308 */ /* 0x000e220000001000 */
[----:B----4-:R-:W-:Y:S01]  /*6c70*/  FMUL.FTZ R20, R47, R56 ;  /* 0x000000382f147220 */ /* 0x010fe20000410000 */
[----:B------:R-:W-:Y:S01]  /*6c80*/  F2FP.F16.F32.PACK_AB R34, R7, R8 ;  /* 0x000000080722723e */ /* 0x000fe200000000ff */
[----:B------:R-:W-:Y:S01]  /*6c90*/  BAR.SYNC.DEFER_BLOCKING 0x0 ;  /* 0x0000000000007b1d */ /* 0x000fe20000010000 */
[----:B------:R-:W-:Y:S01]  /*6ca0*/  F2FP.F16.F32.PACK_AB R44, R9, R10 ;  /* 0x0000000a092c723e */ /* 0x000fe200000000ff */
[----:B------:R-:W-:-:S04]  /*6cb0*/  FMUL.FTZ R20, R20, R15 ;  /* 0x0000000f14147220 */ /* 0x000fc80000410000 */
[----:B------:R-:W1:Y:S01]  /*6cc0*/  MUFU.RCP R53, R53 ;  /* 0x0000003500357308 */ /* 0x000e620000001000 */
[----:B-----5:R-:W-:Y:S01]  /*6cd0*/  FMUL.FTZ R11, R48, R49 ;  /* 0x00000031300b7220 */ /* 0x020fe20000410000 */
[----:B------:R-:W4:Y:S01]  /*6ce0*/  LDC.64 R6, c[0x0][0x438] ;  /* 0x00010e00ff067b82 */ /* 0x000f220000000a00 */
[----:B--2---:R-:W-:-:S04]  /*6cf0*/  IMAD.WIDE.U32 R2, R4, UR27, R2 ;  /* 0x0000001b04027c25 */ /* 0x004fc8000f8e0002 */
[----:B------:R-:W-:Y:S01]  /*6d00*/  FMUL.FTZ R11, R11, R14 ;  /* 0x0000000e0b0b7220 */ /* 0x000fe20000410000 */
[----:B------:R-:W-:Y:S02]  /*6d10*/  IMAD R3, R5, UR27, R3 ;  /* 0x0000001b05037c24 */ /* 0x000fe4000f8e0203 */
[----:B0-----:R-:W-:Y:S02]  /*6d20*/  FMUL.FTZ R50, R50, R51 ;  /* 0x0000003332327220 */ /* 0x001fe40000410000 */
[----:B------:R-:W-:Y:S02]  /*6d30*/  F2FP.F16.F32.PACK_AB R46, R11, R20 ;  /* 0x000000140b2e723e */ /* 0x000fe400000000ff */
[----:B------:R-:W-:Y:S01]  /*6d40*/  FMUL.FTZ R50, R50, R13 ;  /* 0x0000000d32327220 */ /* 0x000fe20000410000 */
[----:B-1----:R-:W-:Y:S01]  /*6d50*/  FMUL.FTZ R21, R52, R53 ;  /* 0x0000003534157220 */ /* 0x002fe20000410000 */
[----:B------:R-:W-:Y:S03]  /*6d60*/  STS.128 [R0], R32 ;  /* 0x0000002000007388 */ /* 0x000fe60000000c00 */
[----:B------:R-:W-:Y:S01]  /*6d70*/  FMUL.FTZ R21, R21, R12 ;  /* 0x0000000c15157220 */ /* 0x000fe20000410000 */
[----:B----4-:R-:W-:-:S04]  /*6d80*/  IMAD.WIDE.U32 R2, R6, UR26, R2 ;  /* 0x0000001a06027c25 */ /* 0x010fc8000f8e0002 */
[----:B------:R-:W-:Y:S01]  /*6d90*/  F2FP.F16.F32.PACK_AB R47, R21, R50 ;  /* 0x00000032152f723e */ /* 0x000fe200000000ff */
[----:B------:R-:W-:Y:S01]  /*6da0*/  IMAD R3, R7, UR26, R3 ;  /* 0x0000001a07037c24 */ /* 0x000fe2000f8e0203 */
[----:B---3--:R-:W-:-:S03]  /*6db0*/  LEA R4, P0, R2, R16, 0x1 ;  /* 0x0000001002047211 */ /* 0x008fc600078008ff */
        /* <DEDUP_REMOVED lines=10> */
.L_x_1311:
        /* <DEDUP_REMOVED lines=10> */
.L_x_5029:


//--------------------- .text._Z25selective_scan_fwd_kernelI32Selective_Scan_fwd_kernel_traitsILi32ELi16ELi1ELb0ELb0ELb0ELb0EN3c104HalfENS1_7complexIfEEEEv13SSMParamsBase --------------------------
	.section	.text._Z25selective_scan_fwd_kernelI32Selective_Scan_fwd_kernel_traitsILi32ELi16ELi1ELb0ELb0ELb0ELb0EN3c104HalfENS1_7complexIfEEEEv13SSMParamsBase,"ax",@progbits
	.align	128
        .global         _Z25selective_scan_fwd_kernelI32Selective_Scan_fwd_kernel_traitsILi32ELi16ELi1ELb0ELb0ELb0ELb0EN3c104HalfENS1_7complexIfEEEEv13SSMParamsBase
        .type           _Z25selective_scan_fwd_kernelI32Selective_Scan_fwd_kernel_traitsILi32ELi16ELi1ELb0ELb0ELb0ELb0EN3c104HalfENS1_7complexIfEEEEv13SSMParamsBase,@function
        .size           _Z25selective_scan_fwd_kernelI32Selective_Scan_fwd_kernel_traitsILi32ELi16ELi1ELb0ELb0ELb0ELb0EN3c104HalfENS1_7complexIfEEEEv13SSMParamsBase,(.L_x_5030 - _Z25selective_scan_fwd_kernelI32Selective_Scan_fwd_kernel_traitsILi32ELi16ELi1ELb0ELb0ELb0ELb0EN3c104HalfENS1_7complexIfEEEEv13SSMParamsBase)
        .other          _Z25selective_scan_fwd_kernelI32Selective_Scan_fwd_kernel_traitsILi32ELi16ELi1ELb0ELb0ELb0ELb0EN3c104HalfENS1_7complexIfEEEEv13SSMParamsBase,@"STO_CUDA_ENTRY STV_DEFAULT"
_Z25selective_scan_fwd_kernelI32Selective_Scan_fwd_kernel_traitsILi32ELi16ELi1ELb0ELb0ELb0ELb0EN3c104HalfENS1_7complexIfEEEEv13SSMParamsBase:
.text._Z25selective_scan_fwd_kernelI32Selective_Scan_fwd_kernel_traitsILi32ELi16ELi1ELb0ELb0ELb0ELb0EN3c104HalfENS1_7complexIfEEEEv13SSMParamsBase:
[----:B------:R-:W-:Y:S08]  /*0000*/  LDC R1, c[0x0][0x37c] ;  /* 0x0000df00ff017b82 */ /* 0x000ff00000000800 */
[----:B------:R-:W0:Y:S01]  /*0010*/  LDC.64 R4, c[0x0][0x470] ;  /* 0x00011c00ff047b82 */ /* 0x000e220000000a00 */
[----:B------:R-:W1:Y:S01]  /*0020*/  S2R R80, SR_CTAID.Y ;  /* 0x0000000000507919 */ /* 0x000e620000002600 */
[----:B------:R-:W2:Y:S01]  /*0030*/  LDCU.64 UR16, c[0x0][0x358] ;  /* 0x00006b00ff1077ac */ /* 0x000ea20008000a00 */
[----:B------:R-:W-:Y:S01]  /*0040*/  MOV R76, RZ ;  /* 0x000000ff004c7202 */ /* 0x000fe20000000f00 */
[----:B------:R-:W-:Y:S01]  /*0050*/  HFMA2 R78, -RZ, RZ, 0, 0 ;  /* 0x00000000ff4e7431 */ /* 0x000fe200000001ff */
[----:B------:R-:W3:Y:S03]  /*0060*/  LDCU.128 UR8, c[0x0][0x3f0] ;  /* 0x00007e00ff0877ac */ /* 0x000ee60008000c00 */
[----:B------:R-:W4:Y:S01]  /*0070*/  LDC.64 R2, c[0x0][0x458] ;  /* 0x00011600ff027b82 */ /* 0x000f220000000a00 */
[----:B------:R-:W3:Y:S07]  /*0080*/  LDCU.128 UR12, c[0x0][0x400] ;  /* 0x00008000ff0c77ac */ /* 0x000eee0008000c00 */
[----:B------:R-:W3:Y:S01]  /*0090*/  LDC R9, c[0x0][0x394] ;  /* 0x0000e500ff097b82 */ /* 0x000ee20000000800 */
[----:B0-----:R-:W-:-:S07]  /*00a0*/  ISETP.NE.U32.AND P1, PT, R4, RZ, PT ;  /* 0x000000ff0400720c */ /* 0x001fce0003f25070 */
[----:B------:R-:W0:Y:S01]  /*00b0*/  S2UR UR18, SR_CTAID.X ;  /* 0x00000000001279c3 */ /* 0x000e220000002500 */
[----:B------:R-:W-:Y:S02]  /*00c0*/  ISETP.NE.AND.EX P1, PT, R5, RZ, PT, P1 ;  /* 0x000000ff0500720c */ /* 0x000fe40003f25310 */
[----:B----4-:R-:W-:-:S05]  /*00d0*/  ISETP.NE.U32.AND P0, PT, R2, RZ, PT ;  /* 0x000000ff0200720c */ /* 0x010fca0003f05070 */
[----:B------:R-:W4:Y:S01]  /*00e0*/  LDC.64 R56, c[0x0][0x460] ;  /* 0x00011800ff387b82 */ /* 0x000f220000000a00 */
[----:B------:R-:W-:-:S05]  /*00f0*/  ISETP.NE.AND.EX P0, PT, R3, RZ, PT, P0 ;  /* 0x000000ff0300720c */ /* 0x000fca0003f05300 */
[C---:B-1----:R-:W-:Y:S02]  /*0100*/  @P1 LEA R4, P3, R80.reuse, R4, 0x2 ;  /* 0x0000000450041211 */ /* 0x042fe400078610ff */
[----:B------:R-:W1:Y:S02]  /*0110*/  LDC.64 R54, c[0x0][0x468] ;  /* 0x00011a00ff367b82 */ /* 0x000e640000000a00 */
[----:B------:R-:W-:-:S04]  /*0120*/  @P1 LEA.HI.X R5, R80, R5, RZ, 0x2, P3 ;  /* 0x0000000550051211 */ /* 0x000fc800018f14ff */
[C---:B------:R-:W-:Y:S01]  /*0130*/  @P0 LEA R2, P2, R80.reuse, R2, 0x2 ;  /* 0x0000000250020211 */ /* 0x040fe200078410ff */
[----:B--2---:R2:W5:Y:S03]  /*0140*/  @P1 LDG.E R76, desc[UR16][R4.64] ;  /* 0x00000010044c1981 */ /* 0x004566000c1e1900 */
[----:B------:R-:W-:-:S05]  /*0150*/  @P0 LEA.HI.X R3, R80, R3, RZ, 0x2, P2 ;  /* 0x0000000350030211 */ /* 0x000fca00010f14ff */
[----:B------:R2:W5:Y:S01]  /*0160*/  @P0 LDG.E R78, desc[UR16][R2.64] ;  /* 0x00000010024e0981 */ /* 0x000562000c1e1900 */
[----:B---3--:R-:W-:Y:S01]  /*0170*/  ISETP.GE.AND P0, PT, R9, 0x1, PT ;  /* 0x000000010900780c */ /* 0x008fe20003f06270 */
[----:B0-----:R-:W-:Y:S02]  /*0180*/  UIMAD.WIDE.U32 UR4, UR18, UR8, URZ ;  /* 0x00000008120472a5 */ /* 0x001fe4000f8e00ff */
[----:B------:R-:W-:Y:S02]  /*0190*/  UIMAD.WIDE.U32 UR6, UR18, UR12, URZ ;  /* 0x0000000c120672a5 */ /* 0x000fe4000f8e00ff */
[----:B------:R-:W-:Y:S02]  /*01a0*/  UIMAD UR9, UR18, UR9, UR5 ;  /* 0x00000009120972a4 */ /* 0x000fe4000f8e0205 */
[----:B------:R-:W-:-:S06]  /*01b0*/  UIMAD UR8, UR18, UR13, UR7 ;  /* 0x0000000d120872a4 */ /* 0x000fcc000f8e0207 */
[----:B--2---:R-:W-:Y:S06]  /*01c0*/  @!P0 EXIT ;  /* 0x000000000000894d */ /* 0x004fec0003800000 */
[----:B------:R-:W0:Y:S01]  /*01d0*/  S2R R74, SR_TID.X ;  /* 0x00000000004a7919 */ /* 0x000e220000002100 */
[----:B------:R-:W2:Y:S01]  /*01e0*/  LDC R7, c[0x0][0x384] ;  /* 0x0000e100ff077b82 */ /* 0x000ea20000000800 */
[----:B------:R-:W-:Y:S01]  /*01f0*/  MOV R3, UR5 ;  /* 0x0000000500037c02 */ /* 0x000fe20008000f00 */
[----:B------:R-:W3:Y:S01]  /*0200*/  LDCU.64 UR12, c[0x0][0x3d8] ;  /* 0x00007b00ff0c77ac */ /* 0x000ee20008000a00 */
[----:B------:R-:W-:Y:S02]  /*0210*/  MOV R5, UR7 ;  /* 0x0000000700057c02 */ /* 0x000fe40008000f00 */
[----:B------:R-:W-:Y:S01]  /*0220*/  MOV R4, UR6 ;  /* 0x0000000600047c02 */ /* 0x000fe20008000f00 */
[----:B------:R-:W1:Y:S01]  /*0230*/  LDCU.64 UR6, c[0x0][0x3b8] ;  /* 0x00007700ff0677ac */ /* 0x000e620008000a00 */
[----:B------:R-:W-:Y:S01]  /*0240*/  MOV R3, UR9 ;  /* 0x0000000900037c02 */ /* 0x000fe20008000f00 */
[----:B------:R-:W2:Y:S01]  /*0250*/  LDC.64 R72, c[0x0][0x450] ;  /* 0x00011400ff487b82 */ /* 0x000ea20000000a00 */
[----:B------:R-:W-:Y:S01]  /*0260*/  MOV R5, UR8 ;  /* 0x0000000800057c02 */ /* 0x000fe20008000f00 */
[----:B------:R-:W1:Y:S01]  /*0270*/  LDCU.64 UR8, c[0x0][0x3a0] ;  /* 0x00007400ff0877ac */ /* 0x000e620008000a00 */
[----:B------:R-:W-:-:S02]  /*0280*/  MOV R2, UR4 ;  /* 0x0000000400027c02 */ /* 0x000fc40008000f00 */
[----:B------:R-:W-:Y:S01]  /*0290*/  MOV R58, RZ ;  /* 0x000000ff003a7202 */ /* 0x000fe20000000f00 */
[----:B------:R-:W2:Y:S01]  /*02a0*/  LDCU UR4, c[0x0][0x38c] ;  /* 0x00007180ff0477ac */ /* 0x000ea20008000800 */
[C---:B------:R-:W-:Y:S01]  /*02b0*/  IMAD.WIDE.U32 R4, R80.reuse, UR14, R4 ;  /* 0x0000000e50047c25 */ /* 0x040fe2000f8e0004 */
[----:B------:R-:W2:Y:S03]  /*02c0*/  LDC.64 R70, c[0x0][0x448] ;  /* 0x00011200ff467b82 */ /* 0x000ea60000000a00 */
[----:B------:R-:W-:-:S04]  /*02d0*/  IMAD.WIDE.U32 R2, R80, UR10, R2 ;  /* 0x0000000a50027c25 */ /* 0x000fc8000f8e0002 */
[----:B------:R-:W-:Y:S01]  /*02e0*/  IMAD R52, R80, UR11, R3 ;  /* 0x0000000b50347c24 */ /* 0x000fe2000f8e0203 */
[----:B------:R-:W2:Y:S01]  /*02f0*/  LDC.64 R68, c[0x0][0x440] ;  /* 0x00011000ff447b82 */ /* 0x000ea20000000a00 */
[----:B----4-:R-:W-:Y:S01]  /*0300*/  LEA R56, P0, R2, R56, 0x1 ;  /* 0x0000003802387211 */ /* 0x010fe200078008ff */
[C---:B------:R-:W-:Y:S02]  /*0310*/  IMAD R50, R80.reuse, UR15, R5 ;  /* 0x0000000f50327c24 */ /* 0x040fe4000f8e0205 */
[----:B---3--:R-:W-:Y:S01]  /*0320*/  IMAD.WIDE.U32 R66, R80, UR12, RZ ;  /* 0x0000000c50427c25 */ /* 0x008fe2000f8e00ff */
[----:B------:R-:W-:Y:S02]  /*0330*/  LEA.HI.X R52, R2, R57, R52, 0x1, P0 ;  /* 0x0000003902347211 */ /* 0x000fe400000f0c34 */
[----:B0-----:R-:W-:Y:S01]  /*0340*/  SHF.L.U32 R109, R74, 0x4, RZ ;  /* 0x000000044a6d7819 */ /* 0x001fe200000006ff */
[----:B-1----:R-:W-:Y:S01]  /*0350*/  IMAD.WIDE.U32 R64, R80, UR6, RZ ;  /* 0x0000000650407c25 */ /* 0x002fe2000f8e00ff */
[----:B------:R-:W-:-:S02]  /*0360*/  LEA R54, P0, R4, R54, 0x1 ;  /* 0x0000003604367211 */ /* 0x000fc400078008ff */
[----:B------:R-:W-:Y:S01]  /*0370*/  LOP3.LUT R79, R109, 0x3e00, RZ, 0xc0, !PT ;  /* 0x00003e006d4f7812 */ /* 0x000fe200078ec0ff */
[----:B------:R-:W-:Y:S01]  /*0380*/  IMAD.WIDE.U32 R62, R80, UR8, RZ ;  /* 0x00000008503e7c25 */ /* 0x000fe2000f8e00ff */
[----:B------:R-:W-:Y:S02]  /*0390*/  LEA.HI.X R50, R4, R55, R50, 0x1, P0 ;  /* 0x0000003704327211 */ /* 0x000fe400000f0c32 */
[----:B--2---:R-:W-:Y:S01]  /*03a0*/  LEA R72, P0, R66, R72, 0x3 ;  /* 0x0000004842487211 */ /* 0x004fe200078018ff */
[----:B------:R-:W-:Y:S01]  /*03b0*/  IMAD R0, R7, UR18, R80 ;  /* 0x0000001207007c24 */ /* 0x000fe2000f8e0250 */
[----:B------:R-:W-:Y:S01]  /*03c0*/  LEA R70, P1, R64, R70, 0x3 ;  /* 0x0000004640467211 */ /* 0x000fe200078218ff */
[C---:B------:R-:W-:Y:S01]  /*03d0*/  IMAD R4, R80.reuse, UR13, R67 ;  /* 0x0000000d50047c24 */ /* 0x040fe2000f8e0243 */
[----:B------:R-:W-:Y:S01]  /*03e0*/  LOP3.LUT R79, R79, 0x1f, R74, 0xf8, !PT ;  /* 0x0000001f4f4f7812 */ /* 0x000fe200078ef84a */
[C---:B------:R-:W-:Y:S01]  /*03f0*/  IMAD R3, R80.reuse, UR7, R65 ;  /* 0x0000000750037c24 */ /* 0x040fe2000f8e0241 */
[----:B------:R-:W-:Y:S01]  /*0400*/  IADD3 R107, PT, PT, R109, 0x1, RZ ;  /* 0x000000016d6b7810 */ /* 0x000fe20007ffe0ff */
[----:B------:R-:W-:Y:S01]  /*0410*/  IMAD R2, R80, UR9, R63 ;  /* 0x0000000950027c24 */ /* 0x000fe2000f8e023f */
[----:B------:R-:W-:Y:S01]  /*0420*/  LEA.HI.X R66, R66, R73, R4, 0x3, P0 ;  /* 0x0000004942427211 */ /* 0x000fe200000f1c04 */
[----:B------:R-:W-:Y:S01]  /*0430*/  IMAD R0, R0, R9, RZ ;  /* 0x0000000900007224 */ /* 0x000fe200078e02ff */
[----:B------:R-:W-:Y:S01]  /*0440*/  LEA R68, P2, R62, R68, 0x3 ;  /* 0x000000443e447211 */ /* 0x000fe200078418ff */
[----:B------:R-:W0:Y:S01]  /*0450*/  LDCU.U8 UR7, c[0x0][0x39e] ;  /* 0x000073c0ff0777ac */ /* 0x000e220008000000 */
[----:B------:R-:W-:Y:S01]  /*0460*/  LEA.HI.X R64, R64, R71, R3, 0x3, P1 ;  /* 0x0000004740407211 */ /* 0x000fe200008f1c03 */
[----:B------:R-:W-:Y:S01]  /*0470*/  IMAD R60, R0, UR4, RZ ;  /* 0x00000004003c7c24 */ /* 0x000fe2000f8e02ff */
[----:B------:R-:W-:-:S02]  /*0480*/  LEA.HI.X R62, R62, R69, R2, 0x3, P2 ;  /* 0x000000453e3e7211 */ /* 0x000fc400010f1c02 */
        /* <DEDUP_REMOVED lines=14> */
[C---:B------:R-:W-:Y:S02]  /*0570*/  LOP3.LUT R75, R79.reuse, 0x20, RZ, 0xfc, !PT ;  /* 0x000000204f4b7812 */ /* 0x040fe400078efcff */
[C---:B------:R-:W-:Y:S02]  /*0580*/  LOP3.LUT R73, R79.reuse, 0x40, RZ, 0xfc, !PT ;  /* 0x000000404f497812 */ /* 0x040fe400078efcff */
[C---:B------:R-:W-:Y:S02]  /*0590*/  LOP3.LUT R71, R79.reuse, 0x60, RZ, 0xfc, !PT ;  /* 0x000000604f477812 */ /* 0x040fe400078efcff */
[----:B------:R-:W-:-:S02]  /*05a0*/  LOP3.LUT R69, R79, 0x80, RZ, 0xfc, !PT ;  /* 0x000000804f457812 */ /* 0x000fc400078efcff */
[C---:B------:R-:W-:Y:S02]  /*05b0*/  LOP3.LUT R67, R79.reuse, 0xa0, RZ, 0xfc, !PT ;  /* 0x000000a04f437812 */ /* 0x040fe400078efcff */
[C---:B------:R-:W-:Y:S02]  /*05c0*/  LOP3.LUT R65, R79.reuse, 0xc0, RZ, 0xfc, !PT ;  /* 0x000000c04f417812 */ /* 0x040fe400078efcff */
        /* <DEDUP_REMOVED lines=8> */
[----:B0-----:R-:W-:-:S07]  /*0650*/  LOP3.LUT R47, R79, 0x1e0, RZ, 0xfc, !PT ;  /* 0x000001e04f2f7812 */ /* 0x001fce00078efcff */
.L_x_1348:
[----:B0-----:R-:W0:Y:S01]  /*0660*/  LDCU UR4, c[0x0][0x388] ;  /* 0x00007100ff0477ac */ /* 0x001e220008000800 */
[----:B------:R-:W-:Y:S02]  /*0670*/  SHF.L.U32 R3, R79, 0x1, RZ ;  /* 0x000000014f037819 */ /* 0x000fe400000006ff */
[----:B------:R-:W-:Y:S02]  /*0680*/  SHF.L.U32 R48, R58, 0x9, RZ ;  /* 0x000000093a307819 */ /* 0x000fe400000006ff */
[C---:B------:R-:W-:Y:S02]  /*0690*/  IADD3 R2, P0, PT, R3.reuse, R54, RZ ;  /* 0x0000003603027210 */ /* 0x040fe40007f1e0ff */
[----:B------:R-:W-:Y:S02]  /*06a0*/  IADD3 R4, P1, PT, R3, R56, RZ ;  /* 0x0000003803047210 */ /* 0x000fe40007f3e0ff */
[----:B------:R-:W-:Y:S02]  /*06b0*/  IADD3.X R3, PT, PT, RZ, R50, RZ, P0, !PT ;  /* 0x00000032ff037210 */ /* 0x000fe400007fe4ff */
[----:B------:R-:W-:-:S02]  /*06c0*/  PRMT R7, RZ, 0x7610, R7 ;  /* 0x00007610ff077816 */ /* 0x000fc40000000007 */
[----:B------:R-:W-:Y:S02]  /*06d0*/  IADD3.X R5, PT, PT, RZ, R52, RZ, P1, !PT ;  /* 0x00000034ff057210 */ /* 0x000fe40000ffe4ff */
[----:B------:R-:W-:Y:S02]  /*06e0*/  PRMT R10, RZ, 0x7610, R10 ;  /* 0x00007610ff0a7816 */ /* 0x000fe4000000000a */
[----:B------:R-:W-:Y:S02]  /*06f0*/  PRMT R0, RZ, 0x7610, R0 ;  /* 0x00007610ff007816 */ /* 0x000fe40000000000 */
[----:B0-----:R-:W-:Y:S02]  /*0700*/  IADD3 R46, PT, PT, -R48, UR4, RZ ;  /* 0x00000004302e7c10 */ /* 0x001fe4000fffe1ff */
[----:B------:R-:W-:Y:S02]  /*0710*/  PRMT R15, RZ, 0x7610, R15 ;  /* 0x00007610ff0f7816 */ /* 0x000fe4000000000f */
[-C--:B------:R-:W-:Y:S01]  /*0720*/  ISETP.GE.AND P0, PT, R79, R46.reuse, PT ;  /* 0x0000002e4f00720c */ /* 0x080fe20003f06270 */
[----:B------:R-:W-:Y:S01]  /*0730*/  BAR.SYNC.DEFER_BLOCKING 0x0 ;  /* 0x0000000000007b1d */ /* 0x000fe20000010000 */
[----:B------:R-:W-:-:S02]  /*0740*/  ISETP.GE.AND P1, PT, R75, R46, PT ;  /* 0x0000002e4b00720c */ /* 0x000fc40003f26270 */
[-C--:B------:R-:W-:Y:S02]  /*0750*/  ISETP.GE.AND P2, PT, R65, R46.reuse, PT ;  /* 0x0000002e4100720c */ /* 0x080fe40003f46270 */
[-C--:B------:R-:W-:Y:S02]  /*0760*/  ISETP.GE.AND P6, PT, R73, R46.reuse, PT ;  /* 0x0000002e4900720c */ /* 0x080fe40003fc6270 */
[-C--:B------:R-:W-:Y:S02]  /*0770*/  ISETP.GE.AND P3, PT, R67, R46.reuse, PT ;  /* 0x0000002e4300720c */ /* 0x080fe40003f66270 */
[-C--:B------:R-:W-:Y:S02]  /*0780*/  ISETP.GE.AND P5, PT, R71, R46.reuse, PT ;  /* 0x0000002e4700720c */ /* 0x080fe40003fa6270 */
[----:B------:R-:W-:Y:S02]  /*0790*/  ISETP.GE.AND P4, PT, R69, R46, PT ;  /* 0x0000002e4500720c */ /* 0x000fe40003f86270 */
[----:B------:R-:W-:-:S02]  /*07a0*/  PRMT R13, RZ, 0x7610, R13 ;  /* 0x00007610ff0d7816 */ /* 0x000fc4000000000d */
[----:B------:R-:W-:Y:S02]  /*07b0*/  PRMT R9, RZ, 0x7610, R9 ;  /* 0x00007610ff097816 */ /* 0x000fe40000000009 */
[----:B------:R-:W-:Y:S02]  /*07c0*/  PRMT R8, RZ, 0x7610, R8 ;  /* 0x00007610ff087816 */ /* 0x000fe40000000008 */
[----:B------:R-:W-:Y:S02]  /*07d0*/  PRMT R6, RZ, 0x7610, R6 ;  /* 0x00007610ff067816 */ /* 0x000fe40000000006 */
[----:B------:R-:W-:Y:S02]  /*07e0*/  PRMT R11, RZ, 0x7610, R11 ;  /* 0x00007610ff0b7816 */ /* 0x000fe4000000000b */
[----:B------:R-:W-:Y:S01]  /*07f0*/  PRMT R12, RZ, 0x7610, R12 ;  /* 0x00007610ff0c7816 */ /* 0x000fe2000000000c */
[----:B------:R-:W2:Y:S01]  /*0800*/  @!P0 LDG.E.U16 R7, desc[UR16][R4.64] ;  /* 0x0000001004078981 */ /* 0x000ea2000c1e1500 */
[----:B------:R-:W-:-:S02]  /*0810*/  ISETP.GE.AND P0, PT, R63, R46, PT ;  /* 0x0000002e3f00720c */ /* 0x000fc40003f06270 */
[----:B------:R-:W-:Y:S01]  /*0820*/  PRMT R17, RZ, 0x7610, R17 ;  /* 0x00007610ff117816 */ /* 0x000fe20000000011 */
[----:B------:R-:W3:Y:S01]  /*0830*/  @!P1 LDG.E.U16 R0, desc[UR16][R4.64+0x40] ;  /* 0x0000401004009981 */ /* 0x000ee2000c1e1500 */
[----:B------:R-:W-:Y:S02]  /*0840*/  PRMT R14, RZ, 0x7610, R14 ;  /* 0x00007610ff0e7816 */ /* 0x000fe4000000000e */
[----:B------:R-:W-:Y:S01]  /*0850*/  PRMT R21, RZ, 0x7610, R21 ;  /* 0x00007610ff157816 */ /* 0x000fe20000000015 */
[----:B------:R-:W4:Y:S01]  /*0860*/  @!P2 LDG.E.U16 R13, desc[UR16][R4.64+0x180] ;  /* 0x00018010040da981 */ /* 0x000f22000c1e1500 */
[----:B------:R-:W-:Y:S02]  /*0870*/  PRMT R20, RZ, 0x7610, R20 ;  /* 0x00007610ff147816 */ /* 0x000fe40000000014 */
[----:B------:R-:W-:Y:S01]  /*0880*/  PRMT R23, RZ, 0x7610, R23 ;  /* 0x00007610ff177816 */ /* 0x000fe20000000017 */
[----:B------:R-:W4:Y:S01]  /*0890*/  @!P6 LDG.E.U16 R9, desc[UR16][R4.64+0x80] ;  /* 0x000080100409e981 */ /* 0x000f22000c1e1500 */
[----:B------:R-:W-:-:S03]  /*08a0*/  PRMT R22, RZ, 0x7610, R22 ;  /* 0x00007610ff167816 */ /* 0x000fc60000000016 */
[----:B------:R-:W4:Y:S01]  /*08b0*/  @!P0 LDG.E.U16 R10, desc[UR16][R4.64+0x1c0] ;  /* 0x0001c010040a8981 */ /* 0x000f22000c1e1500 */
[-C--:B------:R-:W-:Y:S02]  /*08c0*/  ISETP.GE.AND P0, PT, R61, R46.reuse, PT ;  /* 0x0000002e3d00720c */ /* 0x080fe40003f06270 */
[-C--:B------:R-:W-:Y:S01]  /*08d0*/  ISETP.GE.AND P1, PT, R57, R46.reuse, PT ;  /* 0x0000002e3900720c */ /* 0x080fe20003f26270 */
[----:B------:R-:W4:Y:S01]  /*08e0*/  @!P3 LDG.E.U16 R8, desc[UR16][R4.64+0x140] ;  /* 0x000140100408b981 */ /* 0x000f22000c1e1500 */
[-C--:B------:R-:W-:Y:S02]  /*08f0*/  ISETP.GE.AND P2, PT, R55, R46.reuse, PT ;  /* 0x0000002e3700720c */ /* 0x080fe40003f46270 */
[-C--:B------:R-:W-:Y:S01]  /*0900*/  ISETP.GE.AND P3, PT, R53, R46.reuse, PT ;  /* 0x0000002e3500720c */ /* 0x080fe20003f66270 */
[----:B------:R-:W4:Y:S04]  /*0910*/  @!P5 LDG.E.U16 R6, desc[UR16][R4.64+0xc0] ;  /* 0x0000c0100406d981 */ /* 0x000f28000c1e1500 */
[----:B------:R-:W4:Y:S04]  /*0920*/  @!P4 LDG.E.U16 R11, desc[UR16][R4.64+0x100] ;  /* 0x00010010040bc981 */ /* 0x000f28000c1e1500 */
[----:B------:R-:W4:Y:S01]  /*0930*/  @!P0 LDG.E.U16 R15, desc[UR16][R4.64+0x200] ;  /* 0x00020010040f8981 */ /* 0x000f22000c1e1500 */
[----:B------:R-:W-:-:S02]  /*0940*/  ISETP.GE.AND P0, PT, R59, R46, PT ;  /* 0x0000002e3b00720c */ /* 0x000fc40003f06270 */
[-C--:B------:R-:W-:Y:S01]  /*0950*/  ISETP.GE.AND P4, PT, R51, R46.reuse, PT ;  /* 0x0000002e3300720c */ /* 0x080fe20003f86270 */
[----:B------:R-:W4:Y:S01]  /*0960*/  @!P1 LDG.E.U16 R17, desc[UR16][R4.64+0x280] ;  /* 0x0002801004119981 */ /* 0x000f22000c1e1500 */
[-C--:B------:R-:W-:Y:S02]  /*0970*/  ISETP.GE.AND P5, PT, R49, R46.reuse, PT ;  /* 0x0000002e3100720c */ /* 0x080fe40003fa6270 */
[----:B------:R-:W-:Y:S01]  /*0980*/  ISETP.GE.AND P6, PT, R47, R46, PT ;  /* 0x0000002e2f00720c */ /* 0x000fe20003fc6270 */
[----:B------:R-:W4:Y:S04]  /*0990*/  @!P2 LDG.E.U16 R14, desc[UR16][R4.64+0x2c0] ;  /* 0x0002c010040ea981 */ /* 0x000f28000c1e1500 */
[----:B------:R-:W4:Y:S04]  /*09a0*/  @!P3 LDG.E.U16 R21, desc[UR16][R4.64+0x300] ;  /* 0x000300100415b981 */ /* 0x000f28000c1e1500 */
[----:B------:R-:W4:Y:S04]  /*09b0*/  @!P0 LDG.E.U16 R12, desc[UR16][R4.64+0x240] ;  /* 0x00024010040c8981 */ /* 0x000f28000c1e1500 */
[----:B------:R-:W4:Y:S04]  /*09c0*/  @!P4 LDG.E.U16 R20, desc[UR16][R4.64+0x340] ;  /* 0x000340100414c981 */ /* 0x000f28000c1e1500 */
[----:B------:R-:W4:Y:S04]  /*09d0*/  @!P5 LDG.E.U16 R23, desc[UR16][R4.64+0x380] ;  /* 0x000380100417d981 */ /* 0x000f28000c1e1500 */
[----:B------:R0:W4:Y:S01]  /*09e0*/  @!P6 LDG.E.U16 R22, desc[UR16][R4.64+0x3c0] ;  /* 0x0003c0100416e981 */ /* 0x000122000c1e1500 */
[----:B------:R-:W1:Y:S01]  /*09f0*/  S2R R45, SR_LANEID ;  /* 0x00000000002d7919 */ /* 0x000e620000000000 */
[----:B------:R-:W0:Y:S01]  /*0a00*/  S2UR UR5, SR_CgaCtaId ;  /* 0x00000000000579c3 */ /* 0x000e220000008800 */
[----:B------:R-:W-:-:S02]  /*0a10*/  UMOV UR4, 0x400 ;  /* 0x0000040000047882 */ /* 0x000fc40000000000 */
[----:B0-----:R-:W-:Y:S01]  /*0a20*/  ULEA UR4, UR5, UR4, 0x18 ;  /* 0x0000000405047291 */ /* 0x001fe2000f8ec0ff */
[C---:B-1----:R-:W-:Y:S02]  /*0a30*/  IADD3 R16, PT, PT, R45.reuse, 0x20, RZ ;  /* 0x000000202d107810 */ /* 0x042fe40007ffe0ff */
[CC--:B------:R-:W-:Y:S02]  /*0a40*/  LEA.HI.SX32 R44, R45.reuse, R45.reuse, 0x1b ;  /* 0x0000002d2d2c7211 */ /* 0x0c0fe400078fdaff */
[----:B------:R-:W-:Y:S02]  /*0a50*/  LEA.HI.SX32 R16, R16, R45, 0x1b ;  /* 0x0000002d10107211 */ /* 0x000fe400078fdaff */
[----:B------:R-:W-:Y:S02]  /*0a60*/  LEA R44, R44, UR4, 0x1 ;  /* 0x000000042c2c7c11 */ /* 0x000fe4000f8e08ff */
[----:B------:R-:W-:Y:S02]  /*0a70*/  LEA R43, R16, UR4, 0x1 ;  /* 0x00000004102b7c11 */ /* 0x000fe4000f8e08ff */
[----:B------:R-:W-:-:S02]  /*0a80*/  IADD3 R4, PT, PT, R45, 0x40, RZ ;  /* 0x000000402d047810 */ /* 0x000fc40007ffe0ff */
[C---:B------:R-:W-:Y:S02]  /*0a90*/  IADD3 R16, PT, PT, R45.reuse, 0x60, RZ ;  /* 0x000000602d107810 */ /* 0x040fe40007ffe0ff */
[-C--:B------:R-:W-:Y:S02]  /*0aa0*/  LEA.HI.SX32 R4, R4, R45.reuse, 0x1b ;  /* 0x0000002d04047211 */ /* 0x080fe400078fdaff */
[C---:B------:R-:W-:Y:S02]  /*0ab0*/  IADD3 R18, PT, PT, R45.reuse, 0x80, RZ ;  /* 0x000000802d127810 */ /* 0x040fe40007ffe0ff */
[----:B------:R-:W-:Y:S02]  /*0ac0*/  IADD3 R24, PT, PT, R45, 0xa0, RZ ;  /* 0x000000a02d187810 */ /* 0x000fe40007ffe0ff */
[----:B------:R-:W-:Y:S02]  /*0ad0*/  LEA.HI.SX32 R16, R16, R45, 0x1b ;  /* 0x0000002d10107211 */ /* 0x000fe400078fdaff */
[----:B------:R-:W-:-:S02]  /*0ae0*/  LEA R42, R4, UR4, 0x1 ;  /* 0x00000004042a7c11 */ /* 0x000fc4000f8e08ff */
[-C--:B------:R-:W-:Y:S02]  /*0af0*/  LEA.HI.SX32 R18, R18, R45.reuse, 0x1b ;  /* 0x0000002d12127211 */ /* 0x080fe400078fdaff */
[C---:B------:R-:W-:Y:S02]  /*0b00*/  IADD3 R4, PT, PT, R45.reuse, 0x100, RZ ;  /* 0x000001002d047810 */ /* 0x040fe40007ffe0ff */
[----:B------:R-:W-:Y:S02]  /*0b10*/  LEA.HI.SX32 R24, R24, R45, 0x1b ;  /* 0x0000002d18187211 */ /* 0x000fe400078fdaff */
[----:B------:R-:W-:Y:S02]  /*0b20*/  IADD3 R26, PT, PT, R45, 0xc0, RZ ;  /* 0x000000c02d1a7810 */ /* 0x000fe40007ffe0ff */
[----:B------:R-:W-:Y:S02]  /*0b30*/  LEA R41, R16, UR4, 0x1 ;  /* 0x0000000410297c11 */ /* 0x000fe4000f8e08ff */
[----:B------:R-:W-:-:S02]  /*0b40*/  LEA R40, R18, UR4, 0x1 ;  /* 0x0000000412287c11 */ /* 0x000fc4000f8e08ff */
[-C--:B------:R-:W-:Y:S02]  /*0b50*/  LEA.HI.SX32 R4, R4, R45.reuse, 0x1b ;  /* 0x0000002d04047211 */ /* 0x080fe400078fdaff */
[----:B------:R-:W-:Y:S02]  /*0b60*/  LEA R39, R24, UR4, 0x1 ;  /* 0x0000000418277c11 */ /* 0x000fe4000f8e08ff */
[C---:B------:R-:W-:Y:S02]  /*0b70*/  IADD3 R16, PT, PT, R45.reuse, 0x120, RZ ;  /* 0x000001202d107810 */ /* 0x040fe40007ffe0ff */
[----:B------:R-:W-:Y:S02]  /*0b80*/  LEA.HI.SX32 R26, R26, R45, 0x1b ;  /* 0x0000002d1a1a7211 */ /* 0x000fe400078fdaff */
[C---:B------:R-:W-:Y:S02]  /*0b90*/  IADD3 R18, PT, PT, R45.reuse, 0x140, RZ ;  /* 0x000001402d127810 */ /* 0x040fe40007ffe0ff */
[----:B------:R-:W-:-:S02]  /*0ba0*/  IADD3 R24, PT, PT, R45, 0x160, RZ ;  /* 0x000001602d187810 */ /* 0x000fc40007ffe0ff */
[----:B------:R-:W-:Y:S02]  /*0bb0*/  LEA R36, R4, UR4, 0x1 ;  /* 0x0000000404247c11 */ /* 0x000fe4000f8e08ff */
[-C--:B------:R-:W-:Y:S02]  /*0bc0*/  LEA.HI.SX32 R16, R16, R45.reuse, 0x1b ;  /* 0x0000002d10107211 */ /* 0x080fe400078fdaff */
[----:B------:R-:W-:Y:S02]  /*0bd0*/  IADD3 R4, PT, PT, R45, 0x1a0, RZ ;  /* 0x000001a02d047810 */ /* 0x000fe40007ffe0ff */
[----:B------:R-:W-:Y:S02]  /*0be0*/  LEA R38, R26, UR4, 0x1 ;  /* 0x000000041a267c11 */ /* 0x000fe4000f8e08ff */
        /* <DEDUP_REMOVED lines=8> */
[-C--:B------:R-:W-:Y:S02]  /*0c70*/  ISETP.GE.AND P0, PT, R79, R46.reuse, PT ;  /* 0x0000002e4f00720c */ /* 0x080fe40003f06270 */
[----:B------:R-:W-:Y:S02]  /*0c80*/  P2R R27, PR, RZ, 0x2 ;  /* 0x00000002ff1b7803 */ /* 0x000fe40000000000 */
[----:B------:R-:W-:Y:S02]  /*0c90*/  ISETP.GE.AND P1, PT, R75, R46, PT ;  /* 0x0000002e4b00720c */ /* 0x000fe40003f26270 */
[----:B------:R-:W-:Y:S02]  /*0ca0*/  PRMT R5, RZ, 0x7610, R5 ;  /* 0x00007610ff057816 */ /* 0x000fe40000000005 */
[----:B------:R-:W-:Y:S02]  /*0cb0*/  PRMT R24, RZ, 0x7610, R24 ;  /* 0x00007610ff187816 */ /* 0x000fe40000000018 */
[----:B------:R-:W-:-:S02]  /*0cc0*/  PRMT R26, RZ, 0x7610, R26 ;  /* 0x00007610ff1a7816 */ /* 0x000fc4000000001a */
[----:B------:R-:W-:Y:S02]  /*0cd0*/  PRMT R25, RZ, 0x7610, R25 ;  /* 0x00007610ff197816 */ /* 0x000fe40000000019 */
[----:B------:R-:W-:Y:S01]  /*0ce0*/  PRMT R82, RZ, 0x7610, R82 ;  /* 0x00007610ff527816 */ /* 0x000fe20000000052 */
[----:B--2---:R-:W-:Y:S04]  /*0cf0*/  STS.U16 [R44], R7 ;  /* 0x000000072c007388 */ /* 0x004fe80000000400 */
[----:B---3--:R0:W-:Y:S02]  /*0d00*/  STS.U16 [R43+0x40], R0 ;  /* 0x000040002b007388 */ /* 0x0081e40000000400 */
[----:B0-----:R-:W-:-:S04]  /*0d10*/  IADD3 R0, PT, PT, R45, 0xe0, RZ ;  /* 0x000000e02d007810 */ /* 0x001fc80007ffe0ff */
[----:B------:R-:W-:-:S04]  /*0d20*/  LEA.HI.SX32 R0, R0, R45, 0x1b ;  /* 0x0000002d00007211 */ /* 0x000fc800078fdaff */
[----:B------:R-:W-:Y:S02]  /*0d30*/  LEA R37, R0, UR4, 0x1 ;  /* 0x0000000400257c11 */ /* 0x000fe4000f8e08ff */
[----:B------:R-:W-:Y:S01]  /*0d40*/  IADD3 R0, PT, PT, R45, 0x180, RZ ;  /* 0x000001802d007810 */ /* 0x000fe20007ffe0ff */
[----:B----4-:R-:W-:Y:S03]  /*0d50*/  STS.U16 [R42+0x80], R9 ;  /* 0x000080092a007388 */ /* 0x010fe60000000400 */
[----:B------:R-:W-:Y:S01]  /*0d60*/  LEA.HI.SX32 R0, R0, R45, 0x1b ;  /* 0x0000002d00007211 */ /* 0x000fe200078fdaff */
[----:B------:R0:W-:Y:S04]  /*0d70*/  STS.U16 [R41+0xc0], R6 ;  /* 0x0000c00629007388 */ /* 0x0001e80000000400 */
[----:B------:R-:W-:Y:S01]  /*0d80*/  STS.U16 [R40+0x100], R11 ;  /* 0x0001000b28007388 */ /* 0x000fe20000000400 */
[----:B------:R-:W-:-:S03]  /*0d90*/  LEA R32, R0, UR4, 0x1 ;  /* 0x0000000400207c11 */ /* 0x000fc6000f8e08ff */
[----:B------:R1:W-:Y:S01]  /*0da0*/  STS.U16 [R39+0x140], R8 ;  /* 0x0001400827007388 */ /* 0x0003e20000000400 */
[C---:B0-----:R-:W-:Y:S02]  /*0db0*/  IADD3 R6, PT, PT, R45.reuse, 0x1c0, RZ ;  /* 0x000001c02d067810 */ /* 0x041fe40007ffe0ff */
[C---:B------:R-:W-:Y:S01]  /*0dc0*/  SHF.L.U32 R0, R45.reuse, 0x4, RZ ;  /* 0x000000042d007819 */ /* 0x040fe200000006ff */
[----:B------:R-:W-:Y:S01]  /*0dd0*/  STS.U16 [R38+0x180], R13 ;  /* 0x0001800d26007388 */ /* 0x000fe20000000400 */
[-C--:B------:R-:W-:Y:S02]  /*0de0*/  LEA.HI.SX32 R6, R6, R45.reuse, 0x1b ;  /* 0x0000002d06067211 */ /* 0x080fe400078fdaff */
[----:B-1----:R-:W-:Y:S01]  /*0df0*/  IADD3 R8, PT, PT, R45, 0x1e0, RZ ;  /* 0x000001e02d087810 */ /* 0x002fe20007ffe0ff */
[----:B------:R-:W-:Y:S01]  /*0e00*/  STS.U16 [R37+0x1c0], R10 ;  /* 0x0001c00a25007388 */ /* 0x000fe20000000400 */
[----:B------:R-:W-:Y:S02]  /*0e10*/  LEA.HI.SX32 R28, R0, R0, 0x1b ;  /* 0x00000000001c7211 */ /* 0x000fe400078fdaff */
[----:B------:R-:W-:Y:S01]  /*0e20*/  LEA.HI.SX32 R8, R8, R45, 0x1b ;  /* 0x0000002d08087211 */ /* 0x000fe200078fdaff */
[----:B------:R-:W-:Y:S01]  /*0e30*/  STS.U16 [R36+0x200], R15 ;  /* 0x0002000f24007388 */ /* 0x000fe20000000400 */
[----:B------:R-:W-:-:S02]  /*0e40*/  LEA R30, R6, UR4, 0x1 ;  /* 0x00000004061e7c11 */ /* 0x000fc4000f8e08ff */
[----:B------:R-:W-:Y:S01]  /*0e50*/  LEA R29, R8, UR4, 0x1 ;  /* 0x00000004081d7c11 */ /* 0x000fe2000f8e08ff */
[----:B------:R-:W-:Y:S01]  /*0e60*/  STS.U16 [R35+0x240], R12 ;  /* 0x0002400c23007388 */ /* 0x000fe20000000400 */
[----:B------:R-:W-:-:S03]  /*0e70*/  LEA R28, R28, UR4, 0x1 ;  /* 0x000000041c1c7c11 */ /* 0x000fc6000f8e08ff */
[----:B------:R-:W-:Y:S04]  /*0e80*/  STS.U16 [R34+0x280], R17 ;  /* 0x0002801122007388 */ /* 0x000fe80000000400 */
[----:B------:R-:W-:Y:S04]  /*0e90*/  STS.U16 [R33+0x2c0], R14 ;  /* 0x0002c00e21007388 */ /* 0x000fe80000000400 */
[----:B------:R-:W-:Y:S04]  /*0ea0*/  STS.U16 [R32+0x300], R21 ;  /* 0x0003001520007388 */ /* 0x000fe80000000400 */
        /* <DEDUP_REMOVED lines=24> */
[----:B------:R-:W-:-:S03]  /*1030*/  ISETP.GE.AND P0, PT, R73, R46, PT ;  /* 0x0000002e4900720c */ /* 0x000fc60003f06270 */
[----:B------:R-:W3:Y:S01]  /*1040*/  @!P1 LDG.E.U16 R22, desc[UR16][R2.64+0x40] ;  /* 0x0000401002169981 */ /* 0x000ee2000c1e1500 */
[----:B------:R-:W-:-:S09]  /*1050*/  ISETP.GE.AND P1, PT, R71, R46, PT ;  /* 0x0000002e4700720c */ /* 0x000fd20003f26270 */
[----:B------:R-:W4:Y:S01]  /*1060*/  @!P0 LDG.E.U16 R21, desc[UR16][R2.64+0x80] ;  /* 0x0000801002158981 */ /* 0x000f22000c1e1500 */
[----:B------:R-:W-:-:S03]  /*1070*/  ISETP.GE.AND P0, PT, R69, R46, PT ;  /* 0x0000002e4500720c */ /* 0x000fc60003f06270 */
[----:B------:R-:W4:Y:S01]  /*1080*/  @!P1 LDG.E.U16 R24, desc[UR16][R2.64+0xc0] ;  /* 0x0000c01002189981 */ /* 0x000f22000c1e1500 */
[----:B------:R-:W-:Y:S02]  /*1090*/  ISETP.GE.AND P1, PT, R67, R46, PT ;  /* 0x0000002e4300720c */ /* 0x000fe40003f26270 */
[----:B------:R-:W-:-:S07]  /*10a0*/  PRMT R23, RZ, 0x7610, R23 ;  /* 0x00007610ff177816 */ /* 0x000fce0000000017 */
[----:B------:R-:W4:Y:S01]  /*10b0*/  @!P0 LDG.E.U16 R23, desc[UR16][R2.64+0x100] ;  /* 0x0001001002178981 */ /* 0x000f22000c1e1500 */
[----:B------:R-:W-:-:S03]  /*10c0*/  ISETP.GE.AND P0, PT, R65, R46, PT ;  /* 0x0000002e4100720c */ /* 0x000fc60003f06270 */
[----:B------:R-:W4:Y:S01]  /*10d0*/  @!P1 LDG.E.U16 R26, desc[UR16][R2.64+0x140] ;  /* 0x00014010021a9981 */ /* 0x000f22000c1e1500 */
[----:B------:R-:W-:-:S09]  /*10e0*/  ISETP.GE.AND P1, PT, R63, R46, PT ;  /* 0x0000002e3f00720c */ /* 0x000fd20003f26270 */
[----:B------:R-:W4:Y:S01]  /*10f0*/  @!P0 LDG.E.U16 R25, desc[UR16][R2.64+0x180] ;  /* 0x0001801002198981 */ /* 0x000f22000c1e1500 */
[----:B------:R-:W-:-:S03]  /*1100*/  ISETP.GE.AND P0, PT, R61, R46, PT ;  /* 0x0000002e3d00720c */ /* 0x000fc60003f06270 */
[----:B------:R-:W4:Y:S01]  /*1110*/  @!P1 LDG.E.U16 R82, desc[UR16][R2.64+0x1c0] ;  /* 0x0001c01002529981 */ /* 0x000f22000c1e1500 */
[----:B------:R-:W-:Y:S02]  /*1120*/  ISETP.NE.AND P1, PT, R27, RZ, PT ;  /* 0x000000ff1b00720c */ /* 0x000fe40003f25270 */
[----:B------:R-:W-:-:S07]  /*1130*/  PRMT R27, RZ, 0x7610, R27 ;  /* 0x00007610ff1b7816 */ /* 0x000fce000000001b */
[----:B------:R-:W4:Y:S01]  /*1140*/  @!P0 LDG.E.U16 R27, desc[UR16][R2.64+0x200] ;  /* 0x00020010021b8981 */ /* 0x000f22000c1e1500 */
[----:B------:R-:W-:Y:S02]  /*1150*/  ISETP.NE.AND P0, PT, R84, RZ, PT ;  /* 0x000000ff5400720c */ /* 0x000fe40003f05270 */
[----:B------:R-:W-:Y:S02]  /*1160*/  PRMT R84, RZ, 0x7610, R84 ;  /* 0x00007610ff547816 */ /* 0x000fe40000000054 */
[----:B------:R-:W-:Y:S02]  /*1170*/  PRMT R111, RZ, 0x7610, R111 ;  /* 0x00007610ff6f7816 */ /* 0x000fe4000000006f */
[----:B------:R-:W-:Y:S02]  /*1180*/  PRMT R86, RZ, 0x7610, R86 ;  /* 0x00007610ff567816 */ /* 0x000fe40000000056 */
[----:B------:R-:W-:Y:S02]  /*1190*/  PRMT R113, RZ, 0x7610, R113 ;  /* 0x00007610ff717816 */ /* 0x000fe40000000071 */
[----:B------:R-:W-:Y:S01]  /*11a0*/  PRMT R88, RZ, 0x7610, R88 ;  /* 0x00007610ff587816 */ /* 0x000fe20000000058 */
[----:B------:R-:W4:Y:S01]  /*11b0*/  @!P1 LDG.E.U16 R111, desc[UR16][R2.64+0x280] ;  /* 0x00028010026f9981 */ /* 0x000f22000c1e1500 */
[----:B------:R-:W-:-:S02]  /*11c0*/  PRMT R115, RZ, 0x7610, R115 ;  /* 0x00007610ff737816 */ /* 0x000fc40000000073 */
[----:B------:R-:W-:Y:S01]  /*11d0*/  PRMT R20, RZ, 0x7610, R20 ;  /* 0x00007610ff147816 */ /* 0x000fe20000000014 */
[----:B------:R-:W4:Y:S04]  /*11e0*/  @!P0 LDG.E.U16 R84, desc[UR16][R2.64+0x240] ;  /* 0x0002401002548981 */ /* 0x000f28000c1e1500 */
[----:B------:R-:W4:Y:S04]  /*11f0*/  @!P2 LDG.E.U16 R86, desc[UR16][R2.64+0x2c0] ;  /* 0x0002c0100256a981 */ /* 0x000f28000c1e1500 */
[----:B------:R-:W4:Y:S04]  /*1200*/  @!P3 LDG.E.U16 R113, desc[UR16][R2.64+0x300] ;  /* 0x000300100271b981 */ /* 0x000f28000c1e1500 */
[----:B------:R-:W4:Y:S04]  /*1210*/  @!P4 LDG.E.U16 R88, desc[UR16][R2.64+0x340] ;  /* 0x000340100258c981 */ /* 0x000f28000c1e1500 */
[----:B------:R-:W4:Y:S04]  /*1220*/  @!P5 LDG.E.U16 R115, desc[UR16][R2.64+0x380] ;  /* 0x000380100273d981 */ /* 0x000f28000c1e1500 */
[----:B------:R-:W4:Y:S01]  /*1230*/  @!P6 LDG.E.U16 R20, desc[UR16][R2.64+0x3c0] ;  /* 0x0003c0100214e981 */ /* 0x000f22000c1e1500 */
[----:B------:R-:W-:Y:S03]  /*1240*/  BSSY.RECONVERGENT B0, `(.L_x_1312) ;  /* 0x0000055000007945 */ /* 0x000fe60003800200 */
[----:B--2---:R0:W-:Y:S04]  /*1250*/  STS.U16 [R44], R5 ;  /* 0x000000052c007388 */ /* 0x0041e80000000400 */
[----:B---3--:R-:W-:Y:S01]  /*1260*/  STS.U16 [R43+0x40], R22 ;  /* 0x000040162b007388 */ /* 0x008fe20000000400 */
[----:B0-----:R-:W0:Y:S03]  /*1270*/  LDC R5, c[0x0][0x38c] ;  /* 0x0000e300ff057b82 */ /* 0x001e260000000800 */
        /* <DEDUP_REMOVED lines=19> */
[----:B------:R-:W0:Y:S04]  /*13b0*/  LDS.U16 R27, [R28+0x8] ;  /* 0x000008001c1b7984 */ /* 0x000e280000000400 */
[----:B------:R-:W0:Y:S04]  /*13c0*/  LDS.U16 R82, [R28+0xa] ;  /* 0x00000a001c527984 */ /* 0x000e280000000400 */
[----:B------:R0:W0:Y:S04]  /*13d0*/  LDS.U16 R84, [R28+0xc] ;  /* 0x00000c001c547984 */ /* 0x0000280000000400 */
        /* <DEDUP_REMOVED lines=8> */
[----:B------:R0:W0:Y:S01]  /*1460*/  LDS.U16 R2, [R28+0x1e] ;  /* 0x00001e001c027984 */ /* 0x0000220000000400 */
[----:B-1----:R-:W-:-:S05]  /*1470*/  HADD2.F32 R23, -RZ, R23.H0_H0 ;  /* 0x20000017ff177230 */ /* 0x002fca0000004100 */
[----:B-----5:R-:W-:-:S05]  /*1480*/  FADD.FTZ R104, R23, R76 ;  /* 0x0000004c17687221 */ /* 0x020fca0000010000 */
[----:B------:R-:W-:-:S04]  /*1490*/  FSETP.GTU.FTZ.AND P0, PT, R104, 20, PT ;  /* 0x41a000006800780b */ /* 0x000fc80003f1c000 */
[----:B------:R-:W-:Y:S01]  /*14a0*/  ISETP.EQ.OR P0, PT, RZ, UR7, P0 ;  /* 0x00000007ff007c0c */ /* 0x000fe20008702670 */
[----:B--2---:R-:W-:Y:S02]  /*14b0*/  HADD2.F32 R111, -RZ, R24.H0_H0 ;  /* 0x20000018ff6f7230 */ /* 0x004fe40000004100 */
[----:B---3--:R-:W-:Y:S02]  /*14c0*/  HADD2.F32 R25, -RZ, R25.H0_H0 ;  /* 0x20000019ff197230 */ /* 0x008fe40000004100 */
[----:B----4-:R-:W-:Y:S02]  /*14d0*/  HADD2.F32 R113, -RZ, R26.H0_H0 ;  /* 0x2000001aff717230 */ /* 0x010fe40000004100 */
[----:B0-----:R-:W-:Y:S02]  /*14e0*/  HADD2.F32 R27, -RZ, R27.H0_H0 ;  /* 0x2000001bff1b7230 */ /* 0x001fe40000004100 */
[--C-:B------:R-:W-:Y:S01]  /*14f0*/  FADD.FTZ R102, R111, R76.reuse ;  /* 0x0000004c6f667221 */ /* 0x100fe20000010000 */
[--C-:B------:R-:W-:Y:S01]  /*1500*/  FADD.FTZ R100, R25, R76.reuse ;  /* 0x0000004c19647221 */ /* 0x100fe20000010000 */
[----:B------:R-:W-:Y:S01]  /*1510*/  FADD.FTZ R98, R113, R76 ;  /* 0x0000004c71627221 */ /* 0x000fe20000010000 */
[----:B------:R-:W-:-:S02]  /*1520*/  HADD2.F32 R23, -RZ, R82.H0_H0 ;  /* 0x20000052ff177230 */ /* 0x000fc40000004100 */
[--C-:B------:R-:W-:Y:S01]  /*1530*/  FADD.FTZ R96, R27, R76.reuse ;  /* 0x0000004c1b607221 */ /* 0x100fe20000010000 */
[----:B------:R-:W-:Y:S02]  /*1540*/  ISETP.GE.AND P5, PT, R5, 0x1, PT ;  /* 0x000000010500780c */ /* 0x000fe40003fa6270 */
[----:B------:R-:W-:Y:S01]  /*1550*/  FSETP.GTU.FTZ.AND P1, PT, R102, 20, PT ;  /* 0x41a000006600780b */ /* 0x000fe20003f3c000 */
[----:B------:R-:W-:Y:S01]  /*1560*/  FADD.FTZ R94, R23, R76 ;  /* 0x0000004c175e7221 */ /* 0x000fe20000010000 */
[----:B------:R-:W-:Y:S02]  /*1570*/  FSETP.GTU.FTZ.AND P3, PT, R100, 20, PT ;  /* 0x41a000006400780b */ /* 0x000fe40003f7c000 */
[----:B------:R-:W-:Y:S02]  /*1580*/  FSETP.GTU.FTZ.AND P2, PT, R98, 20, PT ;  /* 0x41a000006200780b */ /* 0x000fe40003f5c000 */
[----:B------:R-:W-:Y:S01]  /*1590*/  FSETP.GTU.FTZ.AND P4, PT, R96, 20, PT ;  /* 0x41a000006000780b */ /* 0x000fe20003f9c000 */
        /* <DEDUP_REMOVED lines=31> */
.L_x_1313:
[----:B------:R-:W-:Y:S05]  /*1790*/  BSYNC.RECONVERGENT B0 ;  /* 0x0000000000007941 */ /* 0x000fea0003800200 */
.L_x_1312:
        /* <DEDUP_REMOVED lines=37> */
.L_x_1315:
[----:B------:R-:W-:Y:S05]  /*19f0*/  BSYNC.RECONVERGENT B0 ;  /* 0x0000000000007941 */ /* 0x000fea0003800200 */
.L_x_1314:
[----:B------:R-:W-:Y:S01]  /*1a00*/  HADD2.F32 R23, -RZ, R86.H0_H0 ;  /* 0x20000056ff177230 */ /* 0x000fe20000004100 */
        /* <DEDUP_REMOVED lines=34> */
.L_x_1317:
[----:B------:R-:W-:Y:S05]  /*1c30*/  BSYNC.RECONVERGENT B0 ;  /* 0x0000000000007941 */ /* 0x000fea0003800200 */
.L_x_1316:
        /* <DEDUP_REMOVED lines=37> */
.L_x_1319:
[----:B------:R-:W-:Y:S05]  /*1e90*/  BSYNC.RECONVERGENT B0 ;  /* 0x0000000000007941 */ /* 0x000fea0003800200 */
.L_x_1318:
        /* <DEDUP_REMOVED lines=35> */
.L_x_1321:
[----:B------:R-:W-:Y:S05]  /*20d0*/  BSYNC.RECONVERGENT B0 ;  /* 0x0000000000007941 */ /* 0x000fea0003800200 */
.L_x_1320:
        /* <DEDUP_REMOVED lines=37> */
.L_x_1323:
[----:B------:R-:W-:Y:S05]  /*2330*/  BSYNC.RECONVERGENT B0 ;  /* 0x0000000000007941 */ /* 0x000fea0003800200 */
.L_x_1322:
        /* <DEDUP_REMOVED lines=35> */
.L_x_1325:
[----:B------:R-:W-:Y:S05]  /*2570*/  BSYNC.RECONVERGENT B0 ;  /* 0x0000000000007941 */ /* 0x000fea0003800200 */
.L_x_1324:
        /* <DEDUP_REMOVED lines=37> */
.L_x_1327:
[----:B------:R-:W-:Y:S05]  /*27d0*/  BSYNC.RECONVERGENT B0 ;  /* 0x0000000000007941 */ /* 0x000fea0003800200 */
.L_x_1326:
[----:B------:R-:W-:Y:S01]  /*27e0*/  HADD2.F32 R21, -RZ, R20.H0_H0 ;  /* 0x20000014ff157230 */ /* 0x000fe20000004100 */
[----:B------:R-:W-:Y:S01]  /*27f0*/  BSSY.RECONVERGENT B0, `(.L_x_1328) ;  /* 0x0000023000007945 */ /* 0x000fe20003800200 */
[----:B------:R-:W-:Y:S01]  /*2800*/  FSETP.GTU.FTZ.AND P4, PT, R106, 20, PT ;  /* 0x41a000006a00780b */ /* 0x000fe20003f9c000 */
[----:B------:R-:W-:Y:S02]  /*2810*/  HADD2.F32 R19, -RZ, R19.H0_H0 ;  /* 0x20000013ff137230 */ /* 0x000fe40000004100 */
        /* <DEDUP_REMOVED lines=32> */
.L_x_1329:
[----:B------:R-:W-:Y:S05]  /*2a20*/  BSYNC.RECONVERGENT B0 ;  /* 0x0000000000007941 */ /* 0x000fea0003800200 */
.L_x_1328:
[----:B------:R-:W-:Y:S01]  /*2a30*/  ISETP.EQ.OR P6, PT, RZ, UR7, P2 ;  /* 0x00000007ff007c0c */ /* 0x000fe200097c2670 */
[----:B------:R-:W-:Y:S01]  /*2a40*/  HADD2.F32 R3, -RZ, R3.H0_H0 ;  /* 0x20000003ff037230 */ /* 0x000fe20000004100 */
[----:B------:R-:W-:Y:S01]  /*2a50*/  BSSY.RECONVERGENT B0, `(.L_x_1330) ;  /* 0x0000027000007945 */ /* 0x000fe20003800200 */
[----:B------:R-:W-:Y:S01]  /*2a60*/  FSETP.GTU.FTZ.AND P3, PT, R108, 20, PT ;  /* 0x41a000006c00780b */ /* 0x000fe20003f7c000 */
[----:B------:R-:W-:Y:S01]  /*2a70*/  HADD2.F32 R129, -RZ, R18.H0_H0 ;  /* 0x20000012ff817230 */ /* 0x000fe20000004100 */
[----:B------:R-:W-:Y:S01]  /*2a80*/  ISETP.EQ.OR P2, PT, RZ, UR7, P1 ;  /* 0x00000007ff007c0c */ /* 0x000fe20008f42670 */
[----:B------:R-:W-:Y:S02]  /*2a90*/  HADD2.F32 R17, -RZ, R17.H0_H0 ;  /* 0x20000011ff117230 */ /* 0x000fe40000004100 */
[----:B------:R-:W-:Y:S01]  /*2aa0*/  FADD.FTZ R110, R3, R76 ;  /* 0x0000004c036e7221 */ /* 0x000fe20000010000 */
        /* <DEDUP_REMOVED lines=33> */
.L_x_1331:
[----:B------:R-:W-:Y:S05]  /*2cc0*/  BSYNC.RECONVERGENT B0 ;  /* 0x0000000000007941 */ /* 0x000fea0003800200 */
.L_x_1330:
[----:B------:R-:W-:Y:S01]  /*2cd0*/  HADD2.F32 R3, -RZ, R2.H0_H0 ;  /* 0x20000002ff037230 */ /* 0x000fe20000004100 */
[----:B------:R-:W-:Y:S01]  /*2ce0*/  BSSY.RECONVERGENT B0, `(.L_x_1332) ;  /* 0x0000026000007945 */ /* 0x000fe20003800200 */
[----:B------:R-:W-:Y:S01]  /*2cf0*/  FSETP.GTU.FTZ.AND P1, PT, R110, 20, PT ;  /* 0x41a000006e00780b */ /* 0x000fe20003f3c000 */
[----:B------:R-:W-:Y:S02]  /*2d00*/  HADD2.F32 R133, -RZ, R14.H0_H0 ;  /* 0x2000000eff857230 */ /* 0x000fe40000004100 */
[----:B------:R-:W-:Y:S02]  /*2d10*/  HADD2.F32 R13, -RZ, R13.H0_H0 ;  /* 0x2000000dff0d7230 */ /* 0x000fe40000004100 */
[----:B------:R-:W-:Y:S01]  /*2d20*/  FADD.FTZ R112, R3, R76 ;  /* 0x0000004c03707221 */ /* 0x000fe20000010000 */
        /* <DEDUP_REMOVED lines=33> */
.L_x_1333:
[----:B------:R-:W-:Y:S05]  /*2f40*/  BSYNC.RECONVERGENT B0 ;  /* 0x0000000000007941 */ /* 0x000fea0003800200 */
.L_x_1332:
        /* <DEDUP_REMOVED lines=11> */
[----:B------:R-:W-:-:S02]  /*3000*/  HADD2.F32 R141, -RZ, R6.H0_H0 ;  /* 0x20000006ff8d7230 */ /* 0x000fc40000004100 */
[----:B------:R-:W-:Y:S01]  /*3010*/  HADD2.F32 R9, -RZ, R4.H0_H0 ;  /* 0x20000004ff097230 */ /* 0x000fe20000004100 */
        /* <DEDUP_REMOVED lines=31> */
.L_x_1335:
[----:B------:R-:W-:Y:S05]  /*3210*/  BSYNC.RECONVERGENT B0 ;  /* 0x0000000000007941 */ /* 0x000fea0003800200 */
.L_x_1334:
        /* <DEDUP_REMOVED lines=32> */
.L_x_1337:
[----:B------:R-:W-:Y:S05]  /*3420*/  BSYNC.RECONVERGENT B0 ;  /* 0x0000000000007941 */ /* 0x000fea0003800200 */
.L_x_1336:
        /* <DEDUP_REMOVED lines=32> */
.L_x_1339:
[----:B------:R-:W-:Y:S05]  /*3630*/  BSYNC.RECONVERGENT B0 ;  /* 0x0000000000007941 */ /* 0x000fea0003800200 */
.L_x_1338:
        /* <DEDUP_REMOVED lines=32> */
.L_x_1341:
[----:B------:R-:W-:Y:S05]  /*3840*/  BSYNC.RECONVERGENT B0 ;  /* 0x0000000000007941 */ /* 0x000fea0003800200 */
.L_x_1340:
        /* <DEDUP_REMOVED lines=32> */
.L_x_1343:
[----:B------:R-:W-:Y:S05]  /*3a50*/  BSYNC.RECONVERGENT B0 ;  /* 0x0000000000007941 */ /* 0x000fea0003800200 */
.L_x_1342:
[----:B------:R-:W-:Y:S01]  /*3a60*/  HADD2.F32 R143, -RZ, R0.H0_H0 ;  /* 0x20000000ff8f7230 */ /* 0x000fe20000004100 */
[----:B------:R-:W-:Y:S01]  /*3a70*/  BAR.SYNC.DEFER_BLOCKING 0x0 ;  /* 0x0000000000007b1d */ /* 0x000fe20000010000 */
        /* <DEDUP_REMOVED lines=15> */
[----:B------:R-:W-:Y:S01]  /*3b70*/  FMUL.FTZ R111, R143, R78 ;  /* 0x0000004e8f6f7220 */ /* 0x000fe20000410000 */
[----:B------:R-:W-:Y:S06]  /*3b80*/  @!P5 BRA `(.L_x_1344) ;  /* 0x000000280090d947 */ /* 0x000fec0003800000 */
[----:B------:R-:W-:Y:S01]  /*3b90*/  FMUL.FTZ R127, R19, R104 ;  /* 0x00000068137f7220 */ /* 0x000fe20000410000 */
[----:B------:R-:W-:Y:S01]  /*3ba0*/  FMUL.FTZ R130, R17, R100 ;  /* 0x0000006411827220 */ /* 0x000fe20000410000 */
[----:B------:R-:W0:Y:S01]  /*3bb0*/  LDC.64 R18, c[0x0][0x3c0] ;  /* 0x0000f000ff127b82 */ /* 0x000e220000000a00 */
[----:B------:R-:W-:Y:S01]  /*3bc0*/  FMUL.FTZ R138, R3, R84 ;  /* 0x00000054038a7220 */ /* 0x000fe20000410000 */
[----:B------:R-:W-:Y:S01]  /*3bd0*/  IMAD R145, R58, R5, RZ ;  /* 0x000000053a917224 */ /* 0x000fe200078e02ff */
[----:B------:R-:W-:Y:S01]  /*3be0*/  VIMNMX R5, PT, PT, R5, 0x1, !PT ;  /* 0x0000000105057848 */ /* 0x000fe20007fe0100 */
[----:B------:R-:W-:Y:S01]  /*3bf0*/  FMUL.FTZ R129, R129, R102 ;  /* 0x0000006681817220 */ /* 0x000fe20000410000 */
[----:B------:R-:W-:Y:S01]  /*3c00*/  FMUL.FTZ R131, R131, R98 ;  /* 0x0000006283837220 */ /* 0x000fe20000410000 */
[----:B------:R-:W-:Y:S01]  /*3c10*/  FMUL.FTZ R132, R15, R96 ;  /* 0x000000600f847220 */ /* 0x000fe20000410000 */
[----:B------:R-:W-:Y:S01]  /*3c20*/  FMUL.FTZ R133, R133, R94 ;  /* 0x0000005e85857220 */ /* 0x000fe20000410000 */
[----:B------:R-:W1:Y:S01]  /*3c30*/  LDC.64 R16, c[0x0][0x3e0] ;  /* 0x0000f800ff107b82 */ /* 0x000e620000000a00 */
[----:B------:R-:W-:Y:S01]  /*3c40*/  FMUL.FTZ R134, R13, R92 ;  /* 0x0000005c0d867220 */ /* 0x000fe20000410000 */
[----:B------:R-:W-:Y:S01]  /*3c50*/  FMUL.FTZ R135, R135, R90 ;  /* 0x0000005a87877220 */ /* 0x000fe20000410000 */
[----:B------:R-:W-:Y:S01]  /*3c60*/  FMUL.FTZ R136, R11, R88 ;  /* 0x000000580b887220 */ /* 0x000fe20000410000 */
[----:B------:R-:W-:Y:S01]  /*3c70*/  FMUL.FTZ R137, R137, R86 ;  /* 0x0000005689897220 */ /* 0x000fe20000410000 */
[----:B------:R-:W-:Y:S01]  /*3c80*/  FMUL.FTZ R139, R139, R82 ;  /* 0x000000528b8b7220 */ /* 0x000fe20000410000 */
[----:B------:R-:W-:Y:S01]  /*3c90*/  FMUL.FTZ R140, R7, R106 ;  /* 0x0000006a078c7220 */ /* 0x000fe20000410000 */
[----:B------:R-:W-:Y:S01]  /*3ca0*/  FMUL.FTZ R141, R141, R108 ;  /* 0x0000006c8d8d7220 */ /* 0x000fe20000410000 */
[----:B------:R-:W2:Y:S01]  /*3cb0*/  LDC.64 R20, c[0x0][0x3a8] ;  /* 0x0000ea00ff147b82 */ /* 0x000ea20000000a00 */
[----:B------:R-:W-:Y:S01]  /*3cc0*/  FMUL.FTZ R142, R9, R110 ;  /* 0x0000006e098e7220 */ /* 0x000fe20000410000 */
[----:B------:R-:W-:Y:S01]  /*3cd0*/  FMUL.FTZ R143, R143, R112 ;  /* 0x000000708f8f7220 */ /* 0x000fe20000410000 */
[----:B------:R-:W-:Y:S01]  /*3ce0*/  MOV R147, R68 ;  /* 0x0000004400937202 */ /* 0x000fe20000000f00 */
[----:B------:R-:W-:Y:S01]  /*3cf0*/  UIADD3 UR5, UPT, UPT, UR4, 0x470, URZ ;  /* 0x0000047004057890 */ /* 0x000fe2000fffe0ff */
[----:B------:R-:W-:-:S02]  /*3d00*/  MOV R144, R62 ;  /* 0x0000003e00907202 */ /* 0x000fc40000000f00 */
[----:B------:R-:W-:Y:S01]  /*3d10*/  MOV R149, R70 ;  /* 0x0000004600957202 */ /* 0x000fe20000000f00 */
[----:B------:R-:W3:Y:S01]  /*3d20*/  LDC.64 R2, c[0x0][0x480] ;  /* 0x00012000ff027b82 */ /* 0x000ee20000000a00 */
[----:B------:R-:W-:Y:S02]  /*3d30*/  MOV R146, R64 ;  /* 0x0000004000927202 */ /* 0x000fe40000000f00 */
[----:B------:R-:W-:Y:S02]  /*3d40*/  MOV R151, R72 ;  /* 0x0000004800977202 */ /* 0x000fe40000000f00 */
[----:B------:R-:W-:Y:S02]  /*3d50*/  MOV R148, R66 ;  /* 0x0000004200947202 */ /* 0x000fe40000000f00 */
[----:B------:R-:W-:Y:S02]  /*3d60*/  IADD3 R150, PT, PT, -R5, RZ, RZ ;  /* 0x000000ff05967210 */ /* 0x000fe40007ffe1ff */
[----:B-1----:R-:W-:-:S02]  /*3d70*/  SHF.L.U64.HI R17, R16, 0x3, R17 ;  /* 0x0000000310117819 */ /* 0x002fc40000010211 */
[----:B0-----:R-:W-:Y:S02]  /*3d80*/  SHF.L.U64.HI R19, R18, 0x3, R19 ;  /* 0x0000000312137819 */ /* 0x001fe40000010213 */
[----:B--2---:R-:W-:-:S07]  /*3d90*/  SHF.L.U64.HI R21, R20, 0x3, R21 ;  /* 0x0000000314157819 */ /* 0x004fce0000010215 */
.L_x_1347:
[----:B------:R-:W-:Y:S02]  /*3da0*/  MOV R4, R147 ;  /* 0x0000009300047202 */ /* 0x000fe40000000f00 */
[----:B------:R-:W-:-:S06]  /*3db0*/  MOV R5, R144 ;  /* 0x0000009000057202 */ /* 0x000fcc0000000f00 */
[----:B------:R-:W2:Y:S01]  /*3dc0*/  LDG.E.64 R4, desc[UR16][R4.64] ;  /* 0x0000001004047981 */ /* 0x000ea2000c1e1b00 */
[-C--:B------:R-:W-:Y:S02]  /*3dd0*/  ISETP.GE.U32.AND P0, PT, R107, R46.reuse, PT ;  /* 0x0000002e6b00720c */ /* 0x080fe40003f06070 */
[-C--:B------:R-:W-:Y:S02]  /*3de0*/  ISETP.GE.U32.AND P2, PT, R109, R46.reuse, PT ;  /* 0x0000002e6d00720c */ /* 0x080fe40003f46070 */
[----:B------:R-:W-:Y:S01]  /*3df0*/  ISETP.GE.U32.AND P1, PT, R105, R46, PT ;  /* 0x0000002e6900720c */ /* 0x000fe20003f26070 */
[C---:B--2---:R-:W-:Y:S01]  /*3e00*/  FMUL.FTZ R6, R5.reuse, R102 ;  /* 0x0000006605067220 */ /* 0x044fe20000410000 */
[C---:B------:R-:W-:Y:S01]  /*3e10*/  FMUL.FTZ R0, R5.reuse, R104 ;  /* 0x0000006805007220 */ /* 0x040fe20000410000 */
[----:B------:R-:W-:Y:S01]  /*3e20*/  FMUL.FTZ R7, R4, 1.4426950216293334961 ;  /* 0x3fb8aa3b04077820 */ /* 0x000fe20000410000 */
[C---:B------:R-:W-:Y:S01]  /*3e30*/  FMUL.FTZ R153, R5.reuse, R86 ;  /* 0x0000005605997220 */ /* 0x040fe20000410000 */
[----:B------:R-:W-:Y:S01]  /*3e40*/  FMUL.RZ R10, R6, 0.15915493667125701904 ;  /* 0x3e22f983060a7820 */ /* 0x000fe2000040c000 */
[----:B------:R-:W-:Y:S01]  /*3e50*/  FMUL.FTZ R6, R5, R100 ;  /* 0x0000006405067220 */ /* 0x000fe20000410000 */
[----:B------:R-:W-:Y:S01]  /*3e60*/  FMUL.RZ R8, R0, 0.15915493667125701904 ;  /* 0x3e22f98300087820 */ /* 0x000fe2000040c000 */
[C---:B------:R-:W-:Y:S01]  /*3e70*/  FMUL.FTZ R0, R7.reuse, R104 ;  /* 0x0000006807007220 */ /* 0x040fe20000410000 */
[----:B------:R-:W-:Y:S01]  /*3e80*/  MUFU.SIN R13, R10 ;  /* 0x0000000a000d7308 */ /* 0x000fe20000000400 */
[----:B------:R-:W-:Y:S01]  /*3e90*/  FMUL.RZ R12, R6, 0.15915493667125701904 ;  /* 0x3e22f983060c7820 */ /* 0x000fe2000040c000 */
[C---:B------:R-:W-:Y:S01]  /*3ea0*/  FMUL.FTZ R4, R7.reuse, R102 ;  /* 0x0000006607047220 */ /* 0x040fe20000410000 */
[----:B------:R-:W-:Y:S01]  /*3eb0*/  FMUL.FTZ R6, R7, R100 ;  /* 0x0000006407067220 */ /* 0x000fe20000410000 */
[----:B------:R-:W-:Y:S01]  /*3ec0*/  FMUL.RZ R159, R153, 0.15915493667125701904 ;  /* 0x3e22f983999f7820 */ /* 0x000fe2000040c000 */
[----:B------:R-:W-:-:S03]  /*3ed0*/  FMUL.FTZ R153, R7, R86 ;  /* 0x0000005607997220 */ /* 0x000fc60000410000 */
[----:B------:R-:W-:Y:S08]  /*3ee0*/  MUFU.SIN R9, R8 ;  /* 0x0000000800097308 */ /* 0x000ff00000000400 */
[----:B------:R0:W1:Y:S08]  /*3ef0*/  MUFU.COS R11, R8 ;  /* 0x00000008000b7308 */ /* 0x0000700000000000 */
[----:B------:R-:W-:Y:S01]  /*3f00*/  MUFU.SIN R23, R12 ;  /* 0x0000000c00177308 */ /* 0x000fe20000000400 */
[----:B0-----:R-:W-:-:S04]  /*3f10*/  FMUL.FTZ R8, R5, R98 ;  /* 0x0000006205087220 */ /* 0x001fc80000410000 */
[----:B------:R-:W-:Y:S01]  /*3f20*/  FMUL.RZ R14, R8, 0.15915493667125701904 ;  /* 0x3e22f983080e7820 */ /* 0x000fe2000040c000 */
[----:B------:R-:W-:Y:S02]  /*3f30*/  FMUL.FTZ R8, R7, R98 ;  /* 0x0000006207087220 */ /* 0x000fe40000410000 */
[----:B------:R0:W-:Y:S08]  /*3f40*/  MUFU.COS R25, R12 ;  /* 0x0000000c00197308 */ /* 0x0001f00000000000 */
[----:B------:R2:W4:Y:S01]  /*3f50*/  MUFU.COS R15, R10 ;  /* 0x0000000a000f7308 */ /* 0x0005220000000000 */
[----:B0-----:R-:W-:-:S04]  /*3f60*/  FMUL.FTZ R12, R5, R94 ;  /* 0x0000005e050c7220 */ /* 0x001fc80000410000 */
[----:B------:R-:W-:Y:S01]  /*3f70*/  FMUL.RZ R24, R12, 0.15915493667125701904 ;  /* 0x3e22f9830c187820 */ /* 0x000fe2000040c000 */
[----:B------:R-:W-:Y:S02]  /*3f80*/  FMUL.FTZ R12, R7, R94 ;  /* 0x0000005e070c7220 */ /* 0x000fe40000410000 */
[----:B------:R-:W-:Y:S01]  /*3f90*/  MUFU.SIN R27, R14 ;  /* 0x0000000e001b7308 */ /* 0x000fe20000000400 */
[----:B--2---:R-:W-:-:S04]  /*3fa0*/  FMUL.FTZ R10, R5, R96 ;  /* 0x00000060050a7220 */ /* 0x004fc80000410000 */
[----:B------:R-:W-:Y:S01]  /*3fb0*/  FMUL.RZ R22, R10, 0.15915493667125701904 ;  /* 0x3e22f9830a167820 */ /* 0x000fe2000040c000 */
[----:B------:R-:W-:Y:S02]  /*3fc0*/  FMUL.FTZ R10, R7, R96 ;  /* 0x00000060070a7220 */ /* 0x000fe40000410000 */
[----:B------:R0:W-:Y:S08]  /*3fd0*/  MUFU.COS R155, R14 ;  /* 0x0000000e009b7308 */ /* 0x0001f00000000000 */
[----:B------:R-:W-:Y:S01]  /*3fe0*/  MUFU.SIN R165, R24 ;  /* 0x0000001800a57308 */ /* 0x000fe20000000400 */
[----:B0-----:R-:W-:-:S04]  /*3ff0*/  FMUL.FTZ R14, R5, R92 ;  /* 0x0000005c050e7220 */ /* 0x001fc80000410000 */
[----:B------:R-:W-:Y:S01]  /*4000*/  FMUL.RZ R152, R14, 0.15915493667125701904 ;  /* 0x3e22f9830e987820 */ /* 0x000fe2000040c000 */
[----:B------:R-:W-:Y:S02]  /*4010*/  FMUL.FTZ R14, R7, R92 ;  /* 0x0000005c070e7220 */ /* 0x000fe40000410000 */
[----:B------:R0:W-:Y:S08]  /*4020*/  MUFU.COS R167, R24 ;  /* 0x0000001800a77308 */ /* 0x0001f00000000000 */
[----:B------:R-:W1:Y:S01]  /*4030*/  MUFU.EX2 R0, R0 ;  /* 0x0000000000007308 */ /* 0x000e620000000800 */
[----:B0-----:R-:W-:-:S03]  /*4040*/  FMUL.FTZ R24, R5, R88 ;  /* 0x0000005805187220 */ /* 0x001fc60000410000 */
[----:B------:R-:W-:Y:S01]  /*4050*/  MUFU.SIN R157, R22 ;  /* 0x00000016009d7308 */ /* 0x000fe20000000400 */
[----:B------:R-:W-:Y:S01]  /*4060*/  FMUL.RZ R156, R24, 0.15915493667125701904 ;  /* 0x3e22f983189c7820 */ /* 0x000fe2000040c000 */
[----:B------:R-:W-:-:S06]  /*4070*/  FMUL.FTZ R24, R7, R88 ;  /* 0x0000005807187220 */ /* 0x000fcc0000410000 */
[----:B------:R0:W-:Y:S01]  /*4080*/  MUFU.COS R161, R22 ;  /* 0x0000001600a17308 */ /* 0x0001e20000000000 */
[C---:B-1----:R-:W-:Y:S01]  /*4090*/  FMUL.FTZ R160, R0.reuse, R11 ;  /* 0x0000000b00a07220 */ /* 0x042fe20000410000 */
[----:B------:R-:W-:Y:S01]  /*40a0*/  FMUL.FTZ R164, R0, R9 ;  /* 0x0000000900a47220 */ /* 0x000fe20000410000 */
[----:B------:R-:W-:-:S03]  /*40b0*/  FMUL.FTZ R0, R7, R82 ;  /* 0x0000005207007220 */ /* 0x000fc60000410000 */
[----:B------:R-:W-:Y:S02]  /*40c0*/  FSEL R160, R160, 1, !P2 ;  /* 0x3f800000a0a07808 */ /* 0x000fe40005000000 */
[----:B------:R-:W-:Y:S01]  /*40d0*/  MUFU.SIN R169, R152 ;  /* 0x0000009800a97308 */ /* 0x000fe20000000400 */
[----:B0-----:R-:W-:Y:S01]  /*40e0*/  FMUL.FTZ R22, R5, R90 ;  /* 0x0000005a05167220 */ /* 0x001fe20000410000 */
[----:B------:R-:W-:-:S03]  /*40f0*/  FSEL R164, R164, RZ, !P2 ;  /* 0x000000ffa4a47208 */ /* 0x000fc60005000000 */
[----:B------:R-:W-:Y:S01]  /*4100*/  FMUL.RZ R154, R22, 0.15915493667125701904 ;  /* 0x3e22f983169a7820 */ /* 0x000fe2000040c000 */
[----:B------:R-:W-:Y:S02]  /*4110*/  FMUL.FTZ R22, R7, R90 ;  /* 0x0000005a07167220 */ /* 0x000fe40000410000 */
[----:B------:R0:W-:Y:S08]  /*4120*/  MUFU.COS R171, R152 ;  /* 0x0000009800ab7308 */ /* 0x0001f00000000000 */
[----:B------:R-:W4:Y:S04]  /*4130*/  MUFU.EX2 R4, R4 ;  /* 0x0000000400047308 */ /* 0x000f280000000800 */
[----:B0-----:R0:W1:Y:S04]  /*4140*/  MUFU.EX2 R152, R24 ;  /* 0x0000001800987308 */ /* 0x0010680000000800 */
[----:B------:R2:W-:Y:S04]  /*4150*/  MUFU.EX2 R26, R22 ;  /* 0x00000016001a7308 */ /* 0x0005e80000000800 */
[----:B------:R-:W-:Y:S01]  /*4160*/  MUFU.SIN R177, R156 ;  /* 0x0000009c00b17308 */ /* 0x000fe20000000400 */
[C---:B0-----:R-:W-:Y:S01]  /*4170*/  FMUL.FTZ R24, R5.reuse, R82 ;  /* 0x0000005205187220 */ /* 0x041fe20000410000 */
[----:B----4-:R-:W-:Y:S01]  /*4180*/  FMUL.FTZ R15, R4, R15 ;  /* 0x0000000f040f7220 */ /* 0x010fe20000410000 */
[----:B--2---:R-:W-:-:S02]  /*4190*/  FMUL.FTZ R22, R5, R84 ;  /* 0x0000005405167220 */ /* 0x004fc40000410000 */
[----:B------:R-:W-:-:S03]  /*41a0*/  FMUL.RZ R24, R24, 0.15915493667125701904 ;  /* 0x3e22f98318187820 */ /* 0x000fc6000040c000 */
[----:B------:R-:W1:Y:S01]  /*41b0*/  MUFU.COS R179, R156 ;  /* 0x0000009c00b37308 */ /* 0x000e620000000000 */
[----:B------:R-:W-:Y:S01]  /*41c0*/  FMUL.RZ R162, R22, 0.15915493667125701904 ;  /* 0x3e22f98316a27820 */ /* 0x000fe2000040c000 */
[----:B------:R-:W-:-:S06]  /*41d0*/  FMUL.FTZ R22, R7, R84 ;  /* 0x0000005407167220 */ /* 0x000fcc0000410000 */
[----:B------:R-:W0:Y:S04]  /*41e0*/  MUFU.EX2 R10, R10 ;  /* 0x0000000a000a7308 */ /* 0x000e280000000800 */
[----:B------:R-:W2:Y:S01]  /*41f0*/  MUFU.SIN R173, R154 ;  /* 0x0000009a00ad7308 */ /* 0x000ea20000000400 */
[----:B-1----:R-:W-:-:S07]  /*4200*/  FMUL.FTZ R9, R152, R179 ;  /* 0x000000b398097220 */ /* 0x002fce0000410000 */
[----:B------:R-:W1:Y:S01]  /*4210*/  MUFU.COS R175, R154 ;  /* 0x0000009a00af7308 */ /* 0x000e620000000000 */
[----:B0-----:R-:W-:-:S07]  /*4220*/  FMUL.FTZ R163, R10, R161 ;  /* 0x000000a10aa37220 */ /* 0x001fce0000410000 */
[----:B------:R-:W-:Y:S08]  /*4230*/  MUFU.SIN R189, R24 ;  /* 0x0000001800bd7308 */ /* 0x000ff00000000400 */
[----:B------:R-:W-:Y:S08]  /*4240*/  MUFU.COS R191, R24 ;  /* 0x0000001800bf7308 */ /* 0x000ff00000000000 */
[----:B------:R-:W0:Y:S04]  /*4250*/  MUFU.EX2 R6, R6 ;  /* 0x0000000600067308 */ /* 0x000e280000000800 */
[----:B------:R-:W4:Y:S04]  /*4260*/  MUFU.EX2 R8, R8 ;  /* 0x0000000800087308 */ /* 0x000f280000000800 */
[----:B------:R-:W-:Y:S01]  /*4270*/  MUFU.SIN R181, R159 ;  /* 0x0000009f00b57308 */ /* 0x000fe20000000400 */
[----:B0-----:R-:W-:Y:S01]  /*4280*/  FMUL.FTZ R156, R6, R25 ;  /* 0x00000019069c7220 */ /* 0x001fe20000410000 */
[----:B--2---:R-:W-:-:S06]  /*4290*/  FMUL.FTZ R25, R26, R173 ;  /* 0x000000ad1a197220 */ /* 0x004fcc0000410000 */
[----:B------:R0:W2:Y:S01]  /*42a0*/  MUFU.COS R183, R159 ;  /* 0x0000009f00b77308 */ /* 0x0000a20000000000 */
[----:B------:R-:W-:Y:S01]  /*42b0*/  FMUL.FTZ R23, R6, R23 ;  /* 0x0000001706177220 */ /* 0x000fe20000410000 */
[----:B----4-:R-:W-:Y:S01]  /*42c0*/  FMUL.FTZ R27, R8, R27 ;  /* 0x0000001b081b7220 */ /* 0x010fe20000410000 */
[----:B------:R-:W-:-:S05]  /*42d0*/  FSEL R156, R156, 1, !P1 ;  /* 0x3f8000009c9c7808 */ /* 0x000fca0004800000 */
[----:B------:R-:W-:Y:S01]  /*42e0*/  MUFU.SIN R185, R162 ;  /* 0x000000a200b97308 */ /* 0x000fe20000000400 */
[----:B0-----:R-:W-:Y:S01]  /*42f0*/  FMUL.FTZ R159, R8, R155 ;  /* 0x0000009b089f7220 */ /* 0x001fe20000410000 */
[----:B------:R-:W-:-:S06]  /*4300*/  FSEL R155, R15, 1, !P0 ;  /* 0x3f8000000f9b7808 */ /* 0x000fcc0004000000 */
[----:B------:R0:W4:Y:S08]  /*4310*/  MUFU.COS R187, R162 ;  /* 0x000000a200bb7308 */ /* 0x0001300000000000 */
[----:B------:R-:W-:Y:S01]  /*4320*/  MUFU.EX2 R0, R0 ;  /* 0x0000000000007308 */ /* 0x000fe20000000800 */
[----:B0-----:R-:W-:Y:S01]  /*4330*/  FMUL.FTZ R162, R10, R157 ;  /* 0x0000009d0aa27220 */ /* 0x001fe20000410000 */
[----:B------:R-:W-:-:S02]  /*4340*/  FMUL.FTZ R10, R7, R106 ;  /* 0x0000006a070a7220 */ /* 0x000fc40000410000 */
[----:B------:R0:W2:Y:S04]  /*4350*/  MUFU.EX2 R154, R153 ;  /* 0x00000099009a7308 */ /* 0x0000a80000000800 */
[----:B------:R-:W5:Y:S04]  /*4360*/  MUFU.EX2 R12, R12 ;  /* 0x0000000c000c7308 */ /* 0x000f680000000800 */
[----:B------:R1:W4:Y:S01]  /*4370*/  MUFU.EX2 R158, R22 ;  /* 0x00000016009e7308 */ /* 0x0003220000000800 */
[----:B0-----:R-:W-:Y:S01]  /*4380*/  FMUL.FTZ R153, R4, R13 ;  /* 0x0000000d04997220 */ /* 0x001fe20000410000 */
[----:B------:R-:W-:Y:S01]  /*4390*/  FMUL.FTZ R4, R5, R106 ;  /* 0x0000006a05047220 */ /* 0x000fe20000410000 */
[----:B------:R-:W-:Y:S01]  /*43a0*/  FMUL.FTZ R13, R152, R177 ;  /* 0x000000b1980d7220 */ /* 0x000fe20000410000 */
[----:B------:R-:W0:Y:S01]  /*43b0*/  MUFU.EX2 R14, R14 ;  /* 0x0000000e000e7308 */ /* 0x000e220000000800 */
[----:B------:R-:W-:Y:S01]  /*43c0*/  FSEL R152, R127, RZ, !P2 ;  /* 0x000000ff7f987208 */ /* 0x000fe20005000000 */
[----:B------:R-:W-:Y:S01]  /*43d0*/  FMUL.RZ R168, R4, 0.15915493667125701904 ;  /* 0x3e22f98304a87820 */ /* 0x000fe2000040c000 */
[----:B------:R-:W-:Y:S01]  /*43e0*/  FSEL R153, R153, RZ, !P0 ;  /* 0x000000ff99997208 */ /* 0x000fe20004000000 */
[-C--:B------:R-:W-:Y:S01]  /*43f0*/  FMUL.FTZ R4, R5, R108.reuse ;  /* 0x0000006c05047220 */ /* 0x080fe20000410000 */
[----:B-1----:R-:W-:Y:S01]  /*4400*/  FMUL.FTZ R22, R26, R175 ;  /* 0x000000af1a167220 */ /* 0x002fe20000410000 */
[----:B------:R-:W1:Y:S01]  /*4410*/  MUFU.SIN R157, R168 ;  /* 0x000000a8009d7308 */ /* 0x000e620000000400 */
[----:B--2---:R-:W-:Y:S01]  /*4420*/  FMUL.FTZ R6, R154, R183 ;  /* 0x000000b79a067220 */ /* 0x004fe20000410000 */
[----:B------:R-:W-:Y:S01]  /*4430*/  FMUL.RZ R172, R4, 0.15915493667125701904 ;  /* 0x3e22f98304ac7820 */ /* 0x000fe2000040c000 */
[----:B------:R-:W-:Y:S01]  /*4440*/  FMUL.FTZ R15, RZ, R153 ;  /* 0x00000099ff0f7220 */ /* 0x000fe20000410000 */
[----:B------:R-:W-:Y:S01]  /*4450*/  FMUL.FTZ R4, R0, R191 ;  /* 0x000000bf00047220 */ /* 0x000fe20000410000 */
[----:B------:R-:W-:Y:S01]  /*4460*/  FMUL.FTZ R11, R154, R181 ;  /* 0x000000b59a0b7220 */ /* 0x000fe20000410000 */
[C---:B-----5:R-:W-:Y:S01]  /*4470*/  FMUL.FTZ R167, R12.reuse, R167 ;  /* 0x000000a70ca77220 */ /* 0x060fe20000410000 */
[----:B------:R-:W-:Y:S01]  /*4480*/  FMUL.FTZ R166, R12, R165 ;  /* 0x000000a50ca67220 */ /* 0x000fe20000410000 */
[----:B------:R2:W1:Y:S01]  /*4490*/  MUFU.EX2 R26, R10 ;  /* 0x0000000a001a7308 */ /* 0x0004620000000800 */
[----:B------:R-:W-:Y:S01]  /*44a0*/  FSEL R154, R129, RZ, !P0 ;  /* 0x000000ff819a7208 */ /* 0x000fe20004000000 */
[C---:B----4-:R-:W-:Y:S01]  /*44b0*/  FMUL.FTZ R8, R158.reuse, R187 ;  /* 0x000000bb9e087220 */ /* 0x050fe20000410000 */
[----:B------:R-:W-:Y:S01]  /*44c0*/  FMUL.FTZ R12, R158, R185 ;  /* 0x000000b99e0c7220 */ /* 0x000fe20000410000 */
[----:B------:R-:W4:Y:S01]  /*44d0*/  MUFU.COS R161, R168 ;  /* 0x000000a800a17308 */ /* 0x000f220000000000 */
[----:B------:R-:W-:Y:S01]  /*44e0*/  FFMA.FTZ R15, R152, R155, -R15 ;  /* 0x0000009b980f7223 */ /* 0x000fe2000001080f */
[C---:B0-----:R-:W-:Y:S01]  /*44f0*/  FMUL.FTZ R24, R14.reuse, R171 ;  /* 0x000000ab0e187220 */ /* 0x041fe20000410000 */
[----:B------:R-:W-:Y:S01]  /*4500*/  FMUL.FTZ R169, R14, R169 ;  /* 0x000000a90ea97220 */ /* 0x000fe20000410000 */
[----:B------:R-:W-:Y:S01]  /*4510*/  FMUL.FTZ R158, R7, R108 ;  /* 0x0000006c079e7220 */ /* 0x000fe20000410000 */
[----:B--2---:R-:W-:Y:S01]  /*4520*/  FMUL.FTZ R10, R0, R189 ;  /* 0x000000bd000a7220 */ /* 0x004fe20000410000 */
[----:B------:R-:W-:Y:S01]  /*4530*/  FMUL.FTZ R0, R152, R153 ;  /* 0x0000009998007220 */ /* 0x000fe20000410000 */
[----:B------:R-:W-:Y:S01]  /*4540*/  FADD.FTZ R171, R154, R15 ;  /* 0x0000000f9aab7221 */ /* 0x000fe20000010000 */
[----:B------:R-:W0:Y:S01]  /*4550*/  MUFU.SIN R168, R172 ;  /* 0x000000ac00a87308 */ /* 0x000e220000000400 */
[----:B------:R-:W-:Y:S01]  /*4560*/  ISETP.GE.U32.AND P0, PT, R103, R46, PT ;  /* 0x0000002e6700720c */ /* 0x000fe20003f06070 */
[----:B------:R-:W-:Y:S01]  /*4570*/  FFMA.FTZ R14, RZ, R155, R0 ;  /* 0x0000009bff0e7223 */ /* 0x000fe20000010000 */
[----:B------:R-:W-:Y:S01]  /*4580*/  FSEL R0, R23, RZ, !P1 ;  /* 0x000000ff17007208 */ /* 0x000fe20004800000 */
[----:B-1----:R-:W-:Y:S01]  /*4590*/  FMUL.FTZ R15, R26, R157 ;  /* 0x0000009d1a0f7220 */ /* 0x002fe20000410000 */
[----:B------:R-:W-:Y:S01]  /*45a0*/  FSEL R157, R130, RZ, !P1 ;  /* 0x000000ff829d7208 */ /* 0x000fe20004800000 */
[----:B------:R-:W-:Y:S01]  /*45b0*/  FADD.FTZ R173, RZ, R14 ;  /* 0x0000000effad7221 */ /* 0x000fe20000010000 */
[----:B------:R-:W-:Y:S01]  /*45c0*/  FSEL R159, R159, 1, !P0 ;  /* 0x3f8000009f9f7808 */ /* 0x000fe20004000000 */
[----:B------:R1:W0:Y:S01]  /*45d0*/  MUFU.EX2 R165, R158 ;  /* 0x0000009e00a57308 */ /* 0x0002220000000800 */
[C---:B------:R-:W-:Y:S01]  /*45e0*/  FMUL.FTZ R174, R0.reuse, R171 ;  /* 0x000000ab00ae7220 */ /* 0x040fe20000410000 */
[----:B------:R-:W-:Y:S01]  /*45f0*/  FMUL.FTZ R175, R0, R173 ;  /* 0x000000ad00af7220 */ /* 0x000fe20000410000 */
[----:B----4-:R-:W-:Y:S01]  /*4600*/  FMUL.FTZ R14, R26, R161 ;  /* 0x000000a11a0e7220 */ /* 0x010fe20000410000 */
[----:B------:R2:W4:Y:S01]  /*4610*/  MUFU.COS R170, R172 ;  /* 0x000000ac00aa7308 */ /* 0x0005220000000000 */
[----:B------:R-:W-:Y:S01]  /*4620*/  FFMA.FTZ R174, R156, R173, R174 ;  /* 0x000000ad9cae7223 */ /* 0x000fe200000100ae */
[----:B------:R-:W-:Y:S01]  /*4630*/  FMUL.FTZ R23, R5, R110 ;  /* 0x0000006e05177220 */ /* 0x000fe20000410000 */
[----:B------:R-:W-:Y:S01]  /*4640*/  ISETP.GE.U32.AND P1, PT, R101, R46, PT ;  /* 0x0000002e6500720c */ /* 0x000fe20003f26070 */
[----:B------:R-:W-:Y:S01]  /*4650*/  FMUL.FTZ R173, R164, R153 ;  /* 0x00000099a4ad7220 */ /* 0x000fe20000410000 */
[----:B-1----:R-:W-:Y:S01]  /*4660*/  FSEL R158, R27, RZ, !P0 ;  /* 0x000000ff1b9e7208 */ /* 0x002fe20004000000 */
[----:B------:R-:W-:Y:S01]  /*4670*/  FADD.FTZ R161, RZ, R174 ;  /* 0x000000aeffa17221 */ /* 0x000fe20000010000 */
[----:B------:R-:W-:Y:S01]  /*4680*/  FMUL.RZ R176, R23, 0.15915493667125701904 ;  /* 0x3e22f98317b07820 */ /* 0x000fe2000040c000 */
[----:B------:R-:W-:Y:S01]  /*4690*/  FMUL.FTZ R27, R7, R110 ;  /* 0x0000006e071b7220 */ /* 0x000fe20000410000 */
[----:B--2---:R-:W-:Y:S01]  /*46a0*/  FFMA.FTZ R172, R156, R171, -R175 ;  /* 0x000000ab9cac7223 */ /* 0x004fe200000108af */
[----:B0-----:R-:W-:Y:S01]  /*46b0*/  FMUL.FTZ R26, R165, R168 ;  /* 0x000000a8a51a7220 */ /* 0x001fe20000410000 */
[----:B------:R-:W-:Y:S01]  /*46c0*/  FMUL.FTZ R168, R158, R161 ;  /* 0x000000a19ea87220 */ /* 0x000fe20000410000 */
[----:B------:R-:W-:Y:S01]  /*46d0*/  MUFU.SIN R171, R176 ;  /* 0x000000b000ab7308 */ /* 0x000fe20000000400 */
[----:B------:R-:W-:Y:S01]  /*46e0*/  FADD.FTZ R172, R157, R172 ;  /* 0x000000ac9dac7221 */ /* 0x000fe20000010000 */
[----:B------:R-:W-:Y:S01]  /*46f0*/  FSEL R162, R162, RZ, !P1 ;  /* 0x000000ffa2a27208 */ /* 0x000fe20004800000 */
[----:B------:R-:W-:Y:S01]  /*4700*/  FMUL.FTZ R175, R160, R153 ;  /* 0x00000099a0af7220 */ /* 0x000fe20000410000 */
[----:B------:R-:W-:Y:S01]  /*4710*/  FSEL R163, R163, 1, !P1 ;  /* 0x3f800000a3a37808 */ /* 0x000fe20004800000 */
[-C--:B------:R-:W-:Y:S01]  /*4720*/  FFMA.FTZ R168, R159, R172.reuse, -R168 ;  /* 0x000000ac9fa87223 */ /* 0x080fe200000108a8 */
[----:B------:R-:W-:Y:S01]  /*4730*/  FMUL.FTZ R172, R158, R172 ;  /* 0x000000ac9eac7220 */ /* 0x000fe20000410000 */
[----:B----4-:R-:W-:Y:S01]  /*4740*/  FMUL.FTZ R23, R165, R170 ;  /* 0x000000aaa5177220 */ /* 0x010fe20000410000 */
[----:B------:R-:W0:Y:S01]  /*4750*/  MUFU.EX2 R174, R27 ;  /* 0x0000001b00ae7308 */ /* 0x000e220000000800 */
[----:B------:R-:W-:Y:S01]  /*4760*/  FFMA.FTZ R175, R164, R155, R175 ;  /* 0x0000009ba4af7223 */ /* 0x000fe200000100af */
[----:B------:R-:W-:Y:S01]  /*4770*/  FFMA.FTZ R172, R159, R161, R172 ;  /* 0x000000a19fac7223 */ /* 0x000fe200000100ac */
[----:B------:R-:W-:Y:S01]  /*4780*/  FSEL R161, R131, RZ, !P0 ;  /* 0x000000ff83a17208 */ /* 0x000fe20004000000 */
[----:B------:R-:W0:Y:S01]  /*4790*/  MUFU.COS R165, R176 ;  /* 0x000000b000a57308 */ /* 0x000e220000000000 */
[----:B------:R-:W-:Y:S01]  /*47a0*/  ISETP.GE.U32.AND P0, PT, R99, R46, PT ;  /* 0x0000002e6300720c */ /* 0x000fe20003f06070 */
[----:B------:R-:W-:Y:S01]  /*47b0*/  FADD.FTZ R172, RZ, R172 ;  /* 0x000000acffac7221 */ /* 0x000fe20000010000 */
[----:B------:R-:W-:Y:S01]  /*47c0*/  FFMA.FTZ R173, R160, R155, -R173 ;  /* 0x0000009ba0ad7223 */ /* 0x000fe200000108ad */
[----:B------:R-:W-:Y:S01]  /*47d0*/  FADD.FTZ R168, R161, R168 ;  /* 0x000000a8a1a87221 */ /* 0x000fe20000010000 */
[----:B------:R-:W-:Y:S01]  /*47e0*/  FMUL.FTZ R177, R0, R175 ;  /* 0x000000af00b17220 */ /* 0x000fe20000410000 */
[----:B------:R-:W-:Y:S01]  /*47f0*/  FSEL R166, R166, RZ, !P0 ;  /* 0x000000ffa6a67208 */ /* 0x000fe20004000000 */
[----:B------:R-:W-:Y:S01]  /*4800*/  FMUL.FTZ R5, R5, R112 ;  /* 0x0000007005057220 */ /* 0x000fe20000410000 */
[----:B------:R-:W-:Y:S01]  /*4810*/  FMUL.FTZ R170, R162, R168 ;  /* 0x000000a8a2aa7220 */ /* 0x000fe20000410000 */
[-C--:B------:R-:W-:Y:S01]  /*4820*/  FFMA.FTZ R177, R156, R173.reuse, -R177 ;  /* 0x000000ad9cb17223 */ /* 0x080fe200000108b1 */
[----:B------:R-:W-:Y:S01]  /*4830*/  FMUL.FTZ R173, R0, R173 ;  /* 0x000000ad00ad7220 */ /* 0x000fe20000410000 */
[----:B------:R-:W-:Y:S01]  /*4840*/  FSEL R167, R167, 1, !P0 ;  /* 0x3f800000a7a77808 */ /* 0x000fe20004000000 */
[-C--:B------:R-:W-:Y:S01]  /*4850*/  FFMA.FTZ R170, R163, R172.reuse, R170 ;  /* 0x000000aca3aa7223 */ /* 0x080fe200000100aa */
[----:B------:R-:W-:Y:S01]  /*4860*/  FMUL.FTZ R172, R162, R172 ;  /* 0x000000aca2ac7220 */ /* 0x000fe20000410000 */
[----:B------:R-:W-:Y:S01]  /*4870*/  FFMA.FTZ R173, R156, R175, R173 ;  /* 0x000000af9cad7223 */ /* 0x000fe200000100ad */
[----:B------:R-:W-:Y:S01]  /*4880*/  FMUL.RZ R185, R5, 0.15915493667125701904 ;  /* 0x3e22f98305b97820 */ /* 0x000fe2000040c000 */
[----:B------:R-:W-:Y:S01]  /*4890*/  FMUL.FTZ R7, R7, R112 ;  /* 0x0000007007077220 */ /* 0x000fe20000410000 */
[----:B------:R-:W-:Y:S01]  /*48a0*/  FFMA.FTZ R172, R163, R168, -R172 ;  /* 0x000000a8a3ac7223 */ /* 0x000fe200000108ac */
[----:B0-----:R-:W-:Y:S01]  /*48b0*/  FMUL.FTZ R27, R174, R165 ;  /* 0x000000a5ae1b7220 */ /* 0x001fe20000410000 */
[----:B------:R-:W-:Y:S01]  /*48c0*/  FSEL R165, R132, RZ, !P1 ;  /* 0x000000ff84a57208 */ /* 0x000fe20004800000 */
[----:B------:R-:W-:Y:S01]  /*48d0*/  FMUL.FTZ R174, R174, R171 ;  /* 0x000000abaeae7220 */ /* 0x000fe20000410000 */
[----:B------:R-:W-:Y:S01]  /*48e0*/  FADD.FTZ R171, RZ, R170 ;  /* 0x000000aaffab7221 */ /* 0x000fe20000010000 */
[----:B------:R-:W-:Y:S01]  /*48f0*/  ISETP.GE.U32.AND P1, PT, R97, R46, PT ;  /* 0x0000002e6100720c */ /* 0x000fe20003f26070 */
[----:B------:R-:W-:Y:S01]  /*4900*/  FMUL.FTZ R170, R158, R173 ;  /* 0x000000ad9eaa7220 */ /* 0x000fe20000410000 */
[----:B------:R-:W-:Y:S01]  /*4910*/  FADD.FTZ R172, R165, R172 ;  /* 0x000000aca5ac7221 */ /* 0x000fe20000010000 */
[C---:B------:R-:W-:Y:S01]  /*4920*/  FMUL.FTZ R176, R166.reuse, R171 ;  /* 0x000000aba6b07220 */ /* 0x040fe20000410000 */
[----:B------:R-:W-:Y:S01]  /*4930*/  FSEL R168, R133, RZ, !P0 ;  /* 0x000000ff85a87208 */ /* 0x000fe20004000000 */
[-C--:B------:R-:W-:Y:S01]  /*4940*/  FFMA.FTZ R175, R159, R177.reuse, -R170 ;  /* 0x000000b19faf7223 */ /* 0x080fe200000108aa */
[-C--:B------:R-:W-:Y:S01]  /*4950*/  FMUL.FTZ R178, R166, R172.reuse ;  /* 0x000000aca6b27220 */ /* 0x080fe20000410000 */
[----:B------:R-:W-:Y:S01]  /*4960*/  FFMA.FTZ R179, R167, R172, -R176 ;  /* 0x000000aca7b37223 */ /* 0x000fe200000108b0 */
[----:B------:R-:W-:Y:S01]  /*4970*/  FSEL R169, R169, RZ, !P1 ;  /* 0x000000ffa9a97208 */ /* 0x000fe20004800000 */
[----:B------:R-:W-:Y:S01]  /*4980*/  FMUL.FTZ R172, R158, R177 ;  /* 0x000000b19eac7220 */ /* 0x000fe20000410000 */
[----:B------:R-:W-:Y:S01]  /*4990*/  FFMA.FTZ R178, R167, R171, R178 ;  /* 0x000000aba7b27223 */ /* 0x000fe200000100b2 */
[----:B------:R-:W-:Y:S01]  /*49a0*/  FADD.FTZ R179, R168, R179 ;  /* 0x000000b3a8b37221 */ /* 0x000fe20000010000 */
[----:B------:R-:W-:Y:S01]  /*49b0*/  FSEL R170, R24, 1, !P1 ;  /* 0x3f80000018aa7808 */ /* 0x000fe20004800000 */
[----:B------:R-:W-:Y:S01]  /*49c0*/  FFMA.FTZ R24, R159, R173, R172 ;  /* 0x000000ad9f187223 */ /* 0x000fe200000100ac */
[----:B------:R-:W-:Y:S01]  /*49d0*/  FADD.FTZ R178, RZ, R178 ;  /* 0x000000b2ffb27221 */ /* 0x000fe20000010000 */
[----:B------:R-:W-:Y:S01]  /*49e0*/  FMUL.FTZ R171, R169, R179 ;  /* 0x000000b3a9ab7220 */ /* 0x000fe20000410000 */
[----:B------:R-:W-:Y:S01]  /*49f0*/  ISETP.GE.U32.AND P0, PT, R95, R46, PT ;  /* 0x0000002e5f00720c */ /* 0x000fe20003f06070 */
[----:B------:R-:W0:Y:S01]  /*4a00*/  MUFU.EX2 R7, R7 ;  /* 0x0000000700077308 */ /* 0x000e220000000800 */
[-C--:B------:R-:W-:Y:S01]  /*4a10*/  FMUL.FTZ R172, R169, R178.reuse ;  /* 0x000000b2a9ac7220 */ /* 0x080fe20000410000 */
[----:B------:R-:W-:Y:S01]  /*4a20*/  FFMA.FTZ R178, R170, R178, R171 ;  /* 0x000000b2aab27223 */ /* 0x000fe200000100ab */
[----:B------:R-:W-:-:S02]  /*4a30*/  FSEL R171, R134, RZ, !P1 ;  /* 0x000000ff86ab7208 */ /* 0x000fc40004800000 */
[----:B------:R-:W-:Y:S01]  /*4a40*/  FFMA.FTZ R176, R170, R179, -R172 ;  /* 0x000000b3aab07223 */ /* 0x000fe200000108ac */
[----:B------:R-:W-:Y:S01]  /*4a50*/  FSEL R172, R25, RZ, !P0 ;  /* 0x000000ff19ac7208 */ /* 0x000fe20004000000 */
[----:B------:R-:W-:Y:S01]  /*4a60*/  FADD.FTZ R178, RZ, R178 ;  /* 0x000000b2ffb27221 */ /* 0x000fe20000010000 */
[----:B------:R-:W-:Y:S01]  /*4a70*/  FSEL R173, R22, 1, !P0 ;  /* 0x3f80000016ad7808 */ /* 0x000fe20004000000 */
[----:B------:R-:W-:Y:S01]  /*4a80*/  FADD.FTZ R176, R171, R176 ;  /* 0x000000b0abb07221 */ /* 0x000fe20000010000 */
[----:B------:R-:W-:Y:S01]  /*4a90*/  FMUL.FTZ R22, R162, R24 ;  /* 0x00000018a2167220 */ /* 0x000fe20000410000 */
[C---:B------:R-:W-:Y:S01]  /*4aa0*/  FMUL.FTZ R180, R172.reuse, R178 ;  /* 0x000000b2acb47220 */ /* 0x040fe20000410000 */
[----:B------:R-:W-:Y:S01]  /*4ab0*/  ISETP.GE.U32.AND P1, PT, R93, R46, PT ;  /* 0x0000002e5d00720c */ /* 0x000fe20003f26070 */
[-C--:B------:R-:W-:Y:S01]  /*4ac0*/  FMUL.FTZ R177, R172, R176.reuse ;  /* 0x000000b0acb17220 */ /* 0x080fe20000410000 */
[-C--:B------:R-:W-:Y:S01]  /*4ad0*/  FMUL.FTZ R25, R162, R175.reuse ;  /* 0x000000afa2197220 */ /* 0x080fe20000410000 */
[----:B------:R-:W-:Y:S01]  /*4ae0*/  FFMA.FTZ R22, R163, R175, -R22 ;  /* 0x000000afa3167223 */ /* 0x000fe20000010816 */
[C---:B------:R-:W-:Y:S01]  /*4af0*/  FFMA.FTZ R180, R173.reuse, R176, -R180 ;  /* 0x000000b0adb47223 */ /* 0x040fe200000108b4 */
[----:B------:R-:W-:Y:S01]  /*4b00*/  FFMA.FTZ R178, R173, R178, R177 ;  /* 0x000000b2adb27223 */ /* 0x000fe200000100b1 */
[----:B------:R-:W-:Y:S01]  /*4b10*/  FSEL R175, R135, RZ, !P0 ;  /* 0x000000ff87af7208 */ /* 0x000fe20004000000 */
[----:B------:R-:W-:Y:S01]  /*4b20*/  FFMA.FTZ R25, R163, R24, R25 ;  /* 0x00000018a3197223 */ /* 0x000fe20000010019 */
[----:B------:R-:W-:Y:S01]  /*4b30*/  FSEL R176, R13, RZ, !P1 ;  /* 0x000000ff0db07208 */ /* 0x000fe20004800000 */
[----:B------:R-:W-:Y:S01]  /*4b40*/  FADD.FTZ R178, RZ, R178 ;  /* 0x000000b2ffb27221 */ /* 0x000fe20000010000 */
[----:B------:R-:W-:Y:S01]  /*4b50*/  FSEL R177, R9, 1, !P1 ;  /* 0x3f80000009b17808 */ /* 0x000fe20004800000 */
[----:B------:R-:W-:Y:S01]  /*4b60*/  FADD.FTZ R180, R175, R180 ;  /* 0x000000b4afb47221 */ /* 0x000fe20000010000 */
[----:B------:R-:W-:Y:S01]  /*4b70*/  FMUL.FTZ R24, R166, R25 ;  /* 0x00000019a6187220 */ /* 0x000fe20000410000 */
[C---:B------:R-:W-:Y:S01]  /*4b80*/  FMUL.FTZ R182, R176.reuse, R178 ;  /* 0x000000b2b0b67220 */ /* 0x040fe20000410000 */
[----:B------:R-:W-:Y:S01]  /*4b90*/  ISETP.GE.U32.AND P0, PT, R91, R46, PT ;  /* 0x0000002e5b00720c */ /* 0x000fe20003f06070 */
[----:B------:R-:W-:Y:S01]  /*4ba0*/  FMUL.FTZ R13, R176, R180 ;  /* 0x000000b4b00d7220 */ /* 0x000fe20000410000 */
[----:B------:R-:W-:Y:S01]  /*4bb0*/  FFMA.FTZ R24, R167, R22, -R24 ;  /* 0x00000016a7187223 */ /* 0x000fe20000010818 */
[C---:B------:R-:W-:Y:S01]  /*4bc0*/  FFMA.FTZ R9, R177.reuse, R180, -R182 ;  /* 0x000000b4b1097223 */ /* 0x040fe200000108b6 */
[----:B------:R-:W-:Y:S01]  /*4bd0*/  FSEL R180, R136, RZ, !P1 ;  /* 0x000000ff88b47208 */ /* 0x000fe20004800000 */
[----:B------:R-:W-:Y:S01]  /*4be0*/  FMUL.FTZ R22, R166, R22 ;  /* 0x00000016a6167220 */ /* 0x000fe20000410000 */
[----:B------:R-:W-:Y:S01]  /*4bf0*/  FFMA.FTZ R13, R177, R178, R13 ;  /* 0x000000b2b10d7223 */ /* 0x000fe2000001000d */
[----:B------:R-:W-:-:S02]  /*4c00*/  FSEL R178, R11, RZ, !P0 ;  /* 0x000000ff0bb27208 */ /* 0x000fc40004000000 */
[----:B------:R-:W-:Y:S01]  /*4c10*/  FADD.FTZ R9, R180, R9 ;  /* 0x00000009b4097221 */ /* 0x000fe20000010000 */
[----:B------:R-:W-:Y:S01]  /*4c20*/  FFMA.FTZ R25, R167, R25, R22 ;  /* 0x00000019a7197223 */ /* 0x000fe20000010016 */
[----:B------:R-:W-:Y:S01]  /*4c30*/  FADD.FTZ R13, RZ, R13 ;  /* 0x0000000dff0d7221 */ /* 0x000fe20000010000 */
[----:B------:R-:W-:Y:S01]  /*4c40*/  FSEL R179, R6, 1, !P0 ;  /* 0x3f80000006b37808 */ /* 0x000fe20004000000 */
[C---:B------:R-:W-:Y:S01]  /*4c50*/  FMUL.FTZ R184, R178.reuse, R9 ;  /* 0x00000009b2b87220 */ /* 0x040fe20000410000 */
[C---:B------:R-:W-:Y:S01]  /*4c60*/  FMUL.FTZ R5, R169.reuse, R25 ;  /* 0x00000019a9057220 */ /* 0x040fe20000410000 */
[-C--:B------:R-:W-:Y:S01]  /*4c70*/  FMUL.FTZ R182, R178, R13.reuse ;  /* 0x0000000db2b67220 */ /* 0x080fe20000410000 */
[----:B------:R-:W-:Y:S01]  /*4c80*/  FMUL.FTZ R6, R169, R24 ;  /* 0x00000018a9067220 */ /* 0x000fe20000410000 */
[----:B------:R-:W-:Y:S01]  /*4c90*/  ISETP.GE.U32.AND P1, PT, R89, R46, PT ;  /* 0x0000002e5900720c */ /* 0x000fe20003f26070 */
[C---:B------:R-:W-:Y:S01]  /*4ca0*/  FFMA.FTZ R184, R179.reuse, R13, R184 ;  /* 0x0000000db3b87223 */ /* 0x040fe200000100b8 */
[C---:B------:R-:W-:Y:S01]  /*4cb0*/  FFMA.FTZ R5, R170.reuse, R24, -R5 ;  /* 0x00000018aa057223 */ /* 0x040fe20000010805 */
[----:B------:R-:W-:Y:S01]  /*4cc0*/  FFMA.FTZ R24, R179, R9, -R182 ;  /* 0x00000009b3187223 */ /* 0x000fe200000108b6 */
[----:B------:R-:W-:Y:S01]  /*4cd0*/  FFMA.FTZ R25, R170, R25, R6 ;  /* 0x00000019aa197223 */ /* 0x000fe20000010006 */
[----:B------:R-:W-:Y:S01]  /*4ce0*/  FSEL R181, R137, RZ, !P0 ;  /* 0x000000ff89b57208 */ /* 0x000fe20004000000 */
[----:B------:R-:W-:Y:S01]  /*4cf0*/  FADD.FTZ R9, RZ, R184 ;  /* 0x000000b8ff097221 */ /* 0x000fe20000010000 */
[----:B------:R-:W-:Y:S01]  /*4d00*/  FSEL R182, R12, RZ, !P1 ;  /* 0x000000ff0cb67208 */ /* 0x000fe20004800000 */
[----:B------:R-:W-:Y:S01]  /*4d10*/  FMUL.FTZ R12, R172, R5 ;  /* 0x00000005ac0c7220 */ /* 0x000fe20000410000 */
[----:B------:R-:W-:Y:S01]  /*4d20*/  FSEL R183, R8, 1, !P1 ;  /* 0x3f80000008b77808 */ /* 0x000fe20004800000 */
[----:B------:R-:W-:Y:S01]  /*4d30*/  FMUL.FTZ R8, R172, R25 ;  /* 0x00000019ac087220 */ /* 0x000fe20000410000 */
[----:B------:R-:W-:Y:S01]  /*4d40*/  FADD.FTZ R24, R181, R24 ;  /* 0x00000018b5187221 */ /* 0x000fe20000010000 */
[C---:B------:R-:W-:Y:S01]  /*4d50*/  FMUL.FTZ R184, R182.reuse, R9 ;  /* 0x00000009b6b87220 */ /* 0x040fe20000410000 */
[----:B------:R-:W-:Y:S01]  /*4d60*/  ISETP.GE.U32.AND P0, PT, R87, R46, PT ;  /* 0x0000002e5700720c */ /* 0x000fe20003f06070 */
[----:B------:R-:W-:Y:S01]  /*4d70*/  FFMA.FTZ R8, R173, R5, -R8 ;  /* 0x00000005ad087223 */ /* 0x000fe20000010808 */
[-C--:B------:R-:W-:Y:S01]  /*4d80*/  FMUL.FTZ R186, R182, R24.reuse ;  /* 0x00000018b6ba7220 */ /* 0x080fe20000410000 */
[C---:B------:R-:W-:Y:S01]  /*4d90*/  FFMA.FTZ R5, R183.reuse, R24, -R184 ;  /* 0x00000018b7057223 */ /* 0x040fe200000108b8 */
[----:B------:R-:W-:Y:S01]  /*4da0*/  FSEL R184, R138, RZ, !P1 ;  /* 0x000000ff8ab87208 */ /* 0x000fe20004800000 */
[----:B------:R-:W0:Y:S01]  /*4db0*/  MUFU.COS R22, R185 ;  /* 0x000000b900167308 */ /* 0x000e220000000000 */
[----:B------:R-:W-:Y:S01]  /*4dc0*/  FFMA.FTZ R9, R183, R9, R186 ;  /* 0x00000009b7097223 */ /* 0x000fe200000100ba */
[----:B------:R-:W-:Y:S01]  /*4dd0*/  FFMA.FTZ R12, R173, R25, R12 ;  /* 0x00000019ad0c7223 */ /* 0x000fe2000001000c */
[----:B------:R-:W-:-:S02]  /*4de0*/  FSEL R186, R4, 1, !P0 ;  /* 0x3f80000004ba7808 */ /* 0x000fc40004000000 */
[----:B------:R-:W-:Y:S01]  /*4df0*/  FADD.FTZ R9, RZ, R9 ;  /* 0x00000009ff097221 */ /* 0x000fe20000010000 */
[----:B------:R-:W-:Y:S01]  /*4e00*/  FMUL.FTZ R4, R176, R12 ;  /* 0x0000000cb0047220 */ /* 0x000fe20000410000 */
[----:B------:R-:W-:Y:S01]  /*4e10*/  ISETP.GE.U32.AND P1, PT, R85, R46, PT ;  /* 0x0000002e5500720c */ /* 0x000fe20003f26070 */
[----:B------:R1:W2:Y:S01]  /*4e20*/  MUFU.SIN R6, R185 ;  /* 0x000000b900067308 */ /* 0x0002a20000000400 */
[----:B------:R-:W-:Y:S01]  /*4e30*/  FSEL R187, R139, RZ, !P0 ;  /* 0x000000ff8bbb7208 */ /* 0x000fe20004000000 */
[----:B------:R-:W-:Y:S01]  /*4e40*/  FFMA.FTZ R4, R177, R8, -R4 ;  /* 0x00000008b1047223 */ /* 0x000fe20000010804 */
[----:B------:R-:W-:Y:S02]  /*4e50*/  FSEL R188, R15, RZ, !P1 ;  /* 0x000000ff0fbc7208 */ /* 0x000fe40004800000 */
[----:B------:R-:W-:Y:S02]  /*4e60*/  FSEL R189, R14, 1, !P1 ;  /* 0x3f8000000ebd7808 */ /* 0x000fe40004800000 */
[----:B------:R-:W-:-:S02]  /*4e70*/  FSEL R190, R140, RZ, !P1 ;  /* 0x000000ff8cbe7208 */ /* 0x000fc40004800000 */
[----:B-1----:R-:W-:Y:S01]  /*4e80*/  FSEL R185, R10, RZ, !P0 ;  /* 0x000000ff0ab97208 */ /* 0x002fe20004000000 */
[----:B------:R-:W-:Y:S01]  /*4e90*/  FADD.FTZ R10, R184, R5 ;  /* 0x00000005b80a7221 */ /* 0x000fe20000010000 */
[----:B------:R-:W-:Y:S01]  /*4ea0*/  FMUL.FTZ R5, R176, R8 ;  /* 0x00000008b0057220 */ /* 0x000fe20000410000 */
[----:B------:R-:W-:Y:S01]  /*4eb0*/  ISETP.GE.U32.AND P0, PT, R83, R46, PT ;  /* 0x0000002e5300720c */ /* 0x000fe20003f06070 */
[----:B0-----:R-:W-:Y:S01]  /*4ec0*/  FMUL.FTZ R22, R7, R22 ;  /* 0x0000001607167220 */ /* 0x001fe20000410000 */
[----:B------:R-:W-:Y:S01]  /*4ed0*/  FMUL.FTZ R11, R185, R10 ;  /* 0x0000000ab90b7220 */ /* 0x000fe20000410000 */
[----:B------:R-:W-:Y:S01]  /*4ee0*/  FFMA.FTZ R5, R177, R12, R5 ;  /* 0x0000000cb1057223 */ /* 0x000fe20000010005 */
[----:B------:R-:W-:Y:S02]  /*4ef0*/  FSEL R191, R26, RZ, !P0 ;  /* 0x000000ff1abf7208 */ /* 0x000fe40004000000 */
[-C--:B------:R-:W-:Y:S01]  /*4f00*/  FFMA.FTZ R11, R186, R9.reuse, R11 ;  /* 0x00000009ba0b7223 */ /* 0x080fe2000001000b */
[----:B------:R-:W-:Y:S01]  /*4f10*/  FMUL.FTZ R9, R185, R9 ;  /* 0x00000009b9097220 */ /* 0x000fe20000410000 */
[----:B------:R-:W-:Y:S01]  /*4f20*/  FMUL.FTZ R8, R178, R5 ;  /* 0x00000005b2087220 */ /* 0x000fe20000410000 */
[----:B--2---:R-:W-:Y:S01]  /*4f30*/  FMUL.FTZ R6, R7, R6 ;  /* 0x0000000607067220 */ /* 0x004fe20000410000 */
[----:B------:R-:W-:Y:S01]  /*4f40*/  FADD.FTZ R11, RZ, R11 ;  /* 0x0000000bff0b7221 */ /* 0x000fe20000010000 */
[----:B------:R-:W-:Y:S01]  /*4f50*/  FFMA.FTZ R10, R186, R10, -R9 ;  /* 0x0000000aba0a7223 */ /* 0x000fe20000010809 */
[-C--:B------:R-:W-:Y:S01]  /*4f60*/  FFMA.FTZ R8, R179, R4.reuse, -R8 ;  /* 0x00000004b3087223 */ /* 0x080fe20000010808 */
[----:B------:R-:W-:Y:S01]  /*4f70*/  FMUL.FTZ R4, R178, R4 ;  /* 0x00000004b2047220 */ /* 0x000fe20000410000 */
[C---:B------:R-:W-:Y:S01]  /*4f80*/  FMUL.FTZ R12, R188.reuse, R11 ;  /* 0x0000000bbc0c7220 */ /* 0x040fe20000410000 */
[----:B------:R-:W-:Y:S01]  /*4f90*/  FADD.FTZ R10, R187, R10 ;  /* 0x0000000abb0a7221 */ /* 0x000fe20000010000 */
[----:B------:R-:W-:Y:S01]  /*4fa0*/  FSEL R192, R23, 1, !P0 ;  /* 0x3f80000017c07808 */ /* 0x000fe20004000000 */
[----:B------:R-:W-:Y:S01]  /*4fb0*/  FFMA.FTZ R4, R179, R5, R4 ;  /* 0x00000005b3047223 */ /* 0x000fe20000010004 */
[----:B------:R-:W-:Y:S01]  /*4fc0*/  ISETP.GE.U32.AND P1, PT, R81, R46, PT ;  /* 0x0000002e5100720c */ /* 0x000fe20003f26070 */
[-C--:B------:R-:W-:Y:S01]  /*4fd0*/  FMUL.FTZ R14, R188, R10.reuse ;  /* 0x0000000abc0e7220 */ /* 0x080fe20000410000 */
[----:B------:R-:W-:Y:S01]  /*4fe0*/  FFMA.FTZ R5, R189, R10, -R12 ;  /* 0x0000000abd057223 */ /* 0x000fe2000001080c */
[----:B------:R-:W-:Y:S01]  /*4ff0*/  FMUL.FTZ R10, R182, R4 ;  /* 0x00000004b60a7220 */ /* 0x000fe20000410000 */
[----:B------:R-:W-:Y:S01]  /*5000*/  FSEL R193, R141, RZ, !P0 ;  /* 0x000000ff8dc17208 */ /* 0x000fe20004000000 */
[----:B------:R-:W-:Y:S01]  /*5010*/  FFMA.FTZ R14, R189, R11, R14 ;  /* 0x0000000bbd0e7223 */ /* 0x000fe2000001000e */
[----:B------:R-:W-:Y:S01]  /*5020*/  FADD.FTZ R7, R190, R5 ;  /* 0x00000005be077221 */ /* 0x000fe20000010000 */
[----:B------:R-:W-:Y:S01]  /*5030*/  FMUL.FTZ R5, R182, R8 ;  /* 0x00000008b6057220 */ /* 0x000fe20000410000 */
[----:B------:R-:W-:Y:S01]  /*5040*/  FSEL R174, R174, RZ, !P1 ;  /* 0x000000ffaeae7208 */ /* 0x000fe20004800000 */
[----:B------:R-:W-:Y:S01]  /*5050*/  FADD.FTZ R14, RZ, R14 ;  /* 0x0000000eff0e7221 */ /* 0x000fe20000010000 */
[-C--:B------:R-:W-:Y:S01]  /*5060*/  FMUL.FTZ R11, R191, R7.reuse ;  /* 0x00000007bf0b7220 */ /* 0x080fe20000410000 */
[----:B------:R-:W-:Y:S01]  /*5070*/  FFMA.FTZ R5, R183, R4, R5 ;  /* 0x00000004b7057223 */ /* 0x000fe20000010005 */
[----:B------:R-:W-:Y:S01]  /*5080*/  FSEL R194, R27, 1, !P1 ;  /* 0x3f8000001bc27808 */ /* 0x000fe20004800000 */
[-C--:B------:R-:W-:Y:S01]  /*5090*/  FMUL.FTZ R9, R191, R14.reuse ;  /* 0x0000000ebf097220 */ /* 0x080fe20000410000 */
[C---:B------:R-:W-:Y:S01]  /*50a0*/  FFMA.FTZ R11, R192.reuse, R14, R11 ;  /* 0x0000000ec00b7223 */ /* 0x040fe2000001000b */
[----:B------:R-:W-:Y:S01]  /*50b0*/  FFMA.FTZ R10, R183, R8, -R10 ;  /* 0x00000008b70a7223 */ /* 0x000fe2000001080a */
[----:B------:R-:W-:Y:S01]  /*50c0*/  ISETP.GE.U32.AND P0, PT, R77, R46, PT ;  /* 0x0000002e4d00720c */ /* 0x000fe20003f06070 */
[----:B------:R-:W-:Y:S01]  /*50d0*/  FFMA.FTZ R4, R192, R7, -R9 ;  /* 0x00000007c0047223 */ /* 0x000fe20000010809 */
[----:B------:R-:W-:Y:S01]  /*50e0*/  FADD.FTZ R13, RZ, R11 ;  /* 0x0000000bff0d7221 */ /* 0x000fe20000010000 */
[----:B------:R-:W-:Y:S01]  /*50f0*/  FMUL.FTZ R7, R185, R5 ;  /* 0x00000005b9077220 */ /* 0x000fe20000410000 */
[----:B------:R-:W-:Y:S01]  /*5100*/  FSEL R195, R142, RZ, !P1 ;  /* 0x000000ff8ec37208 */ /* 0x000fe20004800000 */
[----:B------:R-:W-:Y:S01]  /*5110*/  FADD.FTZ R11, R193, R4 ;  /* 0x00000004c10b7221 */ /* 0x000fe20000010000 */
[----:B------:R-:W-:Y:S01]  /*5120*/  FMUL.FTZ R15, R174, R13 ;  /* 0x0000000dae0f7220 */ /* 0x000fe20000410000 */
[-C--:B------:R-:W-:Y:S01]  /*5130*/  FFMA.FTZ R7, R186, R10.reuse, -R7 ;  /* 0x0000000aba077223 */ /* 0x080fe20000010807 */
[----:B------:R-:W-:Y:S01]  /*5140*/  FMUL.FTZ R9, R185, R10 ;  /* 0x0000000ab9097220 */ /* 0x000fe20000410000 */
[-C--:B------:R-:W-:Y:S01]  /*5150*/  FMUL.FTZ R8, R174, R11.reuse ;  /* 0x0000000bae087220 */ /* 0x080fe20000410000 */
[----:B------:R-:W-:Y:S01]  /*5160*/  FFMA.FTZ R4, R194, R11, -R15 ;  /* 0x0000000bc2047223 */ /* 0x000fe2000001080f */
[----:B------:R-:W-:Y:S01]  /*5170*/  FSEL R196, R6, RZ, !P0 ;  /* 0x000000ff06c47208 */ /* 0x000fe20004000000 */
[----:B------:R-:W-:Y:S01]  /*5180*/  FFMA.FTZ R9, R186, R5, R9 ;  /* 0x00000005ba097223 */ /* 0x000fe20000010009 */
[----:B------:R-:W-:Y:S01]  /*5190*/  FFMA.FTZ R8, R194, R13, R8 ;  /* 0x0000000dc2087223 */ /* 0x000fe20000010008 */
[----:B------:R-:W-:Y:S01]  /*51a0*/  FADD.FTZ R6, R195, R4 ;  /* 0x00000004c3067221 */ /* 0x000fe20000010000 */
[----:B------:R-:W-:Y:S01]  /*51b0*/  FSEL R197, R22, 1, !P0 ;  /* 0x3f80000016c57808 */ /* 0x000fe20004000000 */
[----:B------:R-:W-:Y:S01]  /*51c0*/  FMUL.FTZ R4, R188, R7 ;  /* 0x00000007bc047220 */ /* 0x000fe20000410000 */
[----:B------:R-:W-:Y:S01]  /*51d0*/  FADD.FTZ R8, RZ, R8 ;  /* 0x00000008ff087221 */ /* 0x000fe20000010000 */
[----:B------:R-:W-:Y:S01]  /*51e0*/  FMUL.FTZ R10, R196, R6 ;  /* 0x00000006c40a7220 */ /* 0x000fe20000410000 */
[----:B------:R-:W-:Y:S01]  /*51f0*/  FSEL R198, R143, RZ, !P0 ;  /* 0x000000ff8fc67208 */ /* 0x000fe20004000000 */
[-C--:B------:R-:W-:Y:S01]  /*5200*/  FFMA.FTZ R5, R189, R9.reuse, R4 ;  /* 0x00000009bd057223 */ /* 0x080fe20000010004 */
[----:B------:R-:W-:Y:S01]  /*5210*/  FMUL.FTZ R4, R188, R9 ;  /* 0x00000009bc047220 */ /* 0x000fe20000410000 */
[-C--:B------:R-:W-:Y:S01]  /*5220*/  FFMA.FTZ R10, R197, R8.reuse, R10 ;  /* 0x00000008c50a7223 */ /* 0x080fe2000001000a */
[----:B------:R-:W-:Y:S01]  /*5230*/  FMUL.FTZ R11, R196, R8 ;  /* 0x00000008c40b7220 */ /* 0x000fe20000410000 */
[----:B------:R-:W-:Y:S01]  /*5240*/  ISETP.GE.AND P1, PT, R45, 0x1, PT ;  /* 0x000000012d00780c */ /* 0x000fe20003f26270 */
[----:B------:R-:W-:Y:S01]  /*5250*/  FFMA.FTZ R4, R189, R7, -R4 ;  /* 0x00000007bd047223 */ /* 0x000fe20000010804 */
[----:B------:R-:W-:Y:S01]  /*5260*/  FADD.FTZ R200, RZ, R10 ;  /* 0x0000000affc87221 */ /* 0x000fe20000010000 */
[----:B------:R-:W-:Y:S01]  /*5270*/  FFMA.FTZ R11, R197, R6, -R11 ;  /* 0x00000006c50b7223 */ /* 0x000fe2000001080b */
[----:B------:R-:W-:-:S03]  /*5280*/  FMUL.FTZ R7, R191, R5 ;  /* 0x00000005bf077220 */ /* 0x000fc60000410000 */
[----:B------:R-:W-:Y:S01]  /*5290*/  FADD.FTZ R199, R198, R11 ;  /* 0x0000000bc6c77221 */ /* 0x000fe20000010000 */
[----:B------:R-:W0:Y:S01]  /*52a0*/  SHFL.UP PT, R10, R200, 0x1, RZ ;  /* 0x04200000c80a7989 */ /* 0x000e2200000e00ff */
[-C--:B------:R-:W-:Y:S01]  /*52b0*/  FFMA.FTZ R7, R192, R4.reuse, -R7 ;  /* 0x00000004c0077223 */ /* 0x080fe20000010807 */
[----:B------:R-:W-:Y:S02]  /*52c0*/  FMUL.FTZ R4, R191, R4 ;  /* 0x00000004bf047220 */ /* 0x000fe40000410000 */
[----:B------:R-:W1:Y:S01]  /*52d0*/  SHFL.UP PT, R8, R199, 0x1, RZ ;  /* 0x04200000c7087989 */ /* 0x000e6200000e00ff */
[----:B------:R-:W-:Y:S01]  /*52e0*/  FMUL.FTZ R9, R174, R7 ;  /* 0x00000007ae097220 */ /* 0x000fe20000410000 */
[----:B------:R-:W-:-:S04]  /*52f0*/  FFMA.FTZ R5, R192, R5, R4 ;  /* 0x00000005c0057223 */ /* 0x000fc80000010004 */
[-C--:B------:R-:W-:Y:S01]  /*5300*/  FMUL.FTZ R4, R174, R5.reuse ;  /* 0x00000005ae047220 */ /* 0x080fe20000410000 */
[----:B------:R-:W-:-:S03]  /*5310*/  FFMA.FTZ R9, R194, R5, R9 ;  /* 0x00000005c2097223 */ /* 0x000fc60000010009 */
[----:B------:R-:W-:Y:S01]  /*5320*/  FFMA.FTZ R4, R194, R7, -R4 ;  /* 0x00000007c2047223 */ /* 0x000fe20000010804 */
[C---:B------:R-:W-:Y:S01]  /*5330*/  FMUL.FTZ R6, R196.reuse, R9 ;  /* 0x00000009c4067220 */ /* 0x040fe20000410000 */
[----:B------:R-:W-:Y:S02]  /*5340*/  MOV R7, R146 ;  /* 0x0000009200077202 */ /* 0x000fe40000000f00 */
[-C--:B------:R-:W-:Y:S01]  /*5350*/  FMUL.FTZ R202, R196, R4.reuse ;  /* 0x00000004c4ca7220 */ /* 0x080fe20000410000 */
[C---:B------:R-:W-:Y:S01]  /*5360*/  FFMA.FTZ R201, R197.reuse, R4, -R6 ;  /* 0x00000004c5c97223 */ /* 0x040fe20000010806 */
[----:B------:R-:W-:Y:S02]  /*5370*/  MOV R4, R151 ;  /* 0x0000009700047202 */ /* 0x000fe40000000f00 */
[----:B------:R-:W-:Y:S01]  /*5380*/  FFMA.FTZ R202, R197, R9, R202 ;  /* 0x00000009c5ca7223 */ /* 0x000fe200000100ca */
[----:B------:R-:W-:Y:S01]  /*5390*/  MOV R6, R149 ;  /* 0x0000009500067202 */ /* 0x000fe20000000f00 */
[----:B0-----:R-:W-:-:S02]  /*53a0*/  FMUL.FTZ R5, R201, R10 ;  /* 0x0000000ac9057220 */ /* 0x001fc40000410000 */
[C---:B------:R-:W-:Y:S01]  /*53b0*/  FMUL.FTZ R10, R202.reuse, R10 ;  /* 0x0000000aca0a7220 */ /* 0x040fe20000410000 */
[----:B------:R-:W0:Y:S01]  /*53c0*/  SHFL.UP PT, R9, R202, 0x1, RZ ;  /* 0x04200000ca097989 */ /* 0x000e2200000e00ff */
[-C--:B-1----:R-:W-:Y:S02]  /*53d0*/  FFMA.FTZ R5, R202, R8.reuse, R5 ;  /* 0x00000008ca057223 */ /* 0x082fe40000010005 */
[----:B------:R-:W-:Y:S01]  /*53e0*/  FFMA.FTZ R10, R201, R8, -R10 ;  /* 0x00000008c90a7223 */ /* 0x000fe2000001080a */
[----:B------:R-:W-:Y:S01]  /*53f0*/  ISETP.GE.AND P0, PT, R45, 0x2, PT ;  /* 0x000000022d00780c */ /* 0x000fe20003f06270 */
[----:B------:R-:W1:Y:S01]  /*5400*/  SHFL.UP PT, R8, R201, 0x1, RZ ;  /* 0x04200000c9087989 */ /* 0x000e6200000e00ff */
[----:B------:R-:W-:Y:S01]  /*5410*/  @P1 FADD.FTZ R200, R200, R5 ;  /* 0x00000005c8c81221 */ /* 0x000fe20000010000 */
[----:B------:R-:W-:Y:S01]  /*5420*/  @P1 FADD.FTZ R199, R199, R10 ;  /* 0x0000000ac7c71221 */ /* 0x000fe20000010000 */
[----:B------:R-:W-:Y:S01]  /*5430*/  MOV R5, R148 ;  /* 0x0000009400057202 */ /* 0x000fe20000000f00 */
[----:B------:R2:W4:Y:S04]  /*5440*/  LDG.E.64 R22, desc[UR16][R6.64] ;  /* 0x0000001006167981 */ /* 0x000528000c1e1b00 */
[----:B------:R-:W2:Y:S04]  /*5450*/  SHFL.UP PT, R13, R200, 0x2, RZ ;  /* 0x04400000c80d7989 */ /* 0x000ea800000e00ff */
[----:B------:R-:W5:Y:S04]  /*5460*/  SHFL.UP PT, R12, R199, 0x2, RZ ;  /* 0x04400000c70c7989 */ /* 0x000f6800000e00ff */
[----:B------:R3:W4:Y:S01]  /*5470*/  LDG.E.64 R24, desc[UR16][R4.64] ;  /* 0x0000001004187981 */ /* 0x000722000c1e1b00 */
[----:B------:R-:W5:Y:S01]  /*5480*/  S2UR UR6, SR_CgaCtaId ;  /* 0x00000000000679c3 */ /* 0x000f620000008800 */
[----:B------:R-:W-:Y:S01]  /*5490*/  UMOV UR4, 0x400 ;  /* 0x0000040000047882 */ /* 0x000fe20000000000 */
[CC--:B0-----:R-:W-:Y:S01]  /*54a0*/  FMUL.FTZ R11, R201.reuse, R9.reuse ;  /* 0x00000009c90b7220 */ /* 0x0c1fe20000410000 */
[----:B------:R-:W-:Y:S01]  /*54b0*/  FMUL.FTZ R10, R202, R9 ;  /* 0x00000009ca0a7220 */ /* 0x000fe20000410000 */
[----:B------:R-:W-:Y:S01]  /*54c0*/  ISETP.NE.AND P2, PT, R74, RZ, PT ;  /* 0x000000ff4a00720c */ /* 0x000fe20003f45270 */
[----:B------:R-:W-:Y:S01]  /*54d0*/  BSSY.RECONVERGENT B0, `(.L_x_1345) ;  /* 0x00000ad000007945 */ /* 0x000fe20003800200 */
[-C--:B-1----:R-:W-:Y:S01]  /*54e0*/  @P1 FFMA.FTZ R202, R202, R8.reuse, R11 ;  /* 0x00000008caca1223 */ /* 0x082fe2000001000b */
[----:B------:R-:W-:Y:S01]  /*54f0*/  @P1 FFMA.FTZ R201, R201, R8, -R10 ;  /* 0x00000008c9c91223 */ /* 0x000fe2000001080a */
[----:B------:R-:W-:-:S02]  /*5500*/  ISETP.GE.AND P1, PT, R45, 0x8, PT ;  /* 0x000000082d00780c */ /* 0x000fc40003f26270 */
[----:B------:R-:W-:Y:S01]  /*5510*/  CS2R R10, SRZ ;  /* 0x00000000000a7805 */ /* 0x000fe2000001ff00 */
[----:B------:R-:W0:Y:S01]  /*5520*/  SHFL.UP PT, R8, R202, 0x2, RZ ;  /* 0x04400000ca087989 */ /* 0x000e2200000e00ff */
[----:B--2---:R-:W-:-:S03]  /*5530*/  FMUL.FTZ R7, R201, R13 ;  /* 0x0000000dc9077220 */ /* 0x004fc60000410000 */
[----:B---3--:R-:W1:Y:S01]  /*5540*/  SHFL.UP PT, R4, R201, 0x2, RZ ;  /* 0x04400000c9047989 */ /* 0x008e6200000e00ff */
[C---:B------:R-:W-:Y:S01]  /*5550*/  FMUL.FTZ R6, R202.reuse, R13 ;  /* 0x0000000dca067220 */ /* 0x040fe20000410000 */
[----:B-----5:R-:W-:-:S03]  /*5560*/  FFMA.FTZ R7, R202, R12, R7 ;  /* 0x0000000cca077223 */ /* 0x020fc60000010007 */
[----:B------:R-:W-:Y:S01]  /*5570*/  FFMA.FTZ R6, R201, R12, -R6 ;  /* 0x0000000cc9067223 */ /* 0x000fe20000010806 */
[----:B------:R-:W-:Y:S01]  /*5580*/  @P0 FADD.FTZ R200, R200, R7 ;  /* 0x00000007c8c80221 */ /* 0x000fe20000010000 */
[----:B------:R-:W-:Y:S02]  /*5590*/  ULEA UR4, UR6, UR4, 0x18 ;  /* 0x0000000406047291 */ /* 0x000fe4000f8ec0ff */
[----:B------:R-:W-:Y:S02]  /*55a0*/  @P0 FADD.FTZ R199, R199, R6 ;  /* 0x00000006c7c70221 */ /* 0x000fe40000010000 */
        /* <DEDUP_REMOVED lines=21> */
[----:B------:R-:W-:-:S03]  /*5700*/  ISETP.NE.AND P0, PT, R58, RZ, PT ;  /* 0x000000ff3a00720c */ /* 0x000fc60003f05270 */
[----:B------:R-:W1:Y:S01]  /*5710*/  SHFL.UP PT, R5, R202, 0x8, RZ ;  /* 0x05000000ca057989 */ /* 0x000e6200000e00ff */
[----:B------:R-:W-:-:S03]  /*5720*/  ISETP.NE.OR P0, PT, R74, RZ, !P0 ;  /* 0x000000ff4a00720c */ /* 0x000fc60004705670 */
[----:B------:R-:W3:Y:S01]  /*5730*/  SHFL.UP PT, R4, R201, 0x8, RZ ;  /* 0x05000000c9047989 */ /* 0x000ee200000e00ff */
[-C--:B--2---:R-:W-:Y:S01]  /*5740*/  FMUL.FTZ R6, R202, R9.reuse ;  /* 0x00000009ca067220 */ /* 0x084fe20000410000 */
[----:B------:R-:W-:-:S04]  /*5750*/  FMUL.FTZ R9, R201, R9 ;  /* 0x00000009c9097220 */ /* 0x000fc80000410000 */
[-C--:B0-----:R-:W-:Y:S01]  /*5760*/  FFMA.FTZ R9, R202, R8.reuse, R9 ;  /* 0x00000008ca097223 */ /* 0x081fe20000010009 */
[----:B------:R-:W-:Y:S01]  /*5770*/  FFMA.FTZ R6, R201, R8, -R6 ;  /* 0x00000008c9067223 */ /* 0x000fe20000010806 */
[----:B------:R-:W-:Y:S02]  /*5780*/  HFMA2 R8, -RZ, RZ, 1.875, 0 ;  /* 0x3f800000ff087431 */ /* 0x000fe400000001ff */
[----:B------:R-:W-:Y:S01]  /*5790*/  @P1 FADD.FTZ R200, R200, R9 ;  /* 0x00000009c8c81221 */ /* 0x000fe20000010000 */
[----:B------:R-:W-:Y:S01]  /*57a0*/  @P1 FADD.FTZ R199, R199, R6 ;  /* 0x00000006c7c71221 */ /* 0x000fe20000010000 */
[----:B------:R-:W-:Y:S01]  /*57b0*/  MOV R9, RZ ;  /* 0x000000ff00097202 */ /* 0x000fe20000000f00 */
[CC--:B-1----:R-:W-:Y:S01]  /*57c0*/  FMUL.FTZ R7, R201.reuse, R5.reuse ;  /* 0x00000005c9077220 */ /* 0x0c2fe20000410000 */
[C---:B------:R-:W-:Y:S01]  /*57d0*/  FMUL.FTZ R6, R202.reuse, R5 ;  /* 0x00000005ca067220 */ /* 0x040fe20000410000 */
[----:B------:R-:W0:Y:S02]  /*57e0*/  SHFL.UP PT, R12, R200, 0x10, RZ ;  /* 0x06000000c80c7989 */ /* 0x000e2400000e00ff */
[-C--:B---3--:R-:W-:Y:S01]  /*57f0*/  @P1 FFMA.FTZ R202, R202, R4.reuse, R7 ;  /* 0x00000004caca1223 */ /* 0x088fe20000010007 */
[----:B------:R-:W-:Y:S01]  /*5800*/  @P1 FFMA.FTZ R201, R201, R4, -R6 ;  /* 0x00000004c9c91223 */ /* 0x000fe20000010806 */
[----:B------:R-:W1:Y:S01]  /*5810*/  SHFL.UP PT, R5, R199, 0x10, RZ ;  /* 0x06000000c7057989 */ /* 0x000e6200000e00ff */
[----:B------:R-:W-:-:S03]  /*5820*/  ISETP.NE.AND P1, PT, R45, RZ, PT ;  /* 0x000000ff2d00720c */ /* 0x000fc60003f25270 */
[----:B------:R-:W2:Y:S04]  /*5830*/  SHFL.UP PT, R4, R202, 0x10, RZ ;  /* 0x06000000ca047989 */ /* 0x000ea800000e00ff */
[----:B------:R-:W3:Y:S04]  /*5840*/  SHFL.UP PT, R13, R201, 0x10, RZ ;  /* 0x06000000c90d7989 */ /* 0x000ee800000e00ff */
[----:B------:R-:W5:Y:S01]  /*5850*/  @!P0 LDS.128 R8, [UR5] ;  /* 0x00000005ff088984 */ /* 0x000f620008000c00 */
[----:B------:R-:W-:Y:S01]  /*5860*/  ISETP.NE.AND P0, PT, R45, 0x1f, PT ;  /* 0x0000001f2d00780c */ /* 0x000fe20003f05270 */
[-C--:B0-----:R-:W-:Y:S01]  /*5870*/  FMUL.FTZ R6, R202, R12.reuse ;  /* 0x0000000cca067220 */ /* 0x081fe20000410000 */
[----:B------:R-:W-:-:S03]  /*5880*/  FMUL.FTZ R7, R201, R12 ;  /* 0x0000000cc9077220 */ /* 0x000fc60000410000 */
[CC--:B-1----:R-:W-:Y:S01]  /*5890*/  FFMA.FTZ R6, R201.reuse, R5.reuse, -R6 ;  /* 0x00000005c9067223 */ /* 0x0c2fe20000010806 */
[C---:B------:R-:W-:Y:S01]  /*58a0*/  FFMA.FTZ R7, R202.reuse, R5, R7 ;  /* 0x00000005ca077223 */ /* 0x040fe20000010007 */
[-C--:B--2---:R-:W-:Y:S01]  /*58b0*/  FMUL.FTZ R12, R202, R4.reuse ;  /* 0x00000004ca0c7220 */ /* 0x084fe20000410000 */
[----:B------:R-:W-:Y:S01]  /*58c0*/  FMUL.FTZ R5, R201, R4 ;  /* 0x00000004c9057220 */ /* 0x000fe20000410000 */
[----:B------:R-:W-:Y:S01]  /*58d0*/  FADD.FTZ R14, R199, R6 ;  /* 0x00000006c70e7221 */ /* 0x000fe20000010000 */
[----:B------:R-:W-:Y:S01]  /*58e0*/  FADD.FTZ R15, R200, R7 ;  /* 0x00000007c80f7221 */ /* 0x000fe20000010000 */
[-C--:B---3--:R-:W-:Y:S01]  /*58f0*/  FFMA.FTZ R12, R201, R13.reuse, -R12 ;  /* 0x0000000dc90c7223 */ /* 0x088fe2000001080c */
[----:B------:R-:W-:-:S05]  /*5900*/  FFMA.FTZ R13, R202, R13, R5 ;  /* 0x0000000dca0d7223 */ /* 0x000fca0000010005 */
[----:B------:R0:W-:Y:S01]  /*5910*/  @!P0 STS.128 [UR4+0x430], R12 ;  /* 0x0004300cff008988 */ /* 0x0001e20008000c04 */
[----:B------:R-:W-:Y:S01]  /*5920*/  BAR.SYNC.DEFER_BLOCKING 0x0 ;  /* 0x0000000000007b1d */ /* 0x000fe20000010000 */
[----:B------:R-:W-:-:S04]  /*5930*/  ISETP.GE.AND P0, PT, R45, 0x10, PT ;  /* 0x000000102d00780c */ /* 0x000fc80003f06270 */
[----:B------:R-:W-:Y:S02]  /*5940*/  FSEL R202, R202, R13, !P0 ;  /* 0x0000000dcaca7208 */ /* 0x000fe40004000000 */
[----:B------:R-:W-:-:S03]  /*5950*/  FSEL R201, R201, R12, !P0 ;  /* 0x0000000cc9c97208 */ /* 0x000fc60004000000 */
[----:B------:R-:W1:Y:S01]  /*5960*/  SHFL.UP PT, R203, R202, 0x1, RZ ;  /* 0x04200000cacb7989 */ /* 0x000e6200000e00ff */
[----:B0-----:R-:W-:Y:S02]  /*5970*/  FSEL R14, R199, R14, !P0 ;  /* 0x0000000ec70e7208 */ /* 0x001fe40004000000 */
[----:B------:R-:W-:Y:S01]  /*5980*/  FSEL R15, R200, R15, !P0 ;  /* 0x0000000fc80f7208 */ /* 0x000fe20004000000 */
[----:B------:R-:W0:Y:S01]  /*5990*/  SHFL.UP PT, R204, R201, 0x1, RZ ;  /* 0x04200000c9cc7989 */ /* 0x000e2200000e00ff */
[----:B------:R-:W-:-:S03]  /*59a0*/  ISETP.NE.AND P0, PT, R74, RZ, PT ;  /* 0x000000ff4a00720c */ /* 0x000fc60003f05270 */
[----:B------:R-:W2:Y:S04]  /*59b0*/  SHFL.UP PT, R199, R14, 0x1, RZ ;  /* 0x042000000ec77989 */ /* 0x000ea800000e00ff */
[----:B------:R-:W3:Y:S04]  /*59c0*/  SHFL.UP PT, R13, R15, 0x1, RZ ;  /* 0x042000000f0d7989 */ /* 0x000ee800000e00ff */
[----:B-----5:R-:W-:Y:S04]  /*59d0*/  @!P1 STS.128 [UR4+0x450], R8 ;  /* 0x00045008ff009988 */ /* 0x020fe80008000c04 */
[----:B------:R-:W-:Y:S01]  /*59e0*/  LDS.128 R4, [UR4+0x430] ;  /* 0x00043004ff047984 */ /* 0x000fe20008000c00 */
[----:B------:R-:W-:Y:S01]  /*59f0*/  BAR.SYNC.DEFER_BLOCKING 0x0 ;  /* 0x0000000000007b1d */ /* 0x000fe20000010000 */
[----:B-1----:R-:W-:-:S02]  /*5a00*/  @!P1 MOV R203, R9 ;  /* 0x0000000900cb9202 */ /* 0x002fc40000000f00 */
[----:B0-----:R-:W-:Y:S02]  /*5a10*/  @!P1 MOV R204, R8 ;  /* 0x0000000800cc9202 */ /* 0x001fe40000000f00 */
[----:B--2---:R-:W-:Y:S02]  /*5a20*/  @!P1 MOV R199, R10 ;  /* 0x0000000a00c79202 */ /* 0x004fe40000000f00 */
[----:B---3--:R-:W-:Y:S01]  /*5a30*/  @!P1 MOV R13, R11 ;  /* 0x0000000b000d9202 */ /* 0x008fe20000000f00 */
[----:B------:R-:W0:Y:S02]  /*5a40*/  @P2 LDS.64 R26, [UR4+0x458] ;  /* 0x00045804ff1a2984 */ /* 0x000e240008000a00 */
[-C--:B0-----:R-:W-:Y:S01]  /*5a50*/  @P2 FMUL.FTZ R205, R27, R203.reuse ;  /* 0x000000cb1bcd2220 */ /* 0x081fe20000410000 */
[----:B------:R-:W-:-:S03]  /*5a60*/  @P2 FMUL.FTZ R12, R26, R203 ;  /* 0x000000cb1a0c2220 */ /* 0x000fc60000410000 */
[-C--:B------:R-:W-:Y:S01]  /*5a70*/  @P2 FFMA.FTZ R26, R26, R204.reuse, -R205 ;  /* 0x000000cc1a1a2223 */ /* 0x080fe200000108cd */
[----:B------:R-:W-:-:S03]  /*5a80*/  @P2 FFMA.FTZ R12, R27, R204, R12 ;  /* 0x000000cc1b0c2223 */ /* 0x000fc6000001000c */
[----:B------:R-:W-:Y:S01]  /*5a90*/  @P2 FADD.FTZ R199, R199, R26 ;  /* 0x0000001ac7c72221 */ /* 0x000fe20000010000 */
[----:B------:R-:W-:-:S03]  /*5aa0*/  @P2 FADD.FTZ R13, R13, R12 ;  /* 0x0000000c0d0d2221 */ /* 0x000fc60000010000 */
        /* <DEDUP_REMOVED lines=9> */
[----:B------:R-:W-:Y:S01]  /*5b40*/  FFMA.FTZ R14, R155, R26, R14 ;  /* 0x0000001a9b0e7223 */ /* 0x000fe2000001000e */
[----:B------:R-:W-:Y:S02]  /*5b50*/  FMUL.FTZ R155, R5, R10 ;  /* 0x0000000a059b7220 */ /* 0x000fe40000410000 */
        /* <DEDUP_REMOVED lines=29> */
[----:B------:R-:W-:Y:S01]  /*5d30*/  FFMA.FTZ R0, R170, R27, -R0 ;  /* 0x0000001baa007223 */ /* 0x000fe20000010800 */
[-C--:B----4-:R-:W-:Y:S02]  /*5d40*/  FMUL.FTZ R153, R23, R25.reuse ;  /* 0x0000001917997220 */ /* 0x090fe40000410000 */
[----:B------:R-:W-:Y:S01]  /*5d50*/  FADD.FTZ R163, RZ, R12 ;  /* 0x0000000cffa37221 */ /* 0x000fe20000010000 */
[----:B------:R-:W-:Y:S01]  /*5d60*/  FADD.FTZ R14, R171, R0 ;  /* 0x00000000ab0e7221 */ /* 0x000fe20000010000 */
[----:B------:R-:W-:Y:S01]  /*5d70*/  FMUL.FTZ R0, R22, R25 ;  /* 0x0000001916007220 */ /* 0x000fe20000410000 */
[----:B------:R-:W-:Y:S01]  /*5d80*/  FMUL.FTZ R25, R5, R11 ;  /* 0x0000000b05197220 */ /* 0x000fe20000410000 */
[CC--:B------:R-:W-:Y:S01]  /*5d90*/  FMUL.FTZ R12, R172.reuse, R163.reuse ;  /* 0x000000a3ac0c7220 */ /* 0x0c0fe20000410000 */
[----:B------:R-:W-:Y:S01]  /*5da0*/  FMUL.FTZ R172, R172, R14 ;  /* 0x0000000eacac7220 */ /* 0x000fe20000410000 */
[----:B------:R-:W-:Y:S01]  /*5db0*/  FFMA.FTZ R22, R22, R24, -R153 ;  /* 0x0000001816167223 */ /* 0x000fe20000010899 */
[C---:B------:R-:W-:Y:S01]  /*5dc0*/  FFMA.FTZ R153, R4.reuse, R10, -R25 ;  /* 0x0000000a04997223 */ /* 0x040fe20000010819 */
[C---:B------:R-:W-:Y:S01]  /*5dd0*/  FFMA.FTZ R12, R173.reuse, R14, -R12 ;  /* 0x0000000ead0c7223 */ /* 0x040fe2000001080c */
[----:B------:R-:W-:Y:S01]  /*5de0*/  FFMA.FTZ R172, R173, R163, R172 ;  /* 0x000000a3adac7223 */ /* 0x000fe200000100ac */
[----:B------:R-:W-:Y:S01]  /*5df0*/  FFMA.FTZ R23, R23, R24, R0 ;  /* 0x0000001817177223 */ /* 0x000fe20000010000 */
[----:B------:R-:W-:Y:S01]  /*5e00*/  FMUL.FTZ R25, R5, R9 ;  /* 0x0000000905197220 */ /* 0x000fe20000410000 */
[----:B------:R-:W-:Y:S01]  /*5e10*/  FADD.FTZ R175, R175, R12 ;  /* 0x0000000cafaf7221 */ /* 0x000fe20000010000 */
[----:B------:R-:W-:Y:S01]  /*5e20*/  FADD.FTZ R165, RZ, R172 ;  /* 0x000000acffa57221 */ /* 0x000fe20000010000 */
[-C--:B------:R-:W-:Y:S01]  /*5e30*/  FMUL.FTZ R0, R5, R8.reuse ;  /* 0x0000000805007220 */ /* 0x080fe20000410000 */
[----:B------:R-:W-:Y:S01]  /*5e40*/  FFMA.FTZ R8, R4, R8, -R25 ;  /* 0x0000000804087223 */ /* 0x000fe20000010819 */
[----:B------:R-:W-:Y:S01]  /*5e50*/  FMUL.FTZ R25, R23, R26 ;  /* 0x0000001a17197220 */ /* 0x000fe20000410000 */
[C---:B------:R-:W-:Y:S01]  /*5e60*/  FMUL.FTZ R10, R176.reuse, R165 ;  /* 0x000000a5b00a7220 */ /* 0x040fe20000410000 */
[----:B------:R-:W-:Y:S01]  /*5e70*/  FMUL.FTZ R176, R176, R175 ;  /* 0x000000afb0b07220 */ /* 0x000fe20000410000 */
[C---:B------:R-:W-:Y:S01]  /*5e80*/  FFMA.FTZ R9, R4.reuse, R9, R0 ;  /* 0x0000000904097223 */ /* 0x040fe20000010000 */
[----:B------:R-:W-:Y:S01]  /*5e90*/  FFMA.FTZ R4, R4, R11, R155 ;  /* 0x0000000b04047223 */ /* 0x000fe2000001009b */
[C---:B------:R-:W-:Y:S01]  /*5ea0*/  FFMA.FTZ R5, R177.reuse, R175, -R10 ;  /* 0x000000afb1057223 */ /* 0x040fe2000001080a */
[----:B------:R-:W-:Y:S01]  /*5eb0*/  FFMA.FTZ R176, R177, R165, R176 ;  /* 0x000000a5b1b07223 */ /* 0x000fe200000100b0 */
[----:B------:R-:W-:Y:S01]  /*5ec0*/  FFMA.FTZ R25, R22, R152, -R25 ;  /* 0x0000009816197223 */ /* 0x000fe20000010819 */
[----:B------:R-:W-:Y:S01]  /*5ed0*/  FADD.FTZ R10, R6, R153 ;  /* 0x00000099060a7221 */ /* 0x000fe20000010000 */
[----:B------:R-:W-:Y:S01]  /*5ee0*/  FADD.FTZ R155, R180, R5 ;  /* 0x00000005b49b7221 */ /* 0x000fe20000010000 */
[----:B------:R-:W-:Y:S01]  /*5ef0*/  FADD.FTZ R176, RZ, R176 ;  /* 0x000000b0ffb07221 */ /* 0x000fe20000010000 */
[----:B------:R-:W-:-:S02]  /*5f00*/  FADD.FTZ R11, R7, R4 ;  /* 0x00000004070b7221 */ /* 0x000fc40000010000 */
[----:B------:R-:W-:Y:S01]  /*5f10*/  FMUL.FTZ R0, R178, R155 ;  /* 0x0000009bb2007220 */ /* 0x000fe20000410000 */
[----:B------:R-:W-:Y:S06]  /*5f20*/  @P0 BRA `(.L_x_1346) ;  /* 0x00000000001c0947 */ /* 0x000fec0003800000 */
[----:B------:R-:W-:Y:S01]  /*5f30*/  SHF.R.S32.HI R5, RZ, 0x1f, R145 ;  /* 0x0000001fff057819 */ /* 0x000fe20000011491 */
[----:B------:R0:W-:Y:S01]  /*5f40*/  STS.128 [UR5], R8 ;  /* 0x00000008ff007988 */ /* 0x0001e20008000c05 */
[----:B------:R-:W-:-:S04]  /*5f50*/  IADD3 R6, P0, PT, R60, R145, RZ ;  /* 0x000000913c067210 */ /* 0x000fc80007f1e0ff */
[----:B------:R-:W-:Y:S02]  /*5f60*/  LEA.HI.X.SX32 R5, R60, R5, 0x1, P0 ;  /* 0x000000053c057211 */ /* 0x000fe400000f0eff */
[----:B------:R-:W-:-:S04]  /*5f70*/  LEA R4, P0, R6, R2, 0x4 ;  /* 0x0000000206047211 */ /* 0x000fc800078020ff */
[----:B------:R-:W-:-:S05]  /*5f80*/  LEA.HI.X R5, R6, R3, R5, 0x4, P0 ;  /* 0x0000000306057211 */ /* 0x000fca00000f2405 */
[----:B------:R0:W-:Y:S04]  /*5f90*/  STG.E.128 desc[UR16][R4.64], R8 ;  /* 0x0000000804007986 */ /* 0x0001e8000c101d10 */
.L_x_1346:
[----:B------:R-:W-:Y:S05]  /*5fa0*/  BSYNC.RECONVERGENT B0 ;  /* 0x0000000000007941 */ /* 0x000fea0003800200 */
.L_x_1345:
[-C--:B------:R-:W-:Y:S01]  /*5fb0*/  FMUL.FTZ R178, R178, R176.reuse ;  /* 0x000000b0b2b27220 */ /* 0x080fe20000410000 */
[----:B------:R-:W-:Y:S01]  /*5fc0*/  FFMA.FTZ R0, R179, R176, R0 ;  /* 0x000000b0b3007223 */ /* 0x000fe20000010000 */
[C---:B------:R-:W-:Y:S01]  /*5fd0*/  FMUL.FTZ R15, R23.reuse, R15 ;  /* 0x0000000f170f7220 */ /* 0x040fe20000410000 */
[----:B------:R-:W-:Y:S01]  /*5fe0*/  FMUL.FTZ R7, R23, R158 ;  /* 0x0000009e17077220 */ /* 0x000fe20000410000 */
[----:B------:R-:W-:Y:S01]  /*5ff0*/  FFMA.FTZ R178, R179, R155, -R178 ;  /* 0x0000009bb3b27223 */ /* 0x000fe200000108b2 */
[----:B0-----:R-:W-:Y:S01]  /*6000*/  FADD.FTZ R11, RZ, R0 ;  /* 0x00000000ff0b7221 */ /* 0x001fe20000010000 */
[----:B------:R-:W-:Y:S01]  /*6010*/  FFMA.FTZ R4, R22, R13, -R15 ;  /* 0x0000000d16047223 */ /* 0x000fe2000001080f */
[----:B------:R-:W-:Y:S01]  /*6020*/  FMUL.FTZ R9, R23, R159 ;  /* 0x0000009f17097220 */ /* 0x000fe20000410000 */
[----:B------:R-:W-:Y:S01]  /*6030*/  FADD.FTZ R181, R181, R178 ;  /* 0x000000b2b5b57221 */ /* 0x000fe20000010000 */
[----:B------:R-:W-:Y:S01]  /*6040*/  FMUL.FTZ R0, R182, R11 ;  /* 0x0000000bb6007220 */ /* 0x000fe20000410000 */
[----:B------:R-:W-:Y:S01]  /*6050*/  FFMA.FTZ R125, R4, 2, R125 ;  /* 0x40000000047d7823 */ /* 0x000fe2000001007d */
[----:B------:R-:W-:Y:S01]  /*6060*/  FMUL.FTZ R6, R23, R199 ;  /* 0x000000c717067220 */ /* 0x000fe20000410000 */
[-C--:B------:R-:W-:Y:S01]  /*6070*/  FMUL.FTZ R182, R182, R181.reuse ;  /* 0x000000b5b6b67220 */ /* 0x080fe20000410000 */
[----:B------:R-:W-:Y:S01]  /*6080*/  FFMA.FTZ R5, R183, R181, -R0 ;  /* 0x000000b5b7057223 */ /* 0x000fe20000010800 */
[----:B------:R-:W-:Y:S01]  /*6090*/  FFMA.FTZ R0, R22, R161, -R7 ;  /* 0x000000a116007223 */ /* 0x000fe20000010807 */
[----:B------:R-:W-:Y:S01]  /*60a0*/  FMUL.FTZ R7, R23, R166 ;  /* 0x000000a617077220 */ /* 0x000fe20000410000 */
[----:B------:R-:W-:Y:S01]  /*60b0*/  FFMA.FTZ R182, R183, R11, R182 ;  /* 0x0000000bb7b67223 */ /* 0x000fe200000100b6 */
[----:B------:R-:W-:Y:S01]  /*60c0*/  FADD.FTZ R184, R184, R5 ;  /* 0x00000005b8b87221 */ /* 0x000fe20000010000 */
[----:B------:R-:W-:Y:S01]  /*60d0*/  FFMA.FTZ R123, R0, 2, R123 ;  /* 0x40000000007b7823 */ /* 0x000fe2000001007b */
[C---:B------:R-:W-:Y:S01]  /*60e0*/  FFMA.FTZ R4, R22.reuse, R27, -R7 ;  /* 0x0000001b16047223 */ /* 0x040fe20000010807 */
[----:B------:R-:W-:Y:S01]  /*60f0*/  FADD.FTZ R182, RZ, R182 ;  /* 0x000000b6ffb67221 */ /* 0x000fe20000010000 */
[----:B------:R-:W-:Y:S01]  /*6100*/  FMUL.FTZ R5, R185, R184 ;  /* 0x000000b8b9057220 */ /* 0x000fe20000410000 */
[----:B------:R-:W-:Y:S01]  /*6110*/  FMUL.FTZ R7, R23, R165 ;  /* 0x000000a517077220 */ /* 0x000fe20000410000 */
[----:B------:R-:W-:Y:S01]  /*6120*/  FFMA.FTZ R9, R22, R162, -R9 ;  /* 0x000000a216097223 */ /* 0x000fe20000010809 */
[-C--:B------:R-:W-:Y:S01]  /*6130*/  FMUL.FTZ R185, R185, R182.reuse ;  /* 0x000000b6b9b97220 */ /* 0x080fe20000410000 */
[----:B------:R-:W-:Y:S01]  /*6140*/  FFMA.FTZ R5, R186, R182, R5 ;  /* 0x000000b6ba057223 */ /* 0x000fe20000010005 */
[----:B------:R-:W-:Y:S01]  /*6150*/  FFMA.FTZ R157, R22, R157, -R6 ;  /* 0x0000009d169d7223 */ /* 0x000fe20000010806 */
[----:B------:R-:W-:Y:S01]  /*6160*/  FFMA.FTZ R124, R9, 2, R124 ;  /* 0x40000000097c7823 */ /* 0x000fe2000001007c */
[----:B------:R-:W-:Y:S01]  /*6170*/  FFMA.FTZ R186, R186, R184, -R185 ;  /* 0x000000b8baba7223 */ /* 0x000fe200000108b9 */
[----:B------:R-:W-:Y:S01]  /*6180*/  FADD.FTZ R13, RZ, R5 ;  /* 0x00000005ff0d7221 */ /* 0x000fe20000010000 */
[----:B------:R-:W-:Y:S01]  /*6190*/  FMUL.FTZ R9, R23, R163 ;  /* 0x000000a317097220 */ /* 0x000fe20000410000 */
[----:B------:R-:W-:Y:S01]  /*61a0*/  IADD3 R150, PT, PT, R150, 0x1, RZ ;  /* 0x0000000196967810 */ /* 0x000fe20007ffe0ff */
[----:B------:R-:W-:Y:S01]  /*61b0*/  FADD.FTZ R187, R187, R186 ;  /* 0x000000babbbb7221 */ /* 0x000fe20000010000 */
[----:B------:R-:W-:Y:S01]  /*61c0*/  FMUL.FTZ R0, R188, R13 ;  /* 0x0000000dbc007220 */ /* 0x000fe20000410000 */
[----:B------:R-:W-:Y:S01]  /*61d0*/  FFMA.FTZ R9, R22, R14, -R9 ;  /* 0x0000000e16097223 */ /* 0x000fe20000010809 */
[----:B------:R-:W-:Y:S01]  /*61e0*/  FFMA.FTZ R121, R4, 2, R121 ;  /* 0x4000000004797823 */ /* 0x000fe20000010079 */
[-C--:B------:R-:W-:Y:S01]  /*61f0*/  FMUL.FTZ R188, R188, R187.reuse ;  /* 0x000000bbbcbc7220 */ /* 0x080fe20000410000 */
[----:B------:R-:W-:Y:S01]  /*6200*/  FFMA.FTZ R5, R189, R187, -R0 ;  /* 0x000000bbbd057223 */ /* 0x000fe20000010800 */
[----:B------:R-:W-:Y:S01]  /*6210*/  FFMA.FTZ R0, R22, R175, -R7 ;  /* 0x000000af16007223 */ /* 0x000fe20000010807 */
[----:B------:R-:W-:Y:S01]  /*6220*/  FMUL.FTZ R7, R23, R11 ;  /* 0x0000000b17077220 */ /* 0x000fe20000410000 */
[----:B------:R-:W-:Y:S01]  /*6230*/  FFMA.FTZ R188, R189, R13, R188 ;  /* 0x0000000dbdbc7223 */ /* 0x000fe200000100bc */
[----:B------:R-:W-:Y:S01]  /*6240*/  FADD.FTZ R190, R190, R5 ;  /* 0x00000005bebe7221 */ /* 0x000fe20000010000 */
[----:B------:R-:W-:Y:S01]  /*6250*/  FFMA.FTZ R119, R0, 2, R119 ;  /* 0x4000000000777823 */ /* 0x000fe20000010077 */
[----:B------:R-:W-:Y:S01]  /*6260*/  FFMA.FTZ R0, R22, R181, -R7 ;  /* 0x000000b516007223 */ /* 0x000fe20000010807 */
[----:B------:R-:W-:Y:S01]  /*6270*/  FADD.FTZ R188, RZ, R188 ;  /* 0x000000bcffbc7221 */ /* 0x000fe20000010000 */
[----:B------:R-:W-:Y:S01]  /*6280*/  FMUL.FTZ R5, R191, R190 ;  /* 0x000000bebf057220 */ /* 0x000fe20000410000 */
[----:B------:R-:W-:Y:S01]  /*6290*/  FFMA.FTZ R122, R9, 2, R122 ;  /* 0x40000000097a7823 */ /* 0x000fe2000001007a */
[----:B------:R-:W-:Y:S01]  /*62a0*/  FFMA.FTZ R117, R0, 2, R117 ;  /* 0x4000000000757823 */ /* 0x000fe20000010075 */
[-C--:B------:R-:W-:Y:S01]  /*62b0*/  FMUL.FTZ R191, R191, R188.reuse ;  /* 0x000000bcbfbf7220 */ /* 0x080fe20000410000 */
[----:B------:R-:W-:Y:S01]  /*62c0*/  FFMA.FTZ R5, R192, R188, R5 ;  /* 0x000000bcc0057223 */ /* 0x000fe20000010005 */
[----:B------:R-:W-:Y:S01]  /*62d0*/  FMUL.FTZ R9, R23, R176 ;  /* 0x000000b017097220 */ /* 0x000fe20000410000 */
[----:B------:R-:W-:Y:S01]  /*62e0*/  ISETP.NE.AND P0, PT, R150, RZ, PT ;  /* 0x000000ff9600720c */ /* 0x000fe20003f05270 */
[----:B------:R-:W-:Y:S01]  /*62f0*/  FFMA.FTZ R192, R192, R190, -R191 ;  /* 0x000000bec0c07223 */ /* 0x000fe200000108bf */
[----:B------:R-:W-:Y:S01]  /*6300*/  FADD.FTZ R6, RZ, R5 ;  /* 0x00000005ff067221 */ /* 0x000fe20000010000 */
[----:B------:R-:W-:Y:S01]  /*6310*/  FFMA.FTZ R9, R22, R155, -R9 ;  /* 0x0000009b16097223 */ /* 0x000fe20000010809 */
[----:B------:R-:W-:Y:S01]  /*6320*/  LEA R151, P1, R16, R151, 0x3 ;  /* 0x0000009710977211 */ /* 0x000fe200078218ff */
[----:B------:R-:W-:Y:S01]  /*6330*/  FADD.FTZ R193, R193, R192 ;  /* 0x000000c0c1c17221 */ /* 0x000fe20000010000 */
[C---:B------:R-:W-:Y:S01]  /*6340*/  FMUL.FTZ R5, R174.reuse, R6 ;  /* 0x00000006ae057220 */ /* 0x040fe20000410000 */
[----:B------:R-:W-:Y:S01]  /*6350*/  FFMA.FTZ R120, R9, 2, R120 ;  /* 0x4000000009787823 */ /* 0x000fe20000010078 */
[C---:B------:R-:W-:Y:S01]  /*6360*/  FMUL.FTZ R9, R23.reuse, R182 ;  /* 0x000000b617097220 */ /* 0x040fe20000410000 */
[-C--:B------:R-:W-:Y:S01]  /*6370*/  FMUL.FTZ R7, R174, R193.reuse ;  /* 0x000000c1ae077220 */ /* 0x080fe20000410000 */
[----:B------:R-:W-:Y:S01]  /*6380*/  FFMA.FTZ R0, R194, R193, -R5 ;  /* 0x000000c1c2007223 */ /* 0x000fe20000010805 */
[----:B------:R-:W-:Y:S01]  /*6390*/  FMUL.FTZ R5, R23, R13 ;  /* 0x0000000d17057220 */ /* 0x000fe20000410000 */
[----:B------:R-:W-:Y:S01]  /*63a0*/  FFMA.FTZ R9, R22, R184, -R9 ;  /* 0x000000b816097223 */ /* 0x000fe20000010809 */
[----:B------:R-:W-:Y:S01]  /*63b0*/  FFMA.FTZ R7, R194, R6, R7 ;  /* 0x00000006c2077223 */ /* 0x000fe20000010007 */
[----:B------:R-:W-:Y:S01]  /*63c0*/  FADD.FTZ R195, R195, R0 ;  /* 0x00000000c3c37221 */ /* 0x000fe20000010000 */
[----:B------:R-:W-:Y:S01]  /*63d0*/  FFMA.FTZ R4, R22, R187, -R5 ;  /* 0x000000bb16047223 */ /* 0x000fe20000010805 */
[----:B------:R-:W-:Y:S01]  /*63e0*/  FFMA.FTZ R118, R9, 2, R118 ;  /* 0x4000000009767823 */ /* 0x000fe20000010076 */
[----:B------:R-:W-:Y:S01]  /*63f0*/  FADD.FTZ R7, RZ, R7 ;  /* 0x00000007ff077221 */ /* 0x000fe20000010000 */
[----:B------:R-:W-:Y:S01]  /*6400*/  FMUL.FTZ R0, R196, R195 ;  /* 0x000000c3c4007220 */ /* 0x000fe20000410000 */
[----:B------:R-:W-:Y:S01]  /*6410*/  FFMA.FTZ R115, R4, 2, R115 ;  /* 0x4000000004737823 */ /* 0x000fe20000010073 */
[----:B------:R-:W-:Y:S01]  /*6420*/  FMUL.FTZ R9, R23, R188 ;  /* 0x000000bc17097220 */ /* 0x000fe20000410000 */
[-C--:B------:R-:W-:Y:S01]  /*6430*/  FMUL.FTZ R196, R196, R7.reuse ;  /* 0x00000007c4c47220 */ /* 0x080fe20000410000 */
[-C--:B------:R-:W-:Y:S01]  /*6440*/  FFMA.FTZ R0, R197, R7.reuse, R0 ;  /* 0x00000007c5007223 */ /* 0x080fe20000010000 */
[C---:B------:R-:W-:Y:S01]  /*6450*/  FMUL.FTZ R5, R23.reuse, R6 ;  /* 0x0000000617057220 */ /* 0x040fe20000410000 */
[----:B------:R-:W-:Y:S01]  /*6460*/  FMUL.FTZ R7, R23, R7 ;  /* 0x0000000717077220 */ /* 0x000fe20000410000 */
[----:B------:R-:W-:Y:S01]  /*6470*/  FFMA.FTZ R197, R197, R195, -R196 ;  /* 0x000000c3c5c57223 */ /* 0x000fe200000108c4 */
[----:B------:R-:W-:Y:S01]  /*6480*/  FADD.FTZ R4, RZ, R0 ;  /* 0x00000000ff047221 */ /* 0x000fe20000010000 */
[C---:B------:R-:W-:Y:S01]  /*6490*/  FFMA.FTZ R9, R22.reuse, R190, -R9 ;  /* 0x000000be16097223 */ /* 0x040fe20000010809 */
[----:B------:R-:W-:Y:S01]  /*64a0*/  FFMA.FTZ R0, R22, R193, -R5 ;  /* 0x000000c116007223 */ /* 0x000fe20000010805 */
[----:B------:R-:W-:Y:S01]  /*64b0*/  FADD.FTZ R197, R198, R197 ;  /* 0x000000c5c6c57221 */ /* 0x000fe20000010000 */
[----:B------:R-:W-:Y:S01]  /*64c0*/  FMUL.FTZ R23, R23, R4 ;  /* 0x0000000417177220 */ /* 0x000fe20000410000 */
[----:B------:R-:W-:Y:S01]  /*64d0*/  FFMA.FTZ R7, R22, R195, -R7 ;  /* 0x000000c316077223 */ /* 0x000fe20000010807 */
[----:B------:R-:W-:Y:S01]  /*64e0*/  LEA R149, P2, R18, R149, 0x3 ;  /* 0x0000009512957211 */ /* 0x000fe200078418ff */
[----:B------:R-:W-:Y:S01]  /*64f0*/  UIADD3 UR5, UPT, UPT, UR5, 0x10, URZ ;  /* 0x0000001005057890 */ /* 0x000fe2000fffe0ff */
[----:B------:R-:W-:Y:S01]  /*6500*/  FFMA.FTZ R22, R22, R197, -R23 ;  /* 0x000000c516167223 */ /* 0x000fe20000010817 */
[----:B------:R-:W-:Y:S01]  /*6510*/  LEA R147, P3, R20, R147, 0x3 ;  /* 0x0000009314937211 */ /* 0x000fe200078618ff */
[----:B------:R-:W-:Y:S01]  /*6520*/  FFMA.FTZ R128, R25, 2, R128 ;  /* 0x4000000019807823 */ /* 0x000fe20000010080 */
[----:B------:R-:W-:Y:S01]  /*6530*/  FFMA.FTZ R126, R157, 2, R126 ;  /* 0x400000009d7e7823 */ /* 0x000fe2000001007e */
[----:B------:R-:W-:Y:S01]  /*6540*/  FFMA.FTZ R116, R9, 2, R116 ;  /* 0x4000000009747823 */ /* 0x000fe20000010074 */
[----:B------:R-:W-:Y:S01]  /*6550*/  FFMA.FTZ R113, R0, 2, R113 ;  /* 0x4000000000717823 */ /* 0x000fe20000010071 */
[----:B------:R-:W-:Y:S01]  /*6560*/  FFMA.FTZ R114, R7, 2, R114 ;  /* 0x4000000007727823 */ /* 0x000fe20000010072 */
[----:B------:R-:W-:Y:S01]  /*6570*/  FFMA.FTZ R111, R22, 2, R111 ;  /* 0x40000000166f7823 */ /* 0x000fe2000001006f */
[----:B------:R-:W-:-:S02]  /*6580*/  IADD3.X R148, PT, PT, R148, R17, RZ, P1, !PT ;  /* 0x0000001194947210 */ /* 0x000fc40000ffe4ff */
[----:B------:R-:W-:Y:S02]  /*6590*/  IADD3.X R146, PT, PT, R146, R19, RZ, P2, !PT ;  /* 0x0000001392927210 */ /* 0x000fe400017fe4ff */
[----:B------:R-:W-:Y:S02]  /*65a0*/  IADD3.X R144, PT, PT, R144, R21, RZ, P3, !PT ;  /* 0x0000001590907210 */ /* 0x000fe40001ffe4ff */
[----:B------:R-:W-:Y:S01]  /*65b0*/  IADD3 R145, PT, PT, R145, 0x1, RZ ;  /* 0x0000000191917810 */ /* 0x000fe20007ffe0ff */
[----:B------:R-:W-:Y:S06]  /*65c0*/  @P0 BRA `(.L_x_1347) ;  /* 0xffffffd400f40947 */ /* 0x000fec000383ffff */
.L_x_1344:
[----:B------:R-:W-:Y:S01]  /*65d0*/  BAR.SYNC.DEFER_BLOCKING 0x0 ;  /* 0x0000000000007b1d */ /* 0x000fe20000010000 */
[----:B------:R-:W-:Y:S02]  /*65e0*/  F2FP.F16.F32.PACK_AB R125, R125, R128 ;  /* 0x000000807d7d723e */ /* 0x000fe400000000ff */
[----:B------:R-:W-:Y:S02]  /*65f0*/  F2FP.F16.F32.PACK_AB R123, R123, R126 ;  /* 0x0000007e7b7b723e */ /* 0x000fe400000000ff */
[----:B------:R-:W-:-:S03]  /*6600*/  F2FP.F16.F32.PACK_AB R121, R121, R124 ;  /* 0x0000007c7979723e */ /* 0x000fc600000000ff */
[----:B------:R-:W0:Y:S01]  /*6610*/  LDC.64 R20, c[0x0][0x420] ;  /* 0x00010800ff147b82 */ /* 0x000e220000000a00 */
[----:B------:R-:W-:Y:S02]  /*6620*/  PRMT R14, R125, 0x7632, R14 ;  /* 0x000076327d0e7816 */ /* 0x000fe4000000000e */
[----:B------:R-:W-:Y:S02]  /*6630*/  PRMT R0, R123, 0x7632, R0 ;  /* 0x000076327b007816 */ /* 0x000fe40000000000 */
[----:B------:R-:W-:Y:S02]  /*6640*/  PRMT R2, R121, 0x7632, R2 ;  /* 0x0000763279027816 */ /* 0x000fe40000000002 */
[----:B------:R-:W-:Y:S01]  /*6650*/  ISETP.NE.AND P0, PT, R74, RZ, PT ;  /* 0x000000ff4a00720c */ /* 0x000fe20003f05270 */
[----:B------:R-:W1:Y:S01]  /*6660*/  LDC.64 R22, c[0x0][0x428] ;  /* 0x00010a00ff167b82 */ /* 0x000e620000000a00 */
[----:B------:R-:W-:Y:S02]  /*6670*/  F2FP.F16.F32.PACK_AB R119, R119, R122 ;  /* 0x0000007a7777723e */ /* 0x000fe400000000ff */
[----:B------:R-:W-:-:S02]  /*6680*/  F2FP.F16.F32.PACK_AB R117, R117, R120 ;  /* 0x000000787575723e */ /* 0x000fc400000000ff */
[----:B------:R-:W-:Y:S02]  /*6690*/  F2FP.F16.F32.PACK_AB R115, R115, R118 ;  /* 0x000000767373723e */ /* 0x000fe400000000ff */
[----:B------:R-:W-:Y:S02]  /*66a0*/  F2FP.F16.F32.PACK_AB R113, R113, R116 ;  /* 0x000000747171723e */ /* 0x000fe400000000ff */
[----:B------:R-:W-:Y:S01]  /*66b0*/  F2FP.F16.F32.PACK_AB R111, R111, R114 ;  /* 0x000000726f6f723e */ /* 0x000fe200000000ff */
[----:B------:R2:W-:Y:S01]  /*66c0*/  STS.U16 [R28+0x2], R14 ;  /* 0x0000020e1c007388 */ /* 0x0005e20000000400 */
[----:B------:R-:W-:Y:S02]  /*66d0*/  PRMT R3, R117, 0x7632, R3 ;  /* 0x0000763275037816 */ /* 0x000fe40000000003 */
[----:B------:R-:W-:Y:S01]  /*66e0*/  PRMT R4, R111, 0x7632, R4 ;  /* 0x000076326f047816 */ /* 0x000fe20000000004 */
[----:B------:R3:W-:Y:S01]  /*66f0*/  STS.U16 [R28+0x6], R0 ;  /* 0x000006001c007388 */ /* 0x0007e20000000400 */
[----:B------:R-:W-:-:S03]  /*6700*/  IADD3 R58, PT, PT, R58, 0x1, RZ ;  /* 0x000000013a3a7810 */ /* 0x000fc60007ffe0ff */
[----:B------:R4:W-:Y:S01]  /*6710*/  STS.U16 [R28+0xa], R2 ;  /* 0x00000a021c007388 */ /* 0x0009e20000000400 */
[----:B--2---:R-:W-:-:S03]  /*6720*/  PRMT R14, R119, 0x7632, R14 ;  /* 0x00007632770e7816 */ /* 0x004fc6000000000e */
[----:B------:R-:W-:Y:S01]  /*6730*/  STS.U16 [R28], R125 ;  /* 0x0000007d1c007388 */ /* 0x000fe20000000400 */
[----:B---3--:R-:W-:-:S03]  /*6740*/  PRMT R0, R115, 0x7632, R0 ;  /* 0x0000763273007816 */ /* 0x008fc60000000000 */
[----:B------:R-:W-:Y:S01]  /*6750*/  STS.U16 [R28+0x4], R123 ;  /* 0x0000047b1c007388 */ /* 0x000fe20000000400 */
[----:B----4-:R-:W-:-:S03]  /*6760*/  PRMT R2, R113, 0x7632, R2 ;  /* 0x0000763271027816 */ /* 0x010fc60000000002 */
[----:B------:R-:W-:Y:S04]  /*6770*/  STS.U16 [R28+0x8], R121 ;  /* 0x000008791c007388 */ /* 0x000fe80000000400 */
[----:B------:R-:W-:Y:S04]  /*6780*/  STS.U16 [R28+0xc], R119 ;  /* 0x00000c771c007388 */ /* 0x000fe80000000400 */
[----:B------:R-:W-:Y:S04]  /*6790*/  STS.U16 [R28+0xe], R14 ;  /* 0x00000e0e1c007388 */ /* 0x000fe80000000400 */
[----:B------:R-:W-:Y:S04]  /*67a0*/  STS.U16 [R28+0x10], R117 ;  /* 0x000010751c007388 */ /* 0x000fe80000000400 */
[----:B------:R2:W-:Y:S04]  /*67b0*/  STS.U16 [R28+0x12], R3 ;  /* 0x000012031c007388 */ /* 0x0005e80000000400 */
[----:B------:R-:W-:Y:S04]  /*67c0*/  STS.U16 [R28+0x14], R115 ;  /* 0x000014731c007388 */ /* 0x000fe80000000400 */
[----:B------:R-:W-:Y:S01]  /*67d0*/  STS.U16 [R28+0x16], R0 ;  /* 0x000016001c007388 */ /* 0x000fe20000000400 */
[----:B--2---:R-:W-:-:S03]  /*67e0*/  HFMA2 R3, -RZ, RZ, 0, 0 ;  /* 0x00000000ff037431 */ /* 0x004fc600000001ff */
[----:B------:R-:W-:Y:S04]  /*67f0*/  STS.U16 [R28+0x18], R113 ;  /* 0x000018711c007388 */ /* 0x000fe80000000400 */
[----:B------:R2:W-:Y:S04]  /*6800*/  STS.U16 [R28+0x1a], R2 ;  /* 0x00001a021c007388 */ /* 0x0005e80000000400 */
[----:B------:R-:W-:Y:S04]  /*6810*/  STS.U16 [R28+0x1c], R111 ;  /* 0x00001c6f1c007388 */ /* 0x000fe80000000400 */
[----:B------:R3:W-:Y:S01]  /*6820*/  STS.U16 [R28+0x1e], R4 ;  /* 0x00001e041c007388 */ /* 0x0007e20000000400 */
[----:B------:R-:W-:-:S03]  /*6830*/  NOP ;  /* 0x0000000000007918 */ /* 0x000fc60000000000 */
[----:B------:R-:W-:Y:S01]  /*6840*/  LDS.U16 R5, [R44] ;  /* 0x000000002c057984 */ /* 0x000fe20000000400 */
[----:B--2---:R-:W-:-:S03]  /*6850*/  MOV R2, R48 ;  /* 0x0000003000027202 */ /* 0x004fc60000000f00 */
[----:B------:R-:W-:Y:S02]  /*6860*/  LDS.U16 R43, [R43+0x40] ;  /* 0x000040002b2b7984 */ /* 0x000fe40000000400 */
[----:B0-----:R-:W-:Y:S02]  /*6870*/  IMAD.WIDE.U32 R2, R20, UR18, R2 ;  /* 0x0000001214027c25 */ /* 0x001fe4000f8e0002 */
[----:B------:R-:W-:Y:S02]  /*6880*/  LDS.U16 R7, [R42+0x80] ;  /* 0x000080002a077984 */ /* 0x000fe40000000400 */
[----:B------:R-:W-:Y:S02]  /*6890*/  IMAD R3, R21, UR18, R3 ;  /* 0x0000001215037c24 */ /* 0x000fe4000f8e0203 */
[----:B------:R-:W-:Y:S01]  /*68a0*/  LDS.U16 R41, [R41+0xc0] ;  /* 0x0000c00029297984 */ /* 0x000fe20000000400 */
[----:B-1----:R-:W-:-:S03]  /*68b0*/  IMAD.WIDE.U32 R2, R80, R22, R2 ;  /* 0x0000001650027225 */ /* 0x002fc600078e0002 */
[----:B------:R-:W-:Y:S01]  /*68c0*/  LDS.U16 R9, [R40+0x100] ;  /* 0x0001000028097984 */ /* 0x000fe20000000400 */
[----:B---3--:R-:W-:-:S03]  /*68d0*/  IMAD R4, R80, R23, R3 ;  /* 0x0000001750047224 */ /* 0x008fc600078e0203 */
        /* <DEDUP_REMOVED lines=12> */
[----:B------:R-:W-:Y:S01]  /*69a0*/  BAR.SYNC.DEFER_BLOCKING 0x0 ;  /* 0x0000000000007b1d */ /* 0x000fe20000010000 */
[----:B------:R-:W-:-:S04]  /*69b0*/  IADD3 R3, P0, PT, R79, R2, RZ ;  /* 0x000000024f037210 */ /* 0x000fc80007f1e0ff */
[----:B------:R-:W-:Y:S01]  /*69c0*/  IADD3.X R4, PT, PT, RZ, R4, RZ, P0, !PT ;  /* 0x00000004ff047210 */ /* 0x000fe200007fe4ff */
[----:B------:R-:W0:Y:S01]  /*69d0*/  LDS R0, [UR4+0x420] ;  /* 0x00042004ff007984 */ /* 0x000e220008000800 */
[----:B------:R-:W1:Y:S02]  /*69e0*/  LDCU.64 UR4, c[0x0][0x478] ;  /* 0x00008f00ff0477ac */ /* 0x000e640008000a00 */
[C---:B-1----:R-:W-:Y:S01]  /*69f0*/  LEA R2, P0, R3.reuse, UR4, 0x1 ;  /* 0x0000000403027c11 */ /* 0x042fe2000f8008ff */
[----:B------:R-:W1:Y:S03]  /*6a00*/  LDCU UR4, c[0x0][0x394] ;  /* 0x00007280ff0477ac */ /* 0x000e660008000800 */
[----:B------:R-:W-:Y:S02]  /*6a10*/  LEA.HI.X R3, R3, UR5, R4, 0x1, P0 ;  /* 0x0000000503037c11 */ /* 0x000fe400080f0c04 */
[----:B0-----:R-:W-:-:S02]  /*6a20*/  ISETP.GE.AND P3, PT, R67, R0, PT ;  /* 0x000000004300720c */ /* 0x001fc40003f66270 */
[-C--:B------:R-:W-:Y:S02]  /*6a30*/  ISETP.GE.AND P4, PT, R65, R0.reuse, PT ;  /* 0x000000004100720c */ /* 0x080fe40003f86270 */
[-C--:B------:R-:W-:Y:S02]  /*6a40*/  ISETP.GE.AND P5, PT, R63, R0.reuse, PT ;  /* 0x000000003f00720c */ /* 0x080fe40003fa6270 */
[-C--:B------:R-:W-:Y:S02]  /*6a50*/  ISETP.GE.AND P6, PT, R61, R0.reuse, PT ;  /* 0x000000003d00720c */ /* 0x080fe40003fc6270 */
[-C--:B------:R-:W-:Y:S02]  /*6a60*/  ISETP.GE.AND P1, PT, R79, R0.reuse, PT ;  /* 0x000000004f00720c */ /* 0x080fe40003f26270 */
        /* <DEDUP_REMOVED lines=20> */
[----:B------:R0:W-:Y:S01]  /*6bb0*/  @!P1 STG.E.U16 desc[UR16][R2.64+0xc0], R41 ;  /* 0x0000c02902009986 */ /* 0x0001e2000c101510 */
[----:B------:R-:W-:-:S03]  /*6bc0*/  ISETP.GE.AND P1, PT, R57, R0, PT ;  /* 0x000000003900720c */ /* 0x000fc60003f26270 */
[----:B------:R0:W-:Y:S01]  /*6bd0*/  @!P2 STG.E.U16 desc[UR16][R2.64+0x100], R9 ;  /* 0x000100090200a986 */ /* 0x0001e2000c101510 */
[----:B------:R-:W-:-:S03]  /*6be0*/  ISETP.GE.AND P2, PT, R55, R0, PT ;  /* 0x000000003700720c */ /* 0x000fc60003f46270 */
[----:B------:R0:W-:Y:S01]  /*6bf0*/  @!P0 STG.E.U16 desc[UR16][R2.64+0x240], R35 ;  /* 0x0002402302008986 */ /* 0x0001e2000c101510 */
[----:B-1----:R-:W-:-:S05]  /*6c00*/  ISETP.GE.AND P0, PT, R58, UR4, PT ;  /* 0x000000043a007c0c */ /* 0x002fca000bf06270 */
[----:B------:R0:W-:Y:S01]  /*6c10*/  @!P1 STG.E.U16 desc[UR16][R2.64+0x280], R15 ;  /* 0x0002800f02009986 */ /* 0x0001e2000c101510 */
[----:B------:R-:W-:-:S03]  /*6c20*/  IADD3 R54, P1, PT, R54, 0x400, RZ ;  /* 0x0000040036367810 */ /* 0x000fc60007f3e0ff */
[----:B------:R0:W-:Y:S01]  /*6c30*/  @!P2 STG.E.U16 desc[UR16][R2.64+0x2c0], R33 ;  /* 0x0002c0210200a986 */ /* 0x0001e2000c101510 */
[----:B------:R-:W-:Y:S02]  /*6c40*/  IADD3 R56, P2, PT, R56, 0x400, RZ ;  /* 0x0000040038387810 */ /* 0x000fe40007f5e0ff */
[----:B------:R-:W-:Y:S02]  /*6c50*/  IADD3.X R50, PT, PT, RZ, R50, RZ, P1, !PT ;  /* 0x00000032ff327210 */ /* 0x000fe40000ffe4ff */
[----:B------:R-:W-:Y:S01]  /*6c60*/  IADD3.X R52, PT, PT, RZ, R52, RZ, P2, !PT ;  /* 0x00000034ff347210 */ /* 0x000fe200017fe4ff */
[----:B------:R-:W-:Y:S08]  /*6c70*/  @!P0 BRA `(.L_x_1348) ;  /* 0xffffff9800788947 */ /* 0x000ff0000383ffff */
[----:B------:R-:W-:Y:S05]  /*6c80*/  EXIT ;  /* 0x000000000000794d */ /* 0x000fea0003800000 */
.L_x_1349:
        /* <DEDUP_REMOVED lines=15> */
.L_x_5030:


//--------------------- .text._Z25selective_scan_fwd_kernelI32Selective_Scan_fwd_kernel_traitsILi32ELi16ELi1ELb0ELb0ELb0ELb1EN3c104HalfENS1_7complexIfEEEEv13SSMParamsBase --------------------------
	.section	.text._Z25selective_scan_fwd_kernelI32Selective_Scan_fwd_kernel_traitsILi32ELi16ELi1ELb0ELb0ELb0ELb1EN3c104HalfENS1_7complexIfEEEEv13SSMParamsBase,"ax",@progbits
	.align	128
        .global         _Z25selective_scan_fwd_kernelI32Selective_Scan_fwd_kernel_traitsILi32ELi16ELi1ELb0ELb0ELb0ELb1EN3c104HalfENS1_7complexIfEEEEv13SSMParamsBase
        .type           _Z25selective_scan_fwd_kernelI32Selective_Scan_fwd_kernel_traitsILi32ELi16ELi1ELb0ELb0ELb0ELb1EN3c104HalfENS1_7complexIfEEEEv13SSMParamsBase,@function
        .size           _Z25selective_scan_fwd_kernelI32Selective_Scan_fwd_kernel_traitsILi32ELi16ELi1ELb0ELb0ELb0ELb1EN3c104HalfENS1_7complexIfEEEEv13SSMParamsBase,(.L_x_5031 - _Z25selective_scan_fwd_kernelI32Selective_Scan_fwd_kernel_traitsILi32ELi16ELi1ELb0ELb0ELb0ELb1EN3c104HalfENS1_7complexIfEEEEv13SSMParamsBase)
        .other          _Z25selective_scan_fwd_kernelI32Selective_Scan_fwd_kernel_traitsILi32ELi16ELi1ELb0ELb0ELb0ELb1EN3c104HalfENS1_7complexIfEEEEv13SSMParamsBase,@"STO_CUDA_ENTRY STV_DEFAULT"
_Z25selective_scan_fwd_kernelI32Selective_Scan_fwd_kernel_traitsILi32ELi16ELi1ELb0ELb0ELb0ELb1EN3c104HalfENS1_7complexIfEEEEv13SSMParamsBase:
.text._Z25selective_scan_fwd_kernelI32Selective_Scan_fwd_kernel_traitsILi32ELi16ELi1ELb0ELb0ELb0ELb1EN3c104HalfENS1_7complexIfEEEEv13SSMParamsBase:
        /* <DEDUP_REMOVED lines=102> */
.L_x_1386:
        /* <DEDUP_REMOVED lines=132> */
[----:B------:R0:W-:Y:S04]  /*0ea0*/  STS.U16 [R31+0x340], R20 ;  /* 0x000340141f007388 */ /* 0x0001e80000000400 */
        /* <DEDUP_REMOVED lines=21> */
[----:B------:R-:W-:Y:S02]  /*1000*/  PRMT R21, RZ, 0x7610, R21 ;  /* 0x00007610ff157816 */ /* 0x000fe40000000015 */
[----:B-1----:R-:W-:Y:S01]  /*1010*/  PRMT R22, RZ, 0x7610, R22 ;  /* 0x00007610ff167816 */ /* 0x002fe20000000016 */
        /* <DEDUP_REMOVED lines=119> */
.L_x_1351:
[----:B------:R-:W-:Y:S05]  /*1790*/  BSYNC.RECONVERGENT B0 ;  /* 0x0000000000007941 */ /* 0x000fea0003800200 */
.L_x_1350:
        /* <DEDUP_REMOVED lines=37> */
.L_x_1353:
[----:B------:R-:W-:Y:S05]  /*19f0*/  BSYNC.RECONVERGENT B0 ;  /* 0x0000000000007941 */ /* 0x000fea0003800200 */
.L_x_1352:
        /* <DEDUP_REMOVED lines=35> */
.L_x_1355:
[----:B------:R-:W-:Y:S05]  /*1c30*/  BSYNC.RECONVERGENT B0 ;  /* 0x0000000000007941 */ /* 0x000fea0003800200 */
.L_x_1354:
        /* <DEDUP_REMOVED lines=37> */
.L_x_1357:
[----:B------:R-:W-:Y:S05]  /*1e90*/  BSYNC.RECONVERGENT B0 ;  /* 0x0000000000007941 */ /* 0x000fea0003800200 */
.L_x_1356:
        /* <DEDUP_REMOVED lines=35> */
.L_x_1359:
[----:B------:R-:W-:Y:S05]  /*20d0*/  BSYNC.RECONVERGENT B0 ;  /* 0x0000000000007941 */ /* 0x000fea0003800200 */
.L_x_1358:
        /* <DEDUP_REMOVED lines=37> */
.L_x_1361:
[----:B------:R-:W-:Y:S05]  /*2330*/  BSYNC.RECONVERGENT B0 ;  /* 0x0000000000007941 */ /* 0x000fea0003800200 */
.L_x_1360:
        /* <DEDUP_REMOVED lines=35> */
.L_x_1363:
[----:B------:R-:W-:Y:S05]  /*2570*/  BSYNC.RECONVERGENT B0 ;  /* 0x0000000000007941 */ /* 0x000fea0003800200 */
.L_x_1362:
        /* <DEDUP_REMOVED lines=37> */
.L_x_1365:
[----:B------:R-:W-:Y:S05]  /*27d0*/  BSYNC.RECONVERGENT B0 ;  /* 0x0000000000007941 */ /* 0x000fea0003800200 */
.L_x_1364:
[----:B------:R-:W-:Y:S01]  /*27e0*/  HADD2.F32 R21, -RZ, R20.H0_H0 ;  /* 0x20000014ff157230 */ /* 0x000fe20000004100 */
[----:B------:R-:W-:Y:S01]  /*27f0*/  BSSY.RECONVERGENT B0, `(.L_x_1366) ;  /* 0x0000024000007945 */ /* 0x000fe20003800200 */
[----:B------:R-:W-:Y:S01]  /*2800*/  FSETP.GTU.FTZ.AND P4, PT, R106, 20, PT ;  /* 0x41a000006a00780b */ /* 0x000fe20003f9c000 */
[----:B------:R-:W-:Y:S01]  /*2810*/  HADD2.F32 R19, -RZ, R19.H0_H0 ;  /* 0x20000013ff137230 */ /* 0x000fe20000004100 */
[----:B------:R-:W-:Y:S01]  /*2820*/  PRMT R108, RZ, 0x7610, R108 ;  /* 0x00007610ff6c7816 */ /* 0x000fe2000000006c */
        /* <DEDUP_REMOVED lines=32> */
.L_x_1367:
[----:B------:R-:W-:Y:S05]  /*2a30*/  BSYNC.RECONVERGENT B0 ;  /* 0x0000000000007941 */ /* 0x000fea0003800200 */
.L_x_1366:
        /* <DEDUP_REMOVED lines=41> */
.L_x_1369:
[----:B------:R-:W-:Y:S05]  /*2cd0*/  BSYNC.RECONVERGENT B0 ;  /* 0x0000000000007941 */ /* 0x000fea0003800200 */
.L_x_1368:
        /* <DEDUP_REMOVED lines=39> */
.L_x_1371:
[----:B------:R-:W-:Y:S05]  /*2f50*/  BSYNC.RECONVERGENT B0 ;  /* 0x0000000000007941 */ /* 0x000fea0003800200 */
.L_x_1370:
        /* <DEDUP_REMOVED lines=44> */
.L_x_1373:
[----:B------:R-:W-:Y:S05]  /*3220*/  BSYNC.RECONVERGENT B0 ;  /* 0x0000000000007941 */ /* 0x000fea0003800200 */
.L_x_1372:
        /* <DEDUP_REMOVED lines=32> */
.L_x_1375:
[----:B------:R-:W-:Y:S05]  /*3430*/  BSYNC.RECONVERGENT B0 ;  /* 0x0000000000007941 */ /* 0x000fea0003800200 */
.L_x_1374:
        /* <DEDUP_REMOVED lines=32> */
.L_x_1377:
[----:B------:R-:W-:Y:S05]  /*3640*/  BSYNC.RECONVERGENT B0 ;  /* 0x0000000000007941 */ /* 0x000fea0003800200 */
.L_x_1376:
        /* <DEDUP_REMOVED lines=32> */
.L_x_1379:
[----:B------:R-:W-:Y:S05]  /*3850*/  BSYNC.RECONVERGENT B0 ;  /* 0x0000000000007941 */ /* 0x000fea0003800200 */
.L_x_1378:
        /* <DEDUP_REMOVED lines=32> */
.L_x_1381:
[----:B------:R-:W-:Y:S05]  /*3a60*/  BSYNC.RECONVERGENT B0 ;  /* 0x0000000000007941 */ /* 0x000fea0003800200 */
.L_x_1380:
        /* <DEDUP_REMOVED lines=21> */
[----:B------:R-:W-:Y:S01]  /*3bc0*/  FMUL.FTZ R134, R21, R94 ;  /* 0x0000005e15867220 */ /* 0x000fe20000410000 */
[----:B------:R-:W0:Y:S01]  /*3bd0*/  LDC.64 R16, c[0x0][0x3e0] ;  /* 0x0000f800ff107b82 */ /* 0x000e220000000a00 */
[----:B------:R-:W-:Y:S01]  /*3be0*/  FMUL.FTZ R132, R3, R98 ;  /* 0x0000006203847220 */ /* 0x000fe20000410000 */
[----:B------:R-:W-:Y:S01]  /*3bf0*/  FMUL.FTZ R144, R145, R114 ;  /* 0x0000007291907220 */ /* 0x000fe20000410000 */
[----:B------:R-:W-:Y:S01]  /*3c00*/  IMAD R145, R58, R5, RZ ;  /* 0x000000053a917224 */ /* 0x000fe200078e02ff */
[----:B------:R-:W-:Y:S01]  /*3c10*/  VIMNMX R5, PT, PT, R5, 0x1, !PT ;  /* 0x0000000105057848 */ /* 0x000fe20007fe0100 */
        /* <DEDUP_REMOVED lines=13> */
[----:B------:R-:W-:Y:S01]  /*3cf0*/  MOV R147, R68 ;  /* 0x0000004400937202 */ /* 0x000fe20000000f00 */
[----:B------:R-:W-:Y:S01]  /*3d00*/  UIADD3 UR5, UPT, UPT, UR4, 0x470, URZ ;  /* 0x0000047004057890 */ /* 0x000fe2000fffe0ff */
[----:B------:R-:W-:-:S02]  /*3d10*/  MOV R146, R62 ;  /* 0x0000003e00927202 */ /* 0x000fc40000000f00 */
[----:B------:R-:W-:Y:S02]  /*3d20*/  MOV R149, R70 ;  /* 0x0000004600957202 */ /* 0x000fe40000000f00 */
[----:B------:R-:W3:Y:S01]  /*3d30*/  LDC.64 R2, c[0x0][0x480] ;  /* 0x00012000ff027b82 */ /* 0x000ee20000000a00 */
[----:B------:R-:W-:Y:S02]  /*3d40*/  MOV R148, R64 ;  /* 0x0000004000947202 */ /* 0x000fe40000000f00 */
[----:B------:R-:W-:Y:S02]  /*3d50*/  MOV R151, R72 ;  /* 0x0000004800977202 */ /* 0x000fe40000000f00 */
[----:B------:R-:W-:Y:S02]  /*3d60*/  MOV R150, R66 ;  /* 0x0000004200967202 */ /* 0x000fe40000000f00 */
[----:B------:R-:W-:Y:S02]  /*3d70*/  IADD3 R152, PT, PT, -R5, RZ, RZ ;  /* 0x000000ff05987210 */ /* 0x000fe40007ffe1ff */
[----:B0-----:R-:W-:-:S02]  /*3d80*/  SHF.L.U64.HI R17, R16, 0x3, R17 ;  /* 0x0000000310117819 */ /* 0x001fc40000010211 */
[----:B-1----:R-:W-:Y:S02]  /*3d90*/  SHF.L.U64.HI R19, R18, 0x3, R19 ;  /* 0x0000000312137819 */ /* 0x002fe40000010213 */
[----:B--2---:R-:W-:-:S07]  /*3da0*/  SHF.L.U64.HI R21, R20, 0x3, R21 ;  /* 0x0000000314157819 */ /* 0x004fce0000010215 */
.L_x_1385:
        /* <DEDUP_REMOVED lines=8> */
[----:B------:R-:W-:Y:S02]  /*3e30*/  FMUL.FTZ R7, R4, 1.4426950216293334961 ;  /* 0x3fb8aa3b04077820 */ /* 0x000fe40000410000 */
[----:B------:R-:W-:Y:S01]  /*3e40*/  FMUL.RZ R10, R6, 0.15915493667125701904 ;  /* 0x3e22f983060a7820 */ /* 0x000fe2000040c000 */
[----:B------:R-:W-:Y:S01]  /*3e50*/  FMUL.FTZ R6, R5, R100 ;  /* 0x0000006405067220 */ /* 0x000fe20000410000 */
[----:B------:R-:W-:Y:S01]  /*3e60*/  FMUL.RZ R8, R0, 0.15915493667125701904 ;  /* 0x3e22f98300087820 */ /* 0x000fe2000040c000 */
[C---:B------:R-:W-:Y:S01]  /*3e70*/  FMUL.FTZ R0, R7.reuse, R104 ;  /* 0x0000006807007220 */ /* 0x040fe20000410000 */
[----:B------:R-:W-:Y:S01]  /*3e80*/  MUFU.SIN R13, R10 ;  /* 0x0000000a000d7308 */ /* 0x000fe20000000400 */
[----:B------:R-:W-:Y:S01]  /*3e90*/  FMUL.RZ R12, R6, 0.15915493667125701904 ;  /* 0x3e22f983060c7820 */ /* 0x000fe2000040c000 */
[C---:B------:R-:W-:Y:S01]  /*3ea0*/  FMUL.FTZ R4, R7.reuse, R102 ;  /* 0x0000006607047220 */ /* 0x040fe20000410000 */
[----:B------:R-:W-:-:S05]  /*3eb0*/  FMUL.FTZ R6, R7, R100 ;  /* 0x0000006407067220 */ /* 0x000fca0000410000 */
[----:B------:R-:W-:Y:S08]  /*3ec0*/  MUFU.SIN R23, R12 ;  /* 0x0000000c00177308 */ /* 0x000ff00000000400 */
[----:B------:R0:W-:Y:S08]  /*3ed0*/  MUFU.COS R25, R12 ;  /* 0x0000000c00197308 */ /* 0x0001f00000000000 */
[----:B------:R-:W-:Y:S01]  /*3ee0*/  MUFU.SIN R9, R8 ;  /* 0x0000000800097308 */ /* 0x000fe20000000400 */
[----:B0-----:R-:W-:-:S04]  /*3ef0*/  FMUL.FTZ R12, R5, R94 ;  /* 0x0000005e050c7220 */ /* 0x001fc80000410000 */
[----:B------:R-:W-:Y:S01]  /*3f00*/  FMUL.RZ R24, R12, 0.15915493667125701904 ;  /* 0x3e22f9830c187820 */ /* 0x000fe2000040c000 */
[----:B------:R-:W-:Y:S02]  /*3f10*/  FMUL.FTZ R12, R7, R94 ;  /* 0x0000005e070c7220 */ /* 0x000fe40000410000 */
[----:B------:R0:W1:Y:S08]  /*3f20*/  MUFU.COS R11, R8 ;  /* 0x00000008000b7308 */ /* 0x0000700000000000 */
        /* <DEDUP_REMOVED lines=24> */
[----:B------:R0:W1:Y:S08]  /*40b0*/  MUFU.COS R159, R22 ;  /* 0x00000016009f7308 */ /* 0x0000700000000000 */
[----:B------:R-:W4:Y:S01]  /*40c0*/  MUFU.EX2 R4, R4 ;  /* 0x0000000400047308 */ /* 0x000f220000000800 */
[----:B0-----:R-:W-:-:S03]  /*40d0*/  FMUL.FTZ R22, R5, R90 ;  /* 0x0000005a05167220 */ /* 0x001fc60000410000 */
[----:B------:R0:W-:Y:S01]  /*40e0*/  MUFU.EX2 R156, R24 ;  /* 0x00000018009c7308 */ /* 0x0001e20000000800 */
[----:B------:R-:W-:Y:S01]  /*40f0*/  FMUL.RZ R157, R22, 0.15915493667125701904 ;  /* 0x3e22f983169d7820 */ /* 0x000fe2000040c000 */
[----:B------:R-:W-:Y:S02]  /*4100*/  FMUL.FTZ R22, R7, R90 ;  /* 0x0000005a07167220 */ /* 0x000fe40000410000 */
[----:B------:R-:W-:Y:S01]  /*4110*/  MUFU.SIN R171, R154 ;  /* 0x0000009a00ab7308 */ /* 0x000fe20000000400 */
[----:B0-----:R-:W-:Y:S01]  /*4120*/  FMUL.FTZ R24, R5, R82 ;  /* 0x0000005205187220 */ /* 0x001fe20000410000 */
[----:B----4-:R-:W-:-:S06]  /*4130*/  FMUL.FTZ R15, R4, R15 ;  /* 0x0000000f040f7220 */ /* 0x010fcc0000410000 */
[----:B------:R0:W-:Y:S01]  /*4140*/  MUFU.COS R173, R154 ;  /* 0x0000009a00ad7308 */ /* 0x0001e20000000000 */
[----:B------:R-:W-:-:S07]  /*4150*/  FMUL.RZ R24, R24, 0.15915493667125701904 ;  /* 0x3e22f98318187820 */ /* 0x000fce000040c000 */
[----:B------:R-:W1:Y:S01]  /*4160*/  MUFU.EX2 R10, R10 ;  /* 0x0000000a000a7308 */ /* 0x000e620000000800 */
[----:B0-----:R-:W-:-:S03]  /*4170*/  FMUL.FTZ R154, R5, R86 ;  /* 0x00000056059a7220 */ /* 0x001fc60000410000 */
[----:B------:R-:W0:Y:S01]  /*4180*/  MUFU.EX2 R12, R12 ;  /* 0x0000000c000c7308 */ /* 0x000e220000000800 */
[----:B------:R-:W-:Y:S01]  /*4190*/  FMUL.RZ R161, R154, 0.15915493667125701904 ;  /* 0x3e22f9839aa17820 */ /* 0x000fe2000040c000 */
[----:B------:R-:W-:Y:S02]  /*41a0*/  FMUL.FTZ R154, R7, R86 ;  /* 0x00000056079a7220 */ /* 0x000fe40000410000 */
[----:B------:R-:W-:Y:S01]  /*41b0*/  MUFU.SIN R175, R157 ;  /* 0x0000009d00af7308 */ /* 0x000fe20000000400 */
[----:B-1----:R-:W-:-:S07]  /*41c0*/  FMUL.FTZ R164, R10, R159 ;  /* 0x0000009f0aa47220 */ /* 0x002fce0000410000 */
[----:B------:R1:W-:Y:S01]  /*41d0*/  MUFU.COS R177, R157 ;  /* 0x0000009d00b17308 */ /* 0x0003e20000000000 */
[C---:B0-----:R-:W-:Y:S01]  /*41e0*/  FMUL.FTZ R168, R12.reuse, R169 ;  /* 0x000000a90ca87220 */ /* 0x041fe20000410000 */
[----:B------:R-:W-:-:S06]  /*41f0*/  FMUL.FTZ R167, R12, R167 ;  /* 0x000000a70ca77220 */ /* 0x000fcc0000410000 */
[----:B------:R-:W0:Y:S04]  /*4200*/  MUFU.EX2 R8, R8 ;  /* 0x0000000800087308 */ /* 0x000e280000000800 */
[----:B------:R-:W-:Y:S08]  /*4210*/  MUFU.SIN R191, R24 ;  /* 0x0000001800bf7308 */ /* 0x000ff00000000400 */
[----:B------:R-:W-:Y:S01]  /*4220*/  MUFU.COS R193, R24 ;  /* 0x0000001800c17308 */ /* 0x000fe20000000000 */
[----:B0-----:R-:W-:-:S07]  /*4230*/  FMUL.FTZ R27, R8, R27 ;  /* 0x0000001b081b7220 */ /* 0x001fce0000410000 */
[----:B------:R-:W0:Y:S04]  /*4240*/  MUFU.EX2 R6, R6 ;  /* 0x0000000600067308 */ /* 0x000e280000000800 */
[----:B------:R2:W-:Y:S04]  /*4250*/  MUFU.EX2 R26, R22 ;  /* 0x00000016001a7308 */ /* 0x0005e80000000800 */
[----:B------:R4:W-:Y:S04]  /*4260*/  MUFU.EX2 R158, R154 ;  /* 0x0000009a009e7308 */ /* 0x0009e80000000800 */
[----:B------:R-:W5:Y:S01]  /*4270*/  MUFU.SIN R179, R160 ;  /* 0x000000a000b37308 */ /* 0x000f620000000400 */
[C---:B--2---:R-:W-:Y:S01]  /*4280*/  FMUL.FTZ R22, R5.reuse, R84 ;  /* 0x0000005405167220 */ /* 0x044fe20000410000 */
[----:B0-----:R-:W-:Y:S01]  /*4290*/  FMUL.FTZ R23, R6, R23 ;  /* 0x0000001706177220 */ /* 0x001fe20000410000 */
[----:B----4-:R-:W-:Y:S01]  /*42a0*/  FMUL.FTZ R154, R4, R13 ;  /* 0x0000000d049a7220 */ /* 0x010fe20000410000 */
[----:B------:R-:W-:Y:S01]  /*42b0*/  FMUL.FTZ R4, R5, R106 ;  /* 0x0000006a05047220 */ /* 0x000fe20000410000 */
[----:B-1----:R-:W-:-:S03]  /*42c0*/  FMUL.RZ R157, R22, 0.15915493667125701904 ;  /* 0x3e22f983169d7820 */ /* 0x002fc6000040c000 */
[----:B------:R0:W1:Y:S01]  /*42d0*/  MUFU.COS R181, R160 ;  /* 0x000000a000b57308 */ /* 0x0000620000000000 */
[----:B------:R-:W-:Y:S01]  /*42e0*/  FMUL.FTZ R22, R7, R84 ;  /* 0x0000005407167220 */ /* 0x000fe20000410000 */
[----:B------:R-:W-:Y:S01]  /*42f0*/  FMUL.RZ R166, R4, 0.15915493667125701904 ;  /* 0x3e22f98304a67820 */ /* 0x000fe2000040c000 */
[----:B------:R-:W-:Y:S01]  /*4300*/  FMUL.FTZ R4, R5, R110 ;  /* 0x0000006e05047220 */ /* 0x000fe20000410000 */
[----:B------:R-:W-:-:S03]  /*4310*/  FSEL R154, R154, RZ, !P0 ;  /* 0x000000ff9a9a7208 */ /* 0x000fc60004000000 */
[----:B------:R-:W-:Y:S01]  /*4320*/  FMUL.RZ R174, R4, 0.15915493667125701904 ;  /* 0x3e22f98304ae7820 */ /* 0x000fe2000040c000 */
[----:B------:R-:W2:Y:S01]  /*4330*/  MUFU.EX2 R0, R0 ;  /* 0x0000000000007308 */ /* 0x000ea20000000800 */
[----:B0-----:R-:W-:Y:S01]  /*4340*/  FMUL.FTZ R160, R8, R153 ;  /* 0x0000009908a07220 */ /* 0x001fe20000410000 */
[----:B------:R-:W-:Y:S01]  /*4350*/  FSEL R153, R127, RZ, !P2 ;  /* 0x000000ff7f997208 */ /* 0x000fe20005000000 */
[C---:B-----5:R-:W-:Y:S01]  /*4360*/  FMUL.FTZ R13, R156.reuse, R179 ;  /* 0x000000b39c0d7220 */ /* 0x060fe20000410000 */
[----:B------:R-:W0:Y:S04]  /*4370*/  MUFU.EX2 R14, R14 ;  /* 0x0000000e000e7308 */ /* 0x000e280000000800 */
[----:B------:R-:W4:Y:S01]  /*4380*/  MUFU.SIN R183, R161 ;  /* 0x000000a100b77308 */ /* 0x000f220000000400 */
[----:B-1----:R-:W-:Y:S01]  /*4390*/  FMUL.FTZ R9, R156, R181 ;  /* 0x000000b59c097220 */ /* 0x002fe20000410000 */
[----:B------:R-:W-:Y:S01]  /*43a0*/  FSEL R156, R129, RZ, !P0 ;  /* 0x000000ff819c7208 */ /* 0x000fe20004000000 */
[----:B--2---:R-:W-:-:S05]  /*43b0*/  FMUL.FTZ R4, R0, R193 ;  /* 0x000000c100047220 */ /* 0x004fca0000410000 */
[----:B------:R1:W2:Y:S01]  /*43c0*/  MUFU.COS R185, R161 ;  /* 0x000000a100b97308 */ /* 0x0002a20000000000 */
[C---:B0-----:R-:W-:Y:S01]  /*43d0*/  FMUL.FTZ R24, R14.reuse, R173 ;  /* 0x000000ad0e187220 */ /* 0x041fe20000410000 */
[----:B------:R-:W-:Y:S01]  /*43e0*/  FMUL.FTZ R170, R14, R171 ;  /* 0x000000ab0eaa7220 */ /* 0x000fe20000410000 */
[----:B------:R-:W-:-:S05]  /*43f0*/  FMUL.FTZ R14, RZ, R154 ;  /* 0x0000009aff0e7220 */ /* 0x000fca0000410000 */
[----:B------:R-:W-:Y:S01]  /*4400*/  MUFU.SIN R187, R157 ;  /* 0x0000009d00bb7308 */ /* 0x000fe20000000400 */
[----:B-1----:R-:W-:Y:S01]  /*4410*/  FMUL.FTZ R161, R10, R155 ;  /* 0x0000009b0aa17220 */ /* 0x002fe20000410000 */
[----:B------:R-:W-:Y:S01]  /*4420*/  FMUL.FTZ R10, R7, R106 ;  /* 0x0000006a070a7220 */ /* 0x000fe20000410000 */
[----:B------:R-:W-:Y:S01]  /*4430*/  FSEL R155, R15, 1, !P0 ;  /* 0x3f8000000f9b7808 */ /* 0x000fe20004000000 */
[----:B----4-:R-:W-:Y:S01]  /*4440*/  FMUL.FTZ R11, R158, R183 ;  /* 0x000000b79e0b7220 */ /* 0x010fe20000410000 */
[----:B------:R-:W-:-:S03]  /*4450*/  ISETP.GE.U32.AND P0, PT, R103, R46, PT ;  /* 0x0000002e6700720c */ /* 0x000fc60003f06070 */
[----:B------:R0:W1:Y:S01]  /*4460*/  MUFU.COS R189, R157 ;  /* 0x0000009d00bd7308 */ /* 0x0000620000000000 */
[----:B------:R-:W-:Y:S01]  /*4470*/  FFMA.FTZ R15, R153, R155, -R14 ;  /* 0x0000009b990f7223 */ /* 0x000fe2000001080e */
[----:B------:R-:W-:-:S06]  /*4480*/  FSEL R160, R160, 1, !P0 ;  /* 0x3f800000a0a07808 */ /* 0x000fcc0004000000 */
[----:B------:R-:W4:Y:S01]  /*4490*/  MUFU.COS R169, R166 ;  /* 0x000000a600a97308 */ /* 0x000f220000000000 */
[----:B0-----:R-:W-:Y:S01]  /*44a0*/  FMUL.FTZ R157, R6, R25 ;  /* 0x00000019069d7220 */ /* 0x001fe20000410000 */
[----:B------:R-:W-:Y:S01]  /*44b0*/  FMUL.FTZ R25, R26, R175 ;  /* 0x000000af1a197220 */ /* 0x000fe20000410000 */
[----:B--2---:R-:W-:Y:S01]  /*44c0*/  FMUL.FTZ R6, R158, R185 ;  /* 0x000000b99e067220 */ /* 0x004fe20000410000 */
[----:B------:R-:W-:Y:S02]  /*44d0*/  FMUL.FTZ R158, R7, R110 ;  /* 0x0000006e079e7220 */ /* 0x000fe40000410000 */
[----:B------:R-:W-:Y:S02]  /*44e0*/  FSEL R157, R157, 1, !P1 ;  /* 0x3f8000009d9d7808 */ /* 0x000fe40004800000 */
[----:B------:R0:W1:Y:S04]  /*44f0*/  MUFU.EX2 R162, R22 ;  /* 0x0000001600a27308 */ /* 0x0000680000000800 */
[----:B------:R2:W5:Y:S01]  /*4500*/  MUFU.SIN R159, R166 ;  /* 0x000000a6009f7308 */ /* 0x0005620000000400 */
[----:B0-----:R-:W-:-:S07]  /*4510*/  FMUL.FTZ R22, R26, R177 ;  /* 0x000000b11a167220 */ /* 0x001fce0000410000 */
[----:B------:R0:W4:Y:S01]  /*4520*/  MUFU.EX2 R26, R10 ;  /* 0x0000000a001a7308 */ /* 0x0001220000000800 */
[C---:B-1----:R-:W-:Y:S01]  /*4530*/  FMUL.FTZ R8, R162.reuse, R189 ;  /* 0x000000bda2087220 */ /* 0x042fe20000410000 */
[----:B------:R-:W-:Y:S02]  /*4540*/  FMUL.FTZ R12, R162, R187 ;  /* 0x000000bba20c7220 */ /* 0x000fe40000410000 */
[----:B------:R-:W1:Y:S01]  /*4550*/  MUFU.COS R173, R174 ;  /* 0x000000ae00ad7308 */ /* 0x000e620000000000 */
[----:B0-----:R-:W-:Y:S01]  /*4560*/  FMUL.FTZ R10, R0, R191 ;  /* 0x000000bf000a7220 */ /* 0x001fe20000410000 */
[----:B------:R-:W-:-:S06]  /*4570*/  FMUL.FTZ R0, R153, R154 ;  /* 0x0000009a99007220 */ /* 0x000fcc0000410000 */
[----:B------:R0:W1:Y:S01]  /*4580*/  MUFU.EX2 R162, R158 ;  /* 0x0000009e00a27308 */ /* 0x0000620000000800 */
[----:B--2---:R-:W-:Y:S01]  /*4590*/  FFMA.FTZ R166, RZ, R155, R0 ;  /* 0x0000009bffa67223 */ /* 0x004fe20000010000 */
[----:B------:R-:W-:Y:S02]  /*45a0*/  FSEL R0, R23, RZ, !P1 ;  /* 0x000000ff17007208 */ /* 0x000fe40004800000 */
[----:B------:R2:W3:Y:S01]  /*45b0*/  MUFU.SIN R171, R174 ;  /* 0x000000ae00ab7308 */ /* 0x0004e20000000400 */
[----:B----4-:R-:W-:Y:S01]  /*45c0*/  FMUL.FTZ R14, R26, R169 ;  /* 0x000000a91a0e7220 */ /* 0x010fe20000410000 */
[----:B------:R-:W-:Y:S01]  /*45d0*/  FADD.FTZ R172, RZ, R166 ;  /* 0x000000a6ffac7221 */ /* 0x000fe20000010000 */
[----:B------:R-:W-:Y:S01]  /*45e0*/  FADD.FTZ R166, R156, R15 ;  /* 0x0000000f9ca67221 */ /* 0x000fe20000010000 */
[----:B------:R-:W-:Y:S01]  /*45f0*/  FMUL.FTZ R23, R5, R112 ;  /* 0x0000007005177220 */ /* 0x000fe20000410000 */
[----:B-----5:R-:W-:Y:S01]  /*4600*/  FMUL.FTZ R15, R26, R159 ;  /* 0x0000009f1a0f7220 */ /* 0x020fe20000410000 */
[----:B0-----:R-:W-:Y:S01]  /*4610*/  FSEL R158, R131, RZ, !P1 ;  /* 0x000000ff839e7208 */ /* 0x001fe20004800000 */
[C---:B------:R-:W-:Y:S01]  /*4620*/  FMUL.FTZ R169, R0.reuse, R166 ;  /* 0x000000a600a97220 */ /* 0x040fe20000410000 */
[----:B------:R-:W-:Y:S01]  /*4630*/  FSEL R159, R27, RZ, !P0 ;  /* 0x000000ff1b9f7208 */ /* 0x000fe20004000000 */
[----:B--2---:R-:W-:Y:S01]  /*4640*/  FMUL.FTZ R174, R0, R172 ;  /* 0x000000ac00ae7220 */ /* 0x004fe20000410000 */
[----:B------:R-:W-:Y:S01]  /*4650*/  ISETP.GE.U32.AND P1, PT, R101, R46, PT ;  /* 0x0000002e6500720c */ /* 0x000fe20003f26070 */
[----:B------:R-:W-:Y:S01]  /*4660*/  FFMA.FTZ R172, R157, R172, R169 ;  /* 0x000000ac9dac7223 */ /* 0x000fe200000100a9 */
[----:B------:R-:W-:Y:S01]  /*4670*/  FMUL.FTZ R27, R7, R112 ;  /* 0x00000070071b7220 */ /* 0x000fe20000410000 */
[----:B------:R-:W-:Y:S01]  /*4680*/  FFMA.FTZ R175, R157, R166, -R174 ;  /* 0x000000a69daf7223 */ /* 0x000fe200000108ae */
[----:B------:R-:W-:Y:S01]  /*4690*/  FMUL.RZ R166, R23, 0.15915493667125701904 ;  /* 0x3e22f98317a67820 */ /* 0x000fe2000040c000 */
[----:B------:R-:W-:Y:S01]  /*46a0*/  FADD.FTZ R172, RZ, R172 ;  /* 0x000000acffac7221 */ /* 0x000fe20000010000 */
[----:B-1----:R-:W-:Y:S01]  /*46b0*/  FMUL.FTZ R23, R162, R173 ;  /* 0x000000ada2177220 */ /* 0x002fe20000410000 */
[----:B------:R-:W-:Y:S01]  /*46c0*/  FADD.FTZ R175, R158, R175 ;  /* 0x000000af9eaf7221 */ /* 0x000fe20000010000 */
[----:B---3--:R-:W-:Y:S01]  /*46d0*/  FMUL.FTZ R26, R162, R171 ;  /* 0x000000aba21a7220 */ /* 0x008fe20000410000 */
[----:B------:R-:W-:Y:S01]  /*46e0*/  FMUL.FTZ R173, R159, R172 ;  /* 0x000000ac9fad7220 */ /* 0x000fe20000410000 */
[----:B------:R-:W-:Y:S01]  /*46f0*/  FSEL R162, R132, RZ, !P0 ;  /* 0x000000ff84a27208 */ /* 0x000fe20004000000 */
[----:B------:R-:W-:Y:S01]  /*4700*/  MUFU.SIN R169, R166 ;  /* 0x000000a600a97308 */ /* 0x000fe20000000400 */
[----:B------:R-:W-:Y:S01]  /*4710*/  FSEL R161, R161, RZ, !P1 ;  /* 0x000000ffa1a17208 */ /* 0x000fe20004800000 */
[-C--:B------:R-:W-:Y:S01]  /*4720*/  FFMA.FTZ R173, R160, R175.reuse, -R173 ;  /* 0x000000afa0ad7223 */ /* 0x080fe200000108ad */
[----:B------:R-:W-:Y:S01]  /*4730*/  FMUL.FTZ R175, R159, R175 ;  /* 0x000000af9faf7220 */ /* 0x000fe20000410000 */
[----:B------:R-:W-:Y:S01]  /*4740*/  FSEL R164, R164, 1, !P1 ;  /* 0x3f800000a4a47808 */ /* 0x000fe20004800000 */
[----:B------:R-:W-:Y:S01]  /*4750*/  FMUL.FTZ R5, R5, R114 ;  /* 0x0000007205057220 */ /* 0x000fe20000410000 */
[----:B------:R-:W-:Y:S01]  /*4760*/  FADD.FTZ R173, R162, R173 ;  /* 0x000000ada2ad7221 */ /* 0x000fe20000010000 */
[----:B------:R-:W-:Y:S01]  /*4770*/  FFMA.FTZ R175, R160, R172, R175 ;  /* 0x000000aca0af7223 */ /* 0x000fe200000100af */
[----:B------:R-:W-:Y:S01]  /*4780*/  FMUL.FTZ R172, R163, R154 ;  /* 0x0000009aa3ac7220 */ /* 0x000fe20000410000 */
[----:B------:R0:W1:Y:S01]  /*4790*/  MUFU.COS R171, R166 ;  /* 0x000000a600ab7308 */ /* 0x0000620000000000 */
[----:B------:R-:W-:Y:S01]  /*47a0*/  FMUL.FTZ R177, R161, R173 ;  /* 0x000000ada1b17220 */ /* 0x000fe20000410000 */
[----:B------:R-:W-:Y:S01]  /*47b0*/  FADD.FTZ R175, RZ, R175 ;  /* 0x000000afffaf7221 */ /* 0x000fe20000010000 */
[----:B------:R-:W-:Y:S01]  /*47c0*/  FFMA.FTZ R172, R165, R155, R172 ;  /* 0x0000009ba5ac7223 */ /* 0x000fe200000100ac */
[----:B------:R-:W-:Y:S01]  /*47d0*/  ISETP.GE.U32.AND P0, PT, R99, R46, PT ;  /* 0x0000002e6300720c */ /* 0x000fe20003f06070 */
[----:B------:R-:W-:Y:S01]  /*47e0*/  FMUL.RZ R187, R5, 0.15915493667125701904 ;  /* 0x3e22f98305bb7820 */ /* 0x000fe2000040c000 */
[-C--:B------:R-:W-:Y:S01]  /*47f0*/  FFMA.FTZ R177, R164, R175.reuse, R177 ;  /* 0x000000afa4b17223 */ /* 0x080fe200000100b1 */
[----:B------:R-:W-:Y:S01]  /*4800*/  FMUL.FTZ R174, R0, R172 ;  /* 0x000000ac00ae7220 */ /* 0x000fe20000410000 */
[----:B------:R-:W1:Y:S01]  /*4810*/  MUFU.EX2 R178, R27 ;  /* 0x0000001b00b27308 */ /* 0x000e620000000800 */
[----:B0-----:R-:W-:Y:S01]  /*4820*/  FMUL.FTZ R166, R165, R154 ;  /* 0x0000009aa5a67220 */ /* 0x001fe20000410000 */
[----:B------:R-:W-:Y:S01]  /*4830*/  FMUL.FTZ R175, R161, R175 ;  /* 0x000000afa1af7220 */ /* 0x000fe20000410000 */
[----:B------:R-:W-:Y:S01]  /*4840*/  FSEL R167, R167, RZ, !P0 ;  /* 0x000000ffa7a77208 */ /* 0x000fe20004000000 */
[----:B------:R-:W-:Y:S01]  /*4850*/  FADD.FTZ R177, RZ, R177 ;  /* 0x000000b1ffb17221 */ /* 0x000fe20000010000 */
[----:B------:R-:W-:Y:S01]  /*4860*/  FFMA.FTZ R166, R163, R155, -R166 ;  /* 0x0000009ba3a67223 */ /* 0x000fe200000108a6 */
[----:B------:R-:W-:Y:S01]  /*4870*/  FFMA.FTZ R175, R164, R173, -R175 ;  /* 0x000000ada4af7223 */ /* 0x000fe200000108af */
[----:B------:R-:W-:Y:S01]  /*4880*/  FSEL R168, R168, 1, !P0 ;  /* 0x3f800000a8a87808 */ /* 0x000fe20004000000 */
[----:B------:R-:W-:Y:S01]  /*4890*/  FMUL.FTZ R173, R167, R177 ;  /* 0x000000b1a7ad7220 */ /* 0x000fe20000410000 */
[-C--:B------:R-:W-:Y:S01]  /*48a0*/  FFMA.FTZ R174, R157, R166.reuse, -R174 ;  /* 0x000000a69dae7223 */ /* 0x080fe200000108ae */
[----:B------:R-:W-:Y:S01]  /*48b0*/  FMUL.FTZ R176, R0, R166 ;  /* 0x000000a600b07220 */ /* 0x000fe20000410000 */
[----:B------:R-:W-:Y:S01]  /*48c0*/  FSEL R166, R133, RZ, !P1 ;  /* 0x000000ff85a67208 */ /* 0x000fe20004800000 */
[----:B------:R-:W-:Y:S01]  /*48d0*/  FMUL.FTZ R7, R7, R114 ;  /* 0x0000007207077220 */ /* 0x000fe20000410000 */
[----:B------:R-:W-:Y:S01]  /*48e0*/  ISETP.GE.U32.AND P1, PT, R97, R46, PT ;  /* 0x0000002e6100720c */ /* 0x000fe20003f26070 */
[C---:B-1----:R-:W-:Y:S01]  /*48f0*/  FMUL.FTZ R27, R178.reuse, R171 ;  /* 0x000000abb21b7220 */ /* 0x042fe20000410000 */
[----:B------:R-:W-:Y:S01]  /*4900*/  FMUL.FTZ R178, R178, R169 ;  /* 0x000000a9b2b27220 */ /* 0x000fe20000410000 */
[----:B------:R-:W-:Y:S01]  /*4910*/  FADD.FTZ R175, R166, R175 ;  /* 0x000000afa6af7221 */ /* 0x000fe20000010000 */
[----:B------:R-:W-:Y:S01]  /*4920*/  FFMA.FTZ R176, R157, R172, R176 ;  /* 0x000000ac9db07223 */ /* 0x000fe200000100b0 */
[----:B------:R-:W-:Y:S01]  /*4930*/  FSEL R169, R134, RZ, !P0 ;  /* 0x000000ff86a97208 */ /* 0x000fe20004000000 */
[----:B------:R-:W0:Y:S01]  /*4940*/  MUFU.EX2 R7, R7 ;  /* 0x0000000700077308 */ /* 0x000e220000000800 */
[-C--:B------:R-:W-:Y:S01]  /*4950*/  FMUL.FTZ R180, R167, R175.reuse ;  /* 0x000000afa7b47220 */ /* 0x080fe20000410000 */
[----:B------:R-:W-:Y:S01]  /*4960*/  FFMA.FTZ R172, R168, R175, -R173 ;  /* 0x000000afa8ac7223 */ /* 0x000fe200000108ad */
[----:B------:R-:W-:Y:S01]  /*4970*/  FMUL.FTZ R171, R159, R176 ;  /* 0x000000b09fab7220 */ /* 0x000fe20000410000 */
[----:B------:R-:W-:Y:S01]  /*4980*/  FSEL R170, R170, RZ, !P1 ;  /* 0x000000ffaaaa7208 */ /* 0x000fe20004800000 */
[----:B------:R-:W-:Y:S01]  /*4990*/  FFMA.FTZ R180, R168, R177, R180 ;  /* 0x000000b1a8b47223 */ /* 0x000fe200000100b4 */
[----:B------:R-:W-:Y:S01]  /*49a0*/  FADD.FTZ R172, R169, R172 ;  /* 0x000000aca9ac7221 */ /* 0x000fe20000010000 */
[-C--:B------:R-:W-:Y:S01]  /*49b0*/  FFMA.FTZ R175, R160, R174.reuse, -R171 ;  /* 0x000000aea0af7223 */ /* 0x080fe200000108ab */
[----:B------:R-:W-:Y:S01]  /*49c0*/  FMUL.FTZ R173, R159, R174 ;  /* 0x000000ae9fad7220 */ /* 0x000fe20000410000 */
[----:B------:R-:W-:Y:S01]  /*49d0*/  FADD.FTZ R180, RZ, R180 ;  /* 0x000000b4ffb47221 */ /* 0x000fe20000010000 */
[----:B------:R-:W-:Y:S01]  /*49e0*/  FSEL R171, R24, 1, !P1 ;  /* 0x3f80000018ab7808 */ /* 0x000fe20004800000 */
[----:B------:R-:W-:Y:S01]  /*49f0*/  FMUL.FTZ R24, R170, R172 ;  /* 0x000000acaa187220 */ /* 0x000fe20000410000 */
[----:B------:R-:W-:Y:S01]  /*4a00*/  FFMA.FTZ R176, R160, R176, R173 ;  /* 0x000000b0a0b07223 */ /* 0x000fe200000100ad */
[----:B------:R-:W-:Y:S01]  /*4a10*/  FMUL.FTZ R177, R170, R180 ;  /* 0x000000b4aab17220 */ /* 0x000fe20000410000 */
[----:B------:R-:W-:Y:S01]  /*4a20*/  ISETP.GE.U32.AND P0, PT, R95, R46, PT ;  /* 0x0000002e5f00720c */ /* 0x000fe20003f06070 */
[----:B------:R-:W-:Y:S01]  /*4a30*/  FFMA.FTZ R180, R171, R180, R24 ;  /* 0x000000b4abb47223 */ /* 0x000fe20000010018 */
[----:B------:R-:W-:Y:S01]  /*4a40*/  FSEL R173, R135, RZ, !P1 ;  /* 0x000000ff87ad7208 */ /* 0x000fe20004800000 */
[----:B------:R-:W-:Y:S01]  /*4a50*/  FFMA.FTZ R24, R171, R172, -R177 ;  /* 0x000000acab187223 */ /* 0x000fe200000108b1 */
[----:B------:R-:W-:Y:S01]  /*4a60*/  FSEL R174, R25, RZ, !P0 ;  /* 0x000000ff19ae7208 */ /* 0x000fe20004000000 */
[----:B------:R-:W-:Y:S01]  /*4a70*/  FADD.FTZ R181, RZ, R180 ;  /* 0x000000b4ffb57221 */ /* 0x000fe20000010000 */
[----:B------:R-:W-:Y:S01]  /*4a80*/  FMUL.FTZ R177, R161, R175 ;  /* 0x000000afa1b17220 */ /* 0x000fe20000410000 */
[----:B------:R-:W-:Y:S01]  /*4a90*/  FADD.FTZ R179, R173, R24 ;  /* 0x00000018adb37221 */ /* 0x000fe20000010000 */
[----:B------:R-:W-:Y:S01]  /*4aa0*/  FSEL R172, R22, 1, !P0 ;  /* 0x3f80000016ac7808 */ /* 0x000fe20004000000 */
[C---:B------:R-:W-:Y:S01]  /*4ab0*/  FMUL.FTZ R183, R174.reuse, R181 ;  /* 0x000000b5aeb77220 */ /* 0x040fe20000410000 */
[-C--:B------:R-:W-:Y:S01]  /*4ac0*/  FMUL.FTZ R25, R161, R176.reuse ;  /* 0x000000b0a1197220 */ /* 0x080fe20000410000 */
[-C--:B------:R-:W-:Y:S01]  /*4ad0*/  FMUL.FTZ R24, R174, R179.reuse ;  /* 0x000000b3ae187220 */ /* 0x080fe20000410000 */
[----:B------:R-:W-:Y:S01]  /*4ae0*/  FFMA.FTZ R22, R164, R176, R177 ;  /* 0x000000b0a4167223 */ /* 0x000fe200000100b1 */
[----:B------:R-:W-:Y:S01]  /*4af0*/  ISETP.GE.U32.AND P1, PT, R93, R46, PT ;  /* 0x0000002e5d00720c */ /* 0x000fe20003f26070 */
[C---:B------:R-:W-:Y:S01]  /*4b00*/  FFMA.FTZ R183, R172.reuse, R179, -R183 ;  /* 0x000000b3acb77223 */ /* 0x040fe200000108b7 */
[----:B------:R-:W-:Y:S01]  /*4b10*/  FFMA.FTZ R24, R172, R181, R24 ;  /* 0x000000b5ac187223 */ /* 0x000fe20000010018 */
[----:B------:R-:W-:Y:S01]  /*4b20*/  FSEL R176, R136, RZ, !P0 ;  /* 0x000000ff88b07208 */ /* 0x000fe20004000000 */
[----:B------:R-:W-:Y:S01]  /*4b30*/  FFMA.FTZ R25, R164, R175, -R25 ;  /* 0x000000afa4197223 */ /* 0x000fe20000010819 */
[----:B------:R-:W-:Y:S01]  /*4b40*/  FMUL.FTZ R179, R167, R22 ;  /* 0x00000016a7b37220 */ /* 0x000fe20000410000 */
[----:B------:R-:W-:Y:S01]  /*4b50*/  FSEL R175, R13, RZ, !P1 ;  /* 0x000000ff0daf7208 */ /* 0x000fe20004800000 */
[----:B------:R-:W-:Y:S01]  /*4b60*/  FADD.FTZ R180, RZ, R24 ;  /* 0x00000018ffb47221 */ /* 0x000fe20000010000 */
[----:B------:R-:W-:Y:S01]  /*4b70*/  FSEL R177, R9, 1, !P1 ;  /* 0x3f80000009b17808 */ /* 0x000fe20004800000 */
[----:B------:R-:W-:Y:S01]  /*4b80*/  FADD.FTZ R24, R176, R183 ;  /* 0x000000b7b0187221 */ /* 0x000fe20000010000 */
[CC--:B------:R-:W-:Y:S01]  /*4b90*/  FFMA.FTZ R9, R168.reuse, R25.reuse, -R179 ;  /* 0x00000019a8097223 */ /* 0x0c0fe200000108b3 */
[----:B------:R-:W-:Y:S01]  /*4ba0*/  FMUL.FTZ R25, R167, R25 ;  /* 0x00000019a7197220 */ /* 0x000fe20000410000 */
[C---:B------:R-:W-:Y:S01]  /*4bb0*/  FMUL.FTZ R182, R175.reuse, R180 ;  /* 0x000000b4afb67220 */ /* 0x040fe20000410000 */
[----:B------:R-:W-:Y:S01]  /*4bc0*/  FMUL.FTZ R13, R175, R24 ;  /* 0x00000018af0d7220 */ /* 0x000fe20000410000 */
[----:B------:R-:W-:Y:S01]  /*4bd0*/  ISETP.GE.U32.AND P0, PT, R91, R46, PT ;  /* 0x0000002e5b00720c */ /* 0x000fe20003f06070 */
[----:B------:R-:W-:Y:S01]  /*4be0*/  FFMA.FTZ R25, R168, R22, R25 ;  /* 0x00000016a8197223 */ /* 0x000fe20000010019 */
[----:B------:R-:W-:Y:S01]  /*4bf0*/  FSEL R181, R137, RZ, !P1 ;  /* 0x000000ff89b57208 */ /* 0x000fe20004800000 */
[C---:B------:R-:W-:Y:S01]  /*4c00*/  FFMA.FTZ R182, R177.reuse, R24, -R182 ;  /* 0x00000018b1b67223 */ /* 0x040fe200000108b6 */
[----:B------:R-:W-:Y:S01]  /*4c10*/  FFMA.FTZ R13, R177, R180, R13 ;  /* 0x000000b4b10d7223 */ /* 0x000fe2000001000d */
[----:B------:R-:W-:Y:S01]  /*4c20*/  FSEL R180, R6, 1, !P0 ;  /* 0x3f80000006b47808 */ /* 0x000fe20004000000 */
[C---:B------:R-:W-:Y:S01]  /*4c30*/  FMUL.FTZ R6, R170.reuse, R25 ;  /* 0x00000019aa067220 */ /* 0x040fe20000410000 */
[----:B------:R-:W-:Y:S01]  /*4c40*/  FSEL R179, R11, RZ, !P0 ;  /* 0x000000ff0bb37208 */ /* 0x000fe20004000000 */
[----:B------:R-:W-:Y:S01]  /*4c50*/  FADD.FTZ R182, R181, R182 ;  /* 0x000000b6b5b67221 */ /* 0x000fe20000010000 */
[----:B------:R-:W-:Y:S01]  /*4c60*/  FADD.FTZ R13, RZ, R13 ;  /* 0x0000000dff0d7221 */ /* 0x000fe20000010000 */
[-C--:B------:R-:W-:Y:S01]  /*4c70*/  FMUL.FTZ R24, R170, R9.reuse ;  /* 0x00000009aa187220 */ /* 0x080fe20000410000 */
[----:B------:R-:W-:Y:S01]  /*4c80*/  FFMA.FTZ R9, R171, R9, -R6 ;  /* 0x00000009ab097223 */ /* 0x000fe20000010806 */
[C---:B------:R-:W-:Y:S01]  /*4c90*/  FMUL.FTZ R6, R179.reuse, R182 ;  /* 0x000000b6b3067220 */ /* 0x040fe20000410000 */
[----:B------:R-:W-:Y:S01]  /*4ca0*/  FMUL.FTZ R5, R179, R13 ;  /* 0x0000000db3057220 */ /* 0x000fe20000410000 */
[----:B------:R-:W-:Y:S01]  /*4cb0*/  ISETP.GE.U32.AND P1, PT, R89, R46, PT ;  /* 0x0000002e5900720c */ /* 0x000fe20003f26070 */
[----:B------:R-:W-:Y:S01]  /*4cc0*/  FFMA.FTZ R25, R171, R25, R24 ;  /* 0x00000019ab197223 */ /* 0x000fe20000010018 */
[C---:B------:R-:W-:Y:S01]  /*4cd0*/  FFMA.FTZ R13, R180.reuse, R13, R6 ;  /* 0x0000000db40d7223 */ /* 0x040fe20000010006 */
[----:B------:R-:W-:Y:S01]  /*4ce0*/  FFMA.FTZ R11, R180, R182, -R5 ;  /* 0x000000b6b40b7223 */ /* 0x000fe20000010805 */
[----:B------:R-:W-:Y:S01]  /*4cf0*/  FSEL R182, R138, RZ, !P0 ;  /* 0x000000ff8ab67208 */ /* 0x000fe20004000000 */
[----:B------:R-:W-:Y:S01]  /*4d00*/  FMUL.FTZ R5, R174, R25 ;  /* 0x00000019ae057220 */ /* 0x000fe20000410000 */
[----:B------:R-:W-:Y:S01]  /*4d10*/  FSEL R183, R12, RZ, !P1 ;  /* 0x000000ff0cb77208 */ /* 0x000fe20004800000 */
[----:B------:R-:W-:Y:S01]  /*4d20*/  FADD.FTZ R13, RZ, R13 ;  /* 0x0000000dff0d7221 */ /* 0x000fe20000010000 */
[----:B------:R-:W-:Y:S01]  /*4d30*/  FSEL R184, R8, 1, !P1 ;  /* 0x3f80000008b87808 */ /* 0x000fe20004800000 */
[----:B------:R-:W-:Y:S01]  /*4d40*/  FADD.FTZ R11, R182, R11 ;  /* 0x0000000bb60b7221 */ /* 0x000fe20000010000 */
[----:B------:R-:W-:Y:S01]  /*4d50*/  FMUL.FTZ R12, R174, R9 ;  /* 0x00000009ae0c7220 */ /* 0x000fe20000410000 */
[----:B------:R-:W-:Y:S01]  /*4d60*/  FMUL.FTZ R185, R183, R13 ;  /* 0x0000000db7b97220 */ /* 0x000fe20000410000 */
[-C--:B------:R-:W-:Y:S01]  /*4d70*/  ISETP.GE.U32.AND P0, PT, R87, R46.reuse, PT ;  /* 0x0000002e5700720c */ /* 0x080fe20003f06070 */
[----:B------:R-:W-:Y:S01]  /*4d80*/  FMUL.FTZ R186, R183, R11 ;  /* 0x0000000bb7ba7220 */ /* 0x000fe20000410000 */
[----:B------:R-:W-:Y:S01]  /*4d90*/  FFMA.FTZ R12, R172, R25, R12 ;  /* 0x00000019ac0c7223 */ /* 0x000fe2000001000c */
[C---:B------:R-:W-:Y:S01]  /*4da0*/  FFMA.FTZ R24, R184.reuse, R11, -R185 ;  /* 0x0000000bb8187223 */ /* 0x040fe200000108b9 */
[----:B------:R-:W-:Y:S01]  /*4db0*/  FSEL R185, R139, RZ, !P1 ;  /* 0x000000ff8bb97208 */ /* 0x000fe20004800000 */
[----:B------:R-:W-:Y:S01]  /*4dc0*/  FFMA.FTZ R13, R184, R13, R186 ;  /* 0x0000000db80d7223 */ /* 0x000fe200000100ba */
[----:B------:R-:W-:Y:S01]  /*4dd0*/  FSEL R186, R10, RZ, !P0 ;  /* 0x000000ff0aba7208 */ /* 0x000fe20004000000 */
[----:B------:R-:W0:Y:S01]  /*4de0*/  MUFU.COS R22, R187 ;  /* 0x000000bb00167308 */ /* 0x000e220000000000 */
[----:B------:R-:W-:Y:S01]  /*4df0*/  FFMA.FTZ R8, R172, R9, -R5 ;  /* 0x00000009ac087223 */ /* 0x000fe20000010805 */
[----:B------:R-:W-:Y:S01]  /*4e00*/  FADD.FTZ R24, R185, R24 ;  /* 0x00000018b9187221 */ /* 0x000fe20000010000 */
[----:B------:R-:W-:Y:S01]  /*4e10*/  FADD.FTZ R13, RZ, R13 ;  /* 0x0000000dff0d7221 */ /* 0x000fe20000010000 */
[----:B------:R-:W-:Y:S01]  /*4e20*/  ISETP.GE.U32.AND P1, PT, R85, R46, PT ;  /* 0x0000002e5500720c */ /* 0x000fe20003f26070 */
[----:B------:R-:W-:Y:S01]  /*4e30*/  FMUL.FTZ R5, R175, R8 ;  /* 0x00000008af057220 */ /* 0x000fe20000410000 */
[----:B------:R-:W-:Y:S01]  /*4e40*/  FMUL.FTZ R10, R186, R24 ;  /* 0x00000018ba0a7220 */ /* 0x000fe20000410000 */
[----:B------:R-:W-:Y:S01]  /*4e50*/  FSEL R188, R140, RZ, !P0 ;  /* 0x000000ff8cbc7208 */ /* 0x000fe20004000000 */
[----:B------:R1:W2:Y:S01]  /*4e60*/  MUFU.SIN R6, R187 ;  /* 0x000000bb00067308 */ /* 0x0002a20000000400 */
[----:B------:R-:W-:Y:S01]  /*4e70*/  FSEL R189, R15, RZ, !P1 ;  /* 0x000000ff0fbd7208 */ /* 0x000fe20004800000 */
[----:B------:R-:W-:Y:S01]  /*4e80*/  FFMA.FTZ R5, R177, R12, R5 ;  /* 0x0000000cb1057223 */ /* 0x000fe20000010005 */
[----:B------:R-:W-:-:S02]  /*4e90*/  FSEL R190, R14, 1, !P1 ;  /* 0x3f8000000ebe7808 */ /* 0x000fc40004800000 */
[----:B------:R-:W-:Y:S02]  /*4ea0*/  FSEL R191, R141, RZ, !P1 ;  /* 0x000000ff8dbf7208 */ /* 0x000fe40004800000 */
[----:B------:R-:W-:Y:S02]  /*4eb0*/  ISETP.GE.U32.AND P1, PT, R81, R46, PT ;  /* 0x0000002e5100720c */ /* 0x000fe40003f26070 */
[----:B-1----:R-:W-:Y:S01]  /*4ec0*/  FSEL R187, R4, 1, !P0 ;  /* 0x3f80000004bb7808 */ /* 0x002fe20004000000 */
[----:B------:R-:W-:Y:S01]  /*4ed0*/  FMUL.FTZ R4, R175, R12 ;  /* 0x0000000caf047220 */ /* 0x000fe20000410000 */
[----:B------:R-:W-:Y:S01]  /*4ee0*/  ISETP.GE.U32.AND P0, PT, R83, R46, PT ;  /* 0x0000002e5300720c */ /* 0x000fe20003f06070 */
[----:B0-----:R-:W-:Y:S01]  /*4ef0*/  FMUL.FTZ R22, R7, R22 ;  /* 0x0000001607167220 */ /* 0x001fe20000410000 */
[----:B------:R-:W-:Y:S01]  /*4f00*/  FSEL R178, R178, RZ, !P1 ;  /* 0x000000ffb2b27208 */ /* 0x000fe20004800000 */
[----:B------:R-:W-:Y:S01]  /*4f10*/  FFMA.FTZ R4, R177, R8, -R4 ;  /* 0x00000008b1047223 */ /* 0x000fe20000010804 */
[-C--:B------:R-:W-:Y:S01]  /*4f20*/  FMUL.FTZ R8, R186, R13.reuse ;  /* 0x0000000dba087220 */ /* 0x080fe20000410000 */
[----:B------:R-:W-:Y:S01]  /*4f30*/  FFMA.FTZ R10, R187, R13, R10 ;  /* 0x0000000dbb0a7223 */ /* 0x000fe2000001000a */
[----:B------:R-:W-:Y:S01]  /*4f40*/  FSEL R192, R26, RZ, !P0 ;  /* 0x000000ff1ac07208 */ /* 0x000fe20004000000 */
[----:B--2---:R-:W-:Y:S01]  /*4f50*/  FMUL.FTZ R6, R7, R6 ;  /* 0x0000000607067220 */ /* 0x004fe20000410000 */
[----:B------:R-:W-:Y:S01]  /*4f60*/  FFMA.FTZ R9, R187, R24, -R8 ;  /* 0x00000018bb097223 */ /* 0x000fe20000010808 */
[----:B------:R-:W-:Y:S01]  /*4f70*/  FADD.FTZ R10, RZ, R10 ;  /* 0x0000000aff0a7221 */ /* 0x000fe20000010000 */
[-C--:B------:R-:W-:Y:S01]  /*4f80*/  FMUL.FTZ R7, R179, R5.reuse ;  /* 0x00000005b3077220 */ /* 0x080fe20000410000 */
[----:B------:R-:W-:Y:S01]  /*4f90*/  FSEL R193, R23, 1, !P0 ;  /* 0x3f80000017c17808 */ /* 0x000fe20004000000 */
[----:B------:R-:W-:Y:S01]  /*4fa0*/  FADD.FTZ R8, R188, R9 ;  /* 0x00000009bc087221 */ /* 0x000fe20000010000 */
[----:B------:R-:W-:Y:S01]  /*4fb0*/  FMUL.FTZ R11, R189, R10 ;  /* 0x0000000abd0b7220 */ /* 0x000fe20000410000 */
[-C--:B------:R-:W-:Y:S01]  /*4fc0*/  FMUL.FTZ R9, R179, R4.reuse ;  /* 0x00000004b3097220 */ /* 0x080fe20000410000 */
[----:B------:R-:W-:Y:S01]  /*4fd0*/  FFMA.FTZ R7, R180, R4, -R7 ;  /* 0x00000004b4077223 */ /* 0x000fe20000010807 */
[-C--:B------:R-:W-:Y:S01]  /*4fe0*/  FMUL.FTZ R13, R189, R8.reuse ;  /* 0x00000008bd0d7220 */ /* 0x080fe20000410000 */
[----:B------:R-:W-:Y:S01]  /*4ff0*/  FFMA.FTZ R8, R190, R8, -R11 ;  /* 0x00000008be087223 */ /* 0x000fe2000001080b */
[----:B------:R-:W-:Y:S01]  /*5000*/  FFMA.FTZ R9, R180, R5, R9 ;  /* 0x00000005b4097223 */ /* 0x000fe20000010009 */
[----:B------:R-:W-:Y:S01]  /*5010*/  FMUL.FTZ R4, R183, R7 ;  /* 0x00000007b7047220 */ /* 0x000fe20000410000 */
[----:B------:R-:W-:Y:S01]  /*5020*/  FFMA.FTZ R13, R190, R10, R13 ;  /* 0x0000000abe0d7223 */ /* 0x000fe2000001000d */
[----:B------:R-:W-:Y:S01]  /*5030*/  FADD.FTZ R8, R191, R8 ;  /* 0x00000008bf087221 */ /* 0x000fe20000010000 */
[----:B------:R-:W-:Y:S01]  /*5040*/  FMUL.FTZ R5, R183, R9 ;  /* 0x00000009b7057220 */ /* 0x000fe20000410000 */
[----:B------:R-:W-:Y:S01]  /*5050*/  FSEL R194, R142, RZ, !P0 ;  /* 0x000000ff8ec27208 */ /* 0x000fe20004000000 */
[----:B------:R-:W-:Y:S01]  /*5060*/  FADD.FTZ R13, RZ, R13 ;  /* 0x0000000dff0d7221 */ /* 0x000fe20000010000 */
[----:B------:R-:W-:Y:S01]  /*5070*/  FMUL.FTZ R12, R192, R8 ;  /* 0x00000008c00c7220 */ /* 0x000fe20000410000 */
[C---:B------:R-:W-:Y:S01]  /*5080*/  FFMA.FTZ R5, R184.reuse, R7, -R5 ;  /* 0x00000007b8057223 */ /* 0x040fe20000010805 */
[----:B------:R-:W-:Y:S01]  /*5090*/  FFMA.FTZ R4, R184, R9, R4 ;  /* 0x00000009b8047223 */ /* 0x000fe20000010004 */
[-C--:B------:R-:W-:Y:S01]  /*50a0*/  FMUL.FTZ R10, R192, R13.reuse ;  /* 0x0000000dc00a7220 */ /* 0x080fe20000410000 */
[----:B------:R-:W-:Y:S01]  /*50b0*/  FFMA.FTZ R12, R193, R13, R12 ;  /* 0x0000000dc10c7223 */ /* 0x000fe2000001000c */
[----:B------:R-:W-:-:S02]  /*50c0*/  FSEL R195, R27, 1, !P1 ;  /* 0x3f8000001bc37808 */ /* 0x000fc40004800000 */
[----:B------:R-:W-:Y:S01]  /*50d0*/  FFMA.FTZ R7, R193, R8, -R10 ;  /* 0x00000008c1077223 */ /* 0x000fe2000001080a */
[----:B------:R-:W-:Y:S01]  /*50e0*/  FADD.FTZ R12, RZ, R12 ;  /* 0x0000000cff0c7221 */ /* 0x000fe20000010000 */
[----:B------:R-:W-:Y:S01]  /*50f0*/  ISETP.GE.U32.AND P0, PT, R77, R46, PT ;  /* 0x0000002e4d00720c */ /* 0x000fe20003f06070 */
[----:B------:R-:W-:Y:S01]  /*5100*/  FMUL.FTZ R8, R186, R4 ;  /* 0x00000004ba087220 */ /* 0x000fe20000410000 */
[----:B------:R-:W-:Y:S01]  /*5110*/  FADD.FTZ R7, R194, R7 ;  /* 0x00000007c2077221 */ /* 0x000fe20000010000 */
[CC--:B------:R-:W-:Y:S01]  /*5120*/  FMUL.FTZ R14, R178.reuse, R12.reuse ;  /* 0x0000000cb20e7220 */ /* 0x0c0fe20000410000 */
[----:B------:R-:W-:Y:S01]  /*5130*/  FSEL R196, R143, RZ, !P1 ;  /* 0x000000ff8fc47208 */ /* 0x000fe20004800000 */
[----:B------:R-:W-:Y:S01]  /*5140*/  FFMA.FTZ R8, R187, R5, -R8 ;  /* 0x00000005bb087223 */ /* 0x000fe20000010808 */
[-C--:B------:R-:W-:Y:S01]  /*5150*/  FMUL.FTZ R9, R178, R7.reuse ;  /* 0x00000007b2097220 */ /* 0x080fe20000410000 */
[C---:B------:R-:W-:Y:S01]  /*5160*/  FFMA.FTZ R7, R195.reuse, R7, -R14 ;  /* 0x00000007c3077223 */ /* 0x040fe2000001080e */
[----:B------:R-:W-:Y:S01]  /*5170*/  FMUL.FTZ R10, R186, R5 ;  /* 0x00000005ba0a7220 */ /* 0x000fe20000410000 */
[----:B------:R-:W-:Y:S01]  /*5180*/  FSEL R197, R6, RZ, !P0 ;  /* 0x000000ff06c57208 */ /* 0x000fe20004000000 */
[----:B------:R-:W-:Y:S01]  /*5190*/  FFMA.FTZ R9, R195, R12, R9 ;  /* 0x0000000cc3097223 */ /* 0x000fe20000010009 */
[----:B------:R-:W-:Y:S01]  /*51a0*/  FADD.FTZ R7, R196, R7 ;  /* 0x00000007c4077221 */ /* 0x000fe20000010000 */
[----:B------:R-:W-:Y:S01]  /*51b0*/  FFMA.FTZ R10, R187, R4, R10 ;  /* 0x00000004bb0a7223 */ /* 0x000fe2000001000a */
[----:B------:R-:W-:Y:S01]  /*51c0*/  FSEL R198, R22, 1, !P0 ;  /* 0x3f80000016c67808 */ /* 0x000fe20004000000 */
[----:B------:R-:W-:Y:S01]  /*51d0*/  FADD.FTZ R9, RZ, R9 ;  /* 0x00000009ff097221 */ /* 0x000fe20000010000 */
[----:B------:R-:W-:Y:S01]  /*51e0*/  FMUL.FTZ R5, R189, R8 ;  /* 0x00000008bd057220 */ /* 0x000fe20000410000 */
[C---:B------:R-:W-:Y:S01]  /*51f0*/  FMUL.FTZ R11, R197.reuse, R7 ;  /* 0x00000007c50b7220 */ /* 0x040fe20000410000 */
[----:B------:R-:W-:Y:S01]  /*5200*/  FSEL R199, R144, RZ, !P0 ;  /* 0x000000ff90c77208 */ /* 0x000fe20004000000 */
[-C--:B------:R-:W-:Y:S01]  /*5210*/  FMUL.FTZ R6, R197, R9.reuse ;  /* 0x00000009c5067220 */ /* 0x080fe20000410000 */
[-C--:B------:R-:W-:Y:S01]  /*5220*/  FFMA.FTZ R4, R190, R10.reuse, R5 ;  /* 0x0000000abe047223 */ /* 0x080fe20000010005 */
[C---:B------:R-:W-:Y:S01]  /*5230*/  FFMA.FTZ R11, R198.reuse, R9, R11 ;  /* 0x00000009c60b7223 */ /* 0x040fe2000001000b */
[----:B------:R-:W-:Y:S01]  /*5240*/  FMUL.FTZ R5, R189, R10 ;  /* 0x0000000abd057220 */ /* 0x000fe20000410000 */
[----:B------:R-:W-:Y:S01]  /*5250*/  FFMA.FTZ R12, R198, R7, -R6 ;  /* 0x00000007c60c7223 */ /* 0x000fe20000010806 */
[----:B------:R-:W-:Y:S01]  /*5260*/  FMUL.FTZ R6, R192, R4 ;  /* 0x00000004c0067220 */ /* 0x000fe20000410000 */
[----:B------:R-:W-:Y:S01]  /*5270*/  FADD.FTZ R200, RZ, R11 ;  /* 0x0000000bffc87221 */ /* 0x000fe20000010000 */
[----:B------:R-:W-:Y:S01]  /*5280*/  FFMA.FTZ R5, R190, R8, -R5 ;  /* 0x00000008be057223 */ /* 0x000fe20000010805 */
[----:B------:R-:W-:Y:S01]  /*5290*/  FADD.FTZ R201, R199, R12 ;  /* 0x0000000cc7c97221 */ /* 0x000fe20000010000 */
[----:B------:R-:W-:-:S02]  /*52a0*/  ISETP.GE.AND P1, PT, R45, 0x1, PT ;  /* 0x000000012d00780c */ /* 0x000fc40003f26270 */
[-C--:B------:R-:W-:Y:S01]  /*52b0*/  FFMA.FTZ R6, R193, R5.reuse, -R6 ;  /* 0x00000005c1067223 */ /* 0x080fe20000010806 */
[----:B------:R-:W0:Y:S01]  /*52c0*/  SHFL.UP PT, R9, R200, 0x1, RZ ;  /* 0x04200000c8097989 */ /* 0x000e2200000e00ff */
[----:B------:R-:W-:-:S03]  /*52d0*/  FMUL.FTZ R5, R192, R5 ;  /* 0x00000005c0057220 */ /* 0x000fc60000410000 */
[----:B------:R-:W1:Y:S01]  /*52e0*/  SHFL.UP PT, R8, R201, 0x1, RZ ;  /* 0x04200000c9087989 */ /* 0x000e6200000e00ff */
[----:B------:R-:W-:Y:S01]  /*52f0*/  FFMA.FTZ R5, R193, R4, R5 ;  /* 0x00000004c1057223 */ /* 0x000fe20000010005 */
[----:B------:R-:W-:-:S03]  /*5300*/  FMUL.FTZ R4, R178, R6 ;  /* 0x00000006b2047220 */ /* 0x000fc60000410000 */
        /* <DEDUP_REMOVED lines=9> */
[----:B0-----:R-:W-:-:S03]  /*53a0*/  FMUL.FTZ R5, R203, R9 ;  /* 0x00000009cb057220 */ /* 0x001fc60000410000 */
[C---:B------:R-:W-:Y:S01]  /*53b0*/  FMUL.FTZ R4, R202.reuse, R9 ;  /* 0x00000009ca047220 */ /* 0x040fe20000410000 */
[----:B------:R-:W-:Y:S01]  /*53c0*/  ISETP.GE.AND P0, PT, R45, 0x2, PT ;  /* 0x000000022d00780c */ /* 0x000fe20003f06270 */
[----:B------:R-:W0:Y:S01]  /*53d0*/  SHFL.UP PT, R9, R202, 0x1, RZ ;  /* 0x04200000ca097989 */ /* 0x000e2200000e00ff */
[-C--:B-1----:R-:W-:Y:S01]  /*53e0*/  FFMA.FTZ R5, R202, R8.reuse, R5 ;  /* 0x00000008ca057223 */ /* 0x082fe20000010005 */
[----:B------:R-:W-:Y:S01]  /*53f0*/  FFMA.FTZ R10, R203, R8, -R4 ;  /* 0x00000008cb0a7223 */ /* 0x000fe20000010804 */
[----:B------:R-:W-:Y:S01]  /*5400*/  MOV R4, R151 ;  /* 0x0000009700047202 */ /* 0x000fe20000000f00 */
[----:B------:R-:W1:Y:S01]  /*5410*/  SHFL.UP PT, R8, R203, 0x1, RZ ;  /* 0x04200000cb087989 */ /* 0x000e6200000e00ff */
[----:B------:R-:W-:Y:S01]  /*5420*/  @P1 FADD.FTZ R200, R200, R5 ;  /* 0x00000005c8c81221 */ /* 0x000fe20000010000 */
[----:B------:R-:W-:Y:S01]  /*5430*/  @P1 FADD.FTZ R201, R201, R10 ;  /* 0x0000000ac9c91221 */ /* 0x000fe20000010000 */
[----:B------:R-:W-:Y:S01]  /*5440*/  MOV R5, R150 ;  /* 0x0000009600057202 */ /* 0x000fe20000000f00 */
[----:B------:R2:W3:Y:S04]  /*5450*/  LDG.E.64 R22, desc[UR16][R6.64] ;  /* 0x0000001006167981 */ /* 0x0004e8000c1e1b00 */
[----:B------:R-:W2:Y:S04]  /*5460*/  SHFL.UP PT, R13, R200, 0x2, RZ ;  /* 0x04400000c80d7989 */ /* 0x000ea800000e00ff */
[----:B------:R-:W4:Y:S04]  /*5470*/  SHFL.UP PT, R12, R201, 0x2, RZ ;  /* 0x04400000c90c7989 */ /* 0x000f2800000e00ff */
[----:B------:R5:W3:Y:S01]  /*5480*/  LDG.E.64 R24, desc[UR16][R4.64] ;  /* 0x0000001004187981 */ /* 0x000ae2000c1e1b00 */
[----:B------:R-:W4:Y:S01]  /*5490*/  S2UR UR6, SR_CgaCtaId ;  /* 0x00000000000679c3 */ /* 0x000f220000008800 */
[----:B------:R-:W-:Y:S01]  /*54a0*/  UMOV UR4, 0x400 ;  /* 0x0000040000047882 */ /* 0x000fe20000000000 */
[----:B------:R-:W-:Y:S01]  /*54b0*/  ISETP.NE.AND P2, PT, R74, RZ, PT ;  /* 0x000000ff4a00720c */ /* 0x000fe20003f45270 */
[CC--:B0-----:R-:W-:Y:S01]  /*54c0*/  FMUL.FTZ R11, R203.reuse, R9.reuse ;  /* 0x00000009cb0b7220 */ /* 0x0c1fe20000410000 */
[C---:B------:R-:W-:Y:S01]  /*54d0*/  FMUL.FTZ R10, R202.reuse, R9 ;  /* 0x00000009ca0a7220 */ /* 0x040fe20000410000 */
[----:B------:R-:W-:Y:S02]  /*54e0*/  BSSY.RECONVERGENT B0, `(.L_x_1383) ;  /* 0x00000ad000007945 */ /* 0x000fe40003800200 */
[-C--:B-1----:R-:W-:Y:S01]  /*54f0*/  @P1 FFMA.FTZ R202, R202, R8.reuse, R11 ;  /* 0x00000008caca1223 */ /* 0x082fe2000001000b */
[----:B------:R-:W-:Y:S01]  /*5500*/  @P1 FFMA.FTZ R203, R203, R8, -R10 ;  /* 0x00000008cbcb1223 */ /* 0x000fe2000001080a */
[----:B------:R-:W-:-:S02]  /*5510*/  ISETP.GE.AND P1, PT, R45, 0x8, PT ;  /* 0x000000082d00780c */ /* 0x000fc40003f26270 */
[----:B------:R-:W-:Y:S01]  /*5520*/  CS2R R10, SRZ ;  /* 0x00000000000a7805 */ /* 0x000fe2000001ff00 */
[----:B------:R-:W0:Y:S01]  /*5530*/  SHFL.UP PT, R8, R202, 0x2, RZ ;  /* 0x04400000ca087989 */ /* 0x000e2200000e00ff */
[----:B--2---:R-:W-:-:S03]  /*5540*/  FMUL.FTZ R7, R203, R13 ;  /* 0x0000000dcb077220 */ /* 0x004fc60000410000 */
[----:B-----5:R-:W1:Y:S01]  /*5550*/  SHFL.UP PT, R4, R203, 0x2, RZ ;  /* 0x04400000cb047989 */ /* 0x020e6200000e00ff */
[C---:B------:R-:W-:Y:S01]  /*5560*/  FMUL.FTZ R6, R202.reuse, R13 ;  /* 0x0000000dca067220 */ /* 0x040fe20000410000 */
[----:B----4-:R-:W-:-:S03]  /*5570*/  FFMA.FTZ R7, R202, R12, R7 ;  /* 0x0000000cca077223 */ /* 0x010fc60000010007 */
[----:B------:R-:W-:Y:S01]  /*5580*/  FFMA.FTZ R6, R203, R12, -R6 ;  /* 0x0000000ccb067223 */ /* 0x000fe20000010806 */
[----:B------:R-:W-:Y:S01]  /*5590*/  @P0 FADD.FTZ R200, R200, R7 ;  /* 0x00000007c8c80221 */ /* 0x000fe20000010000 */
[----:B------:R-:W-:Y:S02]  /*55a0*/  ULEA UR4, UR6, UR4, 0x18 ;  /* 0x0000000406047291 */ /* 0x000fe4000f8ec0ff */
[----:B------:R-:W-:Y:S02]  /*55b0*/  @P0 FADD.FTZ R201, R201, R6 ;  /* 0x00000006c9c90221 */ /* 0x000fe40000010000 */
[----:B------:R-:W2:Y:S04]  /*55c0*/  SHFL.UP PT, R7, R200, 0x4, RZ ;  /* 0x04800000c8077989 */ /* 0x000ea800000e00ff */
[----:B------:R-:W4:Y:S01]  /*55d0*/  SHFL.UP PT, R6, R201, 0x4, RZ ;  /* 0x04800000c9067989 */ /* 0x000f2200000e00ff */
        /* <DEDUP_REMOVED lines=9> */
[-C--:B----4-:R-:W-:Y:S01]  /*5670*/  FFMA.FTZ R9, R202, R6.reuse, R9 ;  /* 0x00000006ca097223 */ /* 0x090fe20000010009 */
        /* <DEDUP_REMOVED lines=12> */
[----:B------:R-:W4:Y:S01]  /*5740*/  SHFL.UP PT, R4, R203, 0x8, RZ ;  /* 0x05000000cb047989 */ /* 0x000f2200000e00ff */
        /* <DEDUP_REMOVED lines=11> */
[-C--:B----4-:R-:W-:Y:S01]  /*5800*/  @P1 FFMA.FTZ R202, R202, R4.reuse, R7 ;  /* 0x00000004caca1223 */ /* 0x090fe20000010007 */
[----:B------:R-:W-:Y:S01]  /*5810*/  @P1 FFMA.FTZ R203, R203, R4, -R6 ;  /* 0x00000004cbcb1223 */ /* 0x000fe20000010806 */
[----:B------:R-:W1:Y:S01]  /*5820*/  SHFL.UP PT, R5, R201, 0x10, RZ ;  /* 0x06000000c9057989 */ /* 0x000e6200000e00ff */
[----:B------:R-:W-:-:S03]  /*5830*/  ISETP.NE.AND P1, PT, R45, RZ, PT ;  /* 0x000000ff2d00720c */ /* 0x000fc60003f25270 */
[----:B------:R-:W2:Y:S04]  /*5840*/  SHFL.UP PT, R4, R202, 0x10, RZ ;  /* 0x06000000ca047989 */ /* 0x000ea800000e00ff */
[----:B------:R-:W4:Y:S04]  /*5850*/  SHFL.UP PT, R13, R203, 0x10, RZ ;  /* 0x06000000cb0d7989 */ /* 0x000f2800000e00ff */
        /* <DEDUP_REMOVED lines=10> */
[-C--:B----4-:R-:W-:Y:S01]  /*5900*/  FFMA.FTZ R12, R203, R13.reuse, -R12 ;  /* 0x0000000dcb0c7223 */ /* 0x090fe2000001080c */
        /* <DEDUP_REMOVED lines=12> */
[----:B------:R-:W4:Y:S04]  /*59d0*/  SHFL.UP PT, R12, R15, 0x1, RZ ;  /* 0x042000000f0c7989 */ /* 0x000f2800000e00ff */
[----:B-----5:R-:W-:Y:S04]  /*59e0*/  @!P1 STS.128 [UR4+0x450], R8 ;  /* 0x00045008ff009988 */ /* 0x020fe80008000c04 */
[----:B------:R-:W-:Y:S01]  /*59f0*/  LDS.128 R4, [UR4+0x430] ;  /* 0x00043004ff047984 */ /* 0x000fe20008000c00 */
[----:B------:R-:W-:Y:S01]  /*5a00*/  BAR.SYNC.DEFER_BLOCKING 0x0 ;  /* 0x0000000000007b1d */ /* 0x000fe20000010000 */
[----:B-1----:R-:W-:-:S02]  /*5a10*/  @!P1 MOV R204, R9 ;  /* 0x0000000900cc9202 */ /* 0x002fc40000000f00 */
[----:B0-----:R-:W-:Y:S02]  /*5a20*/  @!P1 MOV R205, R8 ;  /* 0x0000000800cd9202 */ /* 0x001fe40000000f00 */
[----:B--2---:R-:W-:Y:S02]  /*5a30*/  @!P1 MOV R200, R10 ;  /* 0x0000000a00c89202 */ /* 0x004fe40000000f00 */
[----:B----4-:R-:W-:Y:S01]  /*5a40*/  @!P1 MOV R12, R11 ;  /* 0x0000000b000c9202 */ /* 0x010fe20000000f00 */
        /* <DEDUP_REMOVED lines=41> */
[----:B---3--:R-:W-:Y:S02]  /*5ce0*/  FMUL.FTZ R153, R23, R25 ;  /* 0x0000001917997220 */ /* 0x008fe40000410000 */
[----:B------:R-:W-:Y:S01]  /*5cf0*/  FADD.FTZ R169, R169, R26 ;  /* 0x0000001aa9a97221 */ /* 0x000fe20000010000 */
[----:B------:R-:W-:-:S03]  /*5d00*/  FADD.FTZ R167, RZ, R167 ;  /* 0x000000a7ffa77221 */ /* 0x000fc60000010000 */
[C---:B------:R-:W-:Y:S01]  /*5d10*/  FMUL.FTZ R26, R170.reuse, R169 ;  /* 0x000000a9aa1a7220 */ /* 0x040fe20000410000 */
[----:B------:R-:W-:-:S03]  /*5d20*/  FMUL.FTZ R170, R170, R167 ;  /* 0x000000a7aaaa7220 */ /* 0x000fc60000410000 */
[C---:B------:R-:W-:Y:S01]  /*5d30*/  FFMA.FTZ R26, R171.reuse, R167, R26 ;  /* 0x000000a7ab1a7223 */ /* 0x040fe2000001001a */
[----:B------:R-:W-:-:S03]  /*5d40*/  FFMA.FTZ R170, R171, R169, -R170 ;  /* 0x000000a9abaa7223 */ /* 0x000fc600000108aa */
[----:B------:R-:W-:Y:S01]  /*5d50*/  FADD.FTZ R156, RZ, R26 ;  /* 0x0000001aff9c7221 */ /* 0x000fe20000010000 */
[----:B------:R-:W-:Y:S01]  /*5d60*/  FADD.FTZ R170, R173, R170 ;  /* 0x000000aaadaa7221 */ /* 0x000fe20000010000 */
[C---:B------:R-:W-:Y:S01]  /*5d70*/  FMUL.FTZ R26, R22.reuse, R25 ;  /* 0x00000019161a7220 */ /* 0x040fe20000410000 */
[----:B------:R-:W-:Y:S01]  /*5d80*/  FFMA.FTZ R22, R22, R24, -R153 ;  /* 0x0000001816167223 */ /* 0x000fe20000010899 */
[C---:B------:R-:W-:Y:S01]  /*5d90*/  FMUL.FTZ R153, R174.reuse, R156 ;  /* 0x0000009cae997220 */ /* 0x040fe20000410000 */
[----:B------:R-:W-:Y:S01]  /*5da0*/  FMUL.FTZ R155, R174, R170 ;  /* 0x000000aaae9b7220 */ /* 0x000fe20000410000 */
[----:B------:R-:W-:Y:S01]  /*5db0*/  FMUL.FTZ R25, R5, R11 ;  /* 0x0000000b05197220 */ /* 0x000fe20000410000 */
[----:B------:R-:W-:Y:S01]  /*5dc0*/  FFMA.FTZ R23, R23, R24, R26 ;  /* 0x0000001817177223 */ /* 0x000fe2000001001a */
[C---:B------:R-:W-:Y:S01]  /*5dd0*/  FFMA.FTZ R157, R172.reuse, R170, -R153 ;  /* 0x000000aaac9d7223 */ /* 0x040fe20000010899 */
[----:B------:R-:W-:Y:S01]  /*5de0*/  FFMA.FTZ R172, R172, R156, R155 ;  /* 0x0000009cacac7223 */ /* 0x000fe2000001009b */
[-C--:B------:R-:W-:Y:S01]  /*5df0*/  FFMA.FTZ R153, R4, R10.reuse, -R25 ;  /* 0x0000000a04997223 */ /* 0x080fe20000010819 */
[C---:B------:R-:W-:Y:S01]  /*5e00*/  FMUL.FTZ R155, R5.reuse, R10 ;  /* 0x0000000a059b7220 */ /* 0x040fe20000410000 */
[C---:B------:R-:W-:Y:S01]  /*5e10*/  FMUL.FTZ R10, R5.reuse, R8 ;  /* 0x00000008050a7220 */ /* 0x040fe20000410000 */
[----:B------:R-:W-:Y:S01]  /*5e20*/  FADD.FTZ R172, RZ, R172 ;  /* 0x000000acffac7221 */ /* 0x000fe20000010000 */
[----:B------:R-:W-:Y:S01]  /*5e30*/  FADD.FTZ R176, R176, R157 ;  /* 0x0000009db0b07221 */ /* 0x000fe20000010000 */
[-C--:B------:R-:W-:Y:S01]  /*5e40*/  FMUL.FTZ R25, R5, R9.reuse ;  /* 0x0000000905197220 */ /* 0x080fe20000410000 */
[C---:B------:R-:W-:Y:S01]  /*5e50*/  FFMA.FTZ R9, R4.reuse, R9, R10 ;  /* 0x0000000904097223 */ /* 0x040fe2000001000a */
[C---:B------:R-:W-:Y:S01]  /*5e60*/  FMUL.FTZ R24, R175.reuse, R172 ;  /* 0x000000acaf187220 */ /* 0x040fe20000410000 */
[----:B------:R-:W-:Y:S01]  /*5e70*/  FMUL.FTZ R10, R175, R176 ;  /* 0x000000b0af0a7220 */ /* 0x000fe20000410000 */
[C---:B------:R-:W-:Y:S01]  /*5e80*/  FFMA.FTZ R8, R4.reuse, R8, -R25 ;  /* 0x0000000804087223 */ /* 0x040fe20000010819 */
[----:B------:R-:W-:Y:S01]  /*5e90*/  FMUL.FTZ R5, R23, R165 ;  /* 0x000000a517057220 */ /* 0x000fe20000410000 */
[C---:B------:R-:W-:Y:S01]  /*5ea0*/  FFMA.FTZ R24, R177.reuse, R176, -R24 ;  /* 0x000000b0b1187223 */ /* 0x040fe20000010818 */
[----:B------:R-:W-:Y:S01]  /*5eb0*/  FFMA.FTZ R4, R4, R11, R155 ;  /* 0x0000000b04047223 */ /* 0x000fe2000001009b */
[----:B------:R-:W-:Y:S01]  /*5ec0*/  FFMA.FTZ R177, R177, R172, R10 ;  /* 0x000000acb1b17223 */ /* 0x000fe2000001000a */
[----:B------:R-:W-:Y:S01]  /*5ed0*/  FADD.FTZ R10, R6, R153 ;  /* 0x00000099060a7221 */ /* 0x000fe20000010000 */
[----:B------:R-:W-:Y:S01]  /*5ee0*/  FADD.FTZ R26, R181, R24 ;  /* 0x00000018b51a7221 */ /* 0x000fe20000010000 */
[----:B------:R-:W-:Y:S01]  /*5ef0*/  FFMA.FTZ R24, R22, R163, -R5 ;  /* 0x000000a316187223 */ /* 0x000fe20000010805 */
[----:B------:R-:W-:Y:S01]  /*5f00*/  FADD.FTZ R158, RZ, R177 ;  /* 0x000000b1ff9e7221 */ /* 0x000fe20000010000 */
[----:B------:R-:W-:Y:S01]  /*5f10*/  FADD.FTZ R11, R7, R4 ;  /* 0x00000004070b7221 */ /* 0x000fe20000010000 */
        /* <DEDUP_REMOVED lines=9> */
.L_x_1384:
[----:B------:R-:W-:Y:S05]  /*5fb0*/  BSYNC.RECONVERGENT B0 ;  /* 0x0000000000007941 */ /* 0x000fea0003800200 */
.L_x_1383:
[-C--:B------:R-:W-:Y:S01]  /*5fc0*/  FMUL.FTZ R179, R179, R158.reuse ;  /* 0x0000009eb3b37220 */ /* 0x080fe20000410000 */
[C---:B------:R-:W-:Y:S01]  /*5fd0*/  FFMA.FTZ R25, R180.reuse, R158, R25 ;  /* 0x0000009eb4197223 */ /* 0x040fe20000010019 */
[C---:B0-----:R-:W-:Y:S01]  /*5fe0*/  FMUL.FTZ R5, R23.reuse, R12 ;  /* 0x0000000c17057220 */ /* 0x041fe20000410000 */
[----:B------:R-:W-:Y:S01]  /*5ff0*/  FMUL.FTZ R0, R23, R0 ;  /* 0x0000000017007220 */ /* 0x000fe20000410000 */
[----:B------:R-:W-:Y:S01]  /*6000*/  FFMA.FTZ R179, R180, R26, -R179 ;  /* 0x0000001ab4b37223 */ /* 0x000fe200000108b3 */
[----:B------:R-:W-:Y:S01]  /*6010*/  FADD.FTZ R6, RZ, R25 ;  /* 0x00000019ff067221 */ /* 0x000fe20000010000 */
[C---:B------:R-:W-:Y:S01]  /*6020*/  FFMA.FTZ R13, R22.reuse, R13, -R5 ;  /* 0x0000000d160d7223 */ /* 0x040fe20000010805 */
[----:B------:R-:W-:Y:S01]  /*6030*/  FFMA.FTZ R27, R22, R27, -R0 ;  /* 0x0000001b161b7223 */ /* 0x000fe20000010800 */
[----:B------:R-:W-:Y:S01]  /*6040*/  FADD.FTZ R182, R182, R179 ;  /* 0x000000b3b6b67221 */ /* 0x000fe20000010000 */
[----:B------:R-:W-:Y:S01]  /*6050*/  FMUL.FTZ R5, R183, R6 ;  /* 0x00000006b7057220 */ /* 0x000fe20000410000 */
[----:B------:R-:W-:Y:S01]  /*6060*/  FMUL.FTZ R7, R23, R154 ;  /* 0x0000009a17077220 */ /* 0x000fe20000410000 */
[----:B------:R-:W-:Y:S01]  /*6070*/  IADD3 R152, PT, PT, R152, 0x1, RZ ;  /* 0x0000000198987810 */ /* 0x000fe20007ffe0ff */
[-C--:B------:R-:W-:Y:S01]  /*6080*/  FMUL.FTZ R183, R183, R182.reuse ;  /* 0x000000b6b7b77220 */ /* 0x080fe20000410000 */
[----:B------:R-:W-:Y:S01]  /*6090*/  FFMA.FTZ R0, R184, R182, -R5 ;  /* 0x000000b6b8007223 */ /* 0x000fe20000010805 */
[----:B------:R-:W-:Y:S01]  /*60a0*/  FMUL.FTZ R5, R23, R14 ;  /* 0x0000000e17057220 */ /* 0x000fe20000410000 */
[----:B------:R-:W-:Y:S01]  /*60b0*/  FFMA.FTZ R7, R22, R166, -R7 ;  /* 0x000000a616077223 */ /* 0x000fe20000010807 */
[----:B------:R-:W-:Y:S01]  /*60c0*/  FFMA.FTZ R183, R184, R6, R183 ;  /* 0x00000006b8b77223 */ /* 0x000fe200000100b7 */
[----:B------:R-:W-:Y:S01]  /*60d0*/  FADD.FTZ R185, R185, R0 ;  /* 0x00000000b9b97221 */ /* 0x000fe20000010000 */
[----:B------:R-:W-:Y:S01]  /*60e0*/  FFMA.FTZ R4, R22, R15, -R5 ;  /* 0x0000000f16047223 */ /* 0x000fe20000010805 */
[----:B------:R-:W-:Y:S01]  /*60f0*/  FMUL.FTZ R5, R23, R167 ;  /* 0x000000a717057220 */ /* 0x000fe20000410000 */
[----:B------:R-:W-:Y:S01]  /*6100*/  FADD.FTZ R183, RZ, R183 ;  /* 0x000000b7ffb77221 */ /* 0x000fe20000010000 */
[C---:B------:R-:W-:Y:S01]  /*6110*/  FMUL.FTZ R0, R186.reuse, R185 ;  /* 0x000000b9ba007220 */ /* 0x040fe20000410000 */
[----:B------:R-:W-:Y:S01]  /*6120*/  FFMA.FTZ R122, R7, 2, R122 ;  /* 0x40000000077a7823 */ /* 0x000fe2000001007a */
[----:B------:R-:W-:Y:S01]  /*6130*/  FMUL.FTZ R7, R23, R156 ;  /* 0x0000009c17077220 */ /* 0x000fe20000410000 */
[-C--:B------:R-:W-:Y:S01]  /*6140*/  FMUL.FTZ R186, R186, R183.reuse ;  /* 0x000000b7baba7220 */ /* 0x080fe20000410000 */
[C---:B------:R-:W-:Y:S01]  /*6150*/  FFMA.FTZ R0, R187.reuse, R183, R0 ;  /* 0x000000b7bb007223 */ /* 0x040fe20000010000 */
[----:B------:R-:W-:Y:S01]  /*6160*/  FFMA.FTZ R125, R4, 2, R125 ;  /* 0x40000000047d7823 */ /* 0x000fe2000001007d */
[C---:B------:R-:W-:Y:S01]  /*6170*/  FFMA.FTZ R4, R22.reuse, R170, -R7 ;  /* 0x000000aa16047223 */ /* 0x040fe20000010807 */
[----:B------:R-:W-:Y:S01]  /*6180*/  FFMA.FTZ R187, R187, R185, -R186 ;  /* 0x000000b9bbbb7223 */ /* 0x000fe200000108ba */
[----:B------:R-:W-:Y:S01]  /*6190*/  FADD.FTZ R8, RZ, R0 ;  /* 0x00000000ff087221 */ /* 0x000fe20000010000 */
[----:B------:R-:W-:Y:S01]  /*61a0*/  FFMA.FTZ R0, R22, R169, -R5 ;  /* 0x000000a916007223 */ /* 0x000fe20000010805 */
[----:B------:R-:W-:Y:S01]  /*61b0*/  FMUL.FTZ R7, R23, R158 ;  /* 0x0000009e17077220 */ /* 0x000fe20000410000 */
[----:B------:R-:W-:Y:S01]  /*61c0*/  FADD.FTZ R188, R188, R187 ;  /* 0x000000bbbcbc7221 */ /* 0x000fe20000010000 */
[C---:B------:R-:W-:Y:S01]  /*61d0*/  FMUL.FTZ R5, R189.reuse, R8 ;  /* 0x00000008bd057220 */ /* 0x040fe20000410000 */
[----:B------:R-:W-:Y:S01]  /*61e0*/  FFMA.FTZ R111, R0, 2, R111 ;  /* 0x40000000006f7823 */ /* 0x000fe2000001006f */
[----:B------:R-:W-:Y:S01]  /*61f0*/  FFMA.FTZ R115, R4, 2, R115 ;  /* 0x4000000004737823 */ /* 0x000fe20000010073 */
        /* <DEDUP_REMOVED lines=9> */
[C---:B------:R-:W-:Y:S01]  /*6290*/  FMUL.FTZ R0, R192.reuse, R191 ;  /* 0x000000bfc0007220 */ /* 0x040fe20000410000 */
[----:B------:R-:W-:Y:S01]  /*62a0*/  FFMA.FTZ R124, R5, 2, R124 ;  /* 0x40000000057c7823 */ /* 0x000fe2000001007c */
[----:B------:R-:W-:Y:S01]  /*62b0*/  FMUL.FTZ R5, R23, R6 ;  /* 0x0000000617057220 */ /* 0x000fe20000410000 */
[-C--:B------:R-:W-:Y:S01]  /*62c0*/  FMUL.FTZ R192, R192, R189.reuse ;  /* 0x000000bdc0c07220 */ /* 0x080fe20000410000 */
[-C--:B------:R-:W-:Y:S01]  /*62d0*/  FFMA.FTZ R0, R193, R189.reuse, R0 ;  /* 0x000000bdc1007223 */ /* 0x080fe20000010000 */
[----:B------:R-:W-:Y:S01]  /*62e0*/  FMUL.FTZ R9, R23, R189 ;  /* 0x000000bd17097220 */ /* 0x000fe20000410000 */
[----:B------:R-:W-:Y:S01]  /*62f0*/  FFMA.FTZ R4, R22, R182, -R5 ;  /* 0x000000b616047223 */ /* 0x000fe20000010805 */
[----:B------:R-:W-:Y:S01]  /*6300*/  FFMA.FTZ R193, R193, R191, -R192 ;  /* 0x000000bfc1c17223 */ /* 0x000fe200000108c0 */
[----:B------:R-:W-:Y:S01]  /*6310*/  FADD.FTZ R11, RZ, R0 ;  /* 0x00000000ff0b7221 */ /* 0x000fe20000010000 */
[C---:B------:R-:W-:Y:S01]  /*6320*/  FMUL.FTZ R7, R23.reuse, R183 ;  /* 0x000000b717077220 */ /* 0x040fe20000410000 */
[----:B------:R-:W-:Y:S01]  /*6330*/  ISETP.NE.AND P0, PT, R152, RZ, PT ;  /* 0x000000ff9800720c */ /* 0x000fe20003f05270 */
[----:B------:R-:W-:Y:S01]  /*6340*/  FADD.FTZ R193, R194, R193 ;  /* 0x000000c1c2c17221 */ /* 0x000fe20000010000 */
[----:B------:R-:W-:Y:S01]  /*6350*/  FMUL.FTZ R0, R178, R11 ;  /* 0x0000000bb2007220 */ /* 0x000fe20000410000 */
[----:B------:R-:W-:Y:S01]  /*6360*/  FFMA.FTZ R6, R22, R185, -R7 ;  /* 0x000000b916067223 */ /* 0x000fe20000010807 */
[----:B------:R-:W-:Y:S01]  /*6370*/  FMUL.FTZ R7, R23, R8 ;  /* 0x0000000817077220 */ /* 0x000fe20000410000 */
[-C--:B------:R-:W-:Y:S01]  /*6380*/  FMUL.FTZ R178, R178, R193.reuse ;  /* 0x000000c1b2b27220 */ /* 0x080fe20000410000 */
[C---:B------:R-:W-:Y:S01]  /*6390*/  FFMA.FTZ R5, R195.reuse, R193, -R0 ;  /* 0x000000c1c3057223 */ /* 0x040fe20000010800 */
[C---:B------:R-:W-:Y:S01]  /*63a0*/  FFMA.FTZ R0, R22.reuse, R191, -R9 ;  /* 0x000000bf16007223 */ /* 0x040fe20000010809 */
[----:B------:R-:W-:Y:S01]  /*63b0*/  FFMA.FTZ R7, R22, R188, -R7 ;  /* 0x000000bc16077223 */ /* 0x000fe20000010807 */
[----:B------:R-:W-:Y:S01]  /*63c0*/  FFMA.FTZ R178, R195, R11, R178 ;  /* 0x0000000bc3b27223 */ /* 0x000fe200000100b2 */
[----:B------:R-:W-:Y:S01]  /*63d0*/  FADD.FTZ R196, R196, R5 ;  /* 0x00000005c4c47221 */ /* 0x000fe20000010000 */
[----:B------:R-:W-:Y:S01]  /*63e0*/  FFMA.FTZ R119, R0, 2, R119 ;  /* 0x4000000000777823 */ /* 0x000fe20000010077 */
[----:B------:R-:W-:Y:S01]  /*63f0*/  FFMA.FTZ R120, R7, 2, R120 ;  /* 0x4000000007787823 */ /* 0x000fe20000010078 */
[----:B------:R-:W-:Y:S01]  /*6400*/  FADD.FTZ R178, RZ, R178 ;  /* 0x000000b2ffb27221 */ /* 0x000fe20000010000 */
[C---:B------:R-:W-:Y:S01]  /*6410*/  FMUL.FTZ R5, R197.reuse, R196 ;  /* 0x000000c4c5057220 */ /* 0x040fe20000410000 */
[----:B------:R-:W-:Y:S01]  /*6420*/  LEA R151, P1, R16, R151, 0x3 ;  /* 0x0000009710977211 */ /* 0x000fe200078218ff */
[----:B------:R-:W-:Y:S01]  /*6430*/  UIADD3 UR5, UPT, UPT, UR5, 0x10, URZ ;  /* 0x0000001005057890 */ /* 0x000fe2000fffe0ff */
[-C--:B------:R-:W-:Y:S01]  /*6440*/  FMUL.FTZ R197, R197, R178.reuse ;  /* 0x000000b2c5c57220 */ /* 0x080fe20000410000 */
[CC--:B------:R-:W-:Y:S01]  /*6450*/  FFMA.FTZ R0, R198.reuse, R178.reuse, R5 ;  /* 0x000000b2c6007223 */ /* 0x0c0fe20000010005 */
[C---:B------:R-:W-:Y:S01]  /*6460*/  FMUL.FTZ R5, R23.reuse, R11 ;  /* 0x0000000b17057220 */ /* 0x040fe20000410000 */
[----:B------:R-:W-:Y:S01]  /*6470*/  FMUL.FTZ R7, R23, R178 ;  /* 0x000000b217077220 */ /* 0x000fe20000410000 */
[-C--:B------:R-:W-:Y:S01]  /*6480*/  FFMA.FTZ R198, R198, R196.reuse, -R197 ;  /* 0x000000c4c6c67223 */ /* 0x080fe200000108c5 */
[----:B------:R-:W-:Y:S01]  /*6490*/  FADD.FTZ R0, RZ, R0 ;  /* 0x00000000ff007221 */ /* 0x000fe20000010000 */
[C---:B------:R-:W-:Y:S01]  /*64a0*/  FFMA.FTZ R5, R22.reuse, R193, -R5 ;  /* 0x000000c116057223 */ /* 0x040fe20000010805 */
[----:B------:R-:W-:Y:S01]  /*64b0*/  FFMA.FTZ R7, R22, R196, -R7 ;  /* 0x000000c416077223 */ /* 0x000fe20000010807 */
[----:B------:R-:W-:Y:S01]  /*64c0*/  FADD.FTZ R198, R199, R198 ;  /* 0x000000c6c7c67221 */ /* 0x000fe20000010000 */
[----:B------:R-:W-:Y:S01]  /*64d0*/  FMUL.FTZ R23, R23, R0 ;  /* 0x0000000017177220 */ /* 0x000fe20000410000 */
[----:B------:R-:W-:Y:S01]  /*64e0*/  LEA R149, P2, R18, R149, 0x3 ;  /* 0x0000009512957211 */ /* 0x000fe200078418ff */
[----:B------:R-:W-:Y:S01]  /*64f0*/  FFMA.FTZ R113, R24, 2, R113 ;  /* 0x4000000018717823 */ /* 0x000fe20000010071 */
[----:B------:R-:W-:Y:S01]  /*6500*/  LEA R147, P3, R20, R147, 0x3 ;  /* 0x0000009314937211 */ /* 0x000fe200078618ff */
        /* <DEDUP_REMOVED lines=13> */
.L_x_1382:
[----:B------:R-:W-:Y:S01]  /*65e0*/  BAR.SYNC.DEFER_BLOCKING 0x0 ;  /* 0x0000000000007b1d */ /* 0x000fe20000010000 */
[----:B------:R-:W-:Y:S02]  /*65f0*/  F2FP.F16.F32.PACK_AB R0, R128, R113 ;  /* 0x000000718000723e */ /* 0x000fe400000000ff */
[----:B------:R-:W-:Y:S02]  /*6600*/  F2FP.F16.F32.PACK_AB R2, R125, R116 ;  /* 0x000000747d02723e */ /* 0x000fe400000000ff */
[----:B------:R-:W-:-:S03]  /*6610*/  PRMT R14, R0, 0x7610, R14 ;  /* 0x00007610000e7816 */ /* 0x000fc6000000000e */
[----:B------:R-:W0:Y:S01]  /*6620*/  LDC.64 R136, c[0x0][0x428] ;  /* 0x00010a00ff887b82 */ /* 0x000e220000000a00 */
[----:B------:R-:W-:Y:S01]  /*6630*/  PRMT R4, R0, 0x7632, R4 ;  /* 0x0000763200047816 */ /* 0x000fe20000000004 */
[----:B------:R-:W1:Y:S01]  /*6640*/  LDCU.64 UR8, c[0x0][0x478] ;  /* 0x00008f00ff0877ac */ /* 0x000e620008000a00 */
[----:B------:R-:W-:Y:S02]  /*6650*/  F2FP.F16.F32.PACK_AB R0, R111, R122 ;  /* 0x0000007a6f00723e */ /* 0x000fe400000000ff */
[----:B------:R-:W-:Y:S02]  /*6660*/  PRMT R5, R2, 0x7610, R5 ;  /* 0x0000761002057816 */ /* 0x000fe40000000005 */
[C---:B------:R-:W-:Y:S01]  /*6670*/  PRMT R7, R0.reuse, 0x7610, R7 ;  /* 0x0000761000077816 */ /* 0x040fe20000000007 */
[----:B------:R-:W2:Y:S01]  /*6680*/  LDC.64 R138, c[0x0][0x418] ;  /* 0x00010600ff8a7b82 */ /* 0x000ea20000000a00 */
[----:B------:R-:W-:Y:S02]  /*6690*/  PRMT R8, R0, 0x7632, R8 ;  /* 0x0000763200087816 */ /* 0x000fe40000000008 */
[----:B------:R-:W-:-:S02]  /*66a0*/  PRMT R6, R2, 0x7632, R6 ;  /* 0x0000763202067816 */ /* 0x000fc40000000006 */
[----:B------:R-:W-:Y:S02]  /*66b0*/  F2FP.F16.F32.PACK_AB R0, R124, R115 ;  /* 0x000000737c00723e */ /* 0x000fe400000000ff */
[----:B------:R-:W-:Y:S02]  /*66c0*/  F2FP.F16.F32.PACK_AB R2, R117, R126 ;  /* 0x0000007e7502723e */ /* 0x000fe400000000ff */
[----:B------:R-:W-:Y:S01]  /*66d0*/  ISETP.NE.AND P0, PT, R74, RZ, PT ;  /* 0x000000ff4a00720c */ /* 0x000fe20003f05270 */
[----:B------:R3:W-:Y:S01]  /*66e0*/  STS.U16 [R28], R14 ;  /* 0x0000000e1c007388 */ /* 0x0007e20000000400 */
[C---:B------:R-:W-:Y:S02]  /*66f0*/  PRMT R9, R2.reuse, 0x7610, R9 ;  /* 0x0000761002097816 */ /* 0x040fe40000000009 */
[----:B------:R-:W-:Y:S01]  /*6700*/  PRMT R10, R2, 0x7632, R10 ;  /* 0x00007632020a7816 */ /* 0x000fe2000000000a */
[----:B------:R4:W-:Y:S01]  /*6710*/  STS.U16 [R28+0x2], R4 ;  /* 0x000002041c007388 */ /* 0x0009e20000000400 */
[----:B------:R-:W-:-:S02]  /*6720*/  F2FP.F16.F32.PACK_AB R3, R120, R121 ;  /* 0x000000797803723e */ /* 0x000fc400000000ff */
[----:B------:R-:W-:Y:S01]  /*6730*/  F2FP.F16.F32.PACK_AB R2, R123, R118 ;  /* 0x000000767b02723e */ /* 0x000fe200000000ff */
[----:B------:R5:W-:Y:S01]  /*6740*/  STS.U16 [R28+0x4], R5 ;  /* 0x000004051c007388 */ /* 0x000be20000000400 */
[----:B---3--:R-:W-:-:S03]  /*6750*/  PRMT R14, R0, 0x7610, R14 ;  /* 0x00007610000e7816 */ /* 0x008fc6000000000e */
[----:B------:R3:W-:Y:S01]  /*6760*/  STS.U16 [R28+0xa], R8 ;  /* 0x00000a081c007388 */ /* 0x0007e20000000400 */
[----:B----4-:R-:W-:Y:S02]  /*6770*/  PRMT R4, R0, 0x7632, R4 ;  /* 0x0000763200047816 */ /* 0x010fe40000000004 */
[----:B------:R-:W-:Y:S01]  /*6780*/  F2FP.F16.F32.PACK_AB R0, R130, R119 ;  /* 0x000000778200723e */ /* 0x000fe200000000ff */
[----:B------:R4:W-:Y:S01]  /*6790*/  STS.U16 [R28+0xc], R14 ;  /* 0x00000c0e1c007388 */ /* 0x0009e20000000400 */
[----:B-----5:R-:W-:-:S03]  /*67a0*/  PRMT R5, R3, 0x7632, R5 ;  /* 0x0000763203057816 */ /* 0x020fc60000000005 */
[----:B------:R-:W-:Y:S01]  /*67b0*/  STS.U16 [R28+0x6], R6 ;  /* 0x000006061c007388 */ /* 0x000fe20000000400 */
[----:B---3--:R-:W-:-:S03]  /*67c0*/  PRMT R8, R0, 0x7632, R8 ;  /* 0x0000763200087816 */ /* 0x008fc60000000008 */
[----:B------:R3:W-:Y:S01]  /*67d0*/  STS.U16 [R28+0x8], R7 ;  /* 0x000008071c007388 */ /* 0x0007e20000000400 */
[----:B----4-:R-:W-:-:S03]  /*67e0*/  PRMT R14, R2, 0x7632, R14 ;  /* 0x00007632020e7816 */ /* 0x010fc6000000000e */
[----:B------:R-:W-:Y:S04]  /*67f0*/  STS.U16 [R28+0xe], R4 ;  /* 0x00000e041c007388 */ /* 0x000fe80000000400 */
[----:B------:R-:W-:Y:S01]  /*6800*/  STS.U16 [R28+0x10], R9 ;  /* 0x000010091c007388 */ /* 0x000fe20000000400 */
[----:B---3--:R-:W3:Y:S03]  /*6810*/  LDC.64 R6, c[0x0][0x420] ;  /* 0x00010800ff067b82 */ /* 0x008ee60000000a00 */
[----:B------:R-:W-:Y:S04]  /*6820*/  STS.U16 [R28+0x12], R10 ;  /* 0x0000120a1c007388 */ /* 0x000fe80000000400 */
[----:B------:R4:W-:Y:S04]  /*6830*/  STS.U16 [R28+0x14], R3 ;  /* 0x000014031c007388 */ /* 0x0009e80000000400 */
[----:B------:R-:W-:Y:S04]  /*6840*/  STS.U16 [R28+0x16], R5 ;  /* 0x000016051c007388 */ /* 0x000fe80000000400 */
[----:B------:R-:W-:Y:S01]  /*6850*/  STS.U16 [R28+0x18], R0 ;  /* 0x000018001c007388 */ /* 0x000fe20000000400 */
[----:B----4-:R-:W-:-:S03]  /*6860*/  HFMA2 R3, -RZ, RZ, 0, 0 ;  /* 0x00000000ff037431 */ /* 0x010fc600000001ff */
[----:B------:R-:W-:Y:S04]  /*6870*/  STS.U16 [R28+0x1a], R8 ;  /* 0x00001a081c007388 */ /* 0x000fe80000000400 */
[----:B------:R4:W-:Y:S04]  /*6880*/  STS.U16 [R28+0x1c], R2 ;  /* 0x00001c021c007388 */ /* 0x0009e80000000400 */
[----:B------:R-:W-:Y:S01]  /*6890*/  STS.U16 [R28+0x1e], R14 ;  /* 0x00001e0e1c007388 */ /* 0x000fe20000000400 */
[----:B------:R-:W-:-:S03]  /*68a0*/  NOP ;  /* 0x0000000000007918 */ /* 0x000fc60000000000 */
[----:B------:R-:W-:Y:S01]  /*68b0*/  LDS.U16 R9, [R44] ;  /* 0x000000002c097984 */ /* 0x000fe20000000400 */
[----:B----4-:R-:W-:-:S03]  /*68c0*/  MOV R2, R48 ;  /* 0x0000003000027202 */ /* 0x010fc60000000f00 */
[----:B------:R-:W-:Y:S02]  /*68d0*/  LDS.U16 R11, [R43+0x40] ;  /* 0x000040002b0b7984 */ /* 0x000fe40000000400 */
[----:B---3--:R-:W-:Y:S02]  /*68e0*/  IMAD.WIDE.U32 R4, R6, UR18, R2 ;  /* 0x0000001206047c25 */ /* 0x008fe4000f8e0002 */
[----:B------:R-:W-:Y:S02]  /*68f0*/  LDS.U16 R13, [R42+0x80] ;  /* 0x000080002a0d7984 */ /* 0x000fe40000000400 */
[----:B------:R-:W-:Y:S02]  /*6900*/  IMAD R5, R7, UR18, R5 ;  /* 0x0000001207057c24 */ /* 0x000fe4000f8e0205 */
[----:B------:R-:W-:Y:S01]  /*6910*/  LDS.U16 R15, [R41+0xc0] ;  /* 0x0000c000290f7984 */ /* 0x000fe20000000400 */
[----:B0-----:R-:W-:-:S03]  /*6920*/  IMAD.WIDE.U32 R4, R80, R136, R4 ;  /* 0x0000008850047225 */ /* 0x001fc600078e0004 */
[----:B------:R-:W-:Y:S01]  /*6930*/  LDS.U16 R17, [R40+0x100] ;  /* 0x0001000028117984 */ /* 0x000fe20000000400 */
[----:B------:R-:W-:Y:S01]  /*6940*/  IMAD R5, R80, R137, R5 ;  /* 0x0000008950057224 */ /* 0x000fe200078e0205 */
[----:B------:R-:W-:Y:S02]  /*6950*/  IADD3 R4, P1, PT, R79, R4, RZ ;  /* 0x000000044f047210 */ /* 0x000fe40007f3e0ff */
[----:B------:R-:W-:Y:S01]  /*6960*/  LDS.U16 R19, [R39+0x140] ;  /* 0x0001400027137984 */ /* 0x000fe20000000400 */
[----:B------:R-:W0:Y:S01]  /*6970*/  LDC.64 R136, c[0x0][0x410] ;  /* 0x00010400ff887b82 */ /* 0x000e220000000a00 */
[----:B------:R-:W-:Y:S02]  /*6980*/  IADD3.X R5, PT, PT, RZ, R5, RZ, P1, !PT ;  /* 0x00000005ff057210 */ /* 0x000fe40000ffe4ff */
[----:B------:R-:W-:Y:S01]  /*6990*/  LDS.U16 R21, [R38+0x180] ;  /* 0x0001800026157984 */ /* 0x000fe20000000400 */
[----:B-1----:R-:W-:-:S03]  /*69a0*/  LEA R6, P1, R4, UR8, 0x1 ;  /* 0x0000000804067c11 */ /* 0x002fc6000f8208ff */
[----:B------:R-:W-:Y:S01]  /*69b0*/  LDS.U16 R23, [R37+0x1c0] ;  /* 0x0001c00025177984 */ /* 0x000fe20000000400 */
[----:B------:R-:W-:Y:S01]  /*69c0*/  LEA.HI.X R7, R4, UR9, R5, 0x1, P1 ;  /* 0x0000000904077c11 */ /* 0x000fe200088f0c05 */
[----:B------:R-:W1:Y:S02]  /*69d0*/  LDCU.64 UR8, c[0x0][0x488] ;  /* 0x00009100ff0877ac */ /* 0x000e640008000a00 */
[----:B------:R-:W-:Y:S04]  /*69e0*/  LDS.U16 R25, [R36+0x200] ;  /* 0x0002000024197984 */ /* 0x000fe80000000400 */
[----:B------:R-:W-:Y:S04]  /*69f0*/  LDS.U16 R27, [R35+0x240] ;  /* 0x00024000231b7984 */ /* 0x000fe80000000400 */
[----:B------:R-:W-:Y:S04]  /*6a00*/  LDS.U16 R45, [R34+0x280] ;  /* 0x00028000222d7984 */ /* 0x000fe80000000400 */
[----:B------:R-:W-:Y:S01]  /*6a10*/  LDS.U16 R127, [R33+0x2c0] ;  /* 0x0002c000217f7984 */ /* 0x000fe20000000400 */
[----:B0-----:R-:W-:-:S03]  /*6a20*/  IMAD.WIDE.U32 R4, R136, UR18, R2 ;  /* 0x0000001288047c25 */ /* 0x001fc6000f8e0002 */
[----:B------:R-:W-:Y:S01]  /*6a30*/  LDS.U16 R129, [R32+0x300] ;  /* 0x0003000020817984 */ /* 0x000fe20000000400 */
[----:B------:R-:W-:-:S03]  /*6a40*/  IMAD R5, R137, UR18, R5 ;  /* 0x0000001289057c24 */ /* 0x000fc6000f8e0205 */
[----:B------:R-:W-:Y:S01]  /*6a50*/  LDS.U16 R131, [R31+0x340] ;  /* 0x000340001f837984 */ /* 0x000fe20000000400 */
[----:B--2---:R-:W-:-:S03]  /*6a60*/  IMAD.WIDE.U32 R4, R80, R138, R4 ;  /* 0x0000008a50047225 */ /* 0x004fc600078e0004 */
[----:B------:R-:W-:Y:S04]  /*6a70*/  LDS.U16 R133, [R30+0x380] ;  /* 0x000380001e857984 */ /* 0x000fe80000000400 */
[----:B------:R-:W-:Y:S04]  /*6a80*/  LDS.U16 R135, [R29+0x3c0] ;  /* 0x0003c0001d877984 */ /* 0x000fe80000000400 */
[----:B------:R-:W-:Y:S01]  /*6a90*/  @!P0 STS [UR4+0x420], R46 ;  /* 0x0004202eff008988 */ /* 0x000fe20008000804 */
[----:B------:R-:W-:Y:S06]  /*6aa0*/  BAR.SYNC.DEFER_BLOCKING 0x0 ;  /* 0x0000000000007b1d */ /* 0x000fec0000010000 */
[----:B------:R-:W0:Y:S02]  /*6ab0*/  LDS R0, [UR4+0x420] ;  /* 0x00042004ff007984 */ /* 0x000e240008000800 */
[----:B0-----:R-:W-:-:S02]  /*6ac0*/  ISETP.GE.AND P3, PT, R79, R0, PT ;  /* 0x000000004f00720c */ /* 0x001fc40003f66270 */
[-C--:B------:R-:W-:Y:S02]  /*6ad0*/  ISETP.GE.AND P6, PT, R75, R0.reuse, PT ;  /* 0x000000004b00720c */ /* 0x080fe40003fc6270 */
[-C--:B------:R-:W-:Y:S02]  /*6ae0*/  ISETP.GE.AND P1, PT, R73, R0.reuse, PT ;  /* 0x000000004900720c */ /* 0x080fe40003f26270 */
[-C--:B------:R-:W-:Y:S02]  /*6af0*/  ISETP.GE.AND P2, PT, R71, R0.reuse, PT ;  /* 0x000000004700720c */ /* 0x080fe40003f46270 */
[-C--:B------:R-:W-:Y:S02]  /*6b00*/  ISETP.GE.AND P4, PT, R67, R0.reuse, PT ;  /* 0x000000004300720c */ /* 0x080fe40003f86270 */
[----:B------:R-:W-:-:S03]  /*6b10*/  ISETP.GE.AND P5, PT, R65, R0, PT ;  /* 0x000000004100720c */ /* 0x000fc60003fa6270 */
[----:B------:R0:W-:Y:S01]  /*6b20*/  @!P3 STG.E.U16 desc[UR16][R6.64], R9 ;  /* 0x000000090600b986 */ /* 0x0001e2000c101510 */
[----:B------:R-:W-:-:S03]  /*6b30*/  ISETP.GE.AND P3, PT, R69, R0, PT ;  /* 0x000000004500720c */ /* 0x000fc60003f66270 */
[----:B------:R-:W-:Y:S01]  /*6b40*/  @!P6 STG.E.U16 desc[UR16][R6.64+0x40], R11 ;  /* 0x0000400b0600e986 */ /* 0x000fe2000c101510 */
[----:B------:R-:W-:-:S03]  /*6b50*/  ISETP.GE.AND P6, PT, R63, R0, PT ;  /* 0x000000003f00720c */ /* 0x000fc60003fc6270 */
[----:B------:R-:W-:Y:S01]  /*6b60*/  @!P1 STG.E.U16 desc[UR16][R6.64+0x80], R13 ;  /* 0x0000800d06009986 */ /* 0x000fe2000c101510 */
[----:B------:R-:W-:-:S03]  /*6b70*/  ISETP.GE.AND P1, PT, R61, R0, PT ;  /* 0x000000003d00720c */ /* 0x000fc60003f26270 */
[----:B------:R-:W-:Y:S01]  /*6b80*/  @!P2 STG.E.U16 desc[UR16][R6.64+0xc0], R15 ;  /* 0x0000c00f0600a986 */ /* 0x000fe2000c101510 */
[-C--:B------:R-:W-:Y:S02]  /*6b90*/  ISETP.GE.AND P2, PT, R59, R0.reuse, PT ;  /* 0x000000003b00720c */ /* 0x080fe40003f46270 */
[----:B0-----:R-:W-:Y:S01]  /*6ba0*/  PRMT R9, RZ, 0x7610, R9 ;  /* 0x00007610ff097816 */ /* 0x001fe20000000009 */
[----:B------:R-:W-:Y:S01]  /*6bb0*/  @!P3 STG.E.U16 desc[UR16][R6.64+0x100], R17 ;  /* 0x000100110600b986 */ /* 0x000fe2000c101510 */
[----:B------:R-:W-:-:S03]  /*6bc0*/  ISETP.GE.AND P3, PT, R57, R0, PT ;  /* 0x000000003900720c */ /* 0x000fc60003f66270 */
        /* <DEDUP_REMOVED lines=9> */
[----:B------:R-:W-:Y:S01]  /*6c60*/  ISETP.GE.AND P2, PT, R47, R0, PT ;  /* 0x000000002f00720c */ /* 0x000fe20003f46270 */
[----:B------:R-:W-:Y:S02]  /*6c70*/  IMAD R0, R80, R139, R5 ;  /* 0x0000008b50007224 */ /* 0x000fe400078e0205 */
[----:B------:R-:W-:Y:S01]  /*6c80*/  @!P3 STG.E.U16 desc[UR16][R6.64+0x280], R45 ;  /* 0x0002802d0600b986 */ /* 0x000fe2000c101510 */
[----:B------:R-:W-:-:S03]  /*6c90*/  IADD3 R5, P3, PT, R79, R4, RZ ;  /* 0x000000044f057210 */ /* 0x000fc60007f7e0ff */
[----:B------:R-:W-:Y:S01]  /*6ca0*/  @!P4 STG.E.U16 desc[UR16][R6.64+0x2c0], R127 ;  /* 0x0002c07f0600c986 */ /* 0x000fe2000c101510 */
[----:B------:R-:W-:Y:S02]  /*6cb0*/  IADD3.X R0, PT, PT, RZ, R0, RZ, P3, !PT ;  /* 0x00000000ff007210 */ /* 0x000fe40001ffe4ff */
[----:B-1----:R-:W-:Y:S01]  /*6cc0*/  LEA R4, P3, R5, UR8, 0x1 ;  /* 0x0000000805047c11 */ /* 0x002fe2000f8608ff */
[----:B------:R-:W-:Y:S01]  /*6cd0*/  @!P5 STG.E.U16 desc[UR16][R6.64+0x300], R129 ;  /* 0x000300810600d986 */ /* 0x000fe2000c101510 */
[-C--:B------:R-:W-:Y:S02]  /*6ce0*/  ISETP.GE.AND P4, PT, R79, R46.reuse, PT ;  /* 0x0000002e4f00720c */ /* 0x080fe40003f86270 */
[----:B------:R-:W-:Y:S01]  /*6cf0*/  LEA.HI.X R5, R5, UR9, R0, 0x1, P3 ;  /* 0x0000000905057c11 */ /* 0x000fe200098f0c00 */
[----:B------:R-:W-:Y:S01]  /*6d00*/  @!P6 STG.E.U16 desc[UR16][R6.64+0x340], R131 ;  /* 0x000340830600e986 */ /* 0x000fe2000c101510 */
[-C--:B------:R-:W-:Y:S02]  /*6d10*/  ISETP.GE.AND P6, PT, R75, R46.reuse, PT ;  /* 0x0000002e4b00720c */ /* 0x080fe40003fc6270 */
[-C--:B------:R-:W-:Y:S01]  /*6d20*/  ISETP.GE.AND P5, PT, R73, R46.reuse, PT ;  /* 0x0000002e4900720c */ /* 0x080fe20003fa6270 */
[----:B------:R-:W-:Y:S01]  /*6d30*/  @!P1 STG.E.U16 desc[UR16][R6.64+0x380], R133 ;  /* 0x0003808506009986 */ /* 0x000fe2000c101510 */
[----:B------:R-:W-:-:S02]  /*6d40*/  ISETP.GE.AND P3, PT, R71, R46, PT ;  /* 0x0000002e4700720c */ /* 0x000fc40003f66270 */
[----:B------:R-:W-:Y:S01]  /*6d50*/  PRMT R0, RZ, 0x7610, R0 ;  /* 0x00007610ff007816 */ /* 0x000fe20000000000 */
[----:B------:R0:W-:Y:S01]  /*6d60*/  @!P2 STG.E.U16 desc[UR16][R6.64+0x3c0], R135 ;  /* 0x0003c0870600a986 */ /* 0x0001e2000c101510 */
[-C--:B------:R-:W-:Y:S02]  /*6d70*/  ISETP.GE.AND P2, PT, R69, R46.reuse, PT ;  /* 0x0000002e4500720c */ /* 0x080fe40003f46270 */
[----:B------:R-:W-:Y:S01]  /*6d80*/  ISETP.GE.AND P1, PT, R67, R46, PT ;  /* 0x0000002e4300720c */ /* 0x000fe20003f26270 */
[----:B------:R-:W-:Y:S01]  /*6d90*/  BAR.SYNC.DEFER_BLOCKING 0x0 ;  /* 0x0000000000007b1d */ /* 0x000fe20000010000 */
[----:B0-----:R-:W-:Y:S02]  /*6da0*/  PRMT R7, RZ, 0x7610, R7 ;  /* 0x00007610ff077816 */ /* 0x001fe40000000007 */
[----:B------:R-:W-:Y:S02]  /*6db0*/  PRMT R6, RZ, 0x7610, R6 ;  /* 0x00007610ff067816 */ /* 0x000fe40000000006 */
[----:B------:R-:W-:-:S02]  /*6dc0*/  PRMT R11, RZ, 0x7610, R11 ;  /* 0x00007610ff0b7816 */ /* 0x000fc4000000000b */
[----:B------:R-:W-:Y:S02]  /*6dd0*/  PRMT R8, RZ, 0x7610, R8 ;  /* 0x00007610ff087816 */ /* 0x000fe40000000008 */
[----:B------:R-:W-:Y:S01]  /*6de0*/  PRMT R13, RZ, 0x7610, R13 ;  /* 0x00007610ff0d7816 */ /* 0x000fe2000000000d */
[----:B------:R-:W2:Y:S01]  /*6df0*/  @!P4 LDG.E.U16 R9, desc[UR16][R4.64] ;  /* 0x000000100409c981 */ /* 0x000ea2000c1e1500 */
[----:B------:R-:W-:-:S03]  /*6e00*/  ISETP.GE.AND P4, PT, R65, R46, PT ;  /* 0x0000002e4100720c */ /* 0x000fc60003f86270 */
[----:B------:R-:W3:Y:S01]  /*6e10*/  @!P6 LDG.E.U16 R0, desc[UR16][R4.64+0x40] ;  /* 0x000040100400e981 */ /* 0x000ee2000c1e1500 */
[----:B------:R-:W-:-:S03]  /*6e20*/  ISETP.GE.AND P6, PT, R63, R46, PT ;  /* 0x0000002e3f00720c */ /* 0x000fc60003fc6270 */
[----:B------:R-:W4:Y:S01]  /*6e30*/  @!P5 LDG.E.U16 R7, desc[UR16][R4.64+0x80] ;  /* 0x000080100407d981 */ /* 0x000f22000c1e1500 */
[----:B------:R-:W-:-:S03]  /*6e40*/  ISETP.GE.AND P5, PT, R61, R46, PT ;  /* 0x0000002e3d00720c */ /* 0x000fc60003fa6270 */
[----:B------:R-:W5:Y:S01]  /*6e50*/  @!P3 LDG.E.U16 R6, desc[UR16][R4.64+0xc0] ;  /* 0x0000c0100406b981 */ /* 0x000f62000c1e1500 */
[-C--:B------:R-:W-:Y:S02]  /*6e60*/  ISETP.GE.AND P3, PT, R59, R46.reuse, PT ;  /* 0x0000002e3b00720c */ /* 0x080fe40003f66270 */
[----:B------:R-:W-:Y:S01]  /*6e70*/  PRMT R10, RZ, 0x7610, R10 ;  /* 0x00007610ff0a7816 */ /* 0x000fe2000000000a */
[----:B------:R-:W5:Y:S01]  /*6e80*/  @!P2 LDG.E.U16 R11, desc[UR16][R4.64+0x100] ;  /* 0x00010010040ba981 */ /* 0x000f62000c1e1500 */
[----:B------:R-:W-:Y:S02]  /*6e90*/  PRMT R15, RZ, 0x7610, R15 ;  /* 0x00007610ff0f7816 */ /* 0x000fe4000000000f */
[----:B------:R-:W-:Y:S01]  /*6ea0*/  PRMT R12, RZ, 0x7610, R12 ;  /* 0x00007610ff0c7816 */ /* 0x000fe2000000000c */
[----:B------:R-:W5:Y:S01]  /*6eb0*/  @!P1 LDG.E.U16 R8, desc[UR16][R4.64+0x140] ;  /* 0x0001401004089981 */ /* 0x000f62000c1e1500 */
[-C--:B------:R-:W-:Y:S02]  /*6ec0*/  ISETP.GE.AND P2, PT, R57, R46.reuse, PT ;  /* 0x0000002e3900720c */ /* 0x080fe40003f46270 */
[-C--:B------:R-:W-:Y:S01]  /*6ed0*/  ISETP.GE.AND P1, PT, R55, R46.reuse, PT ;  /* 0x0000002e3700720c */ /* 0x080fe20003f26270 */
[----:B------:R-:W5:Y:S01]  /*6ee0*/  @!P4 LDG.E.U16 R13, desc[UR16][R4.64+0x180] ;  /* 0x00018010040dc981 */ /* 0x000f62000c1e1500 */
[----:B------:R-:W-:-:S03]  /*6ef0*/  ISETP.GE.AND P4, PT, R53, R46, PT ;  /* 0x0000002e3500720c */ /* 0x000fc60003f86270 */
[----:B------:R-:W5:Y:S01]  /*6f00*/  @!P6 LDG.E.U16 R10, desc[UR16][R4.64+0x1c0] ;  /* 0x0001c010040ae981 */ /* 0x000f62000c1e1500 */
[----:B------:R-:W-:-:S03]  /*6f10*/  ISETP.GE.AND P6, PT, R51, R46, PT ;  /* 0x0000002e3300720c */ /* 0x000fc60003fc6270 */
[----:B------:R-:W5:Y:S01]  /*6f20*/  @!P5 LDG.E.U16 R15, desc[UR16][R4.64+0x200] ;  /* 0x00020010040fd981 */ /* 0x000f62000c1e1500 */
[----:B------:R-:W-:-:S03]  /*6f30*/  ISETP.GE.AND P5, PT, R49, R46, PT ;  /* 0x0000002e3100720c */ /* 0x000fc60003fa6270 */
[----:B------:R-:W5:Y:S01]  /*6f40*/  @!P3 LDG.E.U16 R12, desc[UR16][R4.64+0x240] ;  /* 0x00024010040cb981 */ /* 0x000f62000c1e1500 */
[----:B------:R-:W-:Y:S02]  /*6f50*/  ISETP.GE.AND P3, PT, R47, R46, PT ;  /* 0x0000002e2f00720c */ /* 0x000fe40003f66270 */
        /* <DEDUP_REMOVED lines=10> */
[----:B------:R-:W5:Y:S04]  /*7000*/  @!P3 LDG.E.U16 R108, desc[UR16][R4.64+0x3c0] ;  /* 0x0003c010046cb981 */ /* 0x000f68000c1e1500 */
        /* <DEDUP_REMOVED lines=26> */
[----:B------:R-:W-:Y:S01]  /*71b0*/  LDS.U16 R10, [R28+0xe] ;  /* 0x00000e001c0a7984 */ /* 0x000fe20000000400 */
[----:B0-----:R-:W-:-:S03]  /*71c0*/  HADD2.F32 R17, -RZ, R0.H0_H0 ;  /* 0x20000000ff117230 */ /* 0x001fc60000004100 */
[----:B------:R-:W-:Y:S01]  /*71d0*/  LDS.U16 R11, [R28+0x10] ;  /* 0x000010001c0b7984 */ /* 0x000fe20000000400 */
[----:B-1----:R-:W-:-:S03]  /*71e0*/  HADD2.F32 R19, -RZ, R4.H0_H0 ;  /* 0x20000004ff137230 */ /* 0x002fc60000004100 */
[----:B------:R-:W0:Y:S04]  /*71f0*/  LDS.U16 R0, [R28+0x18] ;  /* 0x000018001c007984 */ /* 0x000e280000000400 */
[----:B------:R-:W1:Y:S04]  /*7200*/  LDS.U16 R12, [R28+0x12] ;  /* 0x000012001c0c7984 */ /* 0x000e680000000400 */
[----:B------:R-:W1:Y:S04]  /*7210*/  LDS.U16 R15, [R28+0x1a] ;  /* 0x00001a001c0f7984 */ /* 0x000e680000000400 */
[----:B------:R-:W1:Y:S04]  /*7220*/  LDS.U16 R4, [R28+0x1c] ;  /* 0x00001c001c047984 */ /* 0x000e680000000400 */
[----:B------:R-:W1:Y:S01]  /*7230*/  LDS.U16 R16, [R28+0x1e] ;  /* 0x00001e001c107984 */ /* 0x000e620000000400 */
[----:B--2---:R-:W-:-:S02]  /*7240*/  HADD2.F32 R21, -RZ, R6.H0_H0 ;  /* 0x20000006ff157230 */ /* 0x004fc40000004100 */
[----:B---3--:R-:W-:Y:S02]  /*7250*/  HADD2.F32 R23, -RZ, R8.H0_H0 ;  /* 0x20000008ff177230 */ /* 0x008fe40000004100 */
[----:B------:R-:W-:Y:S01]  /*7260*/  FMUL.FTZ R18, R17, -1.4426950216293334961 ;  /* 0xbfb8aa3b11127820 */ /* 0x000fe20000410000 */
[----:B----4-:R-:W-:Y:S02]  /*7270*/  HADD2.F32 R22, -RZ, R7.H0_H0 ;  /* 0x20000007ff167230 */ /* 0x010fe40000004100 */
[----:B------:R-:W-:Y:S01]  /*7280*/  FMUL.FTZ R7, R21, -1.4426950216293334961 ;  /* 0xbfb8aa3b15077820 */ /* 0x000fe20000410000 */
[----:B-----5:R-:W-:Y:S02]  /*7290*/  HADD2.F32 R24, -RZ, R9.H0_H0 ;  /* 0x20000009ff187230 */ /* 0x020fe40000004100 */
[----:B------:R-:W-:Y:S01]  /*72a0*/  FMUL.FTZ R9, R23, -1.4426950216293334961 ;  /* 0xbfb8aa3b17097820 */ /* 0x000fe20000410000 */
[----:B------:R-:W2:Y:S04]  /*72b0*/  MUFU.EX2 R18, R18 ;  /* 0x0000001200127308 */ /* 0x000ea80000000800 */
[----:B------:R-:W3:Y:S04]  /*72c0*/  MUFU.EX2 R7, R7 ;  /* 0x0000000700077308 */ /* 0x000ee80000000800 */
[----:B------:R-:W4:Y:S01]  /*72d0*/  MUFU.EX2 R9, R9 ;  /* 0x0000000900097308 */ /* 0x000f220000000800 */
[----:B------:R-:W-:-:S02]  /*72e0*/  HADD2.F32 R20, -RZ, R5.H0_H0 ;  /* 0x20000005ff147230 */ /* 0x000fc40000004100 */
[----:B------:R-:W-:Y:S01]  /*72f0*/  FMUL.FTZ R5, R19, -1.4426950216293334961 ;  /* 0xbfb8aa3b13057820 */ /* 0x000fe20000410000 */
[----:B------:R-:W-:Y:S02]  /*7300*/  HADD2.F32 R45, -RZ, R13.H0_H0 ;  /* 0x2000000dff2d7230 */ /* 0x000fe40000004100 */
[----:B------:R-:W-:Y:S02]  /*7310*/  HADD2.F32 R48, -RZ, R14.H0_H0 ;  /* 0x2000000eff307230 */ /* 0x000fe40000004100 */
[----:B0-----:R-:W-:Y:S02]  /*7320*/  HADD2.F32 R82, -RZ, R0.H0_H0 ;  /* 0x20000000ff527230 */ /* 0x001fe40000004100 */
[----:B------:R-:W-:Y:S02]  /*7330*/  HADD2.F32 R25, -RZ, R10.H0_H0 ;  /* 0x2000000aff197230 */ /* 0x000fe40000004100 */
[----:B------:R-:W-:Y:S02]  /*7340*/  HADD2.F32 R26, -RZ, R11.H0_H0 ;  /* 0x2000000bff1a7230 */ /* 0x000fe40000004100 */
[----:B-1----:R-:W-:-:S02]  /*7350*/  HADD2.F32 R27, -RZ, R12.H0_H0 ;  /* 0x2000000cff1b7230 */ /* 0x002fc40000004100 */
[----:B------:R-:W-:Y:S02]  /*7360*/  HADD2.F32 R84, -RZ, R15.H0_H0 ;  /* 0x2000000fff547230 */ /* 0x000fe40000004100 */
[----:B------:R-:W-:Y:S02]  /*7370*/  HADD2.F32 R86, -RZ, R4.H0_H0 ;  /* 0x20000004ff567230 */ /* 0x000fe40000004100 */
[----:B------:R-:W-:Y:S01]  /*7380*/  FMUL.FTZ R6, R20, -1.4426950216293334961 ;  /* 0xbfb8aa3b14067820 */ /* 0x000fe20000410000 */
[----:B------:R-:W-:Y:S02]  /*7390*/  HADD2.F32 R90, -RZ, R16.H0_H0 ;  /* 0x20000010ff5a7230 */ /* 0x000fe40000004100 */
[----:B------:R-:W-:Y:S01]  /*73a0*/  FMUL.FTZ R8, R22, -1.4426950216293334961 ;  /* 0xbfb8aa3b16087820 */ /* 0x000fe20000410000 */
[----:B------:R-:W-:Y:S01]  /*73b0*/  FMUL.FTZ R14, R45, -1.4426950216293334961 ;  /* 0xbfb8aa3b2d0e7820 */ /* 0x000fe20000410000 */
[----:B------:R-:W-:Y:S01]  /*73c0*/  FMUL.FTZ R0, R48, -1.4426950216293334961 ;  /* 0xbfb8aa3b30007820 */ /* 0x000fe20000410000 */
[----:B------:R-:W-:Y:S01]  /*73d0*/  FMUL.FTZ R4, R82, -1.4426950216293334961 ;  /* 0xbfb8aa3b52047820 */ /* 0x000fe20000410000 */
[----:B--2---:R-:W-:Y:S01]  /*73e0*/  FADD.FTZ R18, R18, 1 ;  /* 0x3f80000012127421 */ /* 0x004fe20000010000 */
[----:B------:R-:W0:Y:S01]  /*73f0*/  MUFU.EX2 R5, R5 ;  /* 0x0000000500057308 */ /* 0x000e220000000800 */
[----:B------:R-:W-:Y:S01]  /*7400*/  FMUL.FTZ R10, R24, -1.4426950216293334961 ;  /* 0xbfb8aa3b180a7820 */ /* 0x000fe20000410000 */
[----:B------:R-:W-:Y:S01]  /*7410*/  FMUL.FTZ R11, R25, -1.4426950216293334961 ;  /* 0xbfb8aa3b190b7820 */ /* 0x000fe20000410000 */
[----:B------:R-:W-:Y:S01]  /*7420*/  FMUL.FTZ R12, R26, -1.4426950216293334961 ;  /* 0xbfb8aa3b1a0c7820 */ /* 0x000fe20000410000 */
[----:B------:R-:W-:Y:S01]  /*7430*/  FMUL.FTZ R13, R27, -1.4426950216293334961 ;  /* 0xbfb8aa3b1b0d7820 */ /* 0x000fe20000410000 */
[----:B------:R-:W-:Y:S01]  /*7440*/  FMUL.FTZ R16, R84, -1.4426950216293334961 ;  /* 0xbfb8aa3b54107820 */ /* 0x000fe20000410000 */
[----:B------:R-:W-:Y:S01]  /*7450*/  FMUL.FTZ R88, R86, -1.4426950216293334961 ;  /* 0xbfb8aa3b56587820 */ /* 0x000fe20000410000 */
[----:B------:R-:W-:Y:S01]  /*7460*/  FMUL.FTZ R92, R90, -1.4426950216293334961 ;  /* 0xbfb8aa3b5a5c7820 */ /* 0x000fe20000410000 */
[----:B---3--:R-:W-:Y:S01]  /*7470*/  FADD.FTZ R7, R7, 1 ;  /* 0x3f80000007077421 */ /* 0x008fe20000010000 */
[----:B----4-:R-:W-:Y:S01]  /*7480*/  FADD.FTZ R9, R9, 1 ;  /* 0x3f80000009097421 */ /* 0x010fe20000010000 */
[----:B------:R-:W1:Y:S04]  /*7490*/  MUFU.EX2 R15, R4 ;  /* 0x00000004000f7308 */ /* 0x000e680000000800 */
[----:B------:R-:W2:Y:S04]  /*74a0*/  MUFU.EX2 R6, R6 ;  /* 0x0000000600067308 */ /* 0x000ea80000000800 */
[----:B------:R-:W3:Y:S04]  /*74b0*/  MUFU.EX2 R8, R8 ;  /* 0x0000000800087308 */ /* 0x000ee80000000800 */
[----:B------:R-:W4:Y:S04]  /*74c0*/  MUFU.EX2 R14, R14 ;  /* 0x0000000e000e7308 */ /* 0x000f280000000800 */
[----:B------:R-:W5:Y:S04]  /*74d0*/  MUFU.EX2 R0, R0 ;  /* 0x0000000000007308 */ /* 0x000f680000000800 */
[----:B------:R-:W5:Y:S08]  /*74e0*/  MUFU.RCP R18, R18 ;  /* 0x0000001200127308 */ /* 0x000f700000001000 */
[----:B------:R-:W-:Y:S08]  /*74f0*/  MUFU.RCP R96, R7 ;  /* 0x0000000700607308 */ /* 0x000ff00000001000 */
[----:B------:R-:W5:Y:S08]  /*7500*/  MUFU.RCP R98, R9 ;  /* 0x0000000900627308 */ /* 0x000f700000001000 */
[----:B------:R-:W5:Y:S04]  /*7510*/  MUFU.EX2 R10, R10 ;  /* 0x0000000a000a7308 */ /* 0x000f680000000800 */
[----:B------:R-:W5:Y:S04]  /*7520*/  MUFU.EX2 R11, R11 ;  /* 0x0000000b000b7308 */ /* 0x000f680000000800 */
[----:B------:R-:W5:Y:S04]  /*7530*/  MUFU.EX2 R12, R12 ;  /* 0x0000000c000c7308 */ /* 0x000f680000000800 */
[----:B------:R-:W5:Y:S04]  /*7540*/  MUFU.EX2 R13, R13 ;  /* 0x0000000d000d7308 */ /* 0x000f680000000800 */
[----:B------:R-:W5:Y:S04]  /*7550*/  MUFU.EX2 R16, R16 ;  /* 0x0000001000107308 */ /* 0x000f680000000800 */
[----:B------:R-:W5:Y:S04]  /*7560*/  MUFU.EX2 R88, R88 ;  /* 0x0000005800587308 */ /* 0x000f680000000800 */
[----:B------:R-:W5:Y:S01]  /*7570*/  MUFU.EX2 R92, R92 ;  /* 0x0000005c005c7308 */ /* 0x000f620000000800 */
[----:B0-----:R-:W-:Y:S01]  /*7580*/  FADD.FTZ R5, R5, 1 ;  /* 0x3f80000005057421 */ /* 0x001fe20000010000 */
[----:B-1----:R-:W-:Y:S01]  /*7590*/  FADD.FTZ R15, R15, 1 ;  /* 0x3f8000000f0f7421 */ /* 0x002fe20000010000 */
[----:B--2---:R-:W-:Y:S01]  /*75a0*/  FADD.FTZ R6, R6, 1 ;  /* 0x3f80000006067421 */ /* 0x004fe20000010000 */
[----:B---3--:R-:W-:Y:S01]  /*75b0*/  FADD.FTZ R8, R8, 1 ;  /* 0x3f80000008087421 */ /* 0x008fe20000010000 */
[----:B------:R-:W0:Y:S01]  /*75c0*/  MUFU.RCP R94, R5 ;  /* 0x00000005005e7308 */ /* 0x000e220000001000 */
[----:B----4-:R-:W-:Y:S01]  /*75d0*/  FADD.FTZ R14, R14, 1 ;  /* 0x3f8000000e0e7421 */ /* 0x010fe20000010000 */
[----:B-----5:R-:W-:Y:S01]  /*75e0*/  FADD.FTZ R4, R0, 1 ;  /* 0x3f80000000047421 */ /* 0x020fe20000010000 */
[----:B------:R-:W-:Y:S01]  /*75f0*/  FADD.FTZ R10, R10, 1 ;  /* 0x3f8000000a0a7421 */ /* 0x000fe20000010000 */
[----:B------:R-:W-:Y:S01]  /*7600*/  FADD.FTZ R11, R11, 1 ;  /* 0x3f8000000b0b7421 */ /* 0x000fe20000010000 */
[----:B------:R-:W-:Y:S01]  /*7610*/  FADD.FTZ R12, R12, 1 ;  /* 0x3f8000000c0c7421 */ /* 0x000fe20000010000 */
[----:B------:R-:W-:Y:S01]  /*7620*/  FADD.FTZ R13, R13, 1 ;  /* 0x3f8000000d0d7421 */ /* 0x000fe20000010000 */
[----:B------:R-:W-:Y:S01]  /*7630*/  FADD.FTZ R16, R16, 1 ;  /* 0x3f80000010107421 */ /* 0x000fe20000010000 */
[----:B------:R-:W-:Y:S01]  /*7640*/  FADD.FTZ R88, R88, 1 ;  /* 0x3f80000058587421 */ /* 0x000fe20000010000 */
[----:B------:R-:W-:Y:S01]  /*7650*/  FADD.FTZ R92, R92, 1 ;  /* 0x3f8000005c5c7421 */ /* 0x000fe20000010000 */
[----:B------:R1:W2:Y:S01]  /*7660*/  MUFU.RCP R127, R6 ;  /* 0x00000006007f7308 */ /* 0x0002a20000001000 */
[----:B------:R-:W-:-:S07]  /*7670*/  FMUL.FTZ R0, R17, R18 ;  /* 0x0000001211007220 */ /* 0x000fce0000410000 */
[----:B------:R-:W3:Y:S01]  /*7680*/  MUFU.RCP R129, R8 ;  /* 0x0000000800817308 */ /* 0x000ee20000001000 */
[----:B-1----:R-:W-:-:S07]  /*7690*/  FMUL.FTZ R6, R23, R98 ;  /* 0x0000006217067220 */ /* 0x002fce0000410000 */
[----:B------:R1:W-:Y:S08]  /*76a0*/  MUFU.RCP R135, R4 ;  /* 0x0000000400877308 */ /* 0x0003f00000001000 */
[----:B------:R-:W4:Y:S01]  /*76b0*/  MUFU.RCP R15, R15 ;  /* 0x0000000f000f7308 */ /* 0x000f220000001000 */
[----:B-1----:R-:W-:-:S07]  /*76c0*/  FMUL.FTZ R4, R21, R96 ;  /* 0x0000006015047220 */ /* 0x002fce0000410000 */
[----:B------:R-:W1:Y:S08]  /*76d0*/  MUFU.RCP R131, R10 ;  /* 0x0000000a00837308 */ /* 0x000e700000001000 */
[----:B------:R-:W5:Y:S08]  /*76e0*/  MUFU.RCP R100, R11 ;  /* 0x0000000b00647308 */ /* 0x000f700000001000 */
[----:B------:R-:W5:Y:S08]  /*76f0*/  MUFU.RCP R133, R12 ;  /* 0x0000000c00857308 */ /* 0x000f700000001000 */
[----:B------:R-:W5:Y:S08]  /*7700*/  MUFU.RCP R102, R13 ;  /* 0x0000000d00667308 */ /* 0x000f700000001000 */
[----:B------:R-:W5:Y:S08]  /*7710*/  MUFU.RCP R14, R14 ;  /* 0x0000000e000e7308 */ /* 0x000f700000001000 */
[----:B------:R-:W5:Y:S08]  /*7720*/  MUFU.RCP R17, R16 ;  /* 0x0000001000117308 */ /* 0x000f700000001000 */
[----:B------:R-:W5:Y:S08]  /*7730*/  MUFU.RCP R21, R88 ;  /* 0x0000005800157308 */ /* 0x000f700000001000 */
[----:B------:R-:W5:Y:S01]  /*7740*/  MUFU.RCP R23, R92 ;  /* 0x0000005c00177308 */ /* 0x000f620000001000 */
[----:B0-----:R-:W-:Y:S01]  /*7750*/  FMUL.FTZ R19, R19, R94 ;  /* 0x0000005e13137220 */ /* 0x001fe20000410000 */
[----:B------:R-:W-:Y:S01]  /*7760*/  FMUL.FTZ R0, R0, R113 ;  /* 0x0000007100007220 */ /* 0x000fe20000410000 */
[----:B--2---:R-:W-:Y:S01]  /*7770*/  FMUL.FTZ R5, R20, R127 ;  /* 0x0000007f14057220 */ /* 0x004fe20000410000 */
[----:B---3--:R-:W-:Y:S01]  /*7780*/  FMUL.FTZ R7, R22, R129 ;  /* 0x0000008116077220 */ /* 0x008fe20000410000 */
[----:B------:R-:W-:Y:S01]  /*7790*/  FMUL.FTZ R19, R19, R128 ;  /* 0x0000008013137220 */ /* 0x000fe20000410000 */
[----:B----4-:R-:W-:Y:S01]  /*77a0*/  FMUL.FTZ R82, R82, R15 ;  /* 0x0000000f52527220 */ /* 0x010fe20000410000 */
[----:B-1----:R-:W-:Y:S01]  /*77b0*/  FMUL.FTZ R24, R24, R131 ;  /* 0x0000008318187220 */ /* 0x002fe20000410000 */
[----:B-----5:R-:W-:Y:S01]  /*77c0*/  FMUL.FTZ R25, R25, R100 ;  /* 0x0000006419197220 */ /* 0x020fe20000410000 */
[----:B------:R-:W-:Y:S01]  /*77d0*/  FMUL.FTZ R9, R26, R133 ;  /* 0x000000851a097220 */ /* 0x000fe20000410000 */
[----:B------:R-:W-:Y:S01]  /*77e0*/  FMUL.FTZ R8, R27, R102 ;  /* 0x000000661b087220 */ /* 0x000fe20000410000 */
[----:B------:R-:W-:Y:S01]  /*77f0*/  FMUL.FTZ R10, R45, R14 ;  /* 0x0000000e2d0a7220 */ /* 0x000fe20000410000 */
[----:B------:R-:W-:Y:S01]  /*7800*/  FMUL.FTZ R11, R48, R135 ;  /* 0x00000087300b7220 */ /* 0x000fe20000410000 */
[----:B------:R-:W-:Y:S01]  /*7810*/  FMUL.FTZ R13, R84, R17 ;  /* 0x00000011540d7220 */ /* 0x000fe20000410000 */
[----:B------:R-:W-:Y:S01]  /*7820*/  BAR.SYNC.DEFER_BLOCKING 0x0 ;  /* 0x0000000000007b1d */ /* 0x000fe20000010000 */
        /* <DEDUP_REMOVED lines=17> */
[----:B------:R-:W-:Y:S01]  /*7940*/  F2FP.F16.F32.PACK_AB R4, R4, R5 ;  /* 0x000000050404723e */ /* 0x000fe200000000ff */
[----:B------:R-:W0:Y:S01]  /*7950*/  LDC.64 R20, c[0x0][0x430] ;  /* 0x00010c00ff147b82 */ /* 0x000e220000000a00 */
[----:B------:R-:W-:-:S02]  /*7960*/  PRMT R14, R0, 0x7632, R14 ;  /* 0x00007632000e7816 */ /* 0x000fc4000000000e */
[----:B------:R-:W-:Y:S02]  /*7970*/  F2FP.F16.F32.PACK_AB R6, R6, R7 ;  /* 0x000000070606723e */ /* 0x000fe400000000ff */
[----:B------:R-:W-:Y:S02]  /*7980*/  F2FP.F16.F32.PACK_AB R24, R25, R24 ;  /* 0x000000181918723e */ /* 0x000fe400000000ff */
[----:B------:R-:W-:Y:S01]  /*7990*/  F2FP.F16.F32.PACK_AB R8, R8, R9 ;  /* 0x000000090808723e */ /* 0x000fe200000000ff */
[----:B------:R-:W1:Y:S01]  /*79a0*/  LDC.64 R22, c[0x0][0x438] ;  /* 0x00010e00ff167b82 */ /* 0x000e620000000a00 */
[----:B------:R-:W-:Y:S02]  /*79b0*/  F2FP.F16.F32.PACK_AB R10, R11, R10 ;  /* 0x0000000a0b0a723e */ /* 0x000fe400000000ff */
[----:B------:R-:W-:Y:S02]  /*79c0*/  F2FP.F16.F32.PACK_AB R13, R13, R82 ;  /* 0x000000520d0d723e */ /* 0x000fe400000000ff */
[----:B------:R-:W-:Y:S01]  /*79d0*/  F2FP.F16.F32.PACK_AB R15, R90, R15 ;  /* 0x0000000f5a0f723e */ /* 0x000fe200000000ff */
[----:B------:R2:W-:Y:S01]  /*79e0*/  STS.U16 [R28], R0 ;  /* 0x000000001c007388 */ /* 0x0005e20000000400 */
[----:B------:R-:W-:-:S02]  /*79f0*/  PRMT R5, R4, 0x7632, R5 ;  /* 0x0000763204057816 */ /* 0x000fc40000000005 */
[----:B------:R-:W-:Y:S01]  /*7a00*/  PRMT R7, R6, 0x7632, R7 ;  /* 0x0000763206077816 */ /* 0x000fe20000000007 */
[----:B------:R3:W-:Y:S01]  /*7a10*/  STS.U16 [R28+0x2], R14 ;  /* 0x0000020e1c007388 */ /* 0x0007e20000000400 */
[----:B------:R-:W-:-:S03]  /*7a20*/  PRMT R12, R15, 0x7632, R12 ;  /* 0x000076320f0c7816 */ /* 0x000fc6000000000c */
[----:B------:R4:W-:Y:S01]  /*7a30*/  STS.U16 [R28+0x4], R4 ;  /* 0x000004041c007388 */ /* 0x0009e20000000400 */
[----:B--2---:R-:W-:-:S03]  /*7a40*/  PRMT R0, R8, 0x7632, R0 ;  /* 0x0000763208007816 */ /* 0x004fc60000000000 */
[----:B------:R2:W-:Y:S01]  /*7a50*/  STS.U16 [R28+0x8], R6 ;  /* 0x000008061c007388 */ /* 0x0005e20000000400 */
[----:B---3--:R-:W-:Y:S02]  /*7a60*/  PRMT R14, R24, 0x7632, R14 ;  /* 0x00007632180e7816 */ /* 0x008fe4000000000e */
[----:B----4-:R-:W-:Y:S02]  /*7a70*/  PRMT R4, R10, 0x7632, R4 ;  /* 0x000076320a047816 */ /* 0x010fe40000000004 */
[----:B--2---:R-:W-:Y:S01]  /*7a80*/  PRMT R6, R13, 0x7632, R6 ;  /* 0x000076320d067816 */ /* 0x004fe20000000006 */
[----:B------:R-:W-:Y:S04]  /*7a90*/  STS.U16 [R28+0x6], R5 ;  /* 0x000006051c007388 */ /* 0x000fe80000000400 */
[----:B------:R-:W-:Y:S04]  /*7aa0*/  STS.U16 [R28+0xa], R7 ;  /* 0x00000a071c007388 */ /* 0x000fe80000000400 */
[----:B------:R-:W-:Y:S04]  /*7ab0*/  STS.U16 [R28+0xc], R24 ;  /* 0x00000c181c007388 */ /* 0x000fe80000000400 */
[----:B------:R-:W-:Y:S04]  /*7ac0*/  STS.U16 [R28+0xe], R14 ;  /* 0x00000e0e1c007388 */ /* 0x000fe80000000400 */
[----:B------:R-:W-:Y:S04]  /*7ad0*/  STS.U16 [R28+0x10], R8 ;  /* 0x000010081c007388 */ /* 0x000fe80000000400 */
[----:B------:R-:W-:Y:S04]  /*7ae0*/  STS.U16 [R28+0x12], R0 ;  /* 0x000012001c007388 */ /* 0x000fe80000000400 */
[----:B------:R-:W-:Y:S04]  /*7af0*/  STS.U16 [R28+0x14], R10 ;  /* 0x0000140a1c007388 */ /* 0x000fe80000000400 */
[----:B------:R2:W-:Y:S04]  /*7b00*/  STS.U16 [R28+0x16], R4 ;  /* 0x000016041c007388 */ /* 0x0005e80000000400 */
[----:B------:R-:W-:Y:S04]  /*7b10*/  STS.U16 [R28+0x18], R13 ;  /* 0x0000180d1c007388 */ /* 0x000fe80000000400 */
[----:B------:R-:W-:Y:S04]  /*7b20*/  STS.U16 [R28+0x1a], R6 ;  /* 0x00001a061c007388 */ /* 0x000fe80000000400 */
        /* <DEDUP_REMOVED lines=21> */
[----:B0-----:R-:W-:-:S05]  /*7c80*/  IMAD.WIDE.U32 R2, R20, UR18, R2 ;  /* 0x0000001214027c25 */ /* 0x001fca000f8e0002 */
[----:B------:R-:W0:Y:S01]  /*7c90*/  LDS R0, [UR4+0x420] ;  /* 0x00042004ff007984 */ /* 0x000e220008000800 */
[----:B------:R-:W3:Y:S01]  /*7ca0*/  LDCU.64 UR4, c[0x0][0x490] ;  /* 0x00009200ff0477ac */ /* 0x000ee20008000a00 */
[----:B------:R-:W-:Y:S02]  /*7cb0*/  IMAD R3, R21, UR18, R3 ;  /* 0x0000001215037c24 */ /* 0x000fe4000f8e0203 */
[----:B-1----:R-:W-:-:S04]  /*7cc0*/  IMAD.WIDE.U32 R2, R80, R22, R2 ;  /* 0x0000001650027225 */ /* 0x002fc800078e0002 */
[----:B--2---:R-:W-:Y:S01]  /*7cd0*/  IMAD R4, R80, R23, R3 ;  /* 0x0000001750047224 */ /* 0x004fe200078e0203 */
[----:B------:R-:W-:-:S04]  /*7ce0*/  IADD3 R3, P0, PT, R79, R2, RZ ;  /* 0x000000024f037210 */ /* 0x000fc80007f1e0ff */
[----:B------:R-:W-:Y:S02]  /*7cf0*/  IADD3.X R4, PT, PT, RZ, R4, RZ, P0, !PT ;  /* 0x00000004ff047210 */ /* 0x000fe400007fe4ff */
[C---:B---3--:R-:W-:Y:S01]  /*7d00*/  LEA R2, P0, R3.reuse, UR4, 0x1 ;  /* 0x0000000403027c11 */ /* 0x048fe2000f8008ff */
[----:B------:R-:W1:Y:S03]  /*7d10*/  LDCU UR4, c[0x0][0x394] ;  /* 0x00007280ff0477ac */ /* 0x000e660008000800 */
[----:B------:R-:W-:Y:S02]  /*7d20*/  LEA.HI.X R3, R3, UR5, R4, 0x1, P0 ;  /* 0x0000000503037c11 */ /* 0x000fe400080f0c04 */
[-C--:B0-----:R-:W-:Y:S02]  /*7d30*/  ISETP.GE.AND P3, PT, R67, R0.reuse, PT ;  /* 0x000000004300720c */ /* 0x081fe40003f66270 */
[----:B------:R-:W-:-:S02]  /*7d40*/  ISETP.GE.AND P4, PT, R65, R0, PT ;  /* 0x000000004100720c */ /* 0x000fc40003f86270 */
        /* <DEDUP_REMOVED lines=19> */
[----:B------:R-:W-:Y:S01]  /*7e80*/  IADD3 R58, PT, PT, R58, 0x1, RZ ;  /* 0x000000013a3a7810 */ /* 0x000fe20007ffe0ff */
        /* <DEDUP_REMOVED lines=18> */
.L_x_1387:
        /* <DEDUP_REMOVED lines=13> */
.L_x_5031:


//--------------------- .text._Z25selective_scan_fwd_kernelI32Selective_Scan_fwd_kernel_traitsILi32ELi16ELi1ELb0ELb0ELb1ELb0EN3c104HalfENS1_7complexIfEEEEv13SSMParamsBase --------------------------
	.section	.text._Z25selective_scan_fwd_kernelI32Selective_Scan_fwd_kernel_traitsILi32ELi16ELi1ELb0ELb0ELb1ELb0EN3c104HalfENS1_7complexIfEEEEv13SSMParamsBase,"ax",@progbits
	.align	128
        .global         _Z25selective_scan_fwd_kernelI32Selective_Scan_fwd_kernel_traitsILi32ELi16ELi1ELb0ELb0ELb1ELb0EN3c104HalfENS1_7complexIfEEEEv13SSMParamsBase
        .type           _Z25selective_scan_fwd_kernelI32Selective_Scan_fwd_kernel_traitsILi32ELi16ELi1ELb0ELb0ELb1ELb0EN3c104HalfENS1_7complexIfEEEEv13SSMParamsBase,@function
        .size           _Z25selective_scan_fwd_kernelI32Selective_Scan_fwd_kernel_traitsILi32ELi16ELi1ELb0ELb0ELb1ELb0EN3c104HalfENS1_7complexIfEEEEv13SSMParamsBase,(.L_x_5032 - _Z25selective_scan_fwd_kernelI32Selective_Scan_fwd_kernel_traitsILi32ELi16ELi1ELb0ELb0ELb1ELb0EN3c104HalfENS1_7complexIfEEEEv13SSMParamsBase)
        .other          _Z25selective_scan_fwd_kernelI32Selective_Scan_fwd_kernel_traitsILi32ELi16ELi1ELb0ELb0ELb1ELb0EN3c104HalfENS1_7complexIfEEEEv13SSMParamsBase,@"STO_CUDA_ENTRY STV_DEFAULT"
_Z25selective_scan_fwd_kernelI32Selective_Scan_fwd_kernel_traitsILi32ELi16ELi1ELb0ELb0ELb1ELb0EN3c104HalfENS1_7complexIfEEEEv13SSMParamsBase:
.text._Z25selective_scan_fwd_kernelI32Selective_Scan_fwd_kernel_traitsILi32ELi16ELi1ELb0ELb0ELb1ELb0EN3c104HalfENS1_7complexIfEEEEv13SSMParamsBase:
[----:B------:R-:W-:Y:S08]  /*0000*/  LDC R1, c[0x0][0x37c] ;  /* 0x0000df00ff017b82 */ /* 0x000ff00000000800 */
[----:B------:R-:W0:Y:S01]  /*0010*/  LDC R15, c[0x0][0x398] ;  /* 0x0000e600ff0f7b82 */ /* 0x000e220000000800 */
[----:B------:R-:W1:Y:S01]  /*0020*/  S2R R0, SR_CTAID.Y ;  /* 0x0000000000007919 */ /* 0x000e620000002600 */
[----:B------:R-:W2:Y:S01]  /*0030*/  LDCU.64 UR24, c[0x0][0x358] ;  /* 0x00006b00ff1877ac */ /* 0x000ea20008000a00 */
[----:B------:R-:W-:Y:S01]  /*0040*/  CS2R R2, SRZ ;  /* 0x0000000000027805 */ /* 0x000fe2000001ff00 */
[----:B------:R-:W3:Y:S04]  /*0050*/  LDCU.128 UR12, c[0x0][0x3f0] ;  /* 0x00007e00ff0c77ac */ /* 0x000ee80008000c00 */
[----:B------:R-:W4:Y:S01]  /*0060*/  LDC.64 R4, c[0x0][0x458] ;  /* 0x00011600ff047b82 */ /* 0x000f220000000a00 */
[----:B------:R-:W3:Y:S01]  /*0070*/  LDCU.128 UR16, c[0x0][0x400] ;  /* 0x00008000ff1077ac */ /* 0x000ee20008000c00 */
[----:B------:R-:W3:Y:S06]  /*0080*/  LDCU.64 UR20, c[0x0][0x3d0] ;  /* 0x00007a00ff1477ac */ /* 0x000eec0008000a00 */
[----:B------:R-:W2:Y:S01]  /*0090*/  LDC.64 R6, c[0x0][0x470] ;  /* 0x00011c00ff067b82 */ /* 0x000ea20000000a00 */
[----:B0-----:R-:W-:-:S07]  /*00a0*/  IABS R12, R15 ;  /* 0x0000000f000c7213 */ /* 0x001fce0000000000 */
[----:B------:R-:W0:Y:S01]  /*00b0*/  LDC R26, c[0x0][0x394] ;  /* 0x0000e500ff1a7b82 */ /* 0x000e220000000800 */
[----:B------:R-:W3:Y:S01]  /*00c0*/  I2F.RP R10, R12 ;  /* 0x0000000c000a7306 */ /* 0x000ee20000209400 */
[----:B----4-:R-:W-:-:S06]  /*00d0*/  ISETP.NE.U32.AND P0, PT, R4, RZ, PT ;  /* 0x000000ff0400720c */ /* 0x010fcc0003f05070 */
[----:B------:R-:W4:Y:S01]  /*00e0*/  S2UR UR22, SR_CTAID.X ;  /* 0x00000000001679c3 */ /* 0x000f220000002500 */
[----:B------:R-:W-:Y:S02]  /*00f0*/  ISETP.NE.AND.EX P0, PT, R5, RZ, PT, P0 ;  /* 0x000000ff0500720c */ /* 0x000fe40003f05300 */
[----:B--2---:R-:W-:-:S05]  /*0100*/  ISETP.NE.U32.AND P1, PT, R6, RZ, PT ;  /* 0x000000ff0600720c */ /* 0x004fca0003f25070 */
[----:B------:R-:W2:Y:S01]  /*0110*/  LDC R27, c[0x0][0x384] ;  /* 0x0000e100ff1b7b82 */ /* 0x000ea20000000800 */
[----:B---3--:R-:W3:Y:S01]  /*0120*/  MUFU.RCP R10, R10 ;  /* 0x0000000a000a7308 */ /* 0x008ee20000001000 */
[----:B------:R-:W-:-:S04]  /*0130*/  ISETP.NE.AND.EX P1, PT, R7, RZ, PT, P1 ;  /* 0x000000ff0700720c */ /* 0x000fc80003f25310 */
[C---:B-1----:R-:W-:Y:S02]  /*0140*/  @P0 LEA R4, P2, R0.reuse, R4, 0x2 ;  /* 0x0000000400040211 */ /* 0x042fe400078410ff */
[----:B------:R-:W1:Y:S02]  /*0150*/  LDC.64 R18, c[0x0][0x460] ;  /* 0x00011800ff127b82 */ /* 0x000e640000000a00 */
[----:B------:R-:W-:-:S05]  /*0160*/  @P0 LEA.HI.X R5, R0, R5, RZ, 0x2, P2 ;  /* 0x0000000500050211 */ /* 0x000fca00010f14ff */
[----:B------:R-:W-:Y:S01]  /*0170*/  @P1 LEA R6, P3, R0, R6, 0x2 ;  /* 0x0000000600061211 */ /* 0x000fe200078610ff */
[----:B------:R4:W5:Y:S01]  /*0180*/  @P0 LDG.E R2, desc[UR24][R4.64] ;  /* 0x0000001804020981 */ /* 0x000962000c1e1900 */
[----:B------:R-:W0:Y:S01]  /*0190*/  LDC.64 R20, c[0x0][0x468] ;  /* 0x00011a00ff147b82 */ /* 0x000e220000000a00 */
[----:B---3--:R-:W-:Y:S02]  /*01a0*/  IADD3 R8, PT, PT, R10, 0xffffffe, RZ ;  /* 0x0ffffffe0a087810 */ /* 0x008fe40007ffe0ff */
[----:B------:R-:W-:Y:S02]  /*01b0*/  @P1 LEA.HI.X R7, R0, R7, RZ, 0x2, P3 ;  /* 0x0000000700071211 */ /* 0x000fe400018f14ff */
[----:B------:R3:W3:Y:S03]  /*01c0*/  F2I.FTZ.U32.TRUNC.NTZ R9, R8 ;  /* 0x0000000800097305 */ /* 0x0006e6000021f000 */
[----:B------:R-:W1:Y:S01]  /*01d0*/  LDC.64 R22, c[0x0][0x3e8] ;  /* 0x0000fa00ff167b82 */ /* 0x000e620000000a00 */
[----:B----4-:R-:W-:Y:S01]  /*01e0*/  IABS R4, R0 ;  /* 0x0000000000047213 */ /* 0x010fe20000000000 */
[----:B------:R4:W5:Y:S01]  /*01f0*/  @P1 LDG.E R3, desc[UR24][R6.64] ;  /* 0x0000001806031981 */ /* 0x000962000c1e1900 */
[----:B---3--:R-:W-:-:S05]  /*0200*/  HFMA2 R8, -RZ, RZ, 0, 0 ;  /* 0x00000000ff087431 */ /* 0x008fca00000001ff */
[----:B------:R-:W3:Y:S01]  /*0210*/  LDC.64 R24, c[0x0][0x450] ;  /* 0x00011400ff187b82 */ /* 0x000ee20000000a00 */
[----:B------:R-:W-:-:S05]  /*0220*/  IADD3 R11, PT, PT, RZ, -R9, RZ ;  /* 0x80000009ff0b7210 */ /* 0x000fca0007ffe0ff */
[----:B------:R-:W-:-:S04]  /*0230*/  IMAD R5, R11, R12, RZ ;  /* 0x0000000c0b057224 */ /* 0x000fc800078e02ff */
[----:B------:R-:W-:Y:S01]  /*0240*/  IMAD.HI.U32 R9, R9, R5, R8 ;  /* 0x0000000509097227 */ /* 0x000fe200078e0008 */
[----:B------:R-:W-:-:S05]  /*0250*/  MOV R5, R4 ;  /* 0x0000000400057202 */ /* 0x000fca0000000f00 */
[----:B------:R-:W-:-:S05]  /*0260*/  IMAD.HI.U32 R4, R9, R5, RZ ;  /* 0x0000000509047227 */ /* 0x000fca00078e00ff */
[----:B----4-:R-:W-:-:S05]  /*0270*/  IADD3 R6, PT, PT, -R4, RZ, RZ ;  /* 0x000000ff04067210 */ /* 0x010fca0007ffe1ff */
[----:B------:R-:W-:-:S05]  /*0280*/  IMAD R5, R12, R6, R5 ;  /* 0x000000060c057224 */ /* 0x000fca00078e0205 */
[----:B------:R-:W-:Y:S02]  /*0290*/  ISETP.GT.U32.AND P1, PT, R12, R5, PT ;  /* 0x000000050c00720c */ /* 0x000fe40003f24070 */
[----:B0-----:R-:W-:Y:S01]  /*02a0*/  ISETP.GE.AND P3, PT, R26, 0x1, PT ;  /* 0x000000011a00780c */ /* 0x001fe20003f66270 */
[----:B------:R-:W-:Y:S02]  /*02b0*/  UIMAD.WIDE.U32 UR4, UR22, UR12, URZ ;  /* 0x0000000c160472a5 */ /* 0x000fe4000f8e00ff */
[----:B------:R-:W-:-:S08]  /*02c0*/  UIMAD.WIDE.U32 UR6, UR22, UR16, URZ ;  /* 0x00000010160672a5 */ /* 0x000fd0000f8e00ff */
[----:B------:R-:W-:-:S04]  /*02d0*/  @!P1 IADD3 R5, PT, PT, R5, -R12, RZ ;  /* 0x8000000c05059210 */ /* 0x000fc80007ffe0ff */
[----:B------:R-:W-:Y:S01]  /*02e0*/  ISETP.GE.U32.AND P0, PT, R5, R12, PT ;  /* 0x0000000c0500720c */ /* 0x000fe20003f06070 */
[----:B------:R-:W-:Y:S01]  /*02f0*/  UIMAD UR11, UR22, UR13, UR5 ;  /* 0x0000000d160b72a4 */ /* 0x000fe2000f8e0205 */
[----:B------:R-:W-:Y:S01]  /*0300*/  @!P1 IADD3 R4, PT, PT, R4, 0x1, RZ ;  /* 0x0000000104049810 */ /* 0x000fe20007ffe0ff */
[----:B------:R-:W-:Y:S01]  /*0310*/  UIMAD UR10, UR22, UR17, UR7 ;  /* 0x00000011160a72a4 */ /* 0x000fe2000f8e0207 */
[----:B------:R-:W-:Y:S01]  /*0320*/  LOP3.LUT R6, R0, R15, RZ, 0x3c, !PT ;  /* 0x0000000f00067212 */ /* 0x000fe200078e3cff */
[----:B------:R-:W-:Y:S01]  /*0330*/  UIMAD.WIDE.U32 UR8, UR22, UR20, URZ ;  /* 0x00000014160872a5 */ /* 0x000fe2000f8e00ff */
[----:B------:R-:W-:Y:S02]  /*0340*/  MOV R10, UR4 ;  /* 0x00000004000a7c02 */ /* 0x000fe40008000f00 */
[----:B------:R-:W-:Y:S02]  /*0350*/  MOV R11, UR5 ;  /* 0x00000005000b7c02 */ /* 0x000fe40008000f00 */
[----:B------:R-:W-:-:S02]  /*0360*/  MOV R12, UR6 ;  /* 0x00000006000c7c02 */ /* 0x000fc40008000f00 */
[----:B------:R-:W-:Y:S02]  /*0370*/  MOV R13, UR7 ;  /* 0x00000007000d7c02 */ /* 0x000fe40008000f00 */
[----:B------:R-:W-:Y:S02]  /*0380*/  @P0 IADD3 R4, PT, PT, R4, 0x1, RZ ;  /* 0x0000000104040810 */ /* 0x000fe40007ffe0ff */
[----:B------:R-:W-:Y:S02]  /*0390*/  MOV R7, UR11 ;  /* 0x0000000b00077c02 */ /* 0x000fe40008000f00 */
[----:B------:R-:W-:Y:S02]  /*03a0*/  MOV R9, UR10 ;  /* 0x0000000a00097c02 */ /* 0x000fe40008000f00 */
[----:B------:R-:W-:Y:S02]  /*03b0*/  ISETP.GE.AND P2, PT, R6, RZ, PT ;  /* 0x000000ff0600720c */ /* 0x000fe40003f46270 */
[----:B------:R-:W-:-:S02]  /*03c0*/  ISETP.NE.AND P1, PT, R15, RZ, PT ;  /* 0x000000ff0f00720c */ /* 0x000fc40003f25270 */
[----:B------:R-:W-:Y:S01]  /*03d0*/  MOV R5, R4 ;  /* 0x0000000400057202 */ /* 0x000fe20000000f00 */
[----:B-123--:R-:W-:Y:S10]  /*03e0*/  @!P3 EXIT ;  /* 0x000000000000b94d */ /* 0x00eff40003800000 */
[----:B------:R-:W0:Y:S01]  /*03f0*/  S2R R4, SR_TID.X ;  /* 0x0000000000047919 */ /* 0x000e220000002100 */
[----:B------:R-:W-:Y:S01]  /*0400*/  @!P2 IADD3 R5, PT, PT, -R5, RZ, RZ ;  /* 0x000000ff0505a210 */ /* 0x000fe20007ffe1ff */
[----:B------:R-:W-:Y:S01]  /*0410*/  UIMAD UR9, UR22, UR21, UR9 ;  /* 0x00000015160972a4 */ /* 0x000fe2000f8e0209 */
[----:B------:R-:W-:Y:S01]  /*0420*/  @!P1 LOP3.LUT R5, RZ, R15, RZ, 0x33, !PT ;  /* 0x0000000fff059212 */ /* 0x000fe200078e33ff */
[----:B------:R-:W1:Y:S01]  /*0430*/  LDCU.64 UR6, c[0x0][0x3b8] ;  /* 0x00007700ff0677ac */ /* 0x000e620008000a00 */
[----:B------:R-:W-:Y:S02]  /*0440*/  MOV R6, R10 ;  /* 0x0000000a00067202 */ /* 0x000fe40000000f00 */
[----:B------:R-:W-:Y:S01]  /*0450*/  SHF.R.S32.HI R11, RZ, 0x1f, R5 ;  /* 0x0000001fff0b7819 */ /* 0x000fe20000011405 */
[----:B------:R-:W2:Y:S01]  /*0460*/  LDCU UR4, c[0x0][0x38c] ;  /* 0x00007180ff0477ac */ /* 0x000ea20008000800 */
[----:B------:R-:W-:Y:S01]  /*0470*/  MOV R8, R12 ;  /* 0x0000000c00087202 */ /* 0x000fe20000000f00 */
[----:B------:R-:W-:-:S04]  /*0480*/  IMAD.WIDE.U32 R6, R0, UR14, R6 ;  /* 0x0000000e00067c25 */ /* 0x000fc8000f8e0006 */
[----:B------:R-:W-:Y:S01]  /*0490*/  IMAD R16, R11, R22, RZ ;  /* 0x000000160b107224 */ /* 0x000fe200078e02ff */
[----:B------:R-:W-:Y:S01]  /*04a0*/  LEA R13, P0, R6, R18, 0x1 ;  /* 0x00000012060d7211 */ /* 0x000fe200078008ff */
[----:B------:R-:W-:-:S04]  /*04b0*/  IMAD.WIDE.U32 R10, R5, R22, UR8 ;  /* 0x00000008050a7e25 */ /* 0x000fc8000f8e0016 */
[----:B------:R-:W-:Y:S01]  /*04c0*/  IMAD R17, R5, R23, R16 ;  /* 0x0000001705117224 */ /* 0x000fe200078e0210 */
[----:B------:R-:W-:Y:S01]  /*04d0*/  LEA R15, P1, R10, R24, 0x1 ;  /* 0x000000180a0f7211 */ /* 0x000fe200078208ff */
[C---:B------:R-:W-:Y:S01]  /*04e0*/  IMAD R14, R0.reuse, UR15, R7 ;  /* 0x0000000f000e7c24 */ /* 0x040fe2000f8e0207 */
[----:B------:R-:W-:Y:S01]  /*04f0*/  MOV R7, RZ ;  /* 0x000000ff00077202 */ /* 0x000fe20000000f00 */
[----:B------:R-:W-:Y:S01]  /*0500*/  IMAD.WIDE.U32 R8, R0, UR18, R8 ;  /* 0x0000001200087c25 */ /* 0x000fe2000f8e0008 */
[----:B------:R-:W-:Y:S02]  /*0510*/  IADD3 R17, PT, PT, R11, R17, RZ ;  /* 0x000000110b117210 */ /* 0x000fe40007ffe0ff */
[----:B------:R-:W-:Y:S01]  /*0520*/  LEA.HI.X R14, R6, R19, R14, 0x1, P0 ;  /* 0x00000013060e7211 */ /* 0x000fe200000f0c0e */
[----:B------:R-:W-:Y:S01]  /*0530*/  IMAD R12, R0, UR19, R9 ;  /* 0x00000013000c7c24 */ /* 0x000fe2000f8e0209 */
[----:B------:R-:W-:Y:S01]  /*0540*/  LEA R9, P0, R8, R20, 0x1 ;  /* 0x0000001408097211 */ /* 0x000fe200078008ff */
[----:B------:R-:W-:Y:S01]  /*0550*/  IMAD R5, R27, UR22, R0 ;  /* 0x000000161b057c24 */ /* 0x000fe2000f8e0200 */
[----:B------:R-:W-:Y:S01]  /*0560*/  LEA.HI.X R17, R10, R25, R17, 0x1, P1 ;  /* 0x000000190a117211 */ /* 0x000fe200008f0c11 */
[----:B-1----:R-:W-:Y:S01]  /*0570*/  IMAD.WIDE.U32 R134, R0, UR6, RZ ;  /* 0x0000000600867c25 */ /* 0x002fe2000f8e00ff */
[----:B0-----:R-:W-:-:S02]  /*0580*/  SHF.L.U32 R10, R4, 0x4, RZ ;  /* 0x00000004040a7819 */ /* 0x001fc400000006ff */
[----:B------:R-:W-:Y:S01]  /*0590*/  SHF.L.U32 R11, R4, 0x5, RZ ;  /* 0x00000005040b7819 */ /* 0x000fe200000006ff */
[----:B------:R-:W-:Y:S01]  /*05a0*/  IMAD R6, R5, R26, RZ ;  /* 0x0000001a05067224 */ /* 0x000fe200078e02ff */
[----:B------:R-:W-:Y:S01]  /*05b0*/  LEA.HI.X R12, R8, R21, R12, 0x1, P0 ;  /* 0x00000015080c7211 */ /* 0x000fe200000f0c0c */
[----:B------:R-:W-:Y:S01]  /*05c0*/  IMAD R5, R0, UR7, R135 ;  /* 0x0000000700057c24 */ /* 0x000fe2000f8e0287 */
[----:B------:R-:W-:Y:S01]  /*05d0*/  MOV R8, R13 ;  /* 0x0000000d00087202 */ /* 0x000fe20000000f00 */
[----:B--2---:R-:W-:Y:S01]  /*05e0*/  IMAD R6, R6, UR4, RZ ;  /* 0x0000000406067c24 */ /* 0x004fe2000f8e02ff */
[----:B------:R-:W-:Y:S01]  /*05f0*/  LOP3.LUT R13, R10, 0x3e00, RZ, 0xc0, !PT ;  /* 0x00003e000a0d7812 */ /* 0x000fe200078ec0ff */
[----:B------:R-:W0:Y:S01]  /*0600*/  LDCU.U8 UR4, c[0x0][0x39e] ;  /* 0x000073c0ff0477ac */ /* 0x000e220008000000 */
[----:B------:R-:W-:Y:S02]  /*0610*/  LOP3.LUT R66, R11, 0x7c1f, R4, 0xc8, !PT ;  /* 0x00007c1f0b427812 */ /* 0x000fe400078ec804 */
[----:B------:R-:W-:-:S02]  /*0620*/  MOV R11, R14 ;  /* 0x0000000e000b7202 */ /* 0x000fc40000000f00 */
[----:B------:R-:W-:Y:S02]  /*0630*/  MOV R10, R12 ;  /* 0x0000000c000a7202 */ /* 0x000fe40000000f00 */
[----:B------:R-:W-:Y:S02]  /*0640*/  LOP3.LUT R19, R13, 0x1f, R4, 0xf8, !PT ;  /* 0x0000001f0d137812 */ /* 0x000fe400078ef804 */
        /* <DEDUP_REMOVED lines=26> */
[----:B------:R-:W-:Y:S02]  /*07f0*/  LOP3.LUT R64, R66, 0x3c0, RZ, 0xfc, !PT ;  /* 0x000003c042407812 */ /* 0x000fe400078efcff */
[----:B------:R-:W-:-:S02]  /*0800*/  MOV R13, R15 ;  /* 0x0000000f000d7202 */ /* 0x000fc40000000f00 */
[----:B------:R-:W-:Y:S02]  /*0810*/  LOP3.LUT R66, R66, 0x3e0, RZ, 0xfc, !PT ;  /* 0x000003e042427812 */ /* 0x000fe400078efcff */
[----:B0-----:R-:W-:-:S07]  /*0820*/  MOV R15, R17 ;  /* 0x00000011000f7202 */ /* 0x001fce0000000f00 */
.L_x_1424:
[----:B------:R-:W0:Y:S01]  /*0830*/  LDC R73, c[0x0][0x388] ;  /* 0x0000e200ff497b82 */ /* 0x000e220000000800 */
[----:B------:R-:W-:Y:S02]  /*0840*/  SHF.L.U32 R182, R4, 0x4, RZ ;  /* 0x0000000404b67819 */ /* 0x000fe400000006ff */
[----:B--2---:R-:W-:Y:S02]  /*0850*/  SHF.L.U32 R68, R7, 0x9, RZ ;  /* 0x0000000907447819 */ /* 0x004fe400000006ff */
[----:B------:R-:W-:Y:S02]  /*0860*/  LOP3.LUT R17, R182, 0x3e00, RZ, 0xc0, !PT ;  /* 0x00003e00b6117812 */ /* 0x000fe400078ec0ff */
[----:B------:R-:W-:Y:S02]  /*0870*/  MOV R70, R8 ;  /* 0x0000000800467202 */ /* 0x000fe40000000f00 */
[----:B------:R-:W-:Y:S02]  /*0880*/  LOP3.LUT R132, R17, 0x1f, R4, 0xf8, !PT ;  /* 0x0000001f11847812 */ /* 0x000fe400078ef804 */
[----:B------:R-:W-:-:S02]  /*0890*/  MOV R71, R11 ;  /* 0x0000000b00477202 */ /* 0x000fc40000000f00 */
[----:B------:R-:W-:Y:S02]  /*08a0*/  PRMT R72, RZ, 0x7610, R72 ;  /* 0x00007610ff487816 */ /* 0x000fe40000000048 */
[C---:B------:R-:W-:Y:S01]  /*08b0*/  LOP3.LUT R100, R132.reuse, 0xe0, RZ, 0xfc, !PT ;  /* 0x000000e084647812 */ /* 0x040fe200078efcff */
[----:B------:R-:W-:Y:S01]  /*08c0*/  IMAD.WIDE.U32 R74, R19, 0x2, R70 ;  /* 0x00000002134a7825 */ /* 0x000fe200078e0046 */
[----:B------:R-:W-:Y:S02]  /*08d0*/  PRMT R102, RZ, 0x7610, R102 ;  /* 0x00007610ff667816 */ /* 0x000fe40000000066 */
[C---:B------:R-:W-:Y:S02]  /*08e0*/  LOP3.LUT R82, R132.reuse, 0x20, RZ, 0xfc, !PT ;  /* 0x0000002084527812 */ /* 0x040fe400078efcff */
[C---:B------:R-:W-:Y:S02]  /*08f0*/  LOP3.LUT R104, R132.reuse, 0x100, RZ, 0xfc, !PT ;  /* 0x0000010084687812 */ /* 0x040fe400078efcff */
[----:B------:R-:W-:-:S02]  /*0900*/  LOP3.LUT R96, R132, 0xc0, RZ, 0xfc, !PT ;  /* 0x000000c084607812 */ /* 0x000fc400078efcff */
[----:B0-----:R-:W-:Y:S02]  /*0910*/  IADD3 R17, PT, PT, -R68, R73, RZ ;  /* 0x0000004944117210 */ /* 0x001fe40007ffe1ff */
[C---:B------:R-:W-:Y:S02]  /*0920*/  LOP3.LUT R92, R132.reuse, 0xa0, RZ, 0xfc, !PT ;  /* 0x000000a0845c7812 */ /* 0x040fe400078efcff */
[----:B------:R-:W-:Y:S02]  /*0930*/  ISETP.GE.AND P0, PT, R19, R17, PT ;  /* 0x000000111300720c */ /* 0x000fe40003f06270 */
[C---:B------:R-:W-:Y:S02]  /*0940*/  LOP3.LUT R88, R132.reuse, 0x80, RZ, 0xfc, !PT ;  /* 0x0000008084587812 */ /* 0x040fe400078efcff */
[----:B------:R-:W-:Y:S02]  /*0950*/  P2R R19, PR, RZ, 0x1 ;  /* 0x00000001ff137803 */ /* 0x000fe40000000000 */
[----:B------:R-:W-:-:S02]  /*0960*/  LEA R70, P0, R132, R9, 0x1 ;  /* 0x0000000984467211 */ /* 0x000fc400078008ff */
[----:B------:R-:W-:Y:S02]  /*0970*/  LOP3.LUT R86, R132, 0x60, RZ, 0xfc, !PT ;  /* 0x0000006084567812 */ /* 0x000fe400078efcff */
[----:B------:R-:W-:Y:S02]  /*0980*/  IADD3.X R71, PT, PT, RZ, R10, RZ, P0, !PT ;  /* 0x0000000aff477210 */ /* 0x000fe400007fe4ff */
[----:B------:R-:W-:Y:S01]  /*0990*/  ISETP.NE.AND P0, PT, R19, RZ, PT ;  /* 0x000000ff1300720c */ /* 0x000fe20003f05270 */
[----:B------:R-:W-:Y:S01]  /*09a0*/  BAR.SYNC.DEFER_BLOCKING 0x0 ;  /* 0x0000000000007b1d */ /* 0x000fe20000010000 */
[-C--:B------:R-:W-:Y:S02]  /*09b0*/  ISETP.GE.AND P6, PT, R82, R17.reuse, PT ;  /* 0x000000115200720c */ /* 0x080fe40003fc6270 */
[----:B------:R-:W-:Y:S02]  /*09c0*/  LOP3.LUT R84, R132, 0x40, RZ, 0xfc, !PT ;  /* 0x0000004084547812 */ /* 0x000fe400078efcff */
[----:B------:R-:W-:-:S02]  /*09d0*/  ISETP.GE.AND P1, PT, R96, R17, PT ;  /* 0x000000116000720c */ /* 0x000fc40003f26270 */
[-C--:B------:R-:W-:Y:S02]  /*09e0*/  ISETP.GE.AND P2, PT, R92, R17.reuse, PT ;  /* 0x000000115c00720c */ /* 0x080fe40003f46270 */
[-C--:B------:R-:W-:Y:S02]  /*09f0*/  ISETP.GE.AND P3, PT, R88, R17.reuse, PT ;  /* 0x000000115800720c */ /* 0x080fe40003f66270 */
[-C--:B------:R-:W-:Y:S02]  /*0a00*/  ISETP.GE.AND P4, PT, R86, R17.reuse, PT ;  /* 0x000000115600720c */ /* 0x080fe40003f86270 */
[----:B------:R-:W-:Y:S02]  /*0a10*/  ISETP.GE.AND P5, PT, R84, R17, PT ;  /* 0x000000115400720c */ /* 0x000fe40003fa6270 */
[----:B------:R-:W-:Y:S02]  /*0a20*/  PRMT R76, RZ, 0x7610, R76 ;  /* 0x00007610ff4c7816 */ /* 0x000fe4000000004c */
[----:B------:R-:W-:-:S02]  /*0a30*/  PRMT R106, RZ, 0x7610, R106 ;  /* 0x00007610ff6a7816 */ /* 0x000fc4000000006a */
[----:B------:R-:W-:Y:S02]  /*0a40*/  PRMT R98, RZ, 0x7610, R98 ;  /* 0x00007610ff627816 */ /* 0x000fe40000000062 */
[----:B------:R-:W-:Y:S02]  /*0a50*/  PRMT R94, RZ, 0x7610, R94 ;  /* 0x00007610ff5e7816 */ /* 0x000fe4000000005e */
[----:B------:R-:W-:Y:S01]  /*0a60*/  PRMT R90, RZ, 0x7610, R90 ;  /* 0x00007610ff5a7816 */ /* 0x000fe2000000005a */
[----:B------:R-:W2:Y:S01]  /*0a70*/  @!P0 LDG.E.U16 R72, desc[UR24][R74.64] ;  /* 0x000000184a488981 */ /* 0x000ea2000c1e1500 */
[----:B------:R-:W-:Y:S02]  /*0a80*/  ISETP.GE.AND P0, PT, R100, R17, PT ;  /* 0x000000116400720c */ /* 0x000fe40003f06270 */
[----:B------:R-:W-:Y:S01]  /*0a90*/  LOP3.LUT R108, R132, 0x120, RZ, 0xfc, !PT ;  /* 0x00000120846c7812 */ /* 0x000fe200078efcff */
[----:B------:R-:W3:Y:S01]  /*0aa0*/  @!P6 LDG.E.U16 R76, desc[UR24][R74.64+0x40] ;  /* 0x000040184a4ce981 */ /* 0x000ee2000c1e1500 */
[----:B------:R-:W-:-:S02]  /*0ab0*/  PRMT R80, RZ, 0x7610, R80 ;  /* 0x00007610ff507816 */ /* 0x000fc40000000050 */
[C---:B------:R-:W-:Y:S01]  /*0ac0*/  LOP3.LUT R112, R132.reuse, 0x140, RZ, 0xfc, !PT ;  /* 0x0000014084707812 */ /* 0x040fe200078efcff */
[----:B------:R-:W4:Y:S01]  /*0ad0*/  @!P1 LDG.E.U16 R98, desc[UR24][R74.64+0x180] ;  /* 0x000180184a629981 */ /* 0x000f22000c1e1500 */
[----:B------:R-:W-:Y:S02]  /*0ae0*/  PRMT R78, RZ, 0x7610, R78 ;  /* 0x00007610ff4e7816 */ /* 0x000fe4000000004e */
[C---:B------:R-:W-:Y:S01]  /*0af0*/  LOP3.LUT R116, R132.reuse, 0x160, RZ, 0xfc, !PT ;  /* 0x0000016084747812 */ /* 0x040fe200078efcff */
[----:B------:R-:W4:Y:S01]  /*0b00*/  @!P2 LDG.E.U16 R94, desc[UR24][R74.64+0x140] ;  /* 0x000140184a5ea981 */ /* 0x000f22000c1e1500 */
[C---:B------:R-:W-:Y:S02]  /*0b10*/  LOP3.LUT R120, R132.reuse, 0x180, RZ, 0xfc, !PT ;  /* 0x0000018084787812 */ /* 0x040fe400078efcff */
[----:B------:R-:W-:Y:S01]  /*0b20*/  LOP3.LUT R124, R132, 0x1a0, RZ, 0xfc, !PT ;  /* 0x000001a0847c7812 */ /* 0x000fe200078efcff */
[----:B------:R-:W4:Y:S01]  /*0b30*/  @!P0 LDG.E.U16 R102, desc[UR24][R74.64+0x1c0] ;  /* 0x0001c0184a668981 */ /* 0x000f22000c1e1500 */
[----:B------:R-:W-:-:S02]  /*0b40*/  ISETP.GE.AND P0, PT, R104, R17, PT ;  /* 0x000000116800720c */ /* 0x000fc40003f06270 */
[----:B------:R-:W-:Y:S01]  /*0b50*/  LOP3.LUT R128, R132, 0x1c0, RZ, 0xfc, !PT ;  /* 0x000001c084807812 */ /* 0x000fe200078efcff */
[----:B------:R-:W4:Y:S01]  /*0b60*/  @!P3 LDG.E.U16 R90, desc[UR24][R74.64+0x100] ;  /* 0x000100184a5ab981 */ /* 0x000f22000c1e1500 */
[-C--:B------:R-:W-:Y:S02]  /*0b70*/  ISETP.GE.AND P1, PT, R112, R17.reuse, PT ;  /* 0x000000117000720c */ /* 0x080fe40003f26270 */
[----:B------:R-:W-:Y:S01]  /*0b80*/  LOP3.LUT R132, R132, 0x1e0, RZ, 0xfc, !PT ;  /* 0x000001e084847812 */ /* 0x000fe200078efcff */
[----:B------:R-:W4:Y:S01]  /*0b90*/  @!P4 LDG.E.U16 R80, desc[UR24][R74.64+0xc0] ;  /* 0x0000c0184a50c981 */ /* 0x000f22000c1e1500 */
[----:B------:R-:W-:Y:S02]  /*0ba0*/  ISETP.GE.AND P2, PT, R116, R17, PT ;  /* 0x000000117400720c */ /* 0x000fe40003f46270 */
[----:B------:R-:W-:Y:S01]  /*0bb0*/  PRMT R110, RZ, 0x7610, R110 ;  /* 0x00007610ff6e7816 */ /* 0x000fe2000000006e */
[----:B------:R-:W4:Y:S01]  /*0bc0*/  @!P5 LDG.E.U16 R78, desc[UR24][R74.64+0x80] ;  /* 0x000080184a4ed981 */ /* 0x000f22000c1e1500 */
[----:B------:R-:W-:-:S02]  /*0bd0*/  PRMT R114, RZ, 0x7610, R114 ;  /* 0x00007610ff727816 */ /* 0x000fc40000000072 */
[----:B------:R-:W-:Y:S01]  /*0be0*/  PRMT R118, RZ, 0x7610, R118 ;  /* 0x00007610ff767816 */ /* 0x000fe20000000076 */
[----:B------:R-:W4:Y:S01]  /*0bf0*/  @!P0 LDG.E.U16 R106, desc[UR24][R74.64+0x200] ;  /* 0x000200184a6a8981 */ /* 0x000f22000c1e1500 */
[-C--:B------:R-:W-:Y:S02]  /*0c00*/  ISETP.GE.AND P0, PT, R108, R17.reuse, PT ;  /* 0x000000116c00720c */ /* 0x080fe40003f06270 */
[-C--:B------:R-:W-:Y:S01]  /*0c10*/  ISETP.GE.AND P3, PT, R120, R17.reuse, PT ;  /* 0x000000117800720c */ /* 0x080fe20003f66270 */
[----:B------:R-:W4:Y:S01]  /*0c20*/  @!P1 LDG.E.U16 R114, desc[UR24][R74.64+0x280] ;  /* 0x000280184a729981 */ /* 0x000f22000c1e1500 */
[-C--:B------:R-:W-:Y:S02]  /*0c30*/  ISETP.GE.AND P4, PT, R124, R17.reuse, PT ;  /* 0x000000117c00720c */ /* 0x080fe40003f86270 */
[-C--:B------:R-:W-:Y:S01]  /*0c40*/  ISETP.GE.AND P5, PT, R128, R17.reuse, PT ;  /* 0x000000118000720c */ /* 0x080fe20003fa6270 */
[----:B------:R-:W4:Y:S01]  /*0c50*/  @!P2 LDG.E.U16 R118, desc[UR24][R74.64+0x2c0] ;  /* 0x0002c0184a76a981 */ /* 0x000f22000c1e1500 */
[----:B------:R-:W-:-:S02]  /*0c60*/  ISETP.GE.AND P6, PT, R132, R17, PT ;  /* 0x000000118400720c */ /* 0x000fc40003fc6270 */
[----:B------:R-:W-:Y:S02]  /*0c70*/  PRMT R122, RZ, 0x7610, R122 ;  /* 0x00007610ff7a7816 */ /* 0x000fe4000000007a */
[----:B------:R-:W-:Y:S01]  /*0c80*/  PRMT R126, RZ, 0x7610, R126 ;  /* 0x00007610ff7e7816 */ /* 0x000fe2000000007e */
[----:B------:R-:W4:Y:S01]  /*0c90*/  @!P0 LDG.E.U16 R110, desc[UR24][R74.64+0x240] ;  /* 0x000240184a6e8981 */ /* 0x000f22000c1e1500 */
[----:B------:R-:W-:Y:S02]  /*0ca0*/  PRMT R130, RZ, 0x7610, R130 ;  /* 0x00007610ff827816 */ /* 0x000fe40000000082 */
[----:B------:R-:W-:Y:S01]  /*0cb0*/  PRMT R136, RZ, 0x7610, R136 ;  /* 0x00007610ff887816 */ /* 0x000fe20000000088 */
[----:B------:R-:W4:Y:S04]  /*0cc0*/  @!P3 LDG.E.U16 R122, desc[UR24][R74.64+0x300] ;  /* 0x000300184a7ab981 */ /* 0x000f28000c1e1500 */
[----:B------:R-:W4:Y:S04]  /*0cd0*/  @!P4 LDG.E.U16 R126, desc[UR24][R74.64+0x340] ;  /* 0x000340184a7ec981 */ /* 0x000f28000c1e1500 */
[----:B------:R-:W4:Y:S04]  /*0ce0*/  @!P5 LDG.E.U16 R130, desc[UR24][R74.64+0x380] ;  /* 0x000380184a82d981 */ /* 0x000f28000c1e1500 */
[----:B------:R0:W4:Y:S01]  /*0cf0*/  @!P6 LDG.E.U16 R136, desc[UR24][R74.64+0x3c0] ;  /* 0x0003c0184a88e981 */ /* 0x000122000c1e1500 */
[----:B------:R-:W-:-:S02]  /*0d00*/  P2R R83, PR, RZ, 0x1 ;  /* 0x00000001ff537803 */ /* 0x000fc40000000000 */
[----:B------:R-:W-:Y:S01]  /*0d10*/  ISETP.NE.AND P0, PT, R19, RZ, PT ;  /* 0x000000ff1300720c */ /* 0x000fe20003f05270 */
[----:B------:R-:W1:Y:S01]  /*0d20*/  S2R R21, SR_CgaCtaId ;  /* 0x0000000000157919 */ /* 0x000e620000008800 */
[----:B------:R-:W0:Y:S01]  /*0d30*/  S2R R19, SR_LANEID ;  /* 0x0000000000137919 */ /* 0x000e220000000000 */
[----:B------:R-:W-:-:S04]  /*0d40*/  MOV R148, 0x400 ;  /* 0x0000040000947802 */ /* 0x000fc80000000f00 */
[----:B-1----:R-:W-:Y:S02]  /*0d50*/  LEA R148, R21, R148, 0x18 ;  /* 0x0000009415947211 */ /* 0x002fe400078ec0ff */
[C---:B0-----:R-:W-:Y:S02]  /*0d60*/  IADD3 R108, PT, PT, R19.reuse, 0x20, RZ ;  /* 0x00000020136c7810 */ /* 0x041fe40007ffe0ff */
[-C--:B------:R-:W-:Y:S02]  /*0d70*/  LEA.HI.SX32 R21, R19, R19.reuse, 0x1b ;  /* 0x0000001313157211 */ /* 0x080fe400078fdaff */
[----:B------:R-:W-:Y:S02]  /*0d80*/  LEA.HI.SX32 R23, R108, R19, 0x1b ;  /* 0x000000136c177211 */ /* 0x000fe400078fdaff */
[----:B------:R-:W-:Y:S02]  /*0d90*/  LEA R21, R21, R148, 0x1 ;  /* 0x0000009415157211 */ /* 0x000fe400078e08ff */
[----:B------:R-:W-:-:S02]  /*0da0*/  IADD3 R74, PT, PT, R19, 0x40, RZ ;  /* 0x00000040134a7810 */ /* 0x000fc40007ffe0ff */
[----:B------:R-:W-:Y:S02]  /*0db0*/  LEA R23, R23, R148, 0x1 ;  /* 0x0000009417177211 */ /* 0x000fe400078e08ff */
[C---:B------:R-:W-:Y:S02]  /*0dc0*/  IADD3 R108, PT, PT, R19.reuse, 0x60, RZ ;  /* 0x00000060136c7810 */ /* 0x040fe40007ffe0ff */
[C---:B------:R-:W-:Y:S02]  /*0dd0*/  IADD3 R112, PT, PT, R19.reuse, 0x80, RZ ;  /* 0x0000008013707810 */ /* 0x040fe40007ffe0ff */
[C---:B------:R-:W-:Y:S02]  /*0de0*/  IADD3 R116, PT, PT, R19.reuse, 0xa0, RZ ;  /* 0x000000a013747810 */ /* 0x040fe40007ffe0ff */
[----:B------:R-:W-:Y:S02]  /*0df0*/  LEA.HI.SX32 R25, R74, R19, 0x1b ;  /* 0x000000134a197211 */ /* 0x000fe400078fdaff */
[----:B------:R-:W-:-:S02]  /*0e00*/  IADD3 R120, PT, PT, R19, 0xc0, RZ ;  /* 0x000000c013787810 */ /* 0x000fc40007ffe0ff */
[-C--:B------:R-:W-:Y:S02]  /*0e10*/  LEA.HI.SX32 R27, R108, R19.reuse, 0x1b ;  /* 0x000000136c1b7211 */ /* 0x080fe400078fdaff */
[-C--:B------:R-:W-:Y:S02]  /*0e20*/  LEA.HI.SX32 R29, R112, R19.reuse, 0x1b ;  /* 0x00000013701d7211 */ /* 0x080fe400078fdaff */
[----:B------:R-:W-:Y:S02]  /*0e30*/  IADD3 R74, PT, PT, R19, 0x100, RZ ;  /* 0x00000100134a7810 */ /* 0x000fe40007ffe0ff */
[-C--:B------:R-:W-:Y:S02]  /*0e40*/  LEA.HI.SX32 R31, R116, R19.reuse, 0x1b ;  /* 0x00000013741f7211 */ /* 0x080fe400078fdaff */
[----:B------:R-:W-:Y:S02]  /*0e50*/  LEA R25, R25, R148, 0x1 ;  /* 0x0000009419197211 */ /* 0x000fe400078e08ff */
[----:B------:R-:W-:-:S02]  /*0e60*/  LEA.HI.SX32 R33, R120, R19, 0x1b ;  /* 0x0000001378217211 */ /* 0x000fc400078fdaff */
[----:B------:R-:W-:Y:S02]  /*0e70*/  IADD3 R108, PT, PT, R19, 0x140, RZ ;  /* 0x00000140136c7810 */ /* 0x000fe40007ffe0ff */
[-C--:B------:R-:W-:Y:S02]  /*0e80*/  LEA R27, R27, R148.reuse, 0x1 ;  /* 0x000000941b1b7211 */ /* 0x080fe400078e08ff */
[----:B------:R-:W-:Y:S02]  /*0e90*/  IADD3 R112, PT, PT, R19, 0x160, RZ ;  /* 0x0000016013707810 */ /* 0x000fe40007ffe0ff */
[-C--:B------:R-:W-:Y:S02]  /*0ea0*/  LEA R29, R29, R148.reuse, 0x1 ;  /* 0x000000941d1d7211 */ /* 0x080fe400078e08ff */
[----:B------:R-:W-:Y:S02]  /*0eb0*/  LEA.HI.SX32 R37, R74, R19, 0x1b ;  /* 0x000000134a257211 */ /* 0x000fe400078fdaff */
[----:B------:R-:W-:-:S02]  /*0ec0*/  LEA R31, R31, R148, 0x1 ;  /* 0x000000941f1f7211 */ /* 0x000fc400078e08ff */
[----:B------:R-:W-:Y:S02]  /*0ed0*/  IADD3 R74, PT, PT, R19, 0x1a0, RZ ;  /* 0x000001a0134a7810 */ /* 0x000fe40007ffe0ff */
[-C--:B------:R-:W-:Y:S02]  /*0ee0*/  LEA R33, R33, R148.reuse, 0x1 ;  /* 0x0000009421217211 */ /* 0x080fe400078e08ff */
[-C--:B------:R-:W-:Y:S02]  /*0ef0*/  LEA.HI.SX32 R41, R108, R19.reuse, 0x1b ;  /* 0x000000136c297211 */ /* 0x080fe400078fdaff */
[-C--:B------:R-:W-:Y:S02]  /*0f00*/  LEA.HI.SX32 R43, R112, R19.reuse, 0x1b ;  /* 0x00000013702b7211 */ /* 0x080fe400078fdaff */
[----:B------:R-:W-:Y:S02]  /*0f10*/  LEA R37, R37, R148, 0x1 ;  /* 0x0000009425257211 */ /* 0x000fe400078e08ff */
[----:B------:R-:W-:-:S02]  /*0f20*/  LEA.HI.SX32 R47, R74, R19, 0x1b ;  /* 0x000000134a2f7211 */ /* 0x000fc400078fdaff */
[----:B------:R-:W-:Y:S02]  /*0f30*/  SHF.L.U32 R53, R19, 0x4, RZ ;  /* 0x0000000413357819 */ /* 0x000fe400000006ff */
[-C--:B------:R-:W-:Y:S02]  /*0f40*/  LEA R41, R41, R148.reuse, 0x1 ;  /* 0x0000009429297211 */ /* 0x080fe400078e08ff */
[-C--:B------:R-:W-:Y:S02]  /*0f50*/  LEA R43, R43, R148.reuse, 0x1 ;  /* 0x000000942b2b7211 */ /* 0x080fe400078e08ff */
[----:B------:R-:W-:Y:S02]  /*0f60*/  LEA R47, R47, R148, 0x1 ;  /* 0x000000942f2f7211 */ /* 0x000fe400078e08ff */
[----:B------:R-:W-:-:S04]  /*0f70*/  LEA.HI.SX32 R53, R53, R53, 0x1b ;  /* 0x0000003535357211 */ /* 0x000fc800078fdaff */
[----:B------:R-:W-:Y:S02]  /*0f80*/  LEA R53, R53, R148, 0x1 ;  /* 0x0000009435357211 */ /* 0x000fe400078e08ff */
[----:B------:R-:W-:Y:S02]  /*0f90*/  P2R R81, PR, RZ, 0x2 ;  /* 0x00000002ff517803 */ /* 0x000fe40000000000 */
[----:B------:R-:W-:Y:S02]  /*0fa0*/  ISETP.GE.AND P1, PT, R82, R17, PT ;  /* 0x000000115200720c */ /* 0x000fe40003f26270 */
[----:B------:R-:W-:Y:S02]  /*0fb0*/  PRMT R82, RZ, 0x7610, R82 ;  /* 0x00007610ff527816 */ /* 0x000fe40000000052 */
[----:B------:R-:W-:Y:S01]  /*0fc0*/  PRMT R108, RZ, 0x7610, R108 ;  /* 0x00007610ff6c7816 */ /* 0x000fe2000000006c */
[----:B--2---:R0:W-:Y:S04]  /*0fd0*/  STS.U16 [R21], R72 ;  /* 0x0000004815007388 */ /* 0x0041e80000000400 */
[----:B---3--:R1:W-:Y:S01]  /*0fe0*/  STS.U16 [R23+0x40], R76 ;  /* 0x0000404c17007388 */ /* 0x0083e20000000400 */
[----:B0-----:R-:W-:-:S02]  /*0ff0*/  IADD3 R72, PT, PT, R19, 0xe0, RZ ;  /* 0x000000e013487810 */ /* 0x001fc40007ffe0ff */
[C---:B-1----:R-:W-:Y:S02]  /*1000*/  IADD3 R76, PT, PT, R19.reuse, 0x120, RZ ;  /* 0x00000120134c7810 */ /* 0x042fe40007ffe0ff */
[-C--:B------:R-:W-:Y:S02]  /*1010*/  LEA.HI.SX32 R35, R72, R19.reuse, 0x1b ;  /* 0x0000001348237211 */ /* 0x080fe400078fdaff */
[C---:B------:R-:W-:Y:S02]  /*1020*/  IADD3 R72, PT, PT, R19.reuse, 0x180, RZ ;  /* 0x0000018013487810 */ /* 0x040fe40007ffe0ff */
[----:B------:R-:W-:Y:S02]  /*1030*/  LEA.HI.SX32 R39, R76, R19, 0x1b ;  /* 0x000000134c277211 */ /* 0x000fe400078fdaff */
[----:B------:R-:W-:Y:S02]  /*1040*/  IADD3 R76, PT, PT, R19, 0x1c0, RZ ;  /* 0x000001c0134c7810 */ /* 0x000fe40007ffe0ff */
[----:B------:R-:W-:-:S02]  /*1050*/  LEA R35, R35, R148, 0x1 ;  /* 0x0000009423237211 */ /* 0x000fc400078e08ff */
[----:B------:R-:W-:Y:S01]  /*1060*/  LEA.HI.SX32 R45, R72, R19, 0x1b ;  /* 0x00000013482d7211 */ /* 0x000fe200078fdaff */
[----:B----4-:R0:W-:Y:S01]  /*1070*/  STS.U16 [R25+0x80], R78 ;  /* 0x0000804e19007388 */ /* 0x0101e20000000400 */
[----:B------:R-:W-:-:S03]  /*1080*/  LEA R39, R39, R148, 0x1 ;  /* 0x0000009427277211 */ /* 0x000fc600078e08ff */
[----:B------:R-:W-:Y:S01]  /*1090*/  STS.U16 [R27+0xc0], R80 ;  /* 0x0000c0501b007388 */ /* 0x000fe20000000400 */
[----:B------:R-:W-:-:S03]  /*10a0*/  LEA.HI.SX32 R49, R76, R19, 0x1b ;  /* 0x000000134c317211 */ /* 0x000fc600078fdaff */
[----:B------:R1:W-:Y:S01]  /*10b0*/  STS.U16 [R29+0x100], R90 ;  /* 0x0001005a1d007388 */ /* 0x0003e20000000400 */
[----:B0-----:R-:W-:-:S03]  /*10c0*/  IADD3 R78, PT, PT, R19, 0x1e0, RZ ;  /* 0x000001e0134e7810 */ /* 0x001fc60007ffe0ff */
[----:B------:R0:W-:Y:S01]  /*10d0*/  STS.U16 [R31+0x140], R94 ;  /* 0x0001405e1f007388 */ /* 0x0001e20000000400 */
[-C--:B------:R-:W-:Y:S02]  /*10e0*/  LEA R45, R45, R148.reuse, 0x1 ;  /* 0x000000942d2d7211 */ /* 0x080fe400078e08ff */
[----:B------:R-:W-:Y:S01]  /*10f0*/  LEA.HI.SX32 R51, R78, R19, 0x1b ;  /* 0x000000134e337211 */ /* 0x000fe200078fdaff */
[----:B------:R2:W-:Y:S01]  /*1100*/  STS.U16 [R33+0x180], R98 ;  /* 0x0001806221007388 */ /* 0x0005e20000000400 */
[----:B------:R-:W-:-:S03]  /*1110*/  LEA R49, R49, R148, 0x1 ;  /* 0x0000009431317211 */ /* 0x000fc600078e08ff */
[----:B------:R3:W-:Y:S01]  /*1120*/  STS.U16 [R35+0x1c0], R102 ;  /* 0x0001c06623007388 */ /* 0x0007e20000000400 */
[----:B------:R-:W-:-:S03]  /*1130*/  LEA R51, R51, R148, 0x1 ;  /* 0x0000009433337211 */ /* 0x000fc600078e08ff */
[----:B------:R4:W-:Y:S04]  /*1140*/  STS.U16 [R37+0x200], R106 ;  /* 0x0002006a25007388 */ /* 0x0009e80000000400 */
[----:B------:R4:W-:Y:S04]  /*1150*/  STS.U16 [R39+0x240], R110 ;  /* 0x0002406e27007388 */ /* 0x0009e80000000400 */
[----:B------:R-:W-:Y:S04]  /*1160*/  STS.U16 [R41+0x280], R114 ;  /* 0x0002807229007388 */ /* 0x000fe80000000400 */
[----:B------:R-:W-:Y:S04]  /*1170*/  STS.U16 [R43+0x2c0], R118 ;  /* 0x0002c0762b007388 */ /* 0x000fe80000000400 */
        /* <DEDUP_REMOVED lines=22> */
[----:B-1----:R-:W-:-:S06]  /*12e0*/  PRMT R90, RZ, 0x7610, R90 ;  /* 0x00007610ff5a7816 */ /* 0x002fcc000000005a */
[----:B------:R-:W4:Y:S01]  /*12f0*/  @!P0 LDG.E.U16 R90, desc[UR24][R70.64] ;  /* 0x00000018465a8981 */ /* 0x000f22000c1e1500 */
[-C--:B------:R-:W-:Y:S02]  /*1300*/  ISETP.GE.AND P0, PT, R84, R17.reuse, PT ;  /* 0x000000115400720c */ /* 0x080fe40003f06270 */
[----:B------:R-:W-:Y:S01]  /*1310*/  PRMT R84, RZ, 0x7610, R84 ;  /* 0x00007610ff547816 */ /* 0x000fe20000000054 */
[----:B------:R-:W4:Y:S01]  /*1320*/  @!P1 LDG.E.U16 R82, desc[UR24][R70.64+0x40] ;  /* 0x0000401846529981 */ /* 0x000f22000c1e1500 */
[-C--:B------:R-:W-:Y:S02]  /*1330*/  ISETP.GE.AND P1, PT, R86, R17.reuse, PT ;  /* 0x000000115600720c */ /* 0x080fe40003f26270 */
[----:B0-----:R-:W-:Y:S01]  /*1340*/  PRMT R94, RZ, 0x7610, R94 ;  /* 0x00007610ff5e7816 */ /* 0x001fe2000000005e */
[----:B------:R-:W4:Y:S06]  /*1350*/  @!P4 LDG.E.U16 R108, desc[UR24][R70.64+0x340] ;  /* 0x00034018466cc981 */ /* 0x000f2c000c1e1500 */
[----:B------:R-:W4:Y:S01]  /*1360*/  @!P0 LDG.E.U16 R84, desc[UR24][R70.64+0x80] ;  /* 0x0000801846548981 */ /* 0x000f22000c1e1500 */
[----:B------:R-:W-:-:S02]  /*1370*/  ISETP.GE.AND P0, PT, R88, R17, PT ;  /* 0x000000115800720c */ /* 0x000fc40003f06270 */
[----:B------:R-:W-:Y:S02]  /*1380*/  PRMT R88, RZ, 0x7610, R88 ;  /* 0x00007610ff587816 */ /* 0x000fe40000000058 */
[----:B------:R-:W-:-:S06]  /*1390*/  PRMT R86, RZ, 0x7610, R86 ;  /* 0x00007610ff567816 */ /* 0x000fcc0000000056 */
        /* <DEDUP_REMOVED lines=8> */
[----:B------:R-:W-:Y:S02]  /*1420*/  ISETP.GE.AND P0, PT, R104, R17, PT ;  /* 0x000000116800720c */ /* 0x000fe40003f06270 */
[----:B--2---:R-:W-:Y:S02]  /*1430*/  PRMT R98, RZ, 0x7610, R98 ;  /* 0x00007610ff627816 */ /* 0x004fe40000000062 */
[----:B------:R-:W-:-:S06]  /*1440*/  PRMT R96, RZ, 0x7610, R96 ;  /* 0x00007610ff607816 */ /* 0x000fcc0000000060 */
[----:B------:R-:W2:Y:S01]  /*1450*/  @!P1 LDG.E.U16 R96, desc[UR24][R70.64+0x1c0] ;  /* 0x0001c01846609981 */ /* 0x000ea2000c1e1500 */
[----:B------:R-:W-:-:S03]  /*1460*/  ISETP.NE.AND P1, PT, R81, RZ, PT ;  /* 0x000000ff5100720c */ /* 0x000fc60003f25270 */
[----:B------:R-:W2:Y:S01]  /*1470*/  @!P0 LDG.E.U16 R98, desc[UR24][R70.64+0x200] ;  /* 0x0002001846628981 */ /* 0x000ea2000c1e1500 */
[----:B------:R-:W-:Y:S02]  /*1480*/  ISETP.NE.AND P0, PT, R83, RZ, PT ;  /* 0x000000ff5300720c */ /* 0x000fe40003f05270 */
[----:B------:R-:W-:Y:S02]  /*1490*/  PRMT R100, RZ, 0x7610, R100 ;  /* 0x00007610ff647816 */ /* 0x000fe40000000064 */
[----:B---3--:R-:W-:Y:S02]  /*14a0*/  PRMT R102, RZ, 0x7610, R102 ;  /* 0x00007610ff667816 */ /* 0x008fe40000000066 */
[----:B------:R-:W-:Y:S02]  /*14b0*/  PRMT R104, RZ, 0x7610, R104 ;  /* 0x00007610ff687816 */ /* 0x000fe40000000068 */
[----:B----4-:R-:W-:Y:S02]  /*14c0*/  PRMT R106, RZ, 0x7610, R106 ;  /* 0x00007610ff6a7816 */ /* 0x010fe4000000006a */
[----:B------:R-:W-:Y:S01]  /*14d0*/  PRMT R110, RZ, 0x7610, R110 ;  /* 0x00007610ff6e7816 */ /* 0x000fe2000000006e */
[----:B------:R-:W3:Y:S01]  /*14e0*/  @!P1 LDG.E.U16 R102, desc[UR24][R70.64+0x280] ;  /* 0x0002801846669981 */ /* 0x000ee2000c1e1500 */
[----:B------:R-:W-:-:S03]  /*14f0*/  PRMT R112, RZ, 0x7610, R112 ;  /* 0x00007610ff707816 */ /* 0x000fc60000000070 */
[----:B------:R-:W4:Y:S04]  /*1500*/  @!P0 LDG.E.U16 R100, desc[UR24][R70.64+0x240] ;  /* 0x0002401846648981 */ /* 0x000f28000c1e1500 */
[----:B------:R-:W3:Y:S04]  /*1510*/  @!P2 LDG.E.U16 R104, desc[UR24][R70.64+0x2c0] ;  /* 0x0002c0184668a981 */ /* 0x000ee8000c1e1500 */
[----:B------:R-:W3:Y:S04]  /*1520*/  @!P3 LDG.E.U16 R106, desc[UR24][R70.64+0x300] ;  /* 0x00030018466ab981 */ /* 0x000ee8000c1e1500 */
[----:B------:R-:W3:Y:S04]  /*1530*/  @!P5 LDG.E.U16 R110, desc[UR24][R70.64+0x380] ;  /* 0x00038018466ed981 */ /* 0x000ee8000c1e1500 */
[----:B------:R-:W3:Y:S01]  /*1540*/  @!P6 LDG.E.U16 R112, desc[UR24][R70.64+0x3c0] ;  /* 0x0003c0184670e981 */ /* 0x000ee2000c1e1500 */
[----:B------:R-:W-:Y:S03]  /*1550*/  BSSY.RECONVERGENT B0, `(.L_x_1388) ;  /* 0x0000057000007945 */ /* 0x000fe60003800200 */
[----:B------:R-:W-:Y:S04]  /*1560*/  STS.U16 [R21], R90 ;  /* 0x0000005a15007388 */ /* 0x000fe80000000400 */
[----:B------:R-:W-:Y:S04]  /*1570*/  STS.U16 [R23+0x40], R82 ;  /* 0x0000405217007388 */ /* 0x000fe80000000400 */
[----:B------:R-:W-:Y:S04]  /*1580*/  STS.U16 [R25+0x80], R84 ;  /* 0x0000805419007388 */ /* 0x000fe80000000400 */
[----:B------:R-:W-:Y:S04]  /*1590*/  STS.U16 [R27+0xc0], R86 ;  /* 0x0000c0561b007388 */ /* 0x000fe80000000400 */
[----:B------:R-:W-:Y:S04]  /*15a0*/  STS.U16 [R29+0x100], R88 ;  /* 0x000100581d007388 */ /* 0x000fe80000000400 */
[----:B------:R-:W-:Y:S04]  /*15b0*/  STS.U16 [R31+0x140], R92 ;  /* 0x0001405c1f007388 */ /* 0x000fe80000000400 */
[----:B------:R-:W-:Y:S04]  /*15c0*/  STS.U16 [R33+0x180], R94 ;  /* 0x0001805e21007388 */ /* 0x000fe80000000400 */
[----:B--2---:R-:W-:Y:S04]  /*15d0*/  STS.U16 [R35+0x1c0], R96 ;  /* 0x0001c06023007388 */ /* 0x004fe80000000400 */
[----:B------:R-:W-:Y:S04]  /*15e0*/  STS.U16 [R37+0x200], R98 ;  /* 0x0002006225007388 */ /* 0x000fe80000000400 */
[----:B----4-:R-:W-:Y:S04]  /*15f0*/  STS.U16 [R39+0x240], R100 ;  /* 0x0002406427007388 */ /* 0x010fe80000000400 */
[----:B---3--:R-:W-:Y:S04]  /*1600*/  STS.U16 [R41+0x280], R102 ;  /* 0x0002806629007388 */ /* 0x008fe80000000400 */
        /* <DEDUP_REMOVED lines=11> */
[----:B------:R-:W4:Y:S04]  /*16c0*/  LDS.U16 R88, [R53+0xa] ;  /* 0x00000a0035587984 */ /* 0x000f280000000400 */
[----:B------:R-:W4:Y:S04]  /*16d0*/  LDS.U16 R89, [R53+0xc] ;  /* 0x00000c0035597984 */ /* 0x000f280000000400 */
[----:B------:R0:W1:Y:S04]  /*16e0*/  LDS.U16 R91, [R53+0xe] ;  /* 0x00000e00355b7984 */ /* 0x0000680000000400 */
[----:B------:R0:W1:Y:S04]  /*16f0*/  LDS.U16 R93, [R53+0x10] ;  /* 0x00001000355d7984 */ /* 0x0000680000000400 */
[----:B------:R0:W2:Y:S04]  /*1700*/  LDS.U16 R95, [R53+0x12] ;  /* 0x00001200355f7984 */ /* 0x0000a80000000400 */
[----:B------:R0:W4:Y:S04]  /*1710*/  LDS.U16 R97, [R53+0x14] ;  /* 0x0000140035617984 */ /* 0x0001280000000400 */
[----:B------:R0:W4:Y:S04]  /*1720*/  LDS.U16 R99, [R53+0x16] ;  /* 0x0000160035637984 */ /* 0x0001280000000400 */
[----:B------:R0:W4:Y:S04]  /*1730*/  LDS.U16 R83, [R53+0x18] ;  /* 0x0000180035537984 */ /* 0x0001280000000400 */
[----:B------:R0:W4:Y:S04]  /*1740*/  LDS.U16 R82, [R53+0x1a] ;  /* 0x00001a0035527984 */ /* 0x0001280000000400 */
[----:B------:R1:W4:Y:S04]  /*1750*/  LDS.U16 R81, [R53+0x1c] ;  /* 0x00001c0035517984 */ /* 0x0003280000000400 */
[----:B------:R1:W4:Y:S01]  /*1760*/  LDS.U16 R71, [R53+0x1e] ;  /* 0x00001e0035477984 */ /* 0x0003220000000400 */
[----:B0-----:R-:W-:-:S05]  /*1770*/  HADD2.F32 R70, -RZ, R70.H0_H0 ;  /* 0x20000046ff467230 */ /* 0x001fca0000004100 */
[----:B-----5:R-:W-:-:S05]  /*1780*/  FADD.FTZ R70, R70, R3 ;  /* 0x0000000346467221 */ /* 0x020fca0000010000 */
[----:B------:R-:W-:Y:S01]  /*1790*/  FSETP.GTU.FTZ.AND P0, PT, R70, 20, PT ;  /* 0x41a000004600780b */ /* 0x000fe20003f1c000 */
[----:B-1----:R-:W-:-:S03]  /*17a0*/  HADD2.F32 R84, -RZ, R84.H0_H0 ;  /* 0x20000054ff547230 */ /* 0x002fc60000004100 */
[----:B------:R-:W-:Y:S01]  /*17b0*/  ISETP.EQ.OR P0, PT, RZ, UR4, P0 ;  /* 0x00000004ff007c0c */ /* 0x000fe20008702670 */
[----:B--2---:R-:W-:Y:S02]  /*17c0*/  HADD2.F32 R90, -RZ, R85.H0_H0 ;  /* 0x20000055ff5a7230 */ /* 0x004fe40000004100 */
[----:B---3--:R-:W-:Y:S02]  /*17d0*/  HADD2.F32 R92, -RZ, R86.H0_H0 ;  /* 0x20000056ff5c7230 */ /* 0x008fe40000004100 */
[----:B----4-:R-:W-:Y:S02]  /*17e0*/  HADD2.F32 R94, -RZ, R87.H0_H0 ;  /* 0x20000057ff5e7230 */ /* 0x010fe40000004100 */
[--C-:B------:R-:W-:Y:S01]  /*17f0*/  FADD.FTZ R84, R84, R3.reuse ;  /* 0x0000000354547221 */ /* 0x100fe20000010000 */
[----:B------:R-:W-:Y:S02]  /*1800*/  HADD2.F32 R96, -RZ, R88.H0_H0 ;  /* 0x20000058ff607230 */ /* 0x000fe40000004100 */
[--C-:B------:R-:W-:Y:S01]  /*1810*/  FADD.FTZ R86, R90, R3.reuse ;  /* 0x000000035a567221 */ /* 0x100fe20000010000 */
[--C-:B------:R-:W-:Y:S01]  /*1820*/  FADD.FTZ R88, R92, R3.reuse ;  /* 0x000000035c587221 */ /* 0x100fe20000010000 */
[----:B------:R-:W-:Y:S01]  /*1830*/  FADD.FTZ R90, R94, R3 ;  /* 0x000000035e5a7221 */ /* 0x000fe20000010000 */
        /* <DEDUP_REMOVED lines=40> */
.L_x_1389:
[----:B------:R-:W-:Y:S05]  /*1ac0*/  BSYNC.RECONVERGENT B0 ;  /* 0x0000000000007941 */ /* 0x000fea0003800200 */
.L_x_1388:
        /* <DEDUP_REMOVED lines=35> */
.L_x_1391:
[----:B------:R-:W-:Y:S05]  /*1d00*/  BSYNC.RECONVERGENT B0 ;  /* 0x0000000000007941 */ /* 0x000fea0003800200 */
.L_x_1390:
        /* <DEDUP_REMOVED lines=37> */
.L_x_1393:
[----:B------:R-:W-:Y:S05]  /*1f60*/  BSYNC.RECONVERGENT B0 ;  /* 0x0000000000007941 */ /* 0x000fea0003800200 */
.L_x_1392:
        /* <DEDUP_REMOVED lines=35> */
.L_x_1395:
[----:B------:R-:W-:Y:S05]  /*21a0*/  BSYNC.RECONVERGENT B0 ;  /* 0x0000000000007941 */ /* 0x000fea0003800200 */
.L_x_1394:
        /* <DEDUP_REMOVED lines=37> */
.L_x_1397:
[----:B------:R-:W-:Y:S05]  /*2400*/  BSYNC.RECONVERGENT B0 ;  /* 0x0000000000007941 */ /* 0x000fea0003800200 */
.L_x_1396:
        /* <DEDUP_REMOVED lines=35> */
.L_x_1399:
[----:B------:R-:W-:Y:S05]  /*2640*/  BSYNC.RECONVERGENT B0 ;  /* 0x0000000000007941 */ /* 0x000fea0003800200 */
.L_x_1398:
        /* <DEDUP_REMOVED lines=37> */
.L_x_1401:
[----:B------:R-:W-:Y:S05]  /*28a0*/  BSYNC.RECONVERGENT B0 ;  /* 0x0000000000007941 */ /* 0x000fea0003800200 */
.L_x_1400:
        /* <DEDUP_REMOVED lines=35> */
.L_x_1403:
[----:B------:R-:W-:Y:S05]  /*2ae0*/  BSYNC.RECONVERGENT B0 ;  /* 0x0000000000007941 */ /* 0x000fea0003800200 */
.L_x_1402:
[----:B------:R-:W-:Y:S01]  /*2af0*/  ISETP.EQ.OR P4, PT, RZ, UR4, P4 ;  /* 0x00000004ff007c0c */ /* 0x000fe2000a782670 */
[----:B------:R-:W-:Y:S01]  /*2b00*/  HADD2.F32 R110, -RZ, R81.H0_H0 ;  /* 0x20000051ff6e7230 */ /* 0x000fe20000004100 */
[----:B------:R-:W-:Y:S01]  /*2b10*/  BSSY.RECONVERGENT B0, `(.L_x_1404) ;  /* 0x0000025000007945 */ /* 0x000fe20003800200 */
[----:B------:R-:W-:Y:S01]  /*2b20*/  FSETP.GTU.FTZ.AND P1, PT, R108, 20, PT ;  /* 0x41a000006c00780b */ /* 0x000fe20003f3c000 */
[----:B------:R-:W-:Y:S01]  /*2b30*/  HADD2.F32 R87, -RZ, R80.H0_H0 ;  /* 0x20000050ff577230 */ /* 0x000fe20000004100 */
        /* <DEDUP_REMOVED lines=34> */
.L_x_1405:
[----:B------:R-:W-:Y:S05]  /*2d60*/  BSYNC.RECONVERGENT B0 ;  /* 0x0000000000007941 */ /* 0x000fea0003800200 */
.L_x_1404:
        /* <DEDUP_REMOVED lines=39> */
.L_x_1407:
[----:B------:R-:W-:Y:S05]  /*2fe0*/  BSYNC.RECONVERGENT B0 ;  /* 0x0000000000007941 */ /* 0x000fea0003800200 */
.L_x_1406:
        /* <DEDUP_REMOVED lines=45> */
.L_x_1409:
[----:B------:R-:W-:Y:S05]  /*32c0*/  BSYNC.RECONVERGENT B0 ;  /* 0x0000000000007941 */ /* 0x000fea0003800200 */
.L_x_1408:
        /* <DEDUP_REMOVED lines=32> */
.L_x_1411:
[----:B------:R-:W-:Y:S05]  /*34d0*/  BSYNC.RECONVERGENT B0 ;  /* 0x0000000000007941 */ /* 0x000fea0003800200 */
.L_x_1410:
        /* <DEDUP_REMOVED lines=32> */
.L_x_1413:
[----:B------:R-:W-:Y:S05]  /*36e0*/  BSYNC.RECONVERGENT B0 ;  /* 0x0000000000007941 */ /* 0x000fea0003800200 */
.L_x_1412:
        /* <DEDUP_REMOVED lines=32> */
.L_x_1415:
[----:B------:R-:W-:Y:S05]  /*38f0*/  BSYNC.RECONVERGENT B0 ;  /* 0x0000000000007941 */ /* 0x000fea0003800200 */
.L_x_1414:
        /* <DEDUP_REMOVED lines=32> */
.L_x_1417:
[----:B------:R-:W-:Y:S05]  /*3b00*/  BSYNC.RECONVERGENT B0 ;  /* 0x0000000000007941 */ /* 0x000fea0003800200 */
.L_x_1416:
        /* <DEDUP_REMOVED lines=32> */
.L_x_1419:
[----:B------:R-:W-:Y:S05]  /*3d10*/  BSYNC.RECONVERGENT B0 ;  /* 0x0000000000007941 */ /* 0x000fea0003800200 */
.L_x_1418:
[----:B------:R-:W0:Y:S01]  /*3d20*/  LDCU UR5, c[0x0][0x38c] ;  /* 0x00007180ff0577ac */ /* 0x000e220008000800 */
[----:B------:R-:W-:Y:S02]  /*3d30*/  HADD2.F32 R111, -RZ, R55.H0_H0 ;  /* 0x20000037ff6f7230 */ /* 0x000fe40000004100 */
[-C--:B------:R-:W-:Y:S01]  /*3d40*/  FMUL.FTZ R55, R87, R2.reuse ;  /* 0x0000000257377220 */ /* 0x080fe20000410000 */
[----:B------:R-:W-:Y:S02]  /*3d50*/  HADD2.F32 R113, -RZ, R57.H0_H0 ;  /* 0x20000039ff717230 */ /* 0x000fe40000004100 */
[-C--:B------:R-:W-:Y:S01]  /*3d60*/  FMUL.FTZ R114, R79, R2.reuse ;  /* 0x000000024f727220 */ /* 0x080fe20000410000 */
[----:B------:R-:W-:Y:S02]  /*3d70*/  HADD2.F32 R115, -RZ, R59.H0_H0 ;  /* 0x2000003bff737230 */ /* 0x000fe40000004100 */
[----:B------:R-:W-:Y:S01]  /*3d80*/  FMUL.FTZ R57, R91, R2 ;  /* 0x000000025b397220 */ /* 0x000fe20000410000 */
[----:B------:R-:W-:-:S02]  /*3d90*/  HADD2.F32 R117, -RZ, R61.H0_H0 ;  /* 0x2000003dff757230 */ /* 0x000fc40000004100 */
        /* <DEDUP_REMOVED lines=16> */
[----:B------:R-:W0:Y:S01]  /*3ea0*/  LDCU.64 UR6, c[0x0][0x3a0] ;  /* 0x00007400ff0677ac */ /* 0x000e220008000a00 */
[----:B------:R-:W1:Y:S01]  /*3eb0*/  LDC R130, c[0x0][0x38c] ;  /* 0x0000e300ff827b82 */ /* 0x000e620000000800 */
[C---:B------:R-:W-:Y:S01]  /*3ec0*/  SHF.L.U32 R72, R7.reuse, 0xa, RZ ;  /* 0x0000000a07487819 */ /* 0x040fe200000006ff */
[----:B------:R-:W-:Y:S01]  /*3ed0*/  HFMA2 R119, -RZ, RZ, 0, 0 ;  /* 0x00000000ff777431 */ /* 0x000fe200000001ff */
[----:B------:R-:W-:Y:S01]  /*3ee0*/  ISETP.NE.AND P0, PT, R7, RZ, PT ;  /* 0x000000ff0700720c */ /* 0x000fe20003f05270 */
[----:B------:R-:W-:Y:S01]  /*3ef0*/  FMUL.FTZ R87, R87, R70 ;  /* 0x0000004657577220 */ /* 0x000fe20000410000 */
[----:B------:R-:W-:Y:S01]  /*3f00*/  LEA R71, R73, -R72, 0x1 ;  /* 0x8000004849477211 */ /* 0x000fe200078e08ff */
[----:B------:R-:W-:Y:S01]  /*3f10*/  FMUL.FTZ R89, R79, R84 ;  /* 0x000000544f597220 */ /* 0x000fe20000410000 */
[----:B------:R-:W-:Y:S01]  /*3f20*/  SHF.L.U32 R73, R4, 0x5, RZ ;  /* 0x0000000504497819 */ /* 0x000fe200000006ff */
[----:B------:R-:W2:Y:S01]  /*3f30*/  LDC.64 R138, c[0x0][0x440] ;  /* 0x00011000ff8a7b82 */ /* 0x000ea20000000a00 */
[----:B------:R-:W-:Y:S01]  /*3f40*/  FMUL.FTZ R91, R91, R86 ;  /* 0x000000565b5b7220 */ /* 0x000fe20000410000 */
[----:B------:R-:W-:Y:S01]  /*3f50*/  FMUL.FTZ R93, R77, R88 ;  /* 0x000000584d5d7220 */ /* 0x000fe20000410000 */
[----:B------:R-:W-:Y:S01]  /*3f60*/  LOP3.LUT R132, R73, 0x7c1f, R4, 0xc8, !PT ;  /* 0x00007c1f49847812 */ /* 0x000fe200078ec804 */
[----:B------:R-:W-:Y:S01]  /*3f70*/  FMUL.FTZ R95, R95, R90 ;  /* 0x0000005a5f5f7220 */ /* 0x000fe20000410000 */
[----:B------:R-:W-:Y:S01]  /*3f80*/  FMUL.FTZ R97, R75, R92 ;  /* 0x0000005c4b617220 */ /* 0x000fe20000410000 */
[----:B------:R-:W-:Y:S01]  /*3f90*/  FMUL.FTZ R99, R99, R94 ;  /* 0x0000005e63637220 */ /* 0x000fe20000410000 */
[----:B------:R-:W-:Y:S01]  /*3fa0*/  FMUL.FTZ R101, R101, R96 ;  /* 0x0000006065657220 */ /* 0x000fe20000410000 */
[----:B------:R-:W3:Y:S01]  /*3fb0*/  LDC.64 R140, c[0x0][0x448] ;  /* 0x00011200ff8c7b82 */ /* 0x000ee20000000a00 */
[----:B0-----:R-:W-:-:S04]  /*3fc0*/  IMAD.WIDE.U32 R136, R0, UR6, RZ ;  /* 0x0000000600887c25 */ /* 0x001fc8000f8e00ff */
[----:B------:R-:W-:Y:S01]  /*3fd0*/  FMUL.FTZ R103, R103, R98 ;  /* 0x0000006267677220 */ /* 0x000fe20000410000 */
[----:B------:R-:W-:Y:S01]  /*3fe0*/  FMUL.FTZ R105, R105, R100 ;  /* 0x0000006469697220 */ /* 0x000fe20000410000 */
[----:B------:R-:W-:Y:S01]  /*3ff0*/  FMUL.FTZ R107, R107, R102 ;  /* 0x000000666b6b7220 */ /* 0x000fe20000410000 */
[----:B------:R-:W-:Y:S01]  /*4000*/  ISETP.EQ.AND P0, PT, R4, RZ, P0 ;  /* 0x000000ff0400720c */ /* 0x000fe20000702270 */
[----:B------:R-:W-:Y:S01]  /*4010*/  FMUL.FTZ R109, R109, R104 ;  /* 0x000000686d6d7220 */ /* 0x000fe20000410000 */
[----:B------:R-:W-:Y:S01]  /*4020*/  ISETP.GE.AND P1, PT, R132, R71, PT ;  /* 0x000000478400720c */ /* 0x000fe20003f26270 */
[----:B------:R-:W0:Y:S01]  /*4030*/  LDC.64 R142, c[0x0][0x480] ;  /* 0x00012000ff8e7b82 */ /* 0x000e220000000a00 */
[----:B------:R-:W-:Y:S01]  /*4040*/  FMUL.FTZ R111, R111, R106 ;  /* 0x0000006a6f6f7220 */ /* 0x000fe20000410000 */
[----:B------:R-:W-:Y:S01]  /*4050*/  FMUL.FTZ R113, R113, R108 ;  /* 0x0000006c71717220 */ /* 0x000fe20000410000 */
[----:B------:R-:W-:Y:S01]  /*4060*/  FMUL.FTZ R115, R115, R110 ;  /* 0x0000006e73737220 */ /* 0x000fe20000410000 */
[----:B------:R-:W-:Y:S01]  /*4070*/  FMUL.FTZ R117, R117, R112 ;  /* 0x0000007075757220 */ /* 0x000fe20000410000 */
[----:B------:R-:W-:Y:S01]  /*4080*/  IMAD R85, R0, UR7, R137 ;  /* 0x0000000700557c24 */ /* 0x000fe2000f8e0289 */
[----:B------:R-:W4:Y:S01]  /*4090*/  LDCU UR5, c[0x0][0x38c] ;  /* 0x00007180ff0577ac */ /* 0x000f220008000800 */
[----:B------:R-:W0:Y:S01]  /*40a0*/  LDCU.64 UR6, c[0x0][0x3a8] ;  /* 0x00007500ff0677ac */ /* 0x000e220008000a00 */
[----:B------:R-:W0:Y:S04]  /*40b0*/  LDCU.64 UR8, c[0x0][0x3c0] ;  /* 0x00007800ff0877ac */ /* 0x000e280008000a00 */
.L_x_1423:
[-C--:B------:R-:W-:Y:S01]  /*40c0*/  ISETP.GE.AND P4, PT, R12, R71.reuse, PT ;  /* 0x000000470c00720c */ /* 0x080fe20003f86270 */
[----:B------:R-:W5:Y:S01]  /*40d0*/  @!P1 LDC.64 R72, c[0x0][0x3e0] ;  /* 0x0000f800ff489b82 */ /* 0x000f620000000a00 */
[-C--:B------:R-:W-:Y:S02]  /*40e0*/  ISETP.GE.AND P6, PT, R14, R71.reuse, PT ;  /* 0x000000470e00720c */ /* 0x080fe40003fc6270 */
[----:B------:R-:W-:Y:S02]  /*40f0*/  @!P1 MOV R133, RZ ;  /* 0x000000ff00859202 */ /* 0x000fe40000000f00 */
[C---:B------:R-:W-:Y:S02]  /*4100*/  LOP3.LUT R144, R132.reuse, 0x60, RZ, 0xfc, !PT ;  /* 0x0000006084907812 */ /* 0x040fe400078efcff */
[----:B------:R-:W-:Y:S02]  /*4110*/  LOP3.LUT R82, R132, 0x80, RZ, 0xfc, !PT ;  /* 0x0000008084527812 */ /* 0x000fe400078efcff */
[----:B------:R-:W-:-:S02]  /*4120*/  ISETP.GE.AND P5, PT, R144, R71, PT ;  /* 0x000000479000720c */ /* 0x000fc40003fa6270 */
[----:B------:R-:W-:Y:S01]  /*4130*/  ISETP.GE.AND P3, PT, R82, R71, PT ;  /* 0x000000475200720c */ /* 0x000fe20003f66270 */
[----:B------:R-:W1:Y:S01]  /*4140*/  @!P4 LDC.64 R74, c[0x0][0x3e0] ;  /* 0x0000f800ff4acb82 */ /* 0x000e620000000a00 */
[----:B------:R-:W-:Y:S02]  /*4150*/  @!P4 MOV R80, R12 ;  /* 0x0000000c0050c202 */ /* 0x000fe40000000f00 */
[----:B------:R-:W-:Y:S02]  /*4160*/  @!P4 MOV R81, RZ ;  /* 0x000000ff0051c202 */ /* 0x000fe40000000f00 */
[----:B------:R-:W-:-:S03]  /*4170*/  PRMT R154, RZ, 0x7610, R154 ;  /* 0x00007610ff9a7816 */ /* 0x000fc6000000009a */
[----:B------:R-:W4:Y:S01]  /*4180*/  @!P6 LDC.64 R76, c[0x0][0x3e0] ;  /* 0x0000f800ff4ceb82 */ /* 0x000f220000000a00 */
[----:B-----5:R-:W-:-:S04]  /*4190*/  @!P1 IMAD.WIDE.U32 R78, R119, R72, R132 ;  /* 0x00000048774e9225 */ /* 0x020fc800078e0084 */
[----:B------:R-:W-:Y:S01]  /*41a0*/  @!P1 IMAD R73, R119, R73, R79 ;  /* 0x0000004977499224 */ /* 0x000fe200078e024f */
[----:B------:R-:W-:-:S04]  /*41b0*/  @!P1 LEA R72, P2, R78, R13, 0x1 ;  /* 0x0000000d4e489211 */ /* 0x000fc800078408ff */
[----:B------:R-:W-:Y:S02]  /*41c0*/  @!P1 LEA.HI.X R73, R78, R15, R73, 0x1, P2 ;  /* 0x0000000f4e499211 */ /* 0x000fe400010f0c49 */
[----:B------:R-:W5:Y:S01]  /*41d0*/  @!P5 LDC.64 R78, c[0x0][0x3e0] ;  /* 0x0000f800ff4edb82 */ /* 0x000f620000000a00 */
[----:B-1----:R-:W-:Y:S01]  /*41e0*/  @!P4 IMAD.WIDE.U32 R146, R119, R74, R80 ;  /* 0x0000004a7792c225 */ /* 0x002fe200078e0050 */
[----:B------:R-:W-:-:S03]  /*41f0*/  LOP3.LUT R80, R132, 0xa0, RZ, 0xfc, !PT ;  /* 0x000000a084507812 */ /* 0x000fc600078efcff */
[C---:B------:R-:W-:Y:S01]  /*4200*/  @!P4 IMAD R75, R119.reuse, R75, R147 ;  /* 0x0000004b774bc224 */ /* 0x040fe200078e0293 */
[C---:B------:R-:W-:Y:S02]  /*4210*/  @!P4 LEA R150, P2, R146.reuse, R13, 0x1 ;  /* 0x0000000d9296c211 */ /* 0x040fe400078408ff */
[----:B------:R-:W-:Y:S02]  /*4220*/  @!P6 MOV R147, RZ ;  /* 0x000000ff0093e202 */ /* 0x000fe40000000f00 */
[----:B------:R-:W-:Y:S02]  /*4230*/  @!P4 LEA.HI.X R151, R146, R15, R75, 0x1, P2 ;  /* 0x0000000f9297c211 */ /* 0x000fe400010f0c4b */
[----:B------:R-:W-:Y:S01]  /*4240*/  @!P6 MOV R146, R14 ;  /* 0x0000000e0092e202 */ /* 0x000fe20000000f00 */
[----:B------:R-:W1:Y:S01]  /*4250*/  @!P3 LDC.64 R74, c[0x0][0x3e0] ;  /* 0x0000f800ff4abb82 */ /* 0x000e620000000a00 */
[----:B------:R-:W-:Y:S01]  /*4260*/  ISETP.GE.AND P2, PT, R80, R71, PT ;  /* 0x000000475000720c */ /* 0x000fe20003f46270 */
[----:B------:R2:W3:Y:S02]  /*4270*/  @!P4 LDG.E.U16 R154, desc[UR24][R150.64] ;  /* 0x00000018969ac981 */ /* 0x0004e4000c1e1500 */
[----:B----4-:R-:W-:-:S04]  /*4280*/  @!P6 IMAD.WIDE.U32 R146, R119, R76, R146 ;  /* 0x0000004c7792e225 */ /* 0x010fc800078e0092 */
[----:B------:R-:W-:Y:S01]  /*4290*/  @!P6 IMAD R77, R119, R77, R147 ;  /* 0x0000004d774de224 */ /* 0x000fe200078e0293 */
[----:B------:R-:W-:-:S04]  /*42a0*/  @!P6 LEA R148, P4, R146, R13, 0x1 ;  /* 0x0000000d9294e211 */ /* 0x000fc800078808ff */
[----:B------:R-:W-:Y:S02]  /*42b0*/  @!P6 LEA.HI.X R149, R146, R15, R77, 0x1, P4 ;  /* 0x0000000f9295e211 */ /* 0x000fe400020f0c4d */
[----:B------:R-:W4:Y:S01]  /*42c0*/  @!P2 LDC.64 R76, c[0x0][0x3e0] ;  /* 0x0000f800ff4cab82 */ /* 0x000f220000000a00 */
[----:B------:R-:W-:Y:S02]  /*42d0*/  @!P5 MOV R145, RZ ;  /* 0x000000ff0091d202 */ /* 0x000fe40000000f00 */
[----:B------:R-:W-:Y:S01]  /*42e0*/  PRMT R152, RZ, 0x7610, R152 ;  /* 0x00007610ff987816 */ /* 0x000fe20000000098 */
[----:B-----5:R-:W-:Y:S01]  /*42f0*/  @!P5 IMAD.WIDE.U32 R144, R119, R78, R144 ;  /* 0x0000004e7790d225 */ /* 0x020fe200078e0090 */
[----:B------:R-:W-:-:S04]  /*4300*/  ISETP.GE.AND P4, PT, R16, R71, PT ;  /* 0x000000471000720c */ /* 0x000fc80003f86270 */
[----:B------:R5:W3:Y:S01]  /*4310*/  @!P6 LDG.E.U16 R152, desc[UR24][R148.64] ;  /* 0x000000189498e981 */ /* 0x000ae2000c1e1500 */
[C---:B------:R-:W-:Y:S01]  /*4320*/  @!P5 IMAD R81, R119.reuse, R79, R145 ;  /* 0x0000004f7751d224 */ /* 0x040fe200078e0291 */
[C---:B------:R-:W-:Y:S02]  /*4330*/  @!P5 LEA R146, P6, R144.reuse, R13, 0x1 ;  /* 0x0000000d9092d211 */ /* 0x040fe400078c08ff */
[----:B------:R-:W-:Y:S02]  /*4340*/  @!P3 MOV R83, RZ ;  /* 0x000000ff0053b202 */ /* 0x000fe40000000f00 */
[----:B------:R-:W-:Y:S02]  /*4350*/  @!P5 LEA.HI.X R147, R144, R15, R81, 0x1, P6 ;  /* 0x0000000f9093d211 */ /* 0x000fe400030f0c51 */
[----:B------:R-:W-:Y:S01]  /*4360*/  @!P2 MOV R81, RZ ;  /* 0x000000ff0051a202 */ /* 0x000fe20000000f00 */
[----:B-1----:R-:W-:Y:S01]  /*4370*/  @!P3 IMAD.WIDE.U32 R78, R119, R74, R82 ;  /* 0x0000004a774eb225 */ /* 0x002fe200078e0052 */
[----:B--2---:R-:W-:-:S03]  /*4380*/  PRMT R150, RZ, 0x7610, R150 ;  /* 0x00007610ff967816 */ /* 0x004fc60000000096 */
[C---:B------:R-:W-:Y:S01]  /*4390*/  @!P3 IMAD R79, R119.reuse, R75, R79 ;  /* 0x0000004b774fb224 */ /* 0x040fe200078e024f */
[----:B------:R-:W-:Y:S01]  /*43a0*/  @!P3 LEA R144, P6, R78, R13, 0x1 ;  /* 0x0000000d4e90b211 */ /* 0x000fe200078c08ff */
[C---:B----4-:R-:W-:Y:S01]  /*43b0*/  @!P2 IMAD.WIDE.U32 R80, R119.reuse, R76, R80 ;  /* 0x0000004c7750a225 */ /* 0x050fe200078e0050 */
[----:B------:R-:W1:Y:S01]  /*43c0*/  @!P4 LDC.64 R74, c[0x0][0x3e0] ;  /* 0x0000f800ff4acb82 */ /* 0x000e620000000a00 */
[----:B------:R-:W2:Y:S01]  /*43d0*/  @!P5 LDG.E.U16 R150, desc[UR24][R146.64] ;  /* 0x000000189296d981 */ /* 0x000ea2000c1e1500 */
[----:B------:R-:W-:Y:S01]  /*43e0*/  ISETP.GE.AND P5, PT, R18, R71, PT ;  /* 0x000000471200720c */ /* 0x000fe20003fa6270 */
[----:B------:R-:W-:Y:S01]  /*43f0*/  @!P2 IMAD R81, R119, R77, R81 ;  /* 0x0000004d7751a224 */ /* 0x000fe200078e0251 */
[----:B------:R-:W-:Y:S02]  /*4400*/  PRMT R156, RZ, 0x7610, R156 ;  /* 0x00007610ff9c7816 */ /* 0x000fe4000000009c */
[----:B------:R-:W-:Y:S02]  /*4410*/  @!P3 LEA.HI.X R145, R78, R15, R79, 0x1, P6 ;  /* 0x0000000f4e91b211 */ /* 0x000fe400030f0c4f */
[----:B------:R-:W-:-:S02]  /*4420*/  MOV R76, R136 ;  /* 0x00000088004c7202 */ /* 0x000fc40000000f00 */
[----:B------:R-:W-:Y:S01]  /*4430*/  MOV R77, R85 ;  /* 0x00000055004d7202 */ /* 0x000fe20000000f00 */
[----:B------:R4:W2:Y:S01]  /*4440*/  @!P3 LDG.E.U16 R156, desc[UR24][R144.64] ;  /* 0x00000018909cb981 */ /* 0x0008a2000c1e1500 */
[----:B------:R-:W-:Y:S01]  /*4450*/  @!P2 LEA R82, P3, R80, R13, 0x1 ;  /* 0x0000000d5052a211 */ /* 0x000fe200078608ff */
[----:B0-----:R-:W-:-:S03]  /*4460*/  IMAD.WIDE.U32 R78, R119, UR6, R76 ;  /* 0x00000006774e7c25 */ /* 0x001fc6000f8e004c */
[----:B------:R-:W-:Y:S01]  /*4470*/  @!P2 LEA.HI.X R83, R80, R15, R81, 0x1, P3 ;  /* 0x0000000f5053a211 */ /* 0x000fe200018f0c51 */
[----:B------:R-:W0:Y:S01]  /*4480*/  @!P5 LDC.64 R76, c[0x0][0x3e0] ;  /* 0x0000f800ff4cdb82 */ /* 0x000e220000000a00 */
[----:B------:R-:W-:Y:S01]  /*4490*/  IMAD R79, R119, UR7, R79 ;  /* 0x00000007774f7c24 */ /* 0x000fe2000f8e024f */
[----:B-----5:R-:W-:Y:S02]  /*44a0*/  LEA R148, P3, R78, R138, 0x3 ;  /* 0x0000008a4e947211 */ /* 0x020fe400078618ff */
[----:B------:R-:W-:Y:S02]  /*44b0*/  ISETP.GE.AND P6, PT, R20, R71, PT ;  /* 0x000000471400720c */ /* 0x000fe40003fc6270 */
[----:B------:R-:W-:Y:S02]  /*44c0*/  LEA.HI.X R149, R78, R139, R79, 0x3, P3 ;  /* 0x0000008b4e957211 */ /* 0x000fe400018f1c4f */
[----:B------:R-:W-:Y:S02]  /*44d0*/  @!P4 MOV R78, R16 ;  /* 0x00000010004ec202 */ /* 0x000fe40000000f00 */
[----:B------:R-:W-:-:S02]  /*44e0*/  @!P4 MOV R79, RZ ;  /* 0x000000ff004fc202 */ /* 0x000fc40000000f00 */
[----:B------:R-:W-:Y:S01]  /*44f0*/  PRMT R158, RZ, 0x7610, R158 ;  /* 0x00007610ff9e7816 */ /* 0x000fe2000000009e */
[----:B-1----:R-:W-:-:S04]  /*4500*/  @!P4 IMAD.WIDE.U32 R78, R119, R74, R78 ;  /* 0x0000004a774ec225 */ /* 0x002fc800078e004e */
[----:B------:R-:W1:Y:S01]  /*4510*/  @!P6 LDC.64 R80, c[0x0][0x3e0] ;  /* 0x0000f800ff50eb82 */ /* 0x000e620000000a00 */
[----:B------:R0:W5:Y:S01]  /*4520*/  @!P2 LDG.E.U16 R158, desc[UR24][R82.64] ;  /* 0x00000018529ea981 */ /* 0x000162000c1e1500 */
[----:B------:R-:W-:Y:S01]  /*4530*/  @!P4 IMAD R79, R119, R75, R79 ;  /* 0x0000004b774fc224 */ /* 0x000fe200078e024f */
[----:B----4-:R-:W-:Y:S02]  /*4540*/  @!P4 LEA R144, P3, R78, R13, 0x1 ;  /* 0x0000000d4e90c211 */ /* 0x010fe400078608ff */
[----:B------:R-:W-:Y:S01]  /*4550*/  ISETP.GE.AND P2, PT, R22, R71, PT ;  /* 0x000000471600720c */ /* 0x000fe20003f46270 */
[----:B------:R-:W4:Y:S01]  /*4560*/  LDG.E.64 R74, desc[UR24][R148.64] ;  /* 0x00000018944a7981 */ /* 0x000f22000c1e1b00 */
[----:B------:R-:W-:Y:S02]  /*4570*/  @!P4 LEA.HI.X R145, R78, R15, R79, 0x1, P3 ;  /* 0x0000000f4e91c211 */ /* 0x000fe400018f0c4f */
[----:B------:R-:W-:Y:S02]  /*4580*/  @!P5 MOV R78, R18 ;  /* 0x00000012004ed202 */ /* 0x000fe40000000f00 */
[----:B------:R-:W-:-:S02]  /*4590*/  @!P5 MOV R79, RZ ;  /* 0x000000ff004fd202 */ /* 0x000fc40000000f00 */
[----:B------:R-:W-:Y:S01]  /*45a0*/  PRMT R160, RZ, 0x7610, R160 ;  /* 0x00007610ffa07816 */ /* 0x000fe200000000a0 */
[----:B0-----:R-:W-:-:S04]  /*45b0*/  @!P5 IMAD.WIDE.U32 R82, R119, R76, R78 ;  /* 0x0000004c7752d225 */ /* 0x001fc800078e004e */
[----:B------:R-:W0:Y:S01]  /*45c0*/  @!P2 LDC.64 R78, c[0x0][0x3e0] ;  /* 0x0000f800ff4eab82 */ /* 0x000e220000000a00 */
[----:B------:R1:W5:Y:S01]  /*45d0*/  @!P4 LDG.E.U16 R160, desc[UR24][R144.64] ;  /* 0x0000001890a0c981 */ /* 0x000362000c1e1500 */
[----:B------:R-:W-:Y:S01]  /*45e0*/  @!P5 IMAD R77, R119, R77, R83 ;  /* 0x0000004d774dd224 */ /* 0x000fe200078e0253 */
[----:B------:R-:W-:Y:S02]  /*45f0*/  @!P5 LEA R146, P4, R82, R13, 0x1 ;  /* 0x0000000d5292d211 */ /* 0x000fe400078808ff */
[----:B------:R-:W-:Y:S02]  /*4600*/  ISETP.GE.AND P3, PT, R24, R71, PT ;  /* 0x000000471800720c */ /* 0x000fe40003f66270 */
[----:B------:R-:W-:Y:S02]  /*4610*/  @!P5 LEA.HI.X R147, R82, R15, R77, 0x1, P4 ;  /* 0x0000000f5293d211 */ /* 0x000fe400020f0c4d */
[----:B------:R-:W-:Y:S02]  /*4620*/  @!P6 MOV R76, R20 ;  /* 0x00000014004ce202 */ /* 0x000fe40000000f00 */
[----:B------:R-:W-:-:S02]  /*4630*/  @!P6 MOV R77, RZ ;  /* 0x000000ff004de202 */ /* 0x000fc40000000f00 */
[----:B------:R-:W-:Y:S01]  /*4640*/  PRMT R162, RZ, 0x7610, R162 ;  /* 0x00007610ffa27816 */ /* 0x000fe200000000a2 */
[----:B-1----:R-:W-:-:S04]  /*4650*/  @!P6 IMAD.WIDE.U32 R82, R119, R80, R76 ;  /* 0x000000507752e225 */ /* 0x002fc800078e004c */
[----:B------:R-:W1:Y:S01]  /*4660*/  @!P3 LDC.64 R76, c[0x0][0x3e0] ;  /* 0x0000f800ff4cbb82 */ /* 0x000e620000000a00 */
        /* <DEDUP_REMOVED lines=82> */
[----:B---3--:R-:W-:Y:S02]  /*4b90*/  @!P4 LEA R144, P3, R78, R13, 0x1 ;  /* 0x0000000d4e90c211 */ /* 0x008fe400078608ff */
[----:B------:R-:W-:Y:S02]  /*4ba0*/  ISETP.GE.AND P2, PT, R42, R71, PT ;  /* 0x000000472a00720c */ /* 0x000fe40003f46270 */
[----:B------:R-:W-:Y:S02]  /*4bb0*/  @!P4 LEA.HI.X R145, R78, R15, R77, 0x1, P3 ;  /* 0x0000000f4e91c211 */ /* 0x000fe400018f0c4d */
[----:B------:R-:W-:Y:S02]  /*4bc0*/  @!P5 MOV R76, R38 ;  /* 0x00000026004cd202 */ /* 0x000fe40000000f00 */
[----:B------:R-:W-:-:S02]  /*4bd0*/  @!P5 MOV R77, RZ ;  /* 0x000000ff004dd202 */ /* 0x000fc40000000f00 */
[----:B------:R-:W-:Y:S01]  /*4be0*/  PRMT R121, RZ, 0x7610, R121 ;  /* 0x00007610ff797816 */ /* 0x000fe20000000079 */
[----:B0-----:R-:W-:-:S04]  /*4bf0*/  @!P5 IMAD.WIDE.U32 R78, R119, R82, R76 ;  /* 0x00000052774ed225 */ /* 0x001fc800078e004c */
[----:B------:R-:W0:Y:S01]  /*4c00*/  @!P2 LDC.64 R76, c[0x0][0x3e0] ;  /* 0x0000f800ff4cab82 */ /* 0x000e220000000a00 */
[----:B------:R0:W3:Y:S01]  /*4c10*/  @!P4 LDG.E.U16 R121, desc[UR24][R144.64] ;  /* 0x000000189079c981 */ /* 0x0000e2000c1e1500 */
[----:B------:R-:W-:Y:S01]  /*4c20*/  @!P5 IMAD R83, R119, R83, R79 ;  /* 0x000000537753d224 */ /* 0x000fe200078e024f */
[----:B--2---:R-:W-:Y:S02]  /*4c30*/  @!P5 LEA R146, P4, R78, R13, 0x1 ;  /* 0x0000000d4e92d211 */ /* 0x004fe400078808ff */
[----:B------:R-:W-:Y:S02]  /*4c40*/  ISETP.GE.AND P3, PT, R44, R71, PT ;  /* 0x000000472c00720c */ /* 0x000fe40003f66270 */
[----:B------:R-:W-:Y:S02]  /*4c50*/  @!P5 LEA.HI.X R147, R78, R15, R83, 0x1, P4 ;  /* 0x0000000f4e93d211 */ /* 0x000fe400020f0c53 */
[----:B------:R-:W-:Y:S02]  /*4c60*/  @!P6 MOV R78, R40 ;  /* 0x00000028004ee202 */ /* 0x000fe40000000f00 */
[----:B------:R-:W-:-:S02]  /*4c70*/  @!P6 MOV R79, RZ ;  /* 0x000000ff004fe202 */ /* 0x000fc40000000f00 */
[----:B------:R-:W-:Y:S01]  /*4c80*/  PRMT R123, RZ, 0x7610, R123 ;  /* 0x00007610ff7b7816 */ /* 0x000fe2000000007b */
[----:B-1----:R-:W-:Y:S01]  /*4c90*/  @!P6 IMAD.WIDE.U32 R82, R119, R80, R78 ;  /* 0x000000507752e225 */ /* 0x002fe200078e004e */
[----:B------:R-:W-:-:S03]  /*4ca0*/  ISETP.GE.AND P4, PT, R46, R71, PT ;  /* 0x000000472e00720c */ /* 0x000fc60003f86270 */
[----:B------:R-:W1:Y:S01]  /*4cb0*/  @!P3 LDC.64 R78, c[0x0][0x3e0] ;  /* 0x0000f800ff4ebb82 */ /* 0x000e620000000a00 */
[----:B------:R-:W2:Y:S01]  /*4cc0*/  @!P5 LDG.E.U16 R123, desc[UR24][R146.64] ;  /* 0x00000018927bd981 */ /* 0x000ea2000c1e1500 */
[----:B------:R-:W-:Y:S01]  /*4cd0*/  @!P6 IMAD R81, R119, R81, R83 ;  /* 0x000000517751e224 */ /* 0x000fe200078e0253 */
[C---:B------:R-:W-:Y:S02]  /*4ce0*/  @!P6 LEA R80, P5, R82.reuse, R13, 0x1 ;  /* 0x0000000d5250e211 */ /* 0x040fe400078a08ff */
[----:B------:R-:W-:Y:S02]  /*4cf0*/  @!P2 MOV R83, RZ ;  /* 0x000000ff0053a202 */ /* 0x000fe40000000f00 */
[----:B------:R-:W-:Y:S02]  /*4d00*/  @!P6 LEA.HI.X R81, R82, R15, R81, 0x1, P5 ;  /* 0x0000000f5251e211 */ /* 0x000fe400028f0c51 */
[----:B------:R-:W-:Y:S02]  /*4d10*/  @!P2 MOV R82, R42 ;  /* 0x0000002a0052a202 */ /* 0x000fe40000000f00 */
[----:B------:R-:W-:-:S02]  /*4d20*/  PRMT R125, RZ, 0x7610, R125 ;  /* 0x00007610ff7d7816 */ /* 0x000fc4000000007d */
[----:B------:R-:W-:Y:S01]  /*4d30*/  ISETP.GE.AND P5, PT, R48, R71, PT ;  /* 0x000000473000720c */ /* 0x000fe20003fa6270 */
[C---:B0-----:R-:W-:Y:S02]  /*4d40*/  @!P2 IMAD.WIDE.U32 R144, R119.reuse, R76, R82 ;  /* 0x0000004c7790a225 */ /* 0x041fe400078e0052 */
[----:B------:R-:W0:Y:S01]  /*4d50*/  @!P4 LDC.64 R82, c[0x0][0x3e0] ;  /* 0x0000f800ff52cb82 */ /* 0x000e220000000a00 */
[----:B------:R4:W2:Y:S01]  /*4d60*/  @!P6 LDG.E.U16 R125, desc[UR24][R80.64] ;  /* 0x00000018507de981 */ /* 0x0008a2000c1e1500 */
[----:B------:R-:W-:Y:S01]  /*4d70*/  @!P2 IMAD R77, R119, R77, R145 ;  /* 0x0000004d774da224 */ /* 0x000fe200078e0291 */
[C---:B------:R-:W-:Y:S02]  /*4d80*/  @!P2 LEA R76, P6, R144.reuse, R13, 0x1 ;  /* 0x0000000d904ca211 */ /* 0x040fe400078c08ff */
[----:B------:R-:W-:Y:S02]  /*4d90*/  PRMT R127, RZ, 0x7610, R127 ;  /* 0x00007610ff7f7816 */ /* 0x000fe4000000007f */
[----:B------:R-:W-:-:S03]  /*4da0*/  @!P2 LEA.HI.X R77, R144, R15, R77, 0x1, P6 ;  /* 0x0000000f904da211 */ /* 0x000fc600030f0c4d */
[----:B------:R-:W0:Y:S01]  /*4db0*/  @!P5 LDC.64 R144, c[0x0][0x3e0] ;  /* 0x0000f800ff90db82 */ /* 0x000e220000000a00 */
[----:B----4-:R-:W-:Y:S01]  /*4dc0*/  @!P3 MOV R80, R44 ;  /* 0x0000002c0050b202 */ /* 0x010fe20000000f00 */
[----:B------:R4:W2:Y:S01]  /*4dd0*/  @!P2 LDG.E.U16 R127, desc[UR24][R76.64] ;  /* 0x000000184c7fa981 */ /* 0x0008a2000c1e1500 */
[----:B------:R-:W-:Y:S02]  /*4de0*/  @!P3 MOV R81, RZ ;  /* 0x000000ff0051b202 */ /* 0x000fe40000000f00 */
[----:B------:R-:W-:Y:S01]  /*4df0*/  ISETP.GE.AND P2, PT, R50, R71, PT ;  /* 0x000000473200720c */ /* 0x000fe20003f46270 */
[----:B-1----:R-:W-:-:S04]  /*4e00*/  @!P3 IMAD.WIDE.U32 R146, R119, R78, R80 ;  /* 0x0000004e7792b225 */ /* 0x002fc800078e0050 */
[C---:B------:R-:W-:Y:S01]  /*4e10*/  @!P3 IMAD R79, R119.reuse, R79, R147 ;  /* 0x0000004f774fb224 */ /* 0x040fe200078e0293 */
[C---:B------:R-:W-:Y:S02]  /*4e20*/  @!P3 LEA R78, P6, R146.reuse, R13, 0x1 ;  /* 0x0000000d924eb211 */ /* 0x040fe400078c08ff */
[----:B----4-:R-:W-:Y:S02]  /*4e30*/  @!P4 MOV R76, R46 ;  /* 0x0000002e004cc202 */ /* 0x010fe40000000f00 */
[----:B------:R-:W-:Y:S02]  /*4e40*/  @!P4 MOV R77, RZ ;  /* 0x000000ff004dc202 */ /* 0x000fe40000000f00 */
[----:B------:R-:W-:Y:S02]  /*4e50*/  @!P3 LEA.HI.X R79, R146, R15, R79, 0x1, P6 ;  /* 0x0000000f924fb211 */ /* 0x000fe400030f0c4f */
[----:B------:R-:W-:Y:S01]  /*4e60*/  PRMT R129, RZ, 0x7610, R129 ;  /* 0x00007610ff817816 */ /* 0x000fe20000000081 */
[C---:B0-----:R-:W-:Y:S01]  /*4e70*/  @!P4 IMAD.WIDE.U32 R80, R119.reuse, R82, R76 ;  /* 0x000000527750c225 */ /* 0x041fe200078e004c */
[----:B------:R-:W-:Y:S01]  /*4e80*/  ISETP.GE.AND P6, PT, R52, R71, PT ;  /* 0x000000473400720c */ /* 0x000fe20003fc6270 */
[----:B------:R-:W0:Y:S02]  /*4e90*/  @!P2 LDC.64 R146, c[0x0][0x3e0] ;  /* 0x0000f800ff92ab82 */ /* 0x000e240000000a00 */
[----:B------:R-:W-:Y:S01]  /*4ea0*/  @!P4 IMAD R83, R119, R83, R81 ;  /* 0x000000537753c224 */ /* 0x000fe200078e0251 */
[----:B------:R1:W4:Y:S01]  /*4eb0*/  @!P3 LDG.E.U16 R129, desc[UR24][R78.64] ;  /* 0x000000184e81b981 */ /* 0x000322000c1e1500 */
[----:B------:R-:W-:-:S02]  /*4ec0*/  @!P4 LEA R76, P3, R80, R13, 0x1 ;  /* 0x0000000d504cc211 */ /* 0x000fc400078608ff */
[----:B------:R-:W-:Y:S02]  /*4ed0*/  PRMT R131, RZ, 0x7610, R131 ;  /* 0x00007610ff837816 */ /* 0x000fe40000000083 */
[----:B------:R-:W-:Y:S02]  /*4ee0*/  @!P4 LEA.HI.X R77, R80, R15, R83, 0x1, P3 ;  /* 0x0000000f504dc211 */ /* 0x000fe400018f0c53 */
[----:B-1----:R-:W-:-:S03]  /*4ef0*/  @!P5 MOV R78, R48 ;  /* 0x00000030004ed202 */ /* 0x002fc60000000f00 */
[----:B------:R-:W4:Y:S01]  /*4f00*/  @!P4 LDG.E.U16 R131, desc[UR24][R76.64] ;  /* 0x000000184c83c981 */ /* 0x000f22000c1e1500 */
[----:B------:R-:W-:Y:S02]  /*4f10*/  @!P5 MOV R79, RZ ;  /* 0x000000ff004fd202 */ /* 0x000fe40000000f00 */
[----:B------:R-:W-:Y:S01]  /*4f20*/  ISETP.GE.AND P3, PT, R54, R71, PT ;  /* 0x000000473600720c */ /* 0x000fe20003f66270 */
[----:B------:R-:W-:-:S03]  /*4f30*/  @!P5 IMAD.WIDE.U32 R80, R119, R144, R78 ;  /* 0x000000907750d225 */ /* 0x000fc600078e004e */
[----:B------:R-:W1:Y:S01]  /*4f40*/  @!P6 LDC.64 R78, c[0x0][0x3e0] ;  /* 0x0000f800ff4eeb82 */ /* 0x000e620000000a00 */
[----:B------:R-:W-:Y:S01]  /*4f50*/  PRMT R180, RZ, 0x7610, R180 ;  /* 0x00007610ffb47816 */ /* 0x000fe200000000b4 */
[----:B------:R-:W-:Y:S01]  /*4f60*/  @!P5 IMAD R145, R119, R145, R81 ;  /* 0x000000917791d224 */ /* 0x000fe200078e0251 */
[----:B------:R-:W-:-:S04]  /*4f70*/  @!P5 LEA R82, P4, R80, R13, 0x1 ;  /* 0x0000000d5052d211 */ /* 0x000fc800078808ff */
[----:B------:R0:W5:Y:S01]  /*4f80*/  @!P1 LDG.E.U16 R180, desc[UR24][R72.64] ;  /* 0x0000001848b49981 */ /* 0x000162000c1e1500 */
[----:B------:R-:W-:Y:S02]  /*4f90*/  @!P5 LEA.HI.X R83, R80, R15, R145, 0x1, P4 ;  /* 0x0000000f5053d211 */ /* 0x000fe400020f0c91 */
[----:B------:R-:W-:Y:S01]  /*4fa0*/  PRMT R133, RZ, 0x7610, R133 ;  /* 0x00007610ff857816 */ /* 0x000fe20000000085 */
[----:B------:R-:W1:Y:S01]  /*4fb0*/  @!P3 LDC.64 R80, c[0x0][0x3e0] ;  /* 0x0000f800ff50bb82 */ /* 0x000e620000000a00 */
[----:B------:R-:W-:-:S04]  /*4fc0*/  ISETP.GE.AND P4, PT, R56, R71, PT ;  /* 0x000000473800720c */ /* 0x000fc80003f86270 */
[----:B------:R1:W4:Y:S01]  /*4fd0*/  @!P5 LDG.E.U16 R133, desc[UR24][R82.64] ;  /* 0x000000185285d981 */ /* 0x000322000c1e1500 */
[----:B0-----:R-:W-:Y:S02]  /*4fe0*/  @!P2 MOV R72, R50 ;  /* 0x000000320048a202 */ /* 0x001fe40000000f00 */
[----:B------:R-:W-:-:S03]  /*4ff0*/  @!P2 MOV R73, RZ ;  /* 0x000000ff0049a202 */ /* 0x000fc60000000f00 */
[C---:B------:R-:W-:Y:S01]  /*5000*/  @!P2 IMAD.WIDE.U32 R144, R119.reuse, R146, R72 ;  /* 0x000000927790a225 */ /* 0x040fe200078e0048 */
[----:B------:R-:W-:Y:S02]  /*5010*/  @!P6 MOV R72, R52 ;  /* 0x000000340048e202 */ /* 0x000fe40000000f00 */
[----:B------:R-:W-:Y:S01]  /*5020*/  @!P6 MOV R73, RZ ;  /* 0x000000ff0049e202 */ /* 0x000fe20000000f00 */
[C---:B------:R-:W-:Y:S01]  /*5030*/  @!P2 IMAD R147, R119.reuse, R147, R145 ;  /* 0x000000937793a224 */ /* 0x040fe200078e0291 */
[C---:B------:R-:W-:Y:S02]  /*5040*/  @!P2 LEA R76, P5, R144.reuse, R13, 0x1 ;  /* 0x0000000d904ca211 */ /* 0x040fe400078a08ff */
[----:B------:R-:W-:Y:S02]  /*5050*/  PRMT R151, RZ, 0x7610, R151 ;  /* 0x00007610ff977816 */ /* 0x000fe40000000097 */
[----:B------:R-:W-:Y:S01]  /*5060*/  @!P2 LEA.HI.X R77, R144, R15, R147, 0x1, P5 ;  /* 0x0000000f904da211 */ /* 0x000fe200028f0c93 */
[----:B-1----:R-:W-:-:S02]  /*5070*/  @!P6 IMAD.WIDE.U32 R144, R119, R78, R72 ;  /* 0x0000004e7790e225 */ /* 0x002fc400078e0048 */
[----:B------:R-:W0:Y:S01]  /*5080*/  @!P4 LDC.64 R72, c[0x0][0x3e0] ;  /* 0x0000f800ff48cb82 */ /* 0x000e220000000a00 */
[----:B------:R-:W-:Y:S01]  /*5090*/  ISETP.GE.AND P5, PT, R58, R71, PT ;  /* 0x000000473a00720c */ /* 0x000fe20003fa6270 */
[----:B------:R1:W4:Y:S01]  /*50a0*/  @!P2 LDG.E.U16 R151, desc[UR24][R76.64] ;  /* 0x000000184c97a981 */ /* 0x000322000c1e1500 */
[----:B------:R-:W-:Y:S01]  /*50b0*/  @!P6 IMAD R79, R119, R79, R145 ;  /* 0x0000004f774fe224 */ /* 0x000fe200078e0291 */
[C---:B------:R-:W-:Y:S02]  /*50c0*/  @!P6 LEA R82, P2, R144.reuse, R13, 0x1 ;  /* 0x0000000d9052e211 */ /* 0x040fe400078408ff */
[----:B------:R-:W-:Y:S02]  /*50d0*/  PRMT R153, RZ, 0x7610, R153 ;  /* 0x00007610ff997816 */ /* 0x000fe40000000099 */
[----:B------:R-:W-:Y:S02]  /*50e0*/  @!P6 LEA.HI.X R83, R144, R15, R79, 0x1, P2 ;  /* 0x0000000f9053e211 */ /* 0x000fe400010f0c4f */
[----:B-1----:R-:W-:-:S03]  /*50f0*/  @!P3 MOV R76, R54 ;  /* 0x00000036004cb202 */ /* 0x002fc60000000f00 */
[----:B------:R1:W4:Y:S01]  /*5100*/  @!P6 LDG.E.U16 R153, desc[UR24][R82.64] ;  /* 0x000000185299e981 */ /* 0x000322000c1e1500 */
[----:B------:R-:W-:Y:S01]  /*5110*/  @!P3 MOV R77, RZ ;  /* 0x000000ff004db202 */ /* 0x000fe20000000f00 */
[----:B------:R-:W1:Y:S01]  /*5120*/  @!P5 LDC.64 R78, c[0x0][0x3e0] ;  /* 0x0000f800ff4edb82 */ /* 0x000e620000000a00 */
[----:B------:R-:W-:Y:S01]  /*5130*/  ISETP.GE.AND P6, PT, R60, R71, PT ;  /* 0x000000473c00720c */ /* 0x000fe20003fc6270 */
[C---:B------:R-:W-:Y:S01]  /*5140*/  @!P3 IMAD.WIDE.U32 R144, R119.reuse, R80, R76 ;  /* 0x000000507790b225 */ /* 0x040fe200078e004c */
[----:B------:R-:W-:Y:S02]  /*5150*/  @!P4 MOV R76, R56 ;  /* 0x00000038004cc202 */ /* 0x000fe40000000f00 */
[----:B------:R-:W-:Y:S01]  /*5160*/  @!P4 MOV R77, RZ ;  /* 0x000000ff004dc202 */ /* 0x000fe20000000f00 */
[C---:B------:R-:W-:Y:S01]  /*5170*/  @!P3 IMAD R81, R119.reuse, R81, R145 ;  /* 0x000000517751b224 */ /* 0x040fe200078e0291 */
[C---:B------:R-:W-:Y:S02]  /*5180*/  @!P3 LEA R148, P2, R144.reuse, R13, 0x1 ;  /* 0x0000000d9094b211 */ /* 0x040fe400078408ff */
[----:B------:R-:W-:Y:S01]  /*5190*/  PRMT R199, RZ, 0x7610, R199 ;  /* 0x00007610ffc77816 */ /* 0x000fe200000000c7 */
[----:B0-----:R-:W-:Y:S01]  /*51a0*/  @!P4 IMAD.WIDE.U32 R76, R119, R72, R76 ;  /* 0x00000048774cc225 */ /* 0x001fe200078e004c */
[----:B------:R-:W-:-:S03]  /*51b0*/  @!P3 LEA.HI.X R149, R144, R15, R81, 0x1, P2 ;  /* 0x0000000f9095b211 */ /* 0x000fc600010f0c51 */
[----:B------:R-:W-:Y:S02]  /*51c0*/  @!P4 IMAD R77, R119, R73, R77 ;  /* 0x00000049774dc224 */ /* 0x000fe400078e024d */
[----:B------:R-:W4:Y:S01]  /*51d0*/  @!P3 LDG.E.U16 R199, desc[UR24][R148.64] ;  /* 0x0000001894c7b981 */ /* 0x000f22000c1e1500 */
[----:B------:R-:W-:Y:S01]  /*51e0*/  @!P4 LEA R144, P3, R76, R13, 0x1 ;  /* 0x0000000d4c90c211 */ /* 0x000fe200078608ff */
[----:B------:R-:W0:Y:S01]  /*51f0*/  @!P6 LDC.64 R72, c[0x0][0x3e0] ;  /* 0x0000f800ff48eb82 */ /* 0x000e220000000a00 */
[----:B------:R-:W-:Y:S02]  /*5200*/  ISETP.GE.AND P2, PT, R62, R71, PT ;  /* 0x000000473e00720c */ /* 0x000fe40003f46270 */
[----:B------:R-:W-:Y:S02]  /*5210*/  @!P4 LEA.HI.X R145, R76, R15, R77, 0x1, P3 ;  /* 0x0000000f4c91c211 */ /* 0x000fe400018f0c4d */
[----:B------:R-:W-:Y:S02]  /*5220*/  @!P5 MOV R76, R58 ;  /* 0x0000003a004cd202 */ /* 0x000fe40000000f00 */
[----:B------:R-:W-:-:S02]  /*5230*/  @!P5 MOV R77, RZ ;  /* 0x000000ff004dd202 */ /* 0x000fc40000000f00 */
[----:B------:R-:W-:Y:S01]  /*5240*/  PRMT R201, RZ, 0x7610, R201 ;  /* 0x00007610ffc97816 */ /* 0x000fe200000000c9 */
[----:B-1----:R-:W-:-:S04]  /*5250*/  @!P5 IMAD.WIDE.U32 R76, R119, R78, R76 ;  /* 0x0000004e774cd225 */ /* 0x002fc800078e004c */
[----:B------:R-:W1:Y:S01]  /*5260*/  @!P2 LDC.64 R80, c[0x0][0x3e0] ;  /* 0x0000f800ff50ab82 */ /* 0x000e620000000a00 */
[----:B------:R-:W4:Y:S01]  /*5270*/  @!P4 LDG.E.U16 R201, desc[UR24][R144.64] ;  /* 0x0000001890c9c981 */ /* 0x000f22000c1e1500 */
[----:B------:R-:W-:Y:S01]  /*5280*/  @!P5 IMAD R79, R119, R79, R77 ;  /* 0x0000004f774fd224 */ /* 0x000fe200078e024d */
[----:B------:R-:W-:Y:S02]  /*5290*/  @!P5 LEA R146, P3, R76, R13, 0x1 ;  /* 0x0000000d4c92d211 */ /* 0x000fe400078608ff */
[----:B------:R-:W-:Y:S02]  /*52a0*/  ISETP.GE.AND P4, PT, R64, R71, PT ;  /* 0x000000474000720c */ /* 0x000fe40003f86270 */
[----:B------:R-:W-:Y:S02]  /*52b0*/  @!P5 LEA.HI.X R147, R76, R15, R79, 0x1, P3 ;  /* 0x0000000f4c93d211 */ /* 0x000fe400018f0c4f */
[----:B------:R-:W-:Y:S02]  /*52c0*/  @!P6 MOV R76, R60 ;  /* 0x0000003c004ce202 */ /* 0x000fe40000000f00 */
[----:B------:R-:W-:-:S02]  /*52d0*/  @!P6 MOV R77, RZ ;  /* 0x000000ff004de202 */ /* 0x000fc40000000f00 */
[----:B------:R-:W-:Y:S02]  /*52e0*/  ISETP.GE.AND P3, PT, R66, R71, PT ;  /* 0x000000474200720c */ /* 0x000fe40003f66270 */
[----:B------:R-:W-:Y:S01]  /*52f0*/  PRMT R203, RZ, 0x7610, R203 ;  /* 0x00007610ffcb7816 */ /* 0x000fe200000000cb */
[C---:B0-----:R-:W-:Y:S02]  /*5300*/  @!P6 IMAD.WIDE.U32 R82, R119.reuse, R72, R76 ;  /* 0x000000487752e225 */ /* 0x041fe400078e004c */
[----:B------:R-:W0:Y:S02]  /*5310*/  @!P4 LDC.64 R78, c[0x0][0x3e0] ;  /* 0x0000f800ff4ecb82 */ /* 0x000e240000000a00 */
[----:B------:R-:W-:Y:S01]  /*5320*/  @!P6 IMAD R73, R119, R73, R83 ;  /* 0x000000497749e224 */ /* 0x000fe200078e0253 */
[----:B------:R1:W4:Y:S01]  /*5330*/  @!P5 LDG.E.U16 R203, desc[UR24][R146.64] ;  /* 0x0000001892cbd981 */ /* 0x000322000c1e1500 */
[----:B------:R-:W-:-:S04]  /*5340*/  @!P6 LEA R72, P5, R82, R13, 0x1 ;  /* 0x0000000d5248e211 */ /* 0x000fc800078a08ff */
[----:B------:R-:W3:Y:S01]  /*5350*/  @!P3 LDC.64 R76, c[0x0][0x3e0] ;  /* 0x0000f800ff4cbb82 */ /* 0x000ee20000000a00 */
[----:B------:R-:W-:Y:S02]  /*5360*/  @!P6 LEA.HI.X R73, R82, R15, R73, 0x1, P5 ;  /* 0x0000000f5249e211 */ /* 0x000fe400028f0c49 */
[----:B-1----:R-:W-:Y:S02]  /*5370*/  PRMT R146, RZ, 0x7610, R146 ;  /* 0x00007610ff927816 */ /* 0x002fe40000000092 */
[----:B------:R-:W-:Y:S02]  /*5380*/  @!P2 MOV R144, R62 ;  /* 0x0000003e0090a202 */ /* 0x000fe40000000f00 */
[----:B------:R-:W-:Y:S02]  /*5390*/  @!P2 MOV R145, RZ ;  /* 0x000000ff0091a202 */ /* 0x000fe40000000f00 */
[----:B------:R1:W4:Y:S01]  /*53a0*/  @!P6 LDG.E.U16 R146, desc[UR24][R72.64] ;  /* 0x000000184892e981 */ /* 0x000322000c1e1500 */
[----:B------:R-:W-:-:S04]  /*53b0*/  @!P2 IMAD.WIDE.U32 R144, R119, R80, R144 ;  /* 0x000000507790a225 */ /* 0x000fc800078e0090 */
[----:B------:R-:W-:Y:S01]  /*53c0*/  @!P2 IMAD R81, R119, R81, R145 ;  /* 0x000000517751a224 */ /* 0x000fe200078e0291 */
[C---:B------:R-:W-:Y:S02]  /*53d0*/  @!P2 LEA R80, P5, R144.reuse, R13, 0x1 ;  /* 0x0000000d9050a211 */ /* 0x040fe400078a08ff */
[----:B-1----:R-:W-:Y:S02]  /*53e0*/  @!P4 MOV R72, R64 ;  /* 0x000000400048c202 */ /* 0x002fe40000000f00 */
[----:B------:R-:W-:Y:S02]  /*53f0*/  @!P4 MOV R73, RZ ;  /* 0x000000ff0049c202 */ /* 0x000fe40000000f00 */
[----:B------:R-:W-:Y:S01]  /*5400*/  @!P2 LEA.HI.X R81, R144, R15, R81, 0x1, P5 ;  /* 0x0000000f9051a211 */ /* 0x000fe200028f0c51 */
[----:B------:R-:W-:Y:S01]  /*5410*/  FMUL.FTZ R82, R75, R70 ;  /* 0x000000464b527220 */ /* 0x000fe20000410000 */
[----:B------:R-:W-:Y:S01]  /*5420*/  PRMT R147, RZ, 0x7610, R147 ;  /* 0x00007610ff937816 */ /* 0x000fe20000000093 */
[----:B0-----:R-:W-:Y:S01]  /*5430*/  @!P4 IMAD.WIDE.U32 R144, R119, R78, R72 ;  /* 0x0000004e7790c225 */ /* 0x001fe200078e0048 */
[----:B------:R-:W-:-:S02]  /*5440*/  @!P3 MOV R72, R66 ;  /* 0x000000420048b202 */ /* 0x000fc40000000f00 */
[----:B------:R-:W-:Y:S01]  /*5450*/  @!P3 MOV R73, RZ ;  /* 0x000000ff0049b202 */ /* 0x000fe20000000f00 */
[----:B------:R-:W-:Y:S01]  /*5460*/  FMUL.FTZ R205, R74, 1.4426950216293334961 ;  /* 0x3fb8aa3b4acd7820 */ /* 0x000fe20000410000 */
[----:B------:R-:W-:Y:S01]  /*5470*/  FMUL.RZ R149, R82, 0.15915493667125701904 ;  /* 0x3e22f98352957820 */ /* 0x000fe2000040c000 */
[----:B------:R-:W-:Y:S01]  /*5480*/  FMUL.FTZ R74, R75, R84 ;  /* 0x000000544b4a7220 */ /* 0x000fe20000410000 */
[----:B------:R-:W4:Y:S01]  /*5490*/  @!P2 LDG.E.U16 R147, desc[UR24][R80.64] ;  /* 0x000000185093a981 */ /* 0x000f22000c1e1500 */
[----:B---3--:R-:W-:Y:S01]  /*54a0*/  @!P3 IMAD.WIDE.U32 R82, R119, R76, R72 ;  /* 0x0000004c7752b225 */ /* 0x008fe200078e0048 */
[----:B------:R-:W-:-:S03]  /*54b0*/  @!P4 LEA R72, P2, R144, R13, 0x1 ;  /* 0x0000000d9048c211 */ /* 0x000fc600078408ff */
[C---:B------:R-:W-:Y:S02]  /*54c0*/  @!P4 IMAD R78, R119.reuse, R79, R145 ;  /* 0x0000004f774ec224 */ /* 0x040fe400078e0291 */
[----:B------:R-:W-:Y:S01]  /*54d0*/  FMUL.RZ R155, R74, 0.15915493667125701904 ;  /* 0x3e22f9834a9b7820 */ /* 0x000fe2000040c000 */
[----:B------:R-:W-:Y:S01]  /*54e0*/  PRMT R74, RZ, 0x7610, R74 ;  /* 0x00007610ff4a7816 */ /* 0x000fe2000000004a */
[----:B------:R-:W-:Y:S01]  /*54f0*/  @!P3 IMAD R77, R119, R77, R83 ;  /* 0x0000004d774db224 */ /* 0x000fe200078e0253 */
[----:B------:R-:W-:Y:S02]  /*5500*/  @!P3 LEA R76, P5, R82, R13, 0x1 ;  /* 0x0000000d524cb211 */ /* 0x000fe400078a08ff */
[-CC-:B------:R-:W-:Y:S02]  /*5510*/  @!P4 LEA.HI.X R73, R144, R15.reuse, R78.reuse, 0x1, P2 ;  /* 0x0000000f9049c211 */ /* 0x180fe400010f0c4e */
[----:B------:R-:W-:Y:S02]  /*5520*/  PRMT R78, RZ, 0x7610, R78 ;  /* 0x00007610ff4e7816 */ /* 0x000fe4000000004e */
[----:B------:R-:W-:Y:S01]  /*5530*/  @!P3 LEA.HI.X R77, R82, R15, R77, 0x1, P5 ;  /* 0x0000000f524db211 */ /* 0x000fe200028f0c4d */
[----:B------:R0:W3:Y:S04]  /*5540*/  @!P4 LDG.E.U16 R74, desc[UR24][R72.64] ;  /* 0x00000018484ac981 */ /* 0x0000e8000c1e1500 */
[----:B------:R1:W3:Y:S01]  /*5550*/  @!P3 LDG.E.U16 R78, desc[UR24][R76.64] ;  /* 0x000000184c4eb981 */ /* 0x0002e2000c1e1500 */
[----:B------:R-:W2:Y:S01]  /*5560*/  MUFU.SIN R184, R149 ;  /* 0x0000009500b87308 */ /* 0x000ea20000000400 */
[----:B------:R-:W-:Y:S01]  /*5570*/  FMUL.FTZ R148, R205, R70 ;  /* 0x00000046cd947220 */ /* 0x000fe20000410000 */
[----:B------:R-:W-:Y:S01]  /*5580*/  FMUL.FTZ R82, R75, R86 ;  /* 0x000000564b527220 */ /* 0x000fe20000410000 */
[----:B0-----:R-:W-:-:S05]  /*5590*/  FMUL.FTZ R72, R205, R88 ;  /* 0x00000058cd487220 */ /* 0x001fca0000410000 */
[----:B------:R-:W0:Y:S01]  /*55a0*/  MUFU.COS R186, R149 ;  /* 0x0000009500ba7308 */ /* 0x000e220000000000 */
[----:B------:R-:W-:Y:S01]  /*55b0*/  FMUL.FTZ R80, R205, R84 ;  /* 0x00000054cd507220 */ /* 0x000fe20000410000 */
[----:B------:R-:W-:-:S06]  /*55c0*/  SHF.L.U32 R182, R4, 0x4, RZ ;  /* 0x0000000404b67819 */ /* 0x000fcc00000006ff */
[----:B------:R1:W2:Y:S04]  /*55d0*/  MUFU.EX2 R79, R148 ;  /* 0x00000094004f7308 */ /* 0x0002a80000000800 */
[----:B------:R0:W-:Y:S04]  /*55e0*/  MUFU.EX2 R73, R72 ;  /* 0x0000004800497308 */ /* 0x0001e80000000800 */
[----:B------:R-:W-:Y:S01]  /*55f0*/  MUFU.SIN R81, R155 ;  /* 0x0000009b00517308 */ /* 0x000fe20000000400 */
[----:B-1----:R-:W-:Y:S01]  /*5600*/  FMUL.RZ R148, R82, 0.15915493667125701904 ;  /* 0x3e22f98352947820 */ /* 0x002fe2000040c000 */
[----:B------:R-:W-:Y:S01]  /*5610*/  FMUL.FTZ R82, R205, R86 ;  /* 0x00000056cd527220 */ /* 0x000fe20000410000 */
[----:B0-----:R-:W-:-:S05]  /*5620*/  FMUL.FTZ R72, R75, R94 ;  /* 0x0000005e4b487220 */ /* 0x001fca0000410000 */
[----:B------:R-:W0:Y:S01]  /*5630*/  MUFU.COS R83, R155 ;  /* 0x0000009b00537308 */ /* 0x000e220000000000 */
[----:B------:R-:W-:Y:S01]  /*5640*/  FMUL.RZ R163, R72, 0.15915493667125701904 ;  /* 0x3e22f98348a37820 */ /* 0x000fe2000040c000 */
[C---:B------:R-:W-:Y:S01]  /*5650*/  FMUL.FTZ R144, R75.reuse, R88 ;  /* 0x000000584b907220 */ /* 0x040fe20000410000 */
[----:B------:R-:W-:Y:S01]  /*5660*/  IADD3 R72, PT, PT, R182, 0x1, RZ ;  /* 0x00000001b6487810 */ /* 0x000fe20007ffe0ff */
[----:B------:R-:W-:-:S04]  /*5670*/  FMUL.FTZ R76, R75, R90 ;  /* 0x0000005a4b4c7220 */ /* 0x000fc80000410000 */
[----:B------:R-:W0:Y:S04]  /*5680*/  MUFU.EX2 R80, R80 ;  /* 0x0000005000507308 */ /* 0x000e280000000800 */
[----:B------:R-:W1:Y:S01]  /*5690*/  MUFU.SIN R145, R148 ;  /* 0x0000009400917308 */ /* 0x000e620000000400 */
[----:B------:R-:W-:Y:S01]  /*56a0*/  FMUL.RZ R157, R144, 0.15915493667125701904 ;  /* 0x3e22f983909d7820 */ /* 0x000fe2000040c000 */
[----:B------:R-:W-:-:S06]  /*56b0*/  ISETP.GE.U32.AND P2, PT, R72, R17, PT ;  /* 0x000000114800720c */ /* 0x000fcc0003f46070 */
[----:B------:R0:W5:Y:S01]  /*56c0*/  MUFU.COS R149, R148 ;  /* 0x0000009400957308 */ /* 0x0001620000000000 */
[----:B------:R-:W-:Y:S01]  /*56d0*/  IADD3 R72, PT, PT, R182, 0x3, RZ ;  /* 0x00000003b6487810 */ /* 0x000fe20007ffe0ff */
[----:B------:R-:W-:Y:S01]  /*56e0*/  FMUL.RZ R159, R76, 0.15915493667125701904 ;  /* 0x3e22f9834c9f7820 */ /* 0x000fe2000040c000 */
[----:B------:R-:W-:Y:S01]  /*56f0*/  FMUL.FTZ R76, R205, R90 ;  /* 0x0000005acd4c7220 */ /* 0x000fe20000410000 */
[----:B--2---:R-:W-:-:S04]  /*5700*/  FMUL.FTZ R184, R79, R184 ;  /* 0x000000b84fb87220 */ /* 0x004fc80000410000 */
[----:B------:R-:W1:Y:S01]  /*5710*/  MUFU.EX2 R82, R82 ;  /* 0x0000005200527308 */ /* 0x000e620000000800 */
[----:B------:R-:W-:Y:S01]  /*5720*/  FMUL.FTZ R186, R79, R186 ;  /* 0x000000ba4fba7220 */ /* 0x000fe20000410000 */
[-C--:B------:R-:W-:Y:S02]  /*5730*/  ISETP.GE.U32.AND P4, PT, R72, R17.reuse, PT ;  /* 0x000000114800720c */ /* 0x080fe40003f86070 */
[----:B------:R-:W-:Y:S01]  /*5740*/  MUFU.SIN R144, R157 ;  /* 0x0000009d00907308 */ /* 0x000fe20000000400 */
[C---:B------:R-:W-:Y:S02]  /*5750*/  ISETP.GE.U32.AND P6, PT, R182.reuse, R17, PT ;  /* 0x00000011b600720c */ /* 0x040fe40003fc6070 */
[----:B------:R-:W-:Y:S01]  /*5760*/  IADD3 R72, PT, PT, R182, 0x5, RZ ;  /* 0x00000005b6487810 */ /* 0x000fe20007ffe0ff */
[----:B0-----:R-:W-:-:S04]  /*5770*/  FMUL.FTZ R148, R75, R92 ;  /* 0x0000005c4b947220 */ /* 0x001fc80000410000 */
[----:B------:R-:W0:Y:S01]  /*5780*/  MUFU.COS R188, R157 ;  /* 0x0000009d00bc7308 */ /* 0x000e220000000000 */
[----:B------:R-:W-:Y:S01]  /*5790*/  FSEL R198, R87, RZ, !P6 ;  /* 0x000000ff57c67208 */ /* 0x000fe20007000000 */
[----:B------:R-:W-:Y:S01]  /*57a0*/  FMUL.FTZ R83, R80, R83 ;  /* 0x0000005350537220 */ /* 0x000fe20000410000 */
[----:B------:R-:W-:Y:S01]  /*57b0*/  FSEL R200, R184, RZ, !P6 ;  /* 0x000000ffb8c87208 */ /* 0x000fe20007000000 */
[----:B------:R-:W-:Y:S01]  /*57c0*/  FMUL.FTZ R81, R80, R81 ;  /* 0x0000005150517220 */ /* 0x000fe20000410000 */
[----:B------:R-:W-:-:S03]  /*57d0*/  FSEL R202, R186, 1, !P6 ;  /* 0x3f800000baca7808 */ /* 0x000fc60007000000 */
[----:B------:R2:W0:Y:S01]  /*57e0*/  MUFU.EX2 R77, R76 ;  /* 0x0000004c004d7308 */ /* 0x0004220000000800 */
[----:B------:R-:W-:Y:S01]  /*57f0*/  ISETP.GE.U32.AND P6, PT, R72, R17, PT ;  /* 0x000000114800720c */ /* 0x000fe20003fc6070 */
[----:B------:R-:W-:Y:S01]  /*5800*/  FMUL.RZ R161, R148, 0.15915493667125701904 ;  /* 0x3e22f98394a17820 */ /* 0x000fe2000040c000 */
[C---:B------:R-:W-:Y:S01]  /*5810*/  IADD3 R72, PT, PT, R182.reuse, 0x6, RZ ;  /* 0x00000006b6487810 */ /* 0x040fe20007ffe0ff */
[----:B------:R-:W0:Y:S01]  /*5820*/  MUFU.SIN R190, R159 ;  /* 0x0000009f00be7308 */ /* 0x000e220000000400 */
[----:B--2---:R-:W-:Y:S01]  /*5830*/  IADD3 R76, PT, PT, R182, 0x2, RZ ;  /* 0x00000002b64c7810 */ /* 0x004fe20007ffe0ff */
[----:B-1----:R-:W-:-:S06]  /*5840*/  FMUL.FTZ R145, R82, R145 ;  /* 0x0000009152917220 */ /* 0x002fcc0000410000 */
[----:B------:R1:W2:Y:S01]  /*5850*/  MUFU.COS R192, R159 ;  /* 0x0000009f00c07308 */ /* 0x0002a20000000000 */
[----:B------:R-:W-:Y:S01]  /*5860*/  ISETP.GE.U32.AND P3, PT, R76, R17, PT ;  /* 0x000000114c00720c */ /* 0x000fe20003f66070 */
[----:B-----5:R-:W-:Y:S01]  /*5870*/  FMUL.FTZ R149, R82, R149 ;  /* 0x0000009552957220 */ /* 0x020fe20000410000 */
[----:B------:R-:W-:Y:S01]  /*5880*/  IADD3 R76, PT, PT, R182, 0x4, RZ ;  /* 0x00000004b64c7810 */ /* 0x000fe20007ffe0ff */
[----:B------:R-:W-:Y:S01]  /*5890*/  FMUL.FTZ R80, R75, R98 ;  /* 0x000000624b507220 */ /* 0x000fe20000410000 */
[----:B------:R-:W-:Y:S02]  /*58a0*/  FSEL R171, R89, RZ, !P2 ;  /* 0x000000ff59ab7208 */ /* 0x000fe40005000000 */
[----:B------:R-:W-:Y:S01]  /*58b0*/  FSEL R173, R81, RZ, !P2 ;  /* 0x000000ff51ad7208 */ /* 0x000fe20005000000 */
[----:B-1----:R-:W-:Y:S01]  /*58c0*/  FMUL.FTZ R159, R75, R96 ;  /* 0x000000604b9f7220 */ /* 0x002fe20000410000 */
[----:B------:R-:W-:Y:S01]  /*58d0*/  FSEL R175, R83, 1, !P2 ;  /* 0x3f80000053af7808 */ /* 0x000fe20005000000 */
[----:B------:R-:W-:Y:S01]  /*58e0*/  MUFU.SIN R194, R161 ;  /* 0x000000a100c27308 */ /* 0x000fe20000000400 */
[-C--:B------:R-:W-:Y:S01]  /*58f0*/  ISETP.GE.U32.AND P2, PT, R72, R17.reuse, PT ;  /* 0x000000114800720c */ /* 0x080fe20003f46070 */
[----:B------:R-:W1:Y:S01]  /*5900*/  S2R R165, SR_CgaCtaId ;  /* 0x0000000000a57919 */ /* 0x000e620000008800 */
[----:B------:R-:W-:Y:S01]  /*5910*/  IADD3 R72, PT, PT, R182, 0x7, RZ ;  /* 0x00000007b6487810 */ /* 0x000fe20007ffe0ff */
[----:B------:R-:W-:Y:S01]  /*5920*/  FMUL.RZ R83, R80, 0.15915493667125701904 ;  /* 0x3e22f98350537820 */ /* 0x000fe2000040c000 */
[----:B------:R-:W-:-:S03]  /*5930*/  ISETP.GE.U32.AND P5, PT, R76, R17, PT ;  /* 0x000000114c00720c */ /* 0x000fc60003fa6070 */
[----:B------:R5:W-:Y:S01]  /*5940*/  MUFU.COS R196, R161 ;  /* 0x000000a100c47308 */ /* 0x000be20000000000 */
[----:B------:R-:W-:Y:S01]  /*5950*/  FMUL.FTZ R76, R205, R96 ;  /* 0x00000060cd4c7220 */ /* 0x000fe20000410000 */
[----:B------:R-:W-:Y:S02]  /*5960*/  FSEL R177, R91, RZ, !P3 ;  /* 0x000000ff5bb17208 */ /* 0x000fe40005800000 */
[----:B------:R-:W-:Y:S02]  /*5970*/  FSEL R179, R145, RZ, !P3 ;  /* 0x000000ff91b37208 */ /* 0x000fe40005800000 */
[----:B------:R-:W-:Y:S01]  /*5980*/  FSEL R181, R149, 1, !P3 ;  /* 0x3f80000095b57808 */ /* 0x000fe20005800000 */
[----:B-----5:R-:W-:Y:S01]  /*5990*/  FMUL.RZ R161, R159, 0.15915493667125701904 ;  /* 0x3e22f9839fa17820 */ /* 0x020fe2000040c000 */
[----:B------:R-:W-:Y:S01]  /*59a0*/  ISETP.GE.U32.AND P3, PT, R72, R17, PT ;  /* 0x000000114800720c */ /* 0x000fe20003f66070 */
[----:B------:R-:W-:Y:S01]  /*59b0*/  FMUL.FTZ R72, R205, R98 ;  /* 0x00000062cd487220 */ /* 0x000fe20000410000 */
[C---:B0-----:R-:W-:Y:S01]  /*59c0*/  FMUL.FTZ R185, R73.reuse, R188 ;  /* 0x000000bc49b97220 */ /* 0x041fe20000410000 */
[----:B------:R-:W-:Y:S01]  /*59d0*/  MUFU.SIN R79, R161 ;  /* 0x000000a1004f7308 */ /* 0x000fe20000000400 */
[----:B------:R-:W-:Y:S01]  /*59e0*/  FMUL.FTZ R144, R73, R144 ;  /* 0x0000009049907220 */ /* 0x000fe20000410000 */
[----:B------:R-:W-:-:S06]  /*59f0*/  FMUL.FTZ R155, R205, R92 ;  /* 0x0000005ccd9b7220 */ /* 0x000fcc0000410000 */
[----:B------:R-:W0:Y:S01]  /*5a00*/  MUFU.COS R159, R161 ;  /* 0x000000a1009f7308 */ /* 0x000e220000000000 */
[----:B------:R-:W-:-:S07]  /*5a10*/  FMUL.FTZ R82, R75, R100 ;  /* 0x000000644b527220 */ /* 0x000fce0000410000 */
[----:B------:R-:W-:Y:S08]  /*5a20*/  MUFU.SIN R81, R83 ;  /* 0x0000005300517308 */ /* 0x000ff00000000400 */
[----:B------:R5:W1:Y:S01]  /*5a30*/  MUFU.COS R73, R83 ;  /* 0x0000005300497308 */ /* 0x000a620000000000 */
[----:B------:R-:W-:Y:S01]  /*5a40*/  FMUL.RZ R145, R82, 0.15915493667125701904 ;  /* 0x3e22f98352917820 */ /* 0x000fe2000040c000 */
[----:B------:R-:W-:-:S06]  /*5a50*/  FMUL.FTZ R187, R77, R190 ;  /* 0x000000be4dbb7220 */ /* 0x000fcc0000410000 */
[----:B------:R-:W0:Y:S04]  /*5a60*/  MUFU.EX2 R76, R76 ;  /* 0x0000004c004c7308 */ /* 0x000e280000000800 */
[----:B------:R-:W1:Y:S01]  /*5a70*/  MUFU.EX2 R72, R72 ;  /* 0x0000004800487308 */ /* 0x000e620000000800 */
[----:B--2---:R-:W-:Y:S01]  /*5a80*/  FMUL.FTZ R188, R77, R192 ;  /* 0x000000c04dbc7220 */ /* 0x004fe20000410000 */
[C---:B------:R-:W-:Y:S02]  /*5a90*/  IADD3 R80, PT, PT, R182.reuse, 0x8, RZ ;  /* 0x00000008b6507810 */ /* 0x040fe40007ffe0ff */
[----:B------:R-:W2:Y:S01]  /*5aa0*/  MUFU.EX2 R155, R155 ;  /* 0x0000009b009b7308 */ /* 0x000ea20000000800 */
[----:B------:R-:W-:Y:S01]  /*5ab0*/  IADD3 R82, PT, PT, R182, 0x9, RZ ;  /* 0x00000009b6527810 */ /* 0x000fe20007ffe0ff */
[----:B-----5:R-:W-:Y:S01]  /*5ac0*/  FMUL.FTZ R83, R75, R102 ;  /* 0x000000664b537220 */ /* 0x020fe20000410000 */
[----:B------:R-:W-:Y:S01]  /*5ad0*/  FMUL.FTZ R157, R205, R94 ;  /* 0x0000005ecd9d7220 */ /* 0x000fe20000410000 */
[----:B------:R-:W-:Y:S01]  /*5ae0*/  FSEL R183, R93, RZ, !P4 ;  /* 0x000000ff5db77208 */ /* 0x000fe20006000000 */
[----:B------:R-:W-:Y:S01]  /*5af0*/  FMUL.FTZ R77, R205, R100 ;  /* 0x00000064cd4d7220 */ /* 0x000fe20000410000 */
[----:B------:R-:W-:Y:S01]  /*5b00*/  FSEL R184, R144, RZ, !P4 ;  /* 0x000000ff90b87208 */ /* 0x000fe20006000000 */
[----:B------:R-:W5:Y:S01]  /*5b10*/  MUFU.SIN R204, R163 ;  /* 0x000000a300cc7308 */ /* 0x000f620000000400 */
[----:B------:R-:W-:-:S02]  /*5b20*/  FSEL R185, R185, 1, !P4 ;  /* 0x3f800000b9b97808 */ /* 0x000fc40006000000 */
[----:B------:R-:W-:Y:S02]  /*5b30*/  FSEL R186, R95, RZ, !P5 ;  /* 0x000000ff5fba7208 */ /* 0x000fe40006800000 */
[----:B------:R-:W-:Y:S02]  /*5b40*/  FSEL R187, R187, RZ, !P5 ;  /* 0x000000ffbbbb7208 */ /* 0x000fe40006800000 */
[----:B------:R-:W-:Y:S01]  /*5b50*/  FSEL R188, R188, 1, !P5 ;  /* 0x3f800000bcbc7808 */ /* 0x000fe20006800000 */
[----:B------:R-:W5:Y:S01]  /*5b60*/  MUFU.COS R206, R163 ;  /* 0x000000a300ce7308 */ /* 0x000f620000000000 */
[-C--:B------:R-:W-:Y:S01]  /*5b70*/  ISETP.GE.U32.AND P4, PT, R80, R17.reuse, PT ;  /* 0x000000115000720c */ /* 0x080fe20003f86070 */
[----:B------:R-:W-:Y:S01]  /*5b80*/  FMUL.RZ R149, R83, 0.15915493667125701904 ;  /* 0x3e22f98353957820 */ /* 0x000fe2000040c000 */
[----:B------:R-:W-:Y:S01]  /*5b90*/  ISETP.GE.U32.AND P5, PT, R82, R17, PT ;  /* 0x000000115200720c */ /* 0x000fe20003fa6070 */
[C---:B0-----:R-:W-:Y:S01]  /*5ba0*/  FMUL.FTZ R159, R76.reuse, R159 ;  /* 0x0000009f4c9f7220 */ /* 0x041fe20000410000 */
[----:B------:R-:W-:Y:S01]  /*5bb0*/  FMUL.FTZ R79, R76, R79 ;  /* 0x0000004f4c4f7220 */ /* 0x000fe20000410000 */
[----:B------:R-:W-:-:S02]  /*5bc0*/  FMUL.FTZ R76, R205, R102 ;  /* 0x00000066cd4c7220 */ /* 0x000fc40000410000 */
[----:B------:R-:W-:Y:S01]  /*5bd0*/  MUFU.SIN R80, R145 ;  /* 0x0000009100507308 */ /* 0x000fe20000000400 */
[C---:B-1----:R-:W-:Y:S01]  /*5be0*/  FMUL.FTZ R73, R72.reuse, R73 ;  /* 0x0000004948497220 */ /* 0x042fe20000410000 */
[----:B------:R-:W-:Y:S01]  /*5bf0*/  FMUL.FTZ R81, R72, R81 ;  /* 0x0000005148517220 */ /* 0x000fe20000410000 */
[----:B------:R-:W-:-:S05]  /*5c00*/  IADD3 R72, PT, PT, R182, 0xc, RZ ;  /* 0x0000000cb6487810 */ /* 0x000fca0007ffe0ff */
[----:B------:R-:W0:Y:S01]  /*5c10*/  MUFU.COS R82, R145 ;  /* 0x0000009100527308 */ /* 0x000e220000000000 */
[----:B--2---:R-:W-:Y:S01]  /*5c20*/  FMUL.FTZ R191, R155, R196 ;  /* 0x000000c49bbf7220 */ /* 0x004fe20000410000 */
[----:B------:R-:W-:Y:S02]  /*5c30*/  MOV R148, 0x400 ;  /* 0x0000040000947802 */ /* 0x000fe40000000f00 */
[----:B------:R-:W-:-:S04]  /*5c40*/  FSEL R195, R101, RZ, !P3 ;  /* 0x000000ff65c37208 */ /* 0x000fc80005800000 */
[----:B------:R-:W5:Y:S01]  /*5c50*/  MUFU.EX2 R157, R157 ;  /* 0x0000009d009d7308 */ /* 0x000f620000000800 */
[----:B------:R-:W-:-:S03]  /*5c60*/  FSEL R196, R79, RZ, !P3 ;  /* 0x000000ff4fc47208 */ /* 0x000fc60005800000 */
[----:B------:R-:W0:Y:S01]  /*5c70*/  MUFU.EX2 R77, R77 ;  /* 0x0000004d004d7308 */ /* 0x000e220000000800 */
[----:B------:R-:W-:-:S03]  /*5c80*/  FSEL R197, R159, 1, !P3 ;  /* 0x3f8000009fc57808 */ /* 0x000fc60005800000 */
[----:B------:R-:W1:Y:S01]  /*5c90*/  MUFU.COS R145, R149 ;  /* 0x0000009500917308 */ /* 0x000e620000000000 */
[----:B------:R-:W-:Y:S02]  /*5ca0*/  ISETP.GE.U32.AND P3, PT, R72, R17, PT ;  /* 0x000000114800720c */ /* 0x000fe40003f66070 */
[----:B------:R-:W-:Y:S01]  /*5cb0*/  IADD3 R72, PT, PT, R182, 0xd, RZ ;  /* 0x0000000db6487810 */ /* 0x000fe20007ffe0ff */
[----:B------:R-:W-:Y:S01]  /*5cc0*/  FMUL.FTZ R190, R155, R194 ;  /* 0x000000c29bbe7220 */ /* 0x000fe20000410000 */
[----:B------:R-:W-:-:S03]  /*5cd0*/  LEA R148, R165, R148, 0x18 ;  /* 0x00000094a5947211 */ /* 0x000fc600078ec0ff */
[----:B------:R-:W1:Y:S01]  /*5ce0*/  MUFU.EX2 R76, R76 ;  /* 0x0000004c004c7308 */ /* 0x000e620000000800 */
[----:B------:R-:W-:-:S03]  /*5cf0*/  FSEL R165, R103, RZ, !P4 ;  /* 0x000000ff67a57208 */ /* 0x000fc60006000000 */
[----:B------:R-:W2:Y:S01]  /*5d00*/  MUFU.SIN R83, R149 ;  /* 0x0000009500537308 */ /* 0x000ea20000000400 */
[----:B------:R-:W-:Y:S02]  /*5d10*/  FSEL R167, R81, RZ, !P4 ;  /* 0x000000ff51a77208 */ /* 0x000fe40006000000 */
[----:B------:R-:W-:Y:S02]  /*5d20*/  FSEL R169, R73, 1, !P4 ;  /* 0x3f80000049a97808 */ /* 0x000fe40006000000 */
[----:B------:R-:W-:Y:S02]  /*5d30*/  ISETP.GE.U32.AND P4, PT, R72, R17, PT ;  /* 0x000000114800720c */ /* 0x000fe40003f86070 */
[----:B------:R-:W-:Y:S02]  /*5d40*/  IADD3 R144, PT, PT, R182, 0xa, RZ ;  /* 0x0000000ab6907810 */ /* 0x000fe40007ffe0ff */
[----:B------:R-:W-:Y:S02]  /*5d50*/  MOV R72, R134 ;  /* 0x0000008600487202 */ /* 0x000fe40000000f00 */
[----:B------:R-:W-:Y:S01]  /*5d60*/  MOV R73, R5 ;  /* 0x0000000500497202 */ /* 0x000fe20000000f00 */
[----:B-----5:R-:W-:Y:S01]  /*5d70*/  FMUL.FTZ R193, R157, R204 ;  /* 0x000000cc9dc17220 */ /* 0x020fe20000410000 */
[----:B------:R-:W-:Y:S01]  /*5d80*/  FSEL R189, R97, RZ, !P6 ;  /* 0x000000ff61bd7208 */ /* 0x000fe20007000000 */
[----:B------:R-:W-:Y:S01]  /*5d90*/  FMUL.FTZ R194, R157, R206 ;  /* 0x000000ce9dc27220 */ /* 0x000fe20000410000 */
[----:B------:R-:W-:Y:S01]  /*5da0*/  FSEL R190, R190, RZ, !P6 ;  /* 0x000000ffbebe7208 */ /* 0x000fe20007000000 */
[----:B0-----:R-:W-:Y:S01]  /*5db0*/  FMUL.FTZ R82, R77, R82 ;  /* 0x000000524d527220 */ /* 0x001fe20000410000 */
[----:B------:R-:W-:Y:S01]  /*5dc0*/  FSEL R191, R191, 1, !P6 ;  /* 0x3f800000bfbf7808 */ /* 0x000fe20007000000 */
[----:B------:R-:W-:Y:S01]  /*5dd0*/  FMUL.FTZ R80, R77, R80 ;  /* 0x000000504d507220 */ /* 0x000fe20000410000 */
[----:B------:R-:W-:Y:S01]  /*5de0*/  ISETP.GE.U32.AND P6, PT, R144, R17, PT ;  /* 0x000000119000720c */ /* 0x000fe20003fc6070 */
[----:B------:R-:W-:Y:S01]  /*5df0*/  IMAD.WIDE.U32 R72, R119, UR8, R72 ;  /* 0x0000000877487c25 */ /* 0x000fe2000f8e0048 */
[----:B------:R-:W-:-:S03]  /*5e00*/  IADD3 R144, PT, PT, R182, 0xb, RZ ;  /* 0x0000000bb6907810 */ /* 0x000fc60007ffe0ff */
[----:B-1----:R-:W-:Y:S01]  /*5e10*/  FMUL.FTZ R145, R76, R145 ;  /* 0x000000914c917220 */ /* 0x002fe20000410000 */
[----:B------:R-:W-:Y:S01]  /*5e20*/  FSEL R192, R99, RZ, !P2 ;  /* 0x000000ff63c07208 */ /* 0x000fe20005000000 */
[----:B------:R-:W-:Y:S01]  /*5e30*/  IMAD R73, R119, UR9, R73 ;  /* 0x0000000977497c24 */ /* 0x000fe2000f8e0249 */
[----:B------:R-:W-:Y:S02]  /*5e40*/  FSEL R193, R193, RZ, !P2 ;  /* 0x000000ffc1c17208 */ /* 0x000fe40005000000 */
[----:B------:R-:W-:Y:S02]  /*5e50*/  FSEL R194, R194, 1, !P2 ;  /* 0x3f800000c2c27808 */ /* 0x000fe40005000000 */
[----:B------:R-:W-:Y:S02]  /*5e60*/  ISETP.GE.U32.AND P2, PT, R144, R17, PT ;  /* 0x000000119000720c */ /* 0x000fe40003f46070 */
[----:B------:R-:W-:Y:S02]  /*5e70*/  FSEL R163, R105, RZ, !P5 ;  /* 0x000000ff69a37208 */ /* 0x000fe40006800000 */
[----:B------:R-:W-:-:S02]  /*5e80*/  FSEL R161, R80, RZ, !P5 ;  /* 0x000000ff50a17208 */ /* 0x000fc40006800000 */
[----:B------:R-:W-:Y:S02]  /*5e90*/  FSEL R159, R82, 1, !P5 ;  /* 0x3f800000529f7808 */ /* 0x000fe40006800000 */
[----:B------:R-:W-:Y:S01]  /*5ea0*/  LEA R144, P5, R72, R140, 0x3 ;  /* 0x0000008c48907211 */ /* 0x000fe200078a18ff */
[----:B------:R-:W-:Y:S01]  /*5eb0*/  STS.U16 [R21], R180 ;  /* 0x000000b415007388 */ /* 0x000fe20000000400 */
[----:B--2---:R-:W-:Y:S01]  /*5ec0*/  FMUL.FTZ R83, R76, R83 ;  /* 0x000000534c537220 */ /* 0x004fe20000410000 */
[----:B------:R-:W-:Y:S02]  /*5ed0*/  FSEL R149, R145, 1, !P6 ;  /* 0x3f80000091957808 */ /* 0x000fe40007000000 */
[----:B------:R-:W-:Y:S01]  /*5ee0*/  STS.U16 [R23+0x40], R154 ;  /* 0x0000409a17007388 */ /* 0x000fe20000000400 */
[----:B------:R-:W-:Y:S02]  /*5ef0*/  LEA.HI.X R145, R72, R141, R73, 0x3, P5 ;  /* 0x0000008d48917211 */ /* 0x000fe400028f1c49 */
[----:B------:R-:W-:Y:S01]  /*5f00*/  IADD3 R76, PT, PT, R182, 0xe, RZ ;  /* 0x0000000eb64c7810 */ /* 0x000fe20007ffe0ff */
[----:B------:R-:W-:Y:S01]  /*5f10*/  STS.U16 [R25+0x80], R152 ;  /* 0x0000809819007388 */ /* 0x000fe20000000400 */
[----:B------:R-:W-:-:S03]  /*5f20*/  IADD3 R72, PT, PT, R19, 0x200, RZ ;  /* 0x0000020013487810 */ /* 0x000fc60007ffe0ff */
[----:B------:R0:W-:Y:S01]  /*5f30*/  STS.U16 [R27+0xc0], R150 ;  /* 0x0000c0961b007388 */ /* 0x0001e20000000400 */
[----:B------:R-:W-:-:S03]  /*5f40*/  FSEL R157, R107, RZ, !P6 ;  /* 0x000000ff6b9d7208 */ /* 0x000fc60007000000 */
[----:B------:R-:W-:Y:S01]  /*5f50*/  STS.U16 [R29+0x100], R156 ;  /* 0x0001009c1d007388 */ /* 0x000fe20000000400 */
[----:B------:R-:W-:-:S03]  /*5f60*/  FSEL R155, R83, RZ, !P6 ;  /* 0x000000ff539b7208 */ /* 0x000fc60007000000 */
[----:B------:R-:W-:Y:S01]  /*5f70*/  STS.U16 [R31+0x140], R158 ;  /* 0x0001409e1f007388 */ /* 0x000fe20000000400 */
[----:B------:R-:W-:Y:S02]  /*5f80*/  ISETP.GE.U32.AND P6, PT, R76, R17, PT ;  /* 0x000000114c00720c */ /* 0x000fe40003fc6070 */
[----:B------:R-:W-:Y:S01]  /*5f90*/  LEA.HI.SX32 R73, R72, R19, 0x1b ;  /* 0x0000001348497211 */ /* 0x000fe200078fdaff */
[----:B------:R-:W-:Y:S01]  /*5fa0*/  STS.U16 [R33+0x180], R160 ;  /* 0x000180a021007388 */ /* 0x000fe20000000400 */
[----:B------:R-:W-:-:S03]  /*5fb0*/  IADD3 R76, PT, PT, R19, 0x220, RZ ;  /* 0x00000220134c7810 */ /* 0x000fc60007ffe0ff */
[----:B------:R-:W-:Y:S01]  /*5fc0*/  STS.U16 [R35+0x1c0], R162 ;  /* 0x0001c0a223007388 */ /* 0x000fe20000000400 */
[----:B------:R-:W-:-:S03]  /*5fd0*/  IADD3 R80, PT, PT, R19, 0x240, RZ ;  /* 0x0000024013507810 */ /* 0x000fc60007ffe0ff */
[----:B------:R-:W-:Y:S01]  /*5fe0*/  STS.U16 [R37+0x200], R164 ;  /* 0x000200a425007388 */ /* 0x000fe20000000400 */
[----:B------:R-:W-:-:S03]  /*5ff0*/  IADD3 R82, PT, PT, R19, 0x260, RZ ;  /* 0x0000026013527810 */ /* 0x000fc60007ffe0ff */
[----:B------:R-:W-:Y:S01]  /*6000*/  STS.U16 [R39+0x240], R166 ;  /* 0x000240a627007388 */ /* 0x000fe20000000400 */
[----:B------:R-:W-:-:S03]  /*6010*/  LEA R72, R73, R148, 0x1 ;  /* 0x0000009449487211 */ /* 0x000fc600078e08ff */
[----:B------:R-:W-:Y:S01]  /*6020*/  STS.U16 [R41+0x280], R168 ;  /* 0x000280a829007388 */ /* 0x000fe20000000400 */
[----:B0-----:R-:W-:Y:S02]  /*6030*/  IADD3 R150, PT, PT, R19, 0x280, RZ ;  /* 0x0000028013967810 */ /* 0x001fe40007ffe0ff */
[-C--:B------:R-:W-:Y:S01]  /*6040*/  LEA.HI.SX32 R73, R76, R19.reuse, 0x1b ;  /* 0x000000134c497211 */ /* 0x080fe200078fdaff */
[----:B------:R-:W-:Y:S01]  /*6050*/  STS.U16 [R43+0x2c0], R170 ;  /* 0x0002c0aa2b007388 */ /* 0x000fe20000000400 */
[----:B------:R-:W-:-:S03]  /*6060*/  LEA.HI.SX32 R77, R80, R19, 0x1b ;  /* 0x00000013504d7211 */ /* 0x000fc600078fdaff */
[----:B------:R-:W-:Y:S01]  /*6070*/  STS.U16 [R45+0x300], R172 ;  /* 0x000300ac2d007388 */ /* 0x000fe20000000400 */
[----:B------:R-:W-:-:S03]  /*6080*/  LEA.HI.SX32 R79, R82, R19, 0x1b ;  /* 0x00000013524f7211 */ /* 0x000fc600078fdaff */
[----:B------:R-:W-:Y:S01]  /*6090*/  STS.U16 [R47+0x340], R174 ;  /* 0x000340ae2f007388 */ /* 0x000fe20000000400 */
[----:B------:R-:W-:-:S03]  /*60a0*/  LEA.HI.SX32 R81, R150, R19, 0x1b ;  /* 0x0000001396517211 */ /* 0x000fc600078fdaff */
[----:B------:R-:W-:Y:S01]  /*60b0*/  STS.U16 [R49+0x380], R176 ;  /* 0x000380b031007388 */ /* 0x000fe20000000400 */
[----:B------:R-:W-:-:S03]  /*60c0*/  LEA R76, R73, R148, 0x1 ;  /* 0x00000094494c7211 */ /* 0x000fc600078e08ff */
[----:B------:R-:W-:Y:S01]  /*60d0*/  STS.U16 [R51+0x3c0], R178 ;  /* 0x0003c0b233007388 */ /* 0x000fe20000000400 */
[----:B------:R-:W-:-:S03]  /*60e0*/  IADD3 R150, PT, PT, R19, 0x2a0, RZ ;  /* 0x000002a013967810 */ /* 0x000fc60007ffe0ff */
[----:B------:R0:W-:Y:S01]  /*60f0*/  STS.U16 [R72+0x400], R121 ;  /* 0x0004007948007388 */ /* 0x0001e20000000400 */
[-C--:B------:R-:W-:Y:S02]  /*6100*/  LEA R80, R79, R148.reuse, 0x1 ;  /* 0x000000944f507211 */ /* 0x080fe400078e08ff */
[C---:B------:R-:W-:Y:S01]  /*6110*/  IADD3 R152, PT, PT, R19.reuse, 0x2c0, RZ ;  /* 0x000002c013987810 */ /* 0x040fe20007ffe0ff */
[----:B------:R-:W-:Y:S01]  /*6120*/  STS.U16 [R76+0x440], R123 ;  /* 0x0004407b4c007388 */ /* 0x000fe20000000400 */
[----:B------:R-:W-:Y:S02]  /*6130*/  IADD3 R154, PT, PT, R19, 0x2e0, RZ ;  /* 0x000002e0139a7810 */ /* 0x000fe40007ffe0ff */
[-C--:B0-----:R-:W-:Y:S02]  /*6140*/  LEA R72, R77, R148.reuse, 0x1 ;  /* 0x000000944d487211 */ /* 0x081fe400078e08ff */
[----:B------:R-:W-:Y:S02]  /*6150*/  LEA.HI.SX32 R77, R150, R19, 0x1b ;  /* 0x00000013964d7211 */ /* 0x000fe400078fdaff */
[----:B------:R-:W-:Y:S01]  /*6160*/  IADD3 R158, PT, PT, R19, 0x320, RZ ;  /* 0x00000320139e7810 */ /* 0x000fe20007ffe0ff */
[----:B------:R0:W-:Y:S01]  /*6170*/  STS.U16 [R72+0x480], R125 ;  /* 0x0004807d48007388 */ /* 0x0001e20000000400 */
[----:B------:R-:W-:-:S03]  /*6180*/  LEA R82, R81, R148, 0x1 ;  /* 0x0000009451527211 */ /* 0x000fc600078e08ff */
[----:B------:R1:W-:Y:S01]  /*6190*/  STS.U16 [R80+0x4c0], R127 ;  /* 0x0004c07f50007388 */ /* 0x0003e20000000400 */
[-C--:B------:R-:W-:Y:S02]  /*61a0*/  LEA.HI.SX32 R79, R152, R19.reuse, 0x1b ;  /* 0x00000013984f7211 */ /* 0x080fe400078fdaff */
[-C--:B------:R-:W-:Y:S02]  /*61b0*/  LEA.HI.SX32 R81, R154, R19.reuse, 0x1b ;  /* 0x000000139a517211 */ /* 0x080fe400078fdaff */
[----:B0-----:R-:W-:Y:S02]  /*61c0*/  LEA R72, R77, R148, 0x1 ;  /* 0x000000944d487211 */ /* 0x001fe400078e08ff */
[----:B------:R-:W-:Y:S01]  /*61d0*/  LEA.HI.SX32 R77, R158, R19, 0x1b ;  /* 0x000000139e4d7211 */ /* 0x000fe200078fdaff */
[----:B-1----:R-:W-:Y:S01]  /*61e0*/  FMUL.FTZ R80, R75, R106 ;  /* 0x0000006a4b507220 */ /* 0x002fe20000410000 */
[----:B------:R-:W-:Y:S01]  /*61f0*/  IADD3 R154, PT, PT, R19, 0x340, RZ ;  /* 0x00000340139a7810 */ /* 0x000fe20007ffe0ff */
[----:B------:R-:W-:Y:S01]  /*6200*/  FMUL.FTZ R73, R75, R104 ;  /* 0x000000684b497220 */ /* 0x000fe20000410000 */
[----:B------:R-:W-:Y:S01]  /*6210*/  IADD3 R156, PT, PT, R19, 0x300, RZ ;  /* 0x00000300139c7810 */ /* 0x000fe20007ffe0ff */
[----:B------:R-:W-:Y:S01]  /*6220*/  FMUL.RZ R123, R80, 0.15915493667125701904 ;  /* 0x3e22f983507b7820 */ /* 0x000fe2000040c000 */
[-C--:B------:R-:W-:Y:S01]  /*6230*/  LEA R80, R79, R148.reuse, 0x1 ;  /* 0x000000944f507211 */ /* 0x080fe200078e08ff */
[----:B----4-:R0:W-:Y:S01]  /*6240*/  STS.U16 [R82+0x500], R129 ;  /* 0x0005008152007388 */ /* 0x0101e20000000400 */
[----:B------:R-:W-:-:S02]  /*6250*/  LEA R152, R77, R148, 0x1 ;  /* 0x000000944d987211 */ /* 0x000fc400078e08ff */
[-C--:B------:R-:W-:Y:S01]  /*6260*/  LEA.HI.SX32 R77, R154, R19.reuse, 0x1b ;  /* 0x000000139a4d7211 */ /* 0x080fe200078fdaff */
[----:B------:R1:W-:Y:S01]  /*6270*/  STS.U16 [R72+0x540], R131 ;  /* 0x0005408348007388 */ /* 0x0003e20000000400 */
[----:B------:R-:W-:Y:S01]  /*6280*/  LEA.HI.SX32 R83, R156, R19, 0x1b ;  /* 0x000000139c537211 */ /* 0x000fe200078fdaff */
[----:B------:R-:W-:Y:S02]  /*6290*/  FMUL.RZ R160, R73, 0.15915493667125701904 ;  /* 0x3e22f98349a07820 */ /* 0x000fe4000040c000 */
[----:B------:R2:W-:Y:S01]  /*62a0*/  STS.U16 [R80+0x580], R133 ;  /* 0x0005808550007388 */ /* 0x0005e20000000400 */
[-C--:B------:R-:W-:Y:S02]  /*62b0*/  LEA R150, R83, R148.reuse, 0x1 ;  /* 0x0000009453967211 */ /* 0x080fe400078e08ff */
[-C--:B0-----:R-:W-:Y:S02]  /*62c0*/  LEA R82, R81, R148.reuse, 0x1 ;  /* 0x0000009451527211 */ /* 0x081fe400078e08ff */
[----:B-1----:R-:W-:Y:S01]  /*62d0*/  IADD3 R72, PT, PT, R19, 0x380, RZ ;  /* 0x0000038013487810 */ /* 0x002fe20007ffe0ff */
[----:B------:R-:W-:Y:S01]  /*62e0*/  MUFU.SIN R73, R160 ;  /* 0x000000a000497308 */ /* 0x000fe20000000400 */
[----:B--2---:R-:W-:-:S02]  /*62f0*/  LEA R80, R77, R148, 0x1 ;  /* 0x000000944d507211 */ /* 0x004fc400078e08ff */
[----:B------:R-:W-:Y:S01]  /*6300*/  LEA.HI.SX32 R77, R72, R19, 0x1b ;  /* 0x00000013484d7211 */ /* 0x000fe200078fdaff */
[----:B------:R-:W-:-:S04]  /*6310*/  FMUL.FTZ R72, R198, R173 ;  /* 0x000000adc6487220 */ /* 0x000fc80000410000 */
[----:B------:R-:W0:Y:S01]  /*6320*/  MUFU.COS R76, R160 ;  /* 0x000000a0004c7308 */ /* 0x000e220000000000 */
[----:B------:R-:W-:Y:S01]  /*6330*/  STS.U16 [R82+0x5c0], R151 ;  /* 0x0005c09752007388 */ /* 0x000fe20000000400 */
[----:B------:R-:W-:Y:S01]  /*6340*/  IADD3 R156, PT, PT, R19, 0x360, RZ ;  /* 0x00000360139c7810 */ /* 0x000fe20007ffe0ff */
[----:B------:R-:W-:Y:S02]  /*6350*/  FFMA.FTZ R125, RZ, R175, R72 ;  /* 0x000000afff7d7223 */ /* 0x000fe40000010048 */
[----:B------:R-:W-:Y:S03]  /*6360*/  STS.U16 [R150+0x600], R153 ;  /* 0x0006009996007388 */ /* 0x000fe60000000400 */
[----:B------:R-:W-:Y:S01]  /*6370*/  MUFU.SIN R160, R123 ;  /* 0x0000007b00a07308 */ /* 0x000fe20000000400 */
[----:B------:R-:W-:Y:S01]  /*6380*/  STS.U16 [R152+0x640], R199 ;  /* 0x000640c798007388 */ /* 0x000fe20000000400 */
[----:B------:R-:W-:Y:S01]  /*6390*/  LEA.HI.SX32 R79, R156, R19, 0x1b ;  /* 0x000000139c4f7211 */ /* 0x000fe200078fdaff */
[----:B------:R-:W-:-:S05]  /*63a0*/  FMUL.FTZ R72, R75, R110 ;  /* 0x0000006e4b487220 */ /* 0x000fca0000410000 */
[----:B------:R1:W-:Y:S01]  /*63b0*/  MUFU.COS R158, R123 ;  /* 0x0000007b009e7308 */ /* 0x0003e20000000000 */
[----:B------:R2:W-:Y:S01]  /*63c0*/  STS.U16 [R80+0x680], R201 ;  /* 0x000680c950007388 */ /* 0x0005e20000000400 */
[----:B------:R-:W-:Y:S01]  /*63d0*/  FADD.FTZ R156, RZ, R125 ;  /* 0x0000007dff9c7221 */ /* 0x000fe20000010000 */
[----:B-1----:R-:W-:-:S04]  /*63e0*/  FMUL.FTZ R123, RZ, R173 ;  /* 0x000000adff7b7220 */ /* 0x002fc80000410000 */
[----:B--2---:R-:W-:Y:S01]  /*63f0*/  FFMA.FTZ R80, R198, R175, -R123 ;  /* 0x000000afc6507223 */ /* 0x004fe2000001087b */
[----:B------:R-:W-:Y:S01]  /*6400*/  FMUL.RZ R125, R72, 0.15915493667125701904 ;  /* 0x3e22f983487d7820 */ /* 0x000fe2000040c000 */
[----:B------:R-:W-:Y:S02]  /*6410*/  FMUL.FTZ R72, R179, R156 ;  /* 0x0000009cb3487220 */ /* 0x000fe40000410000 */
[----:B------:R-:W-:Y:S01]  /*6420*/  FADD.FTZ R80, R171, R80 ;  /* 0x00000050ab507221 */ /* 0x000fe20000010000 */
[-C--:B------:R-:W-:Y:S02]  /*6430*/  LEA R82, R79, R148.reuse, 0x1 ;  /* 0x000000944f527211 */ /* 0x080fe400078e08ff */
[----:B------:R-:W-:Y:S01]  /*6440*/  LEA R77, R77, R148, 0x1 ;  /* 0x000000944d4d7211 */ /* 0x000fe200078e08ff */
[-C--:B------:R-:W-:Y:S01]  /*6450*/  FMUL.FTZ R123, R179, R80.reuse ;  /* 0x00000050b37b7220 */ /* 0x080fe20000410000 */
[----:B------:R-:W-:Y:S01]  /*6460*/  FFMA.FTZ R162, R181, R80, -R72 ;  /* 0x00000050b5a27223 */ /* 0x000fe20000010848 */
[----:B------:R-:W-:Y:S01]  /*6470*/  IADD3 R80, PT, PT, R19, 0x3e0, RZ ;  /* 0x000003e013507810 */ /* 0x000fe20007ffe0ff */
[----:B------:R-:W-:Y:S01]  /*6480*/  STS.U16 [R82+0x6c0], R203 ;  /* 0x0006c0cb52007388 */ /* 0x000fe20000000400 */
[----:B------:R-:W-:Y:S01]  /*6490*/  FFMA.FTZ R156, R181, R156, R123 ;  /* 0x0000009cb59c7223 */ /* 0x000fe2000001007b */
[----:B------:R-:W-:Y:S01]  /*64a0*/  FADD.FTZ R162, R177, R162 ;  /* 0x000000a2b1a27221 */ /* 0x000fe20000010000 */
[----:B------:R-:W-:Y:S01]  /*64b0*/  FMUL.FTZ R123, R75, R112 ;  /* 0x000000704b7b7220 */ /* 0x000fe20000410000 */
[----:B------:R1:W-:Y:S01]  /*64c0*/  STS.U16 [R77+0x700], R146 ;  /* 0x000700924d007388 */ /* 0x0003e20000000400 */
[----:B------:R-:W-:-:S02]  /*64d0*/  FMUL.FTZ R121, R205, R104 ;  /* 0x00000068cd797220 */ /* 0x000fc40000410000 */
[----:B------:R-:W-:Y:S01]  /*64e0*/  FMUL.RZ R131, R123, 0.15915493667125701904 ;  /* 0x3e22f9837b837820 */ /* 0x000fe2000040c000 */
[----:B-1----:R-:W-:Y:S01]  /*64f0*/  LEA.HI.SX32 R77, R80, R19, 0x1b ;  /* 0x00000013504d7211 */ /* 0x002fe200078fdaff */
[----:B------:R-:W-:Y:S01]  /*6500*/  FADD.FTZ R80, RZ, R156 ;  /* 0x0000009cff507221 */ /* 0x000fe20000010000 */
[----:B------:R-:W-:-:S03]  /*6510*/  FMUL.FTZ R146, R184, R162 ;  /* 0x000000a2b8927220 */ /* 0x000fc60000410000 */
[-C--:B------:R-:W-:Y:S01]  /*6520*/  FMUL.FTZ R123, R184, R80.reuse ;  /* 0x00000050b87b7220 */ /* 0x080fe20000410000 */
[----:B------:R-:W-:Y:S01]  /*6530*/  FFMA.FTZ R146, R185, R80, R146 ;  /* 0x00000050b9927223 */ /* 0x000fe20000010092 */
[----:B------:R-:W-:Y:S01]  /*6540*/  FMUL.FTZ R83, R75, R108 ;  /* 0x0000006c4b537220 */ /* 0x000fe20000410000 */
[----:B------:R-:W-:Y:S01]  /*6550*/  IADD3 R150, PT, PT, R19, 0x3a0, RZ ;  /* 0x000003a013967810 */ /* 0x000fe20007ffe0ff */
[----:B------:R-:W-:Y:S01]  /*6560*/  FFMA.FTZ R162, R185, R162, -R123 ;  /* 0x000000a2b9a27223 */ /* 0x000fe2000001087b */
[----:B------:R-:W-:Y:S01]  /*6570*/  FADD.FTZ R146, RZ, R146 ;  /* 0x00000092ff927221 */ /* 0x000fe20000010000 */
[----:B------:R-:W0:Y:S01]  /*6580*/  MUFU.EX2 R121, R121 ;  /* 0x0000007900797308 */ /* 0x000e220000000800 */
[----:B------:R-:W-:Y:S01]  /*6590*/  FMUL.RZ R127, R83, 0.15915493667125701904 ;  /* 0x3e22f983537f7820 */ /* 0x000fe2000040c000 */
[-C--:B------:R-:W-:Y:S01]  /*65a0*/  LEA.HI.SX32 R79, R150, R19.reuse, 0x1b ;  /* 0x00000013964f7211 */ /* 0x080fe200078fdaff */
[----:B------:R-:W-:Y:S01]  /*65b0*/  FADD.FTZ R162, R183, R162 ;  /* 0x000000a2b7a27221 */ /* 0x000fe20000010000 */
[----:B------:R-:W-:Y:S01]  /*65c0*/  IADD3 R72, PT, PT, R19, 0x3c0, RZ ;  /* 0x000003c013487810 */ /* 0x000fe20007ffe0ff */
[----:B------:R-:W-:Y:S01]  /*65d0*/  FMUL.FTZ R123, R187, R146 ;  /* 0x00000092bb7b7220 */ /* 0x000fe20000410000 */
[----:B------:R-:W-:Y:S01]  /*65e0*/  MUFU.SIN R154, R127 ;  /* 0x0000007f009a7308 */ /* 0x000fe20000000400 */
[----:B------:R-:W-:Y:S01]  /*65f0*/  FMUL.FTZ R83, R205, R108 ;  /* 0x0000006ccd537220 */ /* 0x000fe20000410000 */
[----:B------:R-:W-:Y:S01]  /*6600*/  LEA R150, R79, R148, 0x1 ;  /* 0x000000944f967211 */ /* 0x000fe200078e08ff */
[----:B------:R-:W-:Y:S01]  /*6610*/  FMUL.FTZ R79, R205, R110 ;  /* 0x0000006ecd4f7220 */ /* 0x000fe20000410000 */
[----:B------:R-:W-:Y:S01]  /*6620*/  LEA.HI.SX32 R75, R72, R19, 0x1b ;  /* 0x00000013484b7211 */ /* 0x000fe200078fdaff */
[----:B------:R-:W-:-:S03]  /*6630*/  FFMA.FTZ R123, R188, R162, -R123 ;  /* 0x000000a2bc7b7223 */ /* 0x000fc6000001087b */
[----:B------:R1:W2:Y:S01]  /*6640*/  MUFU.COS R152, R127 ;  /* 0x0000007f00987308 */ /* 0x0002a20000000000 */
[----:B------:R-:W-:Y:S01]  /*6650*/  FMUL.FTZ R81, R205, R106 ;  /* 0x0000006acd517220 */ /* 0x000fe20000410000 */
[----:B------:R-:W-:Y:S01]  /*6660*/  FADD.FTZ R123, R186, R123 ;  /* 0x0000007bba7b7221 */ /* 0x000fe20000010000 */
[----:B------:R-:W-:Y:S01]  /*6670*/  LEA R75, R75, R148, 0x1 ;  /* 0x000000944b4b7211 */ /* 0x000fe200078e08ff */
[----:B-1----:R-:W-:-:S04]  /*6680*/  FMUL.FTZ R127, R187, R162 ;  /* 0x000000a2bb7f7220 */ /* 0x002fc80000410000 */
[----:B------:R-:W-:Y:S01]  /*6690*/  MUFU.SIN R82, R125 ;  /* 0x0000007d00527308 */ /* 0x000fe20000000400 */
[----:B------:R-:W-:-:S07]  /*66a0*/  FFMA.FTZ R146, R188, R146, R127 ;  /* 0x00000092bc927223 */ /* 0x000fce000001007f */
[----:B------:R0:W1:Y:S01]  /*66b0*/  MUFU.COS R72, R125 ;  /* 0x0000007d00487308 */ /* 0x0000620000000000 */
[----:B------:R-:W-:Y:S01]  /*66c0*/  FADD.FTZ R146, RZ, R146 ;  /* 0x00000092ff927221 */ /* 0x000fe20000010000 */
[----:B------:R-:W-:Y:S06]  /*66d0*/  STS.U16 [R150+0x740], R147 ;  /* 0x0007409396007388 */ /* 0x000fec0000000400 */
[----:B------:R-:W2:Y:S01]  /*66e0*/  MUFU.EX2 R83, R83 ;  /* 0x0000005300537308 */ /* 0x000ea20000000800 */
[----:B0-----:R-:W-:-:S03]  /*66f0*/  FMUL.FTZ R125, R121, R76 ;  /* 0x0000004c797d7220 */ /* 0x001fc60000410000 */
[----:B------:R-:W-:Y:S01]  /*6700*/  MUFU.EX2 R79, R79 ;  /* 0x0000004f004f7308 */ /* 0x000fe20000000800 */
[----:B------:R-:W-:Y:S01]  /*6710*/  FMUL.FTZ R76, R190, R123 ;  /* 0x0000007bbe4c7220 */ /* 0x000fe20000410000 */
[----:B------:R-:W-:Y:S02]  /*6720*/  LEA R77, R77, R148, 0x1 ;  /* 0x000000944d4d7211 */ /* 0x000fe400078e08ff */
[----:B------:R-:W0:Y:S01]  /*6730*/  MUFU.EX2 R81, R81 ;  /* 0x0000005100517308 */ /* 0x000e220000000800 */
[----:B---3--:R3:W-:Y:S01]  /*6740*/  STS.U16 [R75+0x780], R74 ;  /* 0x0007804a4b007388 */ /* 0x0087e20000000400 */
[----:B------:R-:W-:-:S03]  /*6750*/  FFMA.FTZ R76, R191, R146, R76 ;  /* 0x00000092bf4c7223 */ /* 0x000fc6000001004c */
[----:B------:R4:W-:Y:S01]  /*6760*/  STS.U16 [R77+0x7c0], R78 ;  /* 0x0007c04e4d007388 */ /* 0x0009e20000000400 */
[C---:B--2---:R-:W-:Y:S01]  /*6770*/  FMUL.FTZ R151, R83.reuse, R152 ;  /* 0x0000009853977220 */ /* 0x044fe20000410000 */
[----:B------:R-:W-:Y:S01]  /*6780*/  FMUL.FTZ R133, R83, R154 ;  /* 0x0000009a53857220 */ /* 0x000fe20000410000 */
[----:B------:R-:W-:Y:S01]  /*6790*/  FMUL.FTZ R205, R205, R112 ;  /* 0x00000070cdcd7220 */ /* 0x000fe20000410000 */
[----:B------:R-:W2:Y:S01]  /*67a0*/  MUFU.COS R80, R131 ;  /* 0x0000008300507308 */ /* 0x000ea20000000000 */
[----:B---3--:R-:W-:Y:S01]  /*67b0*/  FMUL.FTZ R74, R190, R146 ;  /* 0x00000092be4a7220 */ /* 0x008fe20000410000 */
[----:B------:R-:W-:Y:S01]  /*67c0*/  FMUL.FTZ R75, R200, R173 ;  /* 0x000000adc84b7220 */ /* 0x000fe20000410000 */
[----:B------:R-:W-:Y:S01]  /*67d0*/  FMUL.FTZ R73, R121, R73 ;  /* 0x0000004979497220 */ /* 0x000fe20000410000 */
[----:B0-----:R-:W-:Y:S01]  /*67e0*/  FMUL.FTZ R129, R81, R158 ;  /* 0x0000009e51817220 */ /* 0x001fe20000410000 */
[----:B------:R-:W-:Y:S01]  /*67f0*/  FFMA.FTZ R74, R191, R123, -R74 ;  /* 0x0000007bbf4a7223 */ /* 0x000fe2000001084a */
[----:B----4-:R-:W-:Y:S01]  /*6800*/  FADD.FTZ R78, RZ, R76 ;  /* 0x0000004cff4e7221 */ /* 0x010fe20000010000 */
[C---:B-1----:R-:W-:Y:S01]  /*6810*/  FMUL.FTZ R154, R79.reuse, R72 ;  /* 0x000000484f9a7220 */ /* 0x042fe20000410000 */
[----:B------:R-:W-:Y:S01]  /*6820*/  FMUL.FTZ R152, R79, R82 ;  /* 0x000000524f987220 */ /* 0x000fe20000410000 */
[----:B------:R-:W-:Y:S01]  /*6830*/  FADD.FTZ R76, R189, R74 ;  /* 0x0000004abd4c7221 */ /* 0x000fe20000010000 */
[----:B------:R-:W-:Y:S01]  /*6840*/  FMUL.FTZ R79, R193, R78 ;  /* 0x0000004ec14f7220 */ /* 0x000fe20000410000 */
[----:B------:R-:W-:Y:S01]  /*6850*/  FMUL.FTZ R127, R81, R160 ;  /* 0x000000a0517f7220 */ /* 0x000fe20000410000 */
[----:B------:R-:W-:Y:S01]  /*6860*/  FMUL.FTZ R77, R202, R173 ;  /* 0x000000adca4d7220 */ /* 0x000fe20000410000 */
[-C--:B------:R-:W-:Y:S01]  /*6870*/  FMUL.FTZ R81, R193, R76.reuse ;  /* 0x0000004cc1517220 */ /* 0x080fe20000410000 */
[----:B------:R-:W-:Y:S01]  /*6880*/  FFMA.FTZ R79, R194, R76, -R79 ;  /* 0x0000004cc24f7223 */ /* 0x000fe2000001084f */
[-C--:B------:R-:W-:Y:S01]  /*6890*/  FFMA.FTZ R72, R202, R175.reuse, -R75 ;  /* 0x000000afca487223 */ /* 0x080fe2000001084b */
        /* <DEDUP_REMOVED lines=11> */
[----:B------:R-:W-:Y:S01]  /*6950*/  FSEL R125, R125, 1, !P2 ;  /* 0x3f8000007d7d7808 */ /* 0x000fe20005000000 */
[C---:B------:R-:W-:Y:S01]  /*6960*/  FMUL.FTZ R77, R184.reuse, R75 ;  /* 0x0000004bb84d7220 */ /* 0x040fe20000410000 */
[----:B------:R-:W-:Y:S01]  /*6970*/  FFMA.FTZ R74, R197, R79, -R74 ;  /* 0x0000004fc54a7223 */ /* 0x000fe2000001084a */
[----:B------:R-:W-:Y:S01]  /*6980*/  FADD.FTZ R78, RZ, R78 ;  /* 0x0000004eff4e7221 */ /* 0x000fe20000010000 */
[----:B------:R-:W2:Y:S01]  /*6990*/  MUFU.EX2 R205, R205 ;  /* 0x000000cd00cd7308 */ /* 0x000ea20000000800 */
[-C--:B------:R-:W-:Y:S01]  /*69a0*/  FMUL.FTZ R72, R184, R76.reuse ;  /* 0x0000004cb8487220 */ /* 0x080fe20000410000 */
[----:B------:R-:W-:Y:S01]  /*69b0*/  FFMA.FTZ R77, R185, R76, R77 ;  /* 0x0000004cb94d7223 */ /* 0x000fe2000001004d */
[----:B------:R-:W-:Y:S01]  /*69c0*/  FADD.FTZ R74, R195, R74 ;  /* 0x0000004ac34a7221 */ /* 0x000fe20000010000 */
[----:B------:R-:W-:Y:S01]  /*69d0*/  FMUL.FTZ R76, R167, R78 ;  /* 0x0000004ea74c7220 */ /* 0x000fe20000410000 */
[----:B------:R-:W-:Y:S01]  /*69e0*/  FFMA.FTZ R72, R185, R75, -R72 ;  /* 0x0000004bb9487223 */ /* 0x000fe20000010848 */
[-C--:B------:R-:W-:Y:S01]  /*69f0*/  FMUL.FTZ R75, R187, R77.reuse ;  /* 0x0000004dbb4b7220 */ /* 0x080fe20000410000 */
[-C--:B------:R-:W-:Y:S01]  /*6a00*/  FMUL.FTZ R81, R167, R74.reuse ;  /* 0x0000004aa7517220 */ /* 0x080fe20000410000 */
[----:B------:R-:W-:Y:S01]  /*6a10*/  FFMA.FTZ R76, R169, R74, -R76 ;  /* 0x0000004aa94c7223 */ /* 0x000fe2000001084c */
[-C--:B------:R-:W-:Y:S01]  /*6a20*/  FMUL.FTZ R79, R187, R72.reuse ;  /* 0x00000048bb4f7220 */ /* 0x080fe20000410000 */
[C---:B------:R-:W-:Y:S01]  /*6a30*/  FFMA.FTZ R75, R188.reuse, R72, -R75 ;  /* 0x00000048bc4b7223 */ /* 0x040fe2000001084b */
[----:B------:R-:W-:Y:S01]  /*6a40*/  FFMA.FTZ R81, R169, R78, R81 ;  /* 0x0000004ea9517223 */ /* 0x000fe20000010051 */
[----:B------:R-:W-:Y:S01]  /*6a50*/  FADD.FTZ R76, R165, R76 ;  /* 0x0000004ca54c7221 */ /* 0x000fe20000010000 */
[----:B------:R-:W-:Y:S01]  /*6a60*/  FFMA.FTZ R79, R188, R77, R79 ;  /* 0x0000004dbc4f7223 */ /* 0x000fe2000001004f */
[C---:B------:R-:W-:Y:S01]  /*6a70*/  FMUL.FTZ R74, R190.reuse, R75 ;  /* 0x0000004bbe4a7220 */ /* 0x040fe20000410000 */
[----:B--2---:R-:W-:Y:S01]  /*6a80*/  FMUL.FTZ R160, R205, R80 ;  /* 0x00000050cda07220 */ /* 0x004fe20000410000 */
[----:B------:R-:W-:Y:S01]  /*6a90*/  FADD.FTZ R78, RZ, R81 ;  /* 0x00000051ff4e7221 */ /* 0x000fe20000010000 */
[----:B------:R-:W-:Y:S01]  /*6aa0*/  FMUL.FTZ R80, R161, R76 ;  /* 0x0000004ca1507220 */ /* 0x000fe20000410000 */
[-C--:B------:R-:W-:Y:S01]  /*6ab0*/  FMUL.FTZ R72, R190, R79.reuse ;  /* 0x0000004fbe487220 */ /* 0x080fe20000410000 */
[----:B------:R-:W-:Y:S01]  /*6ac0*/  FFMA.FTZ R74, R191, R79, R74 ;  /* 0x0000004fbf4a7223 */ /* 0x000fe2000001004a */
[-C--:B------:R-:W-:Y:S01]  /*6ad0*/  FMUL.FTZ R79, R161, R78.reuse ;  /* 0x0000004ea14f7220 */ /* 0x080fe20000410000 */
[----:B------:R-:W-:Y:S01]  /*6ae0*/  FFMA.FTZ R80, R159, R78, R80 ;  /* 0x0000004e9f507223 */ /* 0x000fe20000010050 */
[----:B------:R-:W-:Y:S01]  /*6af0*/  FFMA.FTZ R72, R191, R75, -R72 ;  /* 0x0000004bbf487223 */ /* 0x000fe20000010848 */
[----:B------:R-:W-:Y:S01]  /*6b00*/  NOP ;  /* 0x0000000000007918 */ /* 0x000fe20000000000 */
[----:B------:R-:W-:Y:S01]  /*6b10*/  FFMA.FTZ R76, R159, R76, -R79 ;  /* 0x0000004c9f4c7223 */ /* 0x000fe2000001084f */
[----:B------:R-:W-:Y:S01]  /*6b20*/  FADD.FTZ R80, RZ, R80 ;  /* 0x00000050ff507221 */ /* 0x000fe20000010000 */
[C---:B------:R-:W-:Y:S01]  /*6b30*/  FMUL.FTZ R77, R193.reuse, R72 ;  /* 0x00000048c14d7220 */ /* 0x040fe20000410000 */
[----:B------:R-:W-:Y:S01]  /*6b40*/  FMUL.FTZ R75, R193, R74 ;  /* 0x0000004ac14b7220 */ /* 0x000fe20000410000 */
[----:B------:R-:W-:Y:S01]  /*6b50*/  FADD.FTZ R76, R163, R76 ;  /* 0x0000004ca34c7221 */ /* 0x000fe20000010000 */
[----:B------:R-:W-:Y:S01]  /*6b60*/  FMUL.FTZ R78, R155, R80 ;  /* 0x000000509b4e7220 */ /* 0x000fe20000410000 */
[C---:B------:R-:W-:Y:S01]  /*6b70*/  FFMA.FTZ R77, R194.reuse, R74, R77 ;  /* 0x0000004ac24d7223 */ /* 0x040fe2000001004d */
[----:B------:R-:W-:Y:S01]  /*6b80*/  FSEL R123, R73, RZ, !P2 ;  /* 0x000000ff497b7208 */ /* 0x000fe20005000000 */
[-C--:B------:R-:W-:Y:S01]  /*6b90*/  FMUL.FTZ R79, R155, R76.reuse ;  /* 0x0000004c9b4f7220 */ /* 0x080fe20000410000 */
[C---:B------:R-:W-:Y:S01]  /*6ba0*/  FFMA.FTZ R78, R149.reuse, R76, -R78 ;  /* 0x0000004c954e7223 */ /* 0x040fe2000001084e */
[----:B------:R-:W-:Y:S01]  /*6bb0*/  FFMA.FTZ R75, R194, R72, -R75 ;  /* 0x00000048c24b7223 */ /* 0x000fe2000001084b */
[C---:B------:R-:W-:Y:S01]  /*6bc0*/  FMUL.FTZ R72, R196.reuse, R77 ;  /* 0x0000004dc4487220 */ /* 0x040fe20000410000 */
[----:B------:R-:W-:Y:S01]  /*6bd0*/  FFMA.FTZ R79, R149, R80, R79 ;  /* 0x00000050954f7223 */ /* 0x000fe2000001004f */
[----:B------:R-:W-:Y:S01]  /*6be0*/  FADD.FTZ R78, R157, R78 ;  /* 0x0000004e9d4e7221 */ /* 0x000fe20000010000 */
[-C--:B------:R-:W-:Y:S01]  /*6bf0*/  FMUL.FTZ R74, R196, R75.reuse ;  /* 0x0000004bc44a7220 */ /* 0x080fe20000410000 */
[----:B------:R-:W-:Y:S01]  /*6c00*/  FFMA.FTZ R72, R197, R75, -R72 ;  /* 0x0000004bc5487223 */ /* 0x000fe20000010848 */
[----:B------:R-:W-:Y:S01]  /*6c10*/  FADD.FTZ R80, RZ, R79 ;  /* 0x0000004fff507221 */ /* 0x000fe20000010000 */
[----:B------:R-:W-:Y:S01]  /*6c20*/  FMUL.FTZ R75, R123, R78 ;  /* 0x0000004e7b4b7220 */ /* 0x000fe20000410000 */
[----:B------:R-:W-:Y:S01]  /*6c30*/  FSEL R121, R109, RZ, !P2 ;  /* 0x000000ff6d797208 */ /* 0x000fe20005000000 */
[----:B------:R0:W1:Y:S01]  /*6c40*/  MUFU.SIN R156, R131 ;  /* 0x00000083009c7308 */ /* 0x0000620000000400 */
[-C--:B------:R-:W-:Y:S01]  /*6c50*/  FMUL.FTZ R82, R123, R80.reuse ;  /* 0x000000507b527220 */ /* 0x080fe20000410000 */
[----:B------:R-:W-:Y:S01]  /*6c60*/  FFMA.FTZ R75, R125, R80, R75 ;  /* 0x000000507d4b7223 */ /* 0x000fe2000001004b */
[----:B------:R-:W-:Y:S01]  /*6c70*/  FSEL R127, R127, RZ, !P3 ;  /* 0x000000ff7f7f7208 */ /* 0x000fe20005800000 */
[----:B------:R-:W2:Y:S01]  /*6c80*/  LDG.E.64 R144, desc[UR24][R144.64] ;  /* 0x0000001890907981 */ /* 0x000ea2000c1e1b00 */
[----:B------:R-:W-:Y:S01]  /*6c90*/  FFMA.FTZ R82, R125, R78, -R82 ;  /* 0x0000004e7d527223 */ /* 0x000fe20000010852 */
[----:B------:R-:W-:Y:S01]  /*6ca0*/  FADD.FTZ R78, RZ, R75 ;  /* 0x0000004bff4e7221 */ /* 0x000fe20000010000 */
[----:B------:R-:W-:Y:S01]  /*6cb0*/  FFMA.FTZ R74, R197, R77, R74 ;  /* 0x0000004dc54a7223 */ /* 0x000fe2000001004a */
[----:B------:R-:W-:Y:S01]  /*6cc0*/  FMUL.FTZ R73, R167, R72 ;  /* 0x00000048a7497220 */ /* 0x000fe20000410000 */
[----:B------:R-:W-:Y:S01]  /*6cd0*/  FSEL R129, R129, 1, !P3 ;  /* 0x3f80000081817808 */ /* 0x000fe20005800000 */
[----:B------:R-:W-:Y:S01]  /*6ce0*/  FADD.FTZ R82, R121, R82 ;  /* 0x0000005279527221 */ /* 0x000fe20000010000 */
[----:B------:R-:W-:Y:S01]  /*6cf0*/  FMUL.FTZ R75, R127, R78 ;  /* 0x0000004e7f4b7220 */ /* 0x000fe20000410000 */
[-C--:B------:R-:W-:Y:S01]  /*6d00*/  FMUL.FTZ R76, R167, R74.reuse ;  /* 0x0000004aa74c7220 */ /* 0x080fe20000410000 */
[----:B------:R-:W-:Y:S01]  /*6d10*/  FFMA.FTZ R74, R169, R74, R73 ;  /* 0x0000004aa94a7223 */ /* 0x000fe20000010049 */
[-C--:B------:R-:W-:Y:S01]  /*6d20*/  FMUL.FTZ R80, R127, R82.reuse ;  /* 0x000000527f507220 */ /* 0x080fe20000410000 */
[----:B0-----:R-:W-:Y:S01]  /*6d30*/  FSEL R131, R111, RZ, !P3 ;  /* 0x000000ff6f837208 */ /* 0x001fe20005800000 */
[----:B------:R-:W-:Y:S01]  /*6d40*/  FFMA.FTZ R82, R129, R82, -R75 ;  /* 0x0000005281527223 */ /* 0x000fe2000001084b */
[----:B------:R-:W-:Y:S01]  /*6d50*/  FFMA.FTZ R76, R169, R72, -R76 ;  /* 0x00000048a94c7223 */ /* 0x000fe2000001084c */
[----:B------:R-:W-:Y:S01]  /*6d60*/  FMUL.FTZ R72, R161, R74 ;  /* 0x0000004aa1487220 */ /* 0x000fe20000410000 */
[----:B------:R-:W-:Y:S01]  /*6d70*/  FFMA.FTZ R80, R129, R78, R80 ;  /* 0x0000004e81507223 */ /* 0x000fe20000010050 */
[----:B------:R-:W-:Y:S01]  /*6d80*/  FSEL R133, R133, RZ, !P4 ;  /* 0x000000ff85857208 */ /* 0x000fe20006000000 */
[----:B------:R-:W-:Y:S01]  /*6d90*/  FADD.FTZ R82, R131, R82 ;  /* 0x0000005283527221 */ /* 0x000fe20000010000 */
[-C--:B------:R-:W-:Y:S01]  /*6da0*/  FMUL.FTZ R73, R161, R76.reuse ;  /* 0x0000004ca1497220 */ /* 0x080fe20000410000 */
[----:B------:R-:W-:Y:S01]  /*6db0*/  FFMA.FTZ R72, R159, R76, -R72 ;  /* 0x0000004c9f487223 */ /* 0x000fe20000010848 */
[----:B------:R-:W-:Y:S01]  /*6dc0*/  FSEL R151, R151, 1, !P4 ;  /* 0x3f80000097977808 */ /* 0x000fe20006000000 */
[----:B------:R-:W-:Y:S01]  /*6dd0*/  FADD.FTZ R80, RZ, R80 ;  /* 0x00000050ff507221 */ /* 0x000fe20000010000 */
[----:B------:R-:W-:Y:S01]  /*6de0*/  FMUL.FTZ R75, R133, R82 ;  /* 0x00000052854b7220 */ /* 0x000fe20000410000 */
[----:B------:R-:W-:Y:S01]  /*6df0*/  FFMA.FTZ R74, R159, R74, R73 ;  /* 0x0000004a9f4a7223 */ /* 0x000fe20000010049 */
[----:B------:R-:W-:Y:S01]  /*6e00*/  FMUL.FTZ R73, R155, R72 ;  /* 0x000000489b497220 */ /* 0x000fe20000410000 */
[-C--:B------:R-:W-:Y:S01]  /*6e10*/  FMUL.FTZ R78, R133, R80.reuse ;  /* 0x00000050854e7220 */ /* 0x080fe20000410000 */
[----:B------:R-:W-:Y:S01]  /*6e20*/  FFMA.FTZ R75, R151, R80, R75 ;  /* 0x00000050974b7223 */ /* 0x000fe2000001004b */
[-C--:B------:R-:W-:Y:S01]  /*6e30*/  FMUL.FTZ R76, R155, R74.reuse ;  /* 0x0000004a9b4c7220 */ /* 0x080fe20000410000 */
[----:B------:R-:W-:Y:S01]  /*6e40*/  FFMA.FTZ R74, R149, R74, R73 ;  /* 0x0000004a954a7223 */ /* 0x000fe20000010049 */
[----:B------:R-:W-:Y:S01]  /*6e50*/  FSEL R150, R113, RZ, !P4 ;  /* 0x000000ff71967208 */ /* 0x000fe20006000000 */
[----:B------:R-:W-:Y:S01]  /*6e60*/  FFMA.FTZ R73, R151, R82, -R78 ;  /* 0x0000005297497223 */ /* 0x000fe2000001084e */
[----:B------:R-:W-:Y:S01]  /*6e70*/  FSEL R152, R152, RZ, !P6 ;  /* 0x000000ff98987208 */ /* 0x000fe20007000000 */
[----:B------:R-:W-:Y:S01]  /*6e80*/  FADD.FTZ R75, RZ, R75 ;  /* 0x0000004bff4b7221 */ /* 0x000fe20000010000 */
[----:B------:R-:W-:Y:S01]  /*6e90*/  IADD3 R204, PT, PT, R182, 0xf, RZ ;  /* 0x0000000fb6cc7810 */ /* 0x000fe20007ffe0ff */
[----:B------:R-:W-:Y:S01]  /*6ea0*/  FADD.FTZ R73, R150, R73 ;  /* 0x0000004996497221 */ /* 0x000fe20000010000 */
[----:B------:R-:W-:Y:S01]  /*6eb0*/  FSEL R154, R154, 1, !P6 ;  /* 0x3f8000009a9a7808 */ /* 0x000fe20007000000 */
[----:B------:R-:W-:Y:S01]  /*6ec0*/  FMUL.FTZ R77, R152, R75 ;  /* 0x0000004b984d7220 */ /* 0x000fe20000410000 */
[----:B-1----:R-:W-:Y:S01]  /*6ed0*/  FMUL.FTZ R156, R205, R156 ;  /* 0x0000009ccd9c7220 */ /* 0x002fe20000410000 */
[----:B------:R-:W-:Y:S01]  /*6ee0*/  ISETP.GE.U32.AND P5, PT, R204, R17, PT ;  /* 0x00000011cc00720c */ /* 0x000fe20003fa6070 */
[-C--:B------:R-:W-:Y:S01]  /*6ef0*/  FMUL.FTZ R80, R152, R73.reuse ;  /* 0x0000004998507220 */ /* 0x080fe20000410000 */
[----:B------:R-:W-:Y:S01]  /*6f00*/  FSEL R153, R115, RZ, !P6 ;  /* 0x000000ff73997208 */ /* 0x000fe20007000000 */
[C---:B------:R-:W-:Y:S01]  /*6f10*/  FFMA.FTZ R78, R154.reuse, R73, -R77 ;  /* 0x000000499a4e7223 */ /* 0x040fe2000001084d */
[----:B------:R-:W-:Y:S01]  /*6f20*/  FFMA.FTZ R76, R149, R72, -R76 ;  /* 0x00000048954c7223 */ /* 0x000fe2000001084c */
[----:B------:R-:W-:Y:S01]  /*6f30*/  FMUL.FTZ R72, R123, R74 ;  /* 0x0000004a7b487220 */ /* 0x000fe20000410000 */
[----:B------:R-:W-:Y:S01]  /*6f40*/  FFMA.FTZ R80, R154, R75, R80 ;  /* 0x0000004b9a507223 */ /* 0x000fe20000010050 */
[----:B------:R-:W-:Y:S01]  /*6f50*/  FSEL R156, R156, RZ, !P5 ;  /* 0x000000ff9c9c7208 */ /* 0x000fe20006800000 */
[----:B------:R-:W-:Y:S01]  /*6f60*/  FADD.FTZ R75, R153, R78 ;  /* 0x0000004e994b7221 */ /* 0x000fe20000010000 */
[-C--:B------:R-:W-:Y:S01]  /*6f70*/  FFMA.FTZ R72, R125, R76.reuse, -R72 ;  /* 0x0000004c7d487223 */ /* 0x080fe20000010848 */
[----:B------:R-:W-:Y:S01]  /*6f80*/  FMUL.FTZ R76, R123, R76 ;  /* 0x0000004c7b4c7220 */ /* 0x000fe20000410000 */
[----:B------:R-:W-:Y:S01]  /*6f90*/  FSEL R160, R160, 1, !P5 ;  /* 0x3f800000a0a07808 */ /* 0x000fe20006800000 */
[----:B------:R-:W-:Y:S01]  /*6fa0*/  FADD.FTZ R77, RZ, R80 ;  /* 0x00000050ff4d7221 */ /* 0x000fe20000010000 */
[C---:B------:R-:W-:Y:S01]  /*6fb0*/  FMUL.FTZ R79, R156.reuse, R75 ;  /* 0x0000004b9c4f7220 */ /* 0x040fe20000410000 */
[----:B------:R-:W-:Y:S01]  /*6fc0*/  FFMA.FTZ R76, R125, R74, R76 ;  /* 0x0000004a7d4c7223 */ /* 0x000fe2000001004c */
[C---:B------:R-:W-:Y:S01]  /*6fd0*/  FMUL.FTZ R73, R127.reuse, R72 ;  /* 0x000000487f497220 */ /* 0x040fe20000410000 */
[-C--:B------:R-:W-:Y:S01]  /*6fe0*/  FMUL.FTZ R78, R156, R77.reuse ;  /* 0x0000004d9c4e7220 */ /* 0x080fe20000410000 */
[C---:B------:R-:W-:Y:S01]  /*6ff0*/  FFMA.FTZ R79, R160.reuse, R77, R79 ;  /* 0x0000004da04f7223 */ /* 0x040fe2000001004f */
[-C--:B------:R-:W-:Y:S01]  /*7000*/  FMUL.FTZ R74, R127, R76.reuse ;  /* 0x0000004c7f4a7220 */ /* 0x080fe20000410000 */
[----:B------:R-:W-:Y:S01]  /*7010*/  FSEL R158, R117, RZ, !P5 ;  /* 0x000000ff759e7208 */ /* 0x000fe20006800000 */
[C---:B------:R-:W-:Y:S01]  /*7020*/  FFMA.FTZ R76, R129.reuse, R76, R73 ;  /* 0x0000004c814c7223 */ /* 0x040fe20000010049 */
[----:B------:R-:W-:Y:S01]  /*7030*/  FFMA.FTZ R75, R160, R75, -R78 ;  /* 0x0000004ba04b7223 */ /* 0x000fe2000001084e */
[----:B------:R-:W-:Y:S01]  /*7040*/  FADD.FTZ R170, RZ, R79 ;  /* 0x0000004fffaa7221 */ /* 0x000fe20000010000 */
[----:B------:R-:W-:Y:S01]  /*7050*/  FFMA.FTZ R74, R129, R72, -R74 ;  /* 0x00000048814a7223 */ /* 0x000fe2000001084a */
[----:B------:R-:W-:Y:S01]  /*7060*/  FMUL.FTZ R73, R133, R76 ;  /* 0x0000004c85497220 */ /* 0x000fe20000410000 */
[----:B------:R-:W-:-:S02]  /*7070*/  FADD.FTZ R199, R158, R75 ;  /* 0x0000004b9ec77221 */ /* 0x000fc40000010000 */
[----:B------:R-:W0:Y:S01]  /*7080*/  SHFL.UP PT, R78, R170, 0x1, RZ ;  /* 0x04200000aa4e7989 */ /* 0x000e2200000e00ff */
[-C--:B------:R-:W-:Y:S01]  /*7090*/  FMUL.FTZ R72, R133, R74.reuse ;  /* 0x0000004a85487220 */ /* 0x080fe20000410000 */
[C---:B------:R-:W-:Y:S02]  /*70a0*/  FFMA.FTZ R73, R151.reuse, R74, -R73 ;  /* 0x0000004a97497223 */ /* 0x040fe40000010849 */
[----:B------:R-:W1:Y:S01]  /*70b0*/  SHFL.UP PT, R74, R199, 0x1, RZ ;  /* 0x04200000c74a7989 */ /* 0x000e6200000e00ff */
[----:B------:R-:W-:Y:S01]  /*70c0*/  FFMA.FTZ R75, R151, R76, R72 ;  /* 0x0000004c974b7223 */ /* 0x000fe20000010048 */
[----:B------:R-:W-:-:S03]  /*70d0*/  FMUL.FTZ R72, R152, R73 ;  /* 0x0000004998487220 */ /* 0x000fc60000410000 */
[-C--:B------:R-:W-:Y:S01]  /*70e0*/  FMUL.FTZ R77, R152, R75.reuse ;  /* 0x0000004b984d7220 */ /* 0x080fe20000410000 */
[----:B------:R-:W-:-:S03]  /*70f0*/  FFMA.FTZ R75, R154, R75, R72 ;  /* 0x0000004b9a4b7223 */ /* 0x000fc60000010048 */
[----:B------:R-:W-:Y:S01]  /*7100*/  FFMA.FTZ R77, R154, R73, -R77 ;  /* 0x000000499a4d7223 */ /* 0x000fe2000001084d */
[C---:B------:R-:W-:Y:S01]  /*7110*/  FMUL.FTZ R72, R156.reuse, R75 ;  /* 0x0000004b9c487220 */ /* 0x040fe20000410000 */
[----:B------:R-:W-:Y:S02]  /*7120*/  ISETP.GE.AND P2, PT, R19, 0x1, PT ;  /* 0x000000011300780c */ /* 0x000fe40003f46270 */
[-C--:B------:R-:W-:Y:S01]  /*7130*/  FMUL.FTZ R73, R156, R77.reuse ;  /* 0x0000004d9c497220 */ /* 0x080fe20000410000 */
[----:B------:R-:W-:-:S03]  /*7140*/  FFMA.FTZ R217, R160, R77, -R72 ;  /* 0x0000004da0d97223 */ /* 0x000fc60000010848 */
[----:B------:R-:W-:Y:S01]  /*7150*/  FFMA.FTZ R172, R160, R75, R73 ;  /* 0x0000004ba0ac7223 */ /* 0x000fe20000010049 */
[----:B0-----:R-:W-:-:S03]  /*7160*/  FMUL.FTZ R75, R217, R78 ;  /* 0x0000004ed94b7220 */ /* 0x001fc60000410000 */
[C---:B------:R-:W-:Y:S01]  /*7170*/  FMUL.FTZ R78, R172.reuse, R78 ;  /* 0x0000004eac4e7220 */ /* 0x040fe20000410000 */
[----:B------:R-:W0:Y:S01]  /*7180*/  SHFL.UP PT, R73, R172, 0x1, RZ ;  /* 0x04200000ac497989 */ /* 0x000e2200000e00ff */
[-C--:B-1----:R-:W-:Y:S02]  /*7190*/  FFMA.FTZ R75, R172, R74.reuse, R75 ;  /* 0x0000004aac4b7223 */ /* 0x082fe4000001004b */
[----:B------:R-:W-:Y:S01]  /*71a0*/  FFMA.FTZ R78, R217, R74, -R78 ;  /* 0x0000004ad94e7223 */ /* 0x000fe2000001084e */
[----:B------:R-:W1:Y:S01]  /*71b0*/  SHFL.UP PT, R72, R217, 0x1, RZ ;  /* 0x04200000d9487989 */ /* 0x000e6200000e00ff */
[----:B------:R-:W-:Y:S02]  /*71c0*/  @P2 FADD.FTZ R170, R170, R75 ;  /* 0x0000004baaaa2221 */ /* 0x000fe40000010000 */
[----:B------:R-:W-:-:S03]  /*71d0*/  @P2 FADD.FTZ R199, R199, R78 ;  /* 0x0000004ec7c72221 */ /* 0x000fc60000010000 */
[----:B------:R-:W3:Y:S04]  /*71e0*/  SHFL.UP PT, R77, R170, 0x2, RZ ;  /* 0x04400000aa4d7989 */ /* 0x000ee800000e00ff */
[----:B------:R-:W4:Y:S01]  /*71f0*/  SHFL.UP PT, R76, R199, 0x2, RZ ;  /* 0x04400000c74c7989 */ /* 0x000f2200000e00ff */
[-C--:B0-----:R-:W-:Y:S01]  /*7200*/  FMUL.FTZ R75, R217, R73.reuse ;  /* 0x00000049d94b7220 */ /* 0x081fe20000410000 */
[----:B------:R-:W-:-:S03]  /*7210*/  FMUL.FTZ R74, R172, R73 ;  /* 0x00000049ac4a7220 */ /* 0x000fc60000410000 */
[-C--:B-1----:R-:W-:Y:S01]  /*7220*/  @P2 FFMA.FTZ R172, R172, R72.reuse, R75 ;  /* 0x00000048acac2223 */ /* 0x082fe2000001004b */
[----:B------:R-:W-:Y:S01]  /*7230*/  @P2 FFMA.FTZ R217, R217, R72, -R74 ;  /* 0x00000048d9d92223 */ /* 0x000fe2000001084a */
[----:B------:R-:W-:-:S03]  /*7240*/  ISETP.GE.AND P2, PT, R19, 0x2, PT ;  /* 0x000000021300780c */ /* 0x000fc60003f46270 */
[----:B------:R-:W0:Y:S01]  /*7250*/  SHFL.UP PT, R73, R172, 0x2, RZ ;  /* 0x04400000ac497989 */ /* 0x000e2200000e00ff */
[CC--:B---3--:R-:W-:Y:S01]  /*7260*/  FMUL.FTZ R75, R217.reuse, R77.reuse ;  /* 0x0000004dd94b7220 */ /* 0x0c8fe20000410000 */
[C---:B------:R-:W-:Y:S02]  /*7270*/  FMUL.FTZ R74, R172.reuse, R77 ;  /* 0x0000004dac4a7220 */ /* 0x040fe40000410000 */
[----:B------:R-:W1:Y:S01]  /*7280*/  SHFL.UP PT, R72, R217, 0x2, RZ ;  /* 0x04400000d9487989 */ /* 0x000e6200000e00ff */
[-C--:B----4-:R-:W-:Y:S01]  /*7290*/  FFMA.FTZ R75, R172, R76.reuse, R75 ;  /* 0x0000004cac4b7223 */ /* 0x090fe2000001004b */
[----:B------:R-:W-:-:S04]  /*72a0*/  FFMA.FTZ R74, R217, R76, -R74 ;  /* 0x0000004cd94a7223 */ /* 0x000fc8000001084a */
[----:B------:R-:W-:Y:S01]  /*72b0*/  @P2 FADD.FTZ R170, R170, R75 ;  /* 0x0000004baaaa2221 */ /* 0x000fe20000010000 */
[----:B------:R-:W-:-:S04]  /*72c0*/  @P2 FADD.FTZ R199, R199, R74 ;  /* 0x0000004ac7c72221 */ /* 0x000fc80000010000 */
[----:B------:R-:W3:Y:S04]  /*72d0*/  SHFL.UP PT, R77, R170, 0x4, RZ ;  /* 0x04800000aa4d7989 */ /* 0x000ee800000e00ff */
        /* <DEDUP_REMOVED lines=8> */
[-C--:B---3--:R-:W-:Y:S01]  /*7360*/  FMUL.FTZ R75, R217, R77.reuse ;  /* 0x0000004dd94b7220 */ /* 0x088fe20000410000 */
[----:B------:R-:W-:-:S03]  /*7370*/  FMUL.FTZ R74, R172, R77 ;  /* 0x0000004dac4a7220 */ /* 0x000fc60000410000 */
[-C--:B----4-:R-:W-:Y:S01]  /*7380*/  FFMA.FTZ R75, R172, R76.reuse, R75 ;  /* 0x0000004cac4b7223 */ /* 0x090fe2000001004b */
[----:B------:R-:W-:-:S03]  /*7390*/  FFMA.FTZ R74, R217, R76, -R74 ;  /* 0x0000004cd94a7223 */ /* 0x000fc6000001084a */
[----:B------:R-:W-:Y:S01]  /*73a0*/  @P2 FADD.FTZ R170, R170, R75 ;  /* 0x0000004baaaa2221 */ /* 0x000fe20000010000 */
[----:B------:R-:W-:-:S04]  /*73b0*/  @P2 FADD.FTZ R199, R199, R74 ;  /* 0x0000004ac7c72221 */ /* 0x000fc80000010000 */
[----:B------:R-:W3:Y:S04]  /*73c0*/  SHFL.UP PT, R77, R170, 0x8, RZ ;  /* 0x05000000aa4d7989 */ /* 0x000ee800000e00ff */
[----:B------:R-:W4:Y:S01]  /*73d0*/  SHFL.UP PT, R76, R199, 0x8, RZ ;  /* 0x05000000c74c7989 */ /* 0x000f2200000e00ff */
[-C--:B0-----:R-:W-:Y:S01]  /*73e0*/  FMUL.FTZ R75, R217, R73.reuse ;  /* 0x00000049d94b7220 */ /* 0x081fe20000410000 */
[----:B------:R-:W-:-:S03]  /*73f0*/  FMUL.FTZ R74, R172, R73 ;  /* 0x00000049ac4a7220 */ /* 0x000fc60000410000 */
[-C--:B-1----:R-:W-:Y:S01]  /*7400*/  @P2 FFMA.FTZ R172, R172, R72.reuse, R75 ;  /* 0x00000048acac2223 */ /* 0x082fe2000001004b */
[----:B------:R-:W-:-:S04]  /*7410*/  @P2 FFMA.FTZ R217, R217, R72, -R74 ;  /* 0x00000048d9d92223 */ /* 0x000fc8000001084a */
[----:B------:R-:W0:Y:S01]  /*7420*/  SHFL.UP PT, R73, R172, 0x8, RZ ;  /* 0x05000000ac497989 */ /* 0x000e2200000e00ff */
[----:B------:R-:W-:-:S03]  /*7430*/  ISETP.GE.AND P2, PT, R19, 0x8, PT ;  /* 0x000000081300780c */ /* 0x000fc60003f46270 */
[----:B------:R-:W1:Y:S01]  /*7440*/  SHFL.UP PT, R72, R217, 0x8, RZ ;  /* 0x05000000d9487989 */ /* 0x000e6200000e00ff */
[-C--:B---3--:R-:W-:Y:S01]  /*7450*/  FMUL.FTZ R75, R217, R77.reuse ;  /* 0x0000004dd94b7220 */ /* 0x088fe20000410000 */
[----:B------:R-:W-:-:S03]  /*7460*/  FMUL.FTZ R74, R172, R77 ;  /* 0x0000004dac4a7220 */ /* 0x000fc60000410000 */
[-C--:B----4-:R-:W-:Y:S01]  /*7470*/  FFMA.FTZ R75, R172, R76.reuse, R75 ;  /* 0x0000004cac4b7223 */ /* 0x090fe2000001004b */
[----:B------:R-:W-:-:S04]  /*7480*/  FFMA.FTZ R74, R217, R76, -R74 ;  /* 0x0000004cd94a7223 */ /* 0x000fc8000001084a */
[----:B------:R-:W-:Y:S01]  /*7490*/  @P2 FADD.FTZ R170, R170, R75 ;  /* 0x0000004baaaa2221 */ /* 0x000fe20000010000 */
[----:B------:R-:W-:-:S04]  /*74a0*/  @P2 FADD.FTZ R199, R199, R74 ;  /* 0x0000004ac7c72221 */ /* 0x000fc80000010000 */
[----:B------:R-:W3:Y:S01]  /*74b0*/  SHFL.UP PT, R78, R170, 0x10, RZ ;  /* 0x06000000aa4e7989 */ /* 0x000ee200000e00ff */
[CC--:B0-----:R-:W-:Y:S01]  /*74c0*/  FMUL.FTZ R75, R217.reuse, R73.reuse ;  /* 0x00000049d94b7220 */ /* 0x0c1fe20000410000 */
[C---:B------:R-:W-:Y:S02]  /*74d0*/  FMUL.FTZ R74, R172.reuse, R73 ;  /* 0x00000049ac4a7220 */ /* 0x040fe40000410000 */
[----:B------:R-:W0:Y:S01]  /*74e0*/  SHFL.UP PT, R80, R199, 0x10, RZ ;  /* 0x06000000c7507989 */ /* 0x000e2200000e00ff */
[-C--:B-1----:R-:W-:Y:S01]  /*74f0*/  @P2 FFMA.FTZ R172, R172, R72.reuse, R75 ;  /* 0x00000048acac2223 */ /* 0x082fe2000001004b */
[----:B------:R-:W-:-:S04]  /*7500*/  @P2 FFMA.FTZ R217, R217, R72, -R74 ;  /* 0x00000048d9d92223 */ /* 0x000fc8000001084a */
[----:B------:R-:W1:Y:S01]  /*7510*/  SHFL.UP PT, R76, R172, 0x10, RZ ;  /* 0x06000000ac4c7989 */ /* 0x000e6200000e00ff */
[----:B------:R-:W-:-:S03]  /*7520*/  SHF.L.U32 R73, R19, 0x5, RZ ;  /* 0x0000000513497819 */ /* 0x000fc600000006ff */
[----:B------:R-:W4:Y:S01]  /*7530*/  SHFL.UP PT, R79, R217, 0x10, RZ ;  /* 0x06000000d94f7989 */ /* 0x000f2200000e00ff */
[----:B------:R-:W-:Y:S02]  /*7540*/  LEA.HI.SX32 R77, R73, R73, 0x1b ;  /* 0x00000049494d7211 */ /* 0x000fe400078fdaff */
[----:B------:R-:W-:Y:S02]  /*7550*/  CS2R R74, SRZ ;  /* 0x00000000004a7805 */ /* 0x000fe4000001ff00 */
[----:B------:R-:W-:Y:S02]  /*7560*/  MOV R72, 0x3f800000 ;  /* 0x3f80000000487802 */ /* 0x000fe40000000f00 */
[----:B------:R-:W-:Y:S02]  /*7570*/  MOV R73, RZ ;  /* 0x000000ff00497202 */ /* 0x000fe40000000f00 */
[----:B------:R-:W-:Y:S01]  /*7580*/  LEA R176, R77, R148, 0x1 ;  /* 0x000000944db07211 */ /* 0x000fe200078e08ff */
[-C--:B---3--:R-:W-:Y:S01]  /*7590*/  FMUL.FTZ R82, R172, R78.reuse ;  /* 0x0000004eac527220 */ /* 0x088fe20000410000 */
[----:B------:R-:W-:Y:S01]  /*75a0*/  FMUL.FTZ R81, R217, R78 ;  /* 0x0000004ed9517220 */ /* 0x000fe20000410000 */
[----:B------:R-:W-:-:S02]  /*75b0*/  @P0 LEA R78, R119, R148, 0x4 ;  /* 0x00000094774e0211 */ /* 0x000fc400078e20ff */
[----:B------:R-:W-:Y:S01]  /*75c0*/  LDS.U16 R178, [R176] ;  /* 0x00000000b0b27984 */ /* 0x000fe20000000400 */
[-C--:B0-----:R-:W-:Y:S01]  /*75d0*/  FFMA.FTZ R146, R217, R80.reuse, -R82 ;  /* 0x00000050d9927223 */ /* 0x081fe20000010852 */
[----:B------:R-:W-:Y:S02]  /*75e0*/  FFMA.FTZ R81, R172, R80, R81 ;  /* 0x00000050ac517223 */ /* 0x000fe40000010051 */
[----:B------:R-:W0:Y:S01]  /*75f0*/  LDS.U16 R80, [R176+0x2] ;  /* 0x00000200b0507984 */ /* 0x000e220000000400 */
[----:B------:R-:W-:-:S03]  /*7600*/  ISETP.NE.AND P3, PT, R19, 0x1f, PT ;  /* 0x0000001f1300780c */ /* 0x000fc60003f65270 */
[----:B------:R3:W5:Y:S01]  /*7610*/  @P0 LDS.128 R72, [R78+0x880] ;  /* 0x000880004e480984 */ /* 0x0007620000000c00 */
[CC--:B-1----:R-:W-:Y:S01]  /*7620*/  FMUL.FTZ R82, R172.reuse, R76.reuse ;  /* 0x0000004cac527220 */ /* 0x0c2fe20000410000 */
[C---:B------:R-:W-:Y:S02]  /*7630*/  FMUL.FTZ R77, R217.reuse, R76 ;  /* 0x0000004cd94d7220 */ /* 0x040fe40000410000 */
[----:B------:R-:W-:Y:S01]  /*7640*/  LDS.U16 R180, [R176+0x4] ;  /* 0x00000400b0b47984 */ /* 0x000fe20000000400 */
[-C--:B----4-:R-:W-:Y:S01]  /*7650*/  FFMA.FTZ R76, R217, R79.reuse, -R82 ;  /* 0x0000004fd94c7223 */ /* 0x090fe20000010852 */
[----:B------:R-:W-:Y:S01]  /*7660*/  FFMA.FTZ R77, R172, R79, R77 ;  /* 0x0000004fac4d7223 */ /* 0x000fe2000001004d */
[----:B------:R-:W-:Y:S01]  /*7670*/  FADD.FTZ R79, R170, R81 ;  /* 0x00000051aa4f7221 */ /* 0x000fe20000010000 */
[----:B---3--:R-:W-:Y:S01]  /*7680*/  FADD.FTZ R78, R199, R146 ;  /* 0x00000092c74e7221 */ /* 0x008fe20000010000 */
[----:B------:R-:W1:Y:S04]  /*7690*/  LDS.U16 R224, [R176+0x6] ;  /* 0x00000600b0e07984 */ /* 0x000e680000000400 */
[----:B------:R-:W-:Y:S04]  /*76a0*/  LDS.U16 R225, [R176+0x8] ;  /* 0x00000800b0e17984 */ /* 0x000fe80000000400 */
[----:B------:R-:W3:Y:S04]  /*76b0*/  LDS.U16 R226, [R176+0xa] ;  /* 0x00000a00b0e27984 */ /* 0x000ee80000000400 */
[----:B------:R-:W-:Y:S04]  /*76c0*/  LDS.U16 R222, [R176+0xc] ;  /* 0x00000c00b0de7984 */ /* 0x000fe80000000400 */
[----:B------:R-:W4:Y:S04]  /*76d0*/  LDS.U16 R174, [R176+0xe] ;  /* 0x00000e00b0ae7984 */ /* 0x000f280000000400 */
[----:B------:R-:W-:Y:S04]  /*76e0*/  LDS.U16 R221, [R176+0x10] ;  /* 0x00001000b0dd7984 */ /* 0x000fe80000000400 */
[----:B------:R-:W4:Y:S04]  /*76f0*/  LDS.U16 R223, [R176+0x12] ;  /* 0x00001200b0df7984 */ /* 0x000f280000000400 */
        /* <DEDUP_REMOVED lines=22> */
[----:B------:R3:W-:Y:S01]  /*7860*/  @!P3 STS.128 [R148+0x840], R76 ;  /* 0x0008404c9400b388 */ /* 0x0007e20000000c00 */
[----:B------:R-:W-:Y:S01]  /*7870*/  ISETP.NE.AND P4, PT, R19, RZ, PT ;  /* 0x000000ff1300720c */ /* 0x000fe20003f85270 */
[----:B------:R-:W-:Y:S01]  /*7880*/  BAR.SYNC.DEFER_BLOCKING 0x0 ;  /* 0x0000000000007b1d */ /* 0x000fe20000010000 */
[----:B0-----:R-:W-:Y:S01]  /*7890*/  HADD2.F32 R227, -RZ, R80.H0_H0 ;  /* 0x20000050ffe37230 */ /* 0x001fe20000004100 */
[----:B------:R-:W-:-:S10]  /*78a0*/  ISETP.NE.AND P5, PT, R4, RZ, PT ;  /* 0x000000ff0400720c */ /* 0x000fd40003fa5270 */
[----:B-----5:R-:W-:Y:S04]  /*78b0*/  @!P4 STS.128 [R148+0x860], R72 ;  /* 0x000860489400c388 */ /* 0x020fe80000000c00 */
[----:B------:R-:W-:Y:S01]  /*78c0*/  LDS.128 R80, [R148+0x840] ;  /* 0x0008400094507984 */ /* 0x000fe20000000c00 */
[----:B------:R-:W-:Y:S01]  /*78d0*/  BAR.SYNC.DEFER_BLOCKING 0x0 ;  /* 0x0000000000007b1d */ /* 0x000fe20000010000 */
[----:B------:R-:W-:-:S04]  /*78e0*/  ISETP.GE.AND P2, PT, R19, 0x10, PT ;  /* 0x000000101300780c */ /* 0x000fc80003f46270 */
[----:B------:R-:W-:Y:S01]  /*78f0*/  FSEL R172, R172, R77, !P2 ;  /* 0x0000004dacac7208 */ /* 0x000fe20005000000 */
[----:B------:R-:W-:Y:S01]  /*7900*/  HADD2.F32 R178, -RZ, R178.H0_H0 ;  /* 0x200000b2ffb27230 */ /* 0x000fe20000004100 */
[----:B------:R-:W-:Y:S01]  /*7910*/  FSEL R228, R217, R76, !P2 ;  /* 0x0000004cd9e47208 */ /* 0x000fe20005000000 */
[CC--:B--2---:R-:W-:Y:S01]  /*7920*/  FMUL.FTZ R217, R227.reuse, R145.reuse ;  /* 0x00000091e3d97220 */ /* 0x0c4fe20000410000 */
[----:B-1----:R-:W-:Y:S01]  /*7930*/  FMUL.FTZ R176, R227, R144 ;  /* 0x00000090e3b07220 */ /* 0x002fe20000410000 */
[----:B------:R-:W-:Y:S01]  /*7940*/  HADD2.F32 R224, -RZ, R224.H0_H0 ;  /* 0x200000e0ffe07230 */ /* 0x000fe20000004100 */
[----:B------:R-:W0:Y:S04]  /*7950*/  SHFL.UP PT, R227, R172, 0x1, RZ ;  /* 0x04200000ace37989 */ /* 0x000e2800000e00ff */
[----:B------:R-:W-:Y:S01]  /*7960*/  @P5 LDS.64 R146, [R148+0x868] ;  /* 0x0008680094925984 */ /* 0x000fe20000000a00 */
[----:B---3--:R-:W-:Y:S01]  /*7970*/  FSEL R77, R199, R78, !P2 ;  /* 0x0000004ec74d7208 */ /* 0x008fe20005000000 */
[C---:B------:R-:W-:Y:S01]  /*7980*/  FFMA.FTZ R199, R178.reuse, R144, -R217 ;  /* 0x00000090b2c77223 */ /* 0x040fe200000108d9 */
[----:B------:R-:W-:Y:S01]  /*7990*/  FFMA.FTZ R76, R178, R145, R176 ;  /* 0x00000091b24c7223 */ /* 0x000fe200000100b0 */
[----:B------:R-:W1:Y:S01]  /*79a0*/  SHFL.UP PT, R228, R228, 0x1, RZ ;  /* 0x04200000e4e47989 */ /* 0x000e6200000e00ff */
[----:B------:R-:W-:-:S02]  /*79b0*/  HADD2.F32 R178, -RZ, R180.H0_H0 ;  /* 0x200000b4ffb27230 */ /* 0x000fc40000004100 */
[----:B------:R-:W-:Y:S01]  /*79c0*/  FMUL.FTZ R217, R224, R145 ;  /* 0x00000091e0d97220 */ /* 0x000fe20000410000 */
[----:B------:R-:W-:Y:S01]  /*79d0*/  FSEL R79, R170, R79, !P2 ;  /* 0x0000004faa4f7208 */ /* 0x000fe20005000000 */
[----:B------:R-:W2:Y:S01]  /*79e0*/  SHFL.UP PT, R77, R77, 0x1, RZ ;  /* 0x042000004d4d7989 */ /* 0x000ea200000e00ff */
[----:B------:R-:W-:Y:S02]  /*79f0*/  HADD2.F32 R226, -RZ, R226.H0_H0 ;  /* 0x200000e2ffe27230 */ /* 0x000fe40000004100 */
[-C--:B------:R-:W-:Y:S02]  /*7a00*/  FFMA.FTZ R180, R178, R144.reuse, -R217 ;  /* 0x00000090b2b47223 */ /* 0x080fe400000108d9 */
[----:B------:R3:W5:Y:S01]  /*7a10*/  SHFL.UP PT, R217, R79, 0x1, RZ ;  /* 0x042000004fd97989 */ /* 0x00076200000e00ff */
[----:B------:R-:W-:Y:S02]  /*7a20*/  HADD2.F32 R225, -RZ, R225.H0_H0 ;  /* 0x200000e1ffe17230 */ /* 0x000fe40000004100 */
[C---:B------:R-:W-:Y:S01]  /*7a30*/  FMUL.FTZ R176, R226.reuse, R145 ;  /* 0x00000091e2b07220 */ /* 0x040fe20000410000 */
[----:B------:R-:W-:Y:S01]  /*7a40*/  FMUL.FTZ R226, R226, R144 ;  /* 0x00000090e2e27220 */ /* 0x000fe20000410000 */
[----:B----4-:R-:W-:-:S02]  /*7a50*/  HADD2.F32 R78, -RZ, R174.H0_H0 ;  /* 0x200000aeff4e7230 */ /* 0x010fc40000004100 */
[CC--:B------:R-:W-:Y:S01]  /*7a60*/  FFMA.FTZ R176, R225.reuse, R144.reuse, -R176 ;  /* 0x00000090e1b07223 */ /* 0x0c0fe200000108b0 */
[-C--:B------:R-:W-:Y:S01]  /*7a70*/  FFMA.FTZ R174, R225, R145.reuse, R226 ;  /* 0x00000091e1ae7223 */ /* 0x080fe200000100e2 */
[----:B------:R-:W-:Y:S02]  /*7a80*/  HADD2.F32 R223, -RZ, R223.H0_H0 ;  /* 0x200000dfffdf7230 */ /* 0x000fe40000004100 */
[C---:B------:R-:W-:Y:S01]  /*7a90*/  FMUL.FTZ R225, R78.reuse, R145 ;  /* 0x000000914ee17220 */ /* 0x040fe20000410000 */
[----:B------:R-:W-:Y:S02]  /*7aa0*/  HADD2.F32 R222, -RZ, R222.H0_H0 ;  /* 0x200000deffde7230 */ /* 0x000fe40000004100 */
[-C--:B------:R-:W-:Y:S01]  /*7ab0*/  FMUL.FTZ R170, R78, R144.reuse ;  /* 0x000000904eaa7220 */ /* 0x080fe20000410000 */
[----:B0-----:R-:W-:Y:S01]  /*7ac0*/  @!P4 MOV R227, R73 ;  /* 0x0000004900e3c202 */ /* 0x001fe20000000f00 */
[----:B------:R-:W-:Y:S02]  /*7ad0*/  HADD2.F32 R221, -RZ, R221.H0_H0 ;  /* 0x200000ddffdd7230 */ /* 0x000fe40000004100 */
[CC--:B------:R-:W-:Y:S01]  /*7ae0*/  FMUL.FTZ R78, R223.reuse, R145.reuse ;  /* 0x00000091df4e7220 */ /* 0x0c0fe20000410000 */
[CC--:B------:R-:W-:Y:S01]  /*7af0*/  FFMA.FTZ R172, R222.reuse, R144.reuse, -R225 ;  /* 0x00000090deac7223 */ /* 0x0c0fe200000108e1 */
[-C--:B------:R-:W-:Y:S01]  /*7b00*/  FFMA.FTZ R170, R222, R145.reuse, R170 ;  /* 0x00000091deaa7223 */ /* 0x080fe200000100aa */
[----:B------:R-:W-:Y:S01]  /*7b10*/  FMUL.FTZ R222, R223, R144 ;  /* 0x00000090dfde7220 */ /* 0x000fe20000410000 */
[----:B-1----:R-:W-:Y:S01]  /*7b20*/  @!P4 MOV R228, R72 ;  /* 0x0000004800e4c202 */ /* 0x002fe20000000f00 */
[C---:B---3--:R-:W-:Y:S01]  /*7b30*/  FFMA.FTZ R79, R221.reuse, R144, -R78 ;  /* 0x00000090dd4f7223 */ /* 0x048fe2000001084e */
[----:B--2---:R-:W-:Y:S01]  /*7b40*/  @!P4 MOV R77, R74 ;  /* 0x0000004a004dc202 */ /* 0x004fe20000000f00 */
[----:B------:R-:W-:Y:S01]  /*7b50*/  FFMA.FTZ R78, R221, R145, R222 ;  /* 0x00000091dd4e7223 */ /* 0x000fe200000100de */
[----:B------:R-:W-:-:S02]  /*7b60*/  HADD2.F32 R220, -RZ, R220.H0_H0 ;  /* 0x200000dcffdc7230 */ /* 0x000fc40000004100 */
[CC--:B------:R-:W-:Y:S01]  /*7b70*/  @P5 FMUL.FTZ R223, R147.reuse, R227.reuse ;  /* 0x000000e393df5220 */ /* 0x0c0fe20000410000 */
[C---:B------:R-:W-:Y:S01]  /*7b80*/  @P5 FMUL.FTZ R222, R146.reuse, R227 ;  /* 0x000000e392de5220 */ /* 0x040fe20000410000 */
[----:B-----5:R-:W-:Y:S02]  /*7b90*/  @!P4 MOV R217, R75 ;  /* 0x0000004b00d9c202 */ /* 0x020fe40000000f00 */
[-C--:B------:R-:W-:Y:S01]  /*7ba0*/  @P5 FFMA.FTZ R146, R146, R228.reuse, -R223 ;  /* 0x000000e492925223 */ /* 0x080fe200000108df */
[----:B------:R-:W-:Y:S01]  /*7bb0*/  @P5 FFMA.FTZ R222, R147, R228, R222 ;  /* 0x000000e493de5223 */ /* 0x000fe200000100de */
[----:B------:R-:W-:Y:S02]  /*7bc0*/  HADD2.F32 R219, -RZ, R219.H0_H0 ;  /* 0x200000dbffdb7230 */ /* 0x000fe40000004100 */
[----:B------:R-:W-:Y:S01]  /*7bd0*/  @P5 FADD.FTZ R77, R77, R146 ;  /* 0x000000924d4d5221 */ /* 0x000fe20000010000 */
[C---:B------:R-:W-:Y:S01]  /*7be0*/  FMUL.FTZ R146, R220.reuse, R145 ;  /* 0x00000091dc927220 */ /* 0x040fe20000410000 */
[----:B------:R-:W-:Y:S01]  /*7bf0*/  FMUL.FTZ R220, R220, R144 ;  /* 0x00000090dcdc7220 */ /* 0x000fe20000410000 */
[----:B------:R-:W-:Y:S01]  /*7c00*/  @P5 FADD.FTZ R217, R217, R222 ;  /* 0x000000ded9d95221 */ /* 0x000fe20000010000 */
[----:B------:R-:W-:-:S02]  /*7c10*/  HADD2.F32 R218, -RZ, R218.H0_H0 ;  /* 0x200000daffda7230 */ /* 0x000fc40000004100 */
[CC--:B------:R-:W-:Y:S01]  /*7c20*/  FFMA.FTZ R147, R219.reuse, R144.reuse, -R146 ;  /* 0x00000090db937223 */ /* 0x0c0fe20000010892 */
[----:B------:R-:W-:Y:S01]  /*7c30*/  FFMA.FTZ R146, R219, R145, R220 ;  /* 0x00000091db927223 */ /* 0x000fe200000100dc */
[C---:B------:R-:W-:Y:S01]  /*7c40*/  FMUL.FTZ R219, R200.reuse, R217 ;  /* 0x000000d9c8db7220 */ /* 0x040fe20000410000 */
[----:B------:R-:W-:Y:S01]  /*7c50*/  FMUL.FTZ R200, R200, R77 ;  /* 0x0000004dc8c87220 */ /* 0x000fe20000410000 */
[----:B------:R-:W-:Y:S02]  /*7c60*/  HADD2.F32 R216, -RZ, R216.H0_H0 ;  /* 0x200000d8ffd87230 */ /* 0x000fe40000004100 */
[C---:B------:R-:W-:Y:S01]  /*7c70*/  FMUL.FTZ R221, R218.reuse, R145 ;  /* 0x00000091dadd7220 */ /* 0x040fe20000410000 */
[----:B------:R-:W-:Y:S01]  /*7c80*/  FMUL.FTZ R218, R218, R144 ;  /* 0x00000090dada7220 */ /* 0x000fe20000410000 */
[C---:B------:R-:W-:Y:S01]  /*7c90*/  FFMA.FTZ R219, R202.reuse, R77, -R219 ;  /* 0x0000004dcadb7223 */ /* 0x040fe200000108db */
[----:B------:R-:W-:Y:S01]  /*7ca0*/  FFMA.FTZ R217, R202, R217, R200 ;  /* 0x000000d9cad97223 */ /* 0x000fe200000100c8 */
[----:B------:R-:W-:-:S02]  /*7cb0*/  HADD2.F32 R215, -RZ, R215.H0_H0 ;  /* 0x200000d7ffd77230 */ /* 0x000fc40000004100 */
[CC--:B------:R-:W-:Y:S01]  /*7cc0*/  FFMA.FTZ R202, R216.reuse, R144.reuse, -R221 ;  /* 0x00000090d8ca7223 */ /* 0x0c0fe200000108dd */
[-C--:B------:R-:W-:Y:S01]  /*7cd0*/  FFMA.FTZ R200, R216, R145.reuse, R218 ;  /* 0x00000091d8c87223 */ /* 0x080fe200000100da */
[----:B------:R-:W-:Y:S01]  /*7ce0*/  FADD.FTZ R198, R198, R219 ;  /* 0x000000dbc6c67221 */ /* 0x000fe20000010000 */
[----:B------:R-:W-:Y:S01]  /*7cf0*/  FADD.FTZ R216, RZ, R217 ;  /* 0x000000d9ffd87221 */ /* 0x000fe20000010000 */
[----:B------:R-:W-:Y:S02]  /*7d00*/  HADD2.F32 R213, -RZ, R213.H0_H0 ;  /* 0x200000d5ffd57230 */ /* 0x000fe40000004100 */
[CC--:B------:R-:W-:Y:S01]  /*7d10*/  FMUL.FTZ R218, R215.reuse, R145.reuse ;  /* 0x00000091d7da7220 */ /* 0x0c0fe20000410000 */
[----:B------:R-:W-:Y:S01]  /*7d20*/  FMUL.FTZ R220, R215, R144 ;  /* 0x00000090d7dc7220 */ /* 0x000fe20000410000 */
[----:B------:R-:W-:Y:S02]  /*7d30*/  HADD2.F32 R77, -RZ, R214.H0_H0 ;  /* 0x200000d6ff4d7230 */ /* 0x000fe40000004100 */
[C---:B------:R-:W-:Y:S01]  /*7d40*/  FMUL.FTZ R215, R173.reuse, R198 ;  /* 0x000000c6add77220 */ /* 0x040fe20000410000 */
[----:B------:R-:W-:Y:S01]  /*7d50*/  FMUL.FTZ R214, R173, R216 ;  /* 0x000000d8add67220 */ /* 0x000fe20000410000 */
[C---:B------:R-:W-:Y:S01]  /*7d60*/  FFMA.FTZ R173, R213.reuse, R144, -R218 ;  /* 0x00000090d5ad7223 */ /* 0x040fe200000108da */
[----:B------:R-:W-:Y:S01]  /*7d70*/  FFMA.FTZ R213, R213, R145, R220 ;  /* 0x00000091d5d57223 */ /* 0x000fe200000100dc */
[C---:B------:R-:W-:Y:S01]  /*7d80*/  FFMA.FTZ R215, R175.reuse, R216, R215 ;  /* 0x000000d8afd77223 */ /* 0x040fe200000100d7 */
[----:B------:R-:W-:Y:S01]  /*7d90*/  FFMA.FTZ R214, R175, R198, -R214 ;  /* 0x000000c6afd67223 */ /* 0x000fe200000108d6 */
[----:B------:R-:W-:-:S02]  /*7da0*/  HADD2.F32 R211, -RZ, R211.H0_H0 ;  /* 0x200000d3ffd37230 */ /* 0x000fc40000004100 */
[CC--:B------:R-:W-:Y:S01]  /*7db0*/  FMUL.FTZ R218, R77.reuse, R145.reuse ;  /* 0x000000914dda7220 */ /* 0x0c0fe20000410000 */
[-C--:B------:R-:W-:Y:S01]  /*7dc0*/  FMUL.FTZ R220, R77, R144.reuse ;  /* 0x000000904ddc7220 */ /* 0x080fe20000410000 */
[----:B------:R-:W-:Y:S02]  /*7dd0*/  HADD2.F32 R77, -RZ, R212.H0_H0 ;  /* 0x200000d4ff4d7230 */ /* 0x000fe40000004100 */
[----:B------:R-:W-:Y:S01]  /*7de0*/  FADD.FTZ R212, RZ, R215 ;  /* 0x000000d7ffd47221 */ /* 0x000fe20000010000 */
[----:B------:R-:W-:Y:S01]  /*7df0*/  FADD.FTZ R214, R171, R214 ;  /* 0x000000d6abd67221 */ /* 0x000fe20000010000 */
[----:B------:R-:W-:Y:S02]  /*7e00*/  FFMA.FTZ R171, R211, R144, -R218 ;  /* 0x00000090d3ab7223 */ /* 0x000fe400000108da */
[C---:B------:R-:W-:Y:S01]  /*7e10*/  FMUL.FTZ R218, R179.reuse, R212 ;  /* 0x000000d4b3da7220 */ /* 0x040fe20000410000 */
[----:B------:R-:W-:Y:S01]  /*7e20*/  FMUL.FTZ R179, R179, R214 ;  /* 0x000000d6b3b37220 */ /* 0x000fe20000410000 */
[----:B------:R-:W-:Y:S01]  /*7e30*/  FFMA.FTZ R175, R211, R145, R220 ;  /* 0x00000091d3af7223 */ /* 0x000fe200000100dc */
[----:B------:R-:W-:-:S02]  /*7e40*/  HADD2.F32 R210, -RZ, R210.H0_H0 ;  /* 0x200000d2ffd27230 */ /* 0x000fc40000004100 */
[----:B------:R-:W-:Y:S01]  /*7e50*/  FFMA.FTZ R211, R181, R212, R179 ;  /* 0x000000d4b5d37223 */ /* 0x000fe200000100b3 */
[CC--:B------:R-:W-:Y:S01]  /*7e60*/  FMUL.FTZ R215, R77.reuse, R145.reuse ;  /* 0x000000914dd77220 */ /* 0x0c0fe20000410000 */
[----:B------:R-:W-:Y:S01]  /*7e70*/  FMUL.FTZ R220, R77, R144 ;  /* 0x000000904ddc7220 */ /* 0x000fe20000410000 */
[----:B------:R-:W-:Y:S01]  /*7e80*/  FFMA.FTZ R218, R181, R214, -R218 ;  /* 0x000000d6b5da7223 */ /* 0x000fe200000108da */
[----:B------:R-:W-:Y:S02]  /*7e90*/  HADD2.F32 R77, -RZ, R209.H0_H0 ;  /* 0x200000d1ff4d7230 */ /* 0x000fe40000004100 */
[----:B------:R-:W-:Y:S01]  /*7ea0*/  FADD.FTZ R209, RZ, R211 ;  /* 0x000000d3ffd17221 */ /* 0x000fe20000010000 */
[C---:B------:R-:W-:Y:S01]  /*7eb0*/  FFMA.FTZ R179, R210.reuse, R144, -R215 ;  /* 0x00000090d2b37223 */ /* 0x040fe200000108d7 */
[----:B------:R-:W-:Y:S01]  /*7ec0*/  FFMA.FTZ R181, R210, R145, R220 ;  /* 0x00000091d2b57223 */ /* 0x000fe200000100dc */
[----:B------:R-:W-:Y:S01]  /*7ed0*/  FADD.FTZ R177, R177, R218 ;  /* 0x000000dab1b17221 */ /* 0x000fe20000010000 */
[----:B------:R-:W-:Y:S01]  /*7ee0*/  FMUL.FTZ R210, R184, R209 ;  /* 0x000000d1b8d27220 */ /* 0x000fe20000410000 */
[----:B------:R-:W-:-:S02]  /*7ef0*/  HADD2.F32 R208, -RZ, R208.H0_H0 ;  /* 0x200000d0ffd07230 */ /* 0x000fc40000004100 */
[-C--:B------:R-:W-:Y:S01]  /*7f00*/  FMUL.FTZ R218, R184, R177.reuse ;  /* 0x000000b1b8da7220 */ /* 0x080fe20000410000 */
[----:B------:R-:W-:Y:S01]  /*7f10*/  FFMA.FTZ R210, R185, R177, -R210 ;  /* 0x000000b1b9d27223 */ /* 0x000fe200000108d2 */
[C---:B------:R-:W-:Y:S01]  /*7f20*/  FMUL.FTZ R220, R77.reuse, R145 ;  /* 0x000000914ddc7220 */ /* 0x040fe20000410000 */
[-C--:B------:R-:W-:Y:S01]  /*7f30*/  FMUL.FTZ R222, R77, R144.reuse ;  /* 0x000000904dde7220 */ /* 0x080fe20000410000 */
[----:B------:R-:W-:Y:S01]  /*7f40*/  FFMA.FTZ R185, R185, R209, R218 ;  /* 0x000000d1b9b97223 */ /* 0x000fe200000100da */
[----:B------:R-:W-:Y:S01]  /*7f50*/  FADD.FTZ R183, R183, R210 ;  /* 0x000000d2b7b77221 */ /* 0x000fe20000010000 */
[----:B------:R-:W-:Y:S02]  /*7f60*/  HADD2.F32 R77, -RZ, R205.H0_H0 ;  /* 0x200000cdff4d7230 */ /* 0x000fe40000004100 */
[C---:B------:R-:W-:Y:S01]  /*7f70*/  FMUL.FTZ R210, R208.reuse, R145 ;  /* 0x00000091d0d27220 */ /* 0x040fe20000410000 */
[----:B------:R-:W-:Y:S01]  /*7f80*/  FMUL.FTZ R218, R208, R144 ;  /* 0x00000090d0da7220 */ /* 0x000fe20000410000 */
[----:B------:R-:W-:-:S02]  /*7f90*/  HADD2.F32 R208, -RZ, R206.H0_H0 ;  /* 0x200000ceffd07230 */ /* 0x000fc40000004100 */
[----:B------:R-:W-:Y:S01]  /*7fa0*/  FADD.FTZ R185, RZ, R185 ;  /* 0x000000b9ffb97221 */ /* 0x000fe20000010000 */
[CC--:B------:R-:W-:Y:S01]  /*7fb0*/  FFMA.FTZ R205, R77.reuse, R144.reuse, -R210 ;  /* 0x000000904dcd7223 */ /* 0x0c0fe200000108d2 */
[----:B------:R-:W-:Y:S01]  /*7fc0*/  FFMA.FTZ R206, R77, R145, R218 ;  /* 0x000000914dce7223 */ /* 0x000fe200000100da */
[C---:B------:R-:W-:Y:S01]  /*7fd0*/  FMUL.FTZ R210, R187.reuse, R183 ;  /* 0x000000b7bbd27220 */ /* 0x040fe20000410000 */
[----:B------:R-:W-:Y:S01]  /*7fe0*/  FMUL.FTZ R77, R187, R185 ;  /* 0x000000b9bb4d7220 */ /* 0x000fe20000410000 */
[----:B------:R-:W-:Y:S02]  /*7ff0*/  HADD2.F32 R203, -RZ, R203.H0_H0 ;  /* 0x200000cbffcb7230 */ /* 0x000fe40000004100 */
[C---:B------:R-:W-:Y:S01]  /*8000*/  FMUL.FTZ R218, R208.reuse, R145 ;  /* 0x00000091d0da7220 */ /* 0x040fe20000410000 */
[----:B------:R-:W-:Y:S01]  /*8010*/  FMUL.FTZ R208, R208, R144 ;  /* 0x00000090d0d07220 */ /* 0x000fe20000410000 */
[C---:B------:R-:W-:Y:S01]  /*8020*/  FFMA.FTZ R210, R188.reuse, R185, R210 ;  /* 0x000000b9bcd27223 */ /* 0x040fe200000100d2 */
[----:B------:R-:W-:Y:S01]  /*8030*/  FFMA.FTZ R77, R188, R183, -R77 ;  /* 0x000000b7bc4d7223 */ /* 0x000fe2000001084d */
[----:B------:R-:W-:-:S02]  /*8040*/  HADD2.F32 R204, -RZ, R204.H0_H0 ;  /* 0x200000ccffcc7230 */ /* 0x000fc40000004100 */
[CC--:B------:R-:W-:Y:S01]  /*8050*/  FFMA.FTZ R187, R203.reuse, R144.reuse, -R218 ;  /* 0x00000090cbbb7223 */ /* 0x0c0fe200000108da */
[-C--:B------:R-:W-:Y:S01]  /*8060*/  FFMA.FTZ R188, R203, R145.reuse, R208 ;  /* 0x00000091cbbc7223 */ /* 0x080fe200000100d0 */
[----:B------:R-:W-:Y:S01]  /*8070*/  FADD.FTZ R203, RZ, R210 ;  /* 0x000000d2ffcb7221 */ /* 0x000fe20000010000 */
[----:B------:R-:W-:Y:S01]  /*8080*/  FADD.FTZ R186, R186, R77 ;  /* 0x0000004dbaba7221 */ /* 0x000fe20000010000 */
[C---:B------:R-:W-:Y:S01]  /*8090*/  FMUL.FTZ R210, R204.reuse, R145 ;  /* 0x00000091ccd27220 */ /* 0x040fe20000410000 */
[----:B------:R-:W-:Y:S01]  /*80a0*/  FMUL.FTZ R218, R204, R144 ;  /* 0x00000090ccda7220 */ /* 0x000fe20000410000 */
[C---:B------:R-:W-:Y:S01]  /*80b0*/  FMUL.FTZ R208, R190.reuse, R203 ;  /* 0x000000cbbed07220 */ /* 0x040fe20000410000 */
[----:B------:R-:W-:-:S03]  /*80c0*/  FMUL.FTZ R204, R190, R186 ;  /* 0x000000babecc7220 */ /* 0x000fc60000410000 */
[C---:B------:R-:W-:Y:S01]  /*80d0*/  FFMA.FTZ R208, R191.reuse, R186, -R208 ;  /* 0x000000babfd07223 */ /* 0x040fe200000108d0 */
[----:B------:R-:W-:Y:S01]  /*80e0*/  FFMA.FTZ R204, R191, R203, R204 ;  /* 0x000000cbbfcc7223 */ /* 0x000fe200000100cc */
[----:B------:R-:W-:Y:S02]  /*80f0*/  HADD2.F32 R191, -RZ, R164.H0_H0 ;  /* 0x200000a4ffbf7230 */ /* 0x000fe40000004100 */
[----:B------:R-:W-:Y:S01]  /*8100*/  FADD.FTZ R164, R189, R208 ;  /* 0x000000d0bda47221 */ /* 0x000fe20000010000 */
[----:B------:R-:W-:Y:S01]  /*8110*/  FADD.FTZ R189, RZ, R204 ;  /* 0x000000ccffbd7221 */ /* 0x000fe20000010000 */
[----:B------:R-:W-:Y:S02]  /*8120*/  HADD2.F32 R77, -RZ, R162.H0_H0 ;  /* 0x200000a2ff4d7230 */ /* 0x000fe40000004100 */
[C---:B------:R-:W-:Y:S01]  /*8130*/  FMUL.FTZ R162, R191.reuse, R145 ;  /* 0x00000091bfa27220 */ /* 0x040fe20000410000 */
[----:B------:R-:W-:Y:S02]  /*8140*/  HADD2.F32 R204, -RZ, R168.H0_H0 ;  /* 0x200000a8ffcc7230 */ /* 0x000fe40000004100 */
[----:B------:R-:W-:Y:S01]  /*8150*/  FMUL.FTZ R168, R191, R144 ;  /* 0x00000090bfa87220 */ /* 0x000fe20000410000 */
[C---:B------:R-:W-:Y:S01]  /*8160*/  FMUL.FTZ R191, R193.reuse, R189 ;  /* 0x000000bdc1bf7220 */ /* 0x040fe20000410000 */
[----:B------:R-:W-:-:S03]  /*8170*/  FMUL.FTZ R208, R193, R164 ;  /* 0x000000a4c1d07220 */ /* 0x000fc60000410000 */
[C---:B------:R-:W-:Y:S01]  /*8180*/  FFMA.FTZ R191, R194.reuse, R164, -R191 ;  /* 0x000000a4c2bf7223 */ /* 0x040fe200000108bf */
[----:B------:R-:W-:Y:S02]  /*8190*/  HADD2.F32 R207, -RZ, R207.H0_H0 ;  /* 0x200000cfffcf7230 */ /* 0x000fe40000004100 */
[----:B------:R-:W-:Y:S01]  /*81a0*/  FFMA.FTZ R193, R194, R189, R208 ;  /* 0x000000bdc2c17223 */ /* 0x000fe200000100d0 */
[----:B------:R-:W-:Y:S02]  /*81b0*/  HADD2.F32 R201, -RZ, R201.H0_H0 ;  /* 0x200000c9ffc97230 */ /* 0x000fe40000004100 */
[----:B------:R-:W-:Y:S01]  /*81c0*/  FADD.FTZ R191, R192, R191 ;  /* 0x000000bfc0bf7221 */ /* 0x000fe20000010000 */
[-C--:B------:R-:W-:Y:S01]  /*81d0*/  FMUL.FTZ R224, R224, R144.reuse ;  /* 0x00000090e0e07220 */ /* 0x080fe20000410000 */
[C---:B------:R-:W-:Y:S01]  /*81e0*/  FFMA.FTZ R162, R77.reuse, R144, -R162 ;  /* 0x000000904da27223 */ /* 0x040fe200000108a2 */
[----:B------:R-:W-:Y:S01]  /*81f0*/  FFMA.FTZ R168, R77, R145, R168 ;  /* 0x000000914da87223 */ /* 0x000fe200000100a8 */
[----:B------:R-:W-:-:S02]  /*8200*/  HADD2.F32 R166, -RZ, R166.H0_H0 ;  /* 0x200000a6ffa67230 */ /* 0x000fc40000004100 */
[C---:B------:R-:W-:Y:S01]  /*8210*/  FMUL.FTZ R77, R204.reuse, R145 ;  /* 0x00000091cc4d7220 */ /* 0x040fe20000410000 */
[-C--:B------:R-:W-:Y:S01]  /*8220*/  FMUL.FTZ R211, R204, R144.reuse ;  /* 0x00000090ccd37220 */ /* 0x080fe20000410000 */
[----:B------:R-:W-:Y:S01]  /*8230*/  FADD.FTZ R193, RZ, R193 ;  /* 0x000000c1ffc17221 */ /* 0x000fe20000010000 */
[----:B------:R-:W-:Y:S01]  /*8240*/  FMUL.FTZ R192, R196, R191 ;  /* 0x000000bfc4c07220 */ /* 0x000fe20000410000 */
[-C--:B------:R-:W-:Y:S01]  /*8250*/  FFMA.FTZ R184, R207, R144.reuse, -R220 ;  /* 0x00000090cfb87223 */ /* 0x080fe200000108dc */
[-C--:B------:R-:W-:Y:S01]  /*8260*/  FFMA.FTZ R190, R201, R144.reuse, -R210 ;  /* 0x00000090c9be7223 */ /* 0x080fe200000108d2 */
[-C--:B------:R-:W-:Y:S01]  /*8270*/  FFMA.FTZ R178, R178, R145.reuse, R224 ;  /* 0x00000091b2b27223 */ /* 0x080fe200000100e0 */
[-C--:B------:R-:W-:Y:S01]  /*8280*/  FFMA.FTZ R207, R207, R145.reuse, R222 ;  /* 0x00000091cfcf7223 */ /* 0x080fe200000100de */
[-C--:B------:R-:W-:Y:S01]  /*8290*/  FFMA.FTZ R201, R201, R145.reuse, R218 ;  /* 0x00000091c9c97223 */ /* 0x080fe200000100da */
[C---:B------:R-:W-:Y:S01]  /*82a0*/  FFMA.FTZ R144, R166.reuse, R144, -R77 ;  /* 0x00000090a6907223 */ /* 0x040fe2000001084d */
[----:B------:R-:W-:Y:S01]  /*82b0*/  FFMA.FTZ R145, R166, R145, R211 ;  /* 0x00000091a6917223 */ /* 0x000fe200000100d3 */
[-C--:B------:R-:W-:Y:S01]  /*82c0*/  FMUL.FTZ R196, R196, R193.reuse ;  /* 0x000000c1c4c47220 */ /* 0x080fe20000410000 */
[----:B------:R-:W-:Y:S01]  /*82d0*/  FFMA.FTZ R166, R197, R193, R192 ;  /* 0x000000c1c5a67223 */ /* 0x000fe200000100c0 */
[----:B------:R-:W-:Y:S01]  /*82e0*/  FMUL.FTZ R77, R81, R75 ;  /* 0x0000004b514d7220 */ /* 0x000fe20000410000 */
[----:B------:R-:W-:Y:S01]  /*82f0*/  ISETP.NE.AND P2, PT, R4, RZ, PT ;  /* 0x000000ff0400720c */ /* 0x000fe20003f45270 */
[----:B------:R-:W-:Y:S01]  /*8300*/  FFMA.FTZ R192, R197, R191, -R196 ;  /* 0x000000bfc5c07223 */ /* 0x000fe200000108c4 */
[----:B------:R-:W-:Y:S01]  /*8310*/  FADD.FTZ R166, RZ, R166 ;  /* 0x000000a6ffa67221 */ /* 0x000fe20000010000 */
[CC--:B------:R-:W-:Y:S01]  /*8320*/  FFMA.FTZ R197, R80.reuse, R74.reuse, -R77 ;  /* 0x0000004a50c57223 */ /* 0x0c0fe2000001084d */
[C---:B------:R-:W-:Y:S01]  /*8330*/  FMUL.FTZ R211, R81.reuse, R74 ;  /* 0x0000004a51d37220 */ /* 0x040fe20000410000 */
[----:B------:R-:W-:Y:S01]  /*8340*/  FMUL.FTZ R74, R81, R72 ;  /* 0x00000048514a7220 */ /* 0x000fe20000410000 */
[----:B------:R-:W-:Y:S01]  /*8350*/  FADD.FTZ R192, R195, R192 ;  /* 0x000000c0c3c07221 */ /* 0x000fe20000010000 */
[----:B------:R-:W-:Y:S01]  /*8360*/  FMUL.FTZ R194, R167, R166 ;  /* 0x000000a6a7c27220 */ /* 0x000fe20000410000 */
[-C--:B------:R-:W-:Y:S01]  /*8370*/  FMUL.FTZ R77, R81, R73.reuse ;  /* 0x00000049514d7220 */ /* 0x080fe20000410000 */
[C---:B------:R-:W-:Y:S01]  /*8380*/  FFMA.FTZ R73, R80.reuse, R73, R74 ;  /* 0x0000004950497223 */ /* 0x040fe2000001004a */
[-C--:B------:R-:W-:Y:S01]  /*8390*/  FMUL.FTZ R167, R167, R192.reuse ;  /* 0x000000c0a7a77220 */ /* 0x080fe20000410000 */
[C---:B------:R-:W-:Y:S01]  /*83a0*/  FFMA.FTZ R74, R169.reuse, R192, -R194 ;  /* 0x000000c0a94a7223 */ /* 0x040fe200000108c2 */
[C---:B------:R-:W-:Y:S01]  /*83b0*/  FFMA.FTZ R72, R80.reuse, R72, -R77 ;  /* 0x0000004850487223 */ /* 0x040fe2000001084d */
[----:B------:R-:W-:Y:S01]  /*83c0*/  FFMA.FTZ R194, R80, R75, R211 ;  /* 0x0000004b50c27223 */ /* 0x000fe200000100d3 */
[----:B------:R-:W-:Y:S01]  /*83d0*/  FFMA.FTZ R167, R169, R166, R167 ;  /* 0x000000a6a9a77223 */ /* 0x000fe200000100a7 */
[----:B------:R-:W-:Y:S01]  /*83e0*/  FADD.FTZ R80, R165, R74 ;  /* 0x0000004aa5507221 */ /* 0x000fe20000010000 */
[----:B------:R-:W-:Y:S01]  /*83f0*/  BSSY.RECONVERGENT B0, `(.L_x_1421) ;  /* 0x0000010000007945 */ /* 0x000fe20003800200 */
[----:B------:R-:W-:Y:S01]  /*8400*/  FADD.FTZ R74, R82, R197 ;  /* 0x000000c5524a7221 */ /* 0x000fe20000010000 */
[----:B------:R-:W-:Y:S01]  /*8410*/  FMUL.FTZ R81, R216, R76 ;  /* 0x0000004cd8517220 */ /* 0x000fe20000410000 */
[----:B------:R-:W-:Y:S01]  /*8420*/  FADD.FTZ R196, RZ, R167 ;  /* 0x000000a7ffc47221 */ /* 0x000fe20000010000 */
[----:B------:R-:W-:Y:S01]  /*8430*/  FMUL.FTZ R82, R161, R80 ;  /* 0x00000050a1527220 */ /* 0x000fe20000410000 */
[----:B------:R-:W-:Y:S01]  /*8440*/  FADD.FTZ R75, R83, R194 ;  /* 0x000000c2534b7221 */ /* 0x000fe20000010000 */
[----:B------:R-:W-:Y:S06]  /*8450*/  @P2 BRA `(.L_x_1422) ;  /* 0x0000000000242947 */ /* 0x000fec0003800000 */
[----:B------:R-:W-:-:S05]  /*8460*/  IMAD R77, R7, R130, R119 ;  /* 0x00000082074d7224 */ /* 0x000fca00078e0277 */
[----:B------:R-:W-:Y:S02]  /*8470*/  SHF.R.S32.HI R83, RZ, 0x1f, R77 ;  /* 0x0000001fff537819 */ /* 0x000fe4000001144d */
[----:B------:R-:W-:-:S04]  /*8480*/  IADD3 R77, P2, PT, R6, R77, RZ ;  /* 0x0000004d064d7210 */ /* 0x000fc80007f5e0ff */
[----:B------:R-:W-:Y:S02]  /*8490*/  LEA.HI.X.SX32 R194, R6, R83, 0x1, P2 ;  /* 0x0000005306c27211 */ /* 0x000fe400010f0eff */
[----:B------:R-:W-:Y:S02]  /*84a0*/  LEA R76, P2, R77, R142, 0x4 ;  /* 0x0000008e4d4c7211 */ /* 0x000fe400078420ff */
[----:B------:R-:W-:Y:S02]  /*84b0*/  LEA R83, R119, R148, 0x4 ;  /* 0x0000009477537211 */ /* 0x000fe400078e20ff */
[----:B------:R-:W-:-:S03]  /*84c0*/  LEA.HI.X R77, R77, R143, R194, 0x4, P2 ;  /* 0x0000008f4d4d7211 */ /* 0x000fc600010f24c2 */
[----:B------:R0:W-:Y:S04]  /*84d0*/  STS.128 [R83+0x880], R72 ;  /* 0x0008804853007388 */ /* 0x0001e80000000c00 */
[----:B------:R0:W-:Y:S02]  /*84e0*/  STG.E.128 desc[UR24][R76.64], R72 ;  /* 0x000000484c007986 */ /* 0x0001e4000c101d18 */
.L_x_1422:
[----:B------:R-:W-:Y:S05]  /*84f0*/  BSYNC.RECONVERGENT B0 ;  /* 0x0000000000007941 */ /* 0x000fea0003800200 */
.L_x_1421:
[-C--:B------:R-:W-:Y:S01]  /*8500*/  FMUL.FTZ R161, R161, R196.reuse ;  /* 0x000000c4a1a17220 */ /* 0x080fe20000410000 */
[----:B------:R-:W-:Y:S01]  /*8510*/  FFMA.FTZ R82, R159, R196, R82 ;  /* 0x000000c49f527223 */ /* 0x000fe20000010052 */
[----:B------:R-:W-:Y:S01]  /*8520*/  FMUL.FTZ R174, R209, R174 ;  /* 0x000000aed1ae7220 */ /* 0x000fe20000410000 */
[----:B------:R-:W-:Y:S01]  /*8530*/  FMUL.FTZ R170, R185, R170 ;  /* 0x000000aab9aa7220 */ /* 0x000fe20000410000 */
[----:B0-----:R-:W-:Y:S01]  /*8540*/  FFMA.FTZ R72, R159, R80, -R161 ;  /* 0x000000509f487223 */ /* 0x001fe200000108a1 */
[----:B------:R-:W-:Y:S01]  /*8550*/  FADD.FTZ R82, RZ, R82 ;  /* 0x00000052ff527221 */ /* 0x000fe20000010000 */
[----:B------:R-:W-:Y:S01]  /*8560*/  FFMA.FTZ R174, R177, R176, -R174 ;  /* 0x000000b0b1ae7223 */ /* 0x000fe200000108ae */
[----:B------:R-:W-:Y:S01]  /*8570*/  FFMA.FTZ R183, R183, R172, -R170 ;  /* 0x000000acb7b77223 */ /* 0x000fe200000108aa */
[----:B------:R-:W-:Y:S01]  /*8580*/  FADD.FTZ R163, R163, R72 ;  /* 0x00000048a3a37221 */ /* 0x000fe20000010000 */
[----:B------:R-:W-:Y:S01]  /*8590*/  FMUL.FTZ R72, R155, R82 ;  /* 0x000000529b487220 */ /* 0x000fe20000410000 */
[----:B------:R-:W-:Y:S01]  /*85a0*/  FMUL.FTZ R203, R203, R78 ;  /* 0x0000004ecbcb7220 */ /* 0x000fe20000410000 */
[----:B------:R-:W-:Y:S01]  /*85b0*/  FMUL.FTZ R73, R212, R178 ;  /* 0x000000b2d4497220 */ /* 0x000fe20000410000 */
[-C--:B------:R-:W-:Y:S01]  /*85c0*/  FMUL.FTZ R74, R155, R163.reuse ;  /* 0x000000a39b4a7220 */ /* 0x080fe20000410000 */
[C---:B------:R-:W-:Y:S01]  /*85d0*/  FFMA.FTZ R72, R149.reuse, R163, -R72 ;  /* 0x000000a395487223 */ /* 0x040fe20000010848 */
        /* <DEDUP_REMOVED lines=8> */
[----:B------:R-:W-:Y:S01]  /*8660*/  IADD3 R119, PT, PT, R119, 0x1, RZ ;  /* 0x0000000177777810 */ /* 0x000fe20007ffe0ff */
[----:B------:R-:W-:Y:S01]  /*8670*/  FMUL.FTZ R189, R189, R146 ;  /* 0x00000092bdbd7220 */ /* 0x000fe20000410000 */
[-C--:B------:R-:W-:Y:S01]  /*8680*/  FMUL.FTZ R72, R123, R170.reuse ;  /* 0x000000aa7b487220 */ /* 0x080fe20000410000 */
[----:B------:R-:W-:Y:S01]  /*8690*/  FFMA.FTZ R74, R125, R170, R74 ;  /* 0x000000aa7d4a7223 */ /* 0x000fe2000001004a */
[----:B------:R-:W-:Y:S01]  /*86a0*/  ISETP.GE.AND P2, PT, R119, UR5, PT ;  /* 0x0000000577007c0c */ /* 0x000fe2000bf46270 */
[----:B------:R-:W-:Y:S01]  /*86b0*/  FMUL.FTZ R200, R193, R200 ;  /* 0x000000c8c1c87220 */ /* 0x000fe20000410000 */
[----:B------:R-:W-:Y:S01]  /*86c0*/  FFMA.FTZ R72, R125, R176, -R72 ;  /* 0x000000b07d487223 */ /* 0x000fe20000010848 */
[----:B------:R-:W-:Y:S01]  /*86d0*/  FADD.FTZ R77, RZ, R74 ;  /* 0x0000004aff4d7221 */ /* 0x000fe20000010000 */
[----:B------:R-:W-:Y:S01]  /*86e0*/  FMUL.FTZ R213, R166, R213 ;  /* 0x000000d5a6d57220 */ /* 0x000fe20000410000 */
[----:B------:R-:W-:Y:S01]  /*86f0*/  FMUL.FTZ R175, R196, R175 ;  /* 0x000000afc4af7220 */ /* 0x000fe20000410000 */
[----:B------:R-:W-:Y:S01]  /*8700*/  FADD.FTZ R121, R121, R72 ;  /* 0x0000004879797221 */ /* 0x000fe20000010000 */
[----:B------:R-:W-:Y:S01]  /*8710*/  FMUL.FTZ R72, R127, R77 ;  /* 0x0000004d7f487220 */ /* 0x000fe20000410000 */
[----:B------:R-:W-:Y:S01]  /*8720*/  FMUL.FTZ R206, R77, R206 ;  /* 0x000000ce4dce7220 */ /* 0x000fe20000410000 */
[----:B------:R-:W-:Y:S01]  /*8730*/  FMUL.FTZ R207, R170, R207 ;  /* 0x000000cfaacf7220 */ /* 0x000fe20000410000 */
[-C--:B------:R-:W-:Y:S01]  /*8740*/  FMUL.FTZ R74, R127, R121.reuse ;  /* 0x000000797f4a7220 */ /* 0x080fe20000410000 */
[C---:B------:R-:W-:Y:S01]  /*8750*/  FFMA.FTZ R72, R129.reuse, R121, -R72 ;  /* 0x0000007981487223 */ /* 0x040fe20000010848 */
[----:B------:R-:W-:Y:S01]  /*8760*/  FFMA.FTZ R198, R198, R199, -R81 ;  /* 0x000000c7c6c67223 */ /* 0x000fe20000010851 */
[----:B------:R-:W-:Y:S01]  /*8770*/  FFMA.FTZ R186, R186, R79, -R203 ;  /* 0x0000004fbaba7223 */ /* 0x000fe200000108cb */
[----:B------:R-:W-:Y:S01]  /*8780*/  FFMA.FTZ R74, R129, R77, R74 ;  /* 0x0000004d814a7223 */ /* 0x000fe2000001004a */
[----:B------:R-:W-:Y:S01]  /*8790*/  FADD.FTZ R131, R131, R72 ;  /* 0x0000004883837221 */ /* 0x000fe20000010000 */
[----:B------:R-:W-:Y:S01]  /*87a0*/  FFMA.FTZ R147, R164, R147, -R189 ;  /* 0x00000093a4937223 */ /* 0x000fe200000108bd */
[----:B------:R-:W-:Y:S01]  /*87b0*/  FFMA.FTZ R200, R191, R202, -R200 ;  /* 0x000000cabfc87223 */ /* 0x000fe200000108c8 */
[----:B------:R-:W-:Y:S01]  /*87c0*/  FADD.FTZ R78, RZ, R74 ;  /* 0x0000004aff4e7221 */ /* 0x000fe20000010000 */
[C---:B------:R-:W-:Y:S01]  /*87d0*/  FMUL.FTZ R74, R133.reuse, R131 ;  /* 0x00000083854a7220 */ /* 0x040fe20000410000 */
[----:B------:R-:W-:Y:S01]  /*87e0*/  FFMA.FTZ R173, R192, R173, -R213 ;  /* 0x000000adc0ad7223 */ /* 0x000fe200000108d5 */
[----:B------:R-:W-:Y:S01]  /*87f0*/  FFMA.FTZ R80, R80, R171, -R175 ;  /* 0x000000ab50507223 */ /* 0x000fe200000108af */
[-C--:B------:R-:W-:Y:S01]  /*8800*/  FMUL.FTZ R72, R133, R78.reuse ;  /* 0x0000004e85487220 */ /* 0x080fe20000410000 */
[C---:B------:R-:W-:Y:S01]  /*8810*/  FFMA.FTZ R74, R151.reuse, R78, R74 ;  /* 0x0000004e974a7223 */ /* 0x040fe2000001004a */
[----:B------:R-:W-:Y:S01]  /*8820*/  FMUL.FTZ R188, R78, R188 ;  /* 0x000000bc4ebc7220 */ /* 0x000fe20000410000 */
[----:B------:R-:W-:Y:S01]  /*8830*/  FFMA.FTZ R184, R176, R184, -R207 ;  /* 0x000000b8b0b87223 */ /* 0x000fe200000108cf */
[----:B------:R-:W-:Y:S01]  /*8840*/  FFMA.FTZ R151, R151, R131, -R72 ;  /* 0x0000008397977223 */ /* 0x000fe20000010848 */
[----:B------:R-:W-:Y:S01]  /*8850*/  FADD.FTZ R74, RZ, R74 ;  /* 0x0000004aff4a7221 */ /* 0x000fe20000010000 */
[----:B------:R-:W-:Y:S01]  /*8860*/  FFMA.FTZ R205, R121, R205, -R206 ;  /* 0x000000cd79cd7223 */ /* 0x000fe200000108ce */
[----:B------:R-:W-:Y:S01]  /*8870*/  FFMA.FTZ R188, R131, R187, -R188 ;  /* 0x000000bb83bc7223 */ /* 0x000fe200000108bc */
[----:B------:R-:W-:Y:S01]  /*8880*/  FADD.FTZ R150, R150, R151 ;  /* 0x0000009796967221 */ /* 0x000fe20000010000 */
[----:B------:R-:W-:Y:S01]  /*8890*/  FMUL.FTZ R73, R152, R74 ;  /* 0x0000004a98497220 */ /* 0x000fe20000410000 */
[----:B------:R-:W-:Y:S01]  /*88a0*/  FMUL.FTZ R201, R74, R201 ;  /* 0x000000c94ac97220 */ /* 0x000fe20000410000 */
[----:B------:R-:W-:Y:S01]  /*88b0*/  FFMA.FTZ R55, R198, 2, R55 ;  /* 0x40000000c6377823 */ /* 0x000fe20000010037 */
[-C--:B------:R-:W-:Y:S01]  /*88c0*/  FMUL.FTZ R75, R152, R150.reuse ;  /* 0x00000096984b7220 */ /* 0x080fe20000410000 */
[----:B------:R-:W-:Y:S01]  /*88d0*/  FFMA.FTZ R72, R154, R150, -R73 ;  /* 0x000000969a487223 */ /* 0x000fe20000010849 */
[----:B------:R-:W-:Y:S01]  /*88e0*/  FFMA.FTZ R201, R150, R190, -R201 ;  /* 0x000000be96c97223 */ /* 0x000fe200000108c9 */
[----:B------:R-:W-:Y:S01]  /*88f0*/  FFMA.FTZ R57, R174, 2, R57 ;  /* 0x40000000ae397823 */ /* 0x000fe20000010039 */
[----:B------:R-:W-:Y:S01]  /*8900*/  FFMA.FTZ R75, R154, R74, R75 ;  /* 0x0000004a9a4b7223 */ /* 0x000fe2000001004b */
[----:B------:R-:W-:Y:S01]  /*8910*/  FADD.FTZ R76, R153, R72 ;  /* 0x00000048994c7221 */ /* 0x000fe20000010000 */
[----:B------:R-:W-:Y:S01]  /*8920*/  FFMA.FTZ R116, R183, 2, R116 ;  /* 0x40000000b7747823 */ /* 0x000fe20000010074 */
[----:B------:R-:W-:Y:S01]  /*8930*/  FFMA.FTZ R59, R186, 2, R59 ;  /* 0x40000000ba3b7823 */ /* 0x000fe2000001003b */
[----:B------:R-:W-:Y:S01]  /*8940*/  FADD.FTZ R77, RZ, R75 ;  /* 0x0000004bff4d7221 */ /* 0x000fe20000010000 */
[----:B------:R-:W-:Y:S01]  /*8950*/  FMUL.FTZ R75, R156, R76 ;  /* 0x0000004c9c4b7220 */ /* 0x000fe20000410000 */
[----:B------:R-:W-:Y:S01]  /*8960*/  FFMA.FTZ R118, R147, 2, R118 ;  /* 0x4000000093767823 */ /* 0x000fe20000010076 */
[----:B------:R-:W-:Y:S01]  /*8970*/  FFMA.FTZ R61, R200, 2, R61 ;  /* 0x40000000c83d7823 */ /* 0x000fe2000001003d */
[-C--:B------:R-:W-:Y:S01]  /*8980*/  FMUL.FTZ R73, R156, R77.reuse ;  /* 0x0000004d9c497220 */ /* 0x080fe20000410000 */
[C---:B------:R-:W-:Y:S01]  /*8990*/  FFMA.FTZ R72, R160.reuse, R77, R75 ;  /* 0x0000004da0487223 */ /* 0x040fe2000001004b */
[----:B------:R-:W-:Y:S01]  /*89a0*/  FMUL.FTZ R75, R77, R168 ;  /* 0x000000a84d4b7220 */ /* 0x000fe20000410000 */
[----:B------:R-:W-:Y:S01]  /*89b0*/  FFMA.FTZ R120, R173, 2, R120 ;  /* 0x40000000ad787823 */ /* 0x000fe20000010078 */
[----:B------:R-:W-:Y:S01]  /*89c0*/  FFMA.FTZ R73, R160, R76, -R73 ;  /* 0x0000004ca0497223 */ /* 0x000fe20000010849 */
[----:B------:R-:W-:Y:S01]  /*89d0*/  FADD.FTZ R72, RZ, R72 ;  /* 0x00000048ff487221 */ /* 0x000fe20000010000 */
[----:B------:R-:W-:Y:S01]  /*89e0*/  FFMA.FTZ R162, R76, R162, -R75 ;  /* 0x000000a24ca27223 */ /* 0x000fe2000001084b */
[----:B------:R-:W-:Y:S01]  /*89f0*/  FFMA.FTZ R63, R80, 2, R63 ;  /* 0x40000000503f7823 */ /* 0x000fe2000001003f */
[----:B------:R-:W-:Y:S01]  /*8a00*/  FADD.FTZ R158, R158, R73 ;  /* 0x000000499e9e7221 */ /* 0x000fe20000010000 */
[----:B------:R-:W-:Y:S01]  /*8a10*/  FMUL.FTZ R145, R145, R72 ;  /* 0x0000004891917220 */ /* 0x000fe20000410000 */
[----:B------:R-:W-:Y:S01]  /*8a20*/  FFMA.FTZ R122, R179, 2, R122 ;  /* 0x40000000b37a7823 */ /* 0x000fe2000001007a */
[----:B------:R-:W-:Y:S01]  /*8a30*/  FFMA.FTZ R65, R184, 2, R65 ;  /* 0x40000000b8417823 */ /* 0x000fe20000010041 */
[----:B------:R-:W-:Y:S01]  /*8a40*/  FFMA.FTZ R124, R205, 2, R124 ;  /* 0x40000000cd7c7823 */ /* 0x000fe2000001007c */
[----:B------:R-:W-:Y:S01]  /*8a50*/  FFMA.FTZ R145, R158, R144, -R145 ;  /* 0x000000909e917223 */ /* 0x000fe20000010891 */
[----:B------:R-:W-:Y:S01]  /*8a60*/  FFMA.FTZ R67, R188, 2, R67 ;  /* 0x40000000bc437823 */ /* 0x000fe20000010043 */
[----:B------:R-:W-:Y:S01]  /*8a70*/  FFMA.FTZ R126, R201, 2, R126 ;  /* 0x40000000c97e7823 */ /* 0x000fe2000001007e */
[----:B------:R-:W-:Y:S01]  /*8a80*/  FFMA.FTZ R69, R162, 2, R69 ;  /* 0x40000000a2457823 */ /* 0x000fe20000010045 */
[----:B------:R-:W-:Y:S01]  /*8a90*/  FFMA.FTZ R128, R145, 2, R128 ;  /* 0x4000000091807823 */ /* 0x000fe20000010080 */
[----:B------:R-:W-:Y:S06]  /*8aa0*/  @!P2 BRA `(.L_x_1423) ;  /* 0xffffffb40084a947 */ /* 0x000fec000383ffff */
.L_x_1420:
[----:B------:R-:W-:Y:S01]  /*8ab0*/  BAR.SYNC.DEFER_BLOCKING 0x0 ;  /* 0x0000000000007b1d */ /* 0x000fe20000010000 */
[----:B------:R-:W-:Y:S02]  /*8ac0*/  F2FP.F16.F32.PACK_AB R55, R114, R55 ;  /* 0x000000377237723e */ /* 0x000fe400000000ff */
[----:B------:R-:W-:Y:S02]  /*8ad0*/  F2FP.F16.F32.PACK_AB R57, R116, R57 ;  /* 0x000000397439723e */ /* 0x000fe400000000ff */
[----:B------:R-:W-:-:S03]  /*8ae0*/  PRMT R19, R55, 0x7632, R19 ;  /* 0x0000763237137816 */ /* 0x000fc60000000013 */
[----:B------:R-:W0:Y:S01]  /*8af0*/  S2UR UR5, SR_CTAID.X ;  /* 0x00000000000579c3 */ /* 0x000e220000002500 */
[----:B------:R-:W-:Y:S01]  /*8b00*/  F2FP.F16.F32.PACK_AB R59, R118, R59 ;  /* 0x0000003b763b723e */ /* 0x000fe200000000ff */
[----:B------:R-:W1:Y:S01]  /*8b10*/  LDCU.64 UR6, c[0x0][0x478] ;  /* 0x00008f00ff0677ac */ /* 0x000e620008000a00 */
[----:B------:R-:W-:Y:S02]  /*8b20*/  F2FP.F16.F32.PACK_AB R61, R120, R61 ;  /* 0x0000003d783d723e */ /* 0x000fe400000000ff */
[----:B------:R-:W-:Y:S02]  /*8b30*/  ISETP.NE.AND P0, PT, R4, RZ, PT ;  /* 0x000000ff0400720c */ /* 0x000fe40003f05270 */
[----:B------:R-:W-:Y:S01]  /*8b40*/  F2FP.F16.F32.PACK_AB R63, R122, R63 ;  /* 0x0000003f7a3f723e */ /* 0x000fe200000000ff */
[----:B------:R-:W0:Y:S01]  /*8b50*/  LDC.64 R72, c[0x0][0x420] ;  /* 0x00010800ff487b82 */ /* 0x000e220000000a00 */
[----:B------:R-:W-:Y:S02]  /*8b60*/  F2FP.F16.F32.PACK_AB R65, R124, R65 ;  /* 0x000000417c41723e */ /* 0x000fe400000000ff */
[----:B------:R-:W-:-:S02]  /*8b70*/  F2FP.F16.F32.PACK_AB R67, R126, R67 ;  /* 0x000000437e43723e */ /* 0x000fc400000000ff */
[----:B------:R-:W-:Y:S02]  /*8b80*/  F2FP.F16.F32.PACK_AB R69, R128, R69 ;  /* 0x000000458045723e */ /* 0x000fe400000000ff */
[----:B------:R-:W-:Y:S01]  /*8b90*/  PRMT R70, R57, 0x7632, R70 ;  /* 0x0000763239467816 */ /* 0x000fe20000000046 */
[----:B------:R-:W2:Y:S01]  /*8ba0*/  LDC.64 R74, c[0x0][0x428] ;  /* 0x00010a00ff4a7b82 */ /* 0x000ea20000000a00 */
[----:B------:R-:W-:Y:S01]  /*8bb0*/  PRMT R71, R59, 0x7632, R71 ;  /* 0x000076323b477816 */ /* 0x000fe20000000047 */
[----:B------:R3:W-:Y:S01]  /*8bc0*/  STS.U16 [R53+0x2], R19 ;  /* 0x0000021335007388 */ /* 0x0007e20000000400 */
[----:B------:R-:W-:-:S03]  /*8bd0*/  IADD3 R7, PT, PT, R7, 0x1, RZ ;  /* 0x0000000107077810 */ /* 0x000fc60007ffe0ff */
[----:B------:R4:W-:Y:S04]  /*8be0*/  STS.U16 [R53], R55 ;  /* 0x0000003735007388 */ /* 0x0009e80000000400 */
[----:B------:R5:W-:Y:S01]  /*8bf0*/  STS.U16 [R53+0x4], R57 ;  /* 0x0000043935007388 */ /* 0x000be20000000400 */
[----:B---3--:R-:W-:-:S03]  /*8c00*/  PRMT R19, R61, 0x7632, R19 ;  /* 0x000076323d137816 */ /* 0x008fc60000000013 */
[----:B------:R3:W-:Y:S01]  /*8c10*/  STS.U16 [R53+0x8], R59 ;  /* 0x0000083b35007388 */ /* 0x0007e20000000400 */
[----:B----4-:R-:W-:-:S03]  /*8c20*/  PRMT R55, R63, 0x7632, R55 ;  /* 0x000076323f377816 */ /* 0x010fc60000000037 */
[----:B------:R4:W-:Y:S01]  /*8c30*/  STS.U16 [R53+0xc], R61 ;  /* 0x00000c3d35007388 */ /* 0x0009e20000000400 */
[----:B-----5:R-:W-:-:S03]  /*8c40*/  PRMT R57, R65, 0x7632, R57 ;  /* 0x0000763241397816 */ /* 0x020fc60000000039 */
[----:B------:R-:W-:Y:S01]  /*8c50*/  STS.U16 [R53+0x6], R70 ;  /* 0x0000064635007388 */ /* 0x000fe20000000400 */
[----:B---3--:R-:W-:-:S03]  /*8c60*/  PRMT R59, R67, 0x7632, R59 ;  /* 0x00007632433b7816 */ /* 0x008fc6000000003b */
[----:B------:R-:W-:Y:S01]  /*8c70*/  STS.U16 [R53+0xa], R71 ;  /* 0x00000a4735007388 */ /* 0x000fe20000000400 */
[----:B----4-:R-:W-:-:S03]  /*8c80*/  PRMT R61, R69, 0x7632, R61 ;  /* 0x00007632453d7816 */ /* 0x010fc6000000003d */
[----:B------:R3:W-:Y:S04]  /*8c90*/  STS.U16 [R53+0xe], R19 ;  /* 0x00000e1335007388 */ /* 0x0007e80000000400 */
[----:B------:R-:W-:Y:S04]  /*8ca0*/  STS.U16 [R53+0x10], R63 ;  /* 0x0000103f35007388 */ /* 0x000fe80000000400 */
[----:B------:R4:W-:Y:S01]  /*8cb0*/  STS.U16 [R53+0x12], R55 ;  /* 0x0000123735007388 */ /* 0x0009e20000000400 */
[----:B---3--:R-:W-:-:S03]  /*8cc0*/  LOP3.LUT R19, R182, 0x3e00, RZ, 0xc0, !PT ;  /* 0x00003e00b6137812 */ /* 0x008fc600078ec0ff */
[----:B------:R-:W-:Y:S01]  /*8cd0*/  STS.U16 [R53+0x14], R65 ;  /* 0x0000144135007388 */ /* 0x000fe20000000400 */
[----:B------:R-:W-:-:S03]  /*8ce0*/  LOP3.LUT R19, R19, 0x1f, R4, 0xf8, !PT ;  /* 0x0000001f13137812 */ /* 0x000fc600078ef804 */
[----:B------:R-:W-:Y:S01]  /*8cf0*/  STS.U16 [R53+0x16], R57 ;  /* 0x0000163935007388 */ /* 0x000fe20000000400 */
[----:B----4-:R-:W-:-:S03]  /*8d00*/  LOP3.LUT R55, R19, 0xc0, RZ, 0xfc, !PT ;  /* 0x000000c013377812 */ /* 0x010fc600078efcff */
[----:B------:R-:W-:Y:S04]  /*8d10*/  STS.U16 [R53+0x18], R67 ;  /* 0x0000184335007388 */ /* 0x000fe80000000400 */
[----:B------:R-:W-:Y:S04]  /*8d20*/  STS.U16 [R53+0x1a], R59 ;  /* 0x00001a3b35007388 */ /* 0x000fe80000000400 */
[----:B------:R3:W-:Y:S04]  /*8d30*/  STS.U16 [R53+0x1c], R69 ;  /* 0x00001c4535007388 */ /* 0x0007e80000000400 */
[----:B------:R4:W-:Y:S01]  /*8d40*/  STS.U16 [R53+0x1e], R61 ;  /* 0x00001e3d35007388 */ /* 0x0009e20000000400 */
[----:B------:R-:W-:-:S03]  /*8d50*/  NOP ;  /* 0x0000000000007918 */ /* 0x000fc60000000000 */
[----:B------:R-:W-:Y:S01]  /*8d60*/  LDS.U16 R21, [R21] ;  /* 0x0000000015157984 */ /* 0x000fe20000000400 */
[----:B---3--:R-:W-:Y:S02]  /*8d70*/  MOV R69, RZ ;  /* 0x000000ff00457202 */ /* 0x008fe40000000f00 */
[----:B----4-:R-:W-:Y:S01]  /*8d80*/  LOP3.LUT R53, R19, 0x60, RZ, 0xfc, !PT ;  /* 0x0000006013357812 */ /* 0x010fe200078efcff */
[----:B------:R-:W-:Y:S01]  /*8d90*/  LDS.U16 R23, [R23+0x40] ;  /* 0x0000400017177984 */ /* 0x000fe20000000400 */
[----:B0-----:R-:W-:-:S03]  /*8da0*/  IMAD.WIDE.U32 R68, R72, UR5, R68 ;  /* 0x0000000548447c25 */ /* 0x001fc6000f8e0044 */
[----:B------:R-:W-:Y:S01]  /*8db0*/  LDS.U16 R25, [R25+0x80] ;  /* 0x0000800019197984 */ /* 0x000fe20000000400 */
[----:B------:R-:W-:Y:S01]  /*8dc0*/  IMAD R69, R73, UR5, R69 ;  /* 0x0000000549457c24 */ /* 0x000fe2000f8e0245 */
[----:B------:R-:W0:Y:S02]  /*8dd0*/  LDCU UR5, c[0x0][0x394] ;  /* 0x00007280ff0577ac */ /* 0x000e240008000800 */
[----:B------:R-:W-:Y:S01]  /*8de0*/  LDS.U16 R27, [R27+0xc0] ;  /* 0x0000c0001b1b7984 */ /* 0x000fe20000000400 */
[----:B--2---:R-:W-:-:S03]  /*8df0*/  IMAD.WIDE.U32 R68, R0, R74, R68 ;  /* 0x0000004a00447225 */ /* 0x004fc600078e0044 */
[----:B------:R-:W-:Y:S01]  /*8e00*/  LDS.U16 R29, [R29+0x100] ;  /* 0x000100001d1d7984 */ /* 0x000fe20000000400 */
[----:B------:R-:W-:Y:S01]  /*8e10*/  IMAD R72, R0, R75, R69 ;  /* 0x0000004b00487224 */ /* 0x000fe200078e0245 */
[----:B------:R-:W-:Y:S02]  /*8e20*/  IADD3 R69, P3, PT, R19, R68, RZ ;  /* 0x0000004413457210 */ /* 0x000fe40007f7e0ff */
[----:B------:R-:W-:Y:S02]  /*8e30*/  LDS.U16 R31, [R31+0x140] ;  /* 0x000140001f1f7984 */ /* 0x000fe40000000400 */
[----:B------:R-:W-:Y:S02]  /*8e40*/  IADD3.X R72, PT, PT, RZ, R72, RZ, P3, !PT ;  /* 0x00000048ff487210 */ /* 0x000fe40001ffe4ff */
[----:B------:R-:W-:Y:S01]  /*8e50*/  LDS.U16 R33, [R33+0x180] ;  /* 0x0001800021217984 */ /* 0x000fe20000000400 */
[----:B-1----:R-:W-:-:S03]  /*8e60*/  LEA R68, P3, R69, UR6, 0x1 ;  /* 0x0000000645447c11 */ /* 0x002fc6000f8608ff */
[----:B------:R-:W-:Y:S01]  /*8e70*/  LDS.U16 R35, [R35+0x1c0] ;  /* 0x0001c00023237984 */ /* 0x000fe20000000400 */
[----:B------:R-:W-:-:S03]  /*8e80*/  LEA.HI.X R69, R69, UR7, R72, 0x1, P3 ;  /* 0x0000000745457c11 */ /* 0x000fc600098f0c48 */
        /* <DEDUP_REMOVED lines=8> */
[----:B------:R1:W-:Y:S01]  /*8f10*/  @!P0 STS [R148+0x420], R17 ;  /* 0x0004201194008388 */ /* 0x0003e20000000800 */
[----:B------:R-:W-:Y:S01]  /*8f20*/  BAR.SYNC.DEFER_BLOCKING 0x0 ;  /* 0x0000000000007b1d */ /* 0x000fe20000010000 */
[----:B-1----:R-:W-:-:S05]  /*8f30*/  LOP3.LUT R17, R19, 0x20, RZ, 0xfc, !PT ;  /* 0x0000002013117812 */ /* 0x002fca00078efcff */
[----:B------:R-:W1:Y:S02]  /*8f40*/  LDS R70, [R148+0x420] ;  /* 0x0004200094467984 */ /* 0x000e640000000800 */
[-C--:B-1----:R-:W-:Y:S02]  /*8f50*/  ISETP.GE.AND P1, PT, R17, R70.reuse, PT ;  /* 0x000000461100720c */ /* 0x082fe40003f26270 */
[C---:B------:R-:W-:Y:S02]  /*8f60*/  LOP3.LUT R17, R19.reuse, 0x40, RZ, 0xfc, !PT ;  /* 0x0000004013117812 */ /* 0x040fe400078efcff */
[-C--:B------:R-:W-:Y:S02]  /*8f70*/  ISETP.GE.AND P2, PT, R19, R70.reuse, PT ;  /* 0x000000461300720c */ /* 0x080fe40003f46270 */
[-C--:B------:R-:W-:Y:S02]  /*8f80*/  ISETP.GE.AND P0, PT, R17, R70.reuse, PT ;  /* 0x000000461100720c */ /* 0x080fe40003f06270 */
[----:B------:R-:W-:-:S02]  /*8f90*/  ISETP.GE.AND P4, PT, R53, R70, PT ;  /* 0x000000463500720c */ /* 0x000fc40003f86270 */
[C---:B------:R-:W-:Y:S02]  /*8fa0*/  LOP3.LUT R17, R19.reuse, 0x80, RZ, 0xfc, !PT ;  /* 0x0000008013117812 */ /* 0x040fe400078efcff */
[----:B------:R-:W-:Y:S01]  /*8fb0*/  LOP3.LUT R53, R19, 0xa0, RZ, 0xfc, !PT ;  /* 0x000000a013357812 */ /* 0x000fe200078efcff */
[----:B------:R-:W-:Y:S01]  /*8fc0*/  @!P1 STG.E.U16 desc[UR24][R68.64+0x40], R23 ;  /* 0x0000401744009986 */ /* 0x000fe2000c101518 */
[-C--:B------:R-:W-:Y:S02]  /*8fd0*/  ISETP.GE.AND P6, PT, R17, R70.reuse, PT ;  /* 0x000000461100720c */ /* 0x080fe40003fc6270 */
[-C--:B------:R-:W-:Y:S01]  /*8fe0*/  ISETP.GE.AND P5, PT, R53, R70.reuse, PT ;  /* 0x000000463500720c */ /* 0x080fe20003fa6270 */
[----:B------:R1:W-:Y:S01]  /*8ff0*/  @!P2 STG.E.U16 desc[UR24][R68.64], R21 ;  /* 0x000000154400a986 */ /* 0x0003e2000c101518 */
[C---:B------:R-:W-:Y:S02]  /*9000*/  LOP3.LUT R17, R19.reuse, 0xe0, RZ, 0xfc, !PT ;  /* 0x000000e013117812 */ /* 0x040fe400078efcff */
[----:B------:R-:W-:Y:S01]  /*9010*/  LOP3.LUT R53, R19, 0x100, RZ, 0xfc, !PT ;  /* 0x0000010013357812 */ /* 0x000fe200078efcff */
[----:B------:R2:W-:Y:S01]  /*9020*/  @!P0 STG.E.U16 desc[UR24][R68.64+0x80], R25 ;  /* 0x0000801944008986 */ /* 0x0005e2000c101518 */
[----:B------:R-:W-:-:S02]  /*9030*/  ISETP.GE.AND P2, PT, R17, R70, PT ;  /* 0x000000461100720c */ /* 0x000fc40003f46270 */
[----:B------:R-:W-:Y:S01]  /*9040*/  LOP3.LUT R17, R19, 0x120, RZ, 0xfc, !PT ;  /* 0x0000012013117812 */ /* 0x000fe200078efcff */
[----:B------:R2:W-:Y:S01]  /*9050*/  @!P4 STG.E.U16 desc[UR24][R68.64+0xc0], R27 ;  /* 0x0000c01b4400c986 */ /* 0x0005e2000c101518 */
[-C--:B------:R-:W-:Y:S02]  /*9060*/  ISETP.GE.AND P1, PT, R53, R70.reuse, PT ;  /* 0x000000463500720c */ /* 0x080fe40003f26270 */
[-C--:B------:R-:W-:Y:S01]  /*9070*/  ISETP.GE.AND P0, PT, R17, R70.reuse, PT ;  /* 0x000000461100720c */ /* 0x080fe20003f06270 */
[----:B------:R2:W-:Y:S01]  /*9080*/  @!P6 STG.E.U16 desc[UR24][R68.64+0x100], R29 ;  /* 0x0001001d4400e986 */ /* 0x0005e2000c101518 */
[----:B------:R-:W-:Y:S02]  /*9090*/  ISETP.GE.AND P3, PT, R55, R70, PT ;  /* 0x000000463700720c */ /* 0x000fe40003f66270 */
[C---:B------:R-:W-:Y:S01]  /*90a0*/  LOP3.LUT R53, R19.reuse, 0x140, RZ, 0xfc, !PT ;  /* 0x0000014013357812 */ /* 0x040fe200078efcff */
[----:B------:R2:W-:Y:S01]  /*90b0*/  @!P5 STG.E.U16 desc[UR24][R68.64+0x140], R31 ;  /* 0x0001401f4400d986 */ /* 0x0005e2000c101518 */
[----:B------:R-:W-:-:S02]  /*90c0*/  LOP3.LUT R17, R19, 0x160, RZ, 0xfc, !PT ;  /* 0x0000016013117812 */ /* 0x000fc400078efcff */
[----:B-1----:R-:W-:Y:S01]  /*90d0*/  LOP3.LUT R21, R19, 0x180, RZ, 0xfc, !PT ;  /* 0x0000018013157812 */ /* 0x002fe200078efcff */
        /* <DEDUP_REMOVED lines=8> */
[-C--:B------:R-:W-:Y:S01]  /*9160*/  ISETP.GE.AND P3, PT, R17, R70.reuse, PT ;  /* 0x000000461100720c */ /* 0x080fe20003f66270 */
[----:B------:R2:W-:Y:S01]  /*9170*/  @!P0 STG.E.U16 desc[UR24][R68.64+0x240], R39 ;  /* 0x0002402744008986 */ /* 0x0005e2000c101518 */
[----:B------:R-:W-:Y:S02]  /*9180*/  LOP3.LUT R17, R19, 0x1e0, RZ, 0xfc, !PT ;  /* 0x000001e013117812 */ /* 0x000fe400078efcff */
[-C--:B------:R-:W-:Y:S01]  /*9190*/  ISETP.GE.AND P2, PT, R21, R70.reuse, PT ;  /* 0x000000461500720c */ /* 0x080fe20003f46270 */
[----:B------:R2:W-:Y:S01]  /*91a0*/  @!P4 STG.E.U16 desc[UR24][R68.64+0x280], R41 ;  /* 0x000280294400c986 */ /* 0x0005e2000c101518 */
[----:B------:R-:W-:Y:S02]  /*91b0*/  ISETP.GE.AND P1, PT, R17, R70, PT ;  /* 0x000000461100720c */ /* 0x000fe40003f26270 */
[----:B0-----:R-:W-:Y:S01]  /*91c0*/  ISETP.GE.AND P0, PT, R7, UR5, PT ;  /* 0x0000000507007c0c */ /* 0x001fe2000bf06270 */
[----:B------:R2:W-:Y:S04]  /*91d0*/  @!P6 STG.E.U16 desc[UR24][R68.64+0x2c0], R43 ;  /* 0x0002c02b4400e986 */ /* 0x0005e8000c101518 */
[----:B------:R2:W-:Y:S04]  /*91e0*/  @!P5 STG.E.U16 desc[UR24][R68.64+0x300], R45 ;  /* 0x0003002d4400d986 */ /* 0x0005e8000c101518 */
[----:B------:R2:W-:Y:S01]  /*91f0*/  @!P3 STG.E.U16 desc[UR24][R68.64+0x340], R47 ;  /* 0x0003402f4400b986 */ /* 0x0005e2000c101518 */
[----:B------:R-:W-:-:S03]  /*9200*/  IADD3 R8, P3, PT, R8, 0x400, RZ ;  /* 0x0000040008087810 */ /* 0x000fc60007f7e0ff */
[----:B------:R2:W-:Y:S01]  /*9210*/  @!P2 STG.E.U16 desc[UR24][R68.64+0x380], R49 ;  /* 0x000380314400a986 */ /* 0x0005e2000c101518 */
[----:B------:R-:W-:Y:S02]  /*9220*/  IADD3 R9, P2, PT, R9, 0x400, RZ ;  /* 0x0000040009097810 */ /* 0x000fe40007f5e0ff */
[----:B------:R-:W-:Y:S01]  /*9230*/  IADD3.X R11, PT, PT, RZ, R11, RZ, P3, !PT ;  /* 0x0000000bff0b7210 */ /* 0x000fe20001ffe4ff */
[----:B------:R2:W-:Y:S01]  /*9240*/  @!P1 STG.E.U16 desc[UR24][R68.64+0x3c0], R51 ;  /* 0x0003c03344009986 */ /* 0x0005e2000c101518 */
[----:B------:R-:W-:Y:S02]  /*9250*/  IADD3 R13, P1, PT, R13, 0x800, RZ ;  /* 0x000008000d0d7810 */ /* 0x000fe40007f3e0ff */
[----:B------:R-:W-:Y:S02]  /*9260*/  IADD3.X R10, PT, PT, RZ, R10, RZ, P2, !PT ;  /* 0x0000000aff0a7210 */ /* 0x000fe400017fe4ff */
[----:B------:R-:W-:Y:S01]  /*9270*/  IADD3.X R15, PT, PT, RZ, R15, RZ, P1, !PT ;  /* 0x0000000fff0f7210 */ /* 0x000fe20000ffe4ff */
[----:B------:R-:W-:Y:S08]  /*9280*/  @!P0 BRA `(.L_x_1424) ;  /* 0xffffff7400688947 */ /* 0x000ff0000383ffff */
[----:B------:R-:W-:Y:S05]  /*9290*/  EXIT ;  /* 0x000000000000794d */ /* 0x000fea0003800000 */
.L_x_1425:
        /* <DEDUP_REMOVED lines=14> */
.L_x_5032:


//--------------------- .text._Z25selective_scan_fwd_kernelI32Selective_Scan_fwd_kernel_traitsILi32ELi16ELi1ELb0ELb0ELb1ELb1EN3c104HalfENS1_7complexIfEEEEv13SSMParamsBase --------------------------
	.section	.text._Z25selective_scan_fwd_kernelI32Selective_Scan_fwd_kernel_traitsILi32ELi16ELi1ELb0ELb0ELb1ELb1EN3c104HalfENS1_7complexIfEEEEv13SSMParamsBase,"ax",@progbits
	.align	128
        .global         _Z25selective_scan_fwd_kernelI32Selective_Scan_fwd_kernel_traitsILi32ELi16ELi1ELb0ELb0ELb1ELb1EN3c104HalfENS1_7complexIfEEEEv13SSMParamsBase
        .type           _Z25selective_scan_fwd_kernelI32Selective_Scan_fwd_kernel_traitsILi32ELi16ELi1ELb0ELb0ELb1ELb1EN3c104HalfENS1_7complexIfEEEEv13SSMParamsBase,@function
        .size           _Z25selective_scan_fwd_kernelI32Selective_Scan_fwd_kernel_traitsILi32ELi16ELi1ELb0ELb0ELb1ELb1EN3c104HalfENS1_7complexIfEEEEv13SSMParamsBase,(.L_x_5033 - _Z25selective_scan_fwd_kernelI32Selective_Scan_fwd_kernel_traitsILi32ELi16ELi1ELb0ELb0ELb1ELb1EN3c104HalfENS1_7complexIfEEEEv13SSMParamsBase)
        .other          _Z25selective_scan_fwd_kernelI32Selective_Scan_fwd_kernel_traitsILi32ELi16ELi1ELb0ELb0ELb1ELb1EN3c104HalfENS1_7complexIfEEEEv13SSMParamsBase,@"STO_CUDA_ENTRY STV_DEFAULT"
_Z25selective_scan_fwd_kernelI32Selective_Scan_fwd_kernel_traitsILi32ELi16ELi1ELb0ELb0ELb1ELb1EN3c104HalfENS1_7complexIfEEEEv13SSMParamsBase:
.text._Z25selective_scan_fwd_kernelI32Selective_Scan_fwd_kernel_traitsILi32ELi16ELi1ELb0ELb0ELb1ELb1EN3c104HalfENS1_7complexIfEEEEv13SSMParamsBase:
        /* <DEDUP_REMOVED lines=127> */
[----:B------:R-:W-:Y:S02]  /*07f0*/  MOV R13, R15 ;  /* 0x0000000f000d7202 */ /* 0x000fe40000000f00 */
[----:B------:R-:W-:-:S02]  /*0800*/  LOP3.LUT R64, R64, 0x3e0, RZ, 0xfc, !PT ;  /* 0x000003e040407812 */ /* 0x000fc400078efcff */
[----:B0-----:R-:W-:-:S07]  /*0810*/  MOV R15, R17 ;  /* 0x00000011000f7202 */ /* 0x001fce0000000f00 */
.L_x_1462:
[----:B0-----:R-:W0:Y:S01]  /*0820*/  LDC R83, c[0x0][0x388] ;  /* 0x0000e200ff537b82 */ /* 0x001e220000000800 */
[----:B------:R-:W-:Y:S02]  /*0830*/  SHF.L.U32 R182, R4, 0x4, RZ ;  /* 0x0000000404b67819 */ /* 0x000fe400000006ff */
[----:B------:R-:W-:Y:S02]  /*0840*/  SHF.L.U32 R66, R7, 0x9, RZ ;  /* 0x0000000907427819 */ /* 0x000fe400000006ff */
[----:B------:R-:W-:Y:S02]  /*0850*/  LOP3.LUT R17, R182, 0x3e00, RZ, 0xc0, !PT ;  /* 0x00003e00b6117812 */ /* 0x000fe400078ec0ff */
[----:B------:R-:W-:Y:S02]  /*0860*/  MOV R68, R8 ;  /* 0x0000000800447202 */ /* 0x000fe40000000f00 */
[----:B------:R-:W-:Y:S02]  /*0870*/  LOP3.LUT R130, R17, 0x1f, R4, 0xf8, !PT ;  /* 0x0000001f11827812 */ /* 0x000fe400078ef804 */
[----:B------:R-:W-:-:S02]  /*0880*/  MOV R69, R11 ;  /* 0x0000000b00457202 */ /* 0x000fc40000000f00 */
[----:B------:R-:W-:Y:S02]  /*0890*/  LOP3.LUT R98, R130, 0xe0, RZ, 0xfc, !PT ;  /* 0x000000e082627812 */ /* 0x000fe400078efcff */
[----:B------:R-:W-:Y:S01]  /*08a0*/  PRMT R100, RZ, 0x7610, R100 ;  /* 0x00007610ff647816 */ /* 0x000fe20000000064 */
[----:B------:R-:W-:Y:S01]  /*08b0*/  IMAD.WIDE.U32 R72, R70, 0x2, R68 ;  /* 0x0000000246487825 */ /* 0x000fe200078e0044 */
[C---:B------:R-:W-:Y:S02]  /*08c0*/  LOP3.LUT R80, R130.reuse, 0x20, RZ, 0xfc, !PT ;  /* 0x0000002082507812 */ /* 0x040fe400078efcff */
[C---:B------:R-:W-:Y:S02]  /*08d0*/  LOP3.LUT R102, R130.reuse, 0x100, RZ, 0xfc, !PT ;  /* 0x0000010082667812 */ /* 0x040fe400078efcff */
[C---:B------:R-:W-:Y:S02]  /*08e0*/  LOP3.LUT R94, R130.reuse, 0xc0, RZ, 0xfc, !PT ;  /* 0x000000c0825e7812 */ /* 0x040fe400078efcff */
[----:B------:R-:W-:-:S02]  /*08f0*/  LOP3.LUT R90, R130, 0xa0, RZ, 0xfc, !PT ;  /* 0x000000a0825a7812 */ /* 0x000fc400078efcff */
[----:B0-----:R-:W-:Y:S02]  /*0900*/  IADD3 R17, PT, PT, -R66, R83, RZ ;  /* 0x0000005342117210 */ /* 0x001fe40007ffe1ff */
[----:B------:R-:W-:Y:S02]  /*0910*/  LOP3.LUT R86, R130, 0x80, RZ, 0xfc, !PT ;  /* 0x0000008082567812 */ /* 0x000fe400078efcff */
[----:B------:R-:W-:Y:S02]  /*0920*/  ISETP.GE.AND P0, PT, R70, R17, PT ;  /* 0x000000114600720c */ /* 0x000fe40003f06270 */
[----:B------:R-:W-:Y:S02]  /*0930*/  PRMT R70, RZ, 0x7610, R70 ;  /* 0x00007610ff467816 */ /* 0x000fe40000000046 */
        /* <DEDUP_REMOVED lines=279> */
.L_x_1427:
[----:B------:R-:W-:Y:S05]  /*1ab0*/  BSYNC.RECONVERGENT B0 ;  /* 0x0000000000007941 */ /* 0x000fea0003800200 */
.L_x_1426:
        /* <DEDUP_REMOVED lines=35> */
.L_x_1429:
[----:B------:R-:W-:Y:S05]  /*1cf0*/  BSYNC.RECONVERGENT B0 ;  /* 0x0000000000007941 */ /* 0x000fea0003800200 */
.L_x_1428:
        /* <DEDUP_REMOVED lines=37> */
.L_x_1431:
[----:B------:R-:W-:Y:S05]  /*1f50*/  BSYNC.RECONVERGENT B0 ;  /* 0x0000000000007941 */ /* 0x000fea0003800200 */
.L_x_1430:
        /* <DEDUP_REMOVED lines=35> */
.L_x_1433:
[----:B------:R-:W-:Y:S05]  /*2190*/  BSYNC.RECONVERGENT B0 ;  /* 0x0000000000007941 */ /* 0x000fea0003800200 */
.L_x_1432:
        /* <DEDUP_REMOVED lines=37> */
.L_x_1435:
[----:B------:R-:W-:Y:S05]  /*23f0*/  BSYNC.RECONVERGENT B0 ;  /* 0x0000000000007941 */ /* 0x000fea0003800200 */
.L_x_1434:
        /* <DEDUP_REMOVED lines=35> */
.L_x_1437:
[----:B------:R-:W-:Y:S05]  /*2630*/  BSYNC.RECONVERGENT B0 ;  /* 0x0000000000007941 */ /* 0x000fea0003800200 */
.L_x_1436:
        /* <DEDUP_REMOVED lines=37> */
.L_x_1439:
[----:B------:R-:W-:Y:S05]  /*2890*/  BSYNC.RECONVERGENT B0 ;  /* 0x0000000000007941 */ /* 0x000fea0003800200 */
.L_x_1438:
        /* <DEDUP_REMOVED lines=35> */
.L_x_1441:
[----:B------:R-:W-:Y:S05]  /*2ad0*/  BSYNC.RECONVERGENT B0 ;  /* 0x0000000000007941 */ /* 0x000fea0003800200 */
.L_x_1440:
        /* <DEDUP_REMOVED lines=40> */
.L_x_1443:
[----:B------:R-:W-:Y:S05]  /*2d60*/  BSYNC.RECONVERGENT B0 ;  /* 0x0000000000007941 */ /* 0x000fea0003800200 */
.L_x_1442:
        /* <DEDUP_REMOVED lines=39> */
.L_x_1445:
[----:B------:R-:W-:Y:S05]  /*2fe0*/  BSYNC.RECONVERGENT B0 ;  /* 0x0000000000007941 */ /* 0x000fea0003800200 */
.L_x_1444:
        /* <DEDUP_REMOVED lines=45> */
.L_x_1447:
[----:B------:R-:W-:Y:S05]  /*32c0*/  BSYNC.RECONVERGENT B0 ;  /* 0x0000000000007941 */ /* 0x000fea0003800200 */
.L_x_1446:
        /* <DEDUP_REMOVED lines=32> */
.L_x_1449:
[----:B------:R-:W-:Y:S05]  /*34d0*/  BSYNC.RECONVERGENT B0 ;  /* 0x0000000000007941 */ /* 0x000fea0003800200 */
.L_x_1448:
        /* <DEDUP_REMOVED lines=32> */
.L_x_1451:
[----:B------:R-:W-:Y:S05]  /*36e0*/  BSYNC.RECONVERGENT B0 ;  /* 0x0000000000007941 */ /* 0x000fea0003800200 */
.L_x_1450:
        /* <DEDUP_REMOVED lines=32> */
.L_x_1453:
[----:B------:R-:W-:Y:S05]  /*38f0*/  BSYNC.RECONVERGENT B0 ;  /* 0x0000000000007941 */ /* 0x000fea0003800200 */
.L_x_1452:
        /* <DEDUP_REMOVED lines=32> */
.L_x_1455:
[----:B------:R-:W-:Y:S05]  /*3b00*/  BSYNC.RECONVERGENT B0 ;  /* 0x0000000000007941 */ /* 0x000fea0003800200 */
.L_x_1454:
        /* <DEDUP_REMOVED lines=32> */
.L_x_1457:
[----:B------:R-:W-:Y:S05]  /*3d10*/  BSYNC.RECONVERGENT B0 ;  /* 0x0000000000007941 */ /* 0x000fea0003800200 */
.L_x_1456:
        /* <DEDUP_REMOVED lines=26> */
[----:B------:R-:W-:Y:S01]  /*3ec0*/  SHF.L.U32 R68, R7, 0xa, RZ ;  /* 0x0000000a07447819 */ /* 0x000fe200000006ff */
[----:B------:R-:W-:Y:S01]  /*3ed0*/  HFMA2 R119, -RZ, RZ, 0, 0 ;  /* 0x00000000ff777431 */ /* 0x000fe200000001ff */
[----:B------:R-:W-:Y:S01]  /*3ee0*/  SHF.L.U32 R69, R4, 0x5, RZ ;  /* 0x0000000504457819 */ /* 0x000fe200000006ff */
[----:B------:R-:W-:Y:S01]  /*3ef0*/  FMUL.FTZ R87, R87, R80 ;  /* 0x0000005057577220 */ /* 0x000fe20000410000 */
[----:B------:R-:W-:Y:S01]  /*3f00*/  ISETP.NE.AND P0, PT, R7, RZ, PT ;  /* 0x000000ff0700720c */ /* 0x000fe20003f05270 */
[----:B------:R-:W-:Y:S01]  /*3f10*/  FMUL.FTZ R89, R77, R82 ;  /* 0x000000524d597220 */ /* 0x000fe20000410000 */
[----:B------:R-:W-:Y:S01]  /*3f20*/  LEA R83, R83, -R68, 0x1 ;  /* 0x8000004453537211 */ /* 0x000fe200078e08ff */
[----:B------:R-:W2:Y:S01]  /*3f30*/  LDC.64 R138, c[0x0][0x440] ;  /* 0x00011000ff8a7b82 */ /* 0x000ea20000000a00 */
[----:B------:R-:W-:Y:S01]  /*3f40*/  LOP3.LUT R132, R69, 0x7c1f, R4, 0xc8, !PT ;  /* 0x00007c1f45847812 */ /* 0x000fe200078ec804 */
[----:B------:R-:W-:Y:S01]  /*3f50*/  FMUL.FTZ R91, R91, R84 ;  /* 0x000000545b5b7220 */ /* 0x000fe20000410000 */
[----:B------:R-:W-:Y:S01]  /*3f60*/  FMUL.FTZ R93, R75, R86 ;  /* 0x000000564b5d7220 */ /* 0x000fe20000410000 */
        /* <DEDUP_REMOVED lines=21> */
.L_x_1461:
[-C--:B------:R-:W-:Y:S01]  /*40c0*/  ISETP.GE.AND P4, PT, R12, R83.reuse, PT ;  /* 0x000000530c00720c */ /* 0x080fe20003f86270 */
[----:B------:R-:W5:Y:S01]  /*40d0*/  @!P1 LDC.64 R68, c[0x0][0x3e0] ;  /* 0x0000f800ff449b82 */ /* 0x000f620000000a00 */
[----:B------:R-:W-:Y:S02]  /*40e0*/  LOP3.LUT R146, R132, 0x40, RZ, 0xfc, !PT ;  /* 0x0000004084927812 */ /* 0x000fe400078efcff */
[----:B------:R-:W-:Y:S02]  /*40f0*/  @!P1 MOV R133, RZ ;  /* 0x000000ff00859202 */ /* 0x000fe40000000f00 */
[----:B------:R-:W-:Y:S02]  /*4100*/  ISETP.GE.AND P6, PT, R146, R83, PT ;  /* 0x000000539200720c */ /* 0x000fe40003fc6270 */
[C---:B------:R-:W-:Y:S02]  /*4110*/  LOP3.LUT R144, R132.reuse, 0x60, RZ, 0xfc, !PT ;  /* 0x0000006084907812 */ /* 0x040fe400078efcff */
[----:B------:R-:W-:-:S02]  /*4120*/  LOP3.LUT R78, R132, 0x80, RZ, 0xfc, !PT ;  /* 0x00000080844e7812 */ /* 0x000fc400078efcff */
[-C--:B------:R-:W-:Y:S01]  /*4130*/  ISETP.GE.AND P5, PT, R144, R83.reuse, PT ;  /* 0x000000539000720c */ /* 0x080fe20003fa6270 */
[----:B------:R-:W1:Y:S01]  /*4140*/  @!P4 LDC.64 R70, c[0x0][0x3e0] ;  /* 0x0000f800ff46cb82 */ /* 0x000e620000000a00 */
[----:B------:R-:W-:Y:S02]  /*4150*/  @!P4 MOV R76, R12 ;  /* 0x0000000c004cc202 */ /* 0x000fe40000000f00 */
[----:B------:R-:W-:Y:S02]  /*4160*/  @!P4 MOV R77, RZ ;  /* 0x000000ff004dc202 */ /* 0x000fe40000000f00 */
[----:B------:R-:W-:Y:S02]  /*4170*/  ISETP.GE.AND P3, PT, R78, R83, PT ;  /* 0x000000534e00720c */ /* 0x000fe40003f66270 */
[----:B------:R-:W-:Y:S01]  /*4180*/  @!P6 MOV R147, RZ ;  /* 0x000000ff0093e202 */ /* 0x000fe20000000f00 */
[----:B------:R-:W4:Y:S01]  /*4190*/  @!P6 LDC.64 R72, c[0x0][0x3e0] ;  /* 0x0000f800ff48eb82 */ /* 0x000f220000000a00 */
[----:B------:R-:W-:Y:S01]  /*41a0*/  PRMT R154, RZ, 0x7610, R154 ;  /* 0x00007610ff9a7816 */ /* 0x000fe2000000009a */
        /* <DEDUP_REMOVED lines=8> */
[----:B------:R-:W-:Y:S01]  /*4230*/  @!P4 LEA R150, P2, R148, R13, 0x1 ;  /* 0x0000000d9496c211 */ /* 0x000fe200078408ff */
[----:B----4-:R-:W-:-:S03]  /*4240*/  @!P6 IMAD.WIDE.U32 R146, R119, R72, R146 ;  /* 0x000000487792e225 */ /* 0x010fc600078e0092 */
[----:B------:R-:W-:Y:S02]  /*4250*/  @!P4 LEA.HI.X R151, R148, R15, R71, 0x1, P2 ;  /* 0x0000000f9497c211 */ /* 0x000fe400010f0c47 */
[----:B------:R-:W-:Y:S01]  /*4260*/  ISETP.GE.AND P2, PT, R76, R83, PT ;  /* 0x000000534c00720c */ /* 0x000fe20003f46270 */
[----:B------:R-:W-:Y:S01]  /*4270*/  @!P6 IMAD R73, R119, R73, R147 ;  /* 0x000000497749e224 */ /* 0x000fe200078e0293 */
[----:B------:R-:W1:Y:S01]  /*4280*/  @!P3 LDC.64 R70, c[0x0][0x3e0] ;  /* 0x0000f800ff46bb82 */ /* 0x000e620000000a00 */
[----:B------:R4:W3:Y:S01]  /*4290*/  @!P4 LDG.E.U16 R154, desc[UR24][R150.64] ;  /* 0x00000018969ac981 */ /* 0x0008e2000c1e1500 */
[C---:B------:R-:W-:Y:S02]  /*42a0*/  @!P6 LEA R148, P4, R146.reuse, R13, 0x1 ;  /* 0x0000000d9294e211 */ /* 0x040fe400078808ff */
[----:B------:R-:W-:Y:S02]  /*42b0*/  @!P5 MOV R145, RZ ;  /* 0x000000ff0091d202 */ /* 0x000fe40000000f00 */
[----:B------:R-:W-:-:S02]  /*42c0*/  @!P6 LEA.HI.X R149, R146, R15, R73, 0x1, P4 ;  /* 0x0000000f9295e211 */ /* 0x000fc400020f0c49 */
[----:B------:R-:W-:Y:S01]  /*42d0*/  PRMT R152, RZ, 0x7610, R152 ;  /* 0x00007610ff987816 */ /* 0x000fe20000000098 */
[C---:B-----5:R-:W-:Y:S02]  /*42e0*/  @!P5 IMAD.WIDE.U32 R144, R119.reuse, R74, R144 ;  /* 0x0000004a7790d225 */ /* 0x060fe400078e0090 */
[----:B------:R-:W5:Y:S01]  /*42f0*/  @!P2 LDC.64 R72, c[0x0][0x3e0] ;  /* 0x0000f800ff48ab82 */ /* 0x000f620000000a00 */
[----:B------:R-:W-:Y:S02]  /*4300*/  ISETP.GE.AND P4, PT, R14, R83, PT ;  /* 0x000000530e00720c */ /* 0x000fe40003f86270 */
[----:B------:R2:W3:Y:S01]  /*4310*/  @!P6 LDG.E.U16 R152, desc[UR24][R148.64] ;  /* 0x000000189498e981 */ /* 0x0004e2000c1e1500 */
[----:B------:R-:W-:Y:S01]  /*4320*/  @!P5 IMAD R77, R119, R75, R145 ;  /* 0x0000004b774dd224 */ /* 0x000fe200078e0291 */
[----:B------:R-:W-:Y:S02]  /*4330*/  @!P5 LEA R146, P6, R144, R13, 0x1 ;  /* 0x0000000d9092d211 */ /* 0x000fe400078c08ff */
[----:B------:R-:W-:-:S02]  /*4340*/  @!P3 MOV R79, RZ ;  /* 0x000000ff004fb202 */ /* 0x000fc40000000f00 */
[----:B------:R-:W-:Y:S02]  /*4350*/  @!P5 LEA.HI.X R147, R144, R15, R77, 0x1, P6 ;  /* 0x0000000f9093d211 */ /* 0x000fe400030f0c4d */
[----:B------:R-:W-:Y:S01]  /*4360*/  @!P2 MOV R77, RZ ;  /* 0x000000ff004da202 */ /* 0x000fe20000000f00 */
[----:B-1----:R-:W-:Y:S01]  /*4370*/  @!P3 IMAD.WIDE.U32 R74, R119, R70, R78 ;  /* 0x00000046774ab225 */ /* 0x002fe200078e004e */
[----:B----4-:R-:W-:-:S03]  /*4380*/  PRMT R150, RZ, 0x7610, R150 ;  /* 0x00007610ff967816 */ /* 0x010fc60000000096 */
[C---:B------:R-:W-:Y:S01]  /*4390*/  @!P3 IMAD R75, R119.reuse, R71, R75 ;  /* 0x00000047774bb224 */ /* 0x040fe200078e024b */
[----:B------:R-:W-:Y:S01]  /*43a0*/  @!P3 LEA R144, P6, R74, R13, 0x1 ;  /* 0x0000000d4a90b211 */ /* 0x000fe200078c08ff */
[----:B------:R-:W1:Y:S01]  /*43b0*/  @!P4 LDC.64 R70, c[0x0][0x3e0] ;  /* 0x0000f800ff46cb82 */ /* 0x000e620000000a00 */
[----:B------:R-:W4:Y:S01]  /*43c0*/  @!P5 LDG.E.U16 R150, desc[UR24][R146.64] ;  /* 0x000000189296d981 */ /* 0x000f22000c1e1500 */
[----:B------:R-:W-:Y:S02]  /*43d0*/  ISETP.GE.AND P5, PT, R16, R83, PT ;  /* 0x000000531000720c */ /* 0x000fe40003fa6270 */
[----:B------:R-:W-:Y:S01]  /*43e0*/  PRMT R156, RZ, 0x7610, R156 ;  /* 0x00007610ff9c7816 */ /* 0x000fe2000000009c */
[C---:B-----5:R-:W-:Y:S01]  /*43f0*/  @!P2 IMAD.WIDE.U32 R76, R119.reuse, R72, R76 ;  /* 0x00000048774ca225 */ /* 0x060fe200078e004c */
[----:B------:R-:W-:Y:S02]  /*4400*/  @!P3 LEA.HI.X R145, R74, R15, R75, 0x1, P6 ;  /* 0x0000000f4a91b211 */ /* 0x000fe400030f0c4b */
[----:B------:R-:W-:Y:S01]  /*4410*/  MOV R72, R136 ;  /* 0x0000008800487202 */ /* 0x000fe20000000f00 */
[----:B------:R-:W-:Y:S01]  /*4420*/  @!P2 IMAD R77, R119, R73, R77 ;  /* 0x00000049774da224 */ /* 0x000fe200078e024d */
[----:B------:R-:W-:Y:S01]  /*4430*/  MOV R73, R85 ;  /* 0x0000005500497202 */ /* 0x000fe20000000f00 */
[----:B------:R5:W4:Y:S01]  /*4440*/  @!P3 LDG.E.U16 R156, desc[UR24][R144.64] ;  /* 0x00000018909cb981 */ /* 0x000b22000c1e1500 */
[----:B------:R-:W-:-:S02]  /*4450*/  @!P2 LEA R78, P3, R76, R13, 0x1 ;  /* 0x0000000d4c4ea211 */ /* 0x000fc400078608ff */
[----:B------:R-:W-:Y:S01]  /*4460*/  ISETP.GE.AND P6, PT, R18, R83, PT ;  /* 0x000000531200720c */ /* 0x000fe20003fc6270 */
[C---:B0-----:R-:W-:Y:S01]  /*4470*/  IMAD.WIDE.U32 R74, R119.reuse, UR6, R72 ;  /* 0x00000006774a7c25 */ /* 0x041fe2000f8e0048 */
[----:B------:R-:W-:Y:S01]  /*4480*/  @!P2 LEA.HI.X R79, R76, R15, R77, 0x1, P3 ;  /* 0x0000000f4c4fa211 */ /* 0x000fe200018f0c4d */
[----:B------:R-:W0:Y:S01]  /*4490*/  @!P5 LDC.64 R72, c[0x0][0x3e0] ;  /* 0x0000f800ff48db82 */ /* 0x000e220000000a00 */
[----:B------:R-:W-:Y:S01]  /*44a0*/  PRMT R158, RZ, 0x7610, R158 ;  /* 0x00007610ff9e7816 */ /* 0x000fe2000000009e */
[----:B------:R-:W-:Y:S01]  /*44b0*/  IMAD R75, R119, UR7, R75 ;  /* 0x00000007774b7c24 */ /* 0x000fe2000f8e024b */
[----:B--2---:R-:W-:-:S04]  /*44c0*/  LEA R148, P3, R74, R138, 0x3 ;  /* 0x0000008a4a947211 */ /* 0x004fc800078618ff */
[----:B------:R-:W-:Y:S01]  /*44d0*/  LEA.HI.X R149, R74, R139, R75, 0x3, P3 ;  /* 0x0000008b4a957211 */ /* 0x000fe200018f1c4b */
[----:B------:R0:W2:Y:S01]  /*44e0*/  @!P2 LDG.E.U16 R158, desc[UR24][R78.64] ;  /* 0x000000184e9ea981 */ /* 0x0000a2000c1e1500 */
[----:B------:R-:W-:Y:S01]  /*44f0*/  @!P4 MOV R74, R14 ;  /* 0x0000000e004ac202 */ /* 0x000fe20000000f00 */
[----:B------:R-:W0:Y:S01]  /*4500*/  @!P6 LDC.64 R76, c[0x0][0x3e0] ;  /* 0x0000f800ff4ceb82 */ /* 0x000e220000000a00 */
[----:B------:R-:W-:Y:S02]  /*4510*/  @!P4 MOV R75, RZ ;  /* 0x000000ff004bc202 */ /* 0x000fe40000000f00 */
[----:B------:R-:W-:Y:S01]  /*4520*/  ISETP.GE.AND P2, PT, R20, R83, PT ;  /* 0x000000531400720c */ /* 0x000fe20003f46270 */
[----:B-1----:R-:W-:-:S04]  /*4530*/  @!P4 IMAD.WIDE.U32 R74, R119, R70, R74 ;  /* 0x00000046774ac225 */ /* 0x002fc800078e004a */
[C---:B------:R-:W-:Y:S01]  /*4540*/  @!P4 IMAD R75, R119.reuse, R71, R75 ;  /* 0x00000047774bc224 */ /* 0x040fe200078e024b */
[C---:B-----5:R-:W-:Y:S01]  /*4550*/  @!P4 LEA R144, P3, R74.reuse, R13, 0x1 ;  /* 0x0000000d4a90c211 */ /* 0x060fe200078608ff */
[----:B------:R-:W5:Y:S01]  /*4560*/  LDG.E.64 R70, desc[UR24][R148.64] ;  /* 0x0000001894467981 */ /* 0x000f62000c1e1b00 */
[----:B------:R-:W-:Y:S02]  /*4570*/  PRMT R160, RZ, 0x7610, R160 ;  /* 0x00007610ffa07816 */ /* 0x000fe400000000a0 */
[----:B------:R-:W-:Y:S02]  /*4580*/  @!P4 LEA.HI.X R145, R74, R15, R75, 0x1, P3 ;  /* 0x0000000f4a91c211 */ /* 0x000fe400018f0c4b */
[----:B------:R-:W-:Y:S02]  /*4590*/  @!P5 MOV R74, R16 ;  /* 0x00000010004ad202 */ /* 0x000fe40000000f00 */
[----:B------:R-:W-:Y:S01]  /*45a0*/  @!P5 MOV R75, RZ ;  /* 0x000000ff004bd202 */ /* 0x000fe20000000f00 */
[----:B------:R1:W2:Y:S01]  /*45b0*/  @!P4 LDG.E.U16 R160, desc[UR24][R144.64] ;  /* 0x0000001890a0c981 */ /* 0x0002a2000c1e1500 */
[----:B------:R-:W-:Y:S01]  /*45c0*/  ISETP.GE.AND P3, PT, R22, R83, PT ;  /* 0x000000531600720c */ /* 0x000fe20003f66270 */
[----:B0-----:R-:W-:-:S03]  /*45d0*/  @!P5 IMAD.WIDE.U32 R78, R119, R72, R74 ;  /* 0x00000048774ed225 */ /* 0x001fc600078e004a */
[----:B------:R-:W0:Y:S01]  /*45e0*/  @!P2 LDC.64 R74, c[0x0][0x3e0] ;  /* 0x0000f800ff4aab82 */ /* 0x000e220000000a00 */
[C---:B------:R-:W-:Y:S01]  /*45f0*/  @!P5 IMAD R73, R119.reuse, R73, R79 ;  /* 0x000000497749d224 */ /* 0x040fe200078e024f */
[C---:B------:R-:W-:Y:S02]  /*4600*/  @!P5 LEA R146, P4, R78.reuse, R13, 0x1 ;  /* 0x0000000d4e92d211 */ /* 0x040fe400078808ff */
[----:B------:R-:W-:Y:S02]  /*4610*/  @!P6 MOV R72, R18 ;  /* 0x000000120048e202 */ /* 0x000fe40000000f00 */
[----:B------:R-:W-:Y:S02]  /*4620*/  @!P5 LEA.HI.X R147, R78, R15, R73, 0x1, P4 ;  /* 0x0000000f4e93d211 */ /* 0x000fe400020f0c49 */
[----:B------:R-:W-:Y:S02]  /*4630*/  @!P6 MOV R73, RZ ;  /* 0x000000ff0049e202 */ /* 0x000fe40000000f00 */
[----:B------:R-:W-:Y:S01]  /*4640*/  PRMT R162, RZ, 0x7610, R162 ;  /* 0x00007610ffa27816 */ /* 0x000fe200000000a2 */
[----:B------:R-:W-:-:S03]  /*4650*/  @!P6 IMAD.WIDE.U32 R78, R119, R76, R72 ;  /* 0x0000004c774ee225 */ /* 0x000fc600078e0048 */
[----:B------:R-:W0:Y:S02]  /*4660*/  @!P3 LDC.64 R72, c[0x0][0x3e0] ;  /* 0x0000f800ff48bb82 */ /* 0x000e240000000a00 */
[----:B------:R0:W2:Y:S01]  /*4670*/  @!P5 LDG.E.U16 R162, desc[UR24][R146.64] ;  /* 0x0000001892a2d981 */ /* 0x0000a2000c1e1500 */
[----:B------:R-:W-:Y:S01]  /*4680*/  @!P6 IMAD R77, R119, R77, R79 ;  /* 0x0000004d774de224 */ /* 0x000fe200078e024f */
[----:B-1----:R-:W-:Y:S02]  /*4690*/  @!P6 LEA R144, P5, R78, R13, 0x1 ;  /* 0x0000000d4e90e211 */ /* 0x002fe400078a08ff */
[----:B------:R-:W-:Y:S02]  /*46a0*/  ISETP.GE.AND P4, PT, R24, R83, PT ;  /* 0x000000531800720c */ /* 0x000fe40003f86270 */
[----:B------:R-:W-:Y:S02]  /*46b0*/  @!P6 LEA.HI.X R145, R78, R15, R77, 0x1, P5 ;  /* 0x0000000f4e91e211 */ /* 0x000fe400028f0c4d */
[----:B------:R-:W-:-:S02]  /*46c0*/  @!P2 MOV R76, R20 ;  /* 0x00000014004ca202 */ /* 0x000fc40000000f00 */
[----:B------:R-:W-:Y:S02]  /*46d0*/  @!P2 MOV R77, RZ ;  /* 0x000000ff004da202 */ /* 0x000fe40000000f00 */
[----:B------:R-:W-:Y:S01]  /*46e0*/  PRMT R164, RZ, 0x7610, R164 ;  /* 0x00007610ffa47816 */ /* 0x000fe200000000a4 */
[----:B0-----:R-:W-:-:S04]  /*46f0*/  @!P2 IMAD.WIDE.U32 R78, R119, R74, R76 ;  /* 0x0000004a774ea225 */ /* 0x001fc800078e004c */
[----:B------:R-:W0:Y:S01]  /*4700*/  @!P4 LDC.64 R76, c[0x0][0x3e0] ;  /* 0x0000f800ff4ccb82 */ /* 0x000e220000000a00 */
[----:B------:R1:W2:Y:S01]  /*4710*/  @!P6 LDG.E.U16 R164, desc[UR24][R144.64] ;  /* 0x0000001890a4e981 */ /* 0x0002a2000c1e1500 */
[----:B------:R-:W-:Y:S01]  /*4720*/  @!P2 IMAD R75, R119, R75, R79 ;  /* 0x0000004b774ba224 */ /* 0x000fe200078e024f */
[----:B------:R-:W-:Y:S02]  /*4730*/  @!P2 LEA R146, P6, R78, R13, 0x1 ;  /* 0x0000000d4e92a211 */ /* 0x000fe400078c08ff */
[----:B------:R-:W-:Y:S02]  /*4740*/  ISETP.GE.AND P5, PT, R26, R83, PT ;  /* 0x000000531a00720c */ /* 0x000fe40003fa6270 */
[----:B------:R-:W-:Y:S02]  /*4750*/  @!P2 LEA.HI.X R147, R78, R15, R75, 0x1, P6 ;  /* 0x0000000f4e93a211 */ /* 0x000fe400030f0c4b */
[----:B------:R-:W-:Y:S02]  /*4760*/  @!P3 MOV R74, R22 ;  /* 0x00000016004ab202 */ /* 0x000fe40000000f00 */
[----:B------:R-:W-:-:S02]  /*4770*/  @!P3 MOV R75, RZ ;  /* 0x000000ff004bb202 */ /* 0x000fc40000000f00 */
[----:B------:R-:W-:Y:S01]  /*4780*/  PRMT R166, RZ, 0x7610, R166 ;  /* 0x00007610ffa67816 */ /* 0x000fe200000000a6 */
[----:B------:R-:W-:-:S04]  /*4790*/  @!P3 IMAD.WIDE.U32 R78, R119, R72, R74 ;  /* 0x00000048774eb225 */ /* 0x000fc800078e004a */
[----:B------:R-:W0:Y:S01]  /*47a0*/  @!P5 LDC.64 R74, c[0x0][0x3e0] ;  /* 0x0000f800ff4adb82 */ /* 0x000e220000000a00 */
[----:B------:R0:W2:Y:S01]  /*47b0*/  @!P2 LDG.E.U16 R166, desc[UR24][R146.64] ;  /* 0x0000001892a6a981 */ /* 0x0000a2000c1e1500 */
[----:B------:R-:W-:Y:S01]  /*47c0*/  @!P3 IMAD R73, R119, R73, R79 ;  /* 0x000000497749b224 */ /* 0x000fe200078e024f */
[----:B-1----:R-:W-:Y:S02]  /*47d0*/  @!P3 LEA R144, P2, R78, R13, 0x1 ;  /* 0x0000000d4e90b211 */ /* 0x002fe400078408ff */
[----:B------:R-:W-:Y:S02]  /*47e0*/  ISETP.GE.AND P6, PT, R28, R83, PT ;  /* 0x000000531c00720c */ /* 0x000fe40003fc6270 */
[----:B------:R-:W-:Y:S02]  /*47f0*/  @!P3 LEA.HI.X R145, R78, R15, R73, 0x1, P2 ;  /* 0x0000000f4e91b211 */ /* 0x000fe400010f0c49 */
[----:B------:R-:W-:Y:S02]  /*4800*/  @!P4 MOV R72, R24 ;  /* 0x000000180048c202 */ /* 0x000fe40000000f00 */
[----:B------:R-:W-:-:S02]  /*4810*/  @!P4 MOV R73, RZ ;  /* 0x000000ff0049c202 */ /* 0x000fc40000000f00 */
        /* <DEDUP_REMOVED lines=32> */
[----:B------:R-:W3:Y:S01]  /*4a20*/  @!P4 LDC.64 R72, c[0x0][0x3e0] ;  /* 0x0000f800ff48cb82 */ /* 0x000ee20000000a00 */
        /* <DEDUP_REMOVED lines=18> */
[----:B---3--:R-:W-:-:S04]  /*4b50*/  @!P4 IMAD.WIDE.U32 R74, R119, R72, R74 ;  /* 0x00000048774ac225 */ /* 0x008fc800078e004a */
        /* <DEDUP_REMOVED lines=19> */
[----:B---3--:R-:W-:Y:S01]  /*4c90*/  @!P6 IMAD.WIDE.U32 R78, R119, R76, R74 ;  /* 0x0000004c774ee225 */ /* 0x008fe200078e004a */
[----:B------:R-:W-:-:S03]  /*4ca0*/  ISETP.GE.AND P4, PT, R44, R83, PT ;  /* 0x000000532c00720c */ /* 0x000fc60003f86270 */
[----:B------:R-:W1:Y:S01]  /*4cb0*/  @!P3 LDC.64 R74, c[0x0][0x3e0] ;  /* 0x0000f800ff4abb82 */ /* 0x000e620000000a00 */
[----:B------:R-:W3:Y:S01]  /*4cc0*/  @!P5 LDG.E.U16 R123, desc[UR24][R146.64] ;  /* 0x00000018927bd981 */ /* 0x000ee2000c1e1500 */
        /* <DEDUP_REMOVED lines=9> */
[----:B------:R4:W3:Y:S01]  /*4d60*/  @!P6 LDG.E.U16 R125, desc[UR24][R76.64] ;  /* 0x000000184c7de981 */ /* 0x0008e2000c1e1500 */
[----:B------:R-:W-:Y:S01]  /*4d70*/  @!P2 IMAD R73, R119, R73, R145 ;  /* 0x000000497749a224 */ /* 0x000fe200078e0291 */
[C---:B------:R-:W-:Y:S02]  /*4d80*/  @!P2 LEA R72, P6, R144.reuse, R13, 0x1 ;  /* 0x0000000d9048a211 */ /* 0x040fe400078c08ff */
[----:B------:R-:W-:Y:S02]  /*4d90*/  PRMT R127, RZ, 0x7610, R127 ;  /* 0x00007610ff7f7816 */ /* 0x000fe4000000007f */
[----:B------:R-:W-:-:S03]  /*4da0*/  @!P2 LEA.HI.X R73, R144, R15, R73, 0x1, P6 ;  /* 0x0000000f9049a211 */ /* 0x000fc600030f0c49 */
[----:B------:R-:W5:Y:S01]  /*4db0*/  @!P5 LDC.64 R144, c[0x0][0x3e0] ;  /* 0x0000f800ff90db82 */ /* 0x000f620000000a00 */
[----:B----4-:R-:W-:Y:S01]  /*4dc0*/  @!P3 MOV R76, R42 ;  /* 0x0000002a004cb202 */ /* 0x010fe20000000f00 */
[----:B------:R4:W3:Y:S01]  /*4dd0*/  @!P2 LDG.E.U16 R127, desc[UR24][R72.64] ;  /* 0x00000018487fa981 */ /* 0x0008e2000c1e1500 */
        /* <DEDUP_REMOVED lines=21> */
[----:B-----5:R-:W-:-:S03]  /*4f30*/  @!P5 IMAD.WIDE.U32 R76, R119, R144, R74 ;  /* 0x00000090774cd225 */ /* 0x020fc600078e004a */
[----:B------:R-:W1:Y:S01]  /*4f40*/  @!P6 LDC.64 R74, c[0x0][0x3e0] ;  /* 0x0000f800ff4aeb82 */ /* 0x000e620000000a00 */
[----:B------:R-:W-:Y:S01]  /*4f50*/  PRMT R180, RZ, 0x7610, R180 ;  /* 0x00007610ffb47816 */ /* 0x000fe200000000b4 */
[----:B------:R-:W-:Y:S01]  /*4f60*/  @!P5 IMAD R145, R119, R145, R77 ;  /* 0x000000917791d224 */ /* 0x000fe200078e024d */
[----:B------:R-:W-:-:S04]  /*4f70*/  @!P5 LEA R78, P4, R76, R13, 0x1 ;  /* 0x0000000d4c4ed211 */ /* 0x000fc800078808ff */
[----:B------:R5:W2:Y:S01]  /*4f80*/  @!P1 LDG.E.U16 R180, desc[UR24][R68.64] ;  /* 0x0000001844b49981 */ /* 0x000aa2000c1e1500 */
[----:B------:R-:W-:Y:S02]  /*4f90*/  @!P5 LEA.HI.X R79, R76, R15, R145, 0x1, P4 ;  /* 0x0000000f4c4fd211 */ /* 0x000fe400020f0c91 */
[----:B------:R-:W-:Y:S01]  /*4fa0*/  PRMT R133, RZ, 0x7610, R133 ;  /* 0x00007610ff857816 */ /* 0x000fe20000000085 */
[----:B------:R-:W1:Y:S01]  /*4fb0*/  @!P3 LDC.64 R76, c[0x0][0x3e0] ;  /* 0x0000f800ff4cbb82 */ /* 0x000e620000000a00 */
[----:B------:R-:W-:-:S04]  /*4fc0*/  ISETP.GE.AND P4, PT, R54, R83, PT ;  /* 0x000000533600720c */ /* 0x000fc80003f86270 */
[----:B------:R1:W4:Y:S01]  /*4fd0*/  @!P5 LDG.E.U16 R133, desc[UR24][R78.64] ;  /* 0x000000184e85d981 */ /* 0x000322000c1e1500 */
[----:B-----5:R-:W-:Y:S02]  /*4fe0*/  @!P2 MOV R68, R48 ;  /* 0x000000300044a202 */ /* 0x020fe40000000f00 */
[----:B------:R-:W-:-:S03]  /*4ff0*/  @!P2 MOV R69, RZ ;  /* 0x000000ff0045a202 */ /* 0x000fc60000000f00 */
[C---:B0-----:R-:W-:Y:S01]  /*5000*/  @!P2 IMAD.WIDE.U32 R144, R119.reuse, R146, R68 ;  /* 0x000000927790a225 */ /* 0x041fe200078e0044 */
        /* <DEDUP_REMOVED lines=9> */
[----:B------:R1:W5:Y:S01]  /*50a0*/  @!P2 LDG.E.U16 R151, desc[UR24][R72.64] ;  /* 0x000000184897a981 */ /* 0x000362000c1e1500 */
[----:B------:R-:W-:Y:S01]  /*50b0*/  @!P6 IMAD R75, R119, R75, R145 ;  /* 0x0000004b774be224 */ /* 0x000fe200078e0291 */
[C---:B------:R-:W-:Y:S02]  /*50c0*/  @!P6 LEA R78, P2, R144.reuse, R13, 0x1 ;  /* 0x0000000d904ee211 */ /* 0x040fe400078408ff */
[----:B------:R-:W-:Y:S02]  /*50d0*/  PRMT R153, RZ, 0x7610, R153 ;  /* 0x00007610ff997816 */ /* 0x000fe40000000099 */
[----:B------:R-:W-:Y:S02]  /*50e0*/  @!P6 LEA.HI.X R79, R144, R15, R75, 0x1, P2 ;  /* 0x0000000f904fe211 */ /* 0x000fe400010f0c4b */
[----:B-1----:R-:W-:-:S03]  /*50f0*/  @!P3 MOV R72, R52 ;  /* 0x000000340048b202 */ /* 0x002fc60000000f00 */
[----:B------:R1:W5:Y:S01]  /*5100*/  @!P6 LDG.E.U16 R153, desc[UR24][R78.64] ;  /* 0x000000184e99e981 */ /* 0x000362000c1e1500 */
        /* <DEDUP_REMOVED lines=12> */
[----:B------:R-:W5:Y:S01]  /*51d0*/  @!P3 LDG.E.U16 R199, desc[UR24][R148.64] ;  /* 0x0000001894c7b981 */ /* 0x000f62000c1e1500 */
        /* <DEDUP_REMOVED lines=9> */
[----:B------:R-:W5:Y:S01]  /*5270*/  @!P4 LDG.E.U16 R201, desc[UR24][R144.64] ;  /* 0x0000001890c9c981 */ /* 0x000f62000c1e1500 */
        /* <DEDUP_REMOVED lines=11> */
[----:B------:R1:W5:Y:S01]  /*5330*/  @!P5 LDG.E.U16 R203, desc[UR24][R146.64] ;  /* 0x0000001892cbd981 */ /* 0x000362000c1e1500 */
[----:B------:R-:W-:-:S04]  /*5340*/  @!P6 LEA R68, P5, R78, R13, 0x1 ;  /* 0x0000000d4e44e211 */ /* 0x000fc800078a08ff */
[----:B------:R-:W0:Y:S01]  /*5350*/  @!P3 LDC.64 R72, c[0x0][0x3e0] ;  /* 0x0000f800ff48bb82 */ /* 0x000e220000000a00 */
[----:B------:R-:W-:Y:S02]  /*5360*/  @!P6 LEA.HI.X R69, R78, R15, R69, 0x1, P5 ;  /* 0x0000000f4e45e211 */ /* 0x000fe400028f0c45 */
[----:B-1----:R-:W-:Y:S02]  /*5370*/  PRMT R146, RZ, 0x7610, R146 ;  /* 0x00007610ff927816 */ /* 0x002fe40000000092 */
[----:B------:R-:W-:Y:S02]  /*5380*/  @!P2 MOV R144, R60 ;  /* 0x0000003c0090a202 */ /* 0x000fe40000000f00 */
[----:B------:R-:W-:Y:S02]  /*5390*/  @!P2 MOV R145, RZ ;  /* 0x000000ff0091a202 */ /* 0x000fe40000000f00 */
[----:B------:R1:W5:Y:S01]  /*53a0*/  @!P6 LDG.E.U16 R146, desc[UR24][R68.64] ;  /* 0x000000184492e981 */ /* 0x000362000c1e1500 */
        /* <DEDUP_REMOVED lines=14> */
[----:B------:R-:W5:Y:S01]  /*5490*/  @!P2 LDG.E.U16 R147, desc[UR24][R76.64] ;  /* 0x000000184c93a981 */ /* 0x000f62000c1e1500 */
[----:B------:R-:W-:Y:S01]  /*54a0*/  @!P3 IMAD.WIDE.U32 R78, R119, R72, R68 ;  /* 0x00000048774eb225 */ /* 0x000fe200078e0044 */
        /* <DEDUP_REMOVED lines=9> */
[----:B------:R0:W5:Y:S04]  /*5540*/  @!P4 LDG.E.U16 R70, desc[UR24][R68.64] ;  /* 0x000000184446c981 */ /* 0x000168000c1e1500 */
[----:B------:R1:W5:Y:S01]  /*5550*/  @!P3 LDG.E.U16 R74, desc[UR24][R72.64] ;  /* 0x00000018484ab981 */ /* 0x000362000c1e1500 */
[----:B------:R-:W3:Y:S01]  /*5560*/  MUFU.SIN R184, R149 ;  /* 0x0000009500b87308 */ /* 0x000ee20000000400 */
[----:B------:R-:W-:Y:S01]  /*5570*/  FMUL.FTZ R148, R205, R80 ;  /* 0x00000050cd947220 */ /* 0x000fe20000410000 */
[----:B------:R-:W-:Y:S01]  /*5580*/  FMUL.FTZ R78, R71, R84 ;  /* 0x00000054474e7220 */ /* 0x000fe20000410000 */
[----:B0-----:R-:W-:-:S05]  /*5590*/  FMUL.FTZ R68, R205, R86 ;  /* 0x00000056cd447220 */ /* 0x001fca0000410000 */
[----:B------:R-:W0:Y:S01]  /*55a0*/  MUFU.COS R186, R149 ;  /* 0x0000009500ba7308 */ /* 0x000e220000000000 */
[----:B------:R-:W-:Y:S01]  /*55b0*/  FMUL.FTZ R76, R205, R82 ;  /* 0x00000052cd4c7220 */ /* 0x000fe20000410000 */
[----:B------:R-:W-:-:S06]  /*55c0*/  SHF.L.U32 R182, R4, 0x4, RZ ;  /* 0x0000000404b67819 */ /* 0x000fcc00000006ff */
[----:B------:R1:W3:Y:S04]  /*55d0*/  MUFU.EX2 R75, R148 ;  /* 0x00000094004b7308 */ /* 0x0002e80000000800 */
        /* <DEDUP_REMOVED lines=14> */
[----:B------:R0:W2:Y:S01]  /*56c0*/  MUFU.COS R149, R148 ;  /* 0x0000009400957308 */ /* 0x0000a20000000000 */
[----:B------:R-:W-:Y:S01]  /*56d0*/  IADD3 R68, PT, PT, R182, 0x3, RZ ;  /* 0x00000003b6447810 */ /* 0x000fe20007ffe0ff */
[----:B------:R-:W-:Y:S01]  /*56e0*/  FMUL.RZ R159, R72, 0.15915493667125701904 ;  /* 0x3e22f983489f7820 */ /* 0x000fe2000040c000 */
[----:B------:R-:W-:Y:S01]  /*56f0*/  FMUL.FTZ R72, R205, R88 ;  /* 0x00000058cd487220 */ /* 0x000fe20000410000 */
[----:B---3--:R-:W-:-:S04]  /*5700*/  FMUL.FTZ R184, R75, R184 ;  /* 0x000000b84bb87220 */ /* 0x008fc80000410000 */
        /* <DEDUP_REMOVED lines=13> */
[----:B------:R3:W4:Y:S01]  /*57e0*/  MUFU.EX2 R73, R72 ;  /* 0x0000004800497308 */ /* 0x0007220000000800 */
[----:B------:R-:W-:Y:S01]  /*57f0*/  ISETP.GE.U32.AND P6, PT, R68, R17, PT ;  /* 0x000000114400720c */ /* 0x000fe20003fc6070 */
[----:B------:R-:W-:Y:S01]  /*5800*/  FMUL.RZ R161, R148, 0.15915493667125701904 ;  /* 0x3e22f98394a17820 */ /* 0x000fe2000040c000 */
[C---:B------:R-:W-:Y:S01]  /*5810*/  IADD3 R68, PT, PT, R182.reuse, 0x6, RZ ;  /* 0x00000006b6447810 */ /* 0x040fe20007ffe0ff */
[----:B------:R-:W4:Y:S01]  /*5820*/  MUFU.SIN R190, R159 ;  /* 0x0000009f00be7308 */ /* 0x000f220000000400 */
[----:B---3--:R-:W-:Y:S01]  /*5830*/  IADD3 R72, PT, PT, R182, 0x2, RZ ;  /* 0x00000002b6487810 */ /* 0x008fe20007ffe0ff */
[----:B-1----:R-:W-:-:S06]  /*5840*/  FMUL.FTZ R145, R78, R145 ;  /* 0x000000914e917220 */ /* 0x002fcc0000410000 */
[----:B------:R1:W3:Y:S01]  /*5850*/  MUFU.COS R192, R159 ;  /* 0x0000009f00c07308 */ /* 0x0002e20000000000 */
[----:B------:R-:W-:Y:S01]  /*5860*/  ISETP.GE.U32.AND P3, PT, R72, R17, PT ;  /* 0x000000114800720c */ /* 0x000fe20003f66070 */
[----:B--2---:R-:W-:Y:S01]  /*5870*/  FMUL.FTZ R149, R78, R149 ;  /* 0x000000954e957220 */ /* 0x004fe20000410000 */
        /* <DEDUP_REMOVED lines=17> */
[----:B--2---:R-:W-:Y:S01]  /*5990*/  FMUL.RZ R161, R159, 0.15915493667125701904 ;  /* 0x3e22f9839fa17820 */ /* 0x004fe2000040c000 */
        /* <DEDUP_REMOVED lines=11> */
[----:B----4-:R-:W-:-:S06]  /*5a50*/  FMUL.FTZ R187, R73, R190 ;  /* 0x000000be49bb7220 */ /* 0x010fcc0000410000 */
[----:B------:R-:W0:Y:S04]  /*5a60*/  MUFU.EX2 R72, R72 ;  /* 0x0000004800487308 */ /* 0x000e280000000800 */
[----:B------:R-:W1:Y:S01]  /*5a70*/  MUFU.EX2 R68, R68 ;  /* 0x0000004400447308 */ /* 0x000e620000000800 */
[----:B---3--:R-:W-:Y:S01]  /*5a80*/  FMUL.FTZ R188, R73, R192 ;  /* 0x000000c049bc7220 */ /* 0x008fe20000410000 */
[C---:B------:R-:W-:Y:S02]  /*5a90*/  IADD3 R76, PT, PT, R182.reuse, 0x8, RZ ;  /* 0x00000008b64c7810 */ /* 0x040fe40007ffe0ff */
[----:B------:R-:W3:Y:S01]  /*5aa0*/  MUFU.EX2 R155, R155 ;  /* 0x0000009b009b7308 */ /* 0x000ee20000000800 */
[----:B------:R-:W-:Y:S01]  /*5ab0*/  IADD3 R78, PT, PT, R182, 0x9, RZ ;  /* 0x00000009b64e7810 */ /* 0x000fe20007ffe0ff */
[----:B--2---:R-:W-:Y:S01]  /*5ac0*/  FMUL.FTZ R79, R71, R100 ;  /* 0x00000064474f7220 */ /* 0x004fe20000410000 */
[----:B------:R-:W-:Y:S01]  /*5ad0*/  FMUL.FTZ R157, R205, R92 ;  /* 0x0000005ccd9d7220 */ /* 0x000fe20000410000 */
[----:B------:R-:W-:Y:S01]  /*5ae0*/  FSEL R183, R93, RZ, !P4 ;  /* 0x000000ff5db77208 */ /* 0x000fe20006000000 */
[----:B------:R-:W-:Y:S01]  /*5af0*/  FMUL.FTZ R73, R205, R98 ;  /* 0x00000062cd497220 */ /* 0x000fe20000410000 */
[----:B------:R-:W-:Y:S01]  /*5b00*/  FSEL R184, R144, RZ, !P4 ;  /* 0x000000ff90b87208 */ /* 0x000fe20006000000 */
[----:B------:R-:W2:Y:S01]  /*5b10*/  MUFU.SIN R204, R163 ;  /* 0x000000a300cc7308 */ /* 0x000ea20000000400 */
[----:B------:R-:W-:-:S02]  /*5b20*/  FSEL R185, R185, 1, !P4 ;  /* 0x3f800000b9b97808 */ /* 0x000fc40006000000 */
[----:B------:R-:W-:Y:S02]  /*5b30*/  FSEL R186, R95, RZ, !P5 ;  /* 0x000000ff5fba7208 */ /* 0x000fe40006800000 */
[----:B------:R-:W-:Y:S02]  /*5b40*/  FSEL R187, R187, RZ, !P5 ;  /* 0x000000ffbbbb7208 */ /* 0x000fe40006800000 */
[----:B------:R-:W-:Y:S01]  /*5b50*/  FSEL R188, R188, 1, !P5 ;  /* 0x3f800000bcbc7808 */ /* 0x000fe20006800000 */
[----:B------:R-:W4:Y:S01]  /*5b60*/  MUFU.COS R206, R163 ;  /* 0x000000a300ce7308 */ /* 0x000f220000000000 */
        /* <DEDUP_REMOVED lines=11> */
[----:B---3--:R-:W-:Y:S01]  /*5c20*/  FMUL.FTZ R191, R155, R196 ;  /* 0x000000c49bbf7220 */ /* 0x008fe20000410000 */
[----:B------:R-:W-:Y:S02]  /*5c30*/  MOV R148, 0x400 ;  /* 0x0000040000947802 */ /* 0x000fe40000000f00 */
[----:B------:R-:W-:-:S04]  /*5c40*/  FSEL R195, R101, RZ, !P3 ;  /* 0x000000ff65c37208 */ /* 0x000fc80005800000 */
[----:B------:R-:W2:Y:S01]  /*5c50*/  MUFU.EX2 R157, R157 ;  /* 0x0000009d009d7308 */ /* 0x000ea20000000800 */
        /* <DEDUP_REMOVED lines=10> */
[----:B------:R-:W3:Y:S01]  /*5d00*/  MUFU.SIN R79, R149 ;  /* 0x00000095004f7308 */ /* 0x000ee20000000400 */
[----:B------:R-:W-:Y:S02]  /*5d10*/  FSEL R167, R77, RZ, !P4 ;  /* 0x000000ff4da77208 */ /* 0x000fe40006000000 */
[----:B------:R-:W-:Y:S02]  /*5d20*/  FSEL R169, R69, 1, !P4 ;  /* 0x3f80000045a97808 */ /* 0x000fe40006000000 */
[----:B------:R-:W-:Y:S02]  /*5d30*/  ISETP.GE.U32.AND P4, PT, R68, R17, PT ;  /* 0x000000114400720c */ /* 0x000fe40003f86070 */
[----:B------:R-:W-:Y:S02]  /*5d40*/  IADD3 R144, PT, PT, R182, 0xa, RZ ;  /* 0x0000000ab6907810 */ /* 0x000fe40007ffe0ff */
[----:B------:R-:W-:Y:S02]  /*5d50*/  MOV R68, R134 ;  /* 0x0000008600447202 */ /* 0x000fe40000000f00 */
[----:B------:R-:W-:Y:S01]  /*5d60*/  MOV R69, R5 ;  /* 0x0000000500457202 */ /* 0x000fe20000000f00 */
[----:B--2---:R-:W-:Y:S01]  /*5d70*/  FMUL.FTZ R193, R157, R204 ;  /* 0x000000cc9dc17220 */ /* 0x004fe20000410000 */
[----:B------:R-:W-:Y:S01]  /*5d80*/  FSEL R189, R97, RZ, !P6 ;  /* 0x000000ff61bd7208 */ /* 0x000fe20007000000 */
[----:B----4-:R-:W-:Y:S01]  /*5d90*/  FMUL.FTZ R194, R157, R206 ;  /* 0x000000ce9dc27220 */ /* 0x010fe20000410000 */
        /* <DEDUP_REMOVED lines=18> */
[----:B---3--:R-:W-:Y:S01]  /*5ec0*/  FMUL.FTZ R79, R72, R79 ;  /* 0x0000004f484f7220 */ /* 0x008fe20000410000 */
        /* <DEDUP_REMOVED lines=55> */
[----:B------:R0:W-:Y:S01]  /*6240*/  STS.U16 [R78+0x500], R129 ;  /* 0x000500814e007388 */ /* 0x0001e20000000400 */
        /* <DEDUP_REMOVED lines=14> */
[----:B-----5:R-:W-:Y:S01]  /*6330*/  STS.U16 [R78+0x5c0], R151 ;  /* 0x0005c0974e007388 */ /* 0x020fe20000000400 */
        /* <DEDUP_REMOVED lines=64> */
[----:B------:R3:W-:Y:S01]  /*6740*/  STS.U16 [R71+0x780], R70 ;  /* 0x0007804647007388 */ /* 0x0007e20000000400 */
        /* <DEDUP_REMOVED lines=474> */
.L_x_1460:
[----:B------:R-:W-:Y:S05]  /*84f0*/  BSYNC.RECONVERGENT B0 ;  /* 0x0000000000007941 */ /* 0x000fea0003800200 */
.L_x_1459:
        /* <DEDUP_REMOVED lines=91> */
.L_x_1458:
        /* <DEDUP_REMOVED lines=8> */
[C---:B------:R-:W-:Y:S01]  /*8b30*/  PRMT R71, R68.reuse, 0x7610, R71 ;  /* 0x0000761044477816 */ /* 0x040fe20000000047 */
[----:B------:R-:W2:Y:S01]  /*8b40*/  LDCU UR5, c[0x0][0x394] ;  /* 0x00007280ff0577ac */ /* 0x000ea20008000800 */
[----:B------:R-:W-:Y:S01]  /*8b50*/  PRMT R72, R68, 0x7632, R72 ;  /* 0x0000763244487816 */ /* 0x000fe20000000048 */
[----:B------:R-:W3:Y:S01]  /*8b60*/  LDC.64 R112, c[0x0][0x410] ;  /* 0x00010400ff707b82 */ /* 0x000ee20000000a00 */
[C---:B------:R-:W-:Y:S02]  /*8b70*/  PRMT R73, R19.reuse, 0x7610, R73 ;  /* 0x0000761013497816 */ /* 0x040fe40000000049 */
[----:B------:R-:W-:-:S02]  /*8b80*/  PRMT R74, R19, 0x7632, R74 ;  /* 0x00007632134a7816 */ /* 0x000fc4000000004a */
[----:B------:R-:W-:Y:S02]  /*8b90*/  F2FP.F16.F32.PACK_AB R19, R120, R61 ;  /* 0x0000003d7813723e */ /* 0x000fe400000000ff */
[----:B------:R-:W-:Y:S01]  /*8ba0*/  F2FP.F16.F32.PACK_AB R68, R122, R63 ;  /* 0x0000003f7a44723e */ /* 0x000fe200000000ff */
[----:B------:R-:W4:Y:S01]  /*8bb0*/  LDC.64 R130, c[0x0][0x418] ;  /* 0x00010600ff827b82 */ /* 0x000f220000000a00 */
[----:B------:R-:W-:Y:S01]  /*8bc0*/  PRMT R75, R19, 0x7610, R75 ;  /* 0x00007610134b7816 */ /* 0x000fe2000000004b */
[----:B------:R5:W-:Y:S01]  /*8bd0*/  STS.U16 [R53+0x2], R70 ;  /* 0x0000024635007388 */ /* 0x000be20000000400 */
[C---:B------:R-:W-:Y:S02]  /*8be0*/  PRMT R76, R68.reuse, 0x7610, R76 ;  /* 0x00007610444c7816 */ /* 0x040fe4000000004c */
[----:B------:R-:W-:Y:S01]  /*8bf0*/  PRMT R77, R68, 0x7632, R77 ;  /* 0x00007632444d7816 */ /* 0x000fe2000000004d */
[----:B------:R1:W-:Y:S01]  /*8c00*/  STS.U16 [R53], R69 ;  /* 0x0000004535007388 */ /* 0x0003e20000000400 */
[----:B------:R-:W-:-:S02]  /*8c10*/  ISETP.NE.AND P0, PT, R4, RZ, PT ;  /* 0x000000ff0400720c */ /* 0x000fc40003f05270 */
[----:B------:R-:W-:Y:S01]  /*8c20*/  F2FP.F16.F32.PACK_AB R68, R128, R81 ;  /* 0x000000518044723e */ /* 0x000fe200000000ff */
[----:B------:R2:W-:Y:S01]  /*8c30*/  STS.U16 [R53+0x4], R71 ;  /* 0x0000044735007388 */ /* 0x0005e20000000400 */
[----:B------:R-:W-:Y:S02]  /*8c40*/  LOP3.LUT R103, R182, 0x3e00, RZ, 0xc0, !PT ;  /* 0x00003e00b6677812 */ /* 0x000fe400078ec0ff */
[----:B-----5:R-:W-:Y:S01]  /*8c50*/  PRMT R70, R19, 0x7632, R70 ;  /* 0x0000763213467816 */ /* 0x020fe20000000046 */
[----:B------:R5:W-:Y:S01]  /*8c60*/  STS.U16 [R53+0xa], R74 ;  /* 0x00000a4a35007388 */ /* 0x000be20000000400 */
[----:B------:R-:W-:Y:S02]  /*8c70*/  F2FP.F16.F32.PACK_AB R19, R126, R67 ;  /* 0x000000437e13723e */ /* 0x000fe400000000ff */
[----:B-1----:R-:W-:Y:S01]  /*8c80*/  F2FP.F16.F32.PACK_AB R69, R124, R65 ;  /* 0x000000417c45723e */ /* 0x002fe200000000ff */
[----:B------:R-:W-:Y:S01]  /*8c90*/  STS.U16 [R53+0x6], R72 ;  /* 0x0000064835007388 */ /* 0x000fe20000000400 */
[----:B------:R-:W-:-:S02]  /*8ca0*/  PRMT R78, R19, 0x7632, R78 ;  /* 0x00007632134e7816 */ /* 0x000fc4000000004e */
[----:B--2---:R-:W-:Y:S01]  /*8cb0*/  PRMT R71, R69, 0x7632, R71 ;  /* 0x0000763245477816 */ /* 0x004fe20000000047 */
[----:B------:R1:W-:Y:S01]  /*8cc0*/  STS.U16 [R53+0x8], R73 ;  /* 0x0000084935007388 */ /* 0x0003e20000000400 */
[----:B------:R-:W-:Y:S02]  /*8cd0*/  PRMT R80, R68, 0x7632, R80 ;  /* 0x0000763244507816 */ /* 0x000fe40000000050 */
[----:B-----5:R-:W-:Y:S01]  /*8ce0*/  PRMT R74, R19, 0x7610, R74 ;  /* 0x00007610134a7816 */ /* 0x020fe2000000004a */
[----:B------:R-:W-:Y:S01]  /*8cf0*/  STS.U16 [R53+0xc], R75 ;  /* 0x00000c4b35007388 */ /* 0x000fe20000000400 */
[----:B------:R-:W-:Y:S02]  /*8d00*/  PRMT R106, RZ, 0x7610, R106 ;  /* 0x00007610ff6a7816 */ /* 0x000fe4000000006a */
[----:B------:R-:W-:Y:S01]  /*8d10*/  PRMT R110, RZ, 0x7610, R110 ;  /* 0x00007610ff6e7816 */ /* 0x000fe2000000006e */
[----:B------:R-:W-:Y:S01]  /*8d20*/  STS.U16 [R53+0xe], R70 ;  /* 0x00000e4635007388 */ /* 0x000fe20000000400 */
[----:B------:R-:W-:Y:S01]  /*8d30*/  PRMT R132, RZ, 0x7610, R132 ;  /* 0x00007610ff847816 */ /* 0x000fe20000000084 */
[----:B-1----:R-:W1:Y:S01]  /*8d40*/  LDC.64 R72, c[0x0][0x420] ;  /* 0x00010800ff487b82 */ /* 0x002e620000000a00 */
[----:B------:R-:W-:Y:S01]  /*8d50*/  PRMT R136, RZ, 0x7610, R136 ;  /* 0x00007610ff887816 */ /* 0x000fe20000000088 */
        /* <DEDUP_REMOVED lines=8> */
[----:B------:R5:W-:Y:S01]  /*8de0*/  STS.U16 [R53+0x1e], R80 ;  /* 0x00001e5035007388 */ /* 0x000be20000000400 */
[----:B------:R-:W-:-:S03]  /*8df0*/  NOP ;  /* 0x0000000000007918 */ /* 0x000fc60000000000 */
[----:B------:R-:W-:Y:S01]  /*8e00*/  LDS.U16 R19, [R21] ;  /* 0x0000000015137984 */ /* 0x000fe20000000400 */
[----:B--2---:R-:W-:-:S03]  /*8e10*/  MOV R68, R66 ;  /* 0x0000004200447202 */ /* 0x004fc60000000f00 */
[----:B------:R-:W-:Y:S02]  /*8e20*/  LDS.U16 R75, [R23+0x40] ;  /* 0x00004000174b7984 */ /* 0x000fe40000000400 */
[----:B-1----:R-:W-:Y:S02]  /*8e30*/  IMAD.WIDE.U32 R70, R72, UR22, R68 ;  /* 0x0000001648467c25 */ /* 0x002fe4000f8e0044 */
[----:B------:R-:W-:Y:S02]  /*8e40*/  LDS.U16 R77, [R25+0x80] ;  /* 0x00008000194d7984 */ /* 0x000fe40000000400 */
[----:B------:R-:W-:Y:S02]  /*8e50*/  IMAD R71, R73, UR22, R71 ;  /* 0x0000001649477c24 */ /* 0x000fe4000f8e0247 */
[----:B------:R-:W-:Y:S01]  /*8e60*/  LDS.U16 R79, [R27+0xc0] ;  /* 0x0000c0001b4f7984 */ /* 0x000fe20000000400 */
[----:B0-----:R-:W-:Y:S01]  /*8e70*/  IMAD.WIDE.U32 R72, R0, R100, R70 ;  /* 0x0000006400487225 */ /* 0x001fe200078e0046 */
[----:B------:R-:W-:-:S02]  /*8e80*/  LOP3.LUT R70, R103, 0x1f, R4, 0xf8, !PT ;  /* 0x0000001f67467812 */ /* 0x000fc400078ef804 */
[----:B------:R-:W-:Y:S01]  /*8e90*/  LDS.U16 R83, [R29+0x100] ;  /* 0x000100001d537984 */ /* 0x000fe20000000400 */
[----:B------:R-:W-:Y:S01]  /*8ea0*/  IMAD R71, R0, R101, R73 ;  /* 0x0000006500477224 */ /* 0x000fe200078e0249 */
[C---:B------:R-:W-:Y:S02]  /*8eb0*/  IADD3 R72, P2, PT, R70.reuse, R72, RZ ;  /* 0x0000004846487210 */ /* 0x040fe40007f5e0ff */
[----:B------:R-:W-:Y:S01]  /*8ec0*/  LDS.U16 R85, [R31+0x140] ;  /* 0x000140001f557984 */ /* 0x000fe20000000400 */
[----:B------:R-:W-:Y:S01]  /*8ed0*/  LOP3.LUT R74, R70, 0x20, RZ, 0xfc, !PT ;  /* 0x00000020464a7812 */ /* 0x000fe200078efcff */
[----:B---3--:R-:W-:Y:S01]  /*8ee0*/  IMAD.WIDE.U32 R100, R112, UR22, R68 ;  /* 0x0000001670647c25 */ /* 0x008fe2000f8e0044 */
[----:B------:R-:W-:Y:S01]  /*8ef0*/  IADD3.X R71, PT, PT, RZ, R71, RZ, P2, !PT ;  /* 0x00000047ff477210 */ /* 0x000fe200017fe4ff */
[----:B------:R-:W-:Y:S01]  /*8f00*/  LDS.U16 R87, [R33+0x180] ;  /* 0x0001800021577984 */ /* 0x000fe20000000400 */
[----:B------:R-:W-:Y:S01]  /*8f10*/  LEA R102, P4, R72, UR6, 0x1 ;  /* 0x0000000648667c11 */ /* 0x000fe2000f8808ff */
[----:B------:R-:W-:Y:S01]  /*8f20*/  IMAD R101, R113, UR22, R101 ;  /* 0x0000001671657c24 */ /* 0x000fe2000f8e0265 */
[----:B------:R-:W-:Y:S01]  /*8f30*/  LOP3.LUT R66, R70, 0x40, RZ, 0xfc, !PT ;  /* 0x0000004046427812 */ /* 0x000fe200078efcff */
[----:B------:R-:W-:Y:S01]  /*8f40*/  LDS.U16 R89, [R35+0x1c0] ;  /* 0x0001c00023597984 */ /* 0x000fe20000000400 */
[----:B------:R-:W-:Y:S01]  /*8f50*/  LEA.HI.X R103, R72, UR7, R71, 0x1, P4 ;  /* 0x0000000748677c11 */ /* 0x000fe2000a0f0c47 */
[----:B------:R-:W0:Y:S01]  /*8f60*/  LDCU.64 UR6, c[0x0][0x488] ;  /* 0x00009100ff0677ac */ /* 0x000e220008000a00 */
[C---:B------:R-:W-:Y:S01]  /*8f70*/  LOP3.LUT R72, R70.reuse, 0x60, RZ, 0xfc, !PT ;  /* 0x0000006046487812 */ /* 0x040fe200078efcff */
[----:B------:R-:W-:Y:S01]  /*8f80*/  LDS.U16 R91, [R37+0x200] ;  /* 0x00020000255b7984 */ /* 0x000fe20000000400 */
[----:B------:R-:W-:Y:S01]  /*8f90*/  LOP3.LUT R86, R70, 0x80, RZ, 0xfc, !PT ;  /* 0x0000008046567812 */ /* 0x000fe200078efcff */
[----:B----4-:R-:W-:Y:S01]  /*8fa0*/  IMAD.WIDE.U32 R100, R0, R130, R100 ;  /* 0x0000008200647225 */ /* 0x010fe200078e0064 */
[C---:B------:R-:W-:Y:S01]  /*8fb0*/  LOP3.LUT R84, R70.reuse, 0xa0, RZ, 0xfc, !PT ;  /* 0x000000a046547812 */ /* 0x040fe200078efcff */
[----:B------:R-:W-:Y:S01]  /*8fc0*/  LDS.U16 R93, [R39+0x240] ;  /* 0x00024000275d7984 */ /* 0x000fe20000000400 */
[----:B------:R-:W-:Y:S01]  /*8fd0*/  LOP3.LUT R82, R70, 0xc0, RZ, 0xfc, !PT ;  /* 0x000000c046527812 */ /* 0x000fe200078efcff */
[----:B------:R-:W-:Y:S01]  /*8fe0*/  IMAD R104, R0, R131, R101 ;  /* 0x0000008300687224 */ /* 0x000fe200078e0265 */
[C---:B-----5:R-:W-:Y:S01]  /*8ff0*/  LOP3.LUT R80, R70.reuse, 0xe0, RZ, 0xfc, !PT ;  /* 0x000000e046507812 */ /* 0x060fe200078efcff */
[----:B------:R-:W-:Y:S01]  /*9000*/  LDS.U16 R95, [R41+0x280] ;  /* 0x00028000295f7984 */ /* 0x000fe20000000400 */
[----:B------:R-:W-:-:S02]  /*9010*/  LOP3.LUT R78, R70, 0x100, RZ, 0xfc, !PT ;  /* 0x00000100464e7812 */ /* 0x000fc400078efcff */
[C---:B------:R-:W-:Y:S01]  /*9020*/  LOP3.LUT R76, R70.reuse, 0x120, RZ, 0xfc, !PT ;  /* 0x00000120464c7812 */ /* 0x040fe200078efcff */
[----:B------:R-:W-:Y:S01]  /*9030*/  LDS.U16 R97, [R43+0x2c0] ;  /* 0x0002c0002b617984 */ /* 0x000fe20000000400 */
[C---:B------:R-:W-:Y:S02]  /*9040*/  LOP3.LUT R98, R70.reuse, 0x140, RZ, 0xfc, !PT ;  /* 0x0000014046627812 */ /* 0x040fe400078efcff */
[C---:B------:R-:W-:Y:S01]  /*9050*/  LOP3.LUT R96, R70.reuse, 0x160, RZ, 0xfc, !PT ;  /* 0x0000016046607812 */ /* 0x040fe200078efcff */
[----:B------:R-:W-:Y:S01]  /*9060*/  LDS.U16 R99, [R45+0x300] ;  /* 0x000300002d637984 */ /* 0x000fe20000000400 */
[C---:B------:R-:W-:Y:S02]  /*9070*/  LOP3.LUT R94, R70.reuse, 0x180, RZ, 0xfc, !PT ;  /* 0x00000180465e7812 */ /* 0x040fe400078efcff */
[C---:B------:R-:W-:Y:S01]  /*9080*/  LOP3.LUT R92, R70.reuse, 0x1a0, RZ, 0xfc, !PT ;  /* 0x000001a0465c7812 */ /* 0x040fe200078efcff */
[----:B------:R-:W-:Y:S01]  /*9090*/  LDS.U16 R105, [R47+0x340] ;  /* 0x000340002f697984 */ /* 0x000fe20000000400 */
[----:B------:R-:W-:-:S02]  /*90a0*/  LOP3.LUT R90, R70, 0x1c0, RZ, 0xfc, !PT ;  /* 0x000001c0465a7812 */ /* 0x000fc400078efcff */
[C---:B------:R-:W-:Y:S01]  /*90b0*/  LOP3.LUT R88, R70.reuse, 0x1e0, RZ, 0xfc, !PT ;  /* 0x000001e046587812 */ /* 0x040fe200078efcff */
[----:B------:R-:W-:Y:S01]  /*90c0*/  LDS.U16 R107, [R49+0x380] ;  /* 0x00038000316b7984 */ /* 0x000fe20000000400 */
[----:B------:R-:W-:Y:S02]  /*90d0*/  PRMT R112, RZ, 0x7610, R112 ;  /* 0x00007610ff707816 */ /* 0x000fe40000000070 */
[----:B------:R-:W-:Y:S01]  /*90e0*/  PRMT R130, RZ, 0x7610, R130 ;  /* 0x00007610ff827816 */ /* 0x000fe20000000082 */
[----:B------:R-:W-:Y:S04]  /*90f0*/  LDS.U16 R109, [R51+0x3c0] ;  /* 0x0003c000336d7984 */ /* 0x000fe80000000400 */
[----:B------:R-:W-:Y:S01]  /*9100*/  @!P0 STS [R148+0x420], R17 ;  /* 0x0004201194008388 */ /* 0x000fe20000000800 */
[----:B------:R-:W-:Y:S06]  /*9110*/  BAR.SYNC.DEFER_BLOCKING 0x0 ;  /* 0x0000000000007b1d */ /* 0x000fec0000010000 */
[----:B------:R-:W1:Y:S02]  /*9120*/  LDS R111, [R148+0x420] ;  /* 0x00042000946f7984 */ /* 0x000e640000000800 */
        /* <DEDUP_REMOVED lines=28> */
[----:B------:R-:W-:Y:S04]  /*92f0*/  @!P4 STG.E.U16 desc[UR24][R102.64+0x300], R99 ;  /* 0x000300636600c986 */ /* 0x000fe8000c101518 */
[----:B------:R-:W-:Y:S01]  /*9300*/  @!P5 STG.E.U16 desc[UR24][R102.64+0x2c0], R97 ;  /* 0x0002c0616600d986 */ /* 0x000fe2000c101518 */
[----:B------:R-:W-:-:S03]  /*9310*/  ISETP.GE.AND P5, PT, R72, R17, PT ;  /* 0x000000114800720c */ /* 0x000fc60003fa6270 */
[----:B------:R-:W-:Y:S01]  /*9320*/  @!P6 STG.E.U16 desc[UR24][R102.64+0x280], R95 ;  /* 0x0002805f6600e986 */ /* 0x000fe2000c101518 */
[----:B------:R-:W-:-:S03]  /*9330*/  IADD3 R101, P6, PT, R70, R100, RZ ;  /* 0x0000006446657210 */ /* 0x000fc60007fde0ff */
[----:B------:R-:W-:Y:S01]  /*9340*/  @!P3 STG.E.U16 desc[UR24][R102.64+0x380], R107 ;  /* 0x0003806b6600b986 */ /* 0x000fe2000c101518 */
[----:B------:R-:W-:Y:S02]  /*9350*/  IADD3.X R104, PT, PT, RZ, R104, RZ, P6, !PT ;  /* 0x00000068ff687210 */ /* 0x000fe400037fe4ff */
[C---:B0-----:R-:W-:Y:S01]  /*9360*/  LEA R100, P4, R101.reuse, UR6, 0x1 ;  /* 0x0000000665647c11 */ /* 0x041fe2000f8808ff */
[----:B------:R0:W-:Y:S01]  /*9370*/  @!P2 STG.E.U16 desc[UR24][R102.64+0x3c0], R109 ;  /* 0x0003c06d6600a986 */ /* 0x0001e2000c101518 */
[-C--:B------:R-:W-:Y:S02]  /*9380*/  ISETP.GE.AND P2, PT, R70, R17.reuse, PT ;  /* 0x000000114600720c */ /* 0x080fe40003f46270 */
[----:B------:R-:W-:Y:S01]  /*9390*/  LEA.HI.X R101, R101, UR7, R104, 0x1, P4 ;  /* 0x0000000765657c11 */ /* 0x000fe2000a0f0c68 */
[----:B------:R-:W-:Y:S01]  /*93a0*/  BAR.SYNC.DEFER_BLOCKING 0x0 ;  /* 0x0000000000007b1d */ /* 0x000fe20000010000 */
[-C--:B------:R-:W-:Y:S02]  /*93b0*/  ISETP.GE.AND P3, PT, R74, R17.reuse, PT ;  /* 0x000000114a00720c */ /* 0x080fe40003f66270 */
[----:B------:R-:W-:-:S02]  /*93c0*/  ISETP.GE.AND P4, PT, R66, R17, PT ;  /* 0x000000114200720c */ /* 0x000fc40003f86270 */
[----:B------:R-:W-:Y:S01]  /*93d0*/  PRMT R104, RZ, 0x7610, R104 ;  /* 0x00007610ff687816 */ /* 0x000fe20000000068 */
[----:B------:R-:W1:Y:S01]  /*93e0*/  LDCU.64 UR6, c[0x0][0x490] ;  /* 0x00009200ff0677ac */ /* 0x000e620008000a00 */
[-C--:B------:R-:W-:Y:S02]  /*93f0*/  ISETP.GE.AND P6, PT, R86, R17.reuse, PT ;  /* 0x000000115600720c */ /* 0x080fe40003fc6270 */
[----:B0-----:R-:W-:Y:S02]  /*9400*/  PRMT R102, RZ, 0x7610, R102 ;  /* 0x00007610ff667816 */ /* 0x001fe40000000066 */
        /* <DEDUP_REMOVED lines=58> */
[----:B------:R-:W1:Y:S04]  /*97b0*/  LDS.U16 R91, [R53+0x14] ;  /* 0x00001400355b7984 */ /* 0x000e680000000400 */
[----:B------:R-:W-:Y:S01]  /*97c0*/  LDS.U16 R85, [R53+0xe] ;  /* 0x00000e0035557984 */ /* 0x000fe20000000400 */
[----:B0-----:R-:W-:-:S03]  /*97d0*/  HADD2.F32 R99, -RZ, R19.H0_H0 ;  /* 0x20000013ff637230 */ /* 0x001fc60000004100 */
[----:B------:R-:W-:Y:S01]  /*97e0*/  LDS.U16 R89, [R53+0x12] ;  /* 0x0000120035597984 */ /* 0x000fe20000000400 */
[----:B--2---:R-:W-:-:S03]  /*97f0*/  HADD2.F32 R101, -RZ, R71.H0_H0 ;  /* 0x20000047ff657230 */ /* 0x004fc60000004100 */
[----:B------:R-:W0:Y:S04]  /*9800*/  LDS.U16 R19, [R53+0x18] ;  /* 0x0000180035137984 */ /* 0x000e280000000400 */
[----:B------:R-:W2:Y:S04]  /*9810*/  LDS.U16 R93, [R53+0x16] ;  /* 0x00001600355d7984 */ /* 0x000ea80000000400 */
[----:B------:R-:W2:Y:S04]  /*9820*/  LDS.U16 R95, [R53+0x1a] ;  /* 0x00001a00355f7984 */ /* 0x000ea80000000400 */
[----:B------:R-:W2:Y:S04]  /*9830*/  LDS.U16 R71, [R53+0x1c] ;  /* 0x00001c0035477984 */ /* 0x000ea80000000400 */
[----:B------:R-:W2:Y:S01]  /*9840*/  LDS.U16 R97, [R53+0x1e] ;  /* 0x00001e0035617984 */ /* 0x000ea20000000400 */
[----:B---3--:R-:W-:-:S02]  /*9850*/  HADD2.F32 R103, -RZ, R75.H0_H0 ;  /* 0x2000004bff677230 */ /* 0x008fc40000004100 */
[----:B----4-:R-:W-:Y:S02]  /*9860*/  HADD2.F32 R102, -RZ, R73.H0_H0 ;  /* 0x20000049ff667230 */ /* 0x010fe40000004100 */
[----:B------:R-:W-:Y:S01]  /*9870*/  FMUL.FTZ R73, R101, -1.4426950216293334961 ;  /* 0xbfb8aa3b65497820 */ /* 0x000fe20000410000 */
[----:B-----5:R-:W-:Y:S02]  /*9880*/  HADD2.F32 R104, -RZ, R77.H0_H0 ;  /* 0x2000004dff687230 */ /* 0x020fe40000004100 */
[----:B------:R-:W-:-:S03]  /*9890*/  FMUL.FTZ R77, R103, -1.4426950216293334961 ;  /* 0xbfb8aa3b674d7820 */ /* 0x000fc60000410000 */
[----:B------:R-:W3:Y:S04]  /*98a0*/  MUFU.EX2 R73, R73 ;  /* 0x0000004900497308 */ /* 0x000ee80000000800 */
[----:B------:R-:W4:Y:S01]  /*98b0*/  MUFU.EX2 R77, R77 ;  /* 0x0000004d004d7308 */ /* 0x000f220000000800 */
[----:B-1----:R-:W-:Y:S02]  /*98c0*/  HADD2.F32 R105, -RZ, R79.H0_H0 ;  /* 0x2000004fff697230 */ /* 0x002fe40000004100 */
[----:B------:R-:W-:Y:S01]  /*98d0*/  FMUL.FTZ R100, R99, -1.4426950216293334961 ;  /* 0xbfb8aa3b63647820 */ /* 0x000fe20000410000 */
[----:B------:R-:W-:Y:S01]  /*98e0*/  FMUL.FTZ R75, R102, -1.4426950216293334961 ;  /* 0xbfb8aa3b664b7820 */ /* 0x000fe20000410000 */
[----:B------:R-:W-:Y:S01]  /*98f0*/  FMUL.FTZ R79, R104, -1.4426950216293334961 ;  /* 0xbfb8aa3b684f7820 */ /* 0x000fe20000410000 */
[----:B------:R-:W-:-:S02]  /*9900*/  HADD2.F32 R106, -RZ, R83.H0_H0 ;  /* 0x20000053ff6a7230 */ /* 0x000fc40000004100 */
[----:B------:R-:W-:Y:S01]  /*9910*/  FMUL.FTZ R83, R105, -1.4426950216293334961 ;  /* 0xbfb8aa3b69537820 */ /* 0x000fe20000410000 */
[----:B------:R-:W-:Y:S02]  /*9920*/  HADD2.F32 R108, -RZ, R87.H0_H0 ;  /* 0x20000057ff6c7230 */ /* 0x000fe40000004100 */
[----:B------:R-:W-:Y:S02]  /*9930*/  HADD2.F32 R110, -RZ, R91.H0_H0 ;  /* 0x2000005bff6e7230 */ /* 0x000fe40000004100 */
[----:B0-----:R-:W-:Y:S02]  /*9940*/  HADD2.F32 R112, -RZ, R19.H0_H0 ;  /* 0x20000013ff707230 */ /* 0x001fe40000004100 */
[----:B------:R-:W-:Y:S02]  /*9950*/  HADD2.F32 R107, -RZ, R85.H0_H0 ;  /* 0x20000055ff6b7230 */ /* 0x000fe40000004100 */
[----:B------:R-:W-:Y:S02]  /*9960*/  HADD2.F32 R109, -RZ, R89.H0_H0 ;  /* 0x20000059ff6d7230 */ /* 0x000fe40000004100 */
[----:B--2---:R-:W-:-:S02]  /*9970*/  HADD2.F32 R111, -RZ, R93.H0_H0 ;  /* 0x2000005dff6f7230 */ /* 0x004fc40000004100 */
[----:B------:R-:W-:Y:S02]  /*9980*/  HADD2.F32 R95, -RZ, R95.H0_H0 ;  /* 0x2000005fff5f7230 */ /* 0x000fe40000004100 */
[----:B---3--:R-:W-:Y:S01]  /*9990*/  FADD.FTZ R73, R73, 1 ;  /* 0x3f80000049497421 */ /* 0x008fe20000010000 */
[----:B------:R-:W-:Y:S02]  /*99a0*/  HADD2.F32 R113, -RZ, R71.H0_H0 ;  /* 0x20000047ff717230 */ /* 0x000fe40000004100 */
[----:B----4-:R-:W-:Y:S01]  /*99b0*/  FADD.FTZ R77, R77, 1 ;  /* 0x3f8000004d4d7421 */ /* 0x010fe20000010000 */
[----:B------:R-:W-:Y:S01]  /*99c0*/  HADD2.F32 R117, -RZ, R97.H0_H0 ;  /* 0x20000061ff757230 */ /* 0x000fe20000004100 */
[----:B------:R-:W0:Y:S01]  /*99d0*/  MUFU.EX2 R100, R100 ;  /* 0x0000006400647308 */ /* 0x000e220000000800 */
[----:B------:R-:W-:Y:S01]  /*99e0*/  FMUL.FTZ R85, R106, -1.4426950216293334961 ;  /* 0xbfb8aa3b6a557820 */ /* 0x000fe20000410000 */
[----:B------:R-:W-:Y:S01]  /*99f0*/  FMUL.FTZ R89, R108, -1.4426950216293334961 ;  /* 0xbfb8aa3b6c597820 */ /* 0x000fe20000410000 */
[----:B------:R-:W-:Y:S01]  /*9a00*/  FMUL.FTZ R93, R110, -1.4426950216293334961 ;  /* 0xbfb8aa3b6e5d7820 */ /* 0x000fe20000410000 */
[----:B------:R-:W1:Y:S01]  /*9a10*/  MUFU.EX2 R75, R75 ;  /* 0x0000004b004b7308 */ /* 0x000e620000000800 */
[----:B------:R-:W-:Y:S01]  /*9a20*/  FMUL.FTZ R71, R112, -1.4426950216293334961 ;  /* 0xbfb8aa3b70477820 */ /* 0x000fe20000410000 */
[----:B------:R-:W-:-:S02]  /*9a30*/  FMUL.FTZ R87, R107, -1.4426950216293334961 ;  /* 0xbfb8aa3b6b577820 */ /* 0x000fc40000410000 */
[----:B------:R-:W2:Y:S01]  /*9a40*/  MUFU.EX2 R79, R79 ;  /* 0x0000004f004f7308 */ /* 0x000ea20000000800 */
[----:B------:R-:W-:Y:S01]  /*9a50*/  FMUL.FTZ R91, R109, -1.4426950216293334961 ;  /* 0xbfb8aa3b6d5b7820 */ /* 0x000fe20000410000 */
[----:B------:R-:W-:Y:S01]  /*9a60*/  FMUL.FTZ R19, R111, -1.4426950216293334961 ;  /* 0xbfb8aa3b6f137820 */ /* 0x000fe20000410000 */
[----:B------:R-:W-:Y:S01]  /*9a70*/  FMUL.FTZ R97, R95, -1.4426950216293334961 ;  /* 0xbfb8aa3b5f617820 */ /* 0x000fe20000410000 */
[----:B------:R-:W3:Y:S01]  /*9a80*/  MUFU.EX2 R83, R83 ;  /* 0x0000005300537308 */ /* 0x000ee20000000800 */
[----:B------:R-:W-:Y:S01]  /*9a90*/  FMUL.FTZ R115, R113, -1.4426950216293334961 ;  /* 0xbfb8aa3b71737820 */ /* 0x000fe20000410000 */
[----:B------:R-:W-:Y:S02]  /*9aa0*/  FMUL.FTZ R119, R117, -1.4426950216293334961 ;  /* 0xbfb8aa3b75777820 */ /* 0x000fe40000410000 */
[----:B------:R-:W4:Y:S08]  /*9ab0*/  MUFU.RCP R130, R73 ;  /* 0x0000004900827308 */ /* 0x000f300000001000 */
[----:B------:R-:W5:Y:S08]  /*9ac0*/  MUFU.RCP R132, R77 ;  /* 0x0000004d00847308 */ /* 0x000f700000001000 */
[----:B------:R-:W4:Y:S04]  /*9ad0*/  MUFU.EX2 R85, R85 ;  /* 0x0000005500557308 */ /* 0x000f280000000800 */
[----:B------:R-:W5:Y:S04]  /*9ae0*/  MUFU.EX2 R89, R89 ;  /* 0x0000005900597308 */ /* 0x000f680000000800 */
[----:B------:R-:W5:Y:S04]  /*9af0*/  MUFU.EX2 R93, R93 ;  /* 0x0000005d005d7308 */ /* 0x000f680000000800 */
        /* <DEDUP_REMOVED lines=11> */
[----:B----4-:R-:W-:Y:S01]  /*9bb0*/  FADD.FTZ R85, R85, 1 ;  /* 0x3f80000055557421 */ /* 0x010fe20000010000 */
[----:B-----5:R-:W-:Y:S01]  /*9bc0*/  FADD.FTZ R89, R89, 1 ;  /* 0x3f80000059597421 */ /* 0x020fe20000010000 */
[----:B------:R-:W0:Y:S01]  /*9bd0*/  MUFU.RCP R100, R100 ;  /* 0x0000006400647308 */ /* 0x000e220000001000 */
[----:B------:R-:W-:Y:S01]  /*9be0*/  FADD.FTZ R93, R93, 1 ;  /* 0x3f8000005d5d7421 */ /* 0x000fe20000010000 */
[----:B------:R-:W-:Y:S01]  /*9bf0*/  FADD.FTZ R71, R71, 1 ;  /* 0x3f80000047477421 */ /* 0x000fe20000010000 */
[----:B------:R-:W-:Y:S01]  /*9c00*/  FMUL.FTZ R101, R101, R130 ;  /* 0x0000008265657220 */ /* 0x000fe20000410000 */
[----:B------:R-:W-:Y:S01]  /*9c10*/  FMUL.FTZ R103, R103, R132 ;  /* 0x0000008467677220 */ /* 0x000fe20000410000 */
[----:B------:R-:W-:Y:S01]  /*9c20*/  FADD.FTZ R87, R87, 1 ;  /* 0x3f80000057577421 */ /* 0x000fe20000010000 */
[----:B------:R-:W-:-:S02]  /*9c30*/  FADD.FTZ R91, R91, 1 ;  /* 0x3f8000005b5b7421 */ /* 0x000fc40000010000 */
[----:B------:R-:W1:Y:S01]  /*9c40*/  MUFU.RCP R75, R75 ;  /* 0x0000004b004b7308 */ /* 0x000e620000001000 */
[----:B------:R-:W-:Y:S01]  /*9c50*/  FADD.FTZ R19, R19, 1 ;  /* 0x3f80000013137421 */ /* 0x000fe20000010000 */
[----:B------:R-:W-:Y:S01]  /*9c60*/  FADD.FTZ R97, R97, 1 ;  /* 0x3f80000061617421 */ /* 0x000fe20000010000 */
[----:B------:R-:W-:Y:S01]  /*9c70*/  FADD.FTZ R115, R115, 1 ;  /* 0x3f80000073737421 */ /* 0x000fe20000010000 */
[----:B------:R-:W-:-:S04]  /*9c80*/  FADD.FTZ R119, R119, 1 ;  /* 0x3f80000077777421 */ /* 0x000fc80000010000 */
[----:B------:R-:W2:Y:S01]  /*9c90*/  MUFU.RCP R79, R79 ;  /* 0x0000004f004f7308 */ /* 0x000ea20000001000 */
[----:B------:R-:W-:Y:S01]  /*9ca0*/  FMUL.FTZ R101, R101, R114 ;  /* 0x0000007265657220 */ /* 0x000fe20000410000 */
[----:B------:R-:W-:-:S06]  /*9cb0*/  FMUL.FTZ R103, R103, R116 ;  /* 0x0000007467677220 */ /* 0x000fcc0000410000 */
[----:B------:R-:W3:Y:S08]  /*9cc0*/  MUFU.RCP R136, R83 ;  /* 0x0000005300887308 */ /* 0x000ef00000001000 */
[----:B------:R-:W4:Y:S08]  /*9cd0*/  MUFU.RCP R85, R85 ;  /* 0x0000005500557308 */ /* 0x000f300000001000 */
[----:B------:R-:W5:Y:S08]  /*9ce0*/  MUFU.RCP R138, R87 ;  /* 0x00000057008a7308 */ /* 0x000f700000001000 */
[----:B------:R-:W5:Y:S08]  /*9cf0*/  MUFU.RCP R89, R89 ;  /* 0x0000005900597308 */ /* 0x000f700000001000 */
        /* <DEDUP_REMOVED lines=8> */
[----:B-1----:R-:W-:Y:S01]  /*9d80*/  FMUL.FTZ R102, R102, R75 ;  /* 0x0000004b66667220 */ /* 0x002fe20000410000 */
[----:B--2---:R-:W-:Y:S01]  /*9d90*/  FMUL.FTZ R104, R104, R79 ;  /* 0x0000004f68687220 */ /* 0x004fe20000410000 */
[----:B---3--:R-:W-:Y:S01]  /*9da0*/  FMUL.FTZ R105, R105, R136 ;  /* 0x0000008869697220 */ /* 0x008fe20000410000 */
[----:B------:R-:W-:Y:S01]  /*9db0*/  FMUL.FTZ R100, R100, R55 ;  /* 0x0000003764647220 */ /* 0x000fe20000410000 */
[----:B------:R-:W-:Y:S01]  /*9dc0*/  FMUL.FTZ R102, R102, R57 ;  /* 0x0000003966667220 */ /* 0x000fe20000410000 */
[----:B------:R-:W-:Y:S01]  /*9dd0*/  FMUL.FTZ R104, R104, R59 ;  /* 0x0000003b68687220 */ /* 0x000fe20000410000 */
[----:B------:R-:W-:Y:S01]  /*9de0*/  FMUL.FTZ R105, R105, R118 ;  /* 0x0000007669697220 */ /* 0x000fe20000410000 */
[----:B----4-:R-:W-:Y:S01]  /*9df0*/  FMUL.FTZ R106, R106, R85 ;  /* 0x000000556a6a7220 */ /* 0x010fe20000410000 */
[----:B-----5:R-:W-:Y:S01]  /*9e00*/  FMUL.FTZ R107, R107, R138 ;  /* 0x0000008a6b6b7220 */ /* 0x020fe20000410000 */
        /* <DEDUP_REMOVED lines=9> */
[----:B------:R-:W-:Y:S01]  /*9ea0*/  BAR.SYNC.DEFER_BLOCKING 0x0 ;  /* 0x0000000000007b1d */ /* 0x000fe20000010000 */
[----:B------:R-:W-:Y:S01]  /*9eb0*/  F2FP.F16.F32.PACK_AB R102, R103, R102 ;  /* 0x000000666766723e */ /* 0x000fe200000000ff */
        /* <DEDUP_REMOVED lines=11> */
[----:B------:R-:W-:-:S02]  /*9f70*/  PRMT R19, R100, 0x7632, R19 ;  /* 0x0000763264137816 */ /* 0x000fc40000000013 */
[----:B------:R-:W-:Y:S02]  /*9f80*/  PRMT R55, R102, 0x7632, R55 ;  /* 0x0000763266377816 */ /* 0x000fe40000000037 */
[----:B------:R-:W-:Y:S02]  /*9f90*/  PRMT R57, R104, 0x7632, R57 ;  /* 0x0000763268397816 */ /* 0x000fe40000000039 */
[----:B------:R-:W-:Y:S02]  /*9fa0*/  F2FP.F16.F32.PACK_AB R106, R107, R106 ;  /* 0x0000006a6b6a723e */ /* 0x000fe400000000ff */
[----:B------:R-:W-:Y:S02]  /*9fb0*/  F2FP.F16.F32.PACK_AB R108, R109, R108 ;  /* 0x0000006c6d6c723e */ /* 0x000fe400000000ff */
[----:B------:R-:W-:Y:S02]  /*9fc0*/  F2FP.F16.F32.PACK_AB R110, R111, R110 ;  /* 0x0000006e6f6e723e */ /* 0x000fe400000000ff */
[----:B------:R-:W-:-:S02]  /*9fd0*/  F2FP.F16.F32.PACK_AB R95, R95, R112 ;  /* 0x000000705f5f723e */ /* 0x000fc400000000ff */
[----:B------:R-:W-:Y:S01]  /*9fe0*/  F2FP.F16.F32.PACK_AB R114, R117, R114 ;  /* 0x000000727572723e */ /* 0x000fe200000000ff */
[----:B------:R0:W-:Y:S01]  /*9ff0*/  STS.U16 [R53+0x2], R19 ;  /* 0x0000021335007388 */ /* 0x0001e20000000400 */
[----:B------:R-:W-:Y:S02]  /*a000*/  PRMT R59, R108, 0x7632, R59 ;  /* 0x000076326c3b7816 */ /* 0x000fe4000000003b */
[----:B------:R-:W-:Y:S01]  /*a010*/  PRMT R61, R114, 0x7632, R61 ;  /* 0x00007632723d7816 */ /* 0x000fe2000000003d */
[----:B------:R1:W-:Y:S04]  /*a020*/  STS.U16 [R53+0x6], R55 ;  /* 0x0000063735007388 */ /* 0x0003e80000000400 */
[----:B------:R2:W-:Y:S01]  /*a030*/  STS.U16 [R53+0xa], R57 ;  /* 0x00000a3935007388 */ /* 0x0005e20000000400 */
[----:B0-----:R-:W-:-:S02]  /*a040*/  PRMT R19, R106, 0x7632, R19 ;  /* 0x000076326a137816 */ /* 0x001fc40000000013 */
[----:B-1----:R-:W-:Y:S02]  /*a050*/  PRMT R55, R110, 0x7632, R55 ;  /* 0x000076326e377816 */ /* 0x002fe40000000037 */
[----:B--2---:R-:W-:Y:S01]  /*a060*/  PRMT R57, R95, 0x7632, R57 ;  /* 0x000076325f397816 */ /* 0x004fe20000000039 */
[----:B------:R0:W-:Y:S04]  /*a070*/  STS.U16 [R53], R100 ;  /* 0x0000006435007388 */ /* 0x0001e80000000400 */
[----:B------:R1:W-:Y:S04]  /*a080*/  STS.U16 [R53+0x4], R102 ;  /* 0x0000046635007388 */ /* 0x0003e80000000400 */
[----:B------:R-:W-:Y:S01]  /*a090*/  STS.U16 [R53+0x8], R104 ;  /* 0x0000086835007388 */ /* 0x000fe20000000400 */
[----:B0-----:R-:W0:Y:S03]  /*a0a0*/  LDC.64 R100, c[0x0][0x430] ;  /* 0x00010c00ff647b82 */ /* 0x001e260000000a00 */
[----:B------:R-:W-:Y:S04]  /*a0b0*/  STS.U16 [R53+0xc], R106 ;  /* 0x00000c6a35007388 */ /* 0x000fe80000000400 */
[----:B------:R-:W-:Y:S01]  /*a0c0*/  STS.U16 [R53+0xe], R19 ;  /* 0x00000e1335007388 */ /* 0x000fe20000000400 */
[----:B-1----:R-:W1:Y:S03]  /*a0d0*/  LDC.64 R102, c[0x0][0x438] ;  /* 0x00010e00ff667b82 */ /* 0x002e660000000a00 */
[----:B------:R-:W-:Y:S04]  /*a0e0*/  STS.U16 [R53+0x10], R108 ;  /* 0x0000106c35007388 */ /* 0x000fe80000000400 */
[----:B------:R-:W-:Y:S04]  /*a0f0*/  STS.U16 [R53+0x12], R59 ;  /* 0x0000123b35007388 */ /* 0x000fe80000000400 */
        /* <DEDUP_REMOVED lines=23> */
[----:B------:R-:W-:Y:S01]  /*a270*/  @!P0 STS [R148+0x420], R17 ;  /* 0x0004201194008388 */ /* 0x000fe20000000800 */
[----:B------:R-:W-:Y:S06]  /*a280*/  BAR.SYNC.DEFER_BLOCKING 0x0 ;  /* 0x0000000000007b1d */ /* 0x000fec0000010000 */
[----:B------:R-:W3:Y:S01]  /*a290*/  LDS R19, [R148+0x420] ;  /* 0x0004200094137984 */ /* 0x000ee20000000800 */
[----:B0-----:R-:W-:-:S04]  /*a2a0*/  IMAD.WIDE.U32 R68, R100, UR22, R68 ;  /* 0x0000001664447c25 */ /* 0x001fc8000f8e0044 */
[----:B------:R-:W-:Y:S02]  /*a2b0*/  IMAD R69, R101, UR22, R69 ;  /* 0x0000001665457c24 */ /* 0x000fe4000f8e0245 */
[----:B-1----:R-:W-:-:S04]  /*a2c0*/  IMAD.WIDE.U32 R68, R0, R102, R68 ;  /* 0x0000006600447225 */ /* 0x002fc800078e0044 */
[----:B--2---:R-:W-:Y:S01]  /*a2d0*/  IMAD R53, R0, R103, R69 ;  /* 0x0000006700357224 */ /* 0x004fe200078e0245 */
[----:B------:R-:W-:-:S04]  /*a2e0*/  IADD3 R69, P0, PT, R70, R68, RZ ;  /* 0x0000004446457210 */ /* 0x000fc80007f1e0ff */
[----:B------:R-:W-:Y:S02]  /*a2f0*/  LEA R68, P3, R69, UR6, 0x1 ;  /* 0x0000000645447c11 */ /* 0x000fe4000f8608ff */
[-C--:B---3--:R-:W-:Y:S02]  /*a300*/  ISETP.GE.AND P4, PT, R72, R19.reuse, PT ;  /* 0x000000134800720c */ /* 0x088fe40003f86270 */
[-C--:B------:R-:W-:Y:S02]  /*a310*/  ISETP.GE.AND P6, PT, R86, R19.reuse, PT ;  /* 0x000000135600720c */ /* 0x080fe40003fc6270 */
[-C--:B------:R-:W-:Y:S02]  /*a320*/  ISETP.GE.AND P5, PT, R84, R19.reuse, PT ;  /* 0x000000135400720c */ /* 0x080fe40003fa6270 */
[-C--:B------:R-:W-:Y:S02]  /*a330*/  ISETP.GE.AND P2, PT, R70, R19.reuse, PT ;  /* 0x000000134600720c */ /* 0x080fe40003f46270 */
[----:B------:R-:W-:-:S02]  /*a340*/  ISETP.GE.AND P1, PT, R74, R19, PT ;  /* 0x000000134a00720c */ /* 0x000fc40003f26270 */
[----:B------:R-:W-:Y:S02]  /*a350*/  IADD3.X R74, PT, PT, RZ, R53, RZ, P0, !PT ;  /* 0x00000035ff4a7210 */ /* 0x000fe400007fe4ff */
[-C--:B------:R-:W-:Y:S02]  /*a360*/  ISETP.GE.AND P0, PT, R66, R19.reuse, PT ;  /* 0x000000134200720c */ /* 0x080fe40003f06270 */
[----:B------:R-:W-:Y:S02]  /*a370*/  LEA.HI.X R69, R69, UR7, R74, 0x1, P3 ;  /* 0x0000000745457c11 */ /* 0x000fe400098f0c4a */
        /* <DEDUP_REMOVED lines=22> */
[----:B------:R-:W-:-:S03]  /*a4e0*/  ISETP.GE.AND P1, PT, R88, R19, PT ;  /* 0x000000135800720c */ /* 0x000fc60003f26270 */
[----:B------:R0:W-:Y:S01]  /*a4f0*/  @!P0 STG.E.U16 desc[UR24][R68.64+0x240], R39 ;  /* 0x0002402744008986 */ /* 0x0001e2000c101518 */
[----:B------:R-:W-:-:S03]  /*a500*/  ISETP.GE.AND P0, PT, R7, UR5, PT ;  /* 0x0000000507007c0c */ /* 0x000fc6000bf06270 */
[----:B------:R0:W-:Y:S01]  /*a510*/  @!P3 STG.E.U16 desc[UR24][R68.64+0x340], R47 ;  /* 0x0003402f4400b986 */ /* 0x0001e2000c101518 */
[----:B------:R-:W-:-:S03]  /*a520*/  IADD3 R8, P3, PT, R8, 0x400, RZ ;  /* 0x0000040008087810 */ /* 0x000fc60007f7e0ff */
[----:B------:R0:W-:Y:S01]  /*a530*/  @!P2 STG.E.U16 desc[UR24][R68.64+0x380], R49 ;  /* 0x000380314400a986 */ /* 0x0001e2000c101518 */
[----:B------:R-:W-:-:S03]  /*a540*/  IADD3 R9, P2, PT, R9, 0x400, RZ ;  /* 0x0000040009097810 */ /* 0x000fc60007f5e0ff */
[----:B------:R0:W-:Y:S01]  /*a550*/  @!P1 STG.E.U16 desc[UR24][R68.64+0x3c0], R51 ;  /* 0x0003c03344009986 */ /* 0x0001e2000c101518 */
[----:B------:R-:W-:Y:S02]  /*a560*/  IADD3 R13, P1, PT, R13, 0x800, RZ ;  /* 0x000008000d0d7810 */ /* 0x000fe40007f3e0ff */
[----:B------:R-:W-:Y:S02]  /*a570*/  IADD3.X R10, PT, PT, RZ, R10, RZ, P2, !PT ;  /* 0x0000000aff0a7210 */ /* 0x000fe400017fe4ff */
[----:B------:R-:W-:Y:S02]  /*a580*/  IADD3.X R15, PT, PT, RZ, R15, RZ, P1, !PT ;  /* 0x0000000fff0f7210 */ /* 0x000fe40000ffe4ff */
[----:B------:R-:W-:Y:S01]  /*a590*/  IADD3.X R11, PT, PT, RZ, R11, RZ, P3, !PT ;  /* 0x0000000bff0b7210 */ /* 0x000fe20001ffe4ff */
[----:B------:R-:W-:Y:S06]  /*a5a0*/  @!P0 BRA `(.L_x_1462) ;  /* 0xffffff60009c8947 */ /* 0x000fec000383ffff */
[----:B------:R-:W-:Y:S05]  /*a5b0*/  EXIT ;  /* 0x000000000000794d */ /* 0x000fea0003800000 */
.L_x_1463:
        /* <DEDUP_REMOVED lines=12> */
.L_x_5033:


//--------------------- .text._Z25selective_scan_fwd_kernelI32Selective_Scan_fwd_kernel_traitsILi32ELi16ELi1ELb0ELb1ELb0ELb0EN3c104HalfENS1_7complexIfEEEEv13SSMParamsBase --------------------------
	.section	.text._Z25selective_scan_fwd_kernelI32Selective_Scan_fwd_kernel_traitsILi32ELi16ELi1ELb0ELb1ELb0ELb0EN3c104HalfENS1_7complexIfEEEEv13SSMParamsBase,"ax",@progbits
	.align	128
        .global         _Z25selective_scan_fwd_kernelI32Selective_Scan_fwd_kernel_traitsILi32ELi16ELi1ELb0ELb1ELb0ELb0EN3c104HalfENS1_7complexIfEEEEv13SSMParamsBase
        .type           _Z25selective_scan_fwd_kernelI32Selective_Scan_fwd_kernel_traitsILi32ELi16ELi1ELb0ELb1ELb0ELb0EN3c104HalfENS1_7complexIfEEEEv13SSMParamsBase,@function
        .size           _Z25selective_scan_fwd_kernelI32Selective_Scan_fwd_kernel_traitsILi32ELi16ELi1ELb0ELb1ELb0ELb0EN3c104HalfENS1_7complexIfEEEEv13SSMParamsBase,(.L_x_5034 - _Z25selective_scan_fwd_kernelI32Selective_Scan_fwd_kernel_traitsILi32ELi16ELi1ELb0ELb1ELb0ELb0EN3c104HalfENS1_7complexIfEEEEv13SSMParamsBase)
        .other          _Z25selective_scan_fwd_kernelI32Selective_Scan_fwd_kernel_traitsILi32ELi16ELi1ELb0ELb1ELb0ELb0EN3c104HalfENS1_7complexIfEEEEv13SSMParamsBase,@"STO_CUDA_ENTRY STV_DEFAULT"
_Z25selective_scan_fwd_kernelI32Selective_Scan_fwd_kernel_traitsILi32ELi16ELi1ELb0ELb1ELb0ELb0EN3c104HalfENS1_7complexIfEEEEv13SSMParamsBase:
.text._Z25selective_scan_fwd_kernelI32Selective_Scan_fwd_kernel_traitsILi32ELi16ELi1ELb0ELb1ELb0ELb0EN3c104HalfENS1_7complexIfEEEEv13SSMParamsBase:
        /* <DEDUP_REMOVED lines=11> */
[----:B------:R-:W3:Y:S01]  /*00b0*/  S2UR UR18, SR_CTAID.X ;  /* 0x00000000001279c3 */ /* 0x000ee20000002500 */
[----:B------:R-:W0:Y:S01]  /*00c0*/  I2F.RP R10, R12 ;  /* 0x0000000c000a7306 */ /* 0x000e220000209400 */
[----:B----4-:R-:W-:-:S06]  /*00d0*/  ISETP.NE.U32.AND P0, PT, R4, RZ, PT ;  /* 0x000000ff0400720c */ /* 0x010fcc0003f05070 */
[----:B------:R-:W4:Y:S01]  /*00e0*/  LDC R28, c[0x0][0x394] ;  /* 0x0000e500ff1c7b82 */ /* 0x000f220000000800 */
[----:B------:R-:W-:Y:S02]  /*00f0*/  ISETP.NE.AND.EX P0, PT, R5, RZ, PT, P0 ;  /* 0x000000ff0500720c */ /* 0x000fe40003f05300 */
[----:B--2---:R-:W-:-:S05]  /*0100*/  ISETP.NE.U32.AND P1, PT, R6, RZ, PT ;  /* 0x000000ff0600720c */ /* 0x004fca0003f25070 */
[----:B------:R-:W2:Y:S01]  /*0110*/  LDC R15, c[0x0][0x384] ;  /* 0x0000e100ff0f7b82 */ /* 0x000ea20000000800 */
[----:B0-----:R-:W0:Y:S01]  /*0120*/  MUFU.RCP R10, R10 ;  /* 0x0000000a000a7308 */ /* 0x001e220000001000 */
[----:B------:R-:W-:-:S04]  /*0130*/  ISETP.NE.AND.EX P1, PT, R7, RZ, PT, P1 ;  /* 0x000000ff0700720c */ /* 0x000fc80003f25310 */
[C---:B-1----:R-:W-:Y:S02]  /*0140*/  @P0 LEA R4, P2, R0.reuse, R4, 0x2 ;  /* 0x0000000400040211 */ /* 0x042fe400078410ff */
[----:B------:R-:W1:Y:S02]  /*0150*/  LDC.64 R20, c[0x0][0x460] ;  /* 0x00011800ff147b82 */ /* 0x000e640000000a00 */
[----:B------:R-:W-:-:S05]  /*0160*/  @P0 LEA.HI.X R5, R0, R5, RZ, 0x2, P2 ;  /* 0x0000000500050211 */ /* 0x000fca00010f14ff */
[----:B------:R-:W-:Y:S01]  /*0170*/  @P1 LEA R6, P3, R0, R6, 0x2 ;  /* 0x0000000600061211 */ /* 0x000fe200078610ff */
[----:B------:R3:W5:Y:S01]  /*0180*/  @P0 LDG.E R2, desc[UR20][R4.64] ;  /* 0x0000001404020981 */ /* 0x000762000c1e1900 */
[----:B------:R-:W1:Y:S01]  /*0190*/  LDC.64 R22, c[0x0][0x468] ;  /* 0x00011a00ff167b82 */ /* 0x000e620000000a00 */
[----:B0-----:R-:W-:Y:S02]  /*01a0*/  IADD3 R8, PT, PT, R10, 0xffffffe, RZ ;  /* 0x0ffffffe0a087810 */ /* 0x001fe40007ffe0ff */
[----:B------:R-:W-:Y:S02]  /*01b0*/  @P1 LEA.HI.X R7, R0, R7, RZ, 0x2, P3 ;  /* 0x0000000700071211 */ /* 0x000fe400018f14ff */
[----:B------:R0:W4:Y:S03]  /*01c0*/  F2I.FTZ.U32.TRUNC.NTZ R9, R8 ;  /* 0x0000000800097305 */ /* 0x000126000021f000 */
[----:B------:R-:W1:Y:S01]  /*01d0*/  LDC.64 R24, c[0x0][0x3c8] ;  /* 0x0000f200ff187b82 */ /* 0x000e620000000a00 */
[----:B---3--:R-:W-:Y:S01]  /*01e0*/  IABS R4, R0 ;  /* 0x0000000000047213 */ /* 0x008fe20000000000 */
[----:B------:R3:W5:Y:S01]  /*01f0*/  @P1 LDG.E R3, desc[UR20][R6.64] ;  /* 0x0000001406031981 */ /* 0x000762000c1e1900 */
[----:B0-----:R-:W-:-:S05]  /*0200*/  HFMA2 R8, -RZ, RZ, 0, 0 ;  /* 0x00000000ff087431 */ /* 0x001fca00000001ff */
[----:B------:R-:W0:Y:S01]  /*0210*/  LDC.64 R26, c[0x0][0x448] ;  /* 0x00011200ff1a7b82 */ /* 0x000e220000000a00 */
[----:B----4-:R-:W-:-:S05]  /*0220*/  IADD3 R11, PT, PT, RZ, -R9, RZ ;  /* 0x80000009ff0b7210 */ /* 0x010fca0007ffe0ff */
[----:B------:R-:W-:-:S04]  /*0230*/  IMAD R5, R11, R12, RZ ;  /* 0x0000000c0b057224 */ /* 0x000fc800078e02ff */
[----:B------:R-:W-:Y:S01]  /*0240*/  IMAD.HI.U32 R9, R9, R5, R8 ;  /* 0x0000000509097227 */ /* 0x000fe200078e0008 */
[----:B------:R-:W-:-:S05]  /*0250*/  MOV R5, R4 ;  /* 0x0000000400057202 */ /* 0x000fca0000000f00 */
[----:B------:R-:W-:-:S05]  /*0260*/  IMAD.HI.U32 R4, R9, R5, RZ ;  /* 0x0000000509047227 */ /* 0x000fca00078e00ff */
[----:B---3--:R-:W-:-:S05]  /*0270*/  IADD3 R6, PT, PT, -R4, RZ, RZ ;  /* 0x000000ff04067210 */ /* 0x008fca0007ffe1ff */
[----:B------:R-:W-:-:S05]  /*0280*/  IMAD R5, R12, R6, R5 ;  /* 0x000000060c057224 */ /* 0x000fca00078e0205 */
[----:B------:R-:W-:Y:S01]  /*0290*/  ISETP.GT.U32.AND P1, PT, R12, R5, PT ;  /* 0x000000050c00720c */ /* 0x000fe20003f24070 */
[----:B------:R-:W-:Y:S01]  /*02a0*/  UIMAD.WIDE.U32 UR4, UR18, UR8, URZ ;  /* 0x00000008120472a5 */ /* 0x000fe2000f8e00ff */
[----:B------:R-:W-:-:S03]  /*02b0*/  ISETP.GE.AND P3, PT, R28, 0x1, PT ;  /* 0x000000011c00780c */ /* 0x000fc60003f66270 */
[----:B------:R-:W-:-:S08]  /*02c0*/  UIMAD UR6, UR18, UR9, UR5 ;  /* 0x00000009120672a4 */ /* 0x000fd0000f8e0205 */
[----:B------:R-:W-:-:S04]  /*02d0*/  @!P1 IADD3 R5, PT, PT, R5, -R12, RZ ;  /* 0x8000000c05059210 */ /* 0x000fc80007ffe0ff */
[----:B------:R-:W-:Y:S02]  /*02e0*/  ISETP.GE.U32.AND P0, PT, R5, R12, PT ;  /* 0x0000000c0500720c */ /* 0x000fe40003f06070 */
[----:B------:R-:W-:Y:S02]  /*02f0*/  MOV R6, UR4 ;  /* 0x0000000400067c02 */ /* 0x000fe40008000f00 */
[----:B------:R-:W-:Y:S01]  /*0300*/  MOV R7, UR5 ;  /* 0x0000000500077c02 */ /* 0x000fe20008000f00 */
[----:B------:R-:W-:Y:S01]  /*0310*/  UIMAD.WIDE.U32 UR4, UR18, UR12, URZ ;  /* 0x0000000c120472a5 */ /* 0x000fe2000f8e00ff */
[----:B------:R-:W-:Y:S01]  /*0320*/  MOV R7, UR6 ;  /* 0x0000000600077c02 */ /* 0x000fe20008000f00 */
[----:B------:R-:W-:Y:S01]  /*0330*/  UIMAD.WIDE.U32 UR6, UR18, UR16, URZ ;  /* 0x00000010120672a5 */ /* 0x000fe2000f8e00ff */
[----:B------:R-:W-:Y:S01]  /*0340*/  @!P1 IADD3 R4, PT, PT, R4, 0x1, RZ ;  /* 0x0000000104049810 */ /* 0x000fe20007ffe0ff */
[----:B------:R-:W-:Y:S01]  /*0350*/  UIMAD UR9, UR18, UR13, UR5 ;  /* 0x0000000d120972a4 */ /* 0x000fe2000f8e0205 */
[----:B------:R-:W-:Y:S01]  /*0360*/  LOP3.LUT R8, R0, R13, RZ, 0x3c, !PT ;  /* 0x0000000d00087212 */ /* 0x000fe200078e3cff */
[----:B------:R-:W-:Y:S01]  /*0370*/  UIMAD UR8, UR18, UR17, UR7 ;  /* 0x00000011120872a4 */ /* 0x000fe2000f8e0207 */
[----:B------:R-:W-:-:S02]  /*0380*/  MOV R10, UR4 ;  /* 0x00000004000a7c02 */ /* 0x000fc40008000f00 */
[----:B------:R-:W-:Y:S02]  /*0390*/  @P0 IADD3 R4, PT, PT, R4, 0x1, RZ ;  /* 0x0000000104040810 */ /* 0x000fe40007ffe0ff */
[----:B------:R-:W-:Y:S02]  /*03a0*/  MOV R11, UR5 ;  /* 0x00000005000b7c02 */ /* 0x000fe40008000f00 */
[----:B------:R-:W-:Y:S02]  /*03b0*/  MOV R9, UR9 ;  /* 0x0000000900097c02 */ /* 0x000fe40008000f00 */
[----:B------:R-:W-:Y:S02]  /*03c0*/  ISETP.GE.AND P2, PT, R8, RZ, PT ;  /* 0x000000ff0800720c */ /* 0x000fe40003f46270 */
[----:B------:R-:W-:Y:S02]  /*03d0*/  ISETP.NE.AND P0, PT, R13, RZ, PT ;  /* 0x000000ff0d00720c */ /* 0x000fe40003f05270 */
[----:B------:R-:W-:Y:S01]  /*03e0*/  MOV R5, R4 ;  /* 0x0000000400057202 */ /* 0x000fe20000000f00 */
[----:B012---:R-:W-:Y:S10]  /*03f0*/  @!P3 EXIT ;  /* 0x000000000000b94d */ /* 0x007ff40003800000 */
[----:B------:R-:W0:Y:S01]  /*0400*/  S2R R4, SR_TID.X ;  /* 0x0000000000047919 */ /* 0x000e220000002100 */
[----:B------:R-:W-:Y:S01]  /*0410*/  @!P2 IADD3 R5, PT, PT, -R5, RZ, RZ ;  /* 0x000000ff0505a210 */ /* 0x000fe20007ffe1ff */
[----:B------:R-:W1:Y:S01]  /*0420*/  LDCU.64 UR4, c[0x0][0x3a0] ;  /* 0x00007400ff0477ac */ /* 0x000e620008000a00 */
[----:B------:R-:W-:Y:S01]  /*0430*/  @!P0 LOP3.LUT R5, RZ, R13, RZ, 0x33, !PT ;  /* 0x0000000dff058212 */ /* 0x000fe200078e33ff */
[C---:B------:R-:W-:Y:S01]  /*0440*/  IMAD.WIDE.U32 R6, R0.reuse, UR10, R6 ;  /* 0x0000000a00067c25 */ /* 0x040fe2000f8e0006 */
[----:B------:R-:W-:Y:S01]  /*0450*/  MOV R8, R10 ;  /* 0x0000000a00087202 */ /* 0x000fe20000000f00 */
[----:B------:R-:W2:Y:S01]  /*0460*/  LDCU.64 UR12, c[0x0][0x3d8] ;  /* 0x00007b00ff0c77ac */ /* 0x000ea20008000a00 */
[----:B------:R-:W-:Y:S01]  /*0470*/  SHF.R.S32.HI R11, RZ, 0x1f, R5 ;  /* 0x0000001fff0b7819 */ /* 0x000fe20000011405 */
[----:B------:R-:W-:Y:S01]  /*0480*/  IMAD R16, R0, UR11, R7 ;  /* 0x0000000b00107c24 */ /* 0x000fe2000f8e0207 */
[----:B------:R-:W-:Y:S01]  /*0490*/  LEA R12, P0, R6, R20, 0x1 ;  /* 0x00000014060c7211 */ /* 0x000fe200078008ff */
[----:B------:R-:W3:Y:S01]  /*04a0*/  LDCU UR9, c[0x0][0x38c] ;  /* 0x00007180ff0977ac */ /* 0x000ee20008000800 */
[----:B------:R-:W-:-:S02]  /*04b0*/  IMAD.WIDE.U32 R8, R0, UR14, R8 ;  /* 0x0000000e00087c25 */ /* 0x000fc4000f8e0008 */
[----:B------:R-:W-:Y:S01]  /*04c0*/  LEA.HI.X R16, R6, R21, R16, 0x1, P0 ;  /* 0x0000001506107211 */ /* 0x000fe200000f0c10 */
[----:B------:R-:W-:Y:S01]  /*04d0*/  UMOV UR7, UR8 ;  /* 0x0000000800077c82 */ /* 0x000fe20008000000 */
[-C--:B------:R-:W-:Y:S02]  /*04e0*/  IMAD R18, R11, R24.reuse, RZ ;  /* 0x000000180b127224 */ /* 0x080fe400078e02ff */
[----:B------:R-:W-:-:S04]  /*04f0*/  IMAD.WIDE.U32 R10, R5, R24, UR6 ;  /* 0x00000006050a7e25 */ /* 0x000fc8000f8e0018 */
[----:B------:R-:W-:Y:S02]  /*0500*/  IMAD R17, R5, R25, R18 ;  /* 0x0000001905117224 */ /* 0x000fe400078e0212 */
[----:B------:R-:W-:Y:S01]  /*0510*/  IMAD R5, R15, UR18, R0 ;  /* 0x000000120f057c24 */ /* 0x000fe2000f8e0200 */
[----:B------:R-:W-:Y:S01]  /*0520*/  LEA R15, P0, R10, R26, 0x1 ;  /* 0x0000001a0a0f7211 */ /* 0x000fe200078008ff */
[C---:B------:R-:W-:Y:S01]  /*0530*/  IMAD R14, R0.reuse, UR15, R9 ;  /* 0x0000000f000e7c24 */ /* 0x040fe2000f8e0209 */
[----:B------:R-:W-:Y:S01]  /*0540*/  IADD3 R17, PT, PT, R11, R17, RZ ;  /* 0x000000110b117210 */ /* 0x000fe20007ffe0ff */
[----:B-1----:R-:W-:Y:S01]  /*0550*/  IMAD.WIDE.U32 R148, R0, UR4, RZ ;  /* 0x0000000400947c25 */ /* 0x002fe2000f8e00ff */
[----:B------:R-:W-:Y:S01]  /*0560*/  LEA R9, P1, R8, R22, 0x1 ;  /* 0x0000001608097211 */ /* 0x000fe200078208ff */
[----:B------:R-:W1:Y:S01]  /*0570*/  LDCU.U8 UR4, c[0x0][0x39e] ;  /* 0x000073c0ff0477ac */ /* 0x000e620008000000 */
[----:B------:R-:W-:Y:S01]  /*0580*/  LEA.HI.X R17, R10, R27, R17, 0x1, P0 ;  /* 0x0000001b0a117211 */ /* 0x000fe200000f0c11 */
[----:B--2---:R-:W-:Y:S01]  /*0590*/  IMAD.WIDE.U32 R146, R0, UR12, RZ ;  /* 0x0000000c00927c25 */ /* 0x004fe2000f8e00ff */
[----:B0-----:R-:W-:-:S02]  /*05a0*/  SHF.L.U32 R11, R4, 0x5, RZ ;  /* 0x00000005040b7819 */ /* 0x001fc400000006ff */
[----:B------:R-:W-:Y:S01]  /*05b0*/  SHF.L.U32 R13, R4, 0x4, RZ ;  /* 0x00000004040d7819 */ /* 0x000fe200000006ff */
[----:B------:R-:W-:Y:S01]  /*05c0*/  IMAD R6, R5, R28, RZ ;  /* 0x0000001c05067224 */ /* 0x000fe200078e02ff */
[----:B------:R-:W-:Y:S01]  /*05d0*/  MOV R10, R12 ;  /* 0x0000000c000a7202 */ /* 0x000fe20000000f00 */
[C---:B------:R-:W-:Y:S01]  /*05e0*/  IMAD R5, R0.reuse, UR5, R149 ;  /* 0x0000000500057c24 */ /* 0x040fe2000f8e0295 */
[----:B------:R-:W-:Y:S01]  /*05f0*/  LOP3.LUT R12, R11, 0x7c1f, R4, 0xc8, !PT ;  /* 0x00007c1f0b0c7812 */ /* 0x000fe200078ec804 */
[----:B------:R-:W-:Y:S01]  /*0600*/  IMAD R7, R0, UR13, R147 ;  /* 0x0000000d00077c24 */ /* 0x000fe2000f8e0293 */
[----:B------:R-:W-:Y:S01]  /*0610*/  LOP3.LUT R11, R13, 0x3e00, RZ, 0xc0, !PT ;  /* 0x00003e000d0b7812 */ /* 0x000fe200078ec0ff */
[----:B---3--:R-:W-:Y:S01]  /*0620*/  IMAD R6, R6, UR9, RZ ;  /* 0x0000000906067c24 */ /* 0x008fe2000f8e02ff */
[----:B------:R-:W-:Y:S02]  /*0630*/  LEA.HI.X R14, R8, R23, R14, 0x1, P1 ;  /* 0x00000017080e7211 */ /* 0x000fe400008f0c0e */
[----:B------:R-:W-:-:S02]  /*0640*/  MOV R13, R16 ;  /* 0x00000010000d7202 */ /* 0x000fc40000000f00 */
[----:B------:R-:W-:Y:S02]  /*0650*/  MOV R8, RZ ;  /* 0x000000ff00087202 */ /* 0x000fe40000000f00 */
        /* <DEDUP_REMOVED lines=30> */
[----:B------:R-:W-:Y:S02]  /*0840*/  LOP3.LUT R76, R12, 0x3e0, RZ, 0xfc, !PT ;  /* 0x000003e00c4c7812 */ /* 0x000fe400078efcff */
[----:B-1----:R-:W-:-:S07]  /*0850*/  LOP3.LUT R21, R11, 0x1f, R4, 0xf8, !PT ;  /* 0x0000001f0b157812 */ /* 0x002fce00078ef804 */
.L_x_1500:
[----:B0-----:R-:W0:Y:S01]  /*0860*/  LDC R77, c[0x0][0x388] ;  /* 0x0000e200ff4d7b82 */ /* 0x001e220000000800 */
[----:B------:R-:W-:Y:S02]  /*0870*/  SHF.L.U32 R78, R8, 0x9, RZ ;  /* 0x00000009084e7819 */ /* 0x000fe400000006ff */
[----:B------:R-:W-:Y:S02]  /*0880*/  LEA R80, P0, R21, R9, 0x1 ;  /* 0x0000000915507211 */ /* 0x000fe400078008ff */
[----:B------:R-:W-:Y:S02]  /*0890*/  MOV R82, R10 ;  /* 0x0000000a00527202 */ /* 0x000fe40000000f00 */
[----:B------:R-:W-:Y:S02]  /*08a0*/  IADD3.X R81, PT, PT, RZ, R14, RZ, P0, !PT ;  /* 0x0000000eff517210 */ /* 0x000fe400007fe4ff */
[----:B------:R-:W-:Y:S02]  /*08b0*/  MOV R83, R13 ;  /* 0x0000000d00537202 */ /* 0x000fe40000000f00 */
[----:B------:R-:W-:-:S02]  /*08c0*/  PRMT R84, RZ, 0x7610, R84 ;  /* 0x00007610ff547816 */ /* 0x000fc40000000054 */
[C---:B------:R-:W-:Y:S01]  /*08d0*/  LOP3.LUT R110, R21.reuse, 0xe0, RZ, 0xfc, !PT ;  /* 0x000000e0156e7812 */ /* 0x040fe200078efcff */
[C---:B------:R-:W-:Y:S01]  /*08e0*/  IMAD.WIDE.U32 R82, R21.reuse, 0x2, R82 ;  /* 0x0000000215527825 */ /* 0x040fe200078e0052 */
[C---:B------:R-:W-:Y:S02]  /*08f0*/  LOP3.LUT R88, R21.reuse, 0x20, RZ, 0xfc, !PT ;  /* 0x0000002015587812 */ /* 0x040fe400078efcff */
[C---:B------:R-:W-:Y:S02]  /*0900*/  LOP3.LUT R90, R21.reuse, 0x40, RZ, 0xfc, !PT ;  /* 0x00000040155a7812 */ /* 0x040fe400078efcff */
[C---:B------:R-:W-:Y:S02]  /*0910*/  LOP3.LUT R94, R21.reuse, 0x60, RZ, 0xfc, !PT ;  /* 0x00000060155e7812 */ /* 0x040fe400078efcff */
[C---:B------:R-:W-:Y:S02]  /*0920*/  LOP3.LUT R98, R21.reuse, 0x80, RZ, 0xfc, !PT ;  /* 0x0000008015627812 */ /* 0x040fe400078efcff */
[----:B------:R-:W-:-:S02]  /*0930*/  LOP3.LUT R102, R21, 0xa0, RZ, 0xfc, !PT ;  /* 0x000000a015667812 */ /* 0x000fc400078efcff */
[----:B0-----:R-:W-:Y:S02]  /*0940*/  IADD3 R19, PT, PT, -R78, R77, RZ ;  /* 0x0000004d4e137210 */ /* 0x001fe40007ffe1ff */
[C---:B------:R-:W-:Y:S02]  /*0950*/  LOP3.LUT R106, R21.reuse, 0xc0, RZ, 0xfc, !PT ;  /* 0x000000c0156a7812 */ /* 0x040fe400078efcff */
[C---:B------:R-:W-:Y:S01]  /*0960*/  ISETP.GE.AND P0, PT, R21.reuse, R19, PT ;  /* 0x000000131500720c */ /* 0x040fe20003f06270 */
[----:B------:R-:W-:Y:S01]  /*0970*/  BAR.SYNC.DEFER_BLOCKING 0x0 ;  /* 0x0000000000007b1d */ /* 0x000fe20000010000 */
        /* <DEDUP_REMOVED lines=8> */
[----:B------:R-:W-:-:S02]  /*0a00*/  P2R R21, PR, RZ, 0x1 ;  /* 0x00000001ff157803 */ /* 0x000fc40000000000 */
[----:B------:R-:W-:Y:S02]  /*0a10*/  PRMT R112, RZ, 0x7610, R112 ;  /* 0x00007610ff707816 */ /* 0x000fe40000000070 */
[-C--:B------:R-:W-:Y:S02]  /*0a20*/  ISETP.GE.AND P6, PT, R88, R19.reuse, PT ;  /* 0x000000135800720c */ /* 0x080fe40003fc6270 */
[-C--:B------:R-:W-:Y:S01]  /*0a30*/  ISETP.GE.AND P1, PT, R106, R19.reuse, PT ;  /* 0x000000136a00720c */ /* 0x080fe20003f26270 */
[----:B------:R-:W2:Y:S01]  /*0a40*/  @!P0 LDG.E.U16 R84, desc[UR20][R82.64] ;  /* 0x0000001452548981 */ /* 0x000ea2000c1e1500 */
[-C--:B------:R-:W-:Y:S02]  /*0a50*/  ISETP.GE.AND P0, PT, R110, R19.reuse, PT ;  /* 0x000000136e00720c */ /* 0x080fe40003f06270 */
[----:B------:R-:W-:Y:S02]  /*0a60*/  ISETP.GE.AND P2, PT, R102, R19, PT ;  /* 0x000000136600720c */ /* 0x000fe40003f46270 */
[----:B------:R-:W-:-:S02]  /*0a70*/  P2R R23, PR, RZ, 0x1 ;  /* 0x00000001ff177803 */ /* 0x000fc40000000000 */
[-C--:B------:R-:W-:Y:S02]  /*0a80*/  ISETP.GE.AND P3, PT, R98, R19.reuse, PT ;  /* 0x000000136200720c */ /* 0x080fe40003f66270 */
[-C--:B------:R-:W-:Y:S02]  /*0a90*/  ISETP.GE.AND P4, PT, R94, R19.reuse, PT ;  /* 0x000000135e00720c */ /* 0x080fe40003f86270 */
[-C--:B------:R-:W-:Y:S02]  /*0aa0*/  ISETP.GE.AND P5, PT, R90, R19.reuse, PT ;  /* 0x000000135a00720c */ /* 0x080fe40003fa6270 */
[----:B------:R-:W-:Y:S01]  /*0ab0*/  PRMT R86, RZ, 0x7610, R86 ;  /* 0x00007610ff567816 */ /* 0x000fe20000000056 */
[----:B------:R-:W3:Y:S01]  /*0ac0*/  @!P0 LDG.E.U16 R112, desc[UR20][R82.64+0x1c0] ;  /* 0x0001c01452708981 */ /* 0x000ee2000c1e1500 */
[----:B------:R-:W-:Y:S02]  /*0ad0*/  ISETP.GE.AND P0, PT, R114, R19, PT ;  /* 0x000000137200720c */ /* 0x000fe40003f06270 */
[----:B------:R-:W-:-:S02]  /*0ae0*/  PRMT R116, RZ, 0x7610, R116 ;  /* 0x00007610ff747816 */ /* 0x000fc40000000074 */
[----:B------:R-:W-:Y:S01]  /*0af0*/  PRMT R108, RZ, 0x7610, R108 ;  /* 0x00007610ff6c7816 */ /* 0x000fe2000000006c */
[----:B------:R-:W4:Y:S01]  /*0b00*/  @!P6 LDG.E.U16 R86, desc[UR20][R82.64+0x40] ;  /* 0x000040145256e981 */ /* 0x000f22000c1e1500 */
[----:B------:R-:W-:Y:S02]  /*0b10*/  PRMT R104, RZ, 0x7610, R104 ;  /* 0x00007610ff687816 */ /* 0x000fe40000000068 */
[----:B------:R-:W-:Y:S02]  /*0b20*/  PRMT R100, RZ, 0x7610, R100 ;  /* 0x00007610ff647816 */ /* 0x000fe40000000064 */
[----:B------:R-:W-:Y:S01]  /*0b30*/  PRMT R96, RZ, 0x7610, R96 ;  /* 0x00007610ff607816 */ /* 0x000fe20000000060 */
[----:B------:R-:W3:Y:S01]  /*0b40*/  @!P1 LDG.E.U16 R108, desc[UR20][R82.64+0x180] ;  /* 0x00018014526c9981 */ /* 0x000ee2000c1e1500 */
[----:B------:R-:W-:Y:S02]  /*0b50*/  PRMT R92, RZ, 0x7610, R92 ;  /* 0x00007610ff5c7816 */ /* 0x000fe4000000005c */
[----:B------:R-:W-:Y:S01]  /*0b60*/  P2R R25, PR, RZ, 0x1 ;  /* 0x00000001ff197803 */ /* 0x000fe20000000000 */
[----:B------:R-:W3:Y:S01]  /*0b70*/  @!P0 LDG.E.U16 R116, desc[UR20][R82.64+0x200] ;  /* 0x0002001452748981 */ /* 0x000ee2000c1e1500 */
[----:B------:R-:W-:-:S02]  /*0b80*/  ISETP.GE.AND P0, PT, R118, R19, PT ;  /* 0x000000137600720c */ /* 0x000fc40003f06270 */
[-C--:B------:R-:W-:Y:S01]  /*0b90*/  ISETP.GE.AND P1, PT, R122, R19.reuse, PT ;  /* 0x000000137a00720c */ /* 0x080fe20003f26270 */
[----:B------:R-:W3:Y:S01]  /*0ba0*/  @!P2 LDG.E.U16 R104, desc[UR20][R82.64+0x140] ;  /* 0x000140145268a981 */ /* 0x000ee2000c1e1500 */
[-C--:B------:R-:W-:Y:S02]  /*0bb0*/  ISETP.GE.AND P2, PT, R126, R19.reuse, PT ;  /* 0x000000137e00720c */ /* 0x080fe40003f46270 */
[----:B------:R-:W-:Y:S01]  /*0bc0*/  PRMT R120, RZ, 0x7610, R120 ;  /* 0x00007610ff787816 */ /* 0x000fe20000000078 */
[----:B------:R-:W3:Y:S01]  /*0bd0*/  @!P3 LDG.E.U16 R100, desc[UR20][R82.64+0x100] ;  /* 0x000100145264b981 */ /* 0x000ee2000c1e1500 */
[-C--:B------:R-:W-:Y:S02]  /*0be0*/  ISETP.GE.AND P3, PT, R130, R19.reuse, PT ;  /* 0x000000138200720c */ /* 0x080fe40003f66270 */
[----:B------:R-:W-:Y:S01]  /*0bf0*/  PRMT R124, RZ, 0x7610, R124 ;  /* 0x00007610ff7c7816 */ /* 0x000fe2000000007c */
[----:B------:R-:W3:Y:S01]  /*0c00*/  @!P4 LDG.E.U16 R96, desc[UR20][R82.64+0xc0] ;  /* 0x0000c0145260c981 */ /* 0x000ee2000c1e1500 */
[----:B------:R-:W-:-:S02]  /*0c10*/  ISETP.GE.AND P4, PT, R134, R19, PT ;  /* 0x000000138600720c */ /* 0x000fc40003f86270 */
[----:B------:R-:W-:Y:S01]  /*0c20*/  PRMT R128, RZ, 0x7610, R128 ;  /* 0x00007610ff807816 */ /* 0x000fe20000000080 */
[----:B------:R-:W3:Y:S01]  /*0c30*/  @!P5 LDG.E.U16 R92, desc[UR20][R82.64+0x80] ;  /* 0x00008014525cd981 */ /* 0x000ee2000c1e1500 */
[-C--:B------:R-:W-:Y:S02]  /*0c40*/  ISETP.GE.AND P5, PT, R138, R19.reuse, PT ;  /* 0x000000138a00720c */ /* 0x080fe40003fa6270 */
[----:B------:R-:W-:Y:S01]  /*0c50*/  ISETP.GE.AND P6, PT, R142, R19, PT ;  /* 0x000000138e00720c */ /* 0x000fe20003fc6270 */
[----:B------:R-:W3:Y:S01]  /*0c60*/  @!P0 LDG.E.U16 R120, desc[UR20][R82.64+0x240] ;  /* 0x0002401452788981 */ /* 0x000ee2000c1e1500 */
[----:B------:R-:W-:Y:S02]  /*0c70*/  PRMT R132, RZ, 0x7610, R132 ;  /* 0x00007610ff847816 */ /* 0x000fe40000000084 */
[----:B------:R-:W-:Y:S01]  /*0c80*/  PRMT R136, RZ, 0x7610, R136 ;  /* 0x00007610ff887816 */ /* 0x000fe20000000088 */
[----:B------:R-:W3:Y:S01]  /*0c90*/  @!P1 LDG.E.U16 R124, desc[UR20][R82.64+0x280] ;  /* 0x00028014527c9981 */ /* 0x000ee2000c1e1500 */
[----:B------:R-:W-:-:S02]  /*0ca0*/  PRMT R140, RZ, 0x7610, R140 ;  /* 0x00007610ff8c7816 */ /* 0x000fc4000000008c */
[----:B------:R-:W-:Y:S01]  /*0cb0*/  PRMT R144, RZ, 0x7610, R144 ;  /* 0x00007610ff907816 */ /* 0x000fe20000000090 */
[----:B------:R-:W3:Y:S04]  /*0cc0*/  @!P2 LDG.E.U16 R128, desc[UR20][R82.64+0x2c0] ;  /* 0x0002c0145280a981 */ /* 0x000ee8000c1e1500 */
[----:B------:R-:W3:Y:S04]  /*0cd0*/  @!P3 LDG.E.U16 R132, desc[UR20][R82.64+0x300] ;  /* 0x000300145284b981 */ /* 0x000ee8000c1e1500 */
[----:B------:R-:W3:Y:S04]  /*0ce0*/  @!P4 LDG.E.U16 R136, desc[UR20][R82.64+0x340] ;  /* 0x000340145288c981 */ /* 0x000ee8000c1e1500 */
[----:B------:R-:W3:Y:S04]  /*0cf0*/  @!P5 LDG.E.U16 R140, desc[UR20][R82.64+0x380] ;  /* 0x00038014528cd981 */ /* 0x000ee8000c1e1500 */
[----:B------:R0:W3:Y:S01]  /*0d00*/  @!P6 LDG.E.U16 R144, desc[UR20][R82.64+0x3c0] ;  /* 0x0003c0145290e981 */ /* 0x0000e2000c1e1500 */
[----:B------:R-:W-:-:S02]  /*0d10*/  P2R R93, PR, RZ, 0x1 ;  /* 0x00000001ff5d7803 */ /* 0x000fc40000000000 */
[----:B------:R-:W-:-:S04]  /*0d20*/  ISETP.NE.AND P0, PT, R25, RZ, PT ;  /* 0x000000ff1900720c */ /* 0x000fc80003f05270 */
[----:B------:R-:W-:Y:S02]  /*0d30*/  P2R R91, PR, RZ, 0x1 ;  /* 0x00000001ff5b7803 */ /* 0x000fe40000000000 */
[----:B------:R-:W-:-:S04]  /*0d40*/  ISETP.NE.AND P0, PT, R23, RZ, PT ;  /* 0x000000ff1700720c */ /* 0x000fc80003f05270 */
[----:B------:R-:W-:Y:S02]  /*0d50*/  P2R R89, PR, RZ, 0x1 ;  /* 0x00000001ff597803 */ /* 0x000fe40000000000 */
[----:B------:R-:W-:Y:S02]  /*0d60*/  ISETP.NE.AND P0, PT, R21, RZ, PT ;  /* 0x000000ff1500720c */ /* 0x000fe40003f05270 */
[----:B------:R-:W1:Y:S01]  /*0d70*/  S2R R21, SR_LANEID ;  /* 0x0000000000157919 */ /* 0x000e620000000000 */
[----:B------:R-:W0:Y:S01]  /*0d80*/  S2R R23, SR_CgaCtaId ;  /* 0x0000000000177919 */ /* 0x000e220000008800 */
[----:B------:R-:W-:Y:S02]  /*0d90*/  MOV R184, 0x400 ;  /* 0x0000040000b87802 */ /* 0x000fe40000000f00 */
[----:B-1----:R-:W-:Y:S02]  /*0da0*/  IADD3 R110, PT, PT, R21, 0x20, RZ ;  /* 0x00000020156e7810 */ /* 0x002fe40007ffe0ff */
[----:B0-----:R-:W-:-:S02]  /*0db0*/  LEA R184, R23, R184, 0x18 ;  /* 0x000000b817b87211 */ /* 0x001fc400078ec0ff */
[CC--:B------:R-:W-:Y:S02]  /*0dc0*/  LEA.HI.SX32 R23, R21.reuse, R21.reuse, 0x1b ;  /* 0x0000001515177211 */ /* 0x0c0fe400078fdaff */
[----:B------:R-:W-:Y:S02]  /*0dd0*/  LEA.HI.SX32 R25, R110, R21, 0x1b ;  /* 0x000000156e197211 */ /* 0x000fe400078fdaff */
[----:B------:R-:W-:Y:S02]  /*0de0*/  IADD3 R82, PT, PT, R21, 0x40, RZ ;  /* 0x0000004015527810 */ /* 0x000fe40007ffe0ff */
[-C--:B------:R-:W-:Y:S02]  /*0df0*/  LEA R23, R23, R184.reuse, 0x1 ;  /* 0x000000b817177211 */ /* 0x080fe400078e08ff */
[----:B------:R-:W-:Y:S02]  /*0e00*/  LEA R25, R25, R184, 0x1 ;  /* 0x000000b819197211 */ /* 0x000fe400078e08ff */
[----:B------:R-:W-:-:S02]  /*0e10*/  IADD3 R110, PT, PT, R21, 0x60, RZ ;  /* 0x00000060156e7810 */ /* 0x000fc40007ffe0ff */
[C---:B------:R-:W-:Y:S02]  /*0e20*/  IADD3 R114, PT, PT, R21.reuse, 0x80, RZ ;  /* 0x0000008015727810 */ /* 0x040fe40007ffe0ff */
[C---:B------:R-:W-:Y:S02]  /*0e30*/  IADD3 R118, PT, PT, R21.reuse, 0xa0, RZ ;  /* 0x000000a015767810 */ /* 0x040fe40007ffe0ff */
[-C--:B------:R-:W-:Y:S02]  /*0e40*/  LEA.HI.SX32 R27, R82, R21.reuse, 0x1b ;  /* 0x00000015521b7211 */ /* 0x080fe400078fdaff */
[C---:B------:R-:W-:Y:S02]  /*0e50*/  IADD3 R122, PT, PT, R21.reuse, 0xc0, RZ ;  /* 0x000000c0157a7810 */ /* 0x040fe40007ffe0ff */
[----:B------:R-:W-:Y:S02]  /*0e60*/  LEA.HI.SX32 R29, R110, R21, 0x1b ;  /* 0x000000156e1d7211 */ /* 0x000fe400078fdaff */
[----:B------:R-:W-:-:S02]  /*0e70*/  IADD3 R82, PT, PT, R21, 0xe0, RZ ;  /* 0x000000e015527810 */ /* 0x000fc40007ffe0ff */
[-C--:B------:R-:W-:Y:S02]  /*0e80*/  LEA.HI.SX32 R31, R114, R21.reuse, 0x1b ;  /* 0x00000015721f7211 */ /* 0x080fe400078fdaff */
[-C--:B------:R-:W-:Y:S02]  /*0e90*/  LEA.HI.SX32 R33, R118, R21.reuse, 0x1b ;  /* 0x0000001576217211 */ /* 0x080fe400078fdaff */
[-C--:B------:R-:W-:Y:S02]  /*0ea0*/  LEA R27, R27, R184.reuse, 0x1 ;  /* 0x000000b81b1b7211 */ /* 0x080fe400078e08ff */
[----:B------:R-:W-:Y:S02]  /*0eb0*/  LEA.HI.SX32 R35, R122, R21, 0x1b ;  /* 0x000000157a237211 */ /* 0x000fe400078fdaff */
[----:B------:R-:W-:Y:S02]  /*0ec0*/  IADD3 R110, PT, PT, R21, 0x140, RZ ;  /* 0x00000140156e7810 */ /* 0x000fe40007ffe0ff */
[----:B------:R-:W-:-:S02]  /*0ed0*/  LEA R29, R29, R184, 0x1 ;  /* 0x000000b81d1d7211 */ /* 0x000fc400078e08ff */
[----:B------:R-:W-:Y:S02]  /*0ee0*/  IADD3 R114, PT, PT, R21, 0x160, RZ ;  /* 0x0000016015727810 */ /* 0x000fe40007ffe0ff */
[----:B------:R-:W-:Y:S02]  /*0ef0*/  LEA.HI.SX32 R37, R82, R21, 0x1b ;  /* 0x0000001552257211 */ /* 0x000fe400078fdaff */
[-C--:B------:R-:W-:Y:S02]  /*0f00*/  LEA R31, R31, R184.reuse, 0x1 ;  /* 0x000000b81f1f7211 */ /* 0x080fe400078e08ff */
[----:B------:R-:W-:Y:S02]  /*0f10*/  IADD3 R82, PT, PT, R21, 0x180, RZ ;  /* 0x0000018015527810 */ /* 0x000fe40007ffe0ff */
[-C--:B------:R-:W-:Y:S02]  /*0f20*/  LEA R33, R33, R184.reuse, 0x1 ;  /* 0x000000b821217211 */ /* 0x080fe400078e08ff */
[----:B------:R-:W-:-:S02]  /*0f30*/  LEA R35, R35, R184, 0x1 ;  /* 0x000000b823237211 */ /* 0x000fc400078e08ff */
[-C--:B------:R-:W-:Y:S02]  /*0f40*/  LEA.HI.SX32 R43, R110, R21.reuse, 0x1b ;  /* 0x000000156e2b7211 */ /* 0x080fe400078fdaff */
[-C--:B------:R-:W-:Y:S02]  /*0f50*/  LEA.HI.SX32 R45, R114, R21.reuse, 0x1b ;  /* 0x00000015722d7211 */ /* 0x080fe400078fdaff */
[-C--:B------:R-:W-:Y:S02]  /*0f60*/  LEA R37, R37, R184.reuse, 0x1 ;  /* 0x000000b825257211 */ /* 0x080fe400078e08ff */
[----:B------:R-:W-:Y:S02]  /*0f70*/  LEA.HI.SX32 R47, R82, R21, 0x1b ;  /* 0x00000015522f7211 */ /* 0x000fe400078fdaff */
[----:B------:R-:W-:Y:S02]  /*0f80*/  SHF.L.U32 R55, R21, 0x4, RZ ;  /* 0x0000000415377819 */ /* 0x000fe400000006ff */
[----:B------:R-:W-:-:S02]  /*0f90*/  LEA R43, R43, R184, 0x1 ;  /* 0x000000b82b2b7211 */ /* 0x000fc400078e08ff */
[-C--:B------:R-:W-:Y:S02]  /*0fa0*/  LEA R45, R45, R184.reuse, 0x1 ;  /* 0x000000b82d2d7211 */ /* 0x080fe400078e08ff */
[----:B------:R-:W-:Y:S02]  /*0fb0*/  LEA R47, R47, R184, 0x1 ;  /* 0x000000b82f2f7211 */ /* 0x000fe400078e08ff */
[----:B------:R-:W-:-:S04]  /*0fc0*/  LEA.HI.SX32 R55, R55, R55, 0x1b ;  /* 0x0000003737377211 */ /* 0x000fc800078fdaff */
[----:B------:R-:W-:Y:S02]  /*0fd0*/  LEA R55, R55, R184, 0x1 ;  /* 0x000000b837377211 */ /* 0x000fe400078e08ff */
[----:B------:R-:W-:Y:S02]  /*0fe0*/  P2R R87, PR, RZ, 0x2 ;  /* 0x00000002ff577803 */ /* 0x000fe40000000000 */
[----:B------:R-:W-:Y:S02]  /*0ff0*/  ISETP.GE.AND P1, PT, R88, R19, PT ;  /* 0x000000135800720c */ /* 0x000fe40003f26270 */
[----:B------:R-:W-:Y:S01]  /*1000*/  PRMT R88, RZ, 0x7610, R88 ;  /* 0x00007610ff587816 */ /* 0x000fe20000000058 */
[----:B--2---:R0:W-:Y:S02]  /*1010*/  STS.U16 [R23], R84 ;  /* 0x0000005417007388 */ /* 0x0041e40000000400 */
[----:B0-----:R-:W-:-:S04]  /*1020*/  IADD3 R84, PT, PT, R21, 0x100, RZ ;  /* 0x0000010015547810 */ /* 0x001fc80007ffe0ff */
[----:B------:R-:W-:Y:S01]  /*1030*/  LEA.HI.SX32 R39, R84, R21, 0x1b ;  /* 0x0000001554277211 */ /* 0x000fe200078fdaff */
[----:B----4-:R0:W-:Y:S01]  /*1040*/  STS.U16 [R25+0x40], R86 ;  /* 0x0000405619007388 */ /* 0x0101e20000000400 */
[----:B------:R-:W-:Y:S02]  /*1050*/  IADD3 R84, PT, PT, R21, 0x1a0, RZ ;  /* 0x000001a015547810 */ /* 0x000fe40007ffe0ff */
[----:B------:R-:W-:Y:S02]  /*1060*/  LEA R39, R39, R184, 0x1 ;  /* 0x000000b827277211 */ /* 0x000fe400078e08ff */
[----:B0-----:R-:W-:-:S04]  /*1070*/  IADD3 R86, PT, PT, R21, 0x120, RZ ;  /* 0x0000012015567810 */ /* 0x001fc80007ffe0ff */
[-C--:B------:R-:W-:Y:S02]  /*1080*/  LEA.HI.SX32 R41, R86, R21.reuse, 0x1b ;  /* 0x0000001556297211 */ /* 0x080fe400078fdaff */
[----:B------:R-:W-:Y:S02]  /*1090*/  IADD3 R86, PT, PT, R21, 0x1c0, RZ ;  /* 0x000001c015567810 */ /* 0x000fe40007ffe0ff */
[----:B------:R-:W-:Y:S02]  /*10a0*/  LEA R41, R41, R184, 0x1 ;  /* 0x000000b829297211 */ /* 0x000fe400078e08ff */
[-C--:B------:R-:W-:Y:S02]  /*10b0*/  LEA.HI.SX32 R49, R84, R21.reuse, 0x1b ;  /* 0x0000001554317211 */ /* 0x080fe400078fdaff */
[----:B------:R-:W-:Y:S01]  /*10c0*/  LEA.HI.SX32 R51, R86, R21, 0x1b ;  /* 0x0000001556337211 */ /* 0x000fe200078fdaff */
[----:B---3--:R0:W-:Y:S04]  /*10d0*/  STS.U16 [R27+0x80], R92 ;  /* 0x0000805c1b007388 */ /* 0x0081e80000000400 */
[----:B------:R1:W-:Y:S04]  /*10e0*/  STS.U16 [R29+0xc0], R96 ;  /* 0x0000c0601d007388 */ /* 0x0003e80000000400 */
[----:B------:R2:W-:Y:S01]  /*10f0*/  STS.U16 [R31+0x100], R100 ;  /* 0x000100641f007388 */ /* 0x0005e20000000400 */
[----:B0-----:R-:W-:-:S03]  /*1100*/  IADD3 R92, PT, PT, R21, 0x1e0, RZ ;  /* 0x000001e0155c7810 */ /* 0x001fc60007ffe0ff */
[----:B------:R0:W-:Y:S01]  /*1110*/  STS.U16 [R33+0x140], R104 ;  /* 0x0001406821007388 */ /* 0x0001e20000000400 */
[----:B------:R-:W-:-:S03]  /*1120*/  LEA.HI.SX32 R53, R92, R21, 0x1b ;  /* 0x000000155c357211 */ /* 0x000fc600078fdaff */
[----:B------:R3:W-:Y:S01]  /*1130*/  STS.U16 [R35+0x180], R108 ;  /* 0x0001806c23007388 */ /* 0x0007e20000000400 */
[----:B------:R-:W-:-:S03]  /*1140*/  LEA R49, R49, R184, 0x1 ;  /* 0x000000b831317211 */ /* 0x000fc600078e08ff */
[----:B------:R4:W-:Y:S01]  /*1150*/  STS.U16 [R37+0x1c0], R112 ;  /* 0x0001c07025007388 */ /* 0x0009e20000000400 */
[----:B------:R-:W-:-:S03]  /*1160*/  LEA R51, R51, R184, 0x1 ;  /* 0x000000b833337211 */ /* 0x000fc600078e08ff */
[----:B------:R4:W-:Y:S01]  /*1170*/  STS.U16 [R39+0x200], R116 ;  /* 0x0002007427007388 */ /* 0x0009e20000000400 */
[----:B------:R-:W-:-:S03]  /*1180*/  LEA R53, R53, R184, 0x1 ;  /* 0x000000b835357211 */ /* 0x000fc600078e08ff */
        /* <DEDUP_REMOVED lines=25> */
[----:B------:R-:W-:-:S06]  /*1320*/  PRMT R92, RZ, 0x7610, R92 ;  /* 0x00007610ff5c7816 */ /* 0x000fcc000000005c */
[----:B------:R-:W4:Y:S01]  /*1330*/  @!P0 LDG.E.U16 R92, desc[UR20][R80.64] ;  /* 0x00000014505c8981 */ /* 0x000f22000c1e1500 */
[----:B------:R-:W-:Y:S02]  /*1340*/  ISETP.GE.AND P0, PT, R90, R19, PT ;  /* 0x000000135a00720c */ /* 0x000fe40003f06270 */
[----:B------:R-:W-:Y:S01]  /*1350*/  PRMT R90, RZ, 0x7610, R90 ;  /* 0x00007610ff5a7816 */ /* 0x000fe2000000005a */
[----:B------:R-:W4:Y:S01]  /*1360*/  @!P1 LDG.E.U16 R88, desc[UR20][R80.64+0x40] ;  /* 0x0000401450589981 */ /* 0x000f22000c1e1500 */
[----:B-1----:R-:W-:-:S09]  /*1370*/  PRMT R96, RZ, 0x7610, R96 ;  /* 0x00007610ff607816 */ /* 0x002fd20000000060 */
[----:B------:R-:W4:Y:S01]  /*1380*/  @!P0 LDG.E.U16 R90, desc[UR20][R80.64+0x80] ;  /* 0x00008014505a8981 */ /* 0x000f22000c1e1500 */
[-C--:B------:R-:W-:Y:S02]  /*1390*/  ISETP.GE.AND P0, PT, R98, R19.reuse, PT ;  /* 0x000000136200720c */ /* 0x080fe40003f06270 */
[----:B------:R-:W-:Y:S02]  /*13a0*/  ISETP.GE.AND P1, PT, R94, R19, PT ;  /* 0x000000135e00720c */ /* 0x000fe40003f26270 */
[----:B--2---:R-:W-:-:S09]  /*13b0*/  PRMT R100, RZ, 0x7610, R100 ;  /* 0x00007610ff647816 */ /* 0x004fd20000000064 */
[----:B------:R-:W2:Y:S01]  /*13c0*/  @!P0 LDG.E.U16 R96, desc[UR20][R80.64+0x100] ;  /* 0x0001001450608981 */ /* 0x000ea2000c1e1500 */
[----:B------:R-:W-:Y:S02]  /*13d0*/  ISETP.GE.AND P0, PT, R106, R19, PT ;  /* 0x000000136a00720c */ /* 0x000fe40003f06270 */
[----:B------:R-:W-:-:S06]  /*13e0*/  PRMT R94, RZ, 0x7610, R94 ;  /* 0x00007610ff5e7816 */ /* 0x000fcc000000005e */
[----:B------:R-:W2:Y:S05]  /*13f0*/  @!P1 LDG.E.U16 R94, desc[UR20][R80.64+0xc0] ;  /* 0x0000c014505e9981 */ /* 0x000eaa000c1e1500 */
[----:B------:R-:W2:Y:S01]  /*1400*/  @!P0 LDG.E.U16 R100, desc[UR20][R80.64+0x180] ;  /* 0x0001801450648981 */ /* 0x000ea2000c1e1500 */
[----:B------:R-:W-:Y:S02]  /*1410*/  ISETP.NE.AND P0, PT, R89, RZ, PT ;  /* 0x000000ff5900720c */ /* 0x000fe40003f05270 */
[----:B------:R-:W-:Y:S02]  /*1420*/  ISETP.GE.AND P1, PT, R102, R19, PT ;  /* 0x000000136600720c */ /* 0x000fe40003f26270 */
[----:B------:R-:W-:-:S09]  /*1430*/  PRMT R102, RZ, 0x7610, R102 ;  /* 0x00007610ff667816 */ /* 0x000fd20000000066 */
[----:B------:R-:W2:Y:S01]  /*1440*/  @!P0 LDG.E.U16 R102, desc[UR20][R80.64+0x1c0] ;  /* 0x0001c01450668981 */ /* 0x000ea2000c1e1500 */
[----:B------:R-:W-:Y:S02]  /*1450*/  ISETP.NE.AND P0, PT, R91, RZ, PT ;  /* 0x000000ff5b00720c */ /* 0x000fe40003f05270 */
[----:B0-----:R-:W-:Y:S02]  /*1460*/  PRMT R104, RZ, 0x7610, R104 ;  /* 0x00007610ff687816 */ /* 0x001fe40000000068 */
        /* <DEDUP_REMOVED lines=11> */
[----:B------:R-:W-:-:S02]  /*1520*/  PRMT R116, RZ, 0x7610, R116 ;  /* 0x00007610ff747816 */ /* 0x000fc40000000074 */
[----:B------:R-:W-:Y:S01]  /*1530*/  PRMT R118, RZ, 0x7610, R118 ;  /* 0x00007610ff767816 */ /* 0x000fe20000000076 */
[----:B------:R-:W4:Y:S04]  /*1540*/  @!P0 LDG.E.U16 R106, desc[UR20][R80.64+0x240] ;  /* 0x00024014506a8981 */ /* 0x000f28000c1e1500 */
[----:B------:R-:W3:Y:S04]  /*1550*/  @!P2 LDG.E.U16 R110, desc[UR20][R80.64+0x2c0] ;  /* 0x0002c014506ea981 */ /* 0x000ee8000c1e1500 */
        /* <DEDUP_REMOVED lines=8> */
[----:B--2---:R-:W-:Y:S04]  /*15e0*/  STS.U16 [R29+0xc0], R94 ;  /* 0x0000c05e1d007388 */ /* 0x004fe80000000400 */
[----:B------:R-:W-:Y:S04]  /*15f0*/  STS.U16 [R31+0x100], R96 ;  /* 0x000100601f007388 */ /* 0x000fe80000000400 */
[----:B------:R-:W-:Y:S04]  /*1600*/  STS.U16 [R33+0x140], R98 ;  /* 0x0001406221007388 */ /* 0x000fe80000000400 */
[----:B------:R-:W-:Y:S04]  /*1610*/  STS.U16 [R35+0x180], R100 ;  /* 0x0001806423007388 */ /* 0x000fe80000000400 */
[----:B------:R-:W-:Y:S04]  /*1620*/  STS.U16 [R37+0x1c0], R102 ;  /* 0x0001c06625007388 */ /* 0x000fe80000000400 */
        /* <DEDUP_REMOVED lines=16> */
[----:B------:R0:W2:Y:S04]  /*1730*/  LDS.U16 R97, [R55+0xe] ;  /* 0x00000e0037617984 */ /* 0x0000a80000000400 */
[----:B------:R0:W2:Y:S04]  /*1740*/  LDS.U16 R99, [R55+0x10] ;  /* 0x0000100037637984 */ /* 0x0000a80000000400 */
[----:B------:R0:W4:Y:S04]  /*1750*/  LDS.U16 R101, [R55+0x12] ;  /* 0x0000120037657984 */ /* 0x0001280000000400 */
[----:B------:R0:W4:Y:S04]  /*1760*/  LDS.U16 R103, [R55+0x14] ;  /* 0x0000140037677984 */ /* 0x0001280000000400 */
[----:B------:R0:W4:Y:S04]  /*1770*/  LDS.U16 R105, [R55+0x16] ;  /* 0x0000160037697984 */ /* 0x0001280000000400 */
[----:B------:R0:W4:Y:S04]  /*1780*/  LDS.U16 R88, [R55+0x18] ;  /* 0x0000180037587984 */ /* 0x0001280000000400 */
[----:B------:R0:W4:Y:S04]  /*1790*/  LDS.U16 R87, [R55+0x1a] ;  /* 0x00001a0037577984 */ /* 0x0001280000000400 */
[----:B------:R2:W4:Y:S04]  /*17a0*/  LDS.U16 R81, [R55+0x1c] ;  /* 0x00001c0037517984 */ /* 0x0005280000000400 */
[----:B------:R2:W4:Y:S01]  /*17b0*/  LDS.U16 R80, [R55+0x1e] ;  /* 0x00001e0037507984 */ /* 0x0005220000000400 */
[----:B0-----:R-:W-:-:S02]  /*17c0*/  HADD2.F32 R96, -RZ, R89.H0_H0 ;  /* 0x20000059ff607230 */ /* 0x001fc40000004100 */
[----:B-1----:R-:W-:-:S03]  /*17d0*/  HADD2.F32 R100, -RZ, R92.H0_H0 ;  /* 0x2000005cff647230 */ /* 0x002fc60000004100 */
[----:B-----5:R-:W-:-:S05]  /*17e0*/  FADD.FTZ R92, R96, R3 ;  /* 0x00000003605c7221 */ /* 0x020fca0000010000 */
[----:B------:R-:W-:Y:S01]  /*17f0*/  FSETP.GTU.FTZ.AND P0, PT, R92, 20, PT ;  /* 0x41a000005c00780b */ /* 0x000fe20003f1c000 */
[----:B--2---:R-:W-:Y:S02]  /*1800*/  HADD2.F32 R90, -RZ, R90.H0_H0 ;  /* 0x2000005aff5a7230 */ /* 0x004fe40000004100 */
[----:B---3--:R-:W-:Y:S01]  /*1810*/  HADD2.F32 R98, -RZ, R91.H0_H0 ;  /* 0x2000005bff627230 */ /* 0x008fe20000004100 */
[----:B------:R-:W-:Y:S01]  /*1820*/  ISETP.EQ.OR P0, PT, RZ, UR4, P0 ;  /* 0x00000004ff007c0c */ /* 0x000fe20008702670 */
[----:B----4-:R-:W-:Y:S02]  /*1830*/  HADD2.F32 R102, -RZ, R93.H0_H0 ;  /* 0x2000005dff667230 */ /* 0x010fe40000004100 */
[----:B------:R-:W-:Y:S02]  /*1840*/  HADD2.F32 R104, -RZ, R94.H0_H0 ;  /* 0x2000005eff687230 */ /* 0x000fe40000004100 */
[--C-:B------:R-:W-:Y:S01]  /*1850*/  FADD.FTZ R94, R90, R3.reuse ;  /* 0x000000035a5e7221 */ /* 0x100fe20000010000 */
[--C-:B------:R-:W-:Y:S01]  /*1860*/  FADD.FTZ R96, R98, R3.reuse ;  /* 0x0000000362607221 */ /* 0x100fe20000010000 */
[--C-:B------:R-:W-:Y:S01]  /*1870*/  FADD.FTZ R98, R100, R3.reuse ;  /* 0x0000000364627221 */ /* 0x100fe20000010000 */
[--C-:B------:R-:W-:Y:S01]  /*1880*/  FADD.FTZ R100, R102, R3.reuse ;  /* 0x0000000366647221 */ /* 0x100fe20000010000 */
[----:B------:R-:W-:Y:S01]  /*1890*/  FADD.FTZ R102, R104, R3 ;  /* 0x0000000368667221 */ /* 0x000fe20000010000 */
[----:B------:R-:W-:Y:S01]  /*18a0*/  HADD2.F32 R104, -RZ, R95.H0_H0 ;  /* 0x2000005fff687230 */ /* 0x000fe20000004100 */
[----:B------:R-:W-:-:S02]  /*18b0*/  FSETP.GTU.FTZ.AND P1, PT, R94, 20, PT ;  /* 0x41a000005e00780b */ /* 0x000fc40003f3c000 */
[----:B------:R-:W-:Y:S02]  /*18c0*/  FSETP.GTU.FTZ.AND P5, PT, R96, 20, PT ;  /* 0x41a000006000780b */ /* 0x000fe40003fbc000 */
[----:B------:R-:W-:Y:S01]  /*18d0*/  FSETP.GTU.FTZ.AND P4, PT, R98, 20, PT ;  /* 0x41a000006200780b */ /* 0x000fe20003f9c000 */
[----:B------:R-:W-:Y:S01]  /*18e0*/  FADD.FTZ R104, R104, R3 ;  /* 0x0000000368687221 */ /* 0x000fe20000010000 */
        /* <DEDUP_REMOVED lines=34> */
.L_x_1465:
[----:B------:R-:W-:Y:S05]  /*1b10*/  BSYNC.RECONVERGENT B0 ;  /* 0x0000000000007941 */ /* 0x000fea0003800200 */
.L_x_1464:
        /* <DEDUP_REMOVED lines=35> */
.L_x_1467:
[----:B------:R-:W-:Y:S05]  /*1d50*/  BSYNC.RECONVERGENT B0 ;  /* 0x0000000000007941 */ /* 0x000fea0003800200 */
.L_x_1466:
        /* <DEDUP_REMOVED lines=37> */
.L_x_1469:
[----:B------:R-:W-:Y:S05]  /*1fb0*/  BSYNC.RECONVERGENT B0 ;  /* 0x0000000000007941 */ /* 0x000fea0003800200 */
.L_x_1468:
        /* <DEDUP_REMOVED lines=35> */
.L_x_1471:
[----:B------:R-:W-:Y:S05]  /*21f0*/  BSYNC.RECONVERGENT B0 ;  /* 0x0000000000007941 */ /* 0x000fea0003800200 */
.L_x_1470:
        /* <DEDUP_REMOVED lines=37> */
.L_x_1473:
[----:B------:R-:W-:Y:S05]  /*2450*/  BSYNC.RECONVERGENT B0 ;  /* 0x0000000000007941 */ /* 0x000fea0003800200 */
.L_x_1472:
        /* <DEDUP_REMOVED lines=35> */
.L_x_1475:
[----:B------:R-:W-:Y:S05]  /*2690*/  BSYNC.RECONVERGENT B0 ;  /* 0x0000000000007941 */ /* 0x000fea0003800200 */
.L_x_1474:
        /* <DEDUP_REMOVED lines=37> */
.L_x_1477:
[----:B------:R-:W-:Y:S05]  /*28f0*/  BSYNC.RECONVERGENT B0 ;  /* 0x0000000000007941 */ /* 0x000fea0003800200 */
.L_x_1476:
        /* <DEDUP_REMOVED lines=35> */
.L_x_1479:
[----:B------:R-:W-:Y:S05]  /*2b30*/  BSYNC.RECONVERGENT B0 ;  /* 0x0000000000007941 */ /* 0x000fea0003800200 */
.L_x_1478:
        /* <DEDUP_REMOVED lines=39> */
.L_x_1481:
[----:B------:R-:W-:Y:S05]  /*2db0*/  BSYNC.RECONVERGENT B0 ;  /* 0x0000000000007941 */ /* 0x000fea0003800200 */
.L_x_1480:
        /* <DEDUP_REMOVED lines=39> */
.L_x_1483:
[----:B------:R-:W-:Y:S05]  /*3030*/  BSYNC.RECONVERGENT B0 ;  /* 0x0000000000007941 */ /* 0x000fea0003800200 */
.L_x_1482:
        /* <DEDUP_REMOVED lines=45> */
.L_x_1485:
[----:B------:R-:W-:Y:S05]  /*3310*/  BSYNC.RECONVERGENT B0 ;  /* 0x0000000000007941 */ /* 0x000fea0003800200 */
.L_x_1484:
        /* <DEDUP_REMOVED lines=32> */
.L_x_1487:
[----:B------:R-:W-:Y:S05]  /*3520*/  BSYNC.RECONVERGENT B0 ;  /* 0x0000000000007941 */ /* 0x000fea0003800200 */
.L_x_1486:
        /* <DEDUP_REMOVED lines=32> */
.L_x_1489:
[----:B------:R-:W-:Y:S05]  /*3730*/  BSYNC.RECONVERGENT B0 ;  /* 0x0000000000007941 */ /* 0x000fea0003800200 */
.L_x_1488:
        /* <DEDUP_REMOVED lines=32> */
.L_x_1491:
[----:B------:R-:W-:Y:S05]  /*3940*/  BSYNC.RECONVERGENT B0 ;  /* 0x0000000000007941 */ /* 0x000fea0003800200 */
.L_x_1490:
        /* <DEDUP_REMOVED lines=32> */
.L_x_1493:
[----:B------:R-:W-:Y:S05]  /*3b50*/  BSYNC.RECONVERGENT B0 ;  /* 0x0000000000007941 */ /* 0x000fea0003800200 */
.L_x_1492:
        /* <DEDUP_REMOVED lines=32> */
.L_x_1495:
[----:B------:R-:W-:Y:S05]  /*3d60*/  BSYNC.RECONVERGENT B0 ;  /* 0x0000000000007941 */ /* 0x000fea0003800200 */
.L_x_1494:
        /* <DEDUP_REMOVED lines=24> */
[----:B------:R-:W0:Y:S01]  /*3ef0*/  LDC R97, c[0x0][0x38c] ;  /* 0x0000e300ff617b82 */ /* 0x000e220000000800 */
[C---:B------:R-:W-:Y:S01]  /*3f00*/  SHF.L.U32 R80, R8.reuse, 0xa, RZ ;  /* 0x0000000a08507819 */ /* 0x040fe200000006ff */
[----:B------:R-:W-:Y:S01]  /*3f10*/  HFMA2 R121, -RZ, RZ, 0, 0 ;  /* 0x00000000ff797431 */ /* 0x000fe200000001ff */
[----:B------:R-:W-:Y:S01]  /*3f20*/  ISETP.NE.AND P0, PT, R8, RZ, PT ;  /* 0x000000ff0800720c */ /* 0x000fe20003f05270 */
[----:B------:R-:W-:Y:S01]  /*3f30*/  FMUL.FTZ R73, R73, R122 ;  /* 0x0000007a49497220 */ /* 0x000fe20000410000 */
[----:B------:R-:W-:Y:S01]  /*3f40*/  LEA R77, R77, -R80, 0x1 ;  /* 0x800000504d4d7211 */ /* 0x000fe200078e08ff */
        /* <DEDUP_REMOVED lines=12> */
[----:B------:R-:W-:Y:S01]  /*4010*/  ISETP.EQ.AND P0, PT, R4, RZ, P0 ;  /* 0x000000ff0400720c */ /* 0x000fe20000702270 */
[----:B------:R-:W-:Y:S01]  /*4020*/  FMUL.FTZ R111, R111, R100 ;  /* 0x000000646f6f7220 */ /* 0x000fe20000410000 */
[----:B------:R-:W-:Y:S01]  /*4030*/  ISETP.GE.AND P1, PT, R12, R77, PT ;  /* 0x0000004d0c00720c */ /* 0x000fe20003f26270 */
[----:B------:R-:W-:Y:S01]  /*4040*/  FMUL.FTZ R113, R83, R98 ;  /* 0x0000006253717220 */ /* 0x000fe20000410000 */
[----:B------:R-:W-:Y:S01]  /*4050*/  FMUL.FTZ R115, R115, R96 ;  /* 0x0000006073737220 */ /* 0x000fe20000410000 */
[----:B------:R-:W-:Y:S01]  /*4060*/  FMUL.FTZ R117, R85, R94 ;  /* 0x0000005e55757220 */ /* 0x000fe20000410000 */
[----:B------:R-:W3:Y:S01]  /*4070*/  LDC.64 R140, c[0x0][0x480] ;  /* 0x00012000ff8c7b82 */ /* 0x000ee20000000a00 */
[----:B------:R-:W-:Y:S01]  /*4080*/  FMUL.FTZ R119, R119, R92 ;  /* 0x0000005c77777220 */ /* 0x000fe20000410000 */
[----:B------:R-:W4:Y:S01]  /*4090*/  LDCU UR5, c[0x0][0x38c] ;  /* 0x00007180ff0577ac */ /* 0x000f220008000800 */
[----:B------:R-:W0:Y:S01]  /*40a0*/  LDCU.64 UR6, c[0x0][0x3a8] ;  /* 0x00007500ff0677ac */ /* 0x000e220008000a00 */
[----:B------:R-:W0:Y:S05]  /*40b0*/  LDCU.64 UR8, c[0x0][0x3e0] ;  /* 0x00007c00ff0877ac */ /* 0x000e2a0008000a00 */
.L_x_1499:
[-C--:B------:R-:W-:Y:S01]  /*40c0*/  ISETP.GE.AND P5, PT, R16, R77.reuse, PT ;  /* 0x0000004d1000720c */ /* 0x080fe20003fa6270 */
[----:B------:R-:W5:Y:S01]  /*40d0*/  @!P1 LDC.64 R80, c[0x0][0x3c0] ;  /* 0x0000f000ff509b82 */ /* 0x000f620000000a00 */
[-C--:B------:R-:W-:Y:S02]  /*40e0*/  ISETP.GE.AND P6, PT, R18, R77.reuse, PT ;  /* 0x0000004d1200720c */ /* 0x080fe40003fc6270 */
[----:B------:R-:W-:Y:S02]  /*40f0*/  @!P1 MOV R86, R12 ;  /* 0x0000000c00569202 */ /* 0x000fe40000000f00 */
[----:B------:R-:W-:Y:S02]  /*4100*/  @!P1 MOV R87, RZ ;  /* 0x000000ff00579202 */ /* 0x000fe40000000f00 */
[-C--:B------:R-:W-:Y:S02]  /*4110*/  ISETP.GE.AND P2, PT, R20, R77.reuse, PT ;  /* 0x0000004d1400720c */ /* 0x080fe40003f46270 */
[----:B------:R-:W-:-:S02]  /*4120*/  ISETP.GE.AND P3, PT, R22, R77, PT ;  /* 0x0000004d1600720c */ /* 0x000fc40003f66270 */
[----:B------:R-:W-:Y:S01]  /*4130*/  PRMT R154, RZ, 0x7610, R154 ;  /* 0x00007610ff9a7816 */ /* 0x000fe2000000009a */
[----:B------:R-:W4:Y:S08]  /*4140*/  @!P5 LDC.64 R82, c[0x0][0x3c0] ;  /* 0x0000f000ff52db82 */ /* 0x000f300000000a00 */
[----:B------:R-:W0:Y:S01]  /*4150*/  @!P6 LDC.64 R84, c[0x0][0x3c0] ;  /* 0x0000f000ff54eb82 */ /* 0x000e220000000a00 */
[----:B-----5:R-:W-:Y:S01]  /*4160*/  @!P1 IMAD.WIDE.U32 R90, R121, R80, R86 ;  /* 0x00000050795a9225 */ /* 0x020fe200078e0056 */
[----:B------:R-:W-:-:S02]  /*4170*/  @!P5 MOV R86, R16 ;  /* 0x000000100056d202 */ /* 0x000fc40000000f00 */
[----:B------:R-:W-:Y:S01]  /*4180*/  @!P5 MOV R87, RZ ;  /* 0x000000ff0057d202 */ /* 0x000fe20000000f00 */
[----:B------:R-:W-:Y:S01]  /*4190*/  @!P1 IMAD R81, R121, R81, R91 ;  /* 0x0000005179519224 */ /* 0x000fe200078e025b */
[----:B------:R-:W-:-:S04]  /*41a0*/  @!P1 LEA R80, P4, R90, R15, 0x1 ;  /* 0x0000000f5a509211 */ /* 0x000fc800078808ff */
[----:B------:R-:W-:Y:S01]  /*41b0*/  @!P1 LEA.HI.X R81, R90, R17, R81, 0x1, P4 ;  /* 0x000000115a519211 */ /* 0x000fe200020f0c51 */
[C---:B----4-:R-:W-:Y:S01]  /*41c0*/  @!P5 IMAD.WIDE.U32 R88, R121.reuse, R82, R86 ;  /* 0x000000527958d225 */ /* 0x050fe200078e0056 */
[----:B------:R-:W-:Y:S01]  /*41d0*/  @!P6 MOV R82, R18 ;  /* 0x000000120052e202 */ /* 0x000fe20000000f00 */
[----:B------:R-:W4:Y:S02]  /*41e0*/  @!P2 LDC.64 R86, c[0x0][0x3c0] ;  /* 0x0000f000ff56ab82 */ /* 0x000f240000000a00 */
[----:B------:R-:W-:Y:S01]  /*41f0*/  @!P5 IMAD R83, R121, R83, R89 ;  /* 0x000000537953d224 */ /* 0x000fe200078e0259 */
[----:B------:R-:W-:-:S04]  /*4200*/  @!P5 LEA R90, P4, R88, R15, 0x1 ;  /* 0x0000000f585ad211 */ /* 0x000fc800078808ff */
[----:B------:R-:W-:Y:S02]  /*4210*/  @!P5 LEA.HI.X R91, R88, R17, R83, 0x1, P4 ;  /* 0x00000011585bd211 */ /* 0x000fe400020f0c53 */
[----:B------:R-:W-:Y:S02]  /*4220*/  @!P6 MOV R83, RZ ;  /* 0x000000ff0053e202 */ /* 0x000fe40000000f00 */
[----:B------:R-:W-:Y:S01]  /*4230*/  ISETP.GE.AND P4, PT, R24, R77, PT ;  /* 0x0000004d1800720c */ /* 0x000fe20003f86270 */
[----:B------:R5:W2:Y:S01]  /*4240*/  @!P5 LDG.E.U16 R154, desc[UR20][R90.64] ;  /* 0x000000145a9ad981 */ /* 0x000aa2000c1e1500 */
[C---:B0-----:R-:W-:Y:S02]  /*4250*/  @!P6 IMAD.WIDE.U32 R88, R121.reuse, R84, R82 ;  /* 0x000000547958e225 */ /* 0x041fe400078e0052 */
[----:B------:R-:W0:Y:S02]  /*4260*/  @!P3 LDC.64 R82, c[0x0][0x3c0] ;  /* 0x0000f000ff52bb82 */ /* 0x000e240000000a00 */
[----:B------:R-:W-:Y:S01]  /*4270*/  @!P6 IMAD R85, R121, R85, R89 ;  /* 0x000000557955e224 */ /* 0x000fe200078e0259 */
[----:B------:R-:W-:-:S02]  /*4280*/  @!P6 LEA R150, P5, R88, R15, 0x1 ;  /* 0x0000000f5896e211 */ /* 0x000fc400078a08ff */
[----:B------:R-:W-:Y:S02]  /*4290*/  @!P2 MOV R84, R20 ;  /* 0x000000140054a202 */ /* 0x000fe40000000f00 */
[----:B------:R-:W-:Y:S02]  /*42a0*/  @!P6 LEA.HI.X R151, R88, R17, R85, 0x1, P5 ;  /* 0x000000115897e211 */ /* 0x000fe400028f0c55 */
[----:B------:R-:W-:Y:S02]  /*42b0*/  @!P2 MOV R85, RZ ;  /* 0x000000ff0055a202 */ /* 0x000fe40000000f00 */
[----:B------:R-:W-:Y:S01]  /*42c0*/  PRMT R156, RZ, 0x7610, R156 ;  /* 0x00007610ff9c7816 */ /* 0x000fe2000000009c */
[----:B----4-:R-:W-:-:S03]  /*42d0*/  @!P2 IMAD.WIDE.U32 R88, R121, R86, R84 ;  /* 0x000000567958a225 */ /* 0x010fc600078e0054 */
[----:B------:R-:W4:Y:S02]  /*42e0*/  @!P4 LDC.64 R84, c[0x0][0x3c0] ;  /* 0x0000f000ff54cb82 */ /* 0x000f240000000a00 */
[----:B------:R1:W3:Y:S01]  /*42f0*/  @!P6 LDG.E.U16 R156, desc[UR20][R150.64] ;  /* 0x00000014969ce981 */ /* 0x0002e2000c1e1500 */
[----:B------:R-:W-:Y:S01]  /*4300*/  @!P2 IMAD R87, R121, R87, R89 ;  /* 0x000000577957a224 */ /* 0x000fe200078e0259 */
[----:B-----5:R-:W-:Y:S02]  /*4310*/  @!P2 LEA R90, P6, R88, R15, 0x1 ;  /* 0x0000000f585aa211 */ /* 0x020fe400078c08ff */
[----:B------:R-:W-:Y:S02]  /*4320*/  ISETP.GE.AND P5, PT, R26, R77, PT ;  /* 0x0000004d1a00720c */ /* 0x000fe40003fa6270 */
[----:B------:R-:W-:Y:S02]  /*4330*/  @!P2 LEA.HI.X R91, R88, R17, R87, 0x1, P6 ;  /* 0x00000011585ba211 */ /* 0x000fe400030f0c57 */
[----:B------:R-:W-:-:S02]  /*4340*/  @!P3 MOV R86, R22 ;  /* 0x000000160056b202 */ /* 0x000fc40000000f00 */
[----:B------:R-:W-:Y:S02]  /*4350*/  @!P3 MOV R87, RZ ;  /* 0x000000ff0057b202 */ /* 0x000fe40000000f00 */
[----:B------:R-:W-:Y:S01]  /*4360*/  PRMT R158, RZ, 0x7610, R158 ;  /* 0x00007610ff9e7816 */ /* 0x000fe2000000009e */
[----:B0-----:R-:W-:-:S04]  /*4370*/  @!P3 IMAD.WIDE.U32 R88, R121, R82, R86 ;  /* 0x000000527958b225 */ /* 0x001fc800078e0056 */
[----:B------:R-:W0:Y:S01]  /*4380*/  @!P5 LDC.64 R86, c[0x0][0x3c0] ;  /* 0x0000f000ff56db82 */ /* 0x000e220000000a00 */
[----:B------:R5:W3:Y:S01]  /*4390*/  @!P2 LDG.E.U16 R158, desc[UR20][R90.64] ;  /* 0x000000145a9ea981 */ /* 0x000ae2000c1e1500 */
[----:B------:R-:W-:Y:S01]  /*43a0*/  @!P3 IMAD R83, R121, R83, R89 ;  /* 0x000000537953b224 */ /* 0x000fe200078e0259 */
[----:B-1----:R-:W-:Y:S02]  /*43b0*/  @!P3 LEA R150, P2, R88, R15, 0x1 ;  /* 0x0000000f5896b211 */ /* 0x002fe400078408ff */
[----:B------:R-:W-:Y:S02]  /*43c0*/  ISETP.GE.AND P6, PT, R28, R77, PT ;  /* 0x0000004d1c00720c */ /* 0x000fe40003fc6270 */
[----:B------:R-:W-:Y:S02]  /*43d0*/  @!P3 LEA.HI.X R151, R88, R17, R83, 0x1, P2 ;  /* 0x000000115897b211 */ /* 0x000fe400010f0c53 */
[----:B------:R-:W-:Y:S02]  /*43e0*/  @!P4 MOV R82, R24 ;  /* 0x000000180052c202 */ /* 0x000fe40000000f00 */
[----:B------:R-:W-:-:S02]  /*43f0*/  @!P4 MOV R83, RZ ;  /* 0x000000ff0053c202 */ /* 0x000fc40000000f00 */
[----:B------:R-:W-:Y:S01]  /*4400*/  PRMT R160, RZ, 0x7610, R160 ;  /* 0x00007610ffa07816 */ /* 0x000fe200000000a0 */
[----:B----4-:R-:W-:-:S04]  /*4410*/  @!P4 IMAD.WIDE.U32 R88, R121, R84, R82 ;  /* 0x000000547958c225 */ /* 0x010fc800078e0052 */
[----:B------:R-:W1:Y:S01]  /*4420*/  @!P6 LDC.64 R82, c[0x0][0x3c0] ;  /* 0x0000f000ff52eb82 */ /* 0x000e620000000a00 */
[----:B------:R4:W3:Y:S01]  /*4430*/  @!P3 LDG.E.U16 R160, desc[UR20][R150.64] ;  /* 0x0000001496a0b981 */ /* 0x0008e2000c1e1500 */
[----:B------:R-:W-:Y:S01]  /*4440*/  @!P4 IMAD R85, R121, R85, R89 ;  /* 0x000000557955c224 */ /* 0x000fe200078e0259 */
[----:B-----5:R-:W-:Y:S02]  /*4450*/  @!P4 LEA R90, P3, R88, R15, 0x1 ;  /* 0x0000000f585ac211 */ /* 0x020fe400078608ff */
        /* <DEDUP_REMOVED lines=9> */
[----:B----4-:R-:W-:Y:S02]  /*44f0*/  @!P5 LEA R150, P4, R88, R15, 0x1 ;  /* 0x0000000f5896d211 */ /* 0x010fe400078808ff */
[----:B------:R-:W-:Y:S02]  /*4500*/  ISETP.GE.AND P3, PT, R32, R77, PT ;  /* 0x0000004d2000720c */ /* 0x000fe40003f66270 */
[----:B------:R-:W-:Y:S02]  /*4510*/  @!P5 LEA.HI.X R151, R88, R17, R87, 0x1, P4 ;  /* 0x000000115897d211 */ /* 0x000fe400020f0c57 */
[----:B------:R-:W-:Y:S02]  /*4520*/  @!P6 MOV R86, R28 ;  /* 0x0000001c0056e202 */ /* 0x000fe40000000f00 */
[----:B------:R-:W-:-:S02]  /*4530*/  @!P6 MOV R87, RZ ;  /* 0x000000ff0057e202 */ /* 0x000fc40000000f00 */
[----:B------:R-:W-:Y:S01]  /*4540*/  PRMT R164, RZ, 0x7610, R164 ;  /* 0x00007610ffa47816 */ /* 0x000fe200000000a4 */
[----:B-1----:R-:W-:-:S04]  /*4550*/  @!P6 IMAD.WIDE.U32 R88, R121, R82, R86 ;  /* 0x000000527958e225 */ /* 0x002fc800078e0056 */
        /* <DEDUP_REMOVED lines=118> */
[----:B------:R-:W-:Y:S02]  /*4cc0*/  PRMT R127, RZ, 0x7610, R127 ;  /* 0x00007610ff7f7816 */ /* 0x000fe4000000007f */
[----:B------:R-:W-:Y:S01]  /*4cd0*/  ISETP.GE.AND P5, PT, R58, R77, PT ;  /* 0x0000004d3a00720c */ /* 0x000fe20003fa6270 */
[C---:B-1----:R-:W-:Y:S02]  /*4ce0*/  @!P3 IMAD.WIDE.U32 R86, R121.reuse, R82, R86 ;  /* 0x000000527956b225 */ /* 0x042fe400078e0056 */
[----:B------:R-:W1:Y:S01]  /*4cf0*/  @!P6 LDC.64 R88, c[0x0][0x3c0] ;  /* 0x0000f000ff58eb82 */ /* 0x000e620000000a00 */
[----:B------:R-:W4:Y:S01]  /*4d00*/  @!P2 LDG.E.U16 R127, desc[UR20][R150.64] ;  /* 0x00000014967fa981 */ /* 0x000f22000c1e1500 */
[----:B------:R-:W-:Y:S01]  /*4d10*/  @!P3 IMAD R83, R121, R83, R87 ;  /* 0x000000537953b224 */ /* 0x000fe200078e0257 */
[----:B-----5:R-:W-:Y:S02]  /*4d20*/  @!P3 LEA R90, P2, R86, R15, 0x1 ;  /* 0x0000000f565ab211 */ /* 0x020fe400078408ff */
[----:B------:R-:W-:-:S02]  /*4d30*/  @!P4 MOV R87, RZ ;  /* 0x000000ff0057c202 */ /* 0x000fc40000000f00 */
[----:B------:R-:W-:Y:S02]  /*4d40*/  @!P3 LEA.HI.X R91, R86, R17, R83, 0x1, P2 ;  /* 0x00000011565bb211 */ /* 0x000fe400010f0c53 */
[----:B------:R-:W-:Y:S01]  /*4d50*/  @!P4 MOV R86, R54 ;  /* 0x000000360056c202 */ /* 0x000fe20000000f00 */
[----:B------:R-:W5:Y:S01]  /*4d60*/  @!P5 LDC.64 R82, c[0x0][0x3c0] ;  /* 0x0000f000ff52db82 */ /* 0x000f620000000a00 */
[----:B------:R-:W-:Y:S02]  /*4d70*/  ISETP.GE.AND P2, PT, R60, R77, PT ;  /* 0x0000004d3c00720c */ /* 0x000fe40003f46270 */
[----:B------:R-:W-:Y:S01]  /*4d80*/  PRMT R129, RZ, 0x7610, R129 ;  /* 0x00007610ff817816 */ /* 0x000fe20000000081 */
[----:B0-----:R-:W-:-:S04]  /*4d90*/  @!P4 IMAD.WIDE.U32 R86, R121, R84, R86 ;  /* 0x000000547956c225 */ /* 0x001fc800078e0056 */
[----:B------:R-:W-:Y:S01]  /*4da0*/  @!P4 IMAD R85, R121, R85, R87 ;  /* 0x000000557955c224 */ /* 0x000fe200078e0257 */
[----:B------:R0:W4:Y:S01]  /*4db0*/  @!P3 LDG.E.U16 R129, desc[UR20][R90.64] ;  /* 0x000000145a81b981 */ /* 0x000122000c1e1500 */
[C---:B------:R-:W-:Y:S02]  /*4dc0*/  @!P4 LEA R152, P3, R86.reuse, R15, 0x1 ;  /* 0x0000000f5698c211 */ /* 0x040fe400078608ff */
[----:B------:R-:W-:Y:S02]  /*4dd0*/  @!P6 MOV R87, RZ ;  /* 0x000000ff0057e202 */ /* 0x000fe40000000f00 */
[----:B------:R-:W-:Y:S02]  /*4de0*/  @!P4 LEA.HI.X R153, R86, R17, R85, 0x1, P3 ;  /* 0x000000115699c211 */ /* 0x000fe400018f0c55 */
[----:B------:R-:W2:Y:S01]  /*4df0*/  @!P2 LDC.64 R84, c[0x0][0x3c0] ;  /* 0x0000f000ff54ab82 */ /* 0x000ea20000000a00 */
[----:B------:R-:W-:Y:S02]  /*4e00*/  @!P6 MOV R86, R56 ;  /* 0x000000380056e202 */ /* 0x000fe40000000f00 */
[----:B------:R-:W-:-:S02]  /*4e10*/  PRMT R131, RZ, 0x7610, R131 ;  /* 0x00007610ff837816 */ /* 0x000fc40000000083 */
[----:B------:R-:W-:Y:S01]  /*4e20*/  ISETP.GE.AND P3, PT, R62, R77, PT ;  /* 0x0000004d3e00720c */ /* 0x000fe20003f66270 */
[C---:B-1----:R-:W-:Y:S01]  /*4e30*/  @!P6 IMAD.WIDE.U32 R86, R121.reuse, R88, R86 ;  /* 0x000000587956e225 */ /* 0x042fe200078e0056 */
[----:B0-----:R-:W-:Y:S02]  /*4e40*/  @!P5 MOV R90, R58 ;  /* 0x0000003a005ad202 */ /* 0x001fe40000000f00 */
[----:B------:R-:W-:Y:S01]  /*4e50*/  @!P5 MOV R91, RZ ;  /* 0x000000ff005bd202 */ /* 0x000fe20000000f00 */
[----:B------:R0:W4:Y:S01]  /*4e60*/  @!P4 LDG.E.U16 R131, desc[UR20][R152.64] ;  /* 0x000000149883c981 */ /* 0x000122000c1e1500 */
[C---:B------:R-:W-:Y:S01]  /*4e70*/  @!P6 IMAD R89, R121.reuse, R89, R87 ;  /* 0x000000597959e224 */ /* 0x040fe200078e0257 */
[----:B------:R-:W-:Y:S01]  /*4e80*/  @!P6 LEA R88, P4, R86, R15, 0x1 ;  /* 0x0000000f5658e211 */ /* 0x000fe200078808ff */
[----:B-----5:R-:W-:-:S03]  /*4e90*/  @!P5 IMAD.WIDE.U32 R90, R121, R82, R90 ;  /* 0x00000052795ad225 */ /* 0x020fc600078e005a */
[----:B------:R-:W-:Y:S01]  /*4ea0*/  @!P6 LEA.HI.X R89, R86, R17, R89, 0x1, P4 ;  /* 0x000000115659e211 */ /* 0x000fe200020f0c59 */
[----:B------:R-:W-:Y:S01]  /*4eb0*/  @!P5 IMAD R83, R121, R83, R91 ;  /* 0x000000537953d224 */ /* 0x000fe200078e025b */
[C---:B------:R-:W-:Y:S01]  /*4ec0*/  @!P5 LEA R82, P4, R90.reuse, R15, 0x1 ;  /* 0x0000000f5a52d211 */ /* 0x040fe200078808ff */
[----:B------:R-:W1:Y:S01]  /*4ed0*/  @!P3 LDC.64 R150, c[0x0][0x3c0] ;  /* 0x0000f000ff96bb82 */ /* 0x000e620000000a00 */
[----:B------:R-:W-:Y:S02]  /*4ee0*/  @!P2 MOV R86, R60 ;  /* 0x0000003c0056a202 */ /* 0x000fe40000000f00 */
[----:B------:R-:W-:Y:S02]  /*4ef0*/  @!P2 MOV R87, RZ ;  /* 0x000000ff0057a202 */ /* 0x000fe40000000f00 */
[----:B------:R-:W-:Y:S02]  /*4f00*/  @!P5 LEA.HI.X R83, R90, R17, R83, 0x1, P4 ;  /* 0x000000115a53d211 */ /* 0x000fe400020f0c53 */
[----:B------:R-:W-:-:S02]  /*4f10*/  ISETP.GE.AND P4, PT, R64, R77, PT ;  /* 0x0000004d4000720c */ /* 0x000fc40003f86270 */
[----:B------:R-:W-:Y:S01]  /*4f20*/  PRMT R133, RZ, 0x7610, R133 ;  /* 0x00007610ff857816 */ /* 0x000fe20000000085 */
[----:B--2---:R-:W-:Y:S01]  /*4f30*/  @!P2 IMAD.WIDE.U32 R86, R121, R84, R86 ;  /* 0x000000547956a225 */ /* 0x004fe200078e0056 */
[----:B------:R-:W-:-:S03]  /*4f40*/  PRMT R135, RZ, 0x7610, R135 ;  /* 0x00007610ff877816 */ /* 0x000fc60000000087 */
[----:B------:R-:W-:Y:S01]  /*4f50*/  @!P2 IMAD R85, R121, R85, R87 ;  /* 0x000000557955a224 */ /* 0x000fe200078e0257 */
[----:B------:R-:W2:Y:S01]  /*4f60*/  @!P6 LDG.E.U16 R133, desc[UR20][R88.64] ;  /* 0x000000145885e981 */ /* 0x000ea2000c1e1500 */
[----:B0-----:R-:W-:Y:S02]  /*4f70*/  @!P2 LEA R152, P6, R86, R15, 0x1 ;  /* 0x0000000f5698a211 */ /* 0x001fe400078c08ff */
[----:B------:R-:W-:Y:S01]  /*4f80*/  PRMT R186, RZ, 0x7610, R186 ;  /* 0x00007610ffba7816 */ /* 0x000fe200000000ba */
[----:B------:R-:W5:Y:S01]  /*4f90*/  @!P5 LDG.E.U16 R135, desc[UR20][R82.64] ;  /* 0x000000145287d981 */ /* 0x000f62000c1e1500 */
[----:B------:R-:W-:Y:S02]  /*4fa0*/  ISETP.GE.AND P5, PT, R66, R77, PT ;  /* 0x0000004d4200720c */ /* 0x000fe40003fa6270 */
[----:B------:R-:W-:Y:S02]  /*4fb0*/  @!P2 LEA.HI.X R153, R86, R17, R85, 0x1, P6 ;  /* 0x000000115699a211 */ /* 0x000fe400030f0c55 */
[----:B------:R-:W0:Y:S01]  /*4fc0*/  @!P4 LDC.64 R84, c[0x0][0x3c0] ;  /* 0x0000f000ff54cb82 */ /* 0x000e220000000a00 */
[----:B------:R1:W3:Y:S01]  /*4fd0*/  @!P1 LDG.E.U16 R186, desc[UR20][R80.64] ;  /* 0x0000001450ba9981 */ /* 0x0002e2000c1e1500 */
[----:B------:R-:W-:-:S06]  /*4fe0*/  PRMT R137, RZ, 0x7610, R137 ;  /* 0x00007610ff897816 */ /* 0x000fcc0000000089 */
[----:B------:R0:W5:Y:S01]  /*4ff0*/  @!P2 LDG.E.U16 R137, desc[UR20][R152.64] ;  /* 0x000000149889a981 */ /* 0x000162000c1e1500 */
[----:B------:R-:W0:Y:S01]  /*5000*/  @!P5 LDC.64 R90, c[0x0][0x3c0] ;  /* 0x0000f000ff5adb82 */ /* 0x000e220000000a00 */
[----:B-1----:R-:W-:Y:S02]  /*5010*/  @!P3 MOV R80, R62 ;  /* 0x0000003e0050b202 */ /* 0x002fe40000000f00 */
[----:B------:R-:W-:Y:S02]  /*5020*/  @!P3 MOV R81, RZ ;  /* 0x000000ff0051b202 */ /* 0x000fe40000000f00 */
[----:B------:R-:W-:Y:S01]  /*5030*/  ISETP.GE.AND P2, PT, R68, R77, PT ;  /* 0x0000004d4400720c */ /* 0x000fe20003f46270 */
[C---:B------:R-:W-:Y:S01]  /*5040*/  @!P3 IMAD.WIDE.U32 R86, R121.reuse, R150, R80 ;  /* 0x000000967956b225 */ /* 0x040fe200078e0050 */
[----:B------:R-:W-:Y:S02]  /*5050*/  MOV R80, R148 ;  /* 0x0000009400507202 */ /* 0x000fe40000000f00 */
[----:B------:R-:W-:Y:S01]  /*5060*/  MOV R81, R5 ;  /* 0x0000000500517202 */ /* 0x000fe20000000f00 */
[C---:B------:R-:W-:Y:S01]  /*5070*/  @!P3 IMAD R151, R121.reuse, R151, R87 ;  /* 0x000000977997b224 */ /* 0x040fe200078e0257 */
[----:B------:R-:W-:Y:S01]  /*5080*/  @!P3 LEA R150, P6, R86, R15, 0x1 ;  /* 0x0000000f5696b211 */ /* 0x000fe200078c08ff */
[----:B------:R-:W-:-:S03]  /*5090*/  IMAD.WIDE.U32 R80, R121, UR6, R80 ;  /* 0x0000000679507c25 */ /* 0x000fc6000f8e0050 */
[----:B------:R-:W-:Y:S02]  /*50a0*/  @!P3 LEA.HI.X R151, R86, R17, R151, 0x1, P6 ;  /* 0x000000115697b211 */ /* 0x000fe400030f0c97 */
[----:B------:R-:W-:Y:S01]  /*50b0*/  @!P4 MOV R86, R64 ;  /* 0x000000400056c202 */ /* 0x000fe20000000f00 */
[C---:B------:R-:W-:Y:S01]  /*50c0*/  IMAD R81, R121.reuse, UR7, R81 ;  /* 0x0000000779517c24 */ /* 0x040fe2000f8e0251 */
[----:B------:R-:W-:Y:S02]  /*50d0*/  @!P4 MOV R87, RZ ;  /* 0x000000ff0057c202 */ /* 0x000fe40000000f00 */
[----:B------:R-:W-:Y:S01]  /*50e0*/  LEA R82, P6, R80, R144, 0x3 ;  /* 0x0000009050527211 */ /* 0x000fe200078c18ff */
[----:B0-----:R-:W-:-:S03]  /*50f0*/  @!P4 IMAD.WIDE.U32 R88, R121, R84, R86 ;  /* 0x000000547958c225 */ /* 0x001fc600078e0056 */
[----:B------:R-:W-:Y:S02]  /*5100*/  LEA.HI.X R83, R80, R145, R81, 0x3, P6 ;  /* 0x0000009150537211 */ /* 0x000fe400030f1c51 */
[----:B------:R-:W0:Y:S01]  /*5110*/  @!P2 LDC.64 R80, c[0x0][0x3c0] ;  /* 0x0000f000ff50ab82 */ /* 0x000e220000000a00 */
[C---:B------:R-:W-:Y:S01]  /*5120*/  @!P4 IMAD R87, R121.reuse, R85, R89 ;  /* 0x000000557957c224 */ /* 0x040fe200078e0259 */
[----:B------:R-:W-:Y:S02]  /*5130*/  @!P5 MOV R84, R66 ;  /* 0x000000420054d202 */ /* 0x000fe40000000f00 */
[----:B------:R-:W-:Y:S01]  /*5140*/  @!P5 MOV R85, RZ ;  /* 0x000000ff0055d202 */ /* 0x000fe20000000f00 */
[----:B------:R-:W4:Y:S01]  /*5150*/  LDG.E.64 R82, desc[UR20][R82.64] ;  /* 0x0000001452527981 */ /* 0x000f22000c1e1b00 */
[----:B------:R-:W-:Y:S02]  /*5160*/  PRMT R155, RZ, 0x7610, R155 ;  /* 0x00007610ff9b7816 */ /* 0x000fe4000000009b */
[----:B------:R-:W-:Y:S01]  /*5170*/  @!P4 LEA R86, P6, R88, R15, 0x1 ;  /* 0x0000000f5856c211 */ /* 0x000fe200078c08ff */
[----:B------:R-:W-:-:S03]  /*5180*/  @!P5 IMAD.WIDE.U32 R84, R121, R90, R84 ;  /* 0x0000005a7954d225 */ /* 0x000fc600078e0054 */
[----:B------:R1:W5:Y:S01]  /*5190*/  @!P3 LDG.E.U16 R155, desc[UR20][R150.64] ;  /* 0x00000014969bb981 */ /* 0x000362000c1e1500 */
[----:B------:R-:W-:Y:S01]  /*51a0*/  @!P4 LEA.HI.X R87, R88, R17, R87, 0x1, P6 ;  /* 0x000000115857c211 */ /* 0x000fe200030f0c57 */
[----:B------:R-:W-:Y:S01]  /*51b0*/  @!P5 IMAD R91, R121, R91, R85 ;  /* 0x0000005b795bd224 */ /* 0x000fe200078e0255 */
[----:B------:R-:W-:Y:S02]  /*51c0*/  ISETP.GE.AND P3, PT, R70, R77, PT ;  /* 0x0000004d4600720c */ /* 0x000fe40003f66270 */
[C---:B------:R-:W-:Y:S02]  /*51d0*/  @!P5 LEA R152, P6, R84.reuse, R15, 0x1 ;  /* 0x0000000f5498d211 */ /* 0x040fe400078c08ff */
[----:B------:R-:W-:Y:S02]  /*51e0*/  @!P2 MOV R85, RZ ;  /* 0x000000ff0055a202 */ /* 0x000fe40000000f00 */
[----:B------:R-:W-:Y:S02]  /*51f0*/  @!P5 LEA.HI.X R153, R84, R17, R91, 0x1, P6 ;  /* 0x000000115499d211 */ /* 0x000fe400030f0c5b */
[----:B------:R-:W-:-:S02]  /*5200*/  @!P2 MOV R84, R68 ;  /* 0x000000440054a202 */ /* 0x000fc40000000f00 */
[----:B------:R-:W-:-:S03]  /*5210*/  PRMT R139, RZ, 0x7610, R139 ;  /* 0x00007610ff8b7816 */ /* 0x000fc6000000008b */
[C---:B0-----:R-:W-:Y:S01]  /*5220*/  @!P2 IMAD.WIDE.U32 R88, R121.reuse, R80, R84 ;  /* 0x000000507958a225 */ /* 0x041fe200078e0054 */
[----:B------:R-:W-:Y:S01]  /*5230*/  PRMT R157, RZ, 0x7610, R157 ;  /* 0x00007610ff9d7816 */ /* 0x000fe2000000009d */
[----:B------:R-:W0:Y:S01]  /*5240*/  @!P3 LDC.64 R90, c[0x0][0x3c0] ;  /* 0x0000f000ff5abb82 */ /* 0x000e220000000a00 */
[----:B------:R1:W5:Y:S01]  /*5250*/  @!P4 LDG.E.U16 R139, desc[UR20][R86.64] ;  /* 0x00000014568bc981 */ /* 0x000362000c1e1500 */
[----:B------:R-:W-:Y:S01]  /*5260*/  ISETP.GE.AND P4, PT, R72, R77, PT ;  /* 0x0000004d4800720c */ /* 0x000fe20003f86270 */
[----:B------:R-:W-:Y:S01]  /*5270*/  @!P2 IMAD R81, R121, R81, R89 ;  /* 0x000000517951a224 */ /* 0x000fe200078e0259 */
[----:B------:R-:W-:Y:S01]  /*5280*/  @!P2 LEA R84, P6, R88, R15, 0x1 ;  /* 0x0000000f5854a211 */ /* 0x000fe200078c08ff */
[----:B------:R-:W5:Y:S01]  /*5290*/  @!P5 LDG.E.U16 R157, desc[UR20][R152.64] ;  /* 0x00000014989dd981 */ /* 0x000f62000c1e1500 */
[----:B------:R-:W-:Y:S02]  /*52a0*/  ISETP.GE.AND P5, PT, R74, R77, PT ;  /* 0x0000004d4a00720c */ /* 0x000fe40003fa6270 */
[----:B------:R-:W-:-:S02]  /*52b0*/  @!P2 LEA.HI.X R85, R88, R17, R81, 0x1, P6 ;  /* 0x000000115855a211 */ /* 0x000fc400030f0c51 */
[----:B------:R-:W-:-:S05]  /*52c0*/  ISETP.GE.AND P6, PT, R76, R77, PT ;  /* 0x0000004d4c00720c */ /* 0x000fca0003fc6270 */
[----:B------:R-:W0:Y:S01]  /*52d0*/  @!P4 LDC.64 R88, c[0x0][0x3c0] ;  /* 0x0000f000ff58cb82 */ /* 0x000e220000000a00 */
[----:B-1----:R-:W-:Y:S02]  /*52e0*/  @!P3 MOV R150, R70 ;  /* 0x000000460096b202 */ /* 0x002fe40000000f00 */
[----:B------:R-:W-:Y:S02]  /*52f0*/  @!P3 MOV R151, RZ ;  /* 0x000000ff0097b202 */ /* 0x000fe40000000f00 */
[----:B------:R-:W-:-:S03]  /*5300*/  PRMT R159, RZ, 0x7610, R159 ;  /* 0x00007610ff9f7816 */ /* 0x000fc6000000009f */
[----:B------:R-:W1:Y:S01]  /*5310*/  @!P5 LDC.64 R86, c[0x0][0x3c0] ;  /* 0x0000f000ff56db82 */ /* 0x000e620000000a00 */
[C---:B0-----:R-:W-:Y:S02]  /*5320*/  @!P3 IMAD.WIDE.U32 R150, R121.reuse, R90, R150 ;  /* 0x0000005a7996b225 */ /* 0x041fe400078e0096 */
[----:B------:R0:W5:Y:S05]  /*5330*/  @!P2 LDG.E.U16 R159, desc[UR20][R84.64] ;  /* 0x00000014549fa981 */ /* 0x00016a000c1e1500 */
[----:B------:R-:W1:Y:S01]  /*5340*/  @!P6 LDC.64 R80, c[0x0][0x3c0] ;  /* 0x0000f000ff50eb82 */ /* 0x000e620000000a00 */
[----:B------:R-:W-:Y:S01]  /*5350*/  @!P3 IMAD R91, R121, R91, R151 ;  /* 0x0000005b795bb224 */ /* 0x000fe200078e0297 */
[----:B------:R-:W-:-:S02]  /*5360*/  @!P3 LEA R90, P2, R150, R15, 0x1 ;  /* 0x0000000f965ab211 */ /* 0x000fc400078408ff */
[----:B------:R-:W-:Y:S02]  /*5370*/  PRMT R161, RZ, 0x7610, R161 ;  /* 0x00007610ffa17816 */ /* 0x000fe400000000a1 */
[----:B0-----:R-:W-:Y:S02]  /*5380*/  @!P4 MOV R84, R72 ;  /* 0x000000480054c202 */ /* 0x001fe40000000f00 */
[----:B------:R-:W-:Y:S02]  /*5390*/  @!P4 MOV R85, RZ ;  /* 0x000000ff0055c202 */ /* 0x000fe40000000f00 */
[----:B------:R-:W-:Y:S01]  /*53a0*/  @!P3 LEA.HI.X R91, R150, R17, R91, 0x1, P2 ;  /* 0x00000011965bb211 */ /* 0x000fe200010f0c5b */
[----:B------:R-:W-:Y:S01]  /*53b0*/  @!P4 IMAD.WIDE.U32 R150, R121, R88, R84 ;  /* 0x000000587996c225 */ /* 0x000fe200078e0054 */
[----:B------:R-:W-:-:S03]  /*53c0*/  @!P5 MOV R84, R74 ;  /* 0x0000004a0054d202 */ /* 0x000fc60000000f00 */
[----:B------:R0:W5:Y:S01]  /*53d0*/  @!P3 LDG.E.U16 R161, desc[UR20][R90.64] ;  /* 0x000000145aa1b981 */ /* 0x000162000c1e1500 */
[----:B------:R-:W-:Y:S01]  /*53e0*/  @!P5 MOV R85, RZ ;  /* 0x000000ff0055d202 */ /* 0x000fe20000000f00 */
[C---:B------:R-:W-:Y:S01]  /*53f0*/  @!P4 IMAD R89, R121.reuse, R89, R151 ;  /* 0x000000597959c224 */ /* 0x040fe200078e0297 */
[C---:B------:R-:W-:Y:S01]  /*5400*/  @!P4 LEA R88, P2, R150.reuse, R15, 0x1 ;  /* 0x0000000f9658c211 */ /* 0x040fe200078408ff */
[C---:B-1----:R-:W-:Y:S01]  /*5410*/  @!P5 IMAD.WIDE.U32 R84, R121.reuse, R86, R84 ;  /* 0x000000567954d225 */ /* 0x042fe200078e0054 */
[----:B0-----:R-:W-:Y:S02]  /*5420*/  @!P6 MOV R90, R76 ;  /* 0x0000004c005ae202 */ /* 0x001fe40000000f00 */
[----:B------:R-:W-:Y:S01]  /*5430*/  @!P6 MOV R91, RZ ;  /* 0x000000ff005be202 */ /* 0x000fe20000000f00 */
[C---:B------:R-:W-:Y:S01]  /*5440*/  @!P5 IMAD R87, R121.reuse, R87, R85 ;  /* 0x000000577957d224 */ /* 0x040fe200078e0255 */
[----:B------:R-:W-:Y:S01]  /*5450*/  @!P4 LEA.HI.X R89, R150, R17, R89, 0x1, P2 ;  /* 0x000000119659c211 */ /* 0x000fe200010f0c59 */
[----:B------:R-:W-:Y:S01]  /*5460*/  @!P6 IMAD.WIDE.U32 R152, R121, R80, R90 ;  /* 0x000000507998e225 */ /* 0x000fe200078e005a */
[----:B------:R-:W-:-:S03]  /*5470*/  @!P5 LEA R80, P2, R84, R15, 0x1 ;  /* 0x0000000f5450d211 */ /* 0x000fc600078408ff */
[----:B------:R-:W-:Y:S01]  /*5480*/  @!P6 IMAD R85, R121, R81, R153 ;  /* 0x000000517955e224 */ /* 0x000fe200078e0299 */
[----:B------:R-:W-:Y:S02]  /*5490*/  @!P6 LEA R86, P3, R152, R15, 0x1 ;  /* 0x0000000f9856e211 */ /* 0x000fe400078608ff */
[-C--:B------:R-:W-:Y:S02]  /*54a0*/  @!P5 LEA.HI.X R81, R84, R17.reuse, R87, 0x1, P2 ;  /* 0x000000115451d211 */ /* 0x080fe400010f0c57 */
[----:B------:R-:W-:Y:S02]  /*54b0*/  PRMT R84, RZ, 0x7610, R84 ;  /* 0x00007610ff547816 */ /* 0x000fe40000000054 */
[--C-:B------:R-:W-:Y:S02]  /*54c0*/  @!P6 LEA.HI.X R87, R152, R17, R85.reuse, 0x1, P3 ;  /* 0x000000119857e211 */ /* 0x100fe400018f0c55 */
[----:B------:R-:W-:Y:S02]  /*54d0*/  PRMT R85, RZ, 0x7610, R85 ;  /* 0x00007610ff557816 */ /* 0x000fe40000000055 */
[----:B------:R-:W-:Y:S01]  /*54e0*/  PRMT R90, RZ, 0x7610, R90 ;  /* 0x00007610ff5a7816 */ /* 0x000fe2000000005a */
[----:B------:R-:W5:Y:S04]  /*54f0*/  @!P4 LDG.E.U16 R84, desc[UR20][R88.64] ;  /* 0x000000145854c981 */ /* 0x000f68000c1e1500 */
[----:B------:R0:W5:Y:S04]  /*5500*/  @!P5 LDG.E.U16 R85, desc[UR20][R80.64] ;  /* 0x000000145055d981 */ /* 0x000168000c1e1500 */
[----:B------:R1:W5:Y:S01]  /*5510*/  @!P6 LDG.E.U16 R90, desc[UR20][R86.64] ;  /* 0x00000014565ae981 */ /* 0x000362000c1e1500 */
[----:B------:R-:W1:Y:S01]  /*5520*/  S2R R91, SR_CgaCtaId ;  /* 0x00000000005b7919 */ /* 0x000e620000008800 */
[----:B------:R-:W-:-:S02]  /*5530*/  MOV R184, 0x400 ;  /* 0x0000040000b87802 */ /* 0x000fc40000000f00 */
[C---:B0-----:R-:W-:Y:S02]  /*5540*/  IADD3 R80, PT, PT, R21.reuse, 0x200, RZ ;  /* 0x0000020015507810 */ /* 0x041fe40007ffe0ff */
[C---:B-1----:R-:W-:Y:S02]  /*5550*/  IADD3 R86, PT, PT, R21.reuse, 0x220, RZ ;  /* 0x0000022015567810 */ /* 0x042fe40007ffe0ff */
[-C--:B------:R-:W-:Y:S02]  /*5560*/  LEA.HI.SX32 R81, R80, R21.reuse, 0x1b ;  /* 0x0000001550517211 */ /* 0x080fe400078fdaff */
[----:B------:R-:W-:Y:S02]  /*5570*/  LEA.HI.SX32 R87, R86, R21, 0x1b ;  /* 0x0000001556577211 */ /* 0x000fe400078fdaff */
[C---:B------:R-:W-:Y:S02]  /*5580*/  IADD3 R88, PT, PT, R21.reuse, 0x240, RZ ;  /* 0x0000024015587810 */ /* 0x040fe40007ffe0ff */
[----:B------:R-:W-:-:S02]  /*5590*/  IADD3 R150, PT, PT, R21, 0x260, RZ ;  /* 0x0000026015967810 */ /* 0x000fc40007ffe0ff */
[----:B------:R-:W-:Y:S02]  /*55a0*/  IADD3 R152, PT, PT, R21, 0x280, RZ ;  /* 0x0000028015987810 */ /* 0x000fe40007ffe0ff */
[----:B------:R-:W-:-:S04]  /*55b0*/  LEA R184, R91, R184, 0x18 ;  /* 0x000000b85bb87211 */ /* 0x000fc800078ec0ff */
[-C--:B------:R-:W-:Y:S02]  /*55c0*/  LEA R80, R81, R184.reuse, 0x1 ;  /* 0x000000b851507211 */ /* 0x080fe400078e08ff */
[----:B------:R-:W-:Y:S02]  /*55d0*/  LEA R86, R87, R184, 0x1 ;  /* 0x000000b857567211 */ /* 0x000fe400078e08ff */
[----:B------:R-:W-:-:S04]  /*55e0*/  LEA.HI.SX32 R81, R88, R21, 0x1b ;  /* 0x0000001558517211 */ /* 0x000fc800078fdaff */
[----:B------:R-:W-:Y:S02]  /*55f0*/  LEA R88, R81, R184, 0x1 ;  /* 0x000000b851587211 */ /* 0x000fe400078e08ff */
[----:B------:R-:W-:Y:S02]  /*5600*/  LEA.HI.SX32 R89, R152, R21, 0x1b ;  /* 0x0000001598597211 */ /* 0x000fe400078fdaff */
[----:B------:R-:W-:Y:S01]  /*5610*/  IADD3 R152, PT, PT, R21, 0x300, RZ ;  /* 0x0000030015987810 */ /* 0x000fe20007ffe0ff */
[----:B---3--:R-:W-:Y:S04]  /*5620*/  STS.U16 [R23], R186 ;  /* 0x000000ba17007388 */ /* 0x008fe80000000400 */
        /* <DEDUP_REMOVED lines=10> */
[----:B----4-:R-:W-:-:S03]  /*56d0*/  FMUL.FTZ R87, R83, R92 ;  /* 0x0000005c53577220 */ /* 0x010fc60000410000 */
[----:B------:R-:W-:Y:S04]  /*56e0*/  STS.U16 [R45+0x2c0], R174 ;  /* 0x0002c0ae2d007388 */ /* 0x000fe80000000400 */
[----:B------:R-:W-:Y:S01]  /*56f0*/  STS.U16 [R47+0x300], R176 ;  /* 0x000300b02f007388 */ /* 0x000fe20000000400 */
[----:B------:R-:W-:-:S03]  /*5700*/  FMUL.RZ R153, R87, 0.15915493667125701904 ;  /* 0x3e22f98357997820 */ /* 0x000fc6000040c000 */
[----:B------:R-:W-:Y:S01]  /*5710*/  STS.U16 [R49+0x340], R178 ;  /* 0x000340b231007388 */ /* 0x000fe20000000400 */
[----:B------:R-:W-:-:S03]  /*5720*/  LEA.HI.SX32 R87, R150, R21, 0x1b ;  /* 0x0000001596577211 */ /* 0x000fc600078fdaff */
[----:B------:R-:W-:Y:S04]  /*5730*/  STS.U16 [R51+0x380], R180 ;  /* 0x000380b433007388 */ /* 0x000fe80000000400 */
[----:B------:R-:W-:Y:S04]  /*5740*/  STS.U16 [R53+0x3c0], R182 ;  /* 0x0003c0b635007388 */ /* 0x000fe80000000400 */
[----:B------:R0:W-:Y:S04]  /*5750*/  STS.U16 [R80+0x400], R123 ;  /* 0x0004007b50007388 */ /* 0x0001e80000000400 */
[----:B------:R1:W-:Y:S01]  /*5760*/  STS.U16 [R86+0x440], R125 ;  /* 0x0004407d56007388 */ /* 0x0003e20000000400 */
[----:B------:R-:W-:-:S03]  /*5770*/  FMUL.FTZ R81, R82, 1.4426950216293334961 ;  /* 0x3fb8aa3b52517820 */ /* 0x000fc60000410000 */
[----:B------:R3:W-:Y:S01]  /*5780*/  STS.U16 [R88+0x480], R127 ;  /* 0x0004807f58007388 */ /* 0x0007e20000000400 */
[----:B0-----:R-:W-:Y:S02]  /*5790*/  LEA R80, R87, R184, 0x1 ;  /* 0x000000b857507211 */ /* 0x001fe400078e08ff */
[----:B-1----:R-:W-:-:S04]  /*57a0*/  IADD3 R86, PT, PT, R21, 0x2a0, RZ ;  /* 0x000002a015567810 */ /* 0x002fc80007ffe0ff */
[-C--:B------:R-:W-:Y:S02]  /*57b0*/  LEA.HI.SX32 R87, R86, R21.reuse, 0x1b ;  /* 0x0000001556577211 */ /* 0x080fe400078fdaff */
[----:B---3--:R-:W-:Y:S02]  /*57c0*/  IADD3 R88, PT, PT, R21, 0x2c0, RZ ;  /* 0x000002c015587810 */ /* 0x008fe40007ffe0ff */
[----:B------:R-:W-:Y:S01]  /*57d0*/  LEA R82, R89, R184, 0x1 ;  /* 0x000000b859527211 */ /* 0x000fe200078e08ff */
[----:B------:R-:W-:Y:S01]  /*57e0*/  FMUL.FTZ R89, R83, R94 ;  /* 0x0000005e53597220 */ /* 0x000fe20000410000 */
[----:B------:R-:W-:Y:S02]  /*57f0*/  LEA R86, R87, R184, 0x1 ;  /* 0x000000b857567211 */ /* 0x000fe400078e08ff */
[-C--:B------:R-:W-:Y:S02]  /*5800*/  LEA.HI.SX32 R87, R88, R21.reuse, 0x1b ;  /* 0x0000001558577211 */ /* 0x080fe400078fdaff */
[----:B------:R-:W-:Y:S01]  /*5810*/  IADD3 R150, PT, PT, R21, 0x2e0, RZ ;  /* 0x000002e015967810 */ /* 0x000fe20007ffe0ff */
[----:B------:R0:W-:Y:S01]  /*5820*/  STS.U16 [R80+0x4c0], R129 ;  /* 0x0004c08150007388 */ /* 0x0001e20000000400 */
[----:B------:R-:W-:Y:S01]  /*5830*/  FMUL.FTZ R91, R81, R92 ;  /* 0x0000005c515b7220 */ /* 0x000fe20000410000 */
[----:B------:R-:W-:Y:S01]  /*5840*/  FMUL.RZ R125, R89, 0.15915493667125701904 ;  /* 0x3e22f983597d7820 */ /* 0x000fe2000040c000 */
[----:B------:R-:W-:Y:S01]  /*5850*/  LEA.HI.SX32 R89, R150, R21, 0x1b ;  /* 0x0000001596597211 */ /* 0x000fe200078fdaff */
[----:B------:R1:W-:Y:S01]  /*5860*/  STS.U16 [R82+0x500], R131 ;  /* 0x0005008352007388 */ /* 0x0003e20000000400 */
[----:B------:R-:W-:-:S03]  /*5870*/  IADD3 R150, PT, PT, R21, 0x340, RZ ;  /* 0x0000034015967810 */ /* 0x000fc60007ffe0ff */
[----:B--2---:R2:W-:Y:S01]  /*5880*/  STS.U16 [R86+0x540], R133 ;  /* 0x0005408556007388 */ /* 0x0045e20000000400 */
[----:B0-----:R-:W-:Y:S01]  /*5890*/  LEA R80, R87, R184, 0x1 ;  /* 0x000000b857507211 */ /* 0x001fe200078e08ff */
[----:B------:R-:W-:Y:S01]  /*58a0*/  FMUL.FTZ R87, R83, R96 ;  /* 0x0000006053577220 */ /* 0x000fe20000410000 */
[----:B------:R0:W-:Y:S01]  /*58b0*/  MUFU.EX2 R151, R91 ;  /* 0x0000005b00977308 */ /* 0x0001e20000000800 */
[----:B------:R-:W-:Y:S01]  /*58c0*/  FMUL.FTZ R123, R81, R94 ;  /* 0x0000005e517b7220 */ /* 0x000fe20000410000 */
[----:B-1----:R-:W-:Y:S01]  /*58d0*/  LEA R82, R89, R184, 0x1 ;  /* 0x000000b859527211 */ /* 0x002fe200078e08ff */
[----:B------:R-:W-:Y:S01]  /*58e0*/  FMUL.RZ R127, R87, 0.15915493667125701904 ;  /* 0x3e22f983577f7820 */ /* 0x000fe2000040c000 */
[----:B--2---:R-:W-:Y:S02]  /*58f0*/  IADD3 R86, PT, PT, R21, 0x320, RZ ;  /* 0x0000032015567810 */ /* 0x004fe40007ffe0ff */
[-C--:B0-----:R-:W-:Y:S02]  /*5900*/  LEA.HI.SX32 R91, R152, R21.reuse, 0x1b ;  /* 0x00000015985b7211 */ /* 0x081fe400078fdaff */
[----:B------:R-:W-:-:S02]  /*5910*/  LEA.HI.SX32 R87, R86, R21, 0x1b ;  /* 0x0000001556577211 */ /* 0x000fc400078fdaff */
[C---:B------:R-:W-:Y:S02]  /*5920*/  IADD3 R154, PT, PT, R21.reuse, 0x380, RZ ;  /* 0x00000380159a7810 */ /* 0x040fe40007ffe0ff */
[-C--:B------:R-:W-:Y:S01]  /*5930*/  LEA.HI.SX32 R89, R150, R21.reuse, 0x1b ;  /* 0x0000001596597211 */ /* 0x080fe200078fdaff */
[----:B-----5:R0:W-:Y:S01]  /*5940*/  STS.U16 [R80+0x580], R135 ;  /* 0x0005808750007388 */ /* 0x0201e20000000400 */
[----:B------:R-:W-:Y:S01]  /*5950*/  IADD3 R152, PT, PT, R21, 0x360, RZ ;  /* 0x0000036015987810 */ /* 0x000fe20007ffe0ff */
[----:B------:R1:W-:Y:S01]  /*5960*/  MUFU.EX2 R131, R123 ;  /* 0x0000007b00837308 */ /* 0x0003e20000000800 */
[----:B------:R-:W-:Y:S01]  /*5970*/  LEA R88, R91, R184, 0x1 ;  /* 0x000000b85b587211 */ /* 0x000fe200078e08ff */
[----:B------:R2:W-:Y:S01]  /*5980*/  STS.U16 [R82+0x5c0], R137 ;  /* 0x0005c08952007388 */ /* 0x0005e20000000400 */
[----:B------:R-:W-:Y:S02]  /*5990*/  LEA.HI.SX32 R91, R152, R21, 0x1b ;  /* 0x00000015985b7211 */ /* 0x000fe400078fdaff */
[----:B------:R-:W-:-:S02]  /*59a0*/  IADD3 R150, PT, PT, R21, 0x3a0, RZ ;  /* 0x000003a015967810 */ /* 0x000fc40007ffe0ff */
[----:B0-----:R-:W-:Y:S01]  /*59b0*/  LEA R80, R87, R184, 0x1 ;  /* 0x000000b857507211 */ /* 0x001fe200078e08ff */
[----:B------:R-:W-:Y:S01]  /*59c0*/  FMUL.FTZ R87, R81, R96 ;  /* 0x0000006051577220 */ /* 0x000fe20000410000 */
[-C--:B-1----:R-:W-:Y:S02]  /*59d0*/  LEA.HI.SX32 R123, R154, R21.reuse, 0x1b ;  /* 0x000000159a7b7211 */ /* 0x082fe400078fdaff */
[----:B--2---:R-:W-:Y:S01]  /*59e0*/  LEA R82, R89, R184, 0x1 ;  /* 0x000000b859527211 */ /* 0x004fe200078e08ff */
[----:B------:R-:W-:Y:S01]  /*59f0*/  FMUL.FTZ R89, R83, R98 ;  /* 0x0000006253597220 */ /* 0x000fe20000410000 */
[C---:B------:R-:W-:Y:S01]  /*5a00*/  IADD3 R152, PT, PT, R21.reuse, 0x3c0, RZ ;  /* 0x000003c015987810 */ /* 0x040fe20007ffe0ff */
[----:B------:R0:W-:Y:S01]  /*5a10*/  STS.U16 [R88+0x600], R155 ;  /* 0x0006009b58007388 */ /* 0x0001e20000000400 */
[----:B------:R-:W-:Y:S01]  /*5a20*/  IADD3 R154, PT, PT, R21, 0x3e0, RZ ;  /* 0x000003e0159a7810 */ /* 0x000fe20007ffe0ff */
[----:B------:R1:W2:Y:S01]  /*5a30*/  MUFU.EX2 R137, R87 ;  /* 0x0000005700897308 */ /* 0x0002a20000000800 */
[----:B------:R-:W-:Y:S01]  /*5a40*/  FMUL.RZ R129, R89, 0.15915493667125701904 ;  /* 0x3e22f98359817820 */ /* 0x000fe2000040c000 */
[----:B------:R-:W-:Y:S01]  /*5a50*/  LEA R86, R91, R184, 0x1 ;  /* 0x000000b85b567211 */ /* 0x000fe200078e08ff */
[----:B------:R3:W-:Y:S01]  /*5a60*/  STS.U16 [R80+0x640], R139 ;  /* 0x0006408b50007388 */ /* 0x0007e20000000400 */
[----:B------:R-:W-:-:S02]  /*5a70*/  LEA.HI.SX32 R89, R152, R21, 0x1b ;  /* 0x0000001598597211 */ /* 0x000fc400078fdaff */
[----:B0-----:R-:W-:Y:S02]  /*5a80*/  LEA R88, R123, R184, 0x1 ;  /* 0x000000b87b587211 */ /* 0x001fe400078e08ff */
[----:B------:R-:W-:Y:S02]  /*5a90*/  SHF.L.U32 R123, R21, 0x5, RZ ;  /* 0x00000005157b7819 */ /* 0x000fe400000006ff */
[-C--:B-1----:R-:W-:Y:S01]  /*5aa0*/  LEA.HI.SX32 R87, R150, R21.reuse, 0x1b ;  /* 0x0000001596577211 */ /* 0x082fe200078fdaff */
[----:B---3--:R-:W-:Y:S01]  /*5ab0*/  FMUL.FTZ R80, R83, R100 ;  /* 0x0000006453507220 */ /* 0x008fe20000410000 */
[----:B------:R-:W-:Y:S01]  /*5ac0*/  LEA.HI.SX32 R91, R154, R21, 0x1b ;  /* 0x000000159a5b7211 */ /* 0x000fe200078fdaff */
[----:B------:R0:W-:Y:S01]  /*5ad0*/  STS.U16 [R82+0x680], R157 ;  /* 0x0006809d52007388 */ /* 0x0001e20000000400 */
[-C--:B------:R-:W-:Y:S02]  /*5ae0*/  LEA R87, R87, R184.reuse, 0x1 ;  /* 0x000000b857577211 */ /* 0x080fe400078e08ff */
[----:B------:R-:W-:Y:S01]  /*5af0*/  LEA.HI.SX32 R123, R123, R123, 0x1b ;  /* 0x0000007b7b7b7211 */ /* 0x000fe200078fdaff */
[----:B------:R-:W-:Y:S01]  /*5b00*/  MUFU.SIN R164, R127 ;  /* 0x0000007f00a47308 */ /* 0x000fe20000000400 */
[-C--:B------:R-:W-:Y:S01]  /*5b10*/  LEA R91, R91, R184.reuse, 0x1 ;  /* 0x000000b85b5b7211 */ /* 0x080fe200078e08ff */
[----:B------:R-:W-:Y:S01]  /*5b20*/  STS.U16 [R86+0x6c0], R159 ;  /* 0x0006c09f56007388 */ /* 0x000fe20000000400 */
[----:B0-----:R-:W-:-:S05]  /*5b30*/  LEA R82, R89, R184, 0x1 ;  /* 0x000000b859527211 */ /* 0x001fca00078e08ff */
[----:B------:R0:W2:Y:S01]  /*5b40*/  MUFU.COS R166, R127 ;  /* 0x0000007f00a67308 */ /* 0x0000a20000000000 */
[----:B------:R-:W-:Y:S04]  /*5b50*/  STS.U16 [R88+0x700], R161 ;  /* 0x000700a158007388 */ /* 0x000fe80000000400 */
[----:B------:R1:W-:Y:S01]  /*5b60*/  STS.U16 [R87+0x740], R84 ;  /* 0x0007405457007388 */ /* 0x0003e20000000400 */
[----:B0-----:R-:W-:Y:S01]  /*5b70*/  FMUL.RZ R127, R80, 0.15915493667125701904 ;  /* 0x3e22f983507f7820 */ /* 0x001fe2000040c000 */
[----:B------:R-:W-:Y:S02]  /*5b80*/  LEA R80, R123, R184, 0x1 ;  /* 0x000000b87b507211 */ /* 0x000fe400078e08ff */
[----:B------:R0:W-:Y:S04]  /*5b90*/  STS.U16 [R82+0x780], R85 ;  /* 0x0007805552007388 */ /* 0x0001e80000000400 */
[----:B------:R-:W-:Y:S01]  /*5ba0*/  STS.U16 [R91+0x7c0], R90 ;  /* 0x0007c05a5b007388 */ /* 0x000fe20000000400 */
[----:B------:R-:W-:-:S03]  /*5bb0*/  NOP ;  /* 0x0000000000007918 */ /* 0x000fc60000000000 */
[----:B------:R-:W3:Y:S04]  /*5bc0*/  LDS.U16 R89, [R80+0x2] ;  /* 0x0000020050597984 */ /* 0x000ee80000000400 */
[----:B------:R-:W4:Y:S04]  /*5bd0*/  LDS.U16 R88, [R80] ;  /* 0x0000000050587984 */ /* 0x000f280000000400 */
[----:B------:R-:W5:Y:S01]  /*5be0*/  LDS.U16 R91, [R80+0x6] ;  /* 0x00000600505b7984 */ /* 0x000f620000000400 */
[----:B-1----:R-:W-:Y:S01]  /*5bf0*/  FMUL.FTZ R84, R83, R102 ;  /* 0x0000006653547220 */ /* 0x002fe20000410000 */
[----:B------:R-:W-:-:S02]  /*5c00*/  FMUL.FTZ R86, R81, R100 ;  /* 0x0000006451567220 */ /* 0x000fc40000410000 */
[----:B------:R-:W1:Y:S01]  /*5c10*/  LDS.U16 R90, [R80+0x4] ;  /* 0x00000400505a7984 */ /* 0x000e620000000400 */
[----:B0-----:R-:W-:Y:S01]  /*5c20*/  FMUL.RZ R85, R84, 0.15915493667125701904 ;  /* 0x3e22f98354557820 */ /* 0x001fe2000040c000 */
[----:B------:R-:W-:Y:S01]  /*5c30*/  SHF.L.U32 R82, R4, 0x4, RZ ;  /* 0x0000000404527819 */ /* 0x000fe200000006ff */
[----:B------:R-:W-:Y:S01]  /*5c40*/  FMUL.FTZ R84, R83, R104 ;  /* 0x0000006853547220 */ /* 0x000fe20000410000 */
[----:B------:R-:W0:Y:S01]  /*5c50*/  LDS.U16 R123, [R80+0x8] ;  /* 0x00000800507b7984 */ /* 0x000e220000000400 */
[----:B------:R-:W-:Y:S08]  /*5c60*/  MUFU.SIN R160, R125 ;  /* 0x0000007d00a07308 */ /* 0x000ff00000000400 */
[----:B------:R2:W-:Y:S08]  /*5c70*/  MUFU.COS R162, R125 ;  /* 0x0000007d00a27308 */ /* 0x0005f00000000000 */
[----:B------:R-:W-:Y:S01]  /*5c80*/  MUFU.SIN R156, R153 ;  /* 0x00000099009c7308 */ /* 0x000fe20000000400 */
[----:B--2---:R-:W-:-:S07]  /*5c90*/  FMUL.FTZ R125, R81, R98 ;  /* 0x00000062517d7220 */ /* 0x004fce0000410000 */
[----:B------:R-:W2:Y:S01]  /*5ca0*/  MUFU.COS R158, R153 ;  /* 0x00000099009e7308 */ /* 0x000ea20000000000 */
[----:B------:R-:W-:Y:S01]  /*5cb0*/  FMUL.FTZ R133, R81, R106 ;  /* 0x0000006a51857220 */ /* 0x000fe20000410000 */
[----:B------:R-:W-:Y:S06]  /*5cc0*/  LDS.U16 R159, [R80+0x1a] ;  /* 0x00001a00509f7984 */ /* 0x000fec0000000400 */
[----:B------:R-:W-:Y:S08]  /*5cd0*/  MUFU.SIN R180, R129 ;  /* 0x0000008100b47308 */ /* 0x000ff00000000400 */
[----:B------:R3:W0:Y:S01]  /*5ce0*/  MUFU.COS R182, R129 ;  /* 0x0000008100b67308 */ /* 0x0006220000000000 */
[C---:B------:R-:W-:Y:S01]  /*5cf0*/  FMUL.FTZ R166, R137.reuse, R166 ;  /* 0x000000a689a67220 */ /* 0x040fe20000410000 */
[----:B------:R-:W-:Y:S01]  /*5d00*/  FMUL.FTZ R164, R137, R164 ;  /* 0x000000a489a47220 */ /* 0x000fe20000410000 */
[C---:B------:R-:W-:Y:S01]  /*5d10*/  FMUL.FTZ R87, R81.reuse, R104 ;  /* 0x0000006851577220 */ /* 0x040fe20000410000 */
[----:B------:R-:W-:Y:S04]  /*5d20*/  LDS.U16 R157, [R80+0x16] ;  /* 0x00001600509d7984 */ /* 0x000fe80000000400 */
[----:B------:R4:W-:Y:S01]  /*5d30*/  MUFU.EX2 R161, R86 ;  /* 0x0000005600a17308 */ /* 0x0009e20000000800 */
[----:B---3--:R-:W-:Y:S03]  /*5d40*/  LDS.U16 R129, [R80+0xe] ;  /* 0x00000e0050817984 */ /* 0x008fe60000000400 */
[----:B------:R-:W-:Y:S01]  /*5d50*/  MUFU.SIN R186, R127 ;  /* 0x0000007f00ba7308 */ /* 0x000fe20000000400 */
[----:B------:R-:W-:Y:S01]  /*5d60*/  LDS.U16 R163, [R80+0x1c] ;  /* 0x00001c0050a37984 */ /* 0x000fe20000000400 */
[----:B----4-:R-:W-:Y:S01]  /*5d70*/  IADD3 R86, PT, PT, R82, 0x1, RZ ;  /* 0x0000000152567810 */ /* 0x010fe20007ffe0ff */
[----:B------:R-:W-:-:S02]  /*5d80*/  FMUL.FTZ R155, R81, R102 ;  /* 0x00000066519b7220 */ /* 0x000fc40000410000 */
[----:B------:R-:W-:Y:S03]  /*5d90*/  LDS.U16 R179, [R80+0x20] ;  /* 0x0000200050b37984 */ /* 0x000fe60000000400 */
[----:B------:R3:W4:Y:S01]  /*5da0*/  MUFU.COS R188, R127 ;  /* 0x0000007f00bc7308 */ /* 0x0007220000000000 */
[----:B------:R-:W-:Y:S01]  /*5db0*/  ISETP.GE.U32.AND P5, PT, R86, R19, PT ;  /* 0x000000135600720c */ /* 0x000fe20003fa6070 */
[----:B---3--:R-:W-:-:S06]  /*5dc0*/  FMUL.RZ R127, R84, 0.15915493667125701904 ;  /* 0x3e22f983547f7820 */ /* 0x008fcc000040c000 */
[----:B------:R3:W4:Y:S01]  /*5dd0*/  MUFU.EX2 R139, R125 ;  /* 0x0000007d008b7308 */ /* 0x0007220000000800 */
[----:B------:R-:W-:-:S03]  /*5de0*/  IADD3 R150, PT, PT, R82, 0x2, RZ ;  /* 0x0000000252967810 */ /* 0x000fc60007ffe0ff */
[----:B------:R-:W-:Y:S01]  /*5df0*/  MUFU.SIN R84, R127 ;  /* 0x0000007f00547308 */ /* 0x000fe20000000400 */
[----:B---3--:R-:W3:Y:S07]  /*5e00*/  LDS.U16 R125, [R80+0xa] ;  /* 0x00000a00507d7984 */ /* 0x008eee0000000400 */
[----:B------:R5:W4:Y:S01]  /*5e10*/  MUFU.COS R86, R127 ;  /* 0x0000007f00567308 */ /* 0x000b220000000000 */
[----:B------:R-:W-:Y:S01]  /*5e20*/  ISETP.GE.U32.AND P2, PT, R150, R19, PT ;  /* 0x000000139600720c */ /* 0x000fe20003f46070 */
[----:B------:R-:W-:Y:S01]  /*5e30*/  HADD2.F32 R150, -RZ, R89.H0_H0 ;  /* 0x20000059ff967230 */ /* 0x000fe20000004100 */
[----:B-----5:R-:W5:Y:S01]  /*5e40*/  LDS.U16 R127, [R80+0xc] ;  /* 0x00000c00507f7984 */ /* 0x020f620000000400 */
[----:B------:R-:W-:-:S03]  /*5e50*/  IADD3 R168, PT, PT, R82, 0x4, RZ ;  /* 0x0000000452a87810 */ /* 0x000fc60007ffe0ff */
[C---:B------:R-:W-:Y:S01]  /*5e60*/  FMUL.FTZ R150, R119.reuse, R150 ;  /* 0x0000009677967220 */ /* 0x040fe20000410000 */
[-C--:B------:R-:W-:Y:S01]  /*5e70*/  ISETP.GE.U32.AND P6, PT, R82, R19.reuse, PT ;  /* 0x000000135200720c */ /* 0x080fe20003fc6070 */
[----:B------:R-:W-:Y:S01]  /*5e80*/  HADD2.F32 R88, -RZ, R88.H0_H0 ;  /* 0x20000058ff587230 */ /* 0x000fe20000004100 */
[----:B------:R-:W-:Y:S02]  /*5e90*/  ISETP.GE.U32.AND P3, PT, R168, R19, PT ;  /* 0x00000013a800720c */ /* 0x000fe40003f66070 */
[----:B------:R-:W-:Y:S01]  /*5ea0*/  FSEL R168, R150, RZ, !P6 ;  /* 0x000000ff96a87208 */ /* 0x000fe20007000000 */
[----:B------:R-:W-:Y:S02]  /*5eb0*/  HADD2.F32 R150, -RZ, R91.H0_H0 ;  /* 0x2000005bff967230 */ /* 0x000fe40000004100 */
[----:B------:R-:W-:Y:S01]  /*5ec0*/  FMUL.FTZ R88, R119, R88 ;  /* 0x0000005877587220 */ /* 0x000fe20000410000 */
[----:B------:R-:W-:Y:S02]  /*5ed0*/  IADD3 R152, PT, PT, R82, 0x3, RZ ;  /* 0x0000000352987810 */ /* 0x000fe40007ffe0ff */
[----:B------:R-:W-:-:S02]  /*5ee0*/  FMUL.FTZ R150, R117, R150 ;  /* 0x0000009675967220 */ /* 0x000fc40000410000 */
[----:B------:R-:W-:Y:S01]  /*5ef0*/  FSEL R170, R88, RZ, !P6 ;  /* 0x000000ff58aa7208 */ /* 0x000fe20007000000 */
[C---:B--2---:R-:W-:Y:S01]  /*5f00*/  FMUL.FTZ R158, R151.reuse, R158 ;  /* 0x0000009e979e7220 */ /* 0x044fe20000410000 */
[----:B------:R-:W-:Y:S01]  /*5f10*/  FMUL.FTZ R156, R151, R156 ;  /* 0x0000009c979c7220 */ /* 0x000fe20000410000 */
[----:B-1----:R-:W-:Y:S01]  /*5f20*/  HADD2.F32 R88, -RZ, R90.H0_H0 ;  /* 0x2000005aff587230 */ /* 0x002fe20000004100 */
[----:B------:R-:W-:Y:S02]  /*5f30*/  ISETP.GE.U32.AND P4, PT, R152, R19, PT ;  /* 0x000000139800720c */ /* 0x000fe40003f86070 */
[----:B------:R-:W-:Y:S01]  /*5f40*/  FSEL R174, R150, RZ, !P5 ;  /* 0x000000ff96ae7208 */ /* 0x000fe20006800000 */
[----:B0-----:R-:W-:Y:S01]  /*5f50*/  HADD2.F32 R150, -RZ, R123.H0_H0 ;  /* 0x2000007bff967230 */ /* 0x001fe20000004100 */
[----:B------:R-:W-:Y:S01]  /*5f60*/  IADD3 R152, PT, PT, R82, 0x5, RZ ;  /* 0x0000000552987810 */ /* 0x000fe20007ffe0ff */
[----:B------:R-:W-:Y:S01]  /*5f70*/  MUFU.SIN R154, R85 ;  /* 0x00000055009a7308 */ /* 0x000fe20000000400 */
[----:B------:R-:W-:Y:S01]  /*5f80*/  FSEL R172, R156, RZ, !P6 ;  /* 0x000000ff9cac7208 */ /* 0x000fe20007000000 */
[C---:B------:R-:W-:Y:S01]  /*5f90*/  FMUL.FTZ R162, R131.reuse, R162 ;  /* 0x000000a283a27220 */ /* 0x040fe20000410000 */
[----:B------:R-:W-:Y:S01]  /*5fa0*/  FSEL R171, R158, 1, !P6 ;  /* 0x3f8000009eab7808 */ /* 0x000fe20007000000 */
[----:B------:R-:W-:Y:S01]  /*5fb0*/  FMUL.FTZ R160, R131, R160 ;  /* 0x000000a083a07220 */ /* 0x000fe20000410000 */
[----:B------:R-:W-:-:S03]  /*5fc0*/  FMUL.FTZ R88, R117, R88 ;  /* 0x0000005875587220 */ /* 0x000fc60000410000 */
[----:B------:R0:W-:Y:S01]  /*5fd0*/  MUFU.COS R190, R85 ;  /* 0x0000005500be7308 */ /* 0x0001e20000000000 */
[----:B------:R-:W-:Y:S01]  /*5fe0*/  ISETP.GE.U32.AND P6, PT, R152, R19, PT ;  /* 0x000000139800720c */ /* 0x000fe20003fc6070 */
[----:B------:R-:W-:Y:S01]  /*5ff0*/  FMUL.FTZ R150, R115, R150 ;  /* 0x0000009673967220 */ /* 0x000fe20000410000 */
[----:B------:R-:W-:Y:S01]  /*6000*/  IADD3 R152, PT, PT, R82, 0x6, RZ ;  /* 0x0000000652987810 */ /* 0x000fe20007ffe0ff */
[----:B0-----:R-:W-:Y:S01]  /*6010*/  FMUL.FTZ R85, R83, R106 ;  /* 0x0000006a53557220 */ /* 0x001fe20000410000 */
[----:B------:R-:W-:-:S03]  /*6020*/  FSEL R173, R160, RZ, !P5 ;  /* 0x000000ffa0ad7208 */ /* 0x000fc60006800000 */
[----:B------:R-:W-:Y:S01]  /*6030*/  FMUL.RZ R135, R85, 0.15915493667125701904 ;  /* 0x3e22f98355877820 */ /* 0x000fe2000040c000 */
[----:B------:R-:W-:Y:S02]  /*6040*/  FSEL R169, R88, RZ, !P5 ;  /* 0x000000ff58a97208 */ /* 0x000fe40006800000 */
[----:B------:R-:W-:Y:S02]  /*6050*/  FSEL R175, R162, 1, !P5 ;  /* 0x3f800000a2af7808 */ /* 0x000fe40006800000 */
[----:B------:R-:W-:Y:S01]  /*6060*/  ISETP.GE.U32.AND P5, PT, R152, R19, PT ;  /* 0x000000139800720c */ /* 0x000fe20003fa6070 */
[----:B---3--:R-:W-:Y:S01]  /*6070*/  HADD2.F32 R152, -RZ, R125.H0_H0 ;  /* 0x2000007dff987230 */ /* 0x008fe20000004100 */
[----:B------:R-:W-:Y:S01]  /*6080*/  FSEL R177, R150, RZ, !P2 ;  /* 0x000000ff96b17208 */ /* 0x000fe20005000000 */
[----:B------:R-:W0:Y:S01]  /*6090*/  MUFU.SIN R85, R135 ;  /* 0x0000008700557308 */ /* 0x000e220000000400 */
[----:B------:R-:W-:Y:S01]  /*60a0*/  FMUL.FTZ R125, R83, R110 ;  /* 0x0000006e537d7220 */ /* 0x000fe20000410000 */
[----:B-----5:R-:W-:-:S02]  /*60b0*/  HADD2.F32 R150, -RZ, R127.H0_H0 ;  /* 0x2000007fff967230 */ /* 0x020fc40000004100 */
[----:B------:R-:W-:-:S04]  /*60c0*/  HADD2.F32 R158, -RZ, R129.H0_H0 ;  /* 0x20000081ff9e7230 */ /* 0x000fc80000004100 */
[----:B------:R1:W2:Y:S01]  /*60d0*/  MUFU.COS R89, R135 ;  /* 0x0000008700597308 */ /* 0x0002a20000000000 */
[----:B------:R-:W-:Y:S01]  /*60e0*/  FMUL.RZ R151, R125, 0.15915493667125701904 ;  /* 0x3e22f9837d977820 */ /* 0x000fe2000040c000 */
[C---:B----4-:R-:W-:Y:S01]  /*60f0*/  FMUL.FTZ R131, R139.reuse, R182 ;  /* 0x000000b68b837220 */ /* 0x050fe20000410000 */
[----:B------:R-:W-:-:S05]  /*6100*/  FMUL.FTZ R125, R139, R180 ;  /* 0x000000b48b7d7220 */ /* 0x000fca0000410000 */
[----:B------:R3:W-:Y:S01]  /*6110*/  MUFU.EX2 R90, R133 ;  /* 0x00000085005a7308 */ /* 0x0007e20000000800 */
[----:B-1----:R-:W1:Y:S01]  /*6120*/  LDS.U16 R135, [R80+0x12] ;  /* 0x0000120050877984 */ /* 0x002e620000000400 */
[C---:B------:R-:W-:Y:S01]  /*6130*/  FMUL.FTZ R127, R113.reuse, R150 ;  /* 0x00000096717f7220 */ /* 0x040fe20000410000 */
[----:B------:R-:W-:Y:S01]  /*6140*/  FMUL.FTZ R129, R113, R158 ;  /* 0x0000009e71817220 */ /* 0x000fe20000410000 */
[C---:B------:R-:W-:Y:S02]  /*6150*/  IADD3 R158, PT, PT, R82.reuse, 0x8, RZ ;  /* 0x00000008529e7810 */ /* 0x040fe40007ffe0ff */
[----:B------:R-:W-:Y:S01]  /*6160*/  FSEL R131, R131, 1, !P4 ;  /* 0x3f80000083837808 */ /* 0x000fe20006000000 */
[----:B------:R-:W-:Y:S01]  /*6170*/  FMUL.FTZ R123, R115, R152 ;  /* 0x00000098737b7220 */ /* 0x000fe20000410000 */
[----:B------:R-:W-:Y:S01]  /*6180*/  IADD3 R156, PT, PT, R82, 0x7, RZ ;  /* 0x00000007529c7810 */ /* 0x000fe20007ffe0ff */
[----:B---3--:R-:W3:Y:S01]  /*6190*/  LDS.U16 R133, [R80+0x10] ;  /* 0x0000100050857984 */ /* 0x008ee20000000400 */
[----:B------:R-:W-:-:S02]  /*61a0*/  FSEL R125, R125, RZ, !P4 ;  /* 0x000000ff7d7d7208 */ /* 0x000fc40006000000 */
[----:B------:R-:W-:Y:S02]  /*61b0*/  FSEL R127, R127, RZ, !P4 ;  /* 0x000000ff7f7f7208 */ /* 0x000fe40006000000 */
[----:B------:R-:W-:Y:S02]  /*61c0*/  FSEL R176, R164, RZ, !P2 ;  /* 0x000000ffa4b07208 */ /* 0x000fe40005000000 */
[----:B------:R-:W-:Y:S01]  /*61d0*/  FSEL R178, R166, 1, !P2 ;  /* 0x3f800000a6b27808 */ /* 0x000fe20005000000 */
[----:B------:R-:W4:Y:S01]  /*61e0*/  MUFU.EX2 R87, R87 ;  /* 0x0000005700577308 */ /* 0x000f220000000800 */
[----:B------:R-:W-:Y:S01]  /*61f0*/  FSEL R129, R129, RZ, !P4 ;  /* 0x000000ff81817208 */ /* 0x000fe20006000000 */
[----:B------:R-:W-:Y:S01]  /*6200*/  FMUL.FTZ R137, R83, R112 ;  /* 0x0000007053897220 */ /* 0x000fe20000410000 */
[----:B------:R-:W-:Y:S01]  /*6210*/  ISETP.GE.U32.AND P4, PT, R158, R19, PT ;  /* 0x000000139e00720c */ /* 0x000fe20003f86070 */
[----:B------:R-:W-:Y:S01]  /*6220*/  FMUL.FTZ R139, R161, R188 ;  /* 0x000000bca18b7220 */ /* 0x000fe20000410000 */
[----:B------:R-:W5:Y:S01]  /*6230*/  LDS.U16 R158, [R80+0x18] ;  /* 0x00001800509e7984 */ /* 0x000f620000000400 */
[----:B------:R-:W-:-:S02]  /*6240*/  FSEL R123, R123, RZ, !P2 ;  /* 0x000000ff7b7b7208 */ /* 0x000fc40005000000 */
[----:B------:R-:W-:Y:S01]  /*6250*/  ISETP.GE.U32.AND P2, PT, R156, R19, PT ;  /* 0x000000139c00720c */ /* 0x000fe20003f46070 */
[----:B------:R-:W-:Y:S04]  /*6260*/  LDS.U16 R180, [R80+0x22] ;  /* 0x0000220050b47984 */ /* 0x000fe80000000400 */
[----:B------:R-:W2:Y:S01]  /*6270*/  LDS.U16 R156, [R80+0x14] ;  /* 0x00001400509c7984 */ /* 0x000ea20000000400 */
[----:B------:R-:W-:Y:S01]  /*6280*/  FMUL.RZ R183, R137, 0.15915493667125701904 ;  /* 0x3e22f98389b77820 */ /* 0x000fe2000040c000 */
[----:B-1----:R-:W-:Y:S02]  /*6290*/  HADD2.F32 R164, -RZ, R135.H0_H0 ;  /* 0x20000087ffa47230 */ /* 0x002fe40000004100 */
[----:B---3--:R-:W-:Y:S02]  /*62a0*/  HADD2.F32 R160, -RZ, R133.H0_H0 ;  /* 0x20000085ffa07230 */ /* 0x008fe40000004100 */
[----:B------:R-:W-:Y:S01]  /*62b0*/  FMUL.FTZ R133, R161, R186 ;  /* 0x000000baa1857220 */ /* 0x000fe20000410000 */
[----:B------:R-:W-:Y:S01]  /*62c0*/  FMUL.FTZ R137, R111, R164 ;  /* 0x000000a46f897220 */ /* 0x000fe20000410000 */
[----:B------:R-:W-:Y:S01]  /*62d0*/  FMUL.FTZ R161, R83, R114 ;  /* 0x0000007253a17220 */ /* 0x000fe20000410000 */
[----:B------:R-:W1:Y:S01]  /*62e0*/  LDS.U16 R164, [R80+0x1e] ;  /* 0x00001e0050a47984 */ /* 0x000e620000000400 */
[----:B------:R-:W-:Y:S01]  /*62f0*/  FMUL.FTZ R135, R111, R160 ;  /* 0x000000a06f877220 */ /* 0x000fe20000410000 */
[----:B------:R-:W-:Y:S01]  /*6300*/  IADD3 R160, PT, PT, R82, 0x9, RZ ;  /* 0x0000000952a07810 */ /* 0x000fe20007ffe0ff */
[----:B------:R-:W-:Y:S01]  /*6310*/  FMUL.RZ R191, R161, 0.15915493667125701904 ;  /* 0x3e22f983a1bf7820 */ /* 0x000fe2000040c000 */
[----:B------:R-:W-:Y:S01]  /*6320*/  FSEL R133, R133, RZ, !P3 ;  /* 0x000000ff85857208 */ /* 0x000fe20005800000 */
[----:B----4-:R-:W-:Y:S01]  /*6330*/  FMUL.FTZ R161, R87, R86 ;  /* 0x0000005657a17220 */ /* 0x010fe20000410000 */
[----:B------:R-:W-:-:S02]  /*6340*/  FSEL R135, R135, RZ, !P3 ;  /* 0x000000ff87877208 */ /* 0x000fc40005800000 */
[----:B------:R-:W-:Y:S01]  /*6350*/  FSEL R137, R137, RZ, !P3 ;  /* 0x000000ff89897208 */ /* 0x000fe20005800000 */
[----:B-----5:R-:W-:Y:S01]  /*6360*/  HADD2.F32 R158, -RZ, R158.H0_H0 ;  /* 0x2000009eff9e7230 */ /* 0x020fe20000004100 */
[----:B------:R-:W-:Y:S01]  /*6370*/  FSEL R139, R139, 1, !P3 ;  /* 0x3f8000008b8b7808 */ /* 0x000fe20005800000 */
[----:B------:R-:W-:Y:S01]  /*6380*/  HADD2.F32 R86, -RZ, R159.H0_H0 ;  /* 0x2000009fff567230 */ /* 0x000fe20000004100 */
[----:B------:R-:W-:Y:S01]  /*6390*/  ISETP.GE.U32.AND P3, PT, R160, R19, PT ;  /* 0x00000013a000720c */ /* 0x000fe20003f66070 */
[----:B------:R-:W-:Y:S01]  /*63a0*/  FMUL.FTZ R160, R81, R112 ;  /* 0x0000007051a07220 */ /* 0x000fe20000410000 */
[----:B------:R-:W-:Y:S01]  /*63b0*/  FMUL.FTZ R84, R87, R84 ;  /* 0x0000005457547220 */ /* 0x000fe20000410000 */
[----:B------:R-:W-:Y:S01]  /*63c0*/  FMUL.FTZ R159, R107, R158 ;  /* 0x0000009e6b9f7220 */ /* 0x000fe20000410000 */
[----:B------:R-:W3:Y:S01]  /*63d0*/  MUFU.EX2 R155, R155 ;  /* 0x0000009b009b7308 */ /* 0x000ee20000000800 */
[----:B0-----:R-:W-:Y:S01]  /*63e0*/  FMUL.FTZ R165, R90, R85 ;  /* 0x000000555aa57220 */ /* 0x001fe20000410000 */
[----:B------:R-:W-:Y:S01]  /*63f0*/  LDS.U16 R87, [R80+0x2a] ;  /* 0x00002a0050577984 */ /* 0x000fe20000000400 */
[----:B------:R-:W-:Y:S01]  /*6400*/  FSEL R158, R84, RZ, !P5 ;  /* 0x000000ff549e7208 */ /* 0x000fe20006800000 */
[----:B------:R0:W-:Y:S02]  /*6410*/  MUFU.EX2 R186, R160 ;  /* 0x000000a000ba7308 */ /* 0x0001e40000000800 */
[----:B------:R-:W4:Y:S01]  /*6420*/  LDS.U16 R84, [R80+0x24] ;  /* 0x0000240050547984 */ /* 0x000f220000000400 */
[----:B------:R-:W-:-:S03]  /*6430*/  FMUL.FTZ R91, R83, R108 ;  /* 0x0000006c535b7220 */ /* 0x000fc60000410000 */
[----:B------:R-:W-:Y:S01]  /*6440*/  LDS.U16 R85, [R80+0x28] ;  /* 0x0000280050557984 */ /* 0x000fe20000000400 */
[----:B0-----:R-:W-:-:S03]  /*6450*/  FMUL.FTZ R160, R107, R86 ;  /* 0x000000566ba07220 */ /* 0x001fc60000410000 */
[----:B------:R-:W0:Y:S01]  /*6460*/  LDS.U16 R86, [R80+0x26] ;  /* 0x0000260050567984 */ /* 0x000e220000000400 */
[C---:B---3--:R-:W-:Y:S01]  /*6470*/  FMUL.FTZ R190, R155.reuse, R190 ;  /* 0x000000be9bbe7220 */ /* 0x048fe20000410000 */
[----:B------:R-:W-:Y:S01]  /*6480*/  FMUL.FTZ R155, R155, R154 ;  /* 0x0000009a9b9b7220 */ /* 0x000fe20000410000 */
[----:B--2---:R-:W-:Y:S02]  /*6490*/  HADD2.F32 R156, -RZ, R156.H0_H0 ;  /* 0x2000009cff9c7230 */ /* 0x004fe40000004100 */
[----:B------:R-:W-:Y:S02]  /*64a0*/  HADD2.F32 R154, -RZ, R157.H0_H0 ;  /* 0x2000009dff9a7230 */ /* 0x000fe40000004100 */
[----:B------:R-:W-:Y:S01]  /*64b0*/  FMUL.RZ R91, R91, 0.15915493667125701904 ;  /* 0x3e22f9835b5b7820 */ /* 0x000fe2000040c000 */
[----:B------:R-:W-:Y:S01]  /*64c0*/  FMUL.FTZ R156, R109, R156 ;  /* 0x0000009c6d9c7220 */ /* 0x000fe20000410000 */
[----:B------:R-:W-:Y:S01]  /*64d0*/  FMUL.FTZ R152, R81, R108 ;  /* 0x0000006c51987220 */ /* 0x000fe20000410000 */
[----:B------:R-:W-:Y:S01]  /*64e0*/  FMUL.FTZ R157, R109, R154 ;  /* 0x0000009a6d9d7220 */ /* 0x000fe20000410000 */
[----:B------:R-:W-:Y:S01]  /*64f0*/  MUFU.SIN R88, R91 ;  /* 0x0000005b00587308 */ /* 0x000fe20000000400 */
[----:B------:R-:W-:Y:S01]  /*6500*/  IADD3 R166, PT, PT, R82, 0xa, RZ ;  /* 0x0000000a52a67810 */ /* 0x000fe20007ffe0ff */
[----:B------:R-:W-:Y:S01]  /*6510*/  FMUL.FTZ R89, R90, R89 ;  /* 0x000000595a597220 */ /* 0x000fe20000410000 */
[----:B------:R-:W-:Y:S01]  /*6520*/  FSEL R154, R155, RZ, !P6 ;  /* 0x000000ff9b9a7208 */ /* 0x000fe20007000000 */
[----:B------:R-:W-:Y:S01]  /*6530*/  HADD2.F32 R90, -RZ, R163.H0_H0 ;  /* 0x200000a3ff5a7230 */ /* 0x000fe20000004100 */
[----:B------:R-:W-:-:S03]  /*6540*/  FSEL R155, R156, RZ, !P6 ;  /* 0x000000ff9c9b7208 */ /* 0x000fc60007000000 */
[----:B------:R-:W2:Y:S01]  /*6550*/  MUFU.COS R91, R91 ;  /* 0x0000005b005b7308 */ /* 0x000ea20000000000 */
[----:B------:R-:W-:Y:S02]  /*6560*/  FSEL R156, R157, RZ, !P6 ;  /* 0x000000ff9d9c7208 */ /* 0x000fe40007000000 */
[----:B------:R-:W-:Y:S01]  /*6570*/  FSEL R157, R190, 1, !P6 ;  /* 0x3f800000be9d7808 */ /* 0x000fe20007000000 */
[----:B------:R-:W-:Y:S01]  /*6580*/  FMUL.FTZ R153, R81, R110 ;  /* 0x0000006e51997220 */ /* 0x000fe20000410000 */
[----:B------:R-:W-:Y:S01]  /*6590*/  ISETP.GE.U32.AND P6, PT, R166, R19, PT ;  /* 0x00000013a600720c */ /* 0x000fe20003fc6070 */
[----:B-1----:R-:W-:Y:S01]  /*65a0*/  HADD2.F32 R164, -RZ, R164.H0_H0 ;  /* 0x200000a4ffa47230 */ /* 0x002fe20000004100 */
[----:B------:R-:W-:Y:S01]  /*65b0*/  IADD3 R166, PT, PT, R82, 0xb, RZ ;  /* 0x0000000b52a67810 */ /* 0x000fe20007ffe0ff */
[----:B------:R-:W2:Y:S01]  /*65c0*/  MUFU.EX2 R152, R152 ;  /* 0x0000009800987308 */ /* 0x000ea20000000800 */
[----:B------:R-:W-:Y:S01]  /*65d0*/  FMUL.FTZ R90, R105, R90 ;  /* 0x0000005a695a7220 */ /* 0x000fe20000410000 */
[----:B------:R-:W-:-:S02]  /*65e0*/  FSEL R159, R159, RZ, !P5 ;  /* 0x000000ff9f9f7208 */ /* 0x000fc40006800000 */
[----:B------:R-:W1:Y:S01]  /*65f0*/  MUFU.COS R162, R151 ;  /* 0x0000009700a27308 */ /* 0x000e620000000000 */
[----:B------:R-:W-:Y:S02]  /*6600*/  FSEL R160, R160, RZ, !P5 ;  /* 0x000000ffa0a07208 */ /* 0x000fe40006800000 */
[----:B------:R-:W-:Y:S02]  /*6610*/  FSEL R161, R161, 1, !P5 ;  /* 0x3f800000a1a17808 */ /* 0x000fe40006800000 */
[----:B------:R-:W-:Y:S01]  /*6620*/  ISETP.GE.U32.AND P5, PT, R166, R19, PT ;  /* 0x00000013a600720c */ /* 0x000fe20003fa6070 */
[----:B------:R-:W-:Y:S01]  /*6630*/  FMUL.FTZ R166, R105, R164 ;  /* 0x000000a469a67220 */ /* 0x000fe20000410000 */
[----:B------:R-:W-:Y:S01]  /*6640*/  FSEL R164, R165, RZ, !P2 ;  /* 0x000000ffa5a47208 */ /* 0x000fe20005000000 */
[----:B------:R-:W1:Y:S01]  /*6650*/  MUFU.EX2 R153, R153 ;  /* 0x0000009900997308 */ /* 0x000e620000000800 */
[----:B------:R-:W-:Y:S01]  /*6660*/  FSEL R165, R90, RZ, !P2 ;  /* 0x000000ff5aa57208 */ /* 0x000fe20005000000 */
[----:B------:R-:W-:Y:S01]  /*6670*/  FMUL.FTZ R181, R81, R114 ;  /* 0x0000007251b57220 */ /* 0x000fe20000410000 */
[----:B------:R-:W-:Y:S01]  /*6680*/  HADD2.F32 R90, -RZ, R179.H0_H0 ;  /* 0x200000b3ff5a7230 */ /* 0x000fe20000004100 */
[----:B------:R-:W3:Y:S01]  /*6690*/  MUFU.SIN R150, R151 ;  /* 0x0000009700967308 */ /* 0x000ee20000000400 */
[----:B------:R-:W-:-:S02]  /*66a0*/  HADD2.F32 R180, -RZ, R180.H0_H0 ;  /* 0x200000b4ffb47230 */ /* 0x000fc40000004100 */
[----:B------:R-:W-:Y:S01]  /*66b0*/  FMUL.FTZ R163, R83, R116 ;  /* 0x0000007453a37220 */ /* 0x000fe20000410000 */
[----:B----4-:R-:W-:Y:S02]  /*66c0*/  HADD2.F32 R84, -RZ, R84.H0_H0 ;  /* 0x20000054ff547230 */ /* 0x010fe40000004100 */
[----:B0-----:R-:W-:Y:S02]  /*66d0*/  HADD2.F32 R86, -RZ, R86.H0_H0 ;  /* 0x20000056ff567230 */ /* 0x001fe40000004100 */
[----:B------:R-:W-:Y:S01]  /*66e0*/  MUFU.SIN R151, R183 ;  /* 0x000000b700977308 */ /* 0x000fe20000000400 */
[----:B------:R-:W-:Y:S01]  /*66f0*/  IADD3 R182, PT, PT, R82, 0xc, RZ ;  /* 0x0000000c52b67810 */ /* 0x000fe20007ffe0ff */
[C---:B--2---:R-:W-:Y:S01]  /*6700*/  FMUL.FTZ R91, R152.reuse, R91 ;  /* 0x0000005b985b7220 */ /* 0x044fe20000410000 */
[----:B------:R-:W-:Y:S01]  /*6710*/  FMUL.FTZ R88, R152, R88 ;  /* 0x0000005898587220 */ /* 0x000fe20000410000 */
[----:B------:R-:W-:-:S04]  /*6720*/  FMUL.FTZ R90, R103, R90 ;  /* 0x0000005a675a7220 */ /* 0x000fc80000410000 */
[----:B------:R-:W0:Y:S01]  /*6730*/  MUFU.COS R183, R183 ;  /* 0x000000b700b77308 */ /* 0x000e220000000000 */
[----:B------:R-:W-:Y:S01]  /*6740*/  IADD3 R188, PT, PT, R82, 0xd, RZ ;  /* 0x0000000d52bc7810 */ /* 0x000fe20007ffe0ff */
[----:B------:R-:W-:Y:S01]  /*6750*/  FMUL.RZ R163, R163, 0.15915493667125701904 ;  /* 0x3e22f983a3a37820 */ /* 0x000fe2000040c000 */
[----:B------:R-:W-:Y:S01]  /*6760*/  FSEL R166, R166, RZ, !P2 ;  /* 0x000000ffa6a67208 */ /* 0x000fe20005000000 */
[----:B------:R-:W-:-:S04]  /*6770*/  FMUL.FTZ R84, R101, R84 ;  /* 0x0000005465547220 */ /* 0x000fc80000410000 */
[----:B------:R2:W-:Y:S01]  /*6780*/  MUFU.EX2 R190, R181 ;  /* 0x000000b500be7308 */ /* 0x0005e20000000800 */
[----:B------:R-:W-:Y:S01]  /*6790*/  FSEL R167, R89, 1, !P2 ;  /* 0x3f80000059a77808 */ /* 0x000fe20005000000 */
[----:B------:R-:W-:Y:S01]  /*67a0*/  FMUL.FTZ R86, R101, R86 ;  /* 0x0000005665567220 */ /* 0x000fe20000410000 */
[-C--:B------:R-:W-:Y:S01]  /*67b0*/  ISETP.GE.U32.AND P2, PT, R182, R19.reuse, PT ;  /* 0x00000013b600720c */ /* 0x080fe20003f46070 */
[----:B--2---:R-:W-:Y:S01]  /*67c0*/  FMUL.FTZ R181, R103, R180 ;  /* 0x000000b467b57220 */ /* 0x004fe20000410000 */
[----:B------:R-:W-:Y:S02]  /*67d0*/  FSEL R179, R88, RZ, !P4 ;  /* 0x000000ff58b37208 */ /* 0x000fe40006000000 */
[----:B------:R-:W-:Y:S02]  /*67e0*/  FSEL R180, R90, RZ, !P4 ;  /* 0x000000ff5ab47208 */ /* 0x000fe40006000000 */
[----:B------:R-:W-:Y:S02]  /*67f0*/  FSEL R181, R181, RZ, !P4 ;  /* 0x000000ffb5b57208 */ /* 0x000fe40006000000 */
[----:B------:R-:W-:Y:S01]  /*6800*/  FSEL R182, R91, 1, !P4 ;  /* 0x3f8000005bb67808 */ /* 0x000fe20006000000 */
[----:B------:R-:W-:Y:S01]  /*6810*/  MUFU.SIN R194, R163 ;  /* 0x000000a300c27308 */ /* 0x000fe20000000400 */
[----:B------:R-:W-:Y:S01]  /*6820*/  ISETP.GE.U32.AND P4, PT, R188, R19, PT ;  /* 0x00000013bc00720c */ /* 0x000fe20003f86070 */
[----:B-1----:R-:W-:Y:S01]  /*6830*/  FMUL.FTZ R188, R153, R162 ;  /* 0x000000a299bc7220 */ /* 0x002fe20000410000 */
[----:B------:R-:W-:Y:S01]  /*6840*/  FMUL.FTZ R89, R81, R116 ;  /* 0x0000007451597220 */ /* 0x000fe20000410000 */
[----:B------:R-:W-:Y:S01]  /*6850*/  FMUL.FTZ R88, R83, R118 ;  /* 0x0000007653587220 */ /* 0x000fe20000410000 */
[----:B------:R-:W-:Y:S01]  /*6860*/  FSEL R162, R86, RZ, !P3 ;  /* 0x000000ff56a27208 */ /* 0x000fe20005800000 */
[----:B------:R-:W-:-:S02]  /*6870*/  HADD2.F32 R86, -RZ, R87.H0_H0 ;  /* 0x20000057ff567230 */ /* 0x000fc40000004100 */
[----:B------:R1:W2:Y:S01]  /*6880*/  MUFU.COS R152, R163 ;  /* 0x000000a300987308 */ /* 0x0002a20000000000 */
[----:B---3--:R-:W-:Y:S01]  /*6890*/  FMUL.FTZ R150, R153, R150 ;  /* 0x0000009699967220 */ /* 0x008fe20000410000 */
[----:B------:R-:W-:Y:S01]  /*68a0*/  FMUL.RZ R90, R88, 0.15915493667125701904 ;  /* 0x3e22f983585a7820 */ /* 0x000fe2000040c000 */
[----:B------:R-:W-:Y:S02]  /*68b0*/  IADD3 R88, PT, PT, R82, 0xe, RZ ;  /* 0x0000000e52587810 */ /* 0x000fe40007ffe0ff */
[----:B-1----:R-:W-:Y:S01]  /*68c0*/  FSEL R163, R84, RZ, !P3 ;  /* 0x000000ff54a37208 */ /* 0x002fe20005800000 */
[----:B------:R-:W-:Y:S02]  /*68d0*/  HADD2.F32 R84, -RZ, R85.H0_H0 ;  /* 0x20000055ff547230 */ /* 0x000fe40000004100 */
[----:B------:R-:W2:Y:S01]  /*68e0*/  MUFU.EX2 R89, R89 ;  /* 0x0000005900597308 */ /* 0x000ea20000000800 */
[C---:B0-----:R-:W-:Y:S01]  /*68f0*/  FMUL.FTZ R187, R186.reuse, R183 ;  /* 0x000000b7babb7220 */ /* 0x041fe20000410000 */
[----:B------:R-:W-:Y:S01]  /*6900*/  FMUL.FTZ R151, R186, R151 ;  /* 0x00000097ba977220 */ /* 0x000fe20000410000 */
[C---:B------:R-:W-:Y:S01]  /*6910*/  FMUL.FTZ R86, R99.reuse, R86 ;  /* 0x0000005663567220 */ /* 0x040fe20000410000 */
[----:B------:R-:W-:Y:S01]  /*6920*/  FMUL.FTZ R84, R99, R84 ;  /* 0x0000005463547220 */ /* 0x000fe20000410000 */
[-C--:B------:R-:W-:Y:S01]  /*6930*/  FMUL.FTZ R91, R170, R173.reuse ;  /* 0x000000adaa5b7220 */ /* 0x080fe20000410000 */
[----:B------:R-:W-:Y:S01]  /*6940*/  IADD3 R82, PT, PT, R82, 0xf, RZ ;  /* 0x0000000f52527810 */ /* 0x000fe20007ffe0ff */
[----:B------:R-:W-:Y:S01]  /*6950*/  FMUL.FTZ R85, R81, R118 ;  /* 0x0000007651557220 */ /* 0x000fe20000410000 */
[----:B------:R-:W-:Y:S01]  /*6960*/  FSEL R189, R150, RZ, !P3 ;  /* 0x000000ff96bd7208 */ /* 0x000fe20005800000 */
[----:B------:R-:W-:Y:S01]  /*6970*/  FMUL.FTZ R87, R168, R173 ;  /* 0x000000ada8577220 */ /* 0x000fe20000410000 */
[----:B------:R-:W-:Y:S01]  /*6980*/  FSEL R188, R188, 1, !P3 ;  /* 0x3f800000bcbc7808 */ /* 0x000fe20005800000 */
[----:B------:R-:W-:Y:S01]  /*6990*/  MUFU.SIN R198, R90 ;  /* 0x0000005a00c67308 */ /* 0x000fe20000000400 */
[----:B------:R-:W-:Y:S01]  /*69a0*/  ISETP.GE.U32.AND P3, PT, R88, R19, PT ;  /* 0x000000135800720c */ /* 0x000fe20003f66070 */
[----:B------:R-:W-:Y:S01]  /*69b0*/  FFMA.FTZ R91, R168, R175, R91 ;  /* 0x000000afa85b7223 */ /* 0x000fe2000001005b */
[----:B------:R-:W-:-:S02]  /*69c0*/  FSEL R183, R151, RZ, !P6 ;  /* 0x000000ff97b77208 */ /* 0x000fc40007000000 */
[----:B------:R-:W-:Y:S02]  /*69d0*/  FSEL R185, R84, RZ, !P6 ;  /* 0x000000ff54b97208 */ /* 0x000fe40007000000 */
[----:B------:R-:W-:Y:S01]  /*69e0*/  FSEL R186, R86, RZ, !P6 ;  /* 0x000000ff56ba7208 */ /* 0x000fe20007000000 */
[----:B------:R0:W1:Y:S01]  /*69f0*/  MUFU.COS R88, R90 ;  /* 0x0000005a00587308 */ /* 0x0000620000000000 */
[----:B------:R-:W-:Y:S02]  /*6a00*/  FSEL R187, R187, 1, !P6 ;  /* 0x3f800000bbbb7808 */ /* 0x000fe40007000000 */
[----:B------:R-:W-:Y:S01]  /*6a10*/  ISETP.GE.U32.AND P6, PT, R82, R19, PT ;  /* 0x000000135200720c */ /* 0x000fe20003fc6070 */
[----:B------:R-:W-:Y:S01]  /*6a20*/  FFMA.FTZ R82, R170, R175, -R87 ;  /* 0x000000afaa527223 */ /* 0x000fe20000010857 */
[----:B------:R-:W-:-:S03]  /*6a30*/  FADD.FTZ R91, R174, R91 ;  /* 0x0000005bae5b7221 */ /* 0x000fc60000010000 */
[----:B------:R-:W1:Y:S01]  /*6a40*/  MUFU.EX2 R85, R85 ;  /* 0x0000005500557308 */ /* 0x000e620000000800 */
[----:B------:R-:W-:Y:S01]  /*6a50*/  FADD.FTZ R87, R169, R82 ;  /* 0x00000052a9577221 */ /* 0x000fe20000010000 */
[C---:B------:R-:W-:Y:S01]  /*6a60*/  FMUL.FTZ R84, R176.reuse, R91 ;  /* 0x0000005bb0547220 */ /* 0x040fe20000410000 */
[C---:B--2---:R-:W-:Y:S01]  /*6a70*/  FMUL.FTZ R195, R89.reuse, R152 ;  /* 0x0000009859c37220 */ /* 0x044fe20000410000 */
[----:B------:R-:W-:Y:S01]  /*6a80*/  FMUL.FTZ R194, R89, R194 ;  /* 0x000000c259c27220 */ /* 0x000fe20000410000 */
[-C--:B------:R-:W-:Y:S01]  /*6a90*/  FMUL.FTZ R89, R176, R87.reuse ;  /* 0x00000057b0597220 */ /* 0x080fe20000410000 */
[----:B------:R-:W-:-:S03]  /*6aa0*/  FFMA.FTZ R84, R178, R87, -R84 ;  /* 0x00000057b2547223 */ /* 0x000fc60000010854 */
[----:B------:R-:W-:Y:S01]  /*6ab0*/  FFMA.FTZ R86, R178, R91, R89 ;  /* 0x0000005bb2567223 */ /* 0x000fe20000010059 */
[----:B------:R-:W-:Y:S01]  /*6ac0*/  FADD.FTZ R84, R177, R84 ;  /* 0x00000054b1547221 */ /* 0x000fe20000010000 */
[CC--:B------:R-:W-:Y:S02]  /*6ad0*/  FMUL.FTZ R82, R172.reuse, R173.reuse ;  /* 0x000000adac527220 */ /* 0x0c0fe40000410000 */
[----:B0-----:R-:W-:Y:S01]  /*6ae0*/  FADD.FTZ R90, R123, R86 ;  /* 0x000000567b5a7221 */ /* 0x001fe20000010000 */
[C---:B-1----:R-:W-:Y:S01]  /*6af0*/  FMUL.FTZ R199, R85.reuse, R88 ;  /* 0x0000005855c77220 */ /* 0x042fe20000410000 */
[----:B------:R-:W-:Y:S01]  /*6b00*/  FMUL.FTZ R198, R85, R198 ;  /* 0x000000c655c67220 */ /* 0x000fe20000410000 */
[----:B------:R-:W-:Y:S01]  /*6b10*/  FMUL.FTZ R85, R171, R173 ;  /* 0x000000adab557220 */ /* 0x000fe20000410000 */
[C---:B------:R-:W-:Y:S01]  /*6b20*/  FMUL.FTZ R91, R125.reuse, R84 ;  /* 0x000000547d5b7220 */ /* 0x040fe20000410000 */
[-C--:B------:R-:W-:Y:S02]  /*6b30*/  FMUL.FTZ R150, R125, R90.reuse ;  /* 0x0000005a7d967220 */ /* 0x080fe40000410000 */
[-C--:B------:R-:W-:Y:S01]  /*6b40*/  FFMA.FTZ R87, R172, R175.reuse, R85 ;  /* 0x000000afac577223 */ /* 0x080fe20000010055 */
[----:B------:R-:W-:Y:S01]  /*6b50*/  FFMA.FTZ R85, R171, R175, -R82 ;  /* 0x000000afab557223 */ /* 0x000fe20000010852 */
[C---:B------:R-:W-:Y:S01]  /*6b60*/  FFMA.FTZ R152, R131.reuse, R90, R91 ;  /* 0x0000005a83987223 */ /* 0x040fe2000001005b */
[----:B------:R-:W-:Y:S01]  /*6b70*/  FFMA.FTZ R150, R131, R84, -R150 ;  /* 0x0000005483967223 */ /* 0x000fe20000010896 */
[C---:B------:R-:W-:Y:S01]  /*6b80*/  FMUL.FTZ R89, R176.reuse, R87 ;  /* 0x00000057b0597220 */ /* 0x040fe20000410000 */
[-C--:B------:R-:W-:Y:S01]  /*6b90*/  FMUL.FTZ R82, R176, R85.reuse ;  /* 0x00000055b0527220 */ /* 0x080fe20000410000 */
[----:B------:R-:W-:Y:S01]  /*6ba0*/  FADD.FTZ R152, R129, R152 ;  /* 0x0000009881987221 */ /* 0x000fe20000010000 */
[----:B------:R-:W-:Y:S01]  /*6bb0*/  FADD.FTZ R150, R127, R150 ;  /* 0x000000967f967221 */ /* 0x000fe20000010000 */
[C---:B------:R-:W-:Y:S01]  /*6bc0*/  FFMA.FTZ R86, R178.reuse, R85, -R89 ;  /* 0x00000055b2567223 */ /* 0x040fe20000010859 */
[----:B------:R-:W-:Y:S01]  /*6bd0*/  FFMA.FTZ R88, R178, R87, R82 ;  /* 0x00000057b2587223 */ /* 0x000fe20000010052 */
[C---:B------:R-:W-:Y:S01]  /*6be0*/  FMUL.FTZ R85, R133.reuse, R152 ;  /* 0x0000009885557220 */ /* 0x040fe20000410000 */
[----:B------:R-:W-:-:S02]  /*6bf0*/  FMUL.FTZ R192, R133, R150 ;  /* 0x0000009685c07220 */ /* 0x000fc40000410000 */
[----:B------:R-:W-:Y:S01]  /*6c00*/  FMUL.FTZ R90, R125, R88 ;  /* 0x000000587d5a7220 */ /* 0x000fe20000410000 */
[C---:B------:R-:W-:Y:S01]  /*6c10*/  FFMA.FTZ R150, R139.reuse, R150, -R85 ;  /* 0x000000968b967223 */ /* 0x040fe20000010855 */
[----:B------:R-:W-:Y:S02]  /*6c20*/  FFMA.FTZ R192, R139, R152, R192 ;  /* 0x000000988bc07223 */ /* 0x000fe400000100c0 */
[-C--:B------:R-:W-:Y:S01]  /*6c30*/  FFMA.FTZ R90, R131, R86.reuse, -R90 ;  /* 0x00000056835a7223 */ /* 0x080fe2000001085a */
[----:B------:R-:W-:Y:S01]  /*6c40*/  FADD.FTZ R150, R135, R150 ;  /* 0x0000009687967221 */ /* 0x000fe20000010000 */
[----:B------:R-:W-:Y:S01]  /*6c50*/  FMUL.FTZ R86, R125, R86 ;  /* 0x000000567d567220 */ /* 0x000fe20000410000 */
[----:B------:R-:W-:Y:S01]  /*6c60*/  FADD.FTZ R192, R137, R192 ;  /* 0x000000c089c07221 */ /* 0x000fe20000010000 */
[----:B------:R-:W-:Y:S01]  /*6c70*/  FMUL.FTZ R84, R83, R120 ;  /* 0x0000007853547220 */ /* 0x000fe20000410000 */
[C---:B------:R-:W-:Y:S01]  /*6c80*/  FMUL.FTZ R87, R154.reuse, R150 ;  /* 0x000000969a577220 */ /* 0x040fe20000410000 */
[----:B------:R-:W-:Y:S01]  /*6c90*/  FFMA.FTZ R86, R131, R88, R86 ;  /* 0x0000005883567223 */ /* 0x000fe20000010056 */
[-C--:B------:R-:W-:Y:S01]  /*6ca0*/  FMUL.FTZ R88, R154, R192.reuse ;  /* 0x000000c09a587220 */ /* 0x080fe20000410000 */
[----:B------:R-:W-:Y:S01]  /*6cb0*/  FMUL.RZ R89, R84, 0.15915493667125701904 ;  /* 0x3e22f98354597820 */ /* 0x000fe2000040c000 */
[----:B------:R-:W-:Y:S01]  /*6cc0*/  FFMA.FTZ R87, R157, R192, R87 ;  /* 0x000000c09d577223 */ /* 0x000fe20000010057 */
[----:B------:R-:W-:Y:S01]  /*6cd0*/  FMUL.FTZ R84, R133, R86 ;  /* 0x0000005685547220 */ /* 0x000fe20000410000 */
[----:B------:R-:W-:Y:S01]  /*6ce0*/  FFMA.FTZ R150, R157, R150, -R88 ;  /* 0x000000969d967223 */ /* 0x000fe20000010858 */
[----:B------:R-:W-:Y:S01]  /*6cf0*/  FMUL.FTZ R85, R133, R90 ;  /* 0x0000005a85557220 */ /* 0x000fe20000410000 */
[----:B------:R-:W-:Y:S01]  /*6d00*/  FADD.FTZ R87, R156, R87 ;  /* 0x000000579c577221 */ /* 0x000fe20000010000 */
[----:B------:R-:W-:Y:S01]  /*6d10*/  FMUL.FTZ R82, R81, R120 ;  /* 0x0000007851527220 */ /* 0x000fe20000410000 */
[----:B------:R-:W-:Y:S01]  /*6d20*/  FFMA.FTZ R90, R139, R90, -R84 ;  /* 0x0000005a8b5a7223 */ /* 0x000fe20000010854 */
[----:B------:R-:W-:Y:S01]  /*6d30*/  FMUL.FTZ R84, R81, R122 ;  /* 0x0000007a51547220 */ /* 0x000fe20000410000 */
[----:B------:R-:W-:Y:S01]  /*6d40*/  FADD.FTZ R150, R155, R150 ;  /* 0x000000969b967221 */ /* 0x000fe20000010000 */
[----:B------:R-:W0:Y:S01]  /*6d50*/  MUFU.SIN R81, R89 ;  /* 0x0000005900517308 */ /* 0x000e220000000400 */
[C---:B------:R-:W-:Y:S01]  /*6d60*/  FMUL.FTZ R152, R158.reuse, R87 ;  /* 0x000000579e987220 */ /* 0x040fe20000410000 */
[----:B------:R-:W-:Y:S01]  /*6d70*/  FFMA.FTZ R86, R139, R86, R85 ;  /* 0x000000568b567223 */ /* 0x000fe20000010055 */
[----:B------:R-:W-:-:S05]  /*6d80*/  FMUL.FTZ R192, R158, R150 ;  /* 0x000000969ec07220 */ /* 0x000fca0000410000 */
[----:B------:R-:W1:Y:S01]  /*6d90*/  MUFU.COS R203, R89 ;  /* 0x0000005900cb7308 */ /* 0x000e620000000000 */
[C---:B------:R-:W-:Y:S01]  /*6da0*/  FFMA.FTZ R152, R161.reuse, R150, -R152 ;  /* 0x00000096a1987223 */ /* 0x040fe20000010898 */
[----:B------:R-:W-:Y:S01]  /*6db0*/  FMUL.FTZ R88, R154, R86 ;  /* 0x000000569a587220 */ /* 0x000fe20000410000 */
[----:B------:R-:W-:-:S05]  /*6dc0*/  FFMA.FTZ R87, R161, R87, R192 ;  /* 0x00000057a1577223 */ /* 0x000fca00000100c0 */
[----:B------:R-:W0:Y:S01]  /*6dd0*/  MUFU.EX2 R82, R82 ;  /* 0x0000005200527308 */ /* 0x000e220000000800 */
[----:B------:R-:W-:Y:S01]  /*6de0*/  FADD.FTZ R152, R159, R152 ;  /* 0x000000989f987221 */ /* 0x000fe20000010000 */
[----:B------:R-:W-:Y:S01]  /*6df0*/  FMUL.FTZ R83, R83, R122 ;  /* 0x0000007a53537220 */ /* 0x000fe20000410000 */
[-C--:B------:R-:W-:Y:S01]  /*6e00*/  FFMA.FTZ R88, R157, R90.reuse, -R88 ;  /* 0x0000005a9d587223 */ /* 0x080fe20000010858 */
[----:B------:R-:W-:Y:S01]  /*6e10*/  FMUL.FTZ R90, R154, R90 ;  /* 0x0000005a9a5a7220 */ /* 0x000fe20000410000 */
[----:B------:R-:W-:Y:S01]  /*6e20*/  FADD.FTZ R87, R160, R87 ;  /* 0x00000057a0577221 */ /* 0x000fe20000010000 */
[----:B------:R2:W3:Y:S01]  /*6e30*/  MUFU.EX2 R85, R84 ;  /* 0x0000005400557308 */ /* 0x0004e20000000800 */
[C---:B------:R-:W-:Y:S01]  /*6e40*/  FMUL.FTZ R150, R164.reuse, R152 ;  /* 0x00000098a4967220 */ /* 0x040fe20000410000 */
[----:B------:R-:W-:Y:S01]  /*6e50*/  FMUL.RZ R91, R83, 0.15915493667125701904 ;  /* 0x3e22f983535b7820 */ /* 0x000fe2000040c000 */
[----:B------:R-:W-:Y:S01]  /*6e60*/  FFMA.FTZ R90, R157, R86, R90 ;  /* 0x000000569d5a7223 */ /* 0x000fe2000001005a */
[-C--:B------:R-:W-:Y:S01]  /*6e70*/  FMUL.FTZ R83, R164, R87.reuse ;  /* 0x00000057a4537220 */ /* 0x080fe20000410000 */
[----:B------:R-:W-:Y:S01]  /*6e80*/  FFMA.FTZ R87, R167, R87, R150 ;  /* 0x00000057a7577223 */ /* 0x000fe20000010096 */
[----:B--2---:R-:W-:Y:S01]  /*6e90*/  FMUL.FTZ R84, R158, R88 ;  /* 0x000000589e547220 */ /* 0x004fe20000410000 */
[C---:B0-----:R-:W-:Y:S01]  /*6ea0*/  FMUL.FTZ R202, R82.reuse, R81 ;  /* 0x0000005152ca7220 */ /* 0x041fe20000410000 */
[----:B-1----:R-:W-:Y:S01]  /*6eb0*/  FMUL.FTZ R203, R82, R203 ;  /* 0x000000cb52cb7220 */ /* 0x002fe20000410000 */
[----:B------:R-:W3:Y:S01]  /*6ec0*/  MUFU.COS R86, R91 ;  /* 0x0000005b00567308 */ /* 0x000ee20000000000 */
[----:B------:R-:W-:Y:S01]  /*6ed0*/  FFMA.FTZ R81, R161, R90, R84 ;  /* 0x0000005aa1517223 */ /* 0x000fe20000010054 */
[----:B------:R-:W-:Y:S01]  /*6ee0*/  FFMA.FTZ R152, R167, R152, -R83 ;  /* 0x00000098a7987223 */ /* 0x000fe20000010853 */
[----:B------:R-:W0:Y:S01]  /*6ef0*/  LDS.U16 R84, [R80+0x2e] ;  /* 0x00002e0050547984 */ /* 0x000e220000000400 */
[----:B------:R-:W-:Y:S01]  /*6f00*/  FADD.FTZ R87, R166, R87 ;  /* 0x00000057a6577221 */ /* 0x000fe20000010000 */
[----:B------:R-:W-:-:S02]  /*6f10*/  FMUL.FTZ R90, R158, R90 ;  /* 0x0000005a9e5a7220 */ /* 0x000fc40000410000 */
[----:B------:R-:W1:Y:S01]  /*6f20*/  LDS.U16 R83, [R80+0x2c] ;  /* 0x00002c0050537984 */ /* 0x000e620000000400 */
[----:B------:R2:W4:Y:S01]  /*6f30*/  MUFU.SIN R82, R91 ;  /* 0x0000005b00527308 */ /* 0x0005220000000400 */
[----:B------:R-:W-:Y:S01]  /*6f40*/  FADD.FTZ R152, R165, R152 ;  /* 0x00000098a5987221 */ /* 0x000fe20000010000 */
[----:B------:R-:W-:Y:S01]  /*6f50*/  FMUL.FTZ R89, R179, R87 ;  /* 0x00000057b3597220 */ /* 0x000fe20000410000 */
[----:B------:R-:W-:Y:S01]  /*6f60*/  FFMA.FTZ R90, R161, R88, -R90 ;  /* 0x00000058a15a7223 */ /* 0x000fe2000001085a */
[----:B------:R-:W-:Y:S01]  /*6f70*/  FMUL.FTZ R88, R164, R81 ;  /* 0x00000051a4587220 */ /* 0x000fe20000410000 */
[-C--:B------:R-:W-:Y:S01]  /*6f80*/  FMUL.FTZ R192, R179, R152.reuse ;  /* 0x00000098b3c07220 */ /* 0x080fe20000410000 */
[----:B------:R-:W-:Y:S01]  /*6f90*/  FFMA.FTZ R89, R182, R152, -R89 ;  /* 0x00000098b6597223 */ /* 0x000fe20000010859 */
[-C--:B------:R-:W-:Y:S01]  /*6fa0*/  FMUL.FTZ R150, R164, R90.reuse ;  /* 0x0000005aa4967220 */ /* 0x080fe20000410000 */
[C---:B------:R-:W-:Y:S01]  /*6fb0*/  FFMA.FTZ R88, R167.reuse, R90, -R88 ;  /* 0x0000005aa7587223 */ /* 0x040fe20000010858 */
[----:B------:R-:W-:Y:S01]  /*6fc0*/  FFMA.FTZ R192, R182, R87, R192 ;  /* 0x00000057b6c07223 */ /* 0x000fe200000100c0 */
[----:B------:R-:W-:Y:S01]  /*6fd0*/  FADD.FTZ R90, R180, R89 ;  /* 0x00000059b45a7221 */ /* 0x000fe20000010000 */
[----:B------:R-:W-:Y:S01]  /*6fe0*/  FFMA.FTZ R150, R167, R81, R150 ;  /* 0x00000051a7967223 */ /* 0x000fe20000010096 */
[----:B---3--:R-:W-:Y:S01]  /*6ff0*/  FMUL.FTZ R81, R85, R86 ;  /* 0x0000005655517220 */ /* 0x008fe20000410000 */
[----:B------:R-:W-:Y:S01]  /*7000*/  FADD.FTZ R192, R181, R192 ;  /* 0x000000c0b5c07221 */ /* 0x000fe20000010000 */
[----:B--2---:R-:W-:Y:S01]  /*7010*/  FMUL.FTZ R91, R189, R90 ;  /* 0x0000005abd5b7220 */ /* 0x004fe20000410000 */
[----:B------:R-:W-:Y:S01]  /*7020*/  MUFU.SIN R193, R191 ;  /* 0x000000bf00c17308 */ /* 0x000fe20000000400 */
[----:B------:R-:W-:Y:S01]  /*7030*/  FMUL.FTZ R87, R179, R150 ;  /* 0x00000096b3577220 */ /* 0x000fe20000410000 */
[----:B------:R-:W2:Y:S01]  /*7040*/  LDS.U16 R86, [R80+0x32] ;  /* 0x0000320050567984 */ /* 0x000ea20000000400 */
[----:B----4-:R-:W-:Y:S01]  /*7050*/  FMUL.FTZ R82, R85, R82 ;  /* 0x0000005255527220 */ /* 0x010fe20000410000 */
[----:B------:R-:W-:-:S02]  /*7060*/  FMUL.FTZ R89, R179, R88 ;  /* 0x00000058b3597220 */ /* 0x000fc40000410000 */
[----:B------:R-:W3:Y:S01]  /*7070*/  LDS.U16 R85, [R80+0x30] ;  /* 0x0000300050557984 */ /* 0x000ee20000000400 */
[-C--:B------:R-:W-:Y:S01]  /*7080*/  FFMA.FTZ R151, R188, R192.reuse, R91 ;  /* 0x000000c0bc977223 */ /* 0x080fe2000001005b */
[----:B------:R-:W4:Y:S01]  /*7090*/  MUFU.COS R191, R191 ;  /* 0x000000bf00bf7308 */ /* 0x000f220000000000 */
[C---:B------:R-:W-:Y:S01]  /*70a0*/  FMUL.FTZ R91, R189.reuse, R192 ;  /* 0x000000c0bd5b7220 */ /* 0x040fe20000410000 */
[C---:B------:R-:W-:Y:S01]  /*70b0*/  FFMA.FTZ R87, R182.reuse, R88, -R87 ;  /* 0x00000058b6577223 */ /* 0x040fe20000010857 */
[----:B------:R-:W-:Y:S01]  /*70c0*/  FFMA.FTZ R89, R182, R150, R89 ;  /* 0x00000096b6597223 */ /* 0x000fe20000010059 */
[----:B------:R-:W-:Y:S01]  /*70d0*/  FADD.FTZ R192, R162, R151 ;  /* 0x00000097a2c07221 */ /* 0x000fe20000010000 */
[C---:B------:R-:W-:Y:S01]  /*70e0*/  FFMA.FTZ R90, R188.reuse, R90, -R91 ;  /* 0x0000005abc5a7223 */ /* 0x040fe2000001085b */
[C---:B------:R-:W-:Y:S01]  /*70f0*/  FMUL.FTZ R88, R189.reuse, R87 ;  /* 0x00000057bd587220 */ /* 0x040fe20000410000 */
[-C--:B------:R-:W-:Y:S01]  /*7100*/  FMUL.FTZ R91, R189, R89.reuse ;  /* 0x00000059bd5b7220 */ /* 0x080fe20000410000 */
[----:B------:R-:W-:Y:S01]  /*7110*/  FMUL.FTZ R196, R183, R192 ;  /* 0x000000c0b7c47220 */ /* 0x000fe20000410000 */
[----:B------:R-:W-:Y:S01]  /*7120*/  FADD.FTZ R152, R163, R90 ;  /* 0x0000005aa3987221 */ /* 0x000fe20000010000 */
[C---:B------:R-:W-:Y:S01]  /*7130*/  FFMA.FTZ R150, R188.reuse, R89, R88 ;  /* 0x00000059bc967223 */ /* 0x040fe20000010058 */
[----:B------:R-:W-:Y:S01]  /*7140*/  FFMA.FTZ R90, R188, R87, -R91 ;  /* 0x00000057bc5a7223 */ /* 0x000fe2000001085b */
[----:B------:R-:W5:Y:S01]  /*7150*/  LDS.U16 R88, [R80+0x36] ;  /* 0x0000360050587984 */ /* 0x000f620000000400 */
[-C--:B------:R-:W-:Y:S01]  /*7160*/  FMUL.FTZ R87, R183, R152.reuse ;  /* 0x00000098b7577220 */ /* 0x080fe20000410000 */
[----:B------:R-:W-:Y:S01]  /*7170*/  FFMA.FTZ R196, R187, R152, -R196 ;  /* 0x00000098bbc47223 */ /* 0x000fe200000108c4 */
[----:B------:R-:W-:-:S02]  /*7180*/  FMUL.FTZ R152, R183, R150 ;  /* 0x00000096b7987220 */ /* 0x000fc40000410000 */
[C---:B------:R-:W-:Y:S01]  /*7190*/  FFMA.FTZ R89, R187.reuse, R192, R87 ;  /* 0x000000c0bb597223 */ /* 0x040fe20000010057 */
[C---:B----4-:R-:W-:Y:S01]  /*71a0*/  FMUL.FTZ R191, R190.reuse, R191 ;  /* 0x000000bfbebf7220 */ /* 0x050fe20000410000 */
[----:B------:R-:W-:Y:S01]  /*71b0*/  FMUL.FTZ R190, R190, R193 ;  /* 0x000000c1bebe7220 */ /* 0x000fe20000410000 */
[-C--:B------:R-:W-:Y:S01]  /*71c0*/  FFMA.FTZ R152, R187, R90.reuse, -R152 ;  /* 0x0000005abb987223 */ /* 0x080fe20000010898 */
[----:B------:R-:W-:Y:S01]  /*71d0*/  FMUL.FTZ R192, R183, R90 ;  /* 0x0000005ab7c07220 */ /* 0x000fe20000410000 */
[----:B------:R-:W4:Y:S01]  /*71e0*/  LDS.U16 R87, [R80+0x34] ;  /* 0x0000340050577984 */ /* 0x000f220000000400 */
[----:B0-----:R-:W-:Y:S02]  /*71f0*/  HADD2.F32 R90, -RZ, R84.H0_H0 ;  /* 0x20000054ff5a7230 */ /* 0x001fe40000004100 */
[----:B-1----:R-:W-:Y:S01]  /*7200*/  HADD2.F32 R84, -RZ, R83.H0_H0 ;  /* 0x20000053ff547230 */ /* 0x002fe20000004100 */
[----:B------:R-:W-:Y:S01]  /*7210*/  FSEL R190, R190, RZ, !P5 ;  /* 0x000000ffbebe7208 */ /* 0x000fe20006800000 */
[----:B------:R-:W-:Y:S01]  /*7220*/  FADD.FTZ R91, R186, R89 ;  /* 0x00000059ba5b7221 */ /* 0x000fe20000010000 */
[----:B------:R-:W-:Y:S01]  /*7230*/  FSEL R191, R191, 1, !P5 ;  /* 0x3f800000bfbf7808 */ /* 0x000fe20006800000 */
[----:B------:R-:W0:Y:S01]  /*7240*/  LDS.U16 R83, [R80+0x38] ;  /* 0x0000380050537984 */ /* 0x000e220000000400 */
[----:B------:R-:W-:Y:S01]  /*7250*/  FMUL.FTZ R84, R95, R84 ;  /* 0x000000545f547220 */ /* 0x000fe20000410000 */
[----:B------:R-:W-:Y:S01]  /*7260*/  FADD.FTZ R196, R185, R196 ;  /* 0x000000c4b9c47221 */ /* 0x000fe20000010000 */
[----:B------:R-:W-:Y:S01]  /*7270*/  FMUL.FTZ R200, R190, R91 ;  /* 0x0000005bbec87220 */ /* 0x000fe20000410000 */
[----:B------:R-:W-:-:S02]  /*7280*/  FMUL.FTZ R90, R95, R90 ;  /* 0x0000005a5f5a7220 */ /* 0x000fc40000410000 */
[----:B------:R-:W-:Y:S01]  /*7290*/  FSEL R193, R84, RZ, !P5 ;  /* 0x000000ff54c17208 */ /* 0x000fe20006800000 */
[-C--:B------:R-:W-:Y:S01]  /*72a0*/  FFMA.FTZ R200, R191, R196.reuse, -R200 ;  /* 0x000000c4bfc87223 */ /* 0x080fe200000108c8 */
[----:B------:R-:W1:Y:S01]  /*72b0*/  LDS.U16 R84, [R80+0x3a] ;  /* 0x00003a0050547984 */ /* 0x000e620000000400 */
[----:B------:R-:W-:Y:S01]  /*72c0*/  FMUL.FTZ R196, R190, R196 ;  /* 0x000000c4bec47220 */ /* 0x000fe20000410000 */
[----:B------:R-:W-:Y:S01]  /*72d0*/  FFMA.FTZ R89, R187, R150, R192 ;  /* 0x00000096bb597223 */ /* 0x000fe200000100c0 */
[----:B------:R-:W-:Y:S01]  /*72e0*/  FSEL R192, R90, RZ, !P5 ;  /* 0x000000ff5ac07208 */ /* 0x000fe20006800000 */
[----:B--2---:R-:W-:Y:S02]  /*72f0*/  HADD2.F32 R150, -RZ, R86.H0_H0 ;  /* 0x20000056ff967230 */ /* 0x004fe40000004100 */
[----:B------:R-:W-:Y:S01]  /*7300*/  FFMA.FTZ R91, R191, R91, R196 ;  /* 0x0000005bbf5b7223 */ /* 0x000fe200000100c4 */
[----:B---3--:R-:W-:Y:S01]  /*7310*/  HADD2.F32 R90, -RZ, R85.H0_H0 ;  /* 0x20000055ff5a7230 */ /* 0x008fe20000004100 */
[----:B------:R-:W2:Y:S01]  /*7320*/  LDS.U16 R86, [R80+0x3e] ;  /* 0x00003e0050567984 */ /* 0x000ea20000000400 */
[----:B------:R-:W-:Y:S01]  /*7330*/  FSEL R194, R194, RZ, !P2 ;  /* 0x000000ffc2c27208 */ /* 0x000fe20005000000 */
[----:B------:R-:W-:Y:S01]  /*7340*/  FADD.FTZ R91, R192, R91 ;  /* 0x0000005bc05b7221 */ /* 0x000fe20000010000 */
[----:B------:R-:W-:Y:S01]  /*7350*/  FADD.FTZ R200, R193, R200 ;  /* 0x000000c8c1c87221 */ /* 0x000fe20000010000 */
[----:B------:R3:W2:Y:S01]  /*7360*/  LDS.U16 R85, [R80+0x3c] ;  /* 0x00003c0050557984 */ /* 0x0006a20000000400 */
[----:B------:R-:W-:Y:S01]  /*7370*/  FMUL.FTZ R90, R93, R90 ;  /* 0x0000005a5d5a7220 */ /* 0x000fe20000410000 */
[----:B------:R-:W-:Y:S01]  /*7380*/  FSEL R195, R195, 1, !P2 ;  /* 0x3f800000c3c37808 */ /* 0x000fe20005000000 */
[CC--:B------:R-:W-:Y:S01]  /*7390*/  FMUL.FTZ R204, R194.reuse, R91.reuse ;  /* 0x0000005bc2cc7220 */ /* 0x0c0fe20000410000 */
[----:B------:R-:W-:Y:S01]  /*73a0*/  FMUL.FTZ R196, R194, R200 ;  /* 0x000000c8c2c47220 */ /* 0x000fe20000410000 */
[----:B------:R-:W-:Y:S01]  /*73b0*/  FMUL.FTZ R150, R93, R150 ;  /* 0x000000965d967220 */ /* 0x000fe20000410000 */
[----:B------:R-:W-:Y:S01]  /*73c0*/  FSEL R197, R90, RZ, !P2 ;  /* 0x000000ff5ac57208 */ /* 0x000fe20005000000 */
[C---:B------:R-:W-:Y:S01]  /*73d0*/  FFMA.FTZ R204, R195.reuse, R200, -R204 ;  /* 0x000000c8c3cc7223 */ /* 0x040fe200000108cc */
[----:B------:R-:W-:Y:S01]  /*73e0*/  FFMA.FTZ R151, R195, R91, R196 ;  /* 0x0000005bc3977223 */ /* 0x000fe200000100c4 */
[----:B------:R-:W-:-:S02]  /*73f0*/  FSEL R198, R198, RZ, !P4 ;  /* 0x000000ffc6c67208 */ /* 0x000fc40006000000 */
[----:B------:R-:W-:Y:S01]  /*7400*/  FSEL R196, R150, RZ, !P2 ;  /* 0x000000ff96c47208 */ /* 0x000fe20005000000 */
[----:B------:R-:W-:Y:S01]  /*7410*/  FADD.FTZ R204, R197, R204 ;  /* 0x000000ccc5cc7221 */ /* 0x000fe20000010000 */
[----:B-----5:R-:W-:Y:S01]  /*7420*/  HADD2.F32 R90, -RZ, R88.H0_H0 ;  /* 0x20000058ff5a7230 */ /* 0x020fe20000004100 */
[----:B------:R-:W-:Y:S02]  /*7430*/  FSEL R199, R199, 1, !P4 ;  /* 0x3f800000c7c77808 */ /* 0x000fe40006000000 */
[----:B------:R-:W-:Y:S01]  /*7440*/  FADD.FTZ R151, R196, R151 ;  /* 0x00000097c4977221 */ /* 0x000fe20000010000 */
[C---:B---3--:R-:W-:Y:S01]  /*7450*/  FMUL.FTZ R80, R198.reuse, R204 ;  /* 0x000000ccc6507220 */ /* 0x048fe20000410000 */
[----:B----4-:R-:W-:Y:S02]  /*7460*/  HADD2.F32 R88, -RZ, R87.H0_H0 ;  /* 0x20000057ff587230 */ /* 0x010fe40000004100 */
[----:B------:R-:W-:Y:S01]  /*7470*/  FMUL.FTZ R90, R79, R90 ;  /* 0x0000005a4f5a7220 */ /* 0x000fe20000410000 */
[-C--:B------:R-:W-:Y:S01]  /*7480*/  FMUL.FTZ R150, R198, R151.reuse ;  /* 0x00000097c6967220 */ /* 0x080fe20000410000 */
[----:B------:R-:W-:Y:S01]  /*7490*/  FFMA.FTZ R151, R199, R151, R80 ;  /* 0x00000097c7977223 */ /* 0x000fe20000010050 */
[----:B------:R-:W-:Y:S01]  /*74a0*/  FMUL.FTZ R80, R190, R89 ;  /* 0x00000059be507220 */ /* 0x000fe20000410000 */
[----:B------:R-:W-:Y:S01]  /*74b0*/  FMUL.FTZ R88, R79, R88 ;  /* 0x000000584f587220 */ /* 0x000fe20000410000 */
[----:B------:R-:W-:-:S02]  /*74c0*/  FSEL R200, R90, RZ, !P4 ;  /* 0x000000ff5ac87208 */ /* 0x000fc40006000000 */
[----:B------:R-:W-:Y:S01]  /*74d0*/  FFMA.FTZ R87, R191, R152, -R80 ;  /* 0x00000098bf577223 */ /* 0x000fe20000010850 */
[----:B0-----:R-:W-:Y:S01]  /*74e0*/  HADD2.F32 R80, -RZ, R83.H0_H0 ;  /* 0x20000053ff507230 */ /* 0x001fe20000004100 */
[----:B------:R-:W-:Y:S01]  /*74f0*/  FSEL R201, R88, RZ, !P4 ;  /* 0x000000ff58c97208 */ /* 0x000fe20006000000 */
[----:B------:R-:W-:Y:S01]  /*7500*/  FFMA.FTZ R150, R199, R204, -R150 ;  /* 0x000000ccc7967223 */ /* 0x000fe20000010896 */
[----:B------:R-:W-:Y:S01]  /*7510*/  FSEL R202, R202, RZ, !P3 ;  /* 0x000000ffcaca7208 */ /* 0x000fe20005800000 */
[----:B------:R-:W-:Y:S01]  /*7520*/  FADD.FTZ R151, R200, R151 ;  /* 0x00000097c8977221 */ /* 0x000fe20000010000 */
[----:B-1----:R-:W-:Y:S02]  /*7530*/  HADD2.F32 R84, -RZ, R84.H0_H0 ;  /* 0x20000054ff547230 */ /* 0x002fe40000004100 */
[----:B------:R-:W-:Y:S01]  /*7540*/  FMUL.FTZ R80, R75, R80 ;  /* 0x000000504b507220 */ /* 0x000fe20000410000 */
[----:B------:R-:W-:Y:S01]  /*7550*/  FSEL R203, R203, 1, !P3 ;  /* 0x3f800000cbcb7808 */ /* 0x000fe20005800000 */
[----:B------:R-:W-:Y:S01]  /*7560*/  FADD.FTZ R150, R201, R150 ;  /* 0x00000096c9967221 */ /* 0x000fe20000010000 */
[----:B------:R-:W-:Y:S01]  /*7570*/  FMUL.FTZ R88, R202, R151 ;  /* 0x00000097ca587220 */ /* 0x000fe20000410000 */
[----:B------:R-:W-:Y:S01]  /*7580*/  FMUL.FTZ R152, R190, R152 ;  /* 0x00000098be987220 */ /* 0x000fe20000410000 */
[----:B------:R-:W-:Y:S01]  /*7590*/  FMUL.FTZ R84, R75, R84 ;  /* 0x000000544b547220 */ /* 0x000fe20000410000 */
[----:B------:R-:W-:Y:S01]  /*75a0*/  FSEL R206, R80, RZ, !P3 ;  /* 0x000000ff50ce7208 */ /* 0x000fe20005800000 */
[-C--:B------:R-:W-:Y:S01]  /*75b0*/  FMUL.FTZ R90, R202, R150.reuse ;  /* 0x00000096ca5a7220 */ /* 0x080fe20000410000 */
[----:B------:R-:W-:Y:S01]  /*75c0*/  FFMA.FTZ R83, R203, R150, -R88 ;  /* 0x00000096cb537223 */ /* 0x000fe20000010858 */
[----:B--2---:R-:W-:-:S02]  /*75d0*/  HADD2.F32 R86, -RZ, R86.H0_H0 ;  /* 0x20000056ff567230 */ /* 0x004fc40000004100 */
[----:B------:R-:W-:Y:S01]  /*75e0*/  FFMA.FTZ R152, R191, R89, R152 ;  /* 0x00000059bf987223 */ /* 0x000fe20000010098 */
[----:B------:R-:W-:Y:S01]  /*75f0*/  FSEL R204, R82, RZ, !P6 ;  /* 0x000000ff52cc7208 */ /* 0x000fe20007000000 */
[----:B------:R-:W-:Y:S01]  /*7600*/  HADD2.F32 R80, -RZ, R85.H0_H0 ;  /* 0x20000055ff507230 */ /* 0x000fe20000004100 */
[----:B------:R-:W-:Y:S01]  /*7610*/  FSEL R207, R84, RZ, !P3 ;  /* 0x000000ff54cf7208 */ /* 0x000fe20005800000 */
[----:B------:R-:W-:Y:S01]  /*7620*/  FFMA.FTZ R90, R203, R151, R90 ;  /* 0x00000097cb5a7223 */ /* 0x000fe2000001005a */
[----:B------:R-:W-:Y:S01]  /*7630*/  FADD.FTZ R83, R206, R83 ;  /* 0x00000053ce537221 */ /* 0x000fe20000010000 */
[----:B------:R-:W-:Y:S01]  /*7640*/  FMUL.FTZ R82, R194, R152 ;  /* 0x00000098c2527220 */ /* 0x000fe20000410000 */
[----:B------:R-:W-:Y:S01]  /*7650*/  FMUL.FTZ R86, R73, R86 ;  /* 0x0000005649567220 */ /* 0x000fe20000410000 */
[----:B------:R-:W-:Y:S01]  /*7660*/  FSEL R205, R81, 1, !P6 ;  /* 0x3f80000051cd7808 */ /* 0x000fe20007000000 */
[----:B------:R-:W-:Y:S01]  /*7670*/  FADD.FTZ R90, R207, R90 ;  /* 0x0000005acf5a7221 */ /* 0x000fe20000010000 */
[----:B------:R-:W-:Y:S01]  /*7680*/  FMUL.FTZ R150, R204, R83 ;  /* 0x00000053cc967220 */ /* 0x000fe20000410000 */
[----:B------:R-:W-:Y:S01]  /*7690*/  FMUL.FTZ R80, R73, R80 ;  /* 0x0000005049507220 */ /* 0x000fe20000410000 */
[-C--:B------:R-:W-:Y:S01]  /*76a0*/  FMUL.FTZ R84, R194, R87.reuse ;  /* 0x00000057c2547220 */ /* 0x080fe20000410000 */
[----:B------:R-:W-:Y:S01]  /*76b0*/  FFMA.FTZ R82, R195, R87, -R82 ;  /* 0x00000057c3527223 */ /* 0x000fe20000010852 */
[----:B------:R-:W-:Y:S01]  /*76c0*/  FSEL R208, R86, RZ, !P6 ;  /* 0x000000ff56d07208 */ /* 0x000fe20007000000 */
[----:B------:R-:W-:Y:S01]  /*76d0*/  FFMA.FTZ R81, R205, R90, R150 ;  /* 0x0000005acd517223 */ /* 0x000fe20000010096 */
[----:B------:R-:W-:Y:S01]  /*76e0*/  FFMA.FTZ R84, R195, R152, R84 ;  /* 0x00000098c3547223 */ /* 0x000fe20000010054 */
[----:B------:R-:W-:Y:S01]  /*76f0*/  FSEL R209, R80, RZ, !P6 ;  /* 0x000000ff50d17208 */ /* 0x000fe20007000000 */
[----:B------:R-:W-:Y:S01]  /*7700*/  FMUL.FTZ R88, R204, R90 ;  /* 0x0000005acc587220 */ /* 0x000fe20000410000 */
[----:B------:R-:W-:Y:S01]  /*7710*/  FMUL.FTZ R80, R198, R82 ;  /* 0x00000052c6507220 */ /* 0x000fe20000410000 */
[----:B------:R-:W-:Y:S01]  /*7720*/  FADD.FTZ R210, R208, R81 ;  /* 0x00000051d0d27221 */ /* 0x000fe20000010000 */
[-C--:B------:R-:W-:Y:S01]  /*7730*/  FMUL.FTZ R81, R198, R84.reuse ;  /* 0x00000054c6517220 */ /* 0x080fe20000410000 */
[----:B------:R-:W-:Y:S01]  /*7740*/  FFMA.FTZ R88, R205, R83, -R88 ;  /* 0x00000053cd587223 */ /* 0x000fe20000010858 */
[----:B------:R-:W-:-:S02]  /*7750*/  FFMA.FTZ R80, R199, R84, R80 ;  /* 0x00000054c7507223 */ /* 0x000fc40000010050 */
[----:B------:R-:W-:Y:S01]  /*7760*/  FFMA.FTZ R81, R199, R82, -R81 ;  /* 0x00000052c7517223 */ /* 0x000fe20000010851 */
[----:B------:R-:W-:Y:S01]  /*7770*/  FADD.FTZ R211, R209, R88 ;  /* 0x00000058d1d37221 */ /* 0x000fe20000010000 */
[CC--:B------:R-:W-:Y:S01]  /*7780*/  FMUL.FTZ R82, R202.reuse, R80.reuse ;  /* 0x00000050ca527220 */ /* 0x0c0fe20000410000 */
[----:B------:R-:W0:Y:S01]  /*7790*/  SHFL.UP PT, R85, R210, 0x1, RZ ;  /* 0x04200000d2557989 */ /* 0x000e2200000e00ff */
[-C--:B------:R-:W-:Y:S02]  /*77a0*/  FMUL.FTZ R83, R202, R81.reuse ;  /* 0x00000051ca537220 */ /* 0x080fe40000410000 */
[C---:B------:R-:W-:Y:S01]  /*77b0*/  FFMA.FTZ R82, R203.reuse, R81, -R82 ;  /* 0x00000051cb527223 */ /* 0x040fe20000010852 */
[----:B------:R-:W1:Y:S01]  /*77c0*/  SHFL.UP PT, R84, R211, 0x1, RZ ;  /* 0x04200000d3547989 */ /* 0x000e6200000e00ff */
[----:B------:R-:W-:Y:S02]  /*77d0*/  FFMA.FTZ R83, R203, R80, R83 ;  /* 0x00000050cb537223 */ /* 0x000fe40000010053 */
[----:B------:R-:W-:-:S02]  /*77e0*/  FMUL.FTZ R212, R204, R82 ;  /* 0x00000052ccd47220 */ /* 0x000fc40000410000 */
[-C--:B------:R-:W-:Y:S02]  /*77f0*/  FMUL.FTZ R213, R204, R83.reuse ;  /* 0x00000053ccd57220 */ /* 0x080fe40000410000 */
[C---:B------:R-:W-:Y:S02]  /*7800*/  FFMA.FTZ R212, R205.reuse, R83, R212 ;  /* 0x00000053cdd47223 */ /* 0x040fe400000100d4 */
        /* <DEDUP_REMOVED lines=9> */
[----:B------:R-:W-:-:S04]  /*78a0*/  @P2 FADD.FTZ R211, R211, R86 ;  /* 0x00000056d3d32221 */ /* 0x000fc80000010000 */
[----:B------:R-:W0:Y:S01]  /*78b0*/  SHFL.UP PT, R85, R210, 0x2, RZ ;  /* 0x04400000d2557989 */ /* 0x000e2200000e00ff */
[----:B--2---:R-:W-:-:S03]  /*78c0*/  FMUL.FTZ R81, R213, R80 ;  /* 0x00000050d5517220 */ /* 0x004fc60000410000 */
[----:B------:R-:W1:Y:S01]  /*78d0*/  SHFL.UP PT, R83, R211, 0x2, RZ ;  /* 0x04400000d3537989 */ /* 0x000e6200000e00ff */
[C---:B------:R-:W-:Y:S01]  /*78e0*/  FMUL.FTZ R84, R212.reuse, R80 ;  /* 0x00000050d4547220 */ /* 0x040fe20000410000 */
[----:B------:R-:W-:Y:S01]  /*78f0*/  MOV R80, R146 ;  /* 0x0000009200507202 */ /* 0x000fe20000000f00 */
[-C--:B---3--:R-:W-:Y:S01]  /*7900*/  @P2 FFMA.FTZ R212, R212, R82.reuse, R81 ;  /* 0x00000052d4d42223 */ /* 0x088fe20000010051 */
[----:B------:R-:W-:Y:S01]  /*7910*/  MOV R81, R7 ;  /* 0x0000000700517202 */ /* 0x000fe20000000f00 */
[----:B------:R-:W-:Y:S02]  /*7920*/  @P2 FFMA.FTZ R213, R213, R82, -R84 ;  /* 0x00000052d5d52223 */ /* 0x000fe40000010854 */
[----:B------:R-:W-:Y:S01]  /*7930*/  IMAD.WIDE.U32 R80, R121, UR8, R80 ;  /* 0x0000000879507c25 */ /* 0x000fe2000f8e0050 */
[----:B------:R-:W2:Y:S01]  /*7940*/  SHFL.UP PT, R82, R212, 0x2, RZ ;  /* 0x04400000d4527989 */ /* 0x000ea200000e00ff */
[----:B------:R-:W-:Y:S02]  /*7950*/  ISETP.GE.AND P2, PT, R21, 0x2, PT ;  /* 0x000000021500780c */ /* 0x000fe40003f46270 */
[----:B------:R-:W-:-:S02]  /*7960*/  IMAD R84, R121, UR9, R81 ;  /* 0x0000000979547c24 */ /* 0x000fc4000f8e0251 */
[----:B------:R-:W3:Y:S01]  /*7970*/  SHFL.UP PT, R81, R213, 0x2, RZ ;  /* 0x04400000d5517989 */ /* 0x000ee200000e00ff */
[----:B------:R-:W-:Y:S01]  /*7980*/  LEA R150, P3, R80, R142, 0x3 ;  /* 0x0000008e50967211 */ /* 0x000fe200078618ff */
[----:B0-----:R-:W-:-:S03]  /*7990*/  FMUL.FTZ R87, R213, R85 ;  /* 0x00000055d5577220 */ /* 0x001fc60000410000 */
[----:B------:R-:W-:Y:S01]  /*79a0*/  LEA.HI.X R151, R80, R143, R84, 0x3, P3 ;  /* 0x0000008f50977211 */ /* 0x000fe200018f1c54 */
[C---:B------:R-:W-:Y:S01]  /*79b0*/  FMUL.FTZ R80, R212.reuse, R85 ;  /* 0x00000055d4507220 */ /* 0x040fe20000410000 */
[----:B-1----:R-:W-:-:S03]  /*79c0*/  FFMA.FTZ R87, R212, R83, R87 ;  /* 0x00000053d4577223 */ /* 0x002fc60000010057 */
[----:B------:R-:W-:Y:S01]  /*79d0*/  FFMA.FTZ R80, R213, R83, -R80 ;  /* 0x00000053d5507223 */ /* 0x000fe20000010850 */
[----:B------:R-:W4:Y:S01]  /*79e0*/  LDG.E.64 R150, desc[UR20][R150.64] ;  /* 0x0000001496967981 */ /* 0x000f22000c1e1b00 */
[----:B------:R-:W-:Y:S02]  /*79f0*/  @P2 FADD.FTZ R210, R210, R87 ;  /* 0x00000057d2d22221 */ /* 0x000fe40000010000 */
[----:B------:R-:W-:-:S03]  /*7a00*/  @P2 FADD.FTZ R211, R211, R80 ;  /* 0x00000050d3d32221 */ /* 0x000fc60000010000 */
[----:B------:R-:W0:Y:S01]  /*7a10*/  SHFL.UP PT, R85, R210, 0x4, RZ ;  /* 0x04800000d2557989 */ /* 0x000e2200000e00ff */
[CC--:B--2---:R-:W-:Y:S01]  /*7a20*/  FMUL.FTZ R83, R213.reuse, R82.reuse ;  /* 0x00000052d5537220 */ /* 0x0c4fe20000410000 */
[C---:B------:R-:W-:Y:S02]  /*7a30*/  FMUL.FTZ R82, R212.reuse, R82 ;  /* 0x00000052d4527220 */ /* 0x040fe40000410000 */
[----:B------:R-:W1:Y:S01]  /*7a40*/  SHFL.UP PT, R84, R211, 0x4, RZ ;  /* 0x04800000d3547989 */ /* 0x000e6200000e00ff */
[-C--:B---3--:R-:W-:Y:S01]  /*7a50*/  @P2 FFMA.FTZ R212, R212, R81.reuse, R83 ;  /* 0x00000051d4d42223 */ /* 0x088fe20000010053 */
[----:B------:R-:W-:-:S04]  /*7a60*/  @P2 FFMA.FTZ R213, R213, R81, -R82 ;  /* 0x00000051d5d52223 */ /* 0x000fc80000010852 */
        /* <DEDUP_REMOVED lines=9> */
[-C--:B--2---:R-:W-:Y:S01]  /*7b00*/  FMUL.FTZ R83, R213, R81.reuse ;  /* 0x00000051d5537220 */ /* 0x084fe20000410000 */
[C---:B------:R-:W-:Y:S02]  /*7b10*/  FMUL.FTZ R82, R212.reuse, R81 ;  /* 0x00000051d4527220 */ /* 0x040fe40000410000 */
[----:B------:R-:W0:Y:S01]  /*7b20*/  SHFL.UP PT, R86, R210, 0x8, RZ ;  /* 0x05000000d2567989 */ /* 0x000e2200000e00ff */
[----:B---3--:R-:W-:-:S03]  /*7b30*/  @P2 FFMA.FTZ R212, R212, R80, R83 ;  /* 0x00000050d4d42223 */ /* 0x008fc60000010053 */
        /* <DEDUP_REMOVED lines=12> */
[----:B------:R-:W-:Y:S01]  /*7c00*/  @P2 FADD.FTZ R211, R211, R88 ;  /* 0x00000058d3d32221 */ /* 0x000fe20000010000 */
[-C--:B---3--:R-:W-:Y:S02]  /*7c10*/  @P2 FFMA.FTZ R212, R212, R85.reuse, R87 ;  /* 0x00000055d4d42223 */ /* 0x088fe40000010057 */
[----:B------:R-:W0:Y:S01]  /*7c20*/  SHFL.UP PT, R88, R210, 0x10, RZ ;  /* 0x06000000d2587989 */ /* 0x000e2200000e00ff */
[----:B------:R-:W-:-:S03]  /*7c30*/  @P2 FFMA.FTZ R213, R213, R85, -R86 ;  /* 0x00000055d5d52223 */ /* 0x000fc60000010856 */
[----:B------:R-:W1:Y:S04]  /*7c40*/  SHFL.UP PT, R86, R212, 0x10, RZ ;  /* 0x06000000d4567989 */ /* 0x000e6800000e00ff */
[----:B------:R-:W2:Y:S04]  /*7c50*/  SHFL.UP PT, R87, R211, 0x10, RZ ;  /* 0x06000000d3577989 */ /* 0x000ea800000e00ff */
[----:B------:R-:W3:Y:S01]  /*7c60*/  SHFL.UP PT, R85, R213, 0x10, RZ ;  /* 0x06000000d5557989 */ /* 0x000ee200000e00ff */
[----:B------:R-:W-:Y:S02]  /*7c70*/  MOV R80, 0x3f800000 ;  /* 0x3f80000000507802 */ /* 0x000fe40000000f00 */
[----:B------:R-:W-:-:S02]  /*7c80*/  CS2R R82, SRZ ;  /* 0x0000000000527805 */ /* 0x000fc4000001ff00 */
[----:B------:R-:W-:Y:S02]  /*7c90*/  MOV R81, RZ ;  /* 0x000000ff00517202 */ /* 0x000fe40000000f00 */
[----:B------:R-:W-:Y:S02]  /*7ca0*/  @P0 LEA R84, R121, R184, 0x4 ;  /* 0x000000b879540211 */ /* 0x000fe400078e20ff */
[----:B------:R-:W-:-:S03]  /*7cb0*/  ISETP.NE.AND P2, PT, R21, 0x1f, PT ;  /* 0x0000001f1500780c */ /* 0x000fc60003f45270 */
[----:B------:R3:W5:Y:S01]  /*7cc0*/  @P0 LDS.128 R80, [R84+0x880] ;  /* 0x0008800054500984 */ /* 0x0007620000000c00 */
[CC--:B0-----:R-:W-:Y:S01]  /*7cd0*/  FMUL.FTZ R90, R212.reuse, R88.reuse ;  /* 0x00000058d45a7220 */ /* 0x0c1fe20000410000 */
[C---:B------:R-:W-:Y:S01]  /*7ce0*/  FMUL.FTZ R89, R213.reuse, R88 ;  /* 0x00000058d5597220 */ /* 0x040fe20000410000 */
[CC--:B-1----:R-:W-:Y:S01]  /*7cf0*/  FMUL.FTZ R88, R212.reuse, R86.reuse ;  /* 0x00000056d4587220 */ /* 0x0c2fe20000410000 */
[C---:B------:R-:W-:Y:S01]  /*7d00*/  FMUL.FTZ R86, R213.reuse, R86 ;  /* 0x00000056d5567220 */ /* 0x040fe20000410000 */
[CC--:B--2---:R-:W-:Y:S01]  /*7d10*/  FFMA.FTZ R90, R213.reuse, R87.reuse, -R90 ;  /* 0x00000057d55a7223 */ /* 0x0c4fe2000001085a */
[C---:B------:R-:W-:Y:S01]  /*7d20*/  FFMA.FTZ R87, R212.reuse, R87, R89 ;  /* 0x00000057d4577223 */ /* 0x040fe20000010059 */
[-C--:B---3--:R-:W-:Y:S01]  /*7d30*/  FFMA.FTZ R84, R213, R85.reuse, -R88 ;  /* 0x00000055d5547223 */ /* 0x088fe20000010858 */
[----:B------:R-:W-:Y:S01]  /*7d40*/  FFMA.FTZ R85, R212, R85, R86 ;  /* 0x00000055d4557223 */ /* 0x000fe20000010056 */
[----:B------:R-:W-:Y:S01]  /*7d50*/  FADD.FTZ R86, R211, R90 ;  /* 0x0000005ad3567221 */ /* 0x000fe20000010000 */
[----:B------:R-:W-:-:S05]  /*7d60*/  FADD.FTZ R87, R210, R87 ;  /* 0x00000057d2577221 */ /* 0x000fca0000010000 */
[----:B------:R0:W-:Y:S01]  /*7d70*/  @!P2 STS.128 [R184+0x840], R84 ;  /* 0x00084054b800a388 */ /* 0x0001e20000000c00 */
[----:B------:R-:W-:Y:S01]  /*7d80*/  BAR.SYNC.DEFER_BLOCKING 0x0 ;  /* 0x0000000000007b1d */ /* 0x000fe20000010000 */
[----:B------:R-:W-:Y:S02]  /*7d90*/  ISETP.NE.AND P3, PT, R21, RZ, PT ;  /* 0x000000ff1500720c */ /* 0x000fe40003f65270 */
[----:B------:R-:W-:-:S11]  /*7da0*/  ISETP.NE.AND P4, PT, R4, RZ, PT ;  /* 0x000000ff0400720c */ /* 0x000fd60003f85270 */
[----:B-----5:R-:W-:Y:S04]  /*7db0*/  @!P3 STS.128 [R184+0x860], R80 ;  /* 0x00086050b800b388 */ /* 0x020fe80000000c00 */
[----:B------:R-:W-:Y:S01]  /*7dc0*/  LDS.128 R88, [R184+0x840] ;  /* 0x00084000b8587984 */ /* 0x000fe20000000c00 */
[----:B------:R-:W-:Y:S01]  /*7dd0*/  BAR.SYNC.DEFER_BLOCKING 0x0 ;  /* 0x0000000000007b1d */ /* 0x000fe20000010000 */
[----:B------:R-:W-:-:S04]  /*7de0*/  ISETP.GE.AND P2, PT, R21, 0x10, PT ;  /* 0x000000101500780c */ /* 0x000fc80003f46270 */
[----:B------:R-:W-:Y:S02]  /*7df0*/  FSEL R212, R212, R85, !P2 ;  /* 0x00000055d4d47208 */ /* 0x000fe40005000000 */
[----:B------:R-:W-:-:S03]  /*7e00*/  FSEL R213, R213, R84, !P2 ;  /* 0x00000054d5d57208 */ /* 0x000fc60005000000 */
[----:B------:R-:W1:Y:S04]  /*7e10*/  SHFL.UP PT, R214, R212, 0x1, RZ ;  /* 0x04200000d4d67989 */ /* 0x000e6800000e00ff */
[----:B------:R-:W-:Y:S01]  /*7e20*/  @P4 LDS.64 R152, [R184+0x868] ;  /* 0x00086800b8984984 */ /* 0x000fe20000000a00 */
[----:B0-----:R-:W-:Y:S02]  /*7e30*/  FSEL R87, R210, R87, !P2 ;  /* 0x00000057d2577208 */ /* 0x001fe40005000000 */
[----:B------:R-:W-:Y:S01]  /*7e40*/  FSEL R86, R211, R86, !P2 ;  /* 0x00000056d3567208 */ /* 0x000fe20005000000 */
[----:B------:R-:W0:Y:S04]  /*7e50*/  SHFL.UP PT, R215, R213, 0x1, RZ ;  /* 0x04200000d5d77989 */ /* 0x000e2800000e00ff */
[----:B------:R-:W2:Y:S04]  /*7e60*/  SHFL.UP PT, R84, R87, 0x1, RZ ;  /* 0x0420000057547989 */ /* 0x000ea800000e00ff */
[----:B------:R-:W3:Y:S01]  /*7e70*/  SHFL.UP PT, R85, R86, 0x1, RZ ;  /* 0x0420000056557989 */ /* 0x000ee200000e00ff */
[----:B-1----:R-:W-:-:S02]  /*7e80*/  @!P3 MOV R214, R81 ;  /* 0x0000005100d6b202 */ /* 0x002fc40000000f00 */
[----:B0-----:R-:W-:Y:S02]  /*7e90*/  @!P3 MOV R215, R80 ;  /* 0x0000005000d7b202 */ /* 0x001fe40000000f00 */
[----:B--2---:R-:W-:Y:S01]  /*7ea0*/  @!P3 MOV R84, R83 ;  /* 0x000000530054b202 */ /* 0x004fe20000000f00 */
[CC--:B------:R-:W-:Y:S01]  /*7eb0*/  @P4 FMUL.FTZ R210, R152.reuse, R214.reuse ;  /* 0x000000d698d24220 */ /* 0x0c0fe20000410000 */
[C---:B------:R-:W-:Y:S01]  /*7ec0*/  @P4 FMUL.FTZ R211, R153.reuse, R214 ;  /* 0x000000d699d34220 */ /* 0x040fe20000410000 */
[----:B---3--:R-:W-:Y:S02]  /*7ed0*/  @!P3 MOV R85, R82 ;  /* 0x000000520055b202 */ /* 0x008fe40000000f00 */
[-C--:B------:R-:W-:Y:S01]  /*7ee0*/  @P4 FFMA.FTZ R153, R153, R215.reuse, R210 ;  /* 0x000000d799994223 */ /* 0x080fe200000100d2 */
[----:B------:R-:W-:-:S03]  /*7ef0*/  @P4 FFMA.FTZ R152, R152, R215, -R211 ;  /* 0x000000d798984223 */ /* 0x000fc600000108d3 */
[----:B------:R-:W-:Y:S01]  /*7f00*/  @P4 FADD.FTZ R84, R84, R153 ;  /* 0x0000009954544221 */ /* 0x000fe20000010000 */
[----:B------:R-:W-:-:S03]  /*7f10*/  @P4 FADD.FTZ R85, R85, R152 ;  /* 0x0000009855554221 */ /* 0x000fc60000010000 */
        /* <DEDUP_REMOVED lines=49> */
[-C--:B------:R-:W-:Y:S01]  /*8230*/  FMUL.FTZ R179, R179, R164.reuse ;  /* 0x000000a4b3b37220 */ /* 0x080fe20000410000 */
[C---:B------:R-:W-:Y:S01]  /*8240*/  FMUL.FTZ R123, R89.reuse, R83 ;  /* 0x00000053597b7220 */ /* 0x040fe20000410000 */
[----:B------:R-:W-:Y:S01]  /*8250*/  ISETP.NE.AND P2, PT, R4, RZ, PT ;  /* 0x000000ff0400720c */ /* 0x000fe20003f45270 */
[C---:B------:R-:W-:Y:S01]  /*8260*/  FFMA.FTZ R85, R182.reuse, R164, -R85 ;  /* 0x000000a4b6557223 */ /* 0x040fe20000010855 */
[----:B------:R-:W-:Y:S01]  /*8270*/  FFMA.FTZ R182, R182, R166, R179 ;  /* 0x000000a6b6b67223 */ /* 0x000fe200000100b3 */
[-C--:B------:R-:W-:Y:S01]  /*8280*/  FFMA.FTZ R123, R88, R82.reuse, -R123 ;  /* 0x00000052587b7223 */ /* 0x080fe2000001087b */
[C---:B------:R-:W-:Y:S01]  /*8290*/  FMUL.FTZ R82, R89.reuse, R82 ;  /* 0x0000005259527220 */ /* 0x040fe20000410000 */
[----:B------:R-:W-:Y:S01]  /*82a0*/  FADD.FTZ R180, R180, R85 ;  /* 0x00000055b4b47221 */ /* 0x000fe20000010000 */
[----:B------:R-:W-:Y:S01]  /*82b0*/  FMUL.FTZ R85, R89, R81 ;  /* 0x0000005159557220 */ /* 0x000fe20000410000 */
[----:B------:R-:W-:Y:S01]  /*82c0*/  FADD.FTZ R182, R181, R182 ;  /* 0x000000b6b5b67221 */ /* 0x000fe20000010000 */
[----:B------:R-:W-:-:S02]  /*82d0*/  FMUL.FTZ R89, R89, R80 ;  /* 0x0000005059597220 */ /* 0x000fc40000410000 */
[C---:B------:R-:W-:Y:S01]  /*82e0*/  FFMA.FTZ R80, R88.reuse, R80, -R85 ;  /* 0x0000005058507223 */ /* 0x040fe20000010855 */
[C---:B------:R-:W-:Y:S01]  /*82f0*/  FMUL.FTZ R85, R189.reuse, R182 ;  /* 0x000000b6bd557220 */ /* 0x040fe20000410000 */
[C---:B------:R-:W-:Y:S01]  /*8300*/  FFMA.FTZ R81, R88.reuse, R81, R89 ;  /* 0x0000005158517223 */ /* 0x040fe20000010059 */
[-C--:B------:R-:W-:Y:S01]  /*8310*/  FMUL.FTZ R189, R189, R180.reuse ;  /* 0x000000b4bdbd7220 */ /* 0x080fe20000410000 */
[----:B------:R-:W-:Y:S01]  /*8320*/  FFMA.FTZ R88, R88, R83, R82 ;  /* 0x0000005358587223 */ /* 0x000fe20000010052 */
[----:B------:R-:W-:Y:S01]  /*8330*/  BSSY.RECONVERGENT B0, `(.L_x_1497) ;  /* 0x0000010000007945 */ /* 0x000fe20003800200 */
[C---:B------:R-:W-:Y:S01]  /*8340*/  FFMA.FTZ R154, R188.reuse, R180, -R85 ;  /* 0x000000b4bc9a7223 */ /* 0x040fe20000010855 */
[----:B------:R-:W-:Y:S01]  /*8350*/  FFMA.FTZ R189, R188, R182, R189 ;  /* 0x000000b6bcbd7223 */ /* 0x000fe200000100bd */
[----:B------:R-:W-:Y:S01]  /*8360*/  FADD.FTZ R82, R90, R123 ;  /* 0x0000007b5a527221 */ /* 0x000fe20000010000 */
[----:B----4-:R-:W-:Y:S01]  /*8370*/  FMUL.FTZ R89, R151, R168 ;  /* 0x000000a897597220 */ /* 0x010fe20000410000 */
[----:B------:R-:W-:Y:S01]  /*8380*/  FADD.FTZ R83, R91, R88 ;  /* 0x000000585b537221 */ /* 0x000fe20000010000 */
[----:B------:R-:W-:Y:S06]  /*8390*/  @P2 BRA `(.L_x_1498) ;  /* 0x0000000000242947 */ /* 0x000fec0003800000 */
[----:B------:R-:W-:Y:S01]  /*83a0*/  IMAD R85, R8, R97, R121 ;  /* 0x0000006108557224 */ /* 0x000fe200078e0279 */
[----:B------:R-:W-:-:S04]  /*83b0*/  LEA R90, R121, R184, 0x4 ;  /* 0x000000b8795a7211 */ /* 0x000fc800078e20ff */
[----:B------:R-:W-:Y:S01]  /*83c0*/  SHF.R.S32.HI R91, RZ, 0x1f, R85 ;  /* 0x0000001fff5b7819 */ /* 0x000fe20000011455 */
[----:B------:R0:W-:Y:S01]  /*83d0*/  STS.128 [R90+0x880], R80 ;  /* 0x000880505a007388 */ /* 0x0001e20000000c00 */
[----:B------:R-:W-:-:S04]  /*83e0*/  IADD3 R85, P2, PT, R6, R85, RZ ;  /* 0x0000005506557210 */ /* 0x000fc80007f5e0ff */
[----:B------:R-:W-:Y:S02]  /*83f0*/  LEA.HI.X.SX32 R88, R6, R91, 0x1, P2 ;  /* 0x0000005b06587211 */ /* 0x000fe400010f0eff */
[----:B------:R-:W-:-:S04]  /*8400*/  LEA R84, P2, R85, R140, 0x4 ;  /* 0x0000008c55547211 */ /* 0x000fc800078420ff */
[----:B------:R-:W-:-:S05]  /*8410*/  LEA.HI.X R85, R85, R141, R88, 0x4, P2 ;  /* 0x0000008d55557211 */ /* 0x000fca00010f2458 */
[----:B------:R0:W-:Y:S04]  /*8420*/  STG.E.128 desc[UR20][R84.64], R80 ;  /* 0x0000005054007986 */ /* 0x0001e8000c101d14 */
.L_x_1498:
[----:B------:R-:W-:Y:S05]  /*8430*/  BSYNC.RECONVERGENT B0 ;  /* 0x0000000000007941 */ /* 0x000fea0003800200 */
.L_x_1497:
[----:B------:R-:W-:Y:S01]  /*8440*/  FADD.FTZ R163, R163, R154 ;  /* 0x0000009aa3a37221 */ /* 0x000fe20000010000 */
[----:B------:R-:W-:Y:S01]  /*8450*/  FADD.FTZ R162, R162, R189 ;  /* 0x000000bda2a27221 */ /* 0x000fe20000010000 */
[C---:B0-----:R-:W-:Y:S01]  /*8460*/  FMUL.FTZ R83, R151.reuse, R152 ;  /* 0x0000009897537220 */ /* 0x041fe20000410000 */
[----:B------:R-:W-:Y:S01]  /*8470*/  FMUL.FTZ R87, R151, R87 ;  /* 0x0000005797577220 */ /* 0x000fe20000410000 */
[CC--:B------:R-:W-:Y:S01]  /*8480*/  FMUL.FTZ R82, R183.reuse, R163.reuse ;  /* 0x000000a3b7527220 */ /* 0x0c0fe20000410000 */
[----:B------:R-:W-:Y:S01]  /*8490*/  FMUL.FTZ R80, R183, R162 ;  /* 0x000000a2b7507220 */ /* 0x000fe20000410000 */
[C---:B------:R-:W-:Y:S01]  /*84a0*/  FFMA.FTZ R86, R150.reuse, R86, -R83 ;  /* 0x0000005696567223 */ /* 0x040fe20000010853 */
[----:B------:R-:W-:Y:S01]  /*84b0*/  FMUL.FTZ R83, R151, R176 ;  /* 0x000000b097537220 */ /* 0x000fe20000410000 */
[C---:B------:R-:W-:Y:S01]  /*84c0*/  FFMA.FTZ R81, R187.reuse, R162, R82 ;  /* 0x000000a2bb517223 */ /* 0x040fe20000010052 */
[----:B------:R-:W-:Y:S01]  /*84d0*/  FFMA.FTZ R80, R187, R163, -R80 ;  /* 0x000000a3bb507223 */ /* 0x000fe20000010850 */
[C---:B------:R-:W-:Y:S01]  /*84e0*/  FFMA.FTZ R87, R150.reuse, R169, -R87 ;  /* 0x000000a996577223 */ /* 0x040fe20000010857 */
[----:B------:R-:W-:Y:S01]  /*84f0*/  FFMA.FTZ R82, R150, R135, -R83 ;  /* 0x0000008796527223 */ /* 0x000fe20000010853 */
[----:B------:R-:W-:Y:S01]  /*8500*/  FADD.FTZ R85, R186, R81 ;  /* 0x00000051ba557221 */ /* 0x000fe20000010000 */
[----:B------:R-:W-:Y:S01]  /*8510*/  FADD.FTZ R185, R185, R80 ;  /* 0x00000050b9b97221 */ /* 0x000fe20000010000 */
[C---:B------:R-:W-:Y:S01]  /*8520*/  FMUL.FTZ R81, R151.reuse, R174 ;  /* 0x000000ae97517220 */ /* 0x040fe20000410000 */
[----:B------:R-:W-:Y:S01]  /*8530*/  FMUL.FTZ R83, R151, R160 ;  /* 0x000000a097537220 */ /* 0x000fe20000410000 */
[C---:B------:R-:W-:Y:S01]  /*8540*/  FMUL.FTZ R80, R190.reuse, R85 ;  /* 0x00000055be507220 */ /* 0x040fe20000410000 */
[-C--:B------:R-:W-:Y:S01]  /*8550*/  FMUL.FTZ R190, R190, R185.reuse ;  /* 0x000000b9bebe7220 */ /* 0x080fe20000410000 */
[----:B------:R-:W-:Y:S01]  /*8560*/  FFMA.FTZ R81, R150, R172, -R81 ;  /* 0x000000ac96517223 */ /* 0x000fe20000010851 */
[----:B------:R-:W-:Y:S01]  /*8570*/  FFMA.FTZ R124, R87, 2, R124 ;  /* 0x40000000577c7823 */ /* 0x000fe2000001007c */
[C---:B------:R-:W-:Y:S01]  /*8580*/  FFMA.FTZ R80, R191.reuse, R185, -R80 ;  /* 0x000000b9bf507223 */ /* 0x040fe20000010850 */
[----:B------:R-:W-:Y:S01]  /*8590*/  FFMA.FTZ R191, R191, R85, R190 ;  /* 0x00000055bfbf7223 */ /* 0x000fe200000100be */
[----:B------:R-:W-:Y:S01]  /*85a0*/  FFMA.FTZ R126, R81, 2, R126 ;  /* 0x40000000517e7823 */ /* 0x000fe2000001007e */
[----:B------:R-:W-:Y:S01]  /*85b0*/  FMUL.FTZ R81, R151, R156 ;  /* 0x0000009c97517220 */ /* 0x000fe20000410000 */
[----:B------:R-:W-:Y:S01]  /*85c0*/  FADD.FTZ R193, R193, R80 ;  /* 0x00000050c1c17221 */ /* 0x000fe20000010000 */
[----:B------:R-:W-:Y:S01]  /*85d0*/  FADD.FTZ R191, R192, R191 ;  /* 0x000000bfc0bf7221 */ /* 0x000fe20000010000 */
[----:B------:R-:W-:Y:S01]  /*85e0*/  FFMA.FTZ R61, R82, 2, R61 ;  /* 0x40000000523d7823 */ /* 0x000fe2000001003d */
[----:B------:R-:W-:Y:S01]  /*85f0*/  FFMA.FTZ R155, R150, R155, -R81 ;  /* 0x0000009b969b7223 */ /* 0x000fe20000010851 */
[C---:B------:R-:W-:Y:S01]  /*8600*/  FMUL.FTZ R80, R194.reuse, R193 ;  /* 0x000000c1c2507220 */ /* 0x040fe20000410000 */
[-C--:B------:R-:W-:Y:S01]  /*8610*/  FMUL.FTZ R194, R194, R191.reuse ;  /* 0x000000bfc2c27220 */ /* 0x080fe20000410000 */
[----:B------:R-:W-:Y:S01]  /*8620*/  IADD3 R121, PT, PT, R121, 0x1, RZ ;  /* 0x0000000179797810 */ /* 0x000fe20007ffe0ff */
[C---:B------:R-:W-:Y:S01]  /*8630*/  FFMA.FTZ R170, R150.reuse, R170, -R89 ;  /* 0x000000aa96aa7223 */ /* 0x040fe20000010859 */
[C---:B------:R-:W-:Y:S01]  /*8640*/  FFMA.FTZ R81, R195.reuse, R191, R80 ;  /* 0x000000bfc3517223 */ /* 0x040fe20000010050 */
[----:B------:R-:W-:Y:S01]  /*8650*/  FFMA.FTZ R194, R195, R193, -R194 ;  /* 0x000000c1c3c27223 */ /* 0x000fe200000108c2 */
[----:B------:R-:W-:Y:S01]  /*8660*/  FFMA.FTZ R80, R150, R159, -R83 ;  /* 0x0000009f96507223 */ /* 0x000fe20000010853 */
[----:B------:R-:W-:Y:S01]  /*8670*/  FMUL.FTZ R83, R151, R182 ;  /* 0x000000b697537220 */ /* 0x000fe20000410000 */
[----:B------:R-:W-:Y:S01]  /*8680*/  FADD.FTZ R87, R196, R81 ;  /* 0x00000051c4577221 */ /* 0x000fe20000010000 */
[----:B------:R-:W-:Y:S01]  /*8690*/  FADD.FTZ R197, R197, R194 ;  /* 0x000000c2c5c57221 */ /* 0x000fe20000010000 */
[----:B------:R-:W-:Y:S01]  /*86a0*/  FFMA.FTZ R63, R80, 2, R63 ;  /* 0x40000000503f7823 */ /* 0x000fe2000001003f */
[----:B------:R-:W-:Y:S01]  /*86b0*/  FMUL.FTZ R81, R151, R166 ;  /* 0x000000a697517220 */ /* 0x000fe20000410000 */
[C---:B------:R-:W-:Y:S01]  /*86c0*/  FMUL.FTZ R80, R198.reuse, R87 ;  /* 0x00000057c6507220 */ /* 0x040fe20000410000 */
[-C--:B------:R-:W-:Y:S01]  /*86d0*/  FMUL.FTZ R198, R198, R197.reuse ;  /* 0x000000c5c6c67220 */ /* 0x080fe20000410000 */
[C---:B------:R-:W-:Y:S01]  /*86e0*/  FFMA.FTZ R82, R150.reuse, R180, -R83 ;  /* 0x000000b496527223 */ /* 0x040fe20000010853 */
[----:B------:R-:W-:Y:S01]  /*86f0*/  FFMA.FTZ R81, R150, R164, -R81 ;  /* 0x000000a496517223 */ /* 0x000fe20000010851 */
[C---:B------:R-:W-:Y:S01]  /*8700*/  FFMA.FTZ R80, R199.reuse, R197, -R80 ;  /* 0x000000c5c7507223 */ /* 0x040fe20000010850 */
[----:B------:R-:W-:Y:S01]  /*8710*/  FFMA.FTZ R199, R199, R87, R198 ;  /* 0x00000057c7c77223 */ /* 0x000fe200000100c6 */
[----:B------:R-:W-:Y:S01]  /*8720*/  FMUL.FTZ R83, R151, R85 ;  /* 0x0000005597537220 */ /* 0x000fe20000410000 */
[----:B------:R-:W-:Y:S01]  /*8730*/  FFMA.FTZ R130, R81, 2, R130 ;  /* 0x4000000051827823 */ /* 0x000fe20000010082 */
[----:B------:R-:W-:Y:S01]  /*8740*/  FADD.FTZ R201, R201, R80 ;  /* 0x00000050c9c97221 */ /* 0x000fe20000010000 */
[----:B------:R-:W-:Y:S01]  /*8750*/  FADD.FTZ R199, R200, R199 ;  /* 0x000000c7c8c77221 */ /* 0x000fe20000010000 */
[----:B------:R-:W-:Y:S01]  /*8760*/  FMUL.FTZ R81, R151, R162 ;  /* 0x000000a297517220 */ /* 0x000fe20000410000 */
[----:B------:R-:W-:Y:S01]  /*8770*/  FFMA.FTZ R65, R82, 2, R65 ;  /* 0x4000000052417823 */ /* 0x000fe20000010041 */
[C---:B------:R-:W-:Y:S01]  /*8780*/  FMUL.FTZ R80, R202.reuse, R201 ;  /* 0x000000c9ca507220 */ /* 0x040fe20000410000 */
[----:B------:R-:W-:Y:S01]  /*8790*/  FMUL.FTZ R202, R202, R199 ;  /* 0x000000c7caca7220 */ /* 0x000fe20000410000 */
[C---:B------:R-:W-:Y:S01]  /*87a0*/  FFMA.FTZ R81, R150.reuse, R163, -R81 ;  /* 0x000000a396517223 */ /* 0x040fe20000010851 */
[----:B------:R-:W-:Y:S01]  /*87b0*/  FFMA.FTZ R82, R150, R185, -R83 ;  /* 0x000000b996527223 */ /* 0x000fe20000010853 */
[C---:B------:R-:W-:Y:S01]  /*87c0*/  FFMA.FTZ R80, R203.reuse, R199, R80 ;  /* 0x000000c7cb507223 */ /* 0x040fe20000010050 */
[----:B------:R-:W-:Y:S01]  /*87d0*/  FFMA.FTZ R203, R203, R201, -R202 ;  /* 0x000000c9cbcb7223 */ /* 0x000fe200000108ca */
[----:B------:R-:W-:Y:S01]  /*87e0*/  FFMA.FTZ R132, R81, 2, R132 ;  /* 0x4000000051847823 */ /* 0x000fe20000010084 */
[----:B------:R-:W-:Y:S01]  /*87f0*/  FMUL.FTZ R81, R151, R191 ;  /* 0x000000bf97517220 */ /* 0x000fe20000410000 */
[----:B------:R-:W-:Y:S01]  /*8800*/  FADD.FTZ R207, R207, R80 ;  /* 0x00000050cfcf7221 */ /* 0x000fe20000010000 */
[----:B------:R-:W-:Y:S01]  /*8810*/  FADD.FTZ R206, R206, R203 ;  /* 0x000000cbcece7221 */ /* 0x000fe20000010000 */
[----:B------:R-:W-:Y:S01]  /*8820*/  ISETP.GE.AND P2, PT, R121, UR5, PT ;  /* 0x0000000579007c0c */ /* 0x000fe2000bf46270 */
[----:B------:R-:W-:Y:S01]  /*8830*/  FFMA.FTZ R81, R150, R193, -R81 ;  /* 0x000000c196517223 */ /* 0x000fe20000010851 */
[C---:B------:R-:W-:Y:S01]  /*8840*/  FMUL.FTZ R80, R204.reuse, R207 ;  /* 0x000000cfcc507220 */ /* 0x040fe20000410000 */
[-C--:B------:R-:W-:Y:S01]  /*8850*/  FMUL.FTZ R204, R204, R206.reuse ;  /* 0x000000cecccc7220 */ /* 0x080fe20000410000 */
[----:B------:R-:W-:Y:S01]  /*8860*/  FMUL.FTZ R83, R151, R87 ;  /* 0x0000005797537220 */ /* 0x000fe20000410000 */
[----:B------:R-:W-:Y:S01]  /*8870*/  FFMA.FTZ R67, R82, 2, R67 ;  /* 0x4000000052437823 */ /* 0x000fe20000010043 */
[C---:B------:R-:W-:Y:S01]  /*8880*/  FFMA.FTZ R80, R205.reuse, R206, -R80 ;  /* 0x000000cecd507223 */ /* 0x040fe20000010850 */
[----:B------:R-:W-:Y:S01]  /*8890*/  FFMA.FTZ R205, R205, R207, R204 ;  /* 0x000000cfcdcd7223 */ /* 0x000fe200000100cc */
[----:B------:R-:W-:Y:S01]  /*88a0*/  FFMA.FTZ R134, R81, 2, R134 ;  /* 0x4000000051867823 */ /* 0x000fe20000010086 */
[----:B------:R-:W-:Y:S01]  /*88b0*/  FFMA.FTZ R82, R150, R197, -R83 ;  /* 0x000000c596527223 */ /* 0x000fe20000010853 */
[C---:B------:R-:W-:Y:S01]  /*88c0*/  FMUL.FTZ R81, R151.reuse, R199 ;  /* 0x000000c797517220 */ /* 0x040fe20000410000 */
[----:B------:R-:W-:Y:S01]  /*88d0*/  FADD.FTZ R208, R208, R205 ;  /* 0x000000cdd0d07221 */ /* 0x000fe20000010000 */
[----:B------:R-:W-:Y:S01]  /*88e0*/  FMUL.FTZ R83, R151, R207 ;  /* 0x000000cf97537220 */ /* 0x000fe20000410000 */
[----:B------:R-:W-:Y:S01]  /*88f0*/  FADD.FTZ R84, R209, R80 ;  /* 0x00000050d1547221 */ /* 0x000fe20000010000 */
[C---:B------:R-:W-:Y:S01]  /*8900*/  FFMA.FTZ R81, R150.reuse, R201, -R81 ;  /* 0x000000c996517223 */ /* 0x040fe20000010851 */
[----:B------:R-:W-:Y:S01]  /*8910*/  FMUL.FTZ R151, R151, R208 ;  /* 0x000000d097977220 */ /* 0x000fe20000410000 */
[----:B------:R-:W-:Y:S01]  /*8920*/  FFMA.FTZ R80, R150, R206, -R83 ;  /* 0x000000ce96507223 */ /* 0x000fe20000010853 */
[----:B------:R-:W-:Y:S01]  /*8930*/  FFMA.FTZ R57, R170, 2, R57 ;  /* 0x40000000aa397823 */ /* 0x000fe20000010039 */
[----:B------:R-:W-:Y:S01]  /*8940*/  FFMA.FTZ R59, R86, 2, R59 ;  /* 0x40000000563b7823 */ /* 0x000fe2000001003b */
[----:B------:R-:W-:Y:S01]  /*8950*/  FFMA.FTZ R151, R150, R84, -R151 ;  /* 0x0000005496977223 */ /* 0x000fe20000010897 */
[----:B------:R-:W-:Y:S01]  /*8960*/  FFMA.FTZ R128, R155, 2, R128 ;  /* 0x400000009b807823 */ /* 0x000fe20000010080 */
[----:B------:R-:W-:Y:S01]  /*8970*/  FFMA.FTZ R69, R82, 2, R69 ;  /* 0x4000000052457823 */ /* 0x000fe20000010045 */
[----:B------:R-:W-:Y:S01]  /*8980*/  FFMA.FTZ R136, R81, 2, R136 ;  /* 0x4000000051887823 */ /* 0x000fe20000010088 */
[----:B------:R-:W-:Y:S01]  /*8990*/  FFMA.FTZ R71, R80, 2, R71 ;  /* 0x4000000050477823 */ /* 0x000fe20000010047 */
[----:B------:R-:W-:Y:S01]  /*89a0*/  FFMA.FTZ R138, R151, 2, R138 ;  /* 0x40000000978a7823 */ /* 0x000fe2000001008a */
[----:B------:R-:W-:Y:S06]  /*89b0*/  @!P2 BRA `(.L_x_1499) ;  /* 0xffffffb400c0a947 */ /* 0x000fec000383ffff */
.L_x_1496:
        /* <DEDUP_REMOVED lines=18> */
[----:B------:R-:W-:Y:S02]  /*8ae0*/  MOV R79, RZ ;  /* 0x000000ff004f7202 */ /* 0x000fe40000000f00 */
[----:B------:R-:W-:Y:S01]  /*8af0*/  IADD3 R8, PT, PT, R8, 0x1, RZ ;  /* 0x0000000108087810 */ /* 0x000fe20007ffe0ff */
[----:B------:R4:W-:Y:S04]  /*8b00*/  STS.U16 [R55], R57 ;  /* 0x0000003937007388 */ /* 0x0009e80000000400 */
[----:B------:R5:W-:Y:S01]  /*8b10*/  STS.U16 [R55+0x4], R59 ;  /* 0x0000043b37007388 */ /* 0x000be20000000400 */
[----:B---3--:R-:W-:-:S03]  /*8b20*/  PRMT R21, R63, 0x7632, R21 ;  /* 0x000076323f157816 */ /* 0x008fc60000000015 */
[----:B------:R3:W-:Y:S01]  /*8b30*/  STS.U16 [R55+0x8], R61 ;  /* 0x0000083d37007388 */ /* 0x0007e20000000400 */
[----:B----4-:R-:W-:Y:S01]  /*8b40*/  PRMT R57, R65, 0x7632, R57 ;  /* 0x0000763241397816 */ /* 0x010fe20000000039 */
[----:B0-----:R-:W-:Y:S02]  /*8b50*/  IMAD.WIDE.U32 R78, R82, UR5, R78 ;  /* 0x00000005524e7c25 */ /* 0x001fe4000f8e004e */
[----:B------:R0:W-:Y:S01]  /*8b60*/  STS.U16 [R55+0xc], R63 ;  /* 0x00000c3f37007388 */ /* 0x0001e20000000400 */
[----:B-----5:R-:W-:Y:S01]  /*8b70*/  PRMT R59, R67, 0x7632, R59 ;  /* 0x00007632433b7816 */ /* 0x020fe2000000003b */
[----:B------:R-:W-:Y:S02]  /*8b80*/  IMAD R79, R83, UR5, R79 ;  /* 0x00000005534f7c24 */ /* 0x000fe4000f8e024f */
[----:B------:R-:W-:Y:S01]  /*8b90*/  STS.U16 [R55+0x6], R73 ;  /* 0x0000064937007388 */ /* 0x000fe20000000400 */
[----:B------:R-:W4:Y:S01]  /*8ba0*/  LDCU UR5, c[0x0][0x394] ;  /* 0x00007280ff0577ac */ /* 0x000f220008000800 */
[----:B---3--:R-:W-:Y:S01]  /*8bb0*/  PRMT R61, R69, 0x7632, R61 ;  /* 0x00007632453d7816 */ /* 0x008fe2000000003d */
[----:B--2---:R-:W-:Y:S01]  /*8bc0*/  IMAD.WIDE.U32 R78, R0, R84, R78 ;  /* 0x00000054004e7225 */ /* 0x004fe200078e004e */
[----:B------:R-:W-:Y:S01]  /*8bd0*/  STS.U16 [R55+0xa], R75 ;  /* 0x00000a4b37007388 */ /* 0x000fe20000000400 */
[----:B0-----:R-:W-:-:S02]  /*8be0*/  PRMT R63, R71, 0x7632, R63 ;  /* 0x00007632473f7816 */ /* 0x001fc4000000003f */
[----:B------:R-:W-:Y:S01]  /*8bf0*/  IMAD R82, R0, R85, R79 ;  /* 0x0000005500527224 */ /* 0x000fe200078e024f */
[----:B------:R0:W-:Y:S04]  /*8c00*/  STS.U16 [R55+0xe], R21 ;  /* 0x00000e1537007388 */ /* 0x0001e80000000400 */
[----:B------:R-:W-:Y:S04]  /*8c10*/  STS.U16 [R55+0x10], R65 ;  /* 0x0000104137007388 */ /* 0x000fe80000000400 */
[----:B------:R-:W-:Y:S01]  /*8c20*/  STS.U16 [R55+0x12], R57 ;  /* 0x0000123937007388 */ /* 0x000fe20000000400 */
[----:B0-----:R-:W-:-:S03]  /*8c30*/  LOP3.LUT R21, R11, 0x1f, R4, 0xf8, !PT ;  /* 0x0000001f0b157812 */ /* 0x001fc600078ef804 */
[----:B------:R-:W-:Y:S01]  /*8c40*/  STS.U16 [R55+0x14], R67 ;  /* 0x0000144337007388 */ /* 0x000fe20000000400 */
[----:B------:R-:W-:-:S03]  /*8c50*/  LOP3.LUT R11, R21, 0x20, RZ, 0xfc, !PT ;  /* 0x00000020150b7812 */ /* 0x000fc600078efcff */
[----:B------:R-:W-:Y:S01]  /*8c60*/  STS.U16 [R55+0x16], R59 ;  /* 0x0000163b37007388 */ /* 0x000fe20000000400 */
[----:B------:R-:W-:-:S03]  /*8c70*/  IADD3 R79, P3, PT, R21, R78, RZ ;  /* 0x0000004e154f7210 */ /* 0x000fc60007f7e0ff */
[----:B------:R-:W-:Y:S01]  /*8c80*/  STS.U16 [R55+0x18], R69 ;  /* 0x0000184537007388 */ /* 0x000fe20000000400 */
[----:B------:R-:W-:Y:S02]  /*8c90*/  IADD3.X R82, PT, PT, RZ, R82, RZ, P3, !PT ;  /* 0x00000052ff527210 */ /* 0x000fe40001ffe4ff */
[C---:B-1----:R-:W-:Y:S01]  /*8ca0*/  LEA R78, P3, R79.reuse, UR6, 0x1 ;  /* 0x000000064f4e7c11 */ /* 0x042fe2000f8608ff */
[----:B------:R-:W-:Y:S03]  /*8cb0*/  STS.U16 [R55+0x1a], R61 ;  /* 0x00001a3d37007388 */ /* 0x000fe60000000400 */
[----:B------:R-:W-:Y:S01]  /*8cc0*/  LEA.HI.X R79, R79, UR7, R82, 0x1, P3 ;  /* 0x000000074f4f7c11 */ /* 0x000fe200098f0c52 */
[----:B------:R-:W-:Y:S04]  /*8cd0*/  STS.U16 [R55+0x1c], R71 ;  /* 0x00001c4737007388 */ /* 0x000fe80000000400 */
[----:B------:R0:W-:Y:S01]  /*8ce0*/  STS.U16 [R55+0x1e], R63 ;  /* 0x00001e3f37007388 */ /* 0x0001e20000000400 */
[----:B------:R-:W-:-:S03]  /*8cf0*/  NOP ;  /* 0x0000000000007918 */ /* 0x000fc60000000000 */
[----:B------:R-:W-:Y:S01]  /*8d00*/  LDS.U16 R23, [R23] ;  /* 0x0000000017177984 */ /* 0x000fe20000000400 */
[----:B0-----:R-:W-:-:S03]  /*8d10*/  LOP3.LUT R55, R21, 0xc0, RZ, 0xfc, !PT ;  /* 0x000000c015377812 */ /* 0x001fc600078efcff */
        /* <DEDUP_REMOVED lines=17> */
[----:B0-----:R-:W-:-:S05]  /*8e30*/  LOP3.LUT R19, R21, 0x60, RZ, 0xfc, !PT ;  /* 0x0000006015137812 */ /* 0x001fca00078efcff */
[----:B------:R-:W0:Y:S02]  /*8e40*/  LDS R80, [R184+0x420] ;  /* 0x00042000b8507984 */ /* 0x000e240000000800 */
[-C--:B0-----:R-:W-:Y:S02]  /*8e50*/  ISETP.GE.AND P1, PT, R11, R80.reuse, PT ;  /* 0x000000500b00720c */ /* 0x081fe40003f26270 */
[C---:B------:R-:W-:Y:S02]  /*8e60*/  LOP3.LUT R11, R21.reuse, 0x40, RZ, 0xfc, !PT ;  /* 0x00000040150b7812 */ /* 0x040fe400078efcff */
[-C--:B------:R-:W-:Y:S02]  /*8e70*/  ISETP.GE.AND P2, PT, R21, R80.reuse, PT ;  /* 0x000000501500720c */ /* 0x080fe40003f46270 */
[-C--:B------:R-:W-:Y:S02]  /*8e80*/  ISETP.GE.AND P0, PT, R11, R80.reuse, PT ;  /* 0x000000500b00720c */ /* 0x080fe40003f06270 */
[----:B------:R-:W-:-:S02]  /*8e90*/  ISETP.GE.AND P4, PT, R19, R80, PT ;  /* 0x000000501300720c */ /* 0x000fc40003f86270 */
[C---:B------:R-:W-:Y:S02]  /*8ea0*/  LOP3.LUT R11, R21.reuse, 0x80, RZ, 0xfc, !PT ;  /* 0x00000080150b7812 */ /* 0x040fe400078efcff */
[----:B------:R-:W-:Y:S01]  /*8eb0*/  LOP3.LUT R19, R21, 0xa0, RZ, 0xfc, !PT ;  /* 0x000000a015137812 */ /* 0x000fe200078efcff */
        /* <DEDUP_REMOVED lines=11> */
[----:B------:R-:W-:Y:S01]  /*8f70*/  LOP3.LUT R19, R21, 0x140, RZ, 0xfc, !PT ;  /* 0x0000014015137812 */ /* 0x000fe200078efcff */
[----:B------:R0:W-:Y:S01]  /*8f80*/  @!P6 STG.E.U16 desc[UR20][R78.64+0x100], R31 ;  /* 0x0001001f4e00e986 */ /* 0x0001e2000c101514 */
[-C--:B------:R-:W-:Y:S02]  /*8f90*/  ISETP.GE.AND P0, PT, R11, R80.reuse, PT ;  /* 0x000000500b00720c */ /* 0x080fe40003f06270 */
[-C--:B------:R-:W-:Y:S01]  /*8fa0*/  ISETP.GE.AND P4, PT, R19, R80.reuse, PT ;  /* 0x000000501300720c */ /* 0x080fe20003f86270 */
[----:B------:R0:W-:Y:S01]  /*8fb0*/  @!P5 STG.E.U16 desc[UR20][R78.64+0x140], R33 ;  /* 0x000140214e00d986 */ /* 0x0001e2000c101514 */
[----:B------:R-:W-:-:S02]  /*8fc0*/  ISETP.GE.AND P3, PT, R55, R80, PT ;  /* 0x000000503700720c */ /* 0x000fc40003f66270 */
[C---:B------:R-:W-:Y:S01]  /*8fd0*/  LOP3.LUT R11, R21.reuse, 0x160, RZ, 0xfc, !PT ;  /* 0x00000160150b7812 */ /* 0x040fe200078efcff */
[----:B------:R0:W-:Y:S01]  /*8fe0*/  @!P2 STG.E.U16 desc[UR20][R78.64+0x1c0], R37 ;  /* 0x0001c0254e00a986 */ /* 0x0001e2000c101514 */
[----:B------:R-:W-:Y:S02]  /*8ff0*/  LOP3.LUT R19, R21, 0x180, RZ, 0xfc, !PT ;  /* 0x0000018015137812 */ /* 0x000fe400078efcff */
[-C--:B------:R-:W-:Y:S01]  /*9000*/  ISETP.GE.AND P6, PT, R11, R80.reuse, PT ;  /* 0x000000500b00720c */ /* 0x080fe20003fc6270 */
[----:B------:R0:W-:Y:S01]  /*9010*/  @!P1 STG.E.U16 desc[UR20][R78.64+0x200], R39 ;  /* 0x000200274e009986 */ /* 0x0001e2000c101514 */
[----:B------:R-:W-:Y:S02]  /*9020*/  ISETP.GE.AND P5, PT, R19, R80, PT ;  /* 0x000000501300720c */ /* 0x000fe40003fa6270 */
[C---:B------:R-:W-:Y:S01]  /*9030*/  LOP3.LUT R11, R21.reuse, 0x1a0, RZ, 0xfc, !PT ;  /* 0x000001a0150b7812 */ /* 0x040fe200078efcff */
[----:B------:R0:W-:Y:S01]  /*9040*/  @!P4 STG.E.U16 desc[UR20][R78.64+0x280], R43 ;  /* 0x0002802b4e00c986 */ /* 0x0001e2000c101514 */
[----:B------:R-:W-:-:S03]  /*9050*/  LOP3.LUT R19, R21, 0x1c0, RZ, 0xfc, !PT ;  /* 0x000001c015137812 */ /* 0x000fc600078efcff */
[----:B------:R0:W-:Y:S01]  /*9060*/  @!P3 STG.E.U16 desc[UR20][R78.64+0x180], R35 ;  /* 0x000180234e00b986 */ /* 0x0001e2000c101514 */
[-C--:B------:R-:W-:Y:S02]  /*9070*/  ISETP.GE.AND P3, PT, R11, R80.reuse, PT ;  /* 0x000000500b00720c */ /* 0x080fe40003f66270 */
[----:B------:R-:W-:Y:S01]  /*9080*/  LOP3.LUT R11, R21, 0x1e0, RZ, 0xfc, !PT ;  /* 0x000001e0150b7812 */ /* 0x000fe200078efcff */
[----:B------:R0:W-:Y:S01]  /*9090*/  @!P6 STG.E.U16 desc[UR20][R78.64+0x2c0], R45 ;  /* 0x0002c02d4e00e986 */ /* 0x0001e2000c101514 */
[-C--:B------:R-:W-:Y:S02]  /*90a0*/  ISETP.GE.AND P2, PT, R19, R80.reuse, PT ;  /* 0x000000501300720c */ /* 0x080fe40003f46270 */
[----:B------:R-:W-:Y:S01]  /*90b0*/  ISETP.GE.AND P1, PT, R11, R80, PT ;  /* 0x000000500b00720c */ /* 0x000fe20003f26270 */
[----:B------:R0:W-:Y:S01]  /*90c0*/  @!P5 STG.E.U16 desc[UR20][R78.64+0x300], R47 ;  /* 0x0003002f4e00d986 */ /* 0x0001e2000c101514 */
[----:B------:R-:W-:-:S03]  /*90d0*/  SHF.L.U32 R11, R4, 0x4, RZ ;  /* 0x00000004040b7819 */ /* 0x000fc600000006ff */
[----:B------:R0:W-:Y:S01]  /*90e0*/  @!P0 STG.E.U16 desc[UR20][R78.64+0x240], R41 ;  /* 0x000240294e008986 */ /* 0x0001e2000c101514 */
[----:B----4-:R-:W-:Y:S02]  /*90f0*/  ISETP.GE.AND P0, PT, R8, UR5, PT ;  /* 0x0000000508007c0c */ /* 0x010fe4000bf06270 */
[----:B------:R-:W-:Y:S01]  /*9100*/  LOP3.LUT R11, R11, 0x3e00, RZ, 0xc0, !PT ;  /* 0x00003e000b0b7812 */ /* 0x000fe200078ec0ff */
        /* <DEDUP_REMOVED lines=11> */
.L_x_1501:
        /* <DEDUP_REMOVED lines=12> */
.L_x_5034:


//--------------------- .text._Z25selective_scan_fwd_kernelI32Selective_Scan_fwd_kernel_traitsILi32ELi16ELi1ELb0ELb1ELb0ELb1EN3c104HalfENS1_7complexIfEEEEv13SSMParamsBase --------------------------
	.section	.text._Z25selective_scan_fwd_kernelI32Selective_Scan_fwd_kernel_traitsILi32ELi16ELi1ELb0ELb1ELb0ELb1EN3c104HalfENS1_7complexIfEEEEv13SSMParamsBase,"ax",@progbits
	.align	128
        .global         _Z25selective_scan_fwd_kernelI32Selective_Scan_fwd_kernel_traitsILi32ELi16ELi1ELb0ELb1ELb0ELb1EN3c104HalfENS1_7complexIfEEEEv13SSMParamsBase
        .type           _Z25selective_scan_fwd_kernelI32Selective_Scan_fwd_kernel_traitsILi32ELi16ELi1ELb0ELb1ELb0ELb1EN3c104HalfENS1_7complexIfEEEEv13SSMParamsBase,@function
        .size           _Z25selective_scan_fwd_kernelI32Selective_Scan_fwd_kernel_traitsILi32ELi16ELi1ELb0ELb1ELb0ELb1EN3c104HalfENS1_7complexIfEEEEv13SSMParamsBase,(.L_x_5035 - _Z25selective_scan_fwd_kernelI32Selective_Scan_fwd_kernel_traitsILi32ELi16ELi1ELb0ELb1ELb0ELb1EN3c104HalfENS1_7complexIfEEEEv13SSMParamsBase)
        .other          _Z25selective_scan_fwd_kernelI32Selective_Scan_fwd_kernel_traitsILi32ELi16ELi1ELb0ELb1ELb0ELb1EN3c104HalfENS1_7complexIfEEEEv13SSMParamsBase,@"STO_CUDA_ENTRY STV_DEFAULT"
_Z25selective_scan_fwd_kernelI32Selective_Scan_fwd_kernel_traitsILi32ELi16ELi1ELb0ELb1ELb0ELb1EN3c104HalfENS1_7complexIfEEEEv13SSMParamsBase:
.text._Z25selective_scan_fwd_kernelI32Selective_Scan_fwd_kernel_traitsILi32ELi16ELi1ELb0ELb1ELb0ELb1EN3c104HalfENS1_7complexIfEEEEv13SSMParamsBase:
        /* <DEDUP_REMOVED lines=89> */
[----:B------:R-:W-:Y:S01]  /*0590*/  LEA.HI.X R12, R8, R21, R12, 0x1, P0 ;  /* 0x00000015080c7211 */ /* 0x000fe200000f0c0c */
[----:B------:R-:W-:Y:S01]  /*05a0*/  IMAD R6, R5, R24, RZ ;  /* 0x0000001805067224 */ /* 0x000fe200078e02ff */
[----:B------:R-:W-:Y:S01]  /*05b0*/  MOV R8, R13 ;  /* 0x0000000d00087202 */ /* 0x000fe20000000f00 */
[----:B------:R-:W-:Y:S01]  /*05c0*/  IMAD R5, R0, UR7, R143 ;  /* 0x0000000700057c24 */ /* 0x000fe2000f8e028f */
[----:B------:R-:W-:Y:S01]  /*05d0*/  SHF.L.U32 R11, R4, 0x5, RZ ;  /* 0x00000005040b7819 */ /* 0x000fe200000006ff */
[----:B--2---:R-:W-:Y:S01]  /*05e0*/  IMAD R6, R6, UR4, RZ ;  /* 0x0000000406067c24 */ /* 0x004fe2000f8e02ff */
[----:B------:R-:W-:Y:S01]  /*05f0*/  LOP3.LUT R13, R10, 0x3e00, RZ, 0xc0, !PT ;  /* 0x00003e000a0d7812 */ /* 0x000fe200078ec0ff */
[----:B------:R-:W0:Y:S01]  /*0600*/  LDCU.U8 UR4, c[0x0][0x39e] ;  /* 0x000073c0ff0477ac */ /* 0x000e220008000000 */
[--C-:B------:R-:W-:Y:S02]  /*0610*/  LOP3.LUT R72, R11, 0x7c1f, R4.reuse, 0xc8, !PT ;  /* 0x00007c1f0b487812 */ /* 0x100fe400078ec804 */
[----:B------:R-:W-:-:S02]  /*0620*/  LOP3.LUT R27, R13, 0x1f, R4, 0xf8, !PT ;  /* 0x0000001f0d1b7812 */ /* 0x000fc400078ef804 */
[----:B------:R-:W-:Y:S02]  /*0630*/  MOV R11, R14 ;  /* 0x0000000e000b7202 */ /* 0x000fe40000000f00 */
[----:B------:R-:W-:Y:S02]  /*0640*/  MOV R10, R12 ;  /* 0x0000000c000a7202 */ /* 0x000fe40000000f00 */
        /* <DEDUP_REMOVED lines=30> */
[C---:B------:R-:W-:Y:S02]  /*0830*/  LOP3.LUT R13, R27.reuse, 0x40, RZ, 0xfc, !PT ;  /* 0x000000401b0d7812 */ /* 0x040fe400078efcff */
[C---:B------:R-:W-:Y:S02]  /*0840*/  LOP3.LUT R15, R27.reuse, 0xa0, RZ, 0xfc, !PT ;  /* 0x000000a01b0f7812 */ /* 0x040fe400078efcff */
[C---:B------:R-:W-:Y:S02]  /*0850*/  LOP3.LUT R17, R27.reuse, 0xc0, RZ, 0xfc, !PT ;  /* 0x000000c01b117812 */ /* 0x040fe400078efcff */
[----:B------:R-:W-:-:S02]  /*0860*/  LOP3.LUT R19, R27, 0xe0, RZ, 0xfc, !PT ;  /* 0x000000e01b137812 */ /* 0x000fc400078efcff */
[C---:B------:R-:W-:Y:S02]  /*0870*/  LOP3.LUT R21, R27.reuse, 0x100, RZ, 0xfc, !PT ;  /* 0x000001001b157812 */ /* 0x040fe400078efcff */
[C---:B------:R-:W-:Y:S02]  /*0880*/  LOP3.LUT R23, R27.reuse, 0x1a0, RZ, 0xfc, !PT ;  /* 0x000001a01b177812 */ /* 0x040fe400078efcff */
[C---:B------:R-:W-:Y:S02]  /*0890*/  LOP3.LUT R25, R27.reuse, 0x1c0, RZ, 0xfc, !PT ;  /* 0x000001c01b197812 */ /* 0x040fe400078efcff */
[----:B------:R-:W-:Y:S02]  /*08a0*/  LOP3.LUT R72, R72, 0x3e0, RZ, 0xfc, !PT ;  /* 0x000003e048487812 */ /* 0x000fe400078efcff */
[----:B0-----:R-:W-:-:S07]  /*08b0*/  LOP3.LUT R27, R27, 0x1e0, RZ, 0xfc, !PT ;  /* 0x000001e01b1b7812 */ /* 0x001fce00078efcff */
.L_x_1538:
[----:B0-----:R-:W0:Y:S01]  /*08c0*/  LDC R99, c[0x0][0x388] ;  /* 0x0000e200ff637b82 */ /* 0x001e220000000800 */
[----:B------:R-:W-:Y:S02]  /*08d0*/  SHF.L.U32 R74, R7, 0x9, RZ ;  /* 0x00000009074a7819 */ /* 0x000fe400000006ff */
[----:B------:R-:W-:Y:S02]  /*08e0*/  SHF.L.U32 R135, R4, 0x4, RZ ;  /* 0x0000000404877819 */ /* 0x000fe400000006ff */
[----:B------:R-:W-:Y:S02]  /*08f0*/  MOV R80, R8 ;  /* 0x0000000800507202 */ /* 0x000fe40000000f00 */
[----:B------:R-:W-:Y:S02]  /*0900*/  LOP3.LUT R33, R135, 0x3e00, RZ, 0xc0, !PT ;  /* 0x00003e0087217812 */ /* 0x000fe400078ec0ff */
[----:B------:R-:W-:Y:S02]  /*0910*/  MOV R81, R11 ;  /* 0x0000000b00517202 */ /* 0x000fe40000000f00 */
[----:B------:R-:W-:-:S02]  /*0920*/  LOP3.LUT R75, R33, 0x1f, R4, 0xf8, !PT ;  /* 0x0000001f214b7812 */ /* 0x000fc400078ef804 */
[----:B------:R-:W-:Y:S02]  /*0930*/  PRMT R98, RZ, 0x7610, R98 ;  /* 0x00007610ff627816 */ /* 0x000fe40000000062 */
[----:B------:R-:W-:Y:S01]  /*0940*/  PRMT R96, RZ, 0x7610, R96 ;  /* 0x00007610ff607816 */ /* 0x000fe20000000060 */
[C---:B------:R-:W-:Y:S01]  /*0950*/  IMAD.WIDE.U32 R80, R75.reuse, 0x2, R80 ;  /* 0x000000024b507825 */ /* 0x040fe200078e0050 */
[C---:B------:R-:W-:Y:S02]  /*0960*/  LEA R78, P0, R75.reuse, R9, 0x1 ;  /* 0x000000094b4e7211 */ /* 0x040fe400078008ff */
[----:B------:R-:W-:Y:S02]  /*0970*/  LOP3.LUT R91, R75, 0x20, RZ, 0xfc, !PT ;  /* 0x000000204b5b7812 */ /* 0x000fe400078efcff */
[----:B------:R-:W-:Y:S02]  /*0980*/  IADD3.X R79, PT, PT, RZ, R10, RZ, P0, !PT ;  /* 0x0000000aff4f7210 */ /* 0x000fe400007fe4ff */
[----:B------:R-:W-:-:S02]  /*0990*/  PRMT R110, RZ, 0x7610, R110 ;  /* 0x00007610ff6e7816 */ /* 0x000fc4000000006e */
[----:B0-----:R-:W-:Y:S02]  /*09a0*/  IADD3 R76, PT, PT, -R74, R99, RZ ;  /* 0x000000634a4c7210 */ /* 0x001fe40007ffe1ff */
[----:B------:R-:W-:Y:S02]  /*09b0*/  PRMT R82, RZ, 0x7610, R82 ;  /* 0x00007610ff527816 */ /* 0x000fe40000000052 */
[-C--:B------:R-:W-:Y:S01]  /*09c0*/  ISETP.GE.AND P1, PT, R21, R76.reuse, PT ;  /* 0x0000004c1500720c */ /* 0x080fe20003f26270 */
[----:B------:R-:W-:Y:S01]  /*09d0*/  BAR.SYNC.DEFER_BLOCKING 0x0 ;  /* 0x0000000000007b1d */ /* 0x000fe20000010000 */
[-C--:B------:R-:W-:Y:S02]  /*09e0*/  ISETP.GE.AND P2, PT, R19, R76.reuse, PT ;  /* 0x0000004c1300720c */ /* 0x080fe40003f46270 */
[-C--:B------:R-:W-:Y:S02]  /*09f0*/  ISETP.GE.AND P6, PT, R75, R76.reuse, PT ;  /* 0x0000004c4b00720c */ /* 0x080fe40003fc6270 */
[----:B------:R-:W-:-:S02]  /*0a00*/  ISETP.GE.AND P0, PT, R23, R76, PT ;  /* 0x0000004c1700720c */ /* 0x000fc40003f06270 */
[-C--:B------:R-:W-:Y:S02]  /*0a10*/  ISETP.GE.AND P3, PT, R17, R76.reuse, PT ;  /* 0x0000004c1100720c */ /* 0x080fe40003f66270 */
[----:B------:R-:W-:Y:S02]  /*0a20*/  PRMT R108, RZ, 0x7610, R108 ;  /* 0x00007610ff6c7816 */ /* 0x000fe4000000006c */
[-C--:B------:R-:W-:Y:S02]  /*0a30*/  ISETP.GE.AND P4, PT, R15, R76.reuse, PT ;  /* 0x0000004c0f00720c */ /* 0x080fe40003f86270 */
[----:B------:R-:W-:Y:S02]  /*0a40*/  PRMT R84, RZ, 0x7610, R84 ;  /* 0x00007610ff547816 */ /* 0x000fe40000000054 */
[----:B------:R-:W-:Y:S02]  /*0a50*/  ISETP.GE.AND P5, PT, R13, R76, PT ;  /* 0x0000004c0d00720c */ /* 0x000fe40003fa6270 */
[----:B------:R-:W-:-:S02]  /*0a60*/  LOP3.LUT R33, R75, 0x60, RZ, 0xfc, !PT ;  /* 0x000000604b217812 */ /* 0x000fc400078efcff */
[----:B------:R-:W-:Y:S02]  /*0a70*/  LOP3.LUT R35, R75, 0x80, RZ, 0xfc, !PT ;  /* 0x000000804b237812 */ /* 0x000fe400078efcff */
[----:B------:R-:W-:Y:S02]  /*0a80*/  PRMT R94, RZ, 0x7610, R94 ;  /* 0x00007610ff5e7816 */ /* 0x000fe4000000005e */
[----:B------:R-:W-:Y:S01]  /*0a90*/  PRMT R92, RZ, 0x7610, R92 ;  /* 0x00007610ff5c7816 */ /* 0x000fe2000000005c */
[----:B------:R-:W2:Y:S01]  /*0aa0*/  @!P1 LDG.E.U16 R98, desc[UR24][R80.64+0x200] ;  /* 0x0002001850629981 */ /* 0x000ea2000c1e1500 */
[-C--:B------:R-:W-:Y:S02]  /*0ab0*/  ISETP.GE.AND P1, PT, R25, R76.reuse, PT ;  /* 0x0000004c1900720c */ /* 0x080fe40003f26270 */
[----:B------:R-:W-:Y:S01]  /*0ac0*/  PRMT R86, RZ, 0x7610, R86 ;  /* 0x00007610ff567816 */ /* 0x000fe20000000056 */
[----:B------:R-:W3:Y:S01]  /*0ad0*/  @!P2 LDG.E.U16 R96, desc[UR24][R80.64+0x1c0] ;  /* 0x0001c0185060a981 */ /* 0x000ee2000c1e1500 */
[----:B------:R-:W-:-:S02]  /*0ae0*/  ISETP.GE.AND P2, PT, R91, R76, PT ;  /* 0x0000004c5b00720c */ /* 0x000fc40003f46270 */
[----:B------:R-:W-:Y:S01]  /*0af0*/  P2R R97, PR, RZ, 0x2 ;  /* 0x00000002ff617803 */ /* 0x000fe20000000000 */
[----:B------:R-:W4:Y:S01]  /*0b00*/  @!P6 LDG.E.U16 R82, desc[UR24][R80.64] ;  /* 0x000000185052e981 */ /* 0x000f22000c1e1500 */
[----:B------:R-:W-:Y:S02]  /*0b10*/  P2R R101, PR, RZ, 0x1 ;  /* 0x00000001ff657803 */ /* 0x000fe40000000000 */
[----:B------:R-:W-:Y:S01]  /*0b20*/  LOP3.LUT R37, R75, 0x120, RZ, 0xfc, !PT ;  /* 0x000001204b257812 */ /* 0x000fe200078efcff */
[----:B------:R-:W2:Y:S01]  /*0b30*/  @!P0 LDG.E.U16 R108, desc[UR24][R80.64+0x340] ;  /* 0x00034018506c8981 */ /* 0x000ea2000c1e1500 */
[-C--:B------:R-:W-:Y:S02]  /*0b40*/  ISETP.GE.AND P0, PT, R35, R76.reuse, PT ;  /* 0x0000004c2300720c */ /* 0x080fe40003f06270 */
[----:B------:R-:W-:Y:S01]  /*0b50*/  LOP3.LUT R39, R75, 0x140, RZ, 0xfc, !PT ;  /* 0x000001404b277812 */ /* 0x000fe200078efcff */
[----:B------:R-:W2:Y:S01]  /*0b60*/  @!P1 LDG.E.U16 R110, desc[UR24][R80.64+0x380] ;  /* 0x00038018506e9981 */ /* 0x000ea2000c1e1500 */
[----:B------:R-:W-:-:S02]  /*0b70*/  ISETP.GE.AND P1, PT, R33, R76, PT ;  /* 0x0000004c2100720c */ /* 0x000fc40003f26270 */
[C---:B------:R-:W-:Y:S01]  /*0b80*/  LOP3.LUT R41, R75.reuse, 0x160, RZ, 0xfc, !PT ;  /* 0x000001604b297812 */ /* 0x040fe200078efcff */
[----:B------:R-:W3:Y:S01]  /*0b90*/  @!P2 LDG.E.U16 R84, desc[UR24][R80.64+0x40] ;  /* 0x000040185054a981 */ /* 0x000ee2000c1e1500 */
[----:B------:R-:W-:Y:S02]  /*0ba0*/  LOP3.LUT R43, R75, 0x180, RZ, 0xfc, !PT ;  /* 0x000001804b2b7812 */ /* 0x000fe400078efcff */
[-C--:B------:R-:W-:Y:S01]  /*0bb0*/  ISETP.GE.AND P2, PT, R37, R76.reuse, PT ;  /* 0x0000004c2500720c */ /* 0x080fe20003f46270 */
[----:B------:R-:W2:Y:S01]  /*0bc0*/  @!P3 LDG.E.U16 R94, desc[UR24][R80.64+0x180] ;  /* 0x00018018505eb981 */ /* 0x000ea2000c1e1500 */
[----:B------:R-:W-:Y:S02]  /*0bd0*/  PRMT R88, RZ, 0x7610, R88 ;  /* 0x00007610ff587816 */ /* 0x000fe40000000058 */
[----:B------:R-:W-:Y:S01]  /*0be0*/  ISETP.GE.AND P3, PT, R39, R76, PT ;  /* 0x0000004c2700720c */ /* 0x000fe20003f66270 */
[----:B------:R-:W2:Y:S01]  /*0bf0*/  @!P4 LDG.E.U16 R92, desc[UR24][R80.64+0x140] ;  /* 0x00014018505cc981 */ /* 0x000ea2000c1e1500 */
[----:B------:R-:W-:-:S02]  /*0c00*/  PRMT R90, RZ, 0x7610, R90 ;  /* 0x00007610ff5a7816 */ /* 0x000fc4000000005a */
[-C--:B------:R-:W-:Y:S01]  /*0c10*/  ISETP.GE.AND P4, PT, R41, R76.reuse, PT ;  /* 0x0000004c2900720c */ /* 0x080fe20003f86270 */
[----:B------:R-:W2:Y:S01]  /*0c20*/  @!P5 LDG.E.U16 R86, desc[UR24][R80.64+0x80] ;  /* 0x000080185056d981 */ /* 0x000ea2000c1e1500 */
[-C--:B------:R-:W-:Y:S02]  /*0c30*/  ISETP.GE.AND P5, PT, R43, R76.reuse, PT ;  /* 0x0000004c2b00720c */ /* 0x080fe40003fa6270 */
[----:B------:R-:W-:Y:S01]  /*0c40*/  ISETP.GE.AND P6, PT, R27, R76, PT ;  /* 0x0000004c1b00720c */ /* 0x000fe20003fc6270 */
[----:B------:R-:W2:Y:S01]  /*0c50*/  @!P1 LDG.E.U16 R88, desc[UR24][R80.64+0xc0] ;  /* 0x0000c01850589981 */ /* 0x000ea2000c1e1500 */
[----:B------:R-:W-:Y:S02]  /*0c60*/  PRMT R100, RZ, 0x7610, R100 ;  /* 0x00007610ff647816 */ /* 0x000fe40000000064 */
[----:B------:R-:W-:Y:S01]  /*0c70*/  PRMT R102, RZ, 0x7610, R102 ;  /* 0x00007610ff667816 */ /* 0x000fe20000000066 */
[----:B------:R-:W2:Y:S01]  /*0c80*/  @!P0 LDG.E.U16 R90, desc[UR24][R80.64+0x100] ;  /* 0x00010018505a8981 */ /* 0x000ea2000c1e1500 */
[----:B------:R-:W-:-:S02]  /*0c90*/  PRMT R104, RZ, 0x7610, R104 ;  /* 0x00007610ff687816 */ /* 0x000fc40000000068 */
[----:B------:R-:W-:Y:S01]  /*0ca0*/  PRMT R106, RZ, 0x7610, R106 ;  /* 0x00007610ff6a7816 */ /* 0x000fe2000000006a */
[----:B------:R-:W2:Y:S01]  /*0cb0*/  @!P2 LDG.E.U16 R100, desc[UR24][R80.64+0x240] ;  /* 0x000240185064a981 */ /* 0x000ea2000c1e1500 */
[----:B------:R-:W-:-:S03]  /*0cc0*/  PRMT R112, RZ, 0x7610, R112 ;  /* 0x00007610ff707816 */ /* 0x000fc60000000070 */
[----:B------:R-:W2:Y:S04]  /*0cd0*/  @!P3 LDG.E.U16 R102, desc[UR24][R80.64+0x280] ;  /* 0x000280185066b981 */ /* 0x000ea8000c1e1500 */
[----:B------:R-:W2:Y:S04]  /*0ce0*/  @!P4 LDG.E.U16 R104, desc[UR24][R80.64+0x2c0] ;  /* 0x0002c0185068c981 */ /* 0x000ea8000c1e1500 */
[----:B------:R-:W2:Y:S04]  /*0cf0*/  @!P5 LDG.E.U16 R106, desc[UR24][R80.64+0x300] ;  /* 0x00030018506ad981 */ /* 0x000ea8000c1e1500 */
[----:B------:R0:W2:Y:S01]  /*0d00*/  @!P6 LDG.E.U16 R112, desc[UR24][R80.64+0x3c0] ;  /* 0x0003c0185070e981 */ /* 0x0000a2000c1e1500 */
[----:B------:R-:W1:Y:S01]  /*0d10*/  S2R R33, SR_LANEID ;  /* 0x0000000000217919 */ /* 0x000e620000000000 */
[----:B------:R-:W0:Y:S01]  /*0d20*/  S2R R114, SR_CgaCtaId ;  /* 0x0000000000727919 */ /* 0x000e220000008800 */
[----:B------:R-:W-:-:S02]  /*0d30*/  MOV R159, 0x400 ;  /* 0x00000400009f7802 */ /* 0x000fc40000000f00 */
[C---:B-1----:R-:W-:Y:S02]  /*0d40*/  IADD3 R116, PT, PT, R33.reuse, 0x20, RZ ;  /* 0x0000002021747810 */ /* 0x042fe40007ffe0ff */
[C---:B0-----:R-:W-:Y:S02]  /*0d50*/  IADD3 R80, PT, PT, R33.reuse, 0x40, RZ ;  /* 0x0000004021507810 */ /* 0x041fe40007ffe0ff */
[----:B------:R-:W-:Y:S02]  /*0d60*/  LEA R159, R114, R159, 0x18 ;  /* 0x0000009f729f7211 */ /* 0x000fe400078ec0ff */
[-C--:B------:R-:W-:Y:S02]  /*0d70*/  LEA.HI.SX32 R114, R33, R33.reuse, 0x1b ;  /* 0x0000002121727211 */ /* 0x080fe400078fdaff */
[----:B------:R-:W-:Y:S02]  /*0d80*/  LEA.HI.SX32 R116, R116, R33, 0x1b ;  /* 0x0000002174747211 */ /* 0x000fe400078fdaff */
[----:B------:R-:W-:-:S02]  /*0d90*/  LEA R35, R114, R159, 0x1 ;  /* 0x0000009f72237211 */ /* 0x000fc400078e08ff */
[----:B------:R-:W-:Y:S02]  /*0da0*/  LEA.HI.SX32 R80, R80, R33, 0x1b ;  /* 0x0000002150507211 */ /* 0x000fe400078fdaff */
[-C--:B------:R-:W-:Y:S02]  /*0db0*/  LEA R37, R116, R159.reuse, 0x1 ;  /* 0x0000009f74257211 */ /* 0x080fe400078e08ff */
[C---:B------:R-:W-:Y:S02]  /*0dc0*/  IADD3 R114, PT, PT, R33.reuse, 0x60, RZ ;  /* 0x0000006021727810 */ /* 0x040fe40007ffe0ff */
[C---:B------:R-:W-:Y:S02]  /*0dd0*/  IADD3 R116, PT, PT, R33.reuse, 0x80, RZ ;  /* 0x0000008021747810 */ /* 0x040fe40007ffe0ff */
[----:B------:R-:W-:Y:S02]  /*0de0*/  LEA R39, R80, R159, 0x1 ;  /* 0x0000009f50277211 */ /* 0x000fe400078e08ff */
[----:B------:R-:W-:-:S02]  /*0df0*/  IADD3 R80, PT, PT, R33, 0xe0, RZ ;  /* 0x000000e021507810 */ /* 0x000fc40007ffe0ff */
[C---:B------:R-:W-:Y:S02]  /*0e00*/  IADD3 R118, PT, PT, R33.reuse, 0xa0, RZ ;  /* 0x000000a021767810 */ /* 0x040fe40007ffe0ff */
[-C--:B------:R-:W-:Y:S02]  /*0e10*/  LEA.HI.SX32 R114, R114, R33.reuse, 0x1b ;  /* 0x0000002172727211 */ /* 0x080fe400078fdaff */
[----:B------:R-:W-:Y:S02]  /*0e20*/  IADD3 R120, PT, PT, R33, 0xc0, RZ ;  /* 0x000000c021787810 */ /* 0x000fe40007ffe0ff */
[-C--:B------:R-:W-:Y:S02]  /*0e30*/  LEA.HI.SX32 R116, R116, R33.reuse, 0x1b ;  /* 0x0000002174747211 */ /* 0x080fe400078fdaff */
[-C--:B------:R-:W-:Y:S02]  /*0e40*/  LEA.HI.SX32 R80, R80, R33.reuse, 0x1b ;  /* 0x0000002150507211 */ /* 0x080fe400078fdaff */
[----:B------:R-:W-:-:S02]  /*0e50*/  LEA.HI.SX32 R118, R118, R33, 0x1b ;  /* 0x0000002176767211 */ /* 0x000fc400078fdaff */
[----:B------:R-:W-:Y:S02]  /*0e60*/  LEA R41, R114, R159, 0x1 ;  /* 0x0000009f72297211 */ /* 0x000fe400078e08ff */
[----:B------:R-:W-:Y:S02]  /*0e70*/  LEA.HI.SX32 R120, R120, R33, 0x1b ;  /* 0x0000002178787211 */ /* 0x000fe400078fdaff */
[-C--:B------:R-:W-:Y:S02]  /*0e80*/  LEA R43, R116, R159.reuse, 0x1 ;  /* 0x0000009f742b7211 */ /* 0x080fe400078e08ff */
[C---:B------:R-:W-:Y:S02]  /*0e90*/  IADD3 R114, PT, PT, R33.reuse, 0x140, RZ ;  /* 0x0000014021727810 */ /* 0x040fe40007ffe0ff */
[----:B------:R-:W-:Y:S02]  /*0ea0*/  IADD3 R116, PT, PT, R33, 0x160, RZ ;  /* 0x0000016021747810 */ /* 0x000fe40007ffe0ff */
[----:B------:R-:W-:-:S02]  /*0eb0*/  LEA R49, R80, R159, 0x1 ;  /* 0x0000009f50317211 */ /* 0x000fc400078e08ff */
[----:B------:R-:W-:Y:S02]  /*0ec0*/  IADD3 R80, PT, PT, R33, 0x180, RZ ;  /* 0x0000018021507810 */ /* 0x000fe40007ffe0ff */
[-C--:B------:R-:W-:Y:S02]  /*0ed0*/  LEA R45, R118, R159.reuse, 0x1 ;  /* 0x0000009f762d7211 */ /* 0x080fe400078e08ff */
[----:B------:R-:W-:Y:S02]  /*0ee0*/  LEA R47, R120, R159, 0x1 ;  /* 0x0000009f782f7211 */ /* 0x000fe400078e08ff */
[-C--:B------:R-:W-:Y:S02]  /*0ef0*/  LEA.HI.SX32 R114, R114, R33.reuse, 0x1b ;  /* 0x0000002172727211 */ /* 0x080fe400078fdaff */
[-C--:B------:R-:W-:Y:S02]  /*0f00*/  LEA.HI.SX32 R116, R116, R33.reuse, 0x1b ;  /* 0x0000002174747211 */ /* 0x080fe400078fdaff */
        /* <DEDUP_REMOVED lines=8> */
[-C--:B------:R-:W-:Y:S02]  /*0f90*/  ISETP.GE.AND P1, PT, R75, R76.reuse, PT ;  /* 0x0000004c4b00720c */ /* 0x080fe40003f26270 */
[----:B------:R-:W-:Y:S02]  /*0fa0*/  P2R R93, PR, RZ, 0x1 ;  /* 0x00000001ff5d7803 */ /* 0x000fe40000000000 */
[----:B------:R-:W-:Y:S02]  /*0fb0*/  ISETP.GE.AND P0, PT, R91, R76, PT ;  /* 0x0000004c5b00720c */ /* 0x000fe40003f06270 */
[----:B------:R-:W-:-:S02]  /*0fc0*/  PRMT R114, RZ, 0x7610, R114 ;  /* 0x00007610ff727816 */ /* 0x000fc40000000072 */
[----:B------:R-:W-:Y:S02]  /*0fd0*/  PRMT R116, RZ, 0x7610, R116 ;  /* 0x00007610ff747816 */ /* 0x000fe40000000074 */
[----:B------:R-:W-:Y:S02]  /*0fe0*/  PRMT R118, RZ, 0x7610, R118 ;  /* 0x00007610ff767816 */ /* 0x000fe40000000076 */
[----:B------:R-:W-:Y:S02]  /*0ff0*/  PRMT R120, RZ, 0x7610, R120 ;  /* 0x00007610ff787816 */ /* 0x000fe40000000078 */
[----:B------:R-:W-:Y:S01]  /*1000*/  PRMT R122, RZ, 0x7610, R122 ;  /* 0x00007610ff7a7816 */ /* 0x000fe2000000007a */
[----:B----4-:R0:W-:Y:S02]  /*1010*/  STS.U16 [R35], R82 ;  /* 0x0000005223007388 */ /* 0x0101e40000000400 */
[----:B0-----:R-:W-:Y:S02]  /*1020*/  IADD3 R82, PT, PT, R33, 0x100, RZ ;  /* 0x0000010021527810 */ /* 0x001fe40007ffe0ff */
[----:B---3--:R0:W-:Y:S02]  /*1030*/  STS.U16 [R37+0x40], R84 ;  /* 0x0000405425007388 */ /* 0x0081e40000000400 */
[----:B------:R-:W-:-:S02]  /*1040*/  LEA.HI.SX32 R82, R82, R33, 0x1b ;  /* 0x0000002152527211 */ /* 0x000fc400078fdaff */
[----:B0-----:R-:W-:-:S04]  /*1050*/  IADD3 R84, PT, PT, R33, 0x120, RZ ;  /* 0x0000012021547810 */ /* 0x001fc80007ffe0ff */
[----:B------:R-:W-:Y:S02]  /*1060*/  LEA.HI.SX32 R84, R84, R33, 0x1b ;  /* 0x0000002154547211 */ /* 0x000fe400078fdaff */
[-C--:B------:R-:W-:Y:S01]  /*1070*/  LEA R51, R82, R159.reuse, 0x1 ;  /* 0x0000009f52337211 */ /* 0x080fe200078e08ff */
[----:B--2---:R0:W-:Y:S01]  /*1080*/  STS.U16 [R39+0x80], R86 ;  /* 0x0000805627007388 */ /* 0x0041e20000000400 */
[----:B------:R-:W-:Y:S02]  /*1090*/  LEA R53, R84, R159, 0x1 ;  /* 0x0000009f54357211 */ /* 0x000fe400078e08ff */
[C---:B------:R-:W-:Y:S02]  /*10a0*/  IADD3 R82, PT, PT, R33.reuse, 0x1a0, RZ ;  /* 0x000001a021527810 */ /* 0x040fe40007ffe0ff */
[----:B------:R-:W-:Y:S01]  /*10b0*/  IADD3 R84, PT, PT, R33, 0x1c0, RZ ;  /* 0x000001c021547810 */ /* 0x000fe20007ffe0ff */
[----:B------:R-:W-:Y:S01]  /*10c0*/  STS.U16 [R41+0xc0], R88 ;  /* 0x0000c05829007388 */ /* 0x000fe20000000400 */
[----:B------:R-:W-:-:S02]  /*10d0*/  LEA.HI.SX32 R82, R82, R33, 0x1b ;  /* 0x0000002152527211 */ /* 0x000fc400078fdaff */
[----:B0-----:R-:W-:Y:S01]  /*10e0*/  IADD3 R86, PT, PT, R33, 0x1e0, RZ ;  /* 0x000001e021567810 */ /* 0x001fe20007ffe0ff */
[----:B------:R-:W-:Y:S01]  /*10f0*/  STS.U16 [R43+0x100], R90 ;  /* 0x0001005a2b007388 */ /* 0x000fe20000000400 */
[-C--:B------:R-:W-:Y:S02]  /*1100*/  LEA.HI.SX32 R84, R84, R33.reuse, 0x1b ;  /* 0x0000002154547211 */ /* 0x080fe400078fdaff */
[----:B------:R-:W-:Y:S01]  /*1110*/  LEA.HI.SX32 R86, R86, R33, 0x1b ;  /* 0x0000002156567211 */ /* 0x000fe200078fdaff */
[----:B------:R0:W-:Y:S01]  /*1120*/  STS.U16 [R45+0x140], R92 ;  /* 0x0001405c2d007388 */ /* 0x0001e20000000400 */
[----:B------:R-:W-:-:S03]  /*1130*/  LEA R61, R82, R159, 0x1 ;  /* 0x0000009f523d7211 */ /* 0x000fc600078e08ff */
[----:B------:R1:W-:Y:S01]  /*1140*/  STS.U16 [R47+0x180], R94 ;  /* 0x0001805e2f007388 */ /* 0x0003e20000000400 */
[----:B------:R-:W-:-:S03]  /*1150*/  LEA R63, R84, R159, 0x1 ;  /* 0x0000009f543f7211 */ /* 0x000fc600078e08ff */
[----:B------:R2:W-:Y:S01]  /*1160*/  STS.U16 [R49+0x1c0], R96 ;  /* 0x0001c06031007388 */ /* 0x0005e20000000400 */
[----:B------:R-:W-:-:S03]  /*1170*/  LEA R65, R86, R159, 0x1 ;  /* 0x0000009f56417211 */ /* 0x000fc600078e08ff */
[----:B------:R-:W-:Y:S04]  /*1180*/  STS.U16 [R51+0x200], R98 ;  /* 0x0002006233007388 */ /* 0x000fe80000000400 */
[----:B------:R3:W-:Y:S04]  /*1190*/  STS.U16 [R53+0x240], R100 ;  /* 0x0002406435007388 */ /* 0x0007e80000000400 */
[----:B------:R-:W-:Y:S04]  /*11a0*/  STS.U16 [R55+0x280], R102 ;  /* 0x0002806637007388 */ /* 0x000fe80000000400 */
[----:B------:R4:W-:Y:S04]  /*11b0*/  STS.U16 [R57+0x2c0], R104 ;  /* 0x0002c06839007388 */ /* 0x0009e80000000400 */
[----:B------:R-:W-:Y:S04]  /*11c0*/  STS.U16 [R59+0x300], R106 ;  /* 0x0003006a3b007388 */ /* 0x000fe80000000400 */
[----:B------:R4:W-:Y:S04]  /*11d0*/  STS.U16 [R61+0x340], R108 ;  /* 0x0003406c3d007388 */ /* 0x0009e80000000400 */
        /* <DEDUP_REMOVED lines=21> */
[----:B-1----:R-:W-:Y:S02]  /*1330*/  PRMT R94, RZ, 0x7610, R94 ;  /* 0x00007610ff5e7816 */ /* 0x002fe4000000005e */
[----:B--2---:R-:W-:Y:S02]  /*1340*/  PRMT R96, RZ, 0x7610, R96 ;  /* 0x00007610ff607816 */ /* 0x004fe40000000060 */
[----:B------:R-:W2:Y:S01]  /*1350*/  @!P1 LDG.E.U16 R92, desc[UR24][R78.64] ;  /* 0x000000184e5c9981 */ /* 0x000ea2000c1e1500 */
[----:B------:R-:W-:-:S03]  /*1360*/  ISETP.GE.AND P1, PT, R13, R76, PT ;  /* 0x0000004c0d00720c */ /* 0x000fc60003f26270 */
[----:B------:R-:W2:Y:S01]  /*1370*/  @!P0 LDG.E.U16 R94, desc[UR24][R78.64+0x40] ;  /* 0x000040184e5e8981 */ /* 0x000ea2000c1e1500 */
[----:B------:R-:W-:Y:S02]  /*1380*/  ISETP.NE.AND P0, PT, R93, RZ, PT ;  /* 0x000000ff5d00720c */ /* 0x000fe40003f05270 */
[----:B---3--:R-:W-:Y:S01]  /*1390*/  PRMT R100, RZ, 0x7610, R100 ;  /* 0x00007610ff647816 */ /* 0x008fe20000000064 */
[----:B------:R-:W3:Y:S01]  /*13a0*/  @!P4 LDG.E.U16 R114, desc[UR24][R78.64+0x2c0] ;  /* 0x0002c0184e72c981 */ /* 0x000ee2000c1e1500 */
[----:B------:R-:W-:Y:S02]  /*13b0*/  PRMT R98, RZ, 0x7610, R98 ;  /* 0x00007610ff627816 */ /* 0x000fe40000000062 */
[----:B----4-:R-:W-:Y:S01]  /*13c0*/  PRMT R104, RZ, 0x7610, R104 ;  /* 0x00007610ff687816 */ /* 0x010fe20000000068 */
[----:B------:R-:W4:Y:S04]  /*13d0*/  @!P5 LDG.E.U16 R116, desc[UR24][R78.64+0x300] ;  /* 0x000300184e74d981 */ /* 0x000f28000c1e1500 */
[----:B------:R-:W3:Y:S01]  /*13e0*/  @!P1 LDG.E.U16 R96, desc[UR24][R78.64+0x80] ;  /* 0x000080184e609981 */ /* 0x000ee2000c1e1500 */
[----:B------:R-:W-:-:S03]  /*13f0*/  ISETP.NE.AND P1, PT, R95, RZ, PT ;  /* 0x000000ff5f00720c */ /* 0x000fc60003f25270 */
[----:B------:R-:W4:Y:S01]  /*1400*/  @!P0 LDG.E.U16 R100, desc[UR24][R78.64+0x100] ;  /* 0x000100184e648981 */ /* 0x000f22000c1e1500 */
[-C--:B------:R-:W-:Y:S02]  /*1410*/  ISETP.GE.AND P0, PT, R17, R76.reuse, PT ;  /* 0x0000004c1100720c */ /* 0x080fe40003f06270 */
[----:B------:R-:W-:Y:S01]  /*1420*/  PRMT R102, RZ, 0x7610, R102 ;  /* 0x00007610ff667816 */ /* 0x000fe20000000066 */
[----:B------:R-:W4:Y:S06]  /*1430*/  @!P6 LDG.E.U16 R122, desc[UR24][R78.64+0x3c0] ;  /* 0x0003c0184e7ae981 */ /* 0x000f2c000c1e1500 */
[----:B------:R-:W4:Y:S01]  /*1440*/  @!P1 LDG.E.U16 R98, desc[UR24][R78.64+0xc0] ;  /* 0x0000c0184e629981 */ /* 0x000f22000c1e1500 */
[----:B------:R-:W-:-:S03]  /*1450*/  ISETP.GE.AND P1, PT, R15, R76, PT ;  /* 0x0000004c0f00720c */ /* 0x000fc60003f26270 */
[----:B------:R-:W4:Y:S01]  /*1460*/  @!P0 LDG.E.U16 R104, desc[UR24][R78.64+0x180] ;  /* 0x000180184e688981 */ /* 0x000f22000c1e1500 */
[----:B------:R-:W-:Y:S02]  /*1470*/  ISETP.GE.AND P0, PT, R21, R76, PT ;  /* 0x0000004c1500720c */ /* 0x000fe40003f06270 */
[----:B------:R-:W-:-:S07]  /*1480*/  PRMT R108, RZ, 0x7610, R108 ;  /* 0x00007610ff6c7816 */ /* 0x000fce000000006c */
[----:B------:R-:W4:Y:S01]  /*1490*/  @!P1 LDG.E.U16 R102, desc[UR24][R78.64+0x140] ;  /* 0x000140184e669981 */ /* 0x000f22000c1e1500 */
[----:B------:R-:W-:Y:S02]  /*14a0*/  ISETP.GE.AND P1, PT, R19, R76, PT ;  /* 0x0000004c1300720c */ /* 0x000fe40003f26270 */
[----:B------:R-:W-:Y:S01]  /*14b0*/  PRMT R106, RZ, 0x7610, R106 ;  /* 0x00007610ff6a7816 */ /* 0x000fe2000000006a */
[----:B------:R-:W4:Y:S01]  /*14c0*/  @!P0 LDG.E.U16 R108, desc[UR24][R78.64+0x200] ;  /* 0x000200184e6c8981 */ /* 0x000f22000c1e1500 */
[----:B------:R-:W-:Y:S02]  /*14d0*/  ISETP.NE.AND P0, PT, R101, RZ, PT ;  /* 0x000000ff6500720c */ /* 0x000fe40003f05270 */
[----:B------:R-:W-:Y:S02]  /*14e0*/  PRMT R110, RZ, 0x7610, R110 ;  /* 0x00007610ff6e7816 */ /* 0x000fe4000000006e */
[----:B------:R-:W-:-:S04]  /*14f0*/  PRMT R112, RZ, 0x7610, R112 ;  /* 0x00007610ff707816 */ /* 0x000fc80000000070 */
[----:B------:R-:W4:Y:S04]  /*1500*/  @!P2 LDG.E.U16 R110, desc[UR24][R78.64+0x240] ;  /* 0x000240184e6ea981 */ /* 0x000f28000c1e1500 */
[----:B------:R-:W4:Y:S01]  /*1510*/  @!P1 LDG.E.U16 R106, desc[UR24][R78.64+0x1c0] ;  /* 0x0001c0184e6a9981 */ /* 0x000f22000c1e1500 */
[----:B------:R-:W-:-:S03]  /*1520*/  ISETP.NE.AND P1, PT, R97, RZ, PT ;  /* 0x000000ff6100720c */ /* 0x000fc60003f25270 */
[----:B------:R-:W4:Y:S04]  /*1530*/  @!P3 LDG.E.U16 R112, desc[UR24][R78.64+0x280] ;  /* 0x000280184e70b981 */ /* 0x000f28000c1e1500 */
[----:B------:R-:W4:Y:S06]  /*1540*/  @!P0 LDG.E.U16 R118, desc[UR24][R78.64+0x340] ;  /* 0x000340184e768981 */ /* 0x000f2c000c1e1500 */
[----:B------:R-:W4:Y:S01]  /*1550*/  @!P1 LDG.E.U16 R120, desc[UR24][R78.64+0x380] ;  /* 0x000380184e789981 */ /* 0x000f22000c1e1500 */
[----:B------:R-:W-:Y:S03]  /*1560*/  BSSY.RECONVERGENT B0, `(.L_x_1502) ;  /* 0x0000057000007945 */ /* 0x000fe60003800200 */
[----:B--2---:R-:W-:Y:S04]  /*1570*/  STS.U16 [R35], R92 ;  /* 0x0000005c23007388 */ /* 0x004fe80000000400 */
[----:B------:R-:W-:Y:S04]  /*1580*/  STS.U16 [R37+0x40], R94 ;  /* 0x0000405e25007388 */ /* 0x000fe80000000400 */
[----:B---3--:R-:W-:Y:S04]  /*1590*/  STS.U16 [R39+0x80], R96 ;  /* 0x0000806027007388 */ /* 0x008fe80000000400 */
        /* <DEDUP_REMOVED lines=37> */
[--C-:B------:R-:W-:Y:S01]  /*17f0*/  FADD.FTZ R92, R92, R3.reuse ;  /* 0x000000035c5c7221 */ /* 0x100fe20000010000 */
[----:B----4-:R-:W-:Y:S02]  /*1800*/  HADD2.F32 R94, -RZ, R94.H0_H0 ;  /* 0x2000005eff5e7230 */ /* 0x010fe40000004100 */
        /* <DEDUP_REMOVED lines=44> */
.L_x_1503:
[----:B------:R-:W-:Y:S05]  /*1ad0*/  BSYNC.RECONVERGENT B0 ;  /* 0x0000000000007941 */ /* 0x000fea0003800200 */
.L_x_1502:
        /* <DEDUP_REMOVED lines=35> */
.L_x_1505:
[----:B------:R-:W-:Y:S05]  /*1d10*/  BSYNC.RECONVERGENT B0 ;  /* 0x0000000000007941 */ /* 0x000fea0003800200 */
.L_x_1504:
        /* <DEDUP_REMOVED lines=37> */
.L_x_1507:
[----:B------:R-:W-:Y:S05]  /*1f70*/  BSYNC.RECONVERGENT B0 ;  /* 0x0000000000007941 */ /* 0x000fea0003800200 */
.L_x_1506:
        /* <DEDUP_REMOVED lines=35> */
.L_x_1509:
[----:B------:R-:W-:Y:S05]  /*21b0*/  BSYNC.RECONVERGENT B0 ;  /* 0x0000000000007941 */ /* 0x000fea0003800200 */
.L_x_1508:
        /* <DEDUP_REMOVED lines=37> */
.L_x_1511:
[----:B------:R-:W-:Y:S05]  /*2410*/  BSYNC.RECONVERGENT B0 ;  /* 0x0000000000007941 */ /* 0x000fea0003800200 */
.L_x_1510:
        /* <DEDUP_REMOVED lines=35> */
.L_x_1513:
[----:B------:R-:W-:Y:S05]  /*2650*/  BSYNC.RECONVERGENT B0 ;  /* 0x0000000000007941 */ /* 0x000fea0003800200 */
.L_x_1512:
        /* <DEDUP_REMOVED lines=37> */
.L_x_1515:
[----:B------:R-:W-:Y:S05]  /*28b0*/  BSYNC.RECONVERGENT B0 ;  /* 0x0000000000007941 */ /* 0x000fea0003800200 */
.L_x_1514:
        /* <DEDUP_REMOVED lines=35> */
.L_x_1517:
[----:B------:R-:W-:Y:S05]  /*2af0*/  BSYNC.RECONVERGENT B0 ;  /* 0x0000000000007941 */ /* 0x000fea0003800200 */
.L_x_1516:
        /* <DEDUP_REMOVED lines=40> */
.L_x_1519:
[----:B------:R-:W-:Y:S05]  /*2d80*/  BSYNC.RECONVERGENT B0 ;  /* 0x0000000000007941 */ /* 0x000fea0003800200 */
.L_x_1518:
        /* <DEDUP_REMOVED lines=39> */
.L_x_1521:
[----:B------:R-:W-:Y:S05]  /*3000*/  BSYNC.RECONVERGENT B0 ;  /* 0x0000000000007941 */ /* 0x000fea0003800200 */
.L_x_1520:
        /* <DEDUP_REMOVED lines=45> */
.L_x_1523:
[----:B------:R-:W-:Y:S05]  /*32e0*/  BSYNC.RECONVERGENT B0 ;  /* 0x0000000000007941 */ /* 0x000fea0003800200 */
.L_x_1522:
        /* <DEDUP_REMOVED lines=32> */
.L_x_1525:
[----:B------:R-:W-:Y:S05]  /*34f0*/  BSYNC.RECONVERGENT B0 ;  /* 0x0000000000007941 */ /* 0x000fea0003800200 */
.L_x_1524:
        /* <DEDUP_REMOVED lines=32> */
.L_x_1527:
[----:B------:R-:W-:Y:S05]  /*3700*/  BSYNC.RECONVERGENT B0 ;  /* 0x0000000000007941 */ /* 0x000fea0003800200 */
.L_x_1526:
        /* <DEDUP_REMOVED lines=32> */
.L_x_1529:
[----:B------:R-:W-:Y:S05]  /*3910*/  BSYNC.RECONVERGENT B0 ;  /* 0x0000000000007941 */ /* 0x000fea0003800200 */
.L_x_1528:
        /* <DEDUP_REMOVED lines=32> */
.L_x_1531:
[----:B------:R-:W-:Y:S05]  /*3b20*/  BSYNC.RECONVERGENT B0 ;  /* 0x0000000000007941 */ /* 0x000fea0003800200 */
.L_x_1530:
        /* <DEDUP_REMOVED lines=32> */
.L_x_1533:
[----:B------:R-:W-:Y:S05]  /*3d30*/  BSYNC.RECONVERGENT B0 ;  /* 0x0000000000007941 */ /* 0x000fea0003800200 */
.L_x_1532:
        /* <DEDUP_REMOVED lines=26> */
[----:B------:R-:W-:Y:S01]  /*3ee0*/  FMUL.FTZ R113, R81, R108 ;  /* 0x0000006c51717220 */ /* 0x000fe20000410000 */
[----:B------:R-:W-:Y:S01]  /*3ef0*/  SHF.L.U32 R80, R7, 0xa, RZ ;  /* 0x0000000a07507819 */ /* 0x000fe200000006ff */
[----:B------:R-:W-:Y:S01]  /*3f00*/  HFMA2 R133, -RZ, RZ, 0, 0 ;  /* 0x00000000ff857431 */ /* 0x000fe200000001ff */
[----:B------:R-:W-:Y:S01]  /*3f10*/  SHF.L.U32 R81, R4, 0x5, RZ ;  /* 0x0000000504517819 */ /* 0x000fe200000006ff */
[----:B------:R-:W-:Y:S01]  /*3f20*/  FMUL.FTZ R97, R97, R122 ;  /* 0x0000007a61617220 */ /* 0x000fe20000410000 */
[----:B------:R-:W-:Y:S01]  /*3f30*/  LEA R99, R99, -R80, 0x1 ;  /* 0x8000005063637211 */ /* 0x000fe200078e08ff */
[----:B------:R-:W-:Y:S01]  /*3f40*/  FMUL.FTZ R103, R103, R120 ;  /* 0x0000007867677220 */ /* 0x000fe20000410000 */
[----:B------:R-:W2:Y:S01]  /*3f50*/  LDC.64 R144, c[0x0][0x440] ;  /* 0x00011000ff907b82 */ /* 0x000ea20000000a00 */
[----:B------:R-:W-:Y:S01]  /*3f60*/  ISETP.NE.AND P0, PT, R7, RZ, PT ;  /* 0x000000ff0700720c */ /* 0x000fe20003f05270 */
        /* <DEDUP_REMOVED lines=23> */
.L_x_1537:
[-C--:B------:R-:W-:Y:S01]  /*40e0*/  ISETP.GE.AND P5, PT, R12, R99.reuse, PT ;  /* 0x000000630c00720c */ /* 0x080fe20003fa6270 */
[----:B------:R-:W5:Y:S01]  /*40f0*/  @!P1 LDC.64 R84, c[0x0][0x3c0] ;  /* 0x0000f000ff549b82 */ /* 0x000f620000000a00 */
[-C--:B------:R-:W-:Y:S02]  /*4100*/  ISETP.GE.AND P6, PT, R14, R99.reuse, PT ;  /* 0x000000630e00720c */ /* 0x080fe40003fc6270 */
[----:B------:R-:W-:Y:S02]  /*4110*/  @!P1 MOV R157, RZ ;  /* 0x000000ff009d9202 */ /* 0x000fe40000000f00 */
[-C--:B------:R-:W-:Y:S02]  /*4120*/  ISETP.GE.AND P2, PT, R16, R99.reuse, PT ;  /* 0x000000631000720c */ /* 0x080fe40003f46270 */
[----:B------:R-:W-:Y:S02]  /*4130*/  ISETP.GE.AND P3, PT, R18, R99, PT ;  /* 0x000000631200720c */ /* 0x000fe40003f66270 */
[----:B------:R-:W-:-:S03]  /*4140*/  PRMT R158, RZ, 0x7610, R158 ;  /* 0x00007610ff9e7816 */ /* 0x000fc6000000009e */
[----:B------:R-:W1:Y:S01]  /*4150*/  @!P5 LDC.64 R80, c[0x0][0x3c0] ;  /* 0x0000f000ff50db82 */ /* 0x000e620000000a00 */
[----:B------:R-:W-:Y:S02]  /*4160*/  @!P5 MOV R86, R12 ;  /* 0x0000000c0056d202 */ /* 0x000fe40000000f00 */
[----:B------:R-:W-:-:S05]  /*4170*/  @!P5 MOV R87, RZ ;  /* 0x000000ff0057d202 */ /* 0x000fca0000000f00 */
[----:B------:R-:W4:Y:S01]  /*4180*/  @!P6 LDC.64 R82, c[0x0][0x3c0] ;  /* 0x0000f000ff52eb82 */ /* 0x000f220000000a00 */
[----:B-----5:R-:W-:-:S04]  /*4190*/  @!P1 IMAD.WIDE.U32 R90, R133, R84, R156 ;  /* 0x00000054855a9225 */ /* 0x020fc800078e009c */
[----:B-1----:R-:W-:Y:S01]  /*41a0*/  @!P5 IMAD.WIDE.U32 R88, R133, R80, R86 ;  /* 0x000000508558d225 */ /* 0x002fe200078e0056 */
[----:B------:R-:W-:-:S03]  /*41b0*/  @!P1 LEA R86, P4, R90, R29, 0x1 ;  /* 0x0000001d5a569211 */ /* 0x000fc600078808ff */
[C---:B------:R-:W-:Y:S02]  /*41c0*/  @!P1 IMAD R80, R133.reuse, R85, R91 ;  /* 0x0000005585509224 */ /* 0x040fe400078e025b */
[----:B------:R-:W-:Y:S01]  /*41d0*/  @!P5 IMAD R81, R133, R81, R89 ;  /* 0x000000518551d224 */ /* 0x000fe200078e0259 */
[----:B------:R-:W1:Y:S02]  /*41e0*/  @!P2 LDC.64 R84, c[0x0][0x3c0] ;  /* 0x0000f000ff54ab82 */ /* 0x000e640000000a00 */
[----:B------:R-:W-:Y:S02]  /*41f0*/  @!P1 LEA.HI.X R87, R90, R31, R80, 0x1, P4 ;  /* 0x0000001f5a579211 */ /* 0x000fe400020f0c50 */
[C---:B------:R-:W-:Y:S02]  /*4200*/  @!P5 LEA R90, P4, R88.reuse, R29, 0x1 ;  /* 0x0000001d585ad211 */ /* 0x040fe400078808ff */
[----:B------:R-:W-:Y:S02]  /*4210*/  @!P6 MOV R80, R14 ;  /* 0x0000000e0050e202 */ /* 0x000fe40000000f00 */
[----:B------:R-:W-:-:S02]  /*4220*/  @!P5 LEA.HI.X R91, R88, R31, R81, 0x1, P4 ;  /* 0x0000001f585bd211 */ /* 0x000fc400020f0c51 */
[----:B------:R-:W-:Y:S02]  /*4230*/  @!P6 MOV R81, RZ ;  /* 0x000000ff0051e202 */ /* 0x000fe40000000f00 */
[----:B------:R-:W-:Y:S01]  /*4240*/  ISETP.GE.AND P4, PT, R20, R99, PT ;  /* 0x000000631400720c */ /* 0x000fe20003f86270 */
[----:B------:R5:W3:Y:S01]  /*4250*/  @!P5 LDG.E.U16 R158, desc[UR24][R90.64] ;  /* 0x000000185a9ed981 */ /* 0x000ae2000c1e1500 */
[C---:B----4-:R-:W-:Y:S02]  /*4260*/  @!P6 IMAD.WIDE.U32 R88, R133.reuse, R82, R80 ;  /* 0x000000528558e225 */ /* 0x050fe400078e0050 */
[----:B------:R-:W4:Y:S02]  /*4270*/  @!P3 LDC.64 R80, c[0x0][0x3c0] ;  /* 0x0000f000ff50bb82 */ /* 0x000f240000000a00 */
[----:B------:R-:W-:Y:S01]  /*4280*/  @!P6 IMAD R83, R133, R83, R89 ;  /* 0x000000538553e224 */ /* 0x000fe200078e0259 */
[----:B------:R-:W-:Y:S02]  /*4290*/  @!P6 LEA R150, P5, R88, R29, 0x1 ;  /* 0x0000001d5896e211 */ /* 0x000fe400078a08ff */
[----:B------:R-:W-:-:S02]  /*42a0*/  @!P2 MOV R82, R16 ;  /* 0x000000100052a202 */ /* 0x000fc40000000f00 */
[----:B------:R-:W-:Y:S02]  /*42b0*/  @!P6 LEA.HI.X R151, R88, R31, R83, 0x1, P5 ;  /* 0x0000001f5897e211 */ /* 0x000fe400028f0c53 */
[----:B------:R-:W-:Y:S02]  /*42c0*/  @!P2 MOV R83, RZ ;  /* 0x000000ff0053a202 */ /* 0x000fe40000000f00 */
[----:B------:R-:W-:Y:S01]  /*42d0*/  PRMT R160, RZ, 0x7610, R160 ;  /* 0x00007610ffa07816 */ /* 0x000fe200000000a0 */
[----:B-1----:R-:W-:-:S03]  /*42e0*/  @!P2 IMAD.WIDE.U32 R88, R133, R84, R82 ;  /* 0x000000548558a225 */ /* 0x002fc600078e0052 */
[----:B------:R-:W1:Y:S02]  /*42f0*/  @!P4 LDC.64 R82, c[0x0][0x3c0] ;  /* 0x0000f000ff52cb82 */ /* 0x000e640000000a00 */
        /* <DEDUP_REMOVED lines=8> */
[----:B----4-:R-:W-:-:S04]  /*4380*/  @!P3 IMAD.WIDE.U32 R88, R133, R80, R84 ;  /* 0x000000508558b225 */ /* 0x010fc800078e0054 */
[----:B------:R-:W4:Y:S01]  /*4390*/  @!P5 LDC.64 R84, c[0x0][0x3c0] ;  /* 0x0000f000ff54db82 */ /* 0x000f220000000a00 */
        /* <DEDUP_REMOVED lines=131> */
[----:B------:R2:W3:Y:S01]  /*4bd0*/  @!P5 LDG.E.U16 R135, desc[UR24][R150.64] ;  /* 0x000000189687d981 */ /* 0x0004e2000c1e1500 */
[C---:B------:R-:W-:Y:S01]  /*4be0*/  @!P6 IMAD R83, R133.reuse, R83, R89 ;  /* 0x000000538553e224 */ /* 0x040fe200078e0259 */
[C---:B-----5:R-:W-:Y:S02]  /*4bf0*/  @!P6 LEA R90, P5, R88.reuse, R29, 0x1 ;  /* 0x0000001d585ae211 */ /* 0x060fe400078a08ff */
        /* <DEDUP_REMOVED lines=8> */
[----:B--2---:R-:W-:Y:S02]  /*4c80*/  @!P2 LEA R150, P5, R88, R29, 0x1 ;  /* 0x0000001d5896a211 */ /* 0x004fe400078a08ff */
[----:B------:R-:W-:Y:S02]  /*4c90*/  ISETP.GE.AND P6, PT, R52, R99, PT ;  /* 0x000000633400720c */ /* 0x000fe40003fc6270 */
[----:B------:R-:W-:Y:S02]  /*4ca0*/  @!P2 LEA.HI.X R151, R88, R31, R85, 0x1, P5 ;  /* 0x0000001f5897a211 */ /* 0x000fe400028f0c55 */
[----:B------:R-:W-:-:S02]  /*4cb0*/  @!P3 MOV R84, R48 ;  /* 0x000000300054b202 */ /* 0x000fc40000000f00 */
[----:B------:R-:W-:Y:S02]  /*4cc0*/  @!P3 MOV R85, RZ ;  /* 0x000000ff0055b202 */ /* 0x000fe40000000f00 */
[----:B------:R-:W-:Y:S01]  /*4cd0*/  PRMT R139, RZ, 0x7610, R139 ;  /* 0x00007610ff8b7816 */ /* 0x000fe2000000008b */
[----:B-1----:R-:W-:Y:S01]  /*4ce0*/  @!P3 IMAD.WIDE.U32 R84, R133, R80, R84 ;  /* 0x000000508554b225 */ /* 0x002fe200078e0054 */
[----:B------:R-:W-:-:S04]  /*4cf0*/  ISETP.GE.AND P5, PT, R54, R99, PT ;  /* 0x000000633600720c */ /* 0x000fc80003fa6270 */
[----:B------:R1:W2:Y:S01]  /*4d00*/  @!P2 LDG.E.U16 R139, desc[UR24][R150.64] ;  /* 0x00000018968ba981 */ /* 0x0002a2000c1e1500 */
[----:B------:R-:W-:Y:S02]  /*4d10*/  @!P3 IMAD R85, R133, R81, R85 ;  /* 0x000000518555b224 */ /* 0x000fe400078e0255 */
[----:B------:R-:W0:Y:S01]  /*4d20*/  @!P6 LDC.64 R80, c[0x0][0x3c0] ;  /* 0x0000f000ff50eb82 */ /* 0x000e220000000a00 */
[----:B-----5:R-:W-:Y:S02]  /*4d30*/  @!P3 LEA R90, P2, R84, R29, 0x1 ;  /* 0x0000001d545ab211 */ /* 0x020fe400078408ff */
[----:B------:R-:W-:Y:S02]  /*4d40*/  @!P4 MOV R88, R50 ;  /* 0x000000320058c202 */ /* 0x000fe40000000f00 */
[----:B------:R-:W-:Y:S02]  /*4d50*/  @!P4 MOV R89, RZ ;  /* 0x000000ff0059c202 */ /* 0x000fe40000000f00 */
[----:B------:R-:W-:-:S02]  /*4d60*/  PRMT R155, RZ, 0x7610, R155 ;  /* 0x00007610ff9b7816 */ /* 0x000fc4000000009b */
[----:B------:R-:W-:Y:S01]  /*4d70*/  @!P3 LEA.HI.X R91, R84, R31, R85, 0x1, P2 ;  /* 0x0000001f545bb211 */ /* 0x000fe200010f0c55 */
[C---:B----4-:R-:W-:Y:S01]  /*4d80*/  @!P4 IMAD.WIDE.U32 R88, R133.reuse, R82, R88 ;  /* 0x000000528558c225 */ /* 0x050fe200078e0058 */
[----:B------:R-:W4:Y:S01]  /*4d90*/  @!P5 LDC.64 R84, c[0x0][0x3c0] ;  /* 0x0000f000ff54db82 */ /* 0x000f220000000a00 */
[----:B------:R-:W-:Y:S02]  /*4da0*/  ISETP.GE.AND P2, PT, R56, R99, PT ;  /* 0x000000633800720c */ /* 0x000fe40003f46270 */
[----:B------:R4:W5:Y:S01]  /*4db0*/  @!P3 LDG.E.U16 R155, desc[UR24][R90.64] ;  /* 0x000000185a9bb981 */ /* 0x000962000c1e1500 */
[----:B------:R-:W-:Y:S01]  /*4dc0*/  @!P4 IMAD R83, R133, R83, R89 ;  /* 0x000000538553c224 */ /* 0x000fe200078e0259 */
[C---:B------:R-:W-:Y:S02]  /*4dd0*/  @!P4 LEA R152, P3, R88.reuse, R29, 0x1 ;  /* 0x0000001d5898c211 */ /* 0x040fe400078608ff */
[----:B------:R-:W-:Y:S02]  /*4de0*/  @!P6 MOV R82, R52 ;  /* 0x000000340052e202 */ /* 0x000fe40000000f00 */
[----:B------:R-:W-:-:S02]  /*4df0*/  @!P4 LEA.HI.X R153, R88, R31, R83, 0x1, P3 ;  /* 0x0000001f5899c211 */ /* 0x000fc400018f0c53 */
[----:B------:R-:W-:-:S03]  /*4e00*/  @!P6 MOV R83, RZ ;  /* 0x000000ff0053e202 */ /* 0x000fc60000000f00 */
[----:B------:R-:W4:Y:S01]  /*4e10*/  @!P2 LDC.64 R88, c[0x0][0x3c0] ;  /* 0x0000f000ff58ab82 */ /* 0x000f220000000a00 */
[C---:B0-----:R-:W-:Y:S01]  /*4e20*/  @!P6 IMAD.WIDE.U32 R82, R133.reuse, R80, R82 ;  /* 0x000000508552e225 */ /* 0x041fe200078e0052 */
[----:B------:R-:W-:Y:S02]  /*4e30*/  ISETP.GE.AND P3, PT, R58, R99, PT ;  /* 0x000000633a00720c */ /* 0x000fe40003f66270 */
[----:B------:R-:W-:Y:S01]  /*4e40*/  PRMT R157, RZ, 0x7610, R157 ;  /* 0x00007610ff9d7816 */ /* 0x000fe2000000009d */
[C---:B------:R-:W-:Y:S01]  /*4e50*/  @!P6 IMAD R83, R133.reuse, R81, R83 ;  /* 0x000000518553e224 */ /* 0x040fe200078e0253 */
[----:B------:R-:W-:Y:S02]  /*4e60*/  @!P5 MOV R80, R54 ;  /* 0x000000360050d202 */ /* 0x000fe40000000f00 */
[----:B------:R-:W-:Y:S02]  /*4e70*/  @!P5 MOV R81, RZ ;  /* 0x000000ff0051d202 */ /* 0x000fe40000000f00 */
[----:B------:R0:W5:Y:S01]  /*4e80*/  @!P4 LDG.E.U16 R157, desc[UR24][R152.64] ;  /* 0x00000018989dc981 */ /* 0x000162000c1e1500 */
[----:B-1----:R-:W-:Y:S01]  /*4e90*/  @!P6 LEA R150, P4, R82, R29, 0x1 ;  /* 0x0000001d5296e211 */ /* 0x002fe200078808ff */
[----:B----4-:R-:W-:-:S03]  /*4ea0*/  @!P5 IMAD.WIDE.U32 R90, R133, R84, R80 ;  /* 0x00000054855ad225 */ /* 0x010fc600078e0050 */
[----:B------:R-:W-:Y:S01]  /*4eb0*/  @!P6 LEA.HI.X R151, R82, R31, R83, 0x1, P4 ;  /* 0x0000001f5297e211 */ /* 0x000fe200020f0c53 */
[----:B------:R-:W1:Y:S01]  /*4ec0*/  @!P3 LDC.64 R80, c[0x0][0x3c0] ;  /* 0x0000f000ff50bb82 */ /* 0x000e620000000a00 */
[----:B------:R-:W-:Y:S01]  /*4ed0*/  @!P5 IMAD R85, R133, R85, R91 ;  /* 0x000000558555d224 */ /* 0x000fe200078e025b */
[C---:B------:R-:W-:Y:S02]  /*4ee0*/  @!P5 LEA R82, P4, R90.reuse, R29, 0x1 ;  /* 0x0000001d5a52d211 */ /* 0x040fe400078808ff */
[----:B------:R-:W-:Y:S02]  /*4ef0*/  @!P2 MOV R84, R56 ;  /* 0x000000380054a202 */ /* 0x000fe40000000f00 */
[----:B------:R-:W-:Y:S02]  /*4f00*/  @!P5 LEA.HI.X R83, R90, R31, R85, 0x1, P4 ;  /* 0x0000001f5a53d211 */ /* 0x000fe400020f0c55 */
[----:B------:R-:W-:Y:S02]  /*4f10*/  @!P2 MOV R85, RZ ;  /* 0x000000ff0055a202 */ /* 0x000fe40000000f00 */
[----:B------:R-:W-:-:S02]  /*4f20*/  ISETP.GE.AND P4, PT, R60, R99, PT ;  /* 0x000000633c00720c */ /* 0x000fc40003f86270 */
[----:B------:R-:W-:Y:S01]  /*4f30*/  PRMT R161, RZ, 0x7610, R161 ;  /* 0x00007610ffa17816 */ /* 0x000fe200000000a1 */
[----:B------:R-:W-:Y:S01]  /*4f40*/  @!P2 IMAD.WIDE.U32 R84, R133, R88, R84 ;  /* 0x000000588554a225 */ /* 0x000fe200078e0054 */
[----:B------:R-:W-:-:S03]  /*4f50*/  PRMT R163, RZ, 0x7610, R163 ;  /* 0x00007610ffa37816 */ /* 0x000fc600000000a3 */
[----:B------:R-:W-:Y:S01]  /*4f60*/  @!P2 IMAD R89, R133, R89, R85 ;  /* 0x000000598559a224 */ /* 0x000fe200078e0255 */
[----:B------:R-:W4:Y:S01]  /*4f70*/  @!P6 LDG.E.U16 R161, desc[UR24][R150.64] ;  /* 0x0000001896a1e981 */ /* 0x000f22000c1e1500 */
[----:B0-----:R-:W-:-:S03]  /*4f80*/  @!P2 LEA R152, P6, R84, R29, 0x1 ;  /* 0x0000001d5498a211 */ /* 0x001fc600078c08ff */
[----:B------:R0:W4:Y:S01]  /*4f90*/  @!P5 LDG.E.U16 R163, desc[UR24][R82.64] ;  /* 0x0000001852a3d981 */ /* 0x000122000c1e1500 */
[----:B------:R-:W-:Y:S02]  /*4fa0*/  ISETP.GE.AND P5, PT, R62, R99, PT ;  /* 0x000000633e00720c */ /* 0x000fe40003fa6270 */
[----:B------:R-:W-:Y:S02]  /*4fb0*/  @!P2 LEA.HI.X R153, R84, R31, R89, 0x1, P6 ;  /* 0x0000001f5499a211 */ /* 0x000fe400030f0c59 */
[----:B------:R-:W1:Y:S01]  /*4fc0*/  @!P4 LDC.64 R84, c[0x0][0x3c0] ;  /* 0x0000f000ff54cb82 */ /* 0x000e620000000a00 */
[----:B------:R-:W-:Y:S02]  /*4fd0*/  PRMT R188, RZ, 0x7610, R188 ;  /* 0x00007610ffbc7816 */ /* 0x000fe400000000bc */
[----:B0-----:R-:W-:Y:S02]  /*4fe0*/  @!P3 MOV R82, R58 ;  /* 0x0000003a0052b202 */ /* 0x001fe40000000f00 */
[----:B------:R-:W-:-:S02]  /*4ff0*/  @!P3 MOV R83, RZ ;  /* 0x000000ff0053b202 */ /* 0x000fc40000000f00 */
[----:B------:R0:W3:Y:S01]  /*5000*/  @!P1 LDG.E.U16 R188, desc[UR24][R86.64] ;  /* 0x0000001856bc9981 */ /* 0x0000e2000c1e1500 */
[----:B------:R-:W-:Y:S01]  /*5010*/  PRMT R165, RZ, 0x7610, R165 ;  /* 0x00007610ffa57816 */ /* 0x000fe200000000a5 */
[----:B------:R-:W0:Y:S01]  /*5020*/  @!P5 LDC.64 R88, c[0x0][0x3c0] ;  /* 0x0000f000ff58db82 */ /* 0x000e220000000a00 */
[----:B-1----:R-:W-:Y:S01]  /*5030*/  @!P3 IMAD.WIDE.U32 R90, R133, R80, R82 ;  /* 0x00000050855ab225 */ /* 0x002fe200078e0052 */
[----:B------:R-:W-:-:S03]  /*5040*/  MOV R80, R140 ;  /* 0x0000008c00507202 */ /* 0x000fc60000000f00 */
[----:B------:R1:W4:Y:S01]  /*5050*/  @!P2 LDG.E.U16 R165, desc[UR24][R152.64] ;  /* 0x0000001898a5a981 */ /* 0x000322000c1e1500 */
[C---:B0-----:R-:W-:Y:S01]  /*5060*/  @!P3 IMAD R86, R133.reuse, R81, R91 ;  /* 0x000000518556b224 */ /* 0x041fe200078e025b */
[----:B------:R-:W-:Y:S02]  /*5070*/  MOV R81, R101 ;  /* 0x0000006500517202 */ /* 0x000fe40000000f00 */
[----:B------:R-:W-:Y:S02]  /*5080*/  ISETP.GE.AND P2, PT, R64, R99, PT ;  /* 0x000000634000720c */ /* 0x000fe40003f46270 */
[C---:B------:R-:W-:Y:S01]  /*5090*/  @!P3 LEA R150, P6, R90.reuse, R29, 0x1 ;  /* 0x0000001d5a96b211 */ /* 0x040fe200078c08ff */
[C---:B------:R-:W-:Y:S01]  /*50a0*/  IMAD.WIDE.U32 R80, R133.reuse, UR6, R80 ;  /* 0x0000000685507c25 */ /* 0x040fe2000f8e0050 */
[----:B------:R-:W-:Y:S02]  /*50b0*/  @!P4 MOV R87, RZ ;  /* 0x000000ff0057c202 */ /* 0x000fe40000000f00 */
[----:B------:R-:W-:Y:S01]  /*50c0*/  @!P3 LEA.HI.X R151, R90, R31, R86, 0x1, P6 ;  /* 0x0000001f5a97b211 */ /* 0x000fe200030f0c56 */
[----:B------:R-:W-:Y:S01]  /*50d0*/  IMAD R81, R133, UR7, R81 ;  /* 0x0000000785517c24 */ /* 0x000fe2000f8e0251 */
[----:B------:R-:W-:-:S02]  /*50e0*/  @!P4 MOV R86, R60 ;  /* 0x0000003c0056c202 */ /* 0x000fc40000000f00 */
[----:B------:R-:W-:-:S03]  /*50f0*/  LEA R82, P6, R80, R144, 0x3 ;  /* 0x0000009050527211 */ /* 0x000fc600078c18ff */
[C---:B------:R-:W-:Y:S01]  /*5100*/  @!P4 IMAD.WIDE.U32 R90, R133.reuse, R84, R86 ;  /* 0x00000054855ac225 */ /* 0x040fe200078e0056 */
[----:B------:R-:W-:Y:S02]  /*5110*/  LEA.HI.X R83, R80, R145, R81, 0x3, P6 ;  /* 0x0000009150537211 */ /* 0x000fe400030f1c51 */
[----:B------:R-:W0:Y:S01]  /*5120*/  @!P2 LDC.64 R80, c[0x0][0x3c0] ;  /* 0x0000f000ff50ab82 */ /* 0x000e220000000a00 */
[C---:B------:R-:W-:Y:S01]  /*5130*/  @!P4 IMAD R87, R133.reuse, R85, R91 ;  /* 0x000000558557c224 */ /* 0x040fe200078e025b */
[----:B------:R-:W-:Y:S02]  /*5140*/  @!P5 MOV R84, R62 ;  /* 0x0000003e0054d202 */ /* 0x000fe40000000f00 */
[----:B------:R-:W-:Y:S01]  /*5150*/  @!P5 MOV R85, RZ ;  /* 0x000000ff0055d202 */ /* 0x000fe20000000f00 */
[----:B------:R-:W2:Y:S01]  /*5160*/  LDG.E.64 R82, desc[UR24][R82.64] ;  /* 0x0000001852527981 */ /* 0x000ea2000c1e1b00 */
[----:B------:R-:W-:Y:S02]  /*5170*/  PRMT R167, RZ, 0x7610, R167 ;  /* 0x00007610ffa77816 */ /* 0x000fe400000000a7 */
[----:B------:R-:W-:Y:S01]  /*5180*/  @!P4 LEA R86, P6, R90, R29, 0x1 ;  /* 0x0000001d5a56c211 */ /* 0x000fe200078c08ff */
[----:B------:R-:W-:-:S03]  /*5190*/  @!P5 IMAD.WIDE.U32 R84, R133, R88, R84 ;  /* 0x000000588554d225 */ /* 0x000fc600078e0054 */
[----:B------:R0:W4:Y:S01]  /*51a0*/  @!P3 LDG.E.U16 R167, desc[UR24][R150.64] ;  /* 0x0000001896a7b981 */ /* 0x000122000c1e1500 */
[----:B------:R-:W-:Y:S01]  /*51b0*/  @!P4 LEA.HI.X R87, R90, R31, R87, 0x1, P6 ;  /* 0x0000001f5a57c211 */ /* 0x000fe200030f0c57 */
[----:B------:R-:W-:Y:S01]  /*51c0*/  @!P5 IMAD R89, R133, R89, R85 ;  /* 0x000000598559d224 */ /* 0x000fe200078e0255 */
[----:B------:R-:W-:Y:S02]  /*51d0*/  ISETP.GE.AND P3, PT, R66, R99, PT ;  /* 0x000000634200720c */ /* 0x000fe40003f66270 */
[C---:B-1----:R-:W-:Y:S02]  /*51e0*/  @!P5 LEA R152, P6, R84.reuse, R29, 0x1 ;  /* 0x0000001d5498d211 */ /* 0x042fe400078c08ff */
[----:B------:R-:W-:Y:S02]  /*51f0*/  @!P2 MOV R85, RZ ;  /* 0x000000ff0055a202 */ /* 0x000fe40000000f00 */
[----:B------:R-:W-:Y:S02]  /*5200*/  @!P5 LEA.HI.X R153, R84, R31, R89, 0x1, P6 ;  /* 0x0000001f5499d211 */ /* 0x000fe400030f0c59 */
[----:B------:R-:W-:-:S02]  /*5210*/  @!P2 MOV R84, R64 ;  /* 0x000000400054a202 */ /* 0x000fc40000000f00 */
[----:B------:R-:W-:-:S03]  /*5220*/  PRMT R169, RZ, 0x7610, R169 ;  /* 0x00007610ffa97816 */ /* 0x000fc600000000a9 */
[C---:B0-----:R-:W-:Y:S01]  /*5230*/  @!P2 IMAD.WIDE.U32 R88, R133.reuse, R80, R84 ;  /* 0x000000508558a225 */ /* 0x041fe200078e0054 */
[----:B------:R-:W-:Y:S01]  /*5240*/  PRMT R171, RZ, 0x7610, R171 ;  /* 0x00007610ffab7816 */ /* 0x000fe200000000ab */
[----:B------:R-:W0:Y:S01]  /*5250*/  @!P3 LDC.64 R90, c[0x0][0x3c0] ;  /* 0x0000f000ff5abb82 */ /* 0x000e220000000a00 */
[----:B------:R1:W4:Y:S01]  /*5260*/  @!P4 LDG.E.U16 R169, desc[UR24][R86.64] ;  /* 0x0000001856a9c981 */ /* 0x000322000c1e1500 */
[----:B------:R-:W-:Y:S01]  /*5270*/  ISETP.GE.AND P4, PT, R68, R99, PT ;  /* 0x000000634400720c */ /* 0x000fe20003f86270 */
[----:B------:R-:W-:Y:S01]  /*5280*/  @!P2 IMAD R81, R133, R81, R89 ;  /* 0x000000518551a224 */ /* 0x000fe200078e0259 */
[----:B------:R-:W-:Y:S01]  /*5290*/  @!P2 LEA R84, P6, R88, R29, 0x1 ;  /* 0x0000001d5854a211 */ /* 0x000fe200078c08ff */
[----:B------:R-:W4:Y:S01]  /*52a0*/  @!P5 LDG.E.U16 R171, desc[UR24][R152.64] ;  /* 0x0000001898abd981 */ /* 0x000f22000c1e1500 */
[----:B------:R-:W-:Y:S02]  /*52b0*/  ISETP.GE.AND P5, PT, R70, R99, PT ;  /* 0x000000634600720c */ /* 0x000fe40003fa6270 */
[----:B------:R-:W-:-:S02]  /*52c0*/  @!P2 LEA.HI.X R85, R88, R31, R81, 0x1, P6 ;  /* 0x0000001f5855a211 */ /* 0x000fc400030f0c51 */
[----:B------:R-:W-:-:S05]  /*52d0*/  ISETP.GE.AND P6, PT, R72, R99, PT ;  /* 0x000000634800720c */ /* 0x000fca0003fc6270 */
[----:B------:R-:W0:Y:S01]  /*52e0*/  @!P4 LDC.64 R88, c[0x0][0x3c0] ;  /* 0x0000f000ff58cb82 */ /* 0x000e220000000a00 */
[----:B------:R-:W-:Y:S02]  /*52f0*/  @!P3 MOV R150, R66 ;  /* 0x000000420096b202 */ /* 0x000fe40000000f00 */
[----:B------:R-:W-:Y:S02]  /*5300*/  @!P3 MOV R151, RZ ;  /* 0x000000ff0097b202 */ /* 0x000fe40000000f00 */
[----:B------:R-:W-:-:S03]  /*5310*/  PRMT R173, RZ, 0x7610, R173 ;  /* 0x00007610ffad7816 */ /* 0x000fc600000000ad */
[----:B-1----:R-:W1:Y:S01]  /*5320*/  @!P5 LDC.64 R86, c[0x0][0x3c0] ;  /* 0x0000f000ff56db82 */ /* 0x002e620000000a00 */
[C---:B0-----:R-:W-:Y:S02]  /*5330*/  @!P3 IMAD.WIDE.U32 R150, R133.reuse, R90, R150 ;  /* 0x0000005a8596b225 */ /* 0x041fe400078e0096 */
[----:B------:R0:W4:Y:S05]  /*5340*/  @!P2 LDG.E.U16 R173, desc[UR24][R84.64] ;  /* 0x0000001854ada981 */ /* 0x00012a000c1e1500 */
        /* <DEDUP_REMOVED lines=9> */
[----:B------:R0:W4:Y:S01]  /*53e0*/  @!P3 LDG.E.U16 R175, desc[UR24][R90.64] ;  /* 0x000000185aafb981 */ /* 0x000122000c1e1500 */
        /* <DEDUP_REMOVED lines=17> */
[----:B------:R-:W4:Y:S04]  /*5500*/  @!P4 LDG.E.U16 R84, desc[UR24][R88.64] ;  /* 0x000000185854c981 */ /* 0x000f28000c1e1500 */
[----:B------:R0:W4:Y:S04]  /*5510*/  @!P5 LDG.E.U16 R85, desc[UR24][R80.64] ;  /* 0x000000185055d981 */ /* 0x000128000c1e1500 */
[----:B------:R1:W4:Y:S01]  /*5520*/  @!P6 LDG.E.U16 R90, desc[UR24][R86.64] ;  /* 0x00000018565ae981 */ /* 0x000322000c1e1500 */
[----:B------:R-:W5:Y:S01]  /*5530*/  S2R R150, SR_CgaCtaId ;  /* 0x0000000000967919 */ /* 0x000f620000008800 */
[----:B------:R-:W-:-:S02]  /*5540*/  MOV R159, 0x400 ;  /* 0x00000400009f7802 */ /* 0x000fc40000000f00 */
[----:B0-----:R-:W-:-:S04]  /*5550*/  IADD3 R80, PT, PT, R33, 0x200, RZ ;  /* 0x0000020021507810 */ /* 0x001fc80007ffe0ff */
[-C--:B------:R-:W-:Y:S02]  /*5560*/  LEA.HI.SX32 R80, R80, R33.reuse, 0x1b ;  /* 0x0000002150507211 */ /* 0x080fe400078fdaff */
[C---:B-1----:R-:W-:Y:S02]  /*5570*/  IADD3 R86, PT, PT, R33.reuse, 0x220, RZ ;  /* 0x0000022021567810 */ /* 0x042fe40007ffe0ff */
[C---:B------:R-:W-:Y:S02]  /*5580*/  IADD3 R88, PT, PT, R33.reuse, 0x240, RZ ;  /* 0x0000024021587810 */ /* 0x040fe40007ffe0ff */
[-C--:B------:R-:W-:Y:S02]  /*5590*/  LEA.HI.SX32 R86, R86, R33.reuse, 0x1b ;  /* 0x0000002156567211 */ /* 0x080fe400078fdaff */
[----:B------:R-:W-:Y:S02]  /*55a0*/  IADD3 R152, PT, PT, R33, 0x280, RZ ;  /* 0x0000028021987810 */ /* 0x000fe40007ffe0ff */
[----:B------:R-:W-:-:S02]  /*55b0*/  LEA.HI.SX32 R88, R88, R33, 0x1b ;  /* 0x0000002158587211 */ /* 0x000fc400078fdaff */
[----:B------:R-:W-:Y:S02]  /*55c0*/  LEA.HI.SX32 R152, R152, R33, 0x1b ;  /* 0x0000002198987211 */ /* 0x000fe400078fdaff */
[----:B-----5:R-:W-:-:S04]  /*55d0*/  LEA R159, R150, R159, 0x18 ;  /* 0x0000009f969f7211 */ /* 0x020fc800078ec0ff */
[-C--:B------:R-:W-:Y:S02]  /*55e0*/  LEA R80, R80, R159.reuse, 0x1 ;  /* 0x0000009f50507211 */ /* 0x080fe400078e08ff */
[----:B------:R-:W-:Y:S02]  /*55f0*/  IADD3 R150, PT, PT, R33, 0x260, RZ ;  /* 0x0000026021967810 */ /* 0x000fe40007ffe0ff */
[----:B------:R-:W-:Y:S02]  /*5600*/  LEA R86, R86, R159, 0x1 ;  /* 0x0000009f56567211 */ /* 0x000fe400078e08ff */
[----:B------:R-:W-:Y:S02]  /*5610*/  LEA.HI.SX32 R150, R150, R33, 0x1b ;  /* 0x0000002196967211 */ /* 0x000fe400078fdaff */
[-C--:B------:R-:W-:Y:S02]  /*5620*/  LEA R88, R88, R159.reuse, 0x1 ;  /* 0x0000009f58587211 */ /* 0x080fe400078e08ff */
[----:B------:R-:W-:-:S02]  /*5630*/  LEA R150, R150, R159, 0x1 ;  /* 0x0000009f96967211 */ /* 0x000fc400078e08ff */
[----:B------:R-:W-:Y:S01]  /*5640*/  LEA R152, R152, R159, 0x1 ;  /* 0x0000009f98987211 */ /* 0x000fe200078e08ff */
[----:B---3--:R-:W-:Y:S04]  /*5650*/  STS.U16 [R35], R188 ;  /* 0x000000bc23007388 */ /* 0x008fe80000000400 */
[----:B------:R0:W-:Y:S04]  /*5660*/  STS.U16 [R37+0x40], R158 ;  /* 0x0000409e25007388 */ /* 0x0001e80000000400 */
[----:B------:R-:W-:Y:S04]  /*5670*/  STS.U16 [R39+0x80], R160 ;  /* 0x000080a027007388 */ /* 0x000fe80000000400 */
[----:B------:R-:W-:Y:S04]  /*5680*/  STS.U16 [R41+0xc0], R162 ;  /* 0x0000c0a229007388 */ /* 0x000fe80000000400 */
[----:B------:R-:W-:Y:S04]  /*5690*/  STS.U16 [R43+0x100], R164 ;  /* 0x000100a42b007388 */ /* 0x000fe80000000400 */
[----:B------:R-:W-:Y:S04]  /*56a0*/  STS.U16 [R45+0x140], R166 ;  /* 0x000140a62d007388 */ /* 0x000fe80000000400 */
[----:B------:R-:W-:Y:S04]  /*56b0*/  STS.U16 [R47+0x180], R168 ;  /* 0x000180a82f007388 */ /* 0x000fe80000000400 */
[----:B------:R-:W-:Y:S04]  /*56c0*/  STS.U16 [R49+0x1c0], R170 ;  /* 0x0001c0aa31007388 */ /* 0x000fe80000000400 */
[----:B------:R-:W-:Y:S01]  /*56d0*/  STS.U16 [R51+0x200], R172 ;  /* 0x000200ac33007388 */ /* 0x000fe20000000400 */
[----:B--2---:R-:W-:-:S03]  /*56e0*/  FMUL.FTZ R81, R83, R78 ;  /* 0x0000004e53517220 */ /* 0x004fc60000410000 */
[----:B------:R-:W-:Y:S01]  /*56f0*/  STS.U16 [R53+0x240], R174 ;  /* 0x000240ae35007388 */ /* 0x000fe20000000400 */
[----:B------:R-:W-:-:S03]  /*5700*/  FMUL.RZ R91, R81, 0.15915493667125701904 ;  /* 0x3e22f983515b7820 */ /* 0x000fc6000040c000 */
[----:B------:R-:W-:Y:S01]  /*5710*/  STS.U16 [R55+0x280], R176 ;  /* 0x000280b037007388 */ /* 0x000fe20000000400 */
[----:B------:R-:W-:Y:S01]  /*5720*/  FMUL.FTZ R81, R82, 1.4426950216293334961 ;  /* 0x3fb8aa3b52517820 */ /* 0x000fe20000410000 */
[----:B------:R-:W-:Y:S02]  /*5730*/  FMUL.FTZ R82, R83, R92 ;  /* 0x0000005c53527220 */ /* 0x000fe40000410000 */
[----:B------:R-:W-:Y:S04]  /*5740*/  STS.U16 [R57+0x2c0], R178 ;  /* 0x0002c0b239007388 */ /* 0x000fe80000000400 */
[----:B------:R-:W-:Y:S04]  /*5750*/  STS.U16 [R59+0x300], R180 ;  /* 0x000300b43b007388 */ /* 0x000fe80000000400 */
[----:B------:R-:W-:Y:S04]  /*5760*/  STS.U16 [R61+0x340], R182 ;  /* 0x000340b63d007388 */ /* 0x000fe80000000400 */
[----:B------:R-:W-:Y:S04]  /*5770*/  STS.U16 [R63+0x380], R184 ;  /* 0x000380b83f007388 */ /* 0x000fe80000000400 */
[----:B------:R-:W-:Y:S04]  /*5780*/  STS.U16 [R65+0x3c0], R186 ;  /* 0x0003c0ba41007388 */ /* 0x000fe80000000400 */
[----:B------:R1:W-:Y:S01]  /*5790*/  STS.U16 [R80+0x400], R135 ;  /* 0x0004008750007388 */ /* 0x0003e20000000400 */
[----:B0-----:R-:W-:-:S03]  /*57a0*/  IADD3 R158, PT, PT, R33, 0x300, RZ ;  /* 0x00000300219e7810 */ /* 0x001fc60007ffe0ff */
[----:B------:R0:W-:Y:S01]  /*57b0*/  STS.U16 [R86+0x440], R137 ;  /* 0x0004408956007388 */ /* 0x0001e20000000400 */
[C---:B-1----:R-:W-:Y:S01]  /*57c0*/  IADD3 R80, PT, PT, R33.reuse, 0x2a0, RZ ;  /* 0x000002a021507810 */ /* 0x042fe20007ffe0ff */
[----:B------:R-:W-:Y:S01]  /*57d0*/  FMUL.RZ R135, R82, 0.15915493667125701904 ;  /* 0x3e22f98352877820 */ /* 0x000fe2000040c000 */
[C---:B------:R-:W-:Y:S02]  /*57e0*/  IADD3 R82, PT, PT, R33.reuse, 0x2c0, RZ ;  /* 0x000002c021527810 */ /* 0x040fe40007ffe0ff */
[-C--:B------:R-:W-:Y:S02]  /*57f0*/  LEA.HI.SX32 R80, R80, R33.reuse, 0x1b ;  /* 0x0000002150507211 */ /* 0x080fe400078fdaff */
[----:B------:R-:W-:Y:S02]  /*5800*/  LEA.HI.SX32 R82, R82, R33, 0x1b ;  /* 0x0000002152527211 */ /* 0x000fe400078fdaff */
[----:B0-----:R-:W-:Y:S02]  /*5810*/  IADD3 R86, PT, PT, R33, 0x2e0, RZ ;  /* 0x000002e021567810 */ /* 0x001fe40007ffe0ff */
[-C--:B------:R-:W-:Y:S01]  /*5820*/  LEA R80, R80, R159.reuse, 0x1 ;  /* 0x0000009f50507211 */ /* 0x080fe200078e08ff */
[----:B------:R-:W-:Y:S01]  /*5830*/  STS.U16 [R88+0x480], R139 ;  /* 0x0004808b58007388 */ /* 0x000fe20000000400 */
[----:B------:R-:W-:-:S02]  /*5840*/  LEA R82, R82, R159, 0x1 ;  /* 0x0000009f52527211 */ /* 0x000fc400078e08ff */
[-C--:B------:R-:W-:Y:S01]  /*5850*/  LEA.HI.SX32 R86, R86, R33.reuse, 0x1b ;  /* 0x0000002156567211 */ /* 0x080fe200078fdaff */
[----:B------:R0:W-:Y:S01]  /*5860*/  STS.U16 [R150+0x4c0], R155 ;  /* 0x0004c09b96007388 */ /* 0x0001e20000000400 */
[----:B------:R-:W-:Y:S01]  /*5870*/  LEA.HI.SX32 R158, R158, R33, 0x1b ;  /* 0x000000219e9e7211 */ /* 0x000fe200078fdaff */
[----:B------:R-:W-:Y:S02]  /*5880*/  FMUL.FTZ R89, R81, R78 ;  /* 0x0000004e51597220 */ /* 0x000fe40000410000 */
[----:B------:R-:W-:Y:S01]  /*5890*/  STS.U16 [R152+0x500], R157 ;  /* 0x0005009d98007388 */ /* 0x000fe20000000400 */
[----:B------:R-:W-:-:S03]  /*58a0*/  LEA R86, R86, R159, 0x1 ;  /* 0x0000009f56567211 */ /* 0x000fc600078e08ff */
[----:B----4-:R1:W-:Y:S01]  /*58b0*/  STS.U16 [R80+0x540], R161 ;  /* 0x000540a150007388 */ /* 0x0103e20000000400 */
[----:B------:R-:W-:-:S03]  /*58c0*/  LEA R158, R158, R159, 0x1 ;  /* 0x0000009f9e9e7211 */ /* 0x000fc600078e08ff */
[----:B------:R2:W-:Y:S01]  /*58d0*/  STS.U16 [R82+0x580], R163 ;  /* 0x000580a352007388 */ /* 0x0005e20000000400 */
[----:B------:R3:W4:Y:S01]  /*58e0*/  MUFU.EX2 R164, R89 ;  /* 0x0000005900a47308 */ /* 0x0007220000000800 */
[C---:B0-----:R-:W-:Y:S02]  /*58f0*/  IADD3 R150, PT, PT, R33.reuse, 0x340, RZ ;  /* 0x0000034021967810 */ /* 0x041fe40007ffe0ff */
[----:B-1----:R-:W-:Y:S01]  /*5900*/  IADD3 R80, PT, PT, R33, 0x320, RZ ;  /* 0x0000032021507810 */ /* 0x002fe20007ffe0ff */
[----:B--2---:R-:W-:Y:S01]  /*5910*/  FMUL.FTZ R82, R83, R96 ;  /* 0x0000006053527220 */ /* 0x004fe20000410000 */
[----:B---3--:R-:W-:Y:S01]  /*5920*/  FMUL.FTZ R89, R81, R92 ;  /* 0x0000005c51597220 */ /* 0x008fe20000410000 */
[C---:B------:R-:W-:Y:S02]  /*5930*/  IADD3 R152, PT, PT, R33.reuse, 0x360, RZ ;  /* 0x0000036021987810 */ /* 0x040fe40007ffe0ff */
[----:B------:R-:W-:Y:S01]  /*5940*/  LEA.HI.SX32 R80, R80, R33, 0x1b ;  /* 0x0000002150507211 */ /* 0x000fe200078fdaff */
[----:B------:R-:W-:Y:S01]  /*5950*/  FMUL.RZ R139, R82, 0.15915493667125701904 ;  /* 0x3e22f983528b7820 */ /* 0x000fe2000040c000 */
[C---:B------:R-:W-:Y:S01]  /*5960*/  IADD3 R160, PT, PT, R33.reuse, 0x380, RZ ;  /* 0x0000038021a07810 */ /* 0x040fe20007ffe0ff */
[----:B------:R-:W-:Y:S01]  /*5970*/  MUFU.SIN R87, R91 ;  /* 0x0000005b00577308 */ /* 0x000fe20000000400 */
[----:B------:R0:W-:Y:S01]  /*5980*/  STS.U16 [R86+0x5c0], R165 ;  /* 0x0005c0a556007388 */ /* 0x0001e20000000400 */
[----:B------:R-:W-:-:S02]  /*5990*/  IADD3 R82, PT, PT, R33, 0x3a0, RZ ;  /* 0x000003a021527810 */ /* 0x000fc40007ffe0ff */
[-C--:B------:R-:W-:Y:S01]  /*59a0*/  LEA.HI.SX32 R150, R150, R33.reuse, 0x1b ;  /* 0x0000002196967211 */ /* 0x080fe200078fdaff */
[----:B------:R1:W-:Y:S01]  /*59b0*/  STS.U16 [R158+0x600], R167 ;  /* 0x000600a79e007388 */ /* 0x0003e20000000400 */
[----:B------:R-:W-:Y:S02]  /*59c0*/  LEA.HI.SX32 R152, R152, R33, 0x1b ;  /* 0x0000002198987211 */ /* 0x000fe400078fdaff */
[----:B------:R2:W4:Y:S01]  /*59d0*/  MUFU.COS R177, R91 ;  /* 0x0000005b00b17308 */ /* 0x0005220000000000 */
[----:B------:R-:W-:Y:S02]  /*59e0*/  LEA R80, R80, R159, 0x1 ;  /* 0x0000009f50507211 */ /* 0x000fe400078e08ff */
[C---:B0-----:R-:W-:Y:S02]  /*59f0*/  IADD3 R86, PT, PT, R33.reuse, 0x3c0, RZ ;  /* 0x000003c021567810 */ /* 0x041fe40007ffe0ff */
[-C--:B------:R-:W-:Y:S02]  /*5a00*/  LEA.HI.SX32 R160, R160, R33.reuse, 0x1b ;  /* 0x00000021a0a07211 */ /* 0x080fe400078fdaff */
[----:B-1----:R-:W-:Y:S01]  /*5a10*/  IADD3 R158, PT, PT, R33, 0x3e0, RZ ;  /* 0x000003e0219e7810 */ /* 0x002fe20007ffe0ff */
[----:B------:R0:W1:Y:S01]  /*5a20*/  MUFU.EX2 R179, R89 ;  /* 0x0000005900b37308 */ /* 0x0000620000000800 */
[----:B--2---:R-:W-:Y:S01]  /*5a30*/  FMUL.FTZ R91, R83, R94 ;  /* 0x0000005e535b7220 */ /* 0x004fe20000410000 */
[----:B------:R-:W-:-:S02]  /*5a40*/  LEA.HI.SX32 R82, R82, R33, 0x1b ;  /* 0x0000002152527211 */ /* 0x000fc400078fdaff */
[----:B------:R-:W-:Y:S01]  /*5a50*/  MUFU.SIN R88, R135 ;  /* 0x0000008700587308 */ /* 0x000fe20000000400 */
[----:B------:R-:W-:Y:S01]  /*5a60*/  FMUL.RZ R91, R91, 0.15915493667125701904 ;  /* 0x3e22f9835b5b7820 */ /* 0x000fe2000040c000 */
[----:B------:R-:W-:Y:S01]  /*5a70*/  LEA R150, R150, R159, 0x1 ;  /* 0x0000009f96967211 */ /* 0x000fe200078e08ff */
[----:B0-----:R-:W-:Y:S01]  /*5a80*/  FMUL.FTZ R89, R81, R94 ;  /* 0x0000005e51597220 */ /* 0x001fe20000410000 */
[----:B------:R-:W-:-:S04]  /*5a90*/  LEA.HI.SX32 R86, R86, R33, 0x1b ;  /* 0x0000002156567211 */ /* 0x000fc800078fdaff */
[----:B------:R0:W1:Y:S01]  /*5aa0*/  MUFU.COS R166, R135 ;  /* 0x0000008700a67308 */ /* 0x0000620000000000 */
[----:B------:R-:W-:Y:S01]  /*5ab0*/  LEA R152, R152, R159, 0x1 ;  /* 0x0000009f98987211 */ /* 0x000fe200078e08ff */
[----:B------:R2:W-:Y:S01]  /*5ac0*/  STS.U16 [R80+0x640], R169 ;  /* 0x000640a950007388 */ /* 0x0005e20000000400 */
[----:B------:R-:W-:Y:S02]  /*5ad0*/  LEA.HI.SX32 R158, R158, R33, 0x1b ;  /* 0x000000219e9e7211 */ /* 0x000fe400078fdaff */
[-C--:B------:R-:W-:Y:S02]  /*5ae0*/  LEA R160, R160, R159.reuse, 0x1 ;  /* 0x0000009fa0a07211 */ /* 0x080fe400078e08ff */
[----:B0-----:R-:W-:Y:S01]  /*5af0*/  SHF.L.U32 R135, R33, 0x5, RZ ;  /* 0x0000000521877819 */ /* 0x001fe200000006ff */
[----:B------:R0:W3:Y:S01]  /*5b00*/  MUFU.EX2 R174, R89 ;  /* 0x0000005900ae7308 */ /* 0x0000e20000000800 */
[----:B------:R-:W-:Y:S02]  /*5b10*/  LEA R86, R86, R159, 0x1 ;  /* 0x0000009f56567211 */ /* 0x000fe400078e08ff */
[----:B--2---:R-:W-:Y:S01]  /*5b20*/  LEA.HI.SX32 R80, R135, R135, 0x1b ;  /* 0x0000008787507211 */ /* 0x004fe200078fdaff */
[----:B------:R-:W3:Y:S01]  /*5b30*/  MUFU.SIN R137, R91 ;  /* 0x0000005b00897308 */ /* 0x000ee20000000400 */
[----:B------:R1:W-:Y:S01]  /*5b40*/  STS.U16 [R150+0x680], R171 ;  /* 0x000680ab96007388 */ /* 0x0003e20000000400 */
[----:B0-----:R-:W-:-:S03]  /*5b50*/  LEA R89, R82, R159, 0x1 ;  /* 0x0000009f52597211 */ /* 0x001fc600078e08ff */
[----:B------:R-:W-:Y:S03]  /*5b60*/  STS.U16 [R152+0x6c0], R173 ;  /* 0x0006c0ad98007388 */ /* 0x000fe60000000400 */
[----:B------:R0:W2:Y:S01]  /*5b70*/  MUFU.COS R163, R91 ;  /* 0x0000005b00a37308 */ /* 0x0000a20000000000 */
[-C--:B------:R-:W-:Y:S01]  /*5b80*/  LEA R80, R80, R159.reuse, 0x1 ;  /* 0x0000009f50507211 */ /* 0x080fe200078e08ff */
[----:B------:R-:W-:Y:S04]  /*5b90*/  STS.U16 [R160+0x700], R175 ;  /* 0x000700afa0007388 */ /* 0x000fe80000000400 */
[----:B------:R5:W-:Y:S01]  /*5ba0*/  STS.U16 [R89+0x740], R84 ;  /* 0x0007405459007388 */ /* 0x000be20000000400 */
[----:B0-----:R-:W-:-:S03]  /*5bb0*/  LEA R91, R158, R159, 0x1 ;  /* 0x0000009f9e5b7211 */ /* 0x001fc600078e08ff */
[----:B------:R-:W-:Y:S04]  /*5bc0*/  STS.U16 [R86+0x780], R85 ;  /* 0x0007805556007388 */ /* 0x000fe80000000400 */
[----:B------:R0:W-:Y:S01]  /*5bd0*/  STS.U16 [R91+0x7c0], R90 ;  /* 0x0007c05a5b007388 */ /* 0x0001e20000000400 */
[----:B------:R-:W-:-:S03]  /*5be0*/  NOP ;  /* 0x0000000000007918 */ /* 0x000fc60000000000 */
[----:B------:R-:W2:Y:S01]  /*5bf0*/  LDS.U16 R150, [R80] ;  /* 0x0000000050967984 */ /* 0x000ea20000000400 */
[----:B------:R-:W-:Y:S01]  /*5c00*/  FMUL.FTZ R82, R83, R98 ;  /* 0x0000006253527220 */ /* 0x000fe20000410000 */
[----:B------:R-:W-:Y:S02]  /*5c10*/  MUFU.SIN R151, R139 ;  /* 0x0000008b00977308 */ /* 0x000fe40000000400 */
[----:B------:R-:W2:Y:S01]  /*5c20*/  LDS.U16 R89, [R80+0x4] ;  /* 0x0000040050597984 */ /* 0x000ea20000000400 */
[----:B------:R-:W-:-:S05]  /*5c30*/  FMUL.RZ R155, R82, 0.15915493667125701904 ;  /* 0x3e22f983529b7820 */ /* 0x000fca000040c000 */
[----:B------:R-:W2:Y:S01]  /*5c40*/  MUFU.COS R181, R139 ;  /* 0x0000008b00b57308 */ /* 0x000ea20000000000 */
[C---:B------:R-:W-:Y:S01]  /*5c50*/  FMUL.FTZ R153, R81.reuse, R96 ;  /* 0x0000006051997220 */ /* 0x040fe20000410000 */
[----:B------:R-:W-:Y:S01]  /*5c60*/  SHF.L.U32 R135, R4, 0x4, RZ ;  /* 0x0000000404877819 */ /* 0x000fe200000006ff */
[----:B------:R-:W-:Y:S01]  /*5c70*/  LDS.U16 R162, [R80+0xa] ;  /* 0x00000a0050a27984 */ /* 0x000fe20000000400 */
[----:B------:R-:W-:Y:S01]  /*5c80*/  FMUL.FTZ R167, R81, R104 ;  /* 0x0000006851a77220 */ /* 0x000fe20000410000 */
[C---:B----4-:R-:W-:Y:S01]  /*5c90*/  FMUL.FTZ R168, R164.reuse, R177 ;  /* 0x000000b1a4a87220 */ /* 0x050fe20000410000 */
[----:B------:R-:W-:Y:S01]  /*5ca0*/  FMUL.FTZ R87, R164, R87 ;  /* 0x00000057a4577220 */ /* 0x000fe20000410000 */
[----:B-1----:R-:W-:Y:S01]  /*5cb0*/  FMUL.FTZ R171, R179, R166 ;  /* 0x000000a6b3ab7220 */ /* 0x002fe20000410000 */
[----:B------:R-:W-:Y:S01]  /*5cc0*/  MUFU.SIN R139, R155 ;  /* 0x0000009b008b7308 */ /* 0x000fe20000000400 */
[----:B-----5:R-:W-:Y:S01]  /*5cd0*/  FMUL.FTZ R84, R83, R100 ;  /* 0x0000006453547220 */ /* 0x020fe20000410000 */
[----:B------:R-:W-:Y:S01]  /*5ce0*/  LDS.U16 R176, [R80+0x16] ;  /* 0x0000160050b07984 */ /* 0x000fe20000000400 */
[----:B------:R-:W-:-:S03]  /*5cf0*/  FMUL.FTZ R88, R179, R88 ;  /* 0x00000058b3587220 */ /* 0x000fc60000410000 */
[----:B------:R-:W-:Y:S02]  /*5d00*/  LDS.U16 R175, [R80+0x14] ;  /* 0x0000140050af7984 */ /* 0x000fe40000000400 */
[----:B------:R1:W4:Y:S01]  /*5d10*/  MUFU.COS R185, R155 ;  /* 0x0000009b00b97308 */ /* 0x0003220000000000 */
[----:B------:R-:W-:Y:S01]  /*5d20*/  FMUL.FTZ R158, R83, R104 ;  /* 0x00000068539e7220 */ /* 0x000fe20000410000 */
[----:B0-----:R-:W-:Y:S01]  /*5d30*/  FMUL.FTZ R91, R81, R100 ;  /* 0x00000064515b7220 */ /* 0x001fe20000410000 */
[----:B---3--:R-:W-:Y:S01]  /*5d40*/  FMUL.FTZ R137, R174, R137 ;  /* 0x00000089ae897220 */ /* 0x008fe20000410000 */
[----:B------:R-:W-:Y:S04]  /*5d50*/  LDS.U16 R190, [R80+0x20] ;  /* 0x0000200050be7984 */ /* 0x000fe80000000400 */
[----:B------:R0:W3:Y:S01]  /*5d60*/  MUFU.EX2 R180, R153 ;  /* 0x0000009900b47308 */ /* 0x0000e20000000800 */
[----:B-1----:R-:W1:Y:S01]  /*5d70*/  LDS.U16 R155, [R80+0x6] ;  /* 0x00000600509b7984 */ /* 0x002e620000000400 */
[----:B------:R-:W-:-:S02]  /*5d80*/  IADD3 R157, PT, PT, R135, 0x2, RZ ;  /* 0x00000002879d7810 */ /* 0x000fc40007ffe0ff */
[----:B------:R-:W-:Y:S01]  /*5d90*/  IADD3 R165, PT, PT, R135, 0x4, RZ ;  /* 0x0000000487a57810 */ /* 0x000fe20007ffe0ff */
[----:B------:R-:W-:Y:S04]  /*5da0*/  LDS.U16 R164, [R80+0xc] ;  /* 0x00000c0050a47984 */ /* 0x000fe80000000400 */
[----:B0-----:R-:W0:Y:S01]  /*5db0*/  LDS.U16 R153, [R80+0x2] ;  /* 0x0000020050997984 */ /* 0x001e220000000400 */
[-C--:B------:R-:W-:Y:S01]  /*5dc0*/  ISETP.GE.U32.AND P2, PT, R157, R76.reuse, PT ;  /* 0x0000004c9d00720c */ /* 0x080fe20003f46070 */
[----:B--2---:R-:W-:Y:S02]  /*5dd0*/  HADD2.F32 R150, -RZ, R150.H0_H0 ;  /* 0x20000096ff967230 */ /* 0x004fe40000004100 */
[----:B------:R-:W2:Y:S01]  /*5de0*/  LDS.U16 R157, [R80+0x8] ;  /* 0x00000800509d7984 */ /* 0x000ea20000000400 */
[----:B------:R-:W-:-:S02]  /*5df0*/  ISETP.GE.U32.AND P3, PT, R165, R76, PT ;  /* 0x0000004ca500720c */ /* 0x000fc40003f66070 */
[----:B------:R-:W-:Y:S01]  /*5e00*/  FMUL.FTZ R150, R131, R150 ;  /* 0x0000009683967220 */ /* 0x000fe20000410000 */
[CC--:B------:R-:W-:Y:S01]  /*5e10*/  ISETP.GE.U32.AND P6, PT, R135.reuse, R76.reuse, PT ;  /* 0x0000004c8700720c */ /* 0x0c0fe20003fc6070 */
[----:B------:R-:W5:Y:S03]  /*5e20*/  LDS.U16 R165, [R80+0xe] ;  /* 0x00000e0050a57984 */ /* 0x000f660000000400 */
[----:B------:R-:W-:Y:S01]  /*5e30*/  FSEL R172, R150, RZ, !P6 ;  /* 0x000000ff96ac7208 */ /* 0x000fe20007000000 */
[----:B------:R-:W-:Y:S01]  /*5e40*/  HADD2.F32 R150, -RZ, R89.H0_H0 ;  /* 0x20000059ff967230 */ /* 0x000fe20000004100 */
[----:B------:R-:W-:Y:S01]  /*5e50*/  IADD3 R85, PT, PT, R135, 0x1, RZ ;  /* 0x0000000187557810 */ /* 0x000fe20007ffe0ff */
[----:B------:R4:W-:Y:S01]  /*5e60*/  MUFU.EX2 R89, R167 ;  /* 0x000000a700597308 */ /* 0x0009e20000000800 */
[----:B------:R-:W-:Y:S01]  /*5e70*/  FMUL.RZ R86, R84, 0.15915493667125701904 ;  /* 0x3e22f98354567820 */ /* 0x000fe2000040c000 */
[----:B------:R-:W-:Y:S01]  /*5e80*/  LDS.U16 R179, [R80+0x18] ;  /* 0x0000180050b37984 */ /* 0x000fe20000000400 */
[----:B------:R-:W-:-:S03]  /*5e90*/  ISETP.GE.U32.AND P5, PT, R85, R76, PT ;  /* 0x0000004c5500720c */ /* 0x000fc60003fa6070 */
[----:B------:R-:W-:Y:S04]  /*5ea0*/  LDS.U16 R191, [R80+0x22] ;  /* 0x0000220050bf7984 */ /* 0x000fe80000000400 */
[----:B----4-:R-:W4:Y:S01]  /*5eb0*/  LDS.U16 R167, [R80+0x12] ;  /* 0x0000120050a77984 */ /* 0x010f220000000400 */
[----:B-1----:R-:W-:-:S05]  /*5ec0*/  HADD2.F32 R166, -RZ, R155.H0_H0 ;  /* 0x2000009bffa67230 */ /* 0x002fca0000004100 */
[----:B------:R-:W-:Y:S01]  /*5ed0*/  FMUL.FTZ R166, R129, R166 ;  /* 0x000000a681a67220 */ /* 0x000fe20000410000 */
[----:B------:R-:W-:-:S04]  /*5ee0*/  FMUL.FTZ R84, R83, R102 ;  /* 0x0000006653547220 */ /* 0x000fc80000410000 */
[----:B------:R-:W-:Y:S02]  /*5ef0*/  FSEL R170, R166, RZ, !P5 ;  /* 0x000000ffa6aa7208 */ /* 0x000fe40006800000 */
[----:B------:R-:W1:Y:S01]  /*5f00*/  LDS.U16 R166, [R80+0x10] ;  /* 0x0000100050a67984 */ /* 0x000e620000000400 */
[----:B------:R-:W-:Y:S01]  /*5f10*/  FMUL.RZ R160, R84, 0.15915493667125701904 ;  /* 0x3e22f98354a07820 */ /* 0x000fe2000040c000 */
[----:B------:R-:W-:Y:S01]  /*5f20*/  IADD3 R161, PT, PT, R135, 0x3, RZ ;  /* 0x0000000387a17810 */ /* 0x000fe20007ffe0ff */
[----:B0-----:R-:W-:Y:S02]  /*5f30*/  HADD2.F32 R84, -RZ, R153.H0_H0 ;  /* 0x20000099ff547230 */ /* 0x001fe40000004100 */
[----:B------:R-:W-:Y:S01]  /*5f40*/  FMUL.FTZ R82, R81, R98 ;  /* 0x0000006251527220 */ /* 0x000fe20000410000 */
[----:B------:R-:W-:Y:S01]  /*5f50*/  ISETP.GE.U32.AND P4, PT, R161, R76, PT ;  /* 0x0000004ca100720c */ /* 0x000fe20003f86070 */
[----:B------:R-:W-:Y:S01]  /*5f60*/  FMUL.RZ R161, R158, 0.15915493667125701904 ;  /* 0x3e22f9839ea17820 */ /* 0x000fe2000040c000 */
[----:B------:R-:W-:Y:S01]  /*5f70*/  FMUL.FTZ R158, R131, R84 ;  /* 0x00000054839e7220 */ /* 0x000fe20000410000 */
[----:B------:R-:W-:Y:S01]  /*5f80*/  IADD3 R153, PT, PT, R135, 0x5, RZ ;  /* 0x0000000587997810 */ /* 0x000fe20007ffe0ff */
[----:B------:R-:W-:Y:S01]  /*5f90*/  FMUL.FTZ R150, R129, R150 ;  /* 0x0000009681967220 */ /* 0x000fe20000410000 */
[----:B------:R0:W3:Y:S01]  /*5fa0*/  MUFU.EX2 R182, R82 ;  /* 0x0000005200b67308 */ /* 0x0000e20000000800 */
[----:B------:R-:W-:-:S03]  /*5fb0*/  FSEL R168, R168, 1, !P6 ;  /* 0x3f800000a8a87808 */ /* 0x000fc60007000000 */
[----:B------:R-:W-:Y:S01]  /*5fc0*/  MUFU.SIN R90, R86 ;  /* 0x00000056005a7308 */ /* 0x000fe20000000400 */
[----:B------:R-:W-:Y:S01]  /*5fd0*/  FSEL R158, R158, RZ, !P6 ;  /* 0x000000ff9e9e7208 */ /* 0x000fe20007000000 */
[----:B------:R-:W-:Y:S01]  /*5fe0*/  FMUL.FTZ R155, R83, R106 ;  /* 0x0000006a539b7220 */ /* 0x000fe20000410000 */
[----:B------:R-:W-:-:S05]  /*5ff0*/  FSEL R173, R150, RZ, !P5 ;  /* 0x000000ff96ad7208 */ /* 0x000fca0006800000 */
[----:B------:R-:W1:Y:S01]  /*6000*/  MUFU.COS R152, R86 ;  /* 0x0000005600987308 */ /* 0x000e620000000000 */
[----:B--2---:R-:W-:Y:S02]  /*6010*/  HADD2.F32 R150, -RZ, R157.H0_H0 ;  /* 0x2000009dff967230 */ /* 0x004fe40000004100 */
[----:B------:R-:W-:-:S05]  /*6020*/  FMUL.FTZ R85, R81, R102 ;  /* 0x0000006651557220 */ /* 0x000fca0000410000 */
[----:B0-----:R-:W-:Y:S01]  /*6030*/  MUFU.SIN R82, R160 ;  /* 0x000000a000527308 */ /* 0x001fe20000000400 */
[----:B------:R-:W-:Y:S01]  /*6040*/  FMUL.RZ R178, R155, 0.15915493667125701904 ;  /* 0x3e22f9839bb27820 */ /* 0x000fe2000040c000 */
[----:B------:R-:W-:-:S06]  /*6050*/  FSEL R171, R171, 1, !P5 ;  /* 0x3f800000abab7808 */ /* 0x000fcc0006800000 */
[----:B------:R0:W2:Y:S01]  /*6060*/  MUFU.COS R86, R160 ;  /* 0x000000a000567308 */ /* 0x0000a20000000000 */
[----:B------:R-:W-:Y:S01]  /*6070*/  HADD2.F32 R162, -RZ, R162.H0_H0 ;  /* 0x200000a2ffa27230 */ /* 0x000fe20000004100 */
[----:B0-----:R-:W-:Y:S02]  /*6080*/  FSEL R160, R87, RZ, !P6 ;  /* 0x000000ff57a07208 */ /* 0x001fe40007000000 */
[----:B------:R-:W-:Y:S02]  /*6090*/  ISETP.GE.U32.AND P6, PT, R153, R76, PT ;  /* 0x0000004c9900720c */ /* 0x000fe40003fc6070 */
[----:B------:R-:W-:Y:S02]  /*60a0*/  IADD3 R153, PT, PT, R135, 0x6, RZ ;  /* 0x0000000687997810 */ /* 0x000fe40007ffe0ff */
[----:B------:R-:W-:Y:S01]  /*60b0*/  MUFU.SIN R84, R161 ;  /* 0x000000a100547308 */ /* 0x000fe20000000400 */
[----:B------:R-:W-:-:S07]  /*60c0*/  FMUL.FTZ R162, R127, R162 ;  /* 0x000000a27fa27220 */ /* 0x000fce0000410000 */
[----:B------:R0:W2:Y:S02]  /*60d0*/  MUFU.COS R87, R161 ;  /* 0x000000a100577308 */ /* 0x0000a40000000000 */
[----:B0-----:R-:W-:Y:S02]  /*60e0*/  FSEL R161, R88, RZ, !P5 ;  /* 0x000000ff58a17208 */ /* 0x001fe40006800000 */
[----:B------:R-:W-:Y:S01]  /*60f0*/  ISETP.GE.U32.AND P5, PT, R153, R76, PT ;  /* 0x0000004c9900720c */ /* 0x000fe20003fa6070 */
[----:B------:R-:W-:Y:S01]  /*6100*/  FMUL.FTZ R153, R174, R163 ;  /* 0x000000a3ae997220 */ /* 0x000fe20000410000 */
[----:B------:R-:W-:Y:S02]  /*6110*/  FMUL.FTZ R174, R127, R150 ;  /* 0x000000967fae7220 */ /* 0x000fe40000410000 */
[----:B------:R-:W-:Y:S01]  /*6120*/  MUFU.SIN R88, R178 ;  /* 0x000000b200587308 */ /* 0x000fe20000000400 */
[----:B------:R-:W-:Y:S01]  /*6130*/  IADD3 R155, PT, PT, R135, 0x7, RZ ;  /* 0x00000007879b7810 */ /* 0x000fe20007ffe0ff */
[----:B------:R-:W-:-:S06]  /*6140*/  HADD2.F32 R164, -RZ, R164.H0_H0 ;  /* 0x200000a4ffa47230 */ /* 0x000fcc0000004100 */
[----:B------:R5:W-:Y:S01]  /*6150*/  MUFU.COS R150, R178 ;  /* 0x000000b200967308 */ /* 0x000be20000000000 */
[----:B------:R-:W-:Y:S01]  /*6160*/  FSEL R163, R137, RZ, !P2 ;  /* 0x000000ff89a37208 */ /* 0x000fe20005000000 */
[----:B------:R-:W-:-:S06]  /*6170*/  FMUL.FTZ R137, R83, R108 ;  /* 0x0000006c53897220 */ /* 0x000fcc0000410000 */
[----:B------:R-:W1:Y:S01]  /*6180*/  MUFU.EX2 R91, R91 ;  /* 0x0000005b005b7308 */ /* 0x000e620000000800 */
[----:B-----5:R-:W-:-:S03]  /*6190*/  HADD2.F32 R178, -RZ, R165.H0_H0 ;  /* 0x200000a5ffb27230 */ /* 0x020fc60000004100 */
[----:B------:R-:W2:Y:S01]  /*61a0*/  MUFU.EX2 R85, R85 ;  /* 0x0000005500557308 */ /* 0x000ea20000000800 */
[----:B------:R-:W-:Y:S01]  /*61b0*/  FSEL R169, R162, RZ, !P2 ;  /* 0x000000ffa2a97208 */ /* 0x000fe20005000000 */
[----:B------:R-:W-:Y:S01]  /*61c0*/  FMUL.FTZ R157, R125, R178 ;  /* 0x000000b27d9d7220 */ /* 0x000fe20000410000 */
[----:B----4-:R-:W-:Y:S01]  /*61d0*/  HADD2.F32 R178, -RZ, R167.H0_H0 ;  /* 0x200000a7ffb27230 */ /* 0x010fe20000004100 */
[----:B------:R-:W-:Y:S01]  /*61e0*/  FSEL R174, R174, RZ, !P2 ;  /* 0x000000ffaeae7208 */ /* 0x000fe20005000000 */
[----:B---3--:R-:W-:Y:S01]  /*61f0*/  FMUL.FTZ R181, R180, R181 ;  /* 0x000000b5b4b57220 */ /* 0x008fe20000410000 */
[----:B------:R-:W-:Y:S01]  /*6200*/  FSEL R162, R153, 1, !P2 ;  /* 0x3f80000099a27808 */ /* 0x000fe20005000000 */
[C---:B------:R-:W-:Y:S01]  /*6210*/  FMUL.FTZ R185, R182.reuse, R185 ;  /* 0x000000b9b6b97220 */ /* 0x040fe20000410000 */
[----:B------:R-:W-:Y:S01]  /*6220*/  ISETP.GE.U32.AND P2, PT, R155, R76, PT ;  /* 0x0000004c9b00720c */ /* 0x000fe20003f46070 */
[----:B------:R-:W-:Y:S01]  /*6230*/  FMUL.FTZ R139, R182, R139 ;  /* 0x0000008bb68b7220 */ /* 0x000fe20000410000 */
[----:B------:R-:W-:Y:S01]  /*6240*/  FMUL.FTZ R165, R180, R151 ;  /* 0x00000097b4a57220 */ /* 0x000fe20000410000 */
[----:B------:R-:W-:Y:S01]  /*6250*/  FMUL.FTZ R155, R125, R164 ;  /* 0x000000a47d9b7220 */ /* 0x000fe20000410000 */
[----:B------:R-:W-:Y:S01]  /*6260*/  FMUL.FTZ R182, R83, R112 ;  /* 0x0000007053b67220 */ /* 0x000fe20000410000 */
[----:B------:R-:W-:Y:S01]  /*6270*/  FMUL.RZ R186, R137, 0.15915493667125701904 ;  /* 0x3e22f98389ba7820 */ /* 0x000fe2000040c000 */
[----:B------:R-:W-:Y:S01]  /*6280*/  IADD3 R137, PT, PT, R135, 0x8, RZ ;  /* 0x0000000887897810 */ /* 0x000fe20007ffe0ff */
[----:B------:R-:W-:Y:S01]  /*6290*/  FMUL.FTZ R178, R123, R178 ;  /* 0x000000b27bb27220 */ /* 0x000fe20000410000 */
[----:B------:R-:W-:Y:S01]  /*62a0*/  FSEL R164, R181, 1, !P4 ;  /* 0x3f800000b5a47808 */ /* 0x000fe20006000000 */
[----:B------:R-:W-:-:S02]  /*62b0*/  HADD2.F32 R176, -RZ, R176.H0_H0 ;  /* 0x200000b0ffb07230 */ /* 0x000fc40000004100 */
[----:B------:R-:W-:Y:S01]  /*62c0*/  FMUL.RZ R202, R182, 0.15915493667125701904 ;  /* 0x3e22f983b6ca7820 */ /* 0x000fe2000040c000 */
[----:B------:R-:W-:Y:S01]  /*62d0*/  FSEL R165, R165, RZ, !P4 ;  /* 0x000000ffa5a57208 */ /* 0x000fe20006000000 */
[----:B------:R-:W0:Y:S01]  /*62e0*/  LDS.U16 R180, [R80+0x1a] ;  /* 0x00001a0050b47984 */ /* 0x000e220000000400 */
[----:B------:R-:W-:Y:S01]  /*62f0*/  FSEL R155, R155, RZ, !P4 ;  /* 0x000000ff9b9b7208 */ /* 0x000fe20006000000 */
[----:B-1----:R-:W-:Y:S01]  /*6300*/  FMUL.FTZ R181, R91, R152 ;  /* 0x000000985bb57220 */ /* 0x002fe20000410000 */
[----:B------:R-:W-:Y:S01]  /*6310*/  FSEL R157, R157, RZ, !P4 ;  /* 0x000000ff9d9d7208 */ /* 0x000fe20006000000 */
[----:B--2---:R-:W-:Y:S01]  /*6320*/  FMUL.FTZ R182, R85, R86 ;  /* 0x0000005655b67220 */ /* 0x004fe20000410000 */
[----:B------:R-:W-:Y:S01]  /*6330*/  ISETP.GE.U32.AND P4, PT, R137, R76, PT ;  /* 0x0000004c8900720c */ /* 0x000fe20003f86070 */
[----:B------:R-:W-:Y:S01]  /*6340*/  HADD2.F32 R86, -RZ, R179.H0_H0 ;  /* 0x200000b3ff567230 */ /* 0x000fe20000004100 */
[----:B------:R-:W-:Y:S01]  /*6350*/  FSEL R167, R139, RZ, !P3 ;  /* 0x000000ff8ba77208 */ /* 0x000fe20005800000 */
[----:B------:R-:W-:Y:S01]  /*6360*/  FMUL.FTZ R137, R83, R110 ;  /* 0x0000006e53897220 */ /* 0x000fe20000410000 */
[----:B------:R-:W-:Y:S01]  /*6370*/  HADD2.F32 R166, -RZ, R166.H0_H0 ;  /* 0x200000a6ffa67230 */ /* 0x000fe20000004100 */
[----:B------:R-:W-:Y:S01]  /*6380*/  FSEL R139, R178, RZ, !P3 ;  /* 0x000000ffb28b7208 */ /* 0x000fe20005800000 */
[----:B------:R-:W-:-:S02]  /*6390*/  HADD2.F32 R178, -RZ, R175.H0_H0 ;  /* 0x200000afffb27230 */ /* 0x000fc40000004100 */
[----:B------:R-:W-:Y:S01]  /*63a0*/  FMUL.FTZ R177, R81, R106 ;  /* 0x0000006a51b17220 */ /* 0x000fe20000410000 */
[----:B------:R-:W-:Y:S01]  /*63b0*/  FMUL.FTZ R175, R121, R176 ;  /* 0x000000b079af7220 */ /* 0x000fe20000410000 */
[----:B------:R-:W-:Y:S01]  /*63c0*/  FSEL R176, R181, 1, !P6 ;  /* 0x3f800000b5b07808 */ /* 0x000fe20007000000 */
[----:B------:R-:W-:Y:S01]  /*63d0*/  FMUL.RZ R188, R137, 0.15915493667125701904 ;  /* 0x3e22f98389bc7820 */ /* 0x000fe2000040c000 */
[----:B------:R-:W-:Y:S01]  /*63e0*/  FMUL.FTZ R181, R119, R86 ;  /* 0x0000005677b57220 */ /* 0x000fe20000410000 */
[----:B------:R-:W-:Y:S01]  /*63f0*/  FMUL.FTZ R137, R123, R166 ;  /* 0x000000a67b897220 */ /* 0x000fe20000410000 */
[----:B------:R-:W1:Y:S01]  /*6400*/  LDS.U16 R86, [R80+0x26] ;  /* 0x0000260050567984 */ /* 0x000e620000000400 */
[----:B------:R2:W-:Y:S01]  /*6410*/  MUFU.EX2 R153, R177 ;  /* 0x000000b100997308 */ /* 0x0005e20000000800 */
[----:B------:R-:W-:Y:S02]  /*6420*/  FSEL R166, R185, 1, !P3 ;  /* 0x3f800000b9a67808 */ /* 0x000fe40005800000 */
[----:B------:R-:W3:Y:S01]  /*6430*/  LDS.U16 R152, [R80+0x1c] ;  /* 0x00001c0050987984 */ /* 0x000ee20000000400 */
[----:B------:R-:W-:-:S03]  /*6440*/  FSEL R137, R137, RZ, !P3 ;  /* 0x000000ff89897208 */ /* 0x000fc60005800000 */
[----:B------:R-:W4:Y:S01]  /*6450*/  LDS.U16 R185, [R80+0x1e] ;  /* 0x00001e0050b97984 */ /* 0x000f220000000400 */
[----:B--2---:R-:W-:Y:S01]  /*6460*/  IADD3 R177, PT, PT, R135, 0x9, RZ ;  /* 0x0000000987b17810 */ /* 0x004fe20007ffe0ff */
[----:B------:R-:W-:Y:S03]  /*6470*/  MUFU.SIN R189, R188 ;  /* 0x000000bc00bd7308 */ /* 0x000fe60000000400 */
[----:B------:R-:W-:Y:S01]  /*6480*/  ISETP.GE.U32.AND P3, PT, R177, R76, PT ;  /* 0x0000004cb100720c */ /* 0x000fe20003f66070 */
[----:B------:R-:W-:-:S04]  /*6490*/  FMUL.FTZ R177, R91, R90 ;  /* 0x0000005a5bb17220 */ /* 0x000fc80000410000 */
[----:B------:R2:W-:Y:S01]  /*64a0*/  MUFU.COS R91, R188 ;  /* 0x000000bc005b7308 */ /* 0x0005e20000000000 */
[----:B------:R-:W-:Y:S02]  /*64b0*/  FMUL.FTZ R179, R85, R82 ;  /* 0x0000005255b37220 */ /* 0x000fe40000410000 */
[----:B------:R-:W-:Y:S01]  /*64c0*/  LDS.U16 R85, [R80+0x24] ;  /* 0x0000240050557984 */ /* 0x000fe20000000400 */
[C---:B--2---:R-:W-:Y:S01]  /*64d0*/  FMUL.FTZ R188, R89.reuse, R87 ;  /* 0x0000005759bc7220 */ /* 0x044fe20000410000 */
[----:B------:R-:W-:Y:S02]  /*64e0*/  FMUL.FTZ R89, R89, R84 ;  /* 0x0000005459597220 */ /* 0x000fe40000410000 */
[----:B------:R-:W-:Y:S04]  /*64f0*/  LDS.U16 R87, [R80+0x2a] ;  /* 0x00002a0050577984 */ /* 0x000fe80000000400 */
[----:B------:R-:W2:Y:S01]  /*6500*/  LDS.U16 R84, [R80+0x28] ;  /* 0x0000280050547984 */ /* 0x000ea20000000400 */
[----:B------:R-:W-:Y:S01]  /*6510*/  FMUL.FTZ R184, R81, R108 ;  /* 0x0000006c51b87220 */ /* 0x000fe20000410000 */
[----:B------:R-:W5:Y:S01]  /*6520*/  MUFU.COS R183, R186 ;  /* 0x000000ba00b77308 */ /* 0x000f620000000000 */
[----:B0-----:R-:W-:-:S02]  /*6530*/  HADD2.F32 R180, -RZ, R180.H0_H0 ;  /* 0x200000b4ffb47230 */ /* 0x001fc40000004100 */
[----:B------:R-:W-:Y:S01]  /*6540*/  FMUL.FTZ R90, R81, R110 ;  /* 0x0000006e515a7220 */ /* 0x000fe20000410000 */
[----:B------:R-:W-:Y:S01]  /*6550*/  FMUL.FTZ R178, R121, R178 ;  /* 0x000000b279b27220 */ /* 0x000fe20000410000 */
[----:B------:R-:W-:-:S03]  /*6560*/  IADD3 R187, PT, PT, R135, 0xa, RZ ;  /* 0x0000000a87bb7810 */ /* 0x000fc60007ffe0ff */
[----:B------:R-:W5:Y:S01]  /*6570*/  MUFU.EX2 R184, R184 ;  /* 0x000000b800b87308 */ /* 0x000f620000000800 */
[----:B-1----:R-:W-:-:S03]  /*6580*/  HADD2.F32 R86, -RZ, R86.H0_H0 ;  /* 0x20000056ff567230 */ /* 0x002fc60000004100 */
[----:B------:R0:W1:Y:S01]  /*6590*/  MUFU.SIN R151, R186 ;  /* 0x000000ba00977308 */ /* 0x0000620000000400 */
[----:B------:R-:W-:Y:S02]  /*65a0*/  FSEL R177, R177, RZ, !P6 ;  /* 0x000000ffb1b17208 */ /* 0x000fe40007000000 */
[----:B------:R-:W-:Y:S02]  /*65b0*/  FSEL R178, R178, RZ, !P6 ;  /* 0x000000ffb2b27208 */ /* 0x000fe40007000000 */
[----:B------:R-:W-:Y:S01]  /*65c0*/  FSEL R175, R175, RZ, !P6 ;  /* 0x000000ffafaf7208 */ /* 0x000fe20007000000 */
[----:B0-----:R-:W-:Y:S02]  /*65d0*/  FMUL.FTZ R186, R119, R180 ;  /* 0x000000b477ba7220 */ /* 0x001fe40000410000 */
[----:B------:R-:W0:Y:S01]  /*65e0*/  MUFU.EX2 R90, R90 ;  /* 0x0000005a005a7308 */ /* 0x000e220000000800 */
[----:B------:R-:W-:Y:S01]  /*65f0*/  FSEL R180, R181, RZ, !P5 ;  /* 0x000000ffb5b47208 */ /* 0x000fe20006800000 */
[----:B---3--:R-:W-:Y:S01]  /*6600*/  HADD2.F32 R152, -RZ, R152.H0_H0 ;  /* 0x20000098ff987230 */ /* 0x008fe20000004100 */
[----:B------:R-:W-:-:S02]  /*6610*/  ISETP.GE.U32.AND P6, PT, R187, R76, PT ;  /* 0x0000004cbb00720c */ /* 0x000fc40003fc6070 */
[----:B------:R-:W-:Y:S01]  /*6620*/  FSEL R181, R186, RZ, !P5 ;  /* 0x000000ffbab57208 */ /* 0x000fe20006800000 */
[----:B----4-:R-:W-:Y:S01]  /*6630*/  HADD2.F32 R186, -RZ, R185.H0_H0 ;  /* 0x200000b9ffba7230 */ /* 0x010fe20000004100 */
[----:B------:R-:W-:Y:S01]  /*6640*/  IADD3 R187, PT, PT, R135, 0xb, RZ ;  /* 0x0000000b87bb7810 */ /* 0x000fe20007ffe0ff */
[----:B------:R-:W-:Y:S01]  /*6650*/  FMUL.FTZ R86, R113, R86 ;  /* 0x0000005671567220 */ /* 0x000fe20000410000 */
[----:B------:R-:W-:Y:S02]  /*6660*/  FSEL R179, R179, RZ, !P5 ;  /* 0x000000ffb3b37208 */ /* 0x000fe40006800000 */
[----:B------:R-:W-:Y:S01]  /*6670*/  FSEL R182, R182, 1, !P5 ;  /* 0x3f800000b6b67808 */ /* 0x000fe20006800000 */
[----:B------:R-:W-:Y:S01]  /*6680*/  FMUL.FTZ R185, R83, R114 ;  /* 0x0000007253b97220 */ /* 0x000fe20000410000 */
[----:B------:R-:W-:Y:S01]  /*6690*/  ISETP.GE.U32.AND P5, PT, R187, R76, PT ;  /* 0x0000004cbb00720c */ /* 0x000fe20003fa6070 */
[C---:B------:R-:W-:Y:S01]  /*66a0*/  FMUL.FTZ R152, R117.reuse, R152 ;  /* 0x0000009875987220 */ /* 0x040fe20000410000 */
[----:B------:R-:W-:Y:S01]  /*66b0*/  FMUL.FTZ R187, R117, R186 ;  /* 0x000000ba75bb7220 */ /* 0x000fe20000410000 */
[----:B-----5:R-:W-:Y:S01]  /*66c0*/  FMUL.FTZ R197, R184, R183 ;  /* 0x000000b7b8c57220 */ /* 0x020fe20000410000 */
[----:B------:R-:W-:Y:S01]  /*66d0*/  HADD2.F32 R190, -RZ, R190.H0_H0 ;  /* 0x200000beffbe7230 */ /* 0x000fe20000004100 */
[----:B------:R-:W-:Y:S01]  /*66e0*/  FSEL R183, R86, RZ, !P3 ;  /* 0x000000ff56b77208 */ /* 0x000fe20005800000 */
[----:B------:R-:W-:Y:S01]  /*66f0*/  FMUL.FTZ R88, R153, R88 ;  /* 0x0000005899587220 */ /* 0x000fe20000410000 */
[----:B------:R-:W-:Y:S01]  /*6700*/  IADD3 R193, PT, PT, R135, 0xc, RZ ;  /* 0x0000000c87c17810 */ /* 0x000fe20007ffe0ff */
[----:B--2---:R-:W-:-:S02]  /*6710*/  HADD2.F32 R84, -RZ, R84.H0_H0 ;  /* 0x20000054ff547230 */ /* 0x004fc40000004100 */
[----:B------:R-:W-:Y:S02]  /*6720*/  HADD2.F32 R86, -RZ, R87.H0_H0 ;  /* 0x20000057ff567230 */ /* 0x000fe40000004100 */
[----:B------:R-:W-:Y:S01]  /*6730*/  FMUL.RZ R198, R185, 0.15915493667125701904 ;  /* 0x3e22f983b9c67820 */ /* 0x000fe2000040c000 */
[----:B------:R-:W-:Y:S01]  /*6740*/  FSEL R185, R89, RZ, !P2 ;  /* 0x000000ff59b97208 */ /* 0x000fe20005000000 */
[----:B------:R-:W-:Y:S01]  /*6750*/  FMUL.FTZ R192, R81, R112 ;  /* 0x0000007051c07220 */ /* 0x000fe20000410000 */
[----:B------:R-:W-:Y:S01]  /*6760*/  FSEL R186, R152, RZ, !P2 ;  /* 0x000000ff98ba7208 */ /* 0x000fe20005000000 */
[----:B------:R-:W-:Y:S01]  /*6770*/  FMUL.FTZ R150, R153, R150 ;  /* 0x0000009699967220 */ /* 0x000fe20000410000 */
[----:B------:R-:W-:Y:S01]  /*6780*/  FSEL R187, R187, RZ, !P2 ;  /* 0x000000ffbbbb7208 */ /* 0x000fe20005000000 */
[----:B------:R-:W-:Y:S01]  /*6790*/  FMUL.FTZ R190, R115, R190 ;  /* 0x000000be73be7220 */ /* 0x000fe20000410000 */
[----:B------:R-:W-:Y:S01]  /*67a0*/  FSEL R188, R188, 1, !P2 ;  /* 0x3f800000bcbc7808 */ /* 0x000fe20005000000 */
[----:B------:R-:W-:Y:S01]  /*67b0*/  FMUL.FTZ R89, R81, R114 ;  /* 0x0000007251597220 */ /* 0x000fe20000410000 */
[----:B------:R-:W-:Y:S01]  /*67c0*/  ISETP.GE.U32.AND P2, PT, R193, R76, PT ;  /* 0x0000004cc100720c */ /* 0x000fe20003f46070 */
[----:B0-----:R-:W-:Y:S01]  /*67d0*/  FMUL.FTZ R189, R90, R189 ;  /* 0x000000bd5abd7220 */ /* 0x001fe20000410000 */
[----:B------:R-:W-:Y:S01]  /*67e0*/  FSEL R193, R88, RZ, !P4 ;  /* 0x000000ff58c17208 */ /* 0x000fe20006000000 */
[----:B------:R-:W-:Y:S01]  /*67f0*/  FMUL.FTZ R91, R90, R91 ;  /* 0x0000005b5a5b7220 */ /* 0x000fe20000410000 */
[C---:B------:R-:W-:Y:S01]  /*6800*/  FMUL.FTZ R84, R111.reuse, R84 ;  /* 0x000000546f547220 */ /* 0x040fe20000410000 */
[----:B------:R-:W-:Y:S01]  /*6810*/  FMUL.FTZ R86, R111, R86 ;  /* 0x000000566f567220 */ /* 0x000fe20000410000 */
[----:B------:R-:W-:Y:S01]  /*6820*/  MUFU.SIN R200, R198 ;  /* 0x000000c600c87308 */ /* 0x000fe20000000400 */
[----:B------:R-:W-:Y:S01]  /*6830*/  HADD2.F32 R88, -RZ, R85.H0_H0 ;  /* 0x20000055ff587230 */ /* 0x000fe20000004100 */
[----:B------:R-:W-:Y:S01]  /*6840*/  IADD3 R87, PT, PT, R135, 0xf, RZ ;  /* 0x0000000f87577810 */ /* 0x000fe20007ffe0ff */
[----:B------:R-:W-:Y:S01]  /*6850*/  HADD2.F32 R152, -RZ, R191.H0_H0 ;  /* 0x200000bfff987230 */ /* 0x000fe20000004100 */
[----:B------:R-:W-:-:S04]  /*6860*/  FSEL R194, R190, RZ, !P4 ;  /* 0x000000ffbec27208 */ /* 0x000fc80006000000 */
[----:B------:R0:W2:Y:S01]  /*6870*/  MUFU.COS R204, R198 ;  /* 0x000000c600cc7308 */ /* 0x0000a20000000000 */
[----:B------:R-:W-:Y:S01]  /*6880*/  FSEL R196, R150, 1, !P4 ;  /* 0x3f80000096c47808 */ /* 0x000fe20006000000 */
[----:B------:R-:W-:Y:S01]  /*6890*/  FMUL.FTZ R150, R83, R116 ;  /* 0x0000007453967220 */ /* 0x000fe20000410000 */
[----:B------:R-:W-:Y:S01]  /*68a0*/  FSEL R191, R84, RZ, !P6 ;  /* 0x000000ff54bf7208 */ /* 0x000fe20007000000 */
[----:B-1----:R-:W-:Y:S01]  /*68b0*/  FMUL.FTZ R151, R184, R151 ;  /* 0x00000097b8977220 */ /* 0x002fe20000410000 */
[----:B------:R-:W-:-:S03]  /*68c0*/  FSEL R190, R86, RZ, !P6 ;  /* 0x000000ff56be7208 */ /* 0x000fc60007000000 */
[----:B------:R1:W-:Y:S01]  /*68d0*/  MUFU.EX2 R199, R192 ;  /* 0x000000c000c77308 */ /* 0x0003e20000000800 */
[----:B------:R-:W-:-:S03]  /*68e0*/  FMUL.FTZ R88, R113, R88 ;  /* 0x0000005871587220 */ /* 0x000fc60000410000 */
[----:B------:R-:W2:Y:S01]  /*68f0*/  MUFU.EX2 R89, R89 ;  /* 0x0000005900597308 */ /* 0x000ea20000000800 */
[----:B------:R-:W-:Y:S02]  /*6900*/  IADD3 R85, PT, PT, R135, 0xe, RZ ;  /* 0x0000000e87557810 */ /* 0x000fe40007ffe0ff */
[----:B-1----:R-:W-:Y:S02]  /*6910*/  FSEL R192, R189, RZ, !P6 ;  /* 0x000000ffbdc07208 */ /* 0x002fe40007000000 */
[----:B------:R-:W-:Y:S02]  /*6920*/  FSEL R189, R91, 1, !P6 ;  /* 0x3f8000005bbd7808 */ /* 0x000fe40007000000 */
[----:B------:R-:W-:Y:S01]  /*6930*/  ISETP.GE.U32.AND P6, PT, R87, R76, PT ;  /* 0x0000004c5700720c */ /* 0x000fe20003fc6070 */
[-C--:B------:R-:W-:Y:S01]  /*6940*/  FMUL.FTZ R87, R158, R161.reuse ;  /* 0x000000a19e577220 */ /* 0x080fe20000410000 */
[----:B------:R-:W-:Y:S01]  /*6950*/  FMUL.FTZ R91, R172, R161 ;  /* 0x000000a1ac5b7220 */ /* 0x000fe20000410000 */
[----:B------:R-:W-:Y:S01]  /*6960*/  FMUL.RZ R210, R150, 0.15915493667125701904 ;  /* 0x3e22f98396d27820 */ /* 0x000fe2000040c000 */
[----:B0-----:R-:W-:Y:S01]  /*6970*/  FSEL R198, R151, RZ, !P3 ;  /* 0x000000ff97c67208 */ /* 0x001fe20005800000 */
[-C--:B------:R-:W-:Y:S01]  /*6980*/  FFMA.FTZ R84, R172, R171.reuse, -R87 ;  /* 0x000000abac547223 */ /* 0x080fe20000010857 */
[----:B------:R-:W-:Y:S01]  /*6990*/  FSEL R184, R88, RZ, !P3 ;  /* 0x000000ff58b87208 */ /* 0x000fe20005800000 */
[----:B------:R-:W-:Y:S01]  /*69a0*/  FFMA.FTZ R91, R158, R171, R91 ;  /* 0x000000ab9e5b7223 */ /* 0x000fe2000001005b */
[----:B------:R-:W-:-:S02]  /*69b0*/  FSEL R197, R197, 1, !P3 ;  /* 0x3f800000c5c57808 */ /* 0x000fc40005800000 */
[----:B------:R-:W-:Y:S01]  /*69c0*/  ISETP.GE.U32.AND P3, PT, R85, R76, PT ;  /* 0x0000004c5500720c */ /* 0x000fe20003f66070 */
[----:B------:R-:W-:Y:S01]  /*69d0*/  FMUL.FTZ R85, R81, R116 ;  /* 0x0000007451557220 */ /* 0x000fe20000410000 */
[----:B------:R-:W-:Y:S01]  /*69e0*/  MUFU.SIN R150, R210 ;  /* 0x000000d200967308 */ /* 0x000fe20000000400 */
[----:B------:R-:W-:Y:S01]  /*69f0*/  FADD.FTZ R84, R173, R84 ;  /* 0x00000054ad547221 */ /* 0x000fe20000010000 */
[----:B------:R-:W-:Y:S01]  /*6a00*/  FADD.FTZ R91, R170, R91 ;  /* 0x0000005baa5b7221 */ /* 0x000fe20000010000 */
[C---:B--2---:R-:W-:Y:S01]  /*6a10*/  FMUL.FTZ R204, R89.reuse, R204 ;  /* 0x000000cc59cc7220 */ /* 0x044fe20000410000 */
[----:B------:R-:W-:-:S04]  /*6a20*/  FMUL.FTZ R203, R89, R200 ;  /* 0x000000c859cb7220 */ /* 0x000fc80000410000 */
[----:B------:R-:W0:Y:S01]  /*6a30*/  MUFU.COS R210, R210 ;  /* 0x000000d200d27308 */ /* 0x000e220000000000 */
[C---:B------:R-:W-:Y:S01]  /*6a40*/  FMUL.FTZ R151, R163.reuse, R84 ;  /* 0x00000054a3977220 */ /* 0x040fe20000410000 */
[----:B------:R-:W-:-:S06]  /*6a50*/  FMUL.FTZ R89, R163, R91 ;  /* 0x0000005ba3597220 */ /* 0x000fcc0000410000 */
[----:B------:R-:W0:Y:S01]  /*6a60*/  MUFU.EX2 R85, R85 ;  /* 0x0000005500557308 */ /* 0x000e220000000800 */
[C---:B------:R-:W-:Y:S01]  /*6a70*/  FFMA.FTZ R86, R162.reuse, R91, R151 ;  /* 0x0000005ba2567223 */ /* 0x040fe20000010097 */
[----:B------:R-:W-:-:S03]  /*6a80*/  FFMA.FTZ R89, R162, R84, -R89 ;  /* 0x00000054a2597223 */ /* 0x000fc60000010859 */
[----:B------:R-:W-:Y:S01]  /*6a90*/  FADD.FTZ R88, R169, R86 ;  /* 0x00000056a9587221 */ /* 0x000fe20000010000 */
[----:B------:R-:W-:-:S03]  /*6aa0*/  FADD.FTZ R86, R174, R89 ;  /* 0x00000059ae567221 */ /* 0x000fc60000010000 */
[C---:B------:R-:W-:Y:S01]  /*6ab0*/  FMUL.FTZ R91, R165.reuse, R88 ;  /* 0x00000058a55b7220 */ /* 0x040fe20000410000 */
[----:B------:R-:W-:Y:S01]  /*6ac0*/  FMUL.FTZ R151, R165, R86 ;  /* 0x00000056a5977220 */ /* 0x000fe20000410000 */
[----:B------:R-:W-:Y:S01]  /*6ad0*/  FMUL.FTZ R152, R115, R152 ;  /* 0x0000009873987220 */ /* 0x000fe20000410000 */
[C---:B0-----:R-:W-:Y:S01]  /*6ae0*/  FMUL.FTZ R210, R85.reuse, R210 ;  /* 0x000000d255d27220 */ /* 0x041fe20000410000 */
[----:B------:R-:W-:Y:S01]  /*6af0*/  FMUL.FTZ R207, R85, R150 ;  /* 0x0000009655cf7220 */ /* 0x000fe20000410000 */
[-C--:B------:R-:W-:Y:S01]  /*6b00*/  FMUL.FTZ R85, R160, R161.reuse ;  /* 0x000000a1a0557220 */ /* 0x080fe20000410000 */
[C---:B------:R-:W-:Y:S01]  /*6b10*/  FFMA.FTZ R86, R164.reuse, R86, -R91 ;  /* 0x00000056a4567223 */ /* 0x040fe2000001085b */
[----:B------:R-:W-:Y:S01]  /*6b20*/  FFMA.FTZ R88, R164, R88, R151 ;  /* 0x00000058a4587223 */ /* 0x000fe20000010097 */
[C---:B------:R-:W-:Y:S01]  /*6b30*/  FMUL.FTZ R87, R168.reuse, R161 ;  /* 0x000000a1a8577220 */ /* 0x040fe20000410000 */
[----:B------:R-:W-:Y:S01]  /*6b40*/  IADD3 R153, PT, PT, R135, 0xd, RZ ;  /* 0x0000000d87997810 */ /* 0x000fe20007ffe0ff */
[-C--:B------:R-:W-:Y:S01]  /*6b50*/  FFMA.FTZ R85, R168, R171.reuse, -R85 ;  /* 0x000000aba8557223 */ /* 0x080fe20000010855 */
[----:B------:R-:W-:Y:S01]  /*6b60*/  FADD.FTZ R86, R155, R86 ;  /* 0x000000569b567221 */ /* 0x000fe20000010000 */
[----:B------:R-:W-:Y:S01]  /*6b70*/  FADD.FTZ R88, R157, R88 ;  /* 0x000000589d587221 */ /* 0x000fe20000010000 */
[----:B------:R-:W-:Y:S01]  /*6b80*/  FSEL R195, R152, RZ, !P4 ;  /* 0x000000ff98c37208 */ /* 0x000fe20006000000 */
[----:B------:R-:W-:Y:S01]  /*6b90*/  FFMA.FTZ R87, R160, R171, R87 ;  /* 0x000000aba0577223 */ /* 0x000fe20000010057 */
[----:B------:R-:W-:Y:S01]  /*6ba0*/  ISETP.GE.U32.AND P4, PT, R153, R76, PT ;  /* 0x0000004c9900720c */ /* 0x000fe20003f86070 */
[----:B------:R-:W-:Y:S01]  /*6bb0*/  FMUL.FTZ R84, R163, R85 ;  /* 0x00000055a3547220 */ /* 0x000fe20000410000 */
[C---:B------:R-:W-:Y:S01]  /*6bc0*/  FMUL.FTZ R153, R167.reuse, R86 ;  /* 0x00000056a7997220 */ /* 0x040fe20000410000 */
[-C--:B------:R-:W-:Y:S01]  /*6bd0*/  FMUL.FTZ R151, R167, R88.reuse ;  /* 0x00000058a7977220 */ /* 0x080fe20000410000 */
        /* <DEDUP_REMOVED lines=8> */
[----:B------:R-:W-:Y:S01]  /*6c60*/  FMUL.FTZ R85, R83, R120 ;  /* 0x0000007853557220 */ /* 0x000fe20000410000 */
[CC--:B------:R-:W-:Y:S01]  /*6c70*/  FFMA.FTZ R91, R164.reuse, R89.reuse, -R91 ;  /* 0x00000059a45b7223 */ /* 0x0c0fe2000001085b */
[----:B------:R-:W-:Y:S01]  /*6c80*/  FMUL.FTZ R89, R165, R89 ;  /* 0x00000059a5597220 */ /* 0x000fe20000410000 */
[----:B------:R-:W-:Y:S01]  /*6c90*/  FMUL.FTZ R153, R177, R88 ;  /* 0x00000058b1997220 */ /* 0x000fe20000410000 */
[----:B------:R-:W-:Y:S01]  /*6ca0*/  FMUL.RZ R211, R85, 0.15915493667125701904 ;  /* 0x3e22f98355d37820 */ /* 0x000fe2000040c000 */
[----:B------:R-:W-:Y:S01]  /*6cb0*/  FMUL.FTZ R84, R81, R120 ;  /* 0x0000007851547220 */ /* 0x000fe20000410000 */
[----:B------:R-:W-:Y:S01]  /*6cc0*/  FFMA.FTZ R89, R164, R87, R89 ;  /* 0x00000057a4597223 */ /* 0x000fe20000010059 */
[-C--:B------:R-:W-:Y:S01]  /*6cd0*/  FMUL.FTZ R151, R177, R90.reuse ;  /* 0x0000005ab1977220 */ /* 0x080fe20000410000 */
[C---:B------:R-:W-:Y:S01]  /*6ce0*/  FFMA.FTZ R90, R176.reuse, R90, R153 ;  /* 0x0000005ab05a7223 */ /* 0x040fe20000010099 */
[----:B------:R-:W0:Y:S01]  /*6cf0*/  MUFU.COS R85, R211 ;  /* 0x000000d300557308 */ /* 0x000e220000000000 */
[----:B------:R-:W-:Y:S01]  /*6d00*/  FMUL.FTZ R87, R167, R89 ;  /* 0x00000059a7577220 */ /* 0x000fe20000410000 */
[----:B------:R-:W-:Y:S01]  /*6d10*/  FFMA.FTZ R151, R176, R88, -R151 ;  /* 0x00000058b0977223 */ /* 0x000fe20000010897 */
[----:B------:R-:W-:Y:S01]  /*6d20*/  FADD.FTZ R90, R175, R90 ;  /* 0x0000005aaf5a7221 */ /* 0x000fe20000010000 */
[-C--:B------:R-:W-:Y:S01]  /*6d30*/  FMUL.FTZ R86, R167, R91.reuse ;  /* 0x0000005ba7567220 */ /* 0x080fe20000410000 */
[----:B------:R-:W-:-:S03]  /*6d40*/  FFMA.FTZ R87, R166, R91, -R87 ;  /* 0x0000005ba6577223 */ /* 0x000fc60000010857 */
[----:B------:R-:W1:Y:S01]  /*6d50*/  MUFU.SIN R211, R211 ;  /* 0x000000d300d37308 */ /* 0x000e620000000400 */
[----:B------:R-:W-:Y:S01]  /*6d60*/  FADD.FTZ R151, R178, R151 ;  /* 0x00000097b2977221 */ /* 0x000fe20000010000 */
[----:B------:R-:W-:-:S06]  /*6d70*/  FMUL.FTZ R91, R179, R90 ;  /* 0x0000005ab35b7220 */ /* 0x000fcc0000410000 */
[----:B------:R-:W0:Y:S01]  /*6d80*/  MUFU.EX2 R84, R84 ;  /* 0x0000005400547308 */ /* 0x000e220000000800 */
[-C--:B------:R-:W-:Y:S01]  /*6d90*/  FMUL.FTZ R153, R179, R151.reuse ;  /* 0x00000097b3997220 */ /* 0x080fe20000410000 */
[----:B------:R-:W-:Y:S01]  /*6da0*/  FFMA.FTZ R91, R182, R151, -R91 ;  /* 0x00000097b65b7223 */ /* 0x000fe2000001085b */
[----:B------:R-:W-:Y:S02]  /*6db0*/  FFMA.FTZ R86, R166, R89, R86 ;  /* 0x00000059a6567223 */ /* 0x000fe40000010056 */
[----:B------:R-:W-:Y:S01]  /*6dc0*/  FFMA.FTZ R90, R182, R90, R153 ;  /* 0x0000005ab65a7223 */ /* 0x000fe20000010099 */
[----:B------:R-:W-:Y:S01]  /*6dd0*/  FADD.FTZ R91, R180, R91 ;  /* 0x0000005bb45b7221 */ /* 0x000fe20000010000 */
[----:B------:R-:W-:Y:S02]  /*6de0*/  FMUL.FTZ R89, R177, R86 ;  /* 0x00000056b1597220 */ /* 0x000fe40000410000 */
[----:B------:R-:W-:Y:S01]  /*6df0*/  FADD.FTZ R90, R181, R90 ;  /* 0x0000005ab55a7221 */ /* 0x000fe20000010000 */
[----:B------:R-:W-:Y:S01]  /*6e00*/  FMUL.FTZ R83, R83, R122 ;  /* 0x0000007a53537220 */ /* 0x000fe20000410000 */
[----:B------:R-:W-:Y:S01]  /*6e10*/  FFMA.FTZ R89, R176, R87, -R89 ;  /* 0x00000057b0597223 */ /* 0x000fe20000010859 */
[C---:B0-----:R-:W-:Y:S01]  /*6e20*/  FMUL.FTZ R212, R84.reuse, R85 ;  /* 0x0000005554d47220 */ /* 0x041fe20000410000 */
[----:B------:R-:W-:Y:S01]  /*6e30*/  FMUL.FTZ R85, R185, R91 ;  /* 0x0000005bb9557220 */ /* 0x000fe20000410000 */
[----:B------:R-:W-:Y:S01]  /*6e40*/  FMUL.FTZ R87, R177, R87 ;  /* 0x00000057b1577220 */ /* 0x000fe20000410000 */
[----:B-1----:R-:W-:Y:S01]  /*6e50*/  FMUL.FTZ R211, R84, R211 ;  /* 0x000000d354d37220 */ /* 0x002fe20000410000 */
[-C--:B------:R-:W-:Y:S01]  /*6e60*/  FMUL.FTZ R84, R185, R90.reuse ;  /* 0x0000005ab9547220 */ /* 0x080fe20000410000 */
[----:B------:R-:W-:Y:S01]  /*6e70*/  FFMA.FTZ R90, R188, R90, R85 ;  /* 0x0000005abc5a7223 */ /* 0x000fe20000010055 */
[----:B------:R-:W-:Y:S01]  /*6e80*/  FMUL.RZ R150, R83, 0.15915493667125701904 ;  /* 0x3e22f98353967820 */ /* 0x000fe2000040c000 */
[----:B------:R-:W-:Y:S01]  /*6e90*/  FFMA.FTZ R87, R176, R86, R87 ;  /* 0x00000056b0577223 */ /* 0x000fe20000010057 */
[----:B------:R-:W-:Y:S01]  /*6ea0*/  FMUL.FTZ R83, R179, R89 ;  /* 0x00000059b3537220 */ /* 0x000fe20000410000 */
[----:B------:R-:W-:Y:S01]  /*6eb0*/  FFMA.FTZ R91, R188, R91, -R84 ;  /* 0x0000005bbc5b7223 */ /* 0x000fe20000010854 */
[----:B------:R-:W-:Y:S01]  /*6ec0*/  FADD.FTZ R90, R187, R90 ;  /* 0x0000005abb5a7221 */ /* 0x000fe20000010000 */
[----:B------:R-:W-:Y:S01]  /*6ed0*/  FMUL.FTZ R81, R81, R122 ;  /* 0x0000007a51517220 */ /* 0x000fe20000410000 */
[-C--:B------:R-:W-:Y:S01]  /*6ee0*/  FFMA.FTZ R85, R182, R87.reuse, R83 ;  /* 0x00000057b6557223 */ /* 0x080fe20000010053 */
[----:B------:R-:W-:Y:S01]  /*6ef0*/  FMUL.FTZ R87, R179, R87 ;  /* 0x00000057b3577220 */ /* 0x000fe20000410000 */
[----:B------:R-:W0:Y:S01]  /*6f00*/  LDS.U16 R84, [R80+0x2e] ;  /* 0x00002e0050547984 */ /* 0x000e220000000400 */
[----:B------:R-:W-:Y:S01]  /*6f10*/  FADD.FTZ R91, R186, R91 ;  /* 0x0000005bba5b7221 */ /* 0x000fe20000010000 */
[C---:B------:R-:W-:Y:S01]  /*6f20*/  FMUL.FTZ R151, R193.reuse, R90 ;  /* 0x0000005ac1977220 */ /* 0x040fe20000410000 */
[----:B------:R-:W1:Y:S01]  /*6f30*/  MUFU.COS R216, R150 ;  /* 0x0000009600d87308 */ /* 0x000e620000000000 */
[----:B------:R-:W2:Y:S01]  /*6f40*/  LDS.U16 R83, [R80+0x2c] ;  /* 0x00002c0050537984 */ /* 0x000ea20000000400 */
[----:B------:R-:W-:Y:S01]  /*6f50*/  FFMA.FTZ R87, R182, R89, -R87 ;  /* 0x00000059b6577223 */ /* 0x000fe20000010857 */
[-C--:B------:R-:W-:Y:S01]  /*6f60*/  FMUL.FTZ R153, R193, R91.reuse ;  /* 0x0000005bc1997220 */ /* 0x080fe20000410000 */
[----:B------:R-:W-:-:S04]  /*6f70*/  FFMA.FTZ R151, R196, R91, -R151 ;  /* 0x0000005bc4977223 */ /* 0x000fc80000010897 */
[----:B------:R3:W4:Y:S01]  /*6f80*/  MUFU.SIN R86, R150 ;  /* 0x0000009600567308 */ /* 0x0007220000000400 */
[----:B------:R-:W-:Y:S01]  /*6f90*/  FMUL.FTZ R88, R185, R87 ;  /* 0x00000057b9587220 */ /* 0x000fe20000410000 */
[----:B------:R-:W-:Y:S01]  /*6fa0*/  FFMA.FTZ R90, R196, R90, R153 ;  /* 0x0000005ac45a7223 */ /* 0x000fe20000010099 */
[----:B------:R-:W-:-:S05]  /*6fb0*/  FADD.FTZ R151, R194, R151 ;  /* 0x00000097c2977221 */ /* 0x000fca0000010000 */
[----:B------:R-:W1:Y:S01]  /*6fc0*/  MUFU.EX2 R81, R81 ;  /* 0x0000005100517308 */ /* 0x000e620000000800 */
[-C--:B------:R-:W-:Y:S01]  /*6fd0*/  FMUL.FTZ R89, R185, R85.reuse ;  /* 0x00000055b9597220 */ /* 0x080fe20000410000 */
[----:B------:R-:W-:Y:S01]  /*6fe0*/  FFMA.FTZ R88, R188, R85, R88 ;  /* 0x00000055bc587223 */ /* 0x000fe20000010058 */
[----:B------:R-:W-:Y:S01]  /*6ff0*/  FADD.FTZ R85, R195, R90 ;  /* 0x0000005ac3557221 */ /* 0x000fe20000010000 */
[----:B---3--:R-:W-:Y:S01]  /*7000*/  FMUL.FTZ R150, R198, R151 ;  /* 0x00000097c6967220 */ /* 0x008fe20000410000 */
[----:B------:R-:W3:Y:S01]  /*7010*/  MUFU.SIN R82, R202 ;  /* 0x000000ca00527308 */ /* 0x000ee20000000400 */
[----:B------:R-:W-:Y:S02]  /*7020*/  FFMA.FTZ R89, R188, R87, -R89 ;  /* 0x00000057bc597223 */ /* 0x000fe40000010859 */
[-C--:B------:R-:W-:Y:S01]  /*7030*/  FFMA.FTZ R152, R197, R85.reuse, R150 ;  /* 0x00000055c5987223 */ /* 0x080fe20000010096 */
[----:B------:R-:W-:Y:S01]  /*7040*/  FMUL.FTZ R150, R198, R85 ;  /* 0x00000055c6967220 */ /* 0x000fe20000410000 */
[----:B------:R-:W-:Y:S01]  /*7050*/  FMUL.FTZ R90, R193, R88 ;  /* 0x00000058c15a7220 */ /* 0x000fe20000410000 */
[----:B------:R-:W5:Y:S02]  /*7060*/  LDS.U16 R85, [R80+0x30] ;  /* 0x0000300050557984 */ /* 0x000f640000000400 */
[----:B------:R-:W0:Y:S01]  /*7070*/  MUFU.COS R202, R202 ;  /* 0x000000ca00ca7308 */ /* 0x000e220000000000 */
[C---:B-1----:R-:W-:Y:S01]  /*7080*/  FMUL.FTZ R216, R81.reuse, R216 ;  /* 0x000000d851d87220 */ /* 0x042fe20000410000 */
[----:B----4-:R-:W-:Y:S01]  /*7090*/  FMUL.FTZ R213, R81, R86 ;  /* 0x0000005651d57220 */ /* 0x010fe20000410000 */
[----:B------:R-:W-:Y:S01]  /*70a0*/  FMUL.FTZ R81, R193, R89 ;  /* 0x00000059c1517220 */ /* 0x000fe20000410000 */
[----:B------:R-:W1:Y:S01]  /*70b0*/  LDS.U16 R86, [R80+0x32] ;  /* 0x0000320050567984 */ /* 0x000e620000000400 */
[----:B------:R-:W-:Y:S01]  /*70c0*/  FFMA.FTZ R151, R197, R151, -R150 ;  /* 0x00000097c5977223 */ /* 0x000fe20000010896 */
[C---:B------:R-:W-:Y:S01]  /*70d0*/  FFMA.FTZ R90, R196.reuse, R89, -R90 ;  /* 0x00000059c45a7223 */ /* 0x040fe2000001085a */
[----:B------:R-:W-:-:S02]  /*70e0*/  FFMA.FTZ R81, R196, R88, R81 ;  /* 0x00000058c4517223 */ /* 0x000fc40000010051 */
[----:B------:R-:W-:Y:S01]  /*70f0*/  FADD.FTZ R151, R184, R151 ;  /* 0x00000097b8977221 */ /* 0x000fe20000010000 */
[C---:B------:R-:W-:Y:S01]  /*7100*/  FMUL.FTZ R150, R198.reuse, R90 ;  /* 0x0000005ac6967220 */ /* 0x040fe20000410000 */
[----:B------:R-:W-:Y:S01]  /*7110*/  FMUL.FTZ R88, R198, R81 ;  /* 0x00000051c6587220 */ /* 0x000fe20000410000 */
[----:B------:R-:W-:Y:S01]  /*7120*/  FADD.FTZ R152, R183, R152 ;  /* 0x00000098b7987221 */ /* 0x000fe20000010000 */
[C---:B------:R-:W-:Y:S01]  /*7130*/  FMUL.FTZ R87, R192.reuse, R151 ;  /* 0x00000097c0577220 */ /* 0x040fe20000410000 */
[----:B------:R-:W-:Y:S01]  /*7140*/  FFMA.FTZ R150, R197, R81, R150 ;  /* 0x00000051c5967223 */ /* 0x000fe20000010096 */
[----:B---3--:R-:W-:Y:S01]  /*7150*/  FMUL.FTZ R82, R199, R82 ;  /* 0x00000052c7527220 */ /* 0x008fe20000410000 */
[C---:B------:R-:W-:Y:S01]  /*7160*/  FMUL.FTZ R200, R192.reuse, R152 ;  /* 0x00000098c0c87220 */ /* 0x040fe20000410000 */
[----:B------:R-:W-:Y:S01]  /*7170*/  FFMA.FTZ R90, R197, R90, -R88 ;  /* 0x0000005ac55a7223 */ /* 0x000fe20000010858 */
[----:B------:R-:W-:Y:S01]  /*7180*/  FFMA.FTZ R89, R189, R152, R87 ;  /* 0x00000098bd597223 */ /* 0x000fe20000010057 */
[----:B------:R-:W3:Y:S01]  /*7190*/  LDS.U16 R88, [R80+0x36] ;  /* 0x0000360050587984 */ /* 0x000ee20000000400 */
[----:B------:R-:W-:Y:S01]  /*71a0*/  FMUL.FTZ R152, R192, R150 ;  /* 0x00000096c0987220 */ /* 0x000fe20000410000 */
[----:B0-----:R-:W-:Y:S01]  /*71b0*/  FMUL.FTZ R202, R199, R202 ;  /* 0x000000cac7ca7220 */ /* 0x001fe20000410000 */
[----:B------:R-:W-:Y:S01]  /*71c0*/  FSEL R199, R82, RZ, !P5 ;  /* 0x000000ff52c77208 */ /* 0x000fe20006800000 */
[----:B------:R-:W0:Y:S01]  /*71d0*/  LDS.U16 R87, [R80+0x34] ;  /* 0x0000340050577984 */ /* 0x000e220000000400 */
[-C--:B------:R-:W-:Y:S01]  /*71e0*/  FFMA.FTZ R81, R189, R90.reuse, -R152 ;  /* 0x0000005abd517223 */ /* 0x080fe20000010898 */
[----:B------:R-:W-:Y:S01]  /*71f0*/  FMUL.FTZ R82, R192, R90 ;  /* 0x0000005ac0527220 */ /* 0x000fe20000410000 */
[----:B------:R-:W-:-:S02]  /*7200*/  HADD2.F32 R90, -RZ, R84.H0_H0 ;  /* 0x20000054ff5a7230 */ /* 0x000fc40000004100 */
[----:B------:R-:W-:Y:S01]  /*7210*/  FADD.FTZ R89, R190, R89 ;  /* 0x00000059be597221 */ /* 0x000fe20000010000 */
[----:B--2---:R-:W-:Y:S02]  /*7220*/  HADD2.F32 R84, -RZ, R83.H0_H0 ;  /* 0x20000053ff547230 */ /* 0x004fe40000004100 */
[----:B------:R-:W-:Y:S01]  /*7230*/  FFMA.FTZ R200, R189, R151, -R200 ;  /* 0x00000097bdc87223 */ /* 0x000fe200000108c8 */
[----:B------:R-:W-:Y:S01]  /*7240*/  FSEL R202, R202, 1, !P5 ;  /* 0x3f800000caca7808 */ /* 0x000fe20006800000 */
[----:B------:R-:W-:Y:S02]  /*7250*/  FMUL.FTZ R83, R199, R89 ;  /* 0x00000059c7537220 */ /* 0x000fe40000410000 */
[----:B------:R-:W-:Y:S01]  /*7260*/  FADD.FTZ R200, R191, R200 ;  /* 0x000000c8bfc87221 */ /* 0x000fe20000010000 */
[C---:B------:R-:W-:Y:S01]  /*7270*/  FMUL.FTZ R84, R109.reuse, R84 ;  /* 0x000000546d547220 */ /* 0x040fe20000410000 */
[----:B------:R-:W-:Y:S02]  /*7280*/  FMUL.FTZ R90, R109, R90 ;  /* 0x0000005a6d5a7220 */ /* 0x000fe40000410000 */
[-C--:B------:R-:W-:Y:S01]  /*7290*/  FFMA.FTZ R91, R202, R200.reuse, -R83 ;  /* 0x000000c8ca5b7223 */ /* 0x080fe20000010853 */
[----:B------:R-:W-:Y:S01]  /*72a0*/  FMUL.FTZ R151, R199, R200 ;  /* 0x000000c8c7977220 */ /* 0x000fe20000410000 */
[----:B------:R-:W2:Y:S01]  /*72b0*/  LDS.U16 R83, [R80+0x38] ;  /* 0x0000380050537984 */ /* 0x000ea20000000400 */
[----:B------:R-:W-:-:S02]  /*72c0*/  FSEL R200, R84, RZ, !P5 ;  /* 0x000000ff54c87208 */ /* 0x000fc40006800000 */
[----:B------:R-:W-:Y:S01]  /*72d0*/  FSEL R203, R203, RZ, !P2 ;  /* 0x000000ffcbcb7208 */ /* 0x000fe20005000000 */
[----:B------:R-:W4:Y:S01]  /*72e0*/  LDS.U16 R84, [R80+0x3a] ;  /* 0x00003a0050547984 */ /* 0x000f220000000400 */
[----:B------:R-:W-:Y:S01]  /*72f0*/  FSEL R201, R90, RZ, !P5 ;  /* 0x000000ff5ac97208 */ /* 0x000fe20006800000 */
[----:B------:R-:W-:Y:S01]  /*7300*/  FADD.FTZ R91, R200, R91 ;  /* 0x0000005bc85b7221 */ /* 0x000fe20000010000 */
[----:B------:R-:W-:Y:S01]  /*7310*/  FFMA.FTZ R152, R202, R89, R151 ;  /* 0x00000059ca987223 */ /* 0x000fe20000010097 */
[----:B-----5:R-:W-:Y:S01]  /*7320*/  HADD2.F32 R90, -RZ, R85.H0_H0 ;  /* 0x20000055ff5a7230 */ /* 0x020fe20000004100 */
[----:B------:R-:W-:Y:S01]  /*7330*/  FSEL R204, R204, 1, !P2 ;  /* 0x3f800000cccc7808 */ /* 0x000fe20005000000 */
[----:B------:R-:W-:Y:S01]  /*7340*/  FMUL.FTZ R85, R203, R91 ;  /* 0x0000005bcb557220 */ /* 0x000fe20000410000 */
[----:B------:R-:W-:Y:S01]  /*7350*/  FFMA.FTZ R82, R189, R150, R82 ;  /* 0x00000096bd527223 */ /* 0x000fe20000010052 */
[----:B------:R-:W-:Y:S01]  /*7360*/  FADD.FTZ R152, R201, R152 ;  /* 0x00000098c9987221 */ /* 0x000fe20000010000 */
[----:B-1----:R-:W-:-:S02]  /*7370*/  HADD2.F32 R150, -RZ, R86.H0_H0 ;  /* 0x20000056ff967230 */ /* 0x002fc40000004100 */
[----:B------:R-:W1:Y:S01]  /*7380*/  LDS.U16 R86, [R80+0x3e] ;  /* 0x00003e0050567984 */ /* 0x000e620000000400 */
[----:B------:R-:W-:Y:S01]  /*7390*/  FFMA.FTZ R151, R204, R152, R85 ;  /* 0x00000098cc977223 */ /* 0x000fe20000010055 */
[C---:B------:R-:W-:Y:S02]  /*73a0*/  FMUL.FTZ R90, R107.reuse, R90 ;  /* 0x0000005a6b5a7220 */ /* 0x040fe40000410000 */
[----:B------:R5:W1:Y:S01]  /*73b0*/  LDS.U16 R85, [R80+0x3c] ;  /* 0x00003c0050557984 */ /* 0x000a620000000400 */
[----:B------:R-:W-:Y:S01]  /*73c0*/  FMUL.FTZ R150, R107, R150 ;  /* 0x000000966b967220 */ /* 0x000fe20000410000 */
[----:B------:R-:W-:Y:S01]  /*73d0*/  FMUL.FTZ R89, R203, R152 ;  /* 0x00000098cb597220 */ /* 0x000fe20000410000 */
[----:B------:R-:W-:Y:S01]  /*73e0*/  FSEL R205, R90, RZ, !P2 ;  /* 0x000000ff5acd7208 */ /* 0x000fe20005000000 */
[----:B---3--:R-:W-:Y:S02]  /*73f0*/  HADD2.F32 R90, -RZ, R88.H0_H0 ;  /* 0x20000058ff5a7230 */ /* 0x008fe40000004100 */
[----:B------:R-:W-:Y:S01]  /*7400*/  FSEL R206, R150, RZ, !P2 ;  /* 0x000000ff96ce7208 */ /* 0x000fe20005000000 */
[----:B------:R-:W-:Y:S01]  /*7410*/  FFMA.FTZ R150, R204, R91, -R89 ;  /* 0x0000005bcc967223 */ /* 0x000fe20000010859 */
[----:B------:R-:W-:Y:S01]  /*7420*/  FSEL R207, R207, RZ, !P4 ;  /* 0x000000ffcfcf7208 */ /* 0x000fe20006000000 */
[----:B0-----:R-:W-:-:S02]  /*7430*/  HADD2.F32 R88, -RZ, R87.H0_H0 ;  /* 0x20000057ff587230 */ /* 0x001fc40000004100 */
[----:B------:R-:W-:Y:S01]  /*7440*/  FADD.FTZ R150, R205, R150 ;  /* 0x00000096cd967221 */ /* 0x000fe20000010000 */
[----:B------:R-:W-:Y:S01]  /*7450*/  FMUL.FTZ R90, R105, R90 ;  /* 0x0000005a695a7220 */ /* 0x000fe20000410000 */
[----:B------:R-:W-:Y:S01]  /*7460*/  FSEL R210, R210, 1, !P4 ;  /* 0x3f800000d2d27808 */ /* 0x000fe20006000000 */
[----:B------:R-:W-:Y:S01]  /*7470*/  FADD.FTZ R151, R206, R151 ;  /* 0x00000097ce977221 */ /* 0x000fe20000010000 */
[----:B-----5:R-:W-:Y:S01]  /*7480*/  FMUL.FTZ R80, R207, R150 ;  /* 0x00000096cf507220 */ /* 0x020fe20000410000 */
[----:B------:R-:W-:Y:S01]  /*7490*/  FMUL.FTZ R88, R105, R88 ;  /* 0x0000005869587220 */ /* 0x000fe20000410000 */
[----:B------:R-:W-:Y:S01]  /*74a0*/  FSEL R209, R90, RZ, !P4 ;  /* 0x000000ff5ad17208 */ /* 0x000fe20006000000 */
[-C--:B------:R-:W-:Y:S01]  /*74b0*/  FMUL.FTZ R87, R207, R151.reuse ;  /* 0x00000097cf577220 */ /* 0x080fe20000410000 */
[----:B------:R-:W-:Y:S02]  /*74c0*/  FFMA.FTZ R80, R210, R151, R80 ;  /* 0x00000097d2507223 */ /* 0x000fe40000010050 */
[----:B------:R-:W-:Y:S01]  /*74d0*/  FSEL R208, R88, RZ, !P4 ;  /* 0x000000ff58d07208 */ /* 0x000fe20006000000 */
[----:B------:R-:W-:Y:S01]  /*74e0*/  FFMA.FTZ R89, R210, R150, -R87 ;  /* 0x00000096d2597223 */ /* 0x000fe20000010857 */
[----:B------:R-:W-:Y:S01]  /*74f0*/  FADD.FTZ R88, R209, R80 ;  /* 0x00000050d1587221 */ /* 0x000fe20000010000 */
[----:B------:R-:W-:Y:S01]  /*7500*/  FMUL.FTZ R87, R199, R82 ;  /* 0x00000052c7577220 */ /* 0x000fe20000410000 */
[----:B--2---:R-:W-:Y:S01]  /*7510*/  HADD2.F32 R80, -RZ, R83.H0_H0 ;  /* 0x20000053ff507230 */ /* 0x004fe20000004100 */
[----:B------:R-:W-:Y:S01]  /*7520*/  FSEL R211, R211, RZ, !P3 ;  /* 0x000000ffd3d37208 */ /* 0x000fe20005800000 */
[----:B----4-:R-:W-:-:S02]  /*7530*/  HADD2.F32 R84, -RZ, R84.H0_H0 ;  /* 0x20000054ff547230 */ /* 0x010fc40000004100 */
[-C--:B------:R-:W-:Y:S01]  /*7540*/  FFMA.FTZ R87, R202, R81.reuse, -R87 ;  /* 0x00000051ca577223 */ /* 0x080fe20000010857 */
[----:B------:R-:W-:Y:S01]  /*7550*/  FMUL.FTZ R81, R199, R81 ;  /* 0x00000051c7517220 */ /* 0x000fe20000410000 */
[----:B------:R-:W-:Y:S01]  /*7560*/  FMUL.FTZ R80, R103, R80 ;  /* 0x0000005067507220 */ /* 0x000fe20000410000 */
[----:B------:R-:W-:Y:S01]  /*7570*/  FSEL R212, R212, 1, !P3 ;  /* 0x3f800000d4d47808 */ /* 0x000fe20005800000 */
[----:B------:R-:W-:Y:S01]  /*7580*/  FADD.FTZ R89, R208, R89 ;  /* 0x00000059d0597221 */ /* 0x000fe20000010000 */
[----:B------:R-:W-:Y:S01]  /*7590*/  FMUL.FTZ R83, R211, R88 ;  /* 0x00000058d3537220 */ /* 0x000fe20000410000 */
[----:B------:R-:W-:Y:S01]  /*75a0*/  FMUL.FTZ R84, R103, R84 ;  /* 0x0000005467547220 */ /* 0x000fe20000410000 */
[----:B------:R-:W-:Y:S01]  /*75b0*/  FFMA.FTZ R81, R202, R82, R81 ;  /* 0x00000052ca517223 */ /* 0x000fe20000010051 */
[-C--:B------:R-:W-:Y:S01]  /*75c0*/  FMUL.FTZ R91, R211, R89.reuse ;  /* 0x00000059d35b7220 */ /* 0x080fe20000410000 */
[----:B------:R-:W-:Y:S01]  /*75d0*/  FSEL R215, R80, RZ, !P3 ;  /* 0x000000ff50d77208 */ /* 0x000fe20005800000 */
[----:B------:R-:W-:Y:S01]  /*75e0*/  FFMA.FTZ R82, R212, R89, -R83 ;  /* 0x00000059d4527223 */ /* 0x000fe20000010853 */
[----:B-1----:R-:W-:-:S02]  /*75f0*/  HADD2.F32 R86, -RZ, R86.H0_H0 ;  /* 0x20000056ff567230 */ /* 0x002fc40000004100 */
[----:B------:R-:W-:Y:S01]  /*7600*/  FMUL.FTZ R83, R203, R81 ;  /* 0x00000051cb537220 */ /* 0x000fe20000410000 */
[----:B------:R-:W-:Y:S01]  /*7610*/  FSEL R214, R84, RZ, !P3 ;  /* 0x000000ff54d67208 */ /* 0x000fe20005800000 */
[----:B------:R-:W-:Y:S01]  /*7620*/  FFMA.FTZ R91, R212, R88, R91 ;  /* 0x00000058d45b7223 */ /* 0x000fe2000001005b */
[----:B------:R-:W-:Y:S01]  /*7630*/  FSEL R213, R213, RZ, !P6 ;  /* 0x000000ffd5d57208 */ /* 0x000fe20007000000 */
[----:B------:R-:W-:Y:S02]  /*7640*/  HADD2.F32 R80, -RZ, R85.H0_H0 ;  /* 0x20000055ff507230 */ /* 0x000fe40000004100 */
[----:B------:R-:W-:Y:S01]  /*7650*/  FADD.FTZ R82, R215, R82 ;  /* 0x00000052d7527221 */ /* 0x000fe20000010000 */
[-C--:B------:R-:W-:Y:S01]  /*7660*/  FFMA.FTZ R83, R204, R87.reuse, -R83 ;  /* 0x00000057cc537223 */ /* 0x080fe20000010853 */
[----:B------:R-:W-:Y:S01]  /*7670*/  FMUL.FTZ R86, R97, R86 ;  /* 0x0000005661567220 */ /* 0x000fe20000410000 */
[----:B------:R-:W-:Y:S01]  /*7680*/  FSEL R216, R216, 1, !P6 ;  /* 0x3f800000d8d87808 */ /* 0x000fe20007000000 */
[----:B------:R-:W-:Y:S01]  /*7690*/  FADD.FTZ R91, R214, R91 ;  /* 0x0000005bd65b7221 */ /* 0x000fe20000010000 */
[----:B------:R-:W-:Y:S01]  /*76a0*/  FMUL.FTZ R87, R203, R87 ;  /* 0x00000057cb577220 */ /* 0x000fe20000410000 */
[----:B------:R-:W-:Y:S01]  /*76b0*/  FMUL.FTZ R89, R213, R82 ;  /* 0x00000052d5597220 */ /* 0x000fe20000410000 */
[----:B------:R-:W-:Y:S01]  /*76c0*/  FMUL.FTZ R80, R97, R80 ;  /* 0x0000005061507220 */ /* 0x000fe20000410000 */
[----:B------:R-:W-:Y:S01]  /*76d0*/  FMUL.FTZ R85, R213, R91 ;  /* 0x0000005bd5557220 */ /* 0x000fe20000410000 */
[----:B------:R-:W-:Y:S01]  /*76e0*/  FSEL R217, R86, RZ, !P6 ;  /* 0x000000ff56d97208 */ /* 0x000fe20007000000 */
[----:B------:R-:W-:Y:S01]  /*76f0*/  FFMA.FTZ R87, R204, R81, R87 ;  /* 0x00000051cc577223 */ /* 0x000fe20000010057 */
[----:B------:R-:W-:Y:S01]  /*7700*/  FFMA.FTZ R220, R216, R91, R89 ;  /* 0x0000005bd8dc7223 */ /* 0x000fe20000010059 */
[C---:B------:R-:W-:Y:S01]  /*7710*/  FMUL.FTZ R81, R207.reuse, R83 ;  /* 0x00000053cf517220 */ /* 0x040fe20000410000 */
[----:B------:R-:W-:Y:S01]  /*7720*/  FSEL R218, R80, RZ, !P6 ;  /* 0x000000ff50da7208 */ /* 0x000fe20007000000 */
[----:B------:R-:W-:Y:S01]  /*7730*/  FFMA.FTZ R85, R216, R82, -R85 ;  /* 0x00000052d8557223 */ /* 0x000fe20000010855 */
[-C--:B------:R-:W-:Y:S01]  /*7740*/  FMUL.FTZ R80, R207, R87.reuse ;  /* 0x00000057cf507220 */ /* 0x080fe20000410000 */
[----:B------:R-:W-:Y:S01]  /*7750*/  FADD.FTZ R220, R217, R220 ;  /* 0x000000dcd9dc7221 */ /* 0x000fe20000010000 */
[----:B------:R-:W-:Y:S01]  /*7760*/  FFMA.FTZ R81, R210, R87, R81 ;  /* 0x00000057d2517223 */ /* 0x000fe20000010051 */
[----:B------:R-:W-:Y:S01]  /*7770*/  FADD.FTZ R219, R218, R85 ;  /* 0x00000055dadb7221 */ /* 0x000fe20000010000 */
[----:B------:R-:W-:-:S02]  /*7780*/  FFMA.FTZ R80, R210, R83, -R80 ;  /* 0x00000053d2507223 */ /* 0x000fc40000010850 */
[CC--:B------:R-:W-:Y:S01]  /*7790*/  FMUL.FTZ R83, R211.reuse, R81.reuse ;  /* 0x00000051d3537220 */ /* 0x0c0fe20000410000 */
[----:B------:R-:W0:Y:S01]  /*77a0*/  SHFL.UP PT, R85, R220, 0x1, RZ ;  /* 0x04200000dc557989 */ /* 0x000e2200000e00ff */
[-C--:B------:R-:W-:Y:S02]  /*77b0*/  FMUL.FTZ R82, R211, R80.reuse ;  /* 0x00000050d3527220 */ /* 0x080fe40000410000 */
[C---:B------:R-:W-:Y:S01]  /*77c0*/  FFMA.FTZ R83, R212.reuse, R80, -R83 ;  /* 0x00000050d4537223 */ /* 0x040fe20000010853 */
[----:B------:R-:W1:Y:S01]  /*77d0*/  SHFL.UP PT, R84, R219, 0x1, RZ ;  /* 0x04200000db547989 */ /* 0x000e6200000e00ff */
[----:B------:R-:W-:Y:S02]  /*77e0*/  FFMA.FTZ R82, R212, R81, R82 ;  /* 0x00000051d4527223 */ /* 0x000fe40000010052 */
[C---:B------:R-:W-:Y:S02]  /*77f0*/  FMUL.FTZ R81, R213.reuse, R83 ;  /* 0x00000053d5517220 */ /* 0x040fe40000410000 */
[----:B------:R-:W-:-:S02]  /*7800*/  FMUL.FTZ R80, R213, R82 ;  /* 0x00000052d5507220 */ /* 0x000fc40000410000 */
        /* <DEDUP_REMOVED lines=99> */
[----:B0-----:R-:W-:-:S03]  /*7e40*/  FSEL R87, R220, R87, !P2 ;  /* 0x00000057dc577208 */ /* 0x001fc60005000000 */
[----:B------:R-:W0:Y:S01]  /*7e50*/  SHFL.UP PT, R224, R221, 0x1, RZ ;  /* 0x04200000dde07989 */ /* 0x000e2200000e00ff */
[----:B------:R-:W-:-:S03]  /*7e60*/  FSEL R86, R219, R86, !P2 ;  /* 0x00000056db567208 */ /* 0x000fc60005000000 */
[----:B------:R-:W2:Y:S04]  /*7e70*/  SHFL.UP PT, R85, R87, 0x1, RZ ;  /* 0x0420000057557989 */ /* 0x000ea800000e00ff */
[----:B------:R-:W3:Y:S01]  /*7e80*/  SHFL.UP PT, R219, R86, 0x1, RZ ;  /* 0x0420000056db7989 */ /* 0x000ee200000e00ff */
[----:B-1----:R-:W-:Y:S02]  /*7e90*/  @!P3 MOV R223, R81 ;  /* 0x0000005100dfb202 */ /* 0x002fe40000000f00 */
[----:B0-----:R-:W-:Y:S02]  /*7ea0*/  @!P3 MOV R224, R80 ;  /* 0x0000005000e0b202 */ /* 0x001fe40000000f00 */
[----:B--2---:R-:W-:Y:S01]  /*7eb0*/  @!P3 MOV R85, R83 ;  /* 0x000000530055b202 */ /* 0x004fe20000000f00 */
[-C--:B------:R-:W-:Y:S01]  /*7ec0*/  @P4 FMUL.FTZ R84, R152, R223.reuse ;  /* 0x000000df98544220 */ /* 0x080fe20000410000 */
[----:B------:R-:W-:Y:S01]  /*7ed0*/  @P4 FMUL.FTZ R223, R153, R223 ;  /* 0x000000df99df4220 */ /* 0x000fe20000410000 */
[----:B---3--:R-:W-:-:S02]  /*7ee0*/  @!P3 MOV R219, R82 ;  /* 0x0000005200dbb202 */ /* 0x008fc40000000f00 */
        /* <DEDUP_REMOVED lines=52> */
[CC--:B------:R-:W-:Y:S01]  /*8230*/  FMUL.FTZ R85, R193.reuse, R166.reuse ;  /* 0x000000a6c1557220 */ /* 0x0c0fe20000410000 */
[----:B------:R-:W-:Y:S01]  /*8240*/  FMUL.FTZ R193, R193, R157 ;  /* 0x0000009dc1c17220 */ /* 0x000fe20000410000 */
[C---:B------:R-:W-:Y:S01]  /*8250*/  FMUL.FTZ R163, R89.reuse, R83 ;  /* 0x0000005359a37220 */ /* 0x040fe20000410000 */
[----:B------:R-:W-:Y:S01]  /*8260*/  ISETP.NE.AND P2, PT, R4, RZ, PT ;  /* 0x000000ff0400720c */ /* 0x000fe20003f45270 */
[C---:B------:R-:W-:Y:S01]  /*8270*/  FFMA.FTZ R85, R196.reuse, R157, -R85 ;  /* 0x0000009dc4557223 */ /* 0x040fe20000010855 */
[----:B------:R-:W-:Y:S01]  /*8280*/  FFMA.FTZ R168, R196, R166, R193 ;  /* 0x000000a6c4a87223 */ /* 0x000fe200000100c1 */
[-C--:B------:R-:W-:Y:S01]  /*8290*/  FFMA.FTZ R163, R88, R82.reuse, -R163 ;  /* 0x0000005258a37223 */ /* 0x080fe200000108a3 */
[C---:B------:R-:W-:Y:S01]  /*82a0*/  FMUL.FTZ R82, R89.reuse, R82 ;  /* 0x0000005259527220 */ /* 0x040fe20000410000 */
[----:B------:R-:W-:Y:S01]  /*82b0*/  FADD.FTZ R161, R194, R85 ;  /* 0x00000055c2a17221 */ /* 0x000fe20000010000 */
[C---:B------:R-:W-:Y:S01]  /*82c0*/  FMUL.FTZ R85, R89.reuse, R81 ;  /* 0x0000005159557220 */ /* 0x040fe20000410000 */
[----:B------:R-:W-:Y:S01]  /*82d0*/  FMUL.FTZ R89, R89, R80 ;  /* 0x0000005059597220 */ /* 0x000fe20000410000 */
[----:B------:R-:W-:-:S02]  /*82e0*/  FADD.FTZ R168, R195, R168 ;  /* 0x000000a8c3a87221 */ /* 0x000fc40000010000 */
[C---:B------:R-:W-:Y:S01]  /*82f0*/  FFMA.FTZ R80, R88.reuse, R80, -R85 ;  /* 0x0000005058507223 */ /* 0x040fe20000010855 */
[----:B------:R-:W-:Y:S01]  /*8300*/  FFMA.FTZ R81, R88, R81, R89 ;  /* 0x0000005158517223 */ /* 0x000fe20000010059 */
[CC--:B------:R-:W-:Y:S01]  /*8310*/  FMUL.FTZ R84, R198.reuse, R168.reuse ;  /* 0x000000a8c6547220 */ /* 0x0c0fe20000410000 */
[----:B------:R-:W-:Y:S01]  /*8320*/  FMUL.FTZ R85, R198, R161 ;  /* 0x000000a1c6557220 */ /* 0x000fe20000410000 */
[----:B------:R-:W-:Y:S01]  /*8330*/  FFMA.FTZ R88, R88, R83, R82 ;  /* 0x0000005358587223 */ /* 0x000fe20000010052 */
[----:B------:R-:W-:Y:S01]  /*8340*/  BSSY.RECONVERGENT B0, `(.L_x_1535) ;  /* 0x0000010000007945 */ /* 0x000fe20003800200 */
[----:B------:R-:W-:Y:S01]  /*8350*/  FADD.FTZ R82, R90, R163 ;  /* 0x000000a35a527221 */ /* 0x000fe20000010000 */
[C---:B------:R-:W-:Y:S01]  /*8360*/  FFMA.FTZ R89, R197.reuse, R161, -R84 ;  /* 0x000000a1c5597223 */ /* 0x040fe20000010854 */
[----:B------:R-:W-:Y:S01]  /*8370*/  FFMA.FTZ R174, R197, R168, R85 ;  /* 0x000000a8c5ae7223 */ /* 0x000fe20000010055 */
        /* <DEDUP_REMOVED lines=12> */
.L_x_1536:
[----:B------:R-:W-:Y:S05]  /*8440*/  BSYNC.RECONVERGENT B0 ;  /* 0x0000000000007941 */ /* 0x000fea0003800200 */
.L_x_1535:
[----:B------:R-:W-:Y:S01]  /*8450*/  FADD.FTZ R89, R184, R89 ;  /* 0x00000059b8597221 */ /* 0x000fe20000010000 */
[----:B------:R-:W-:Y:S01]  /*8460*/  FADD.FTZ R174, R183, R174 ;  /* 0x000000aeb7ae7221 */ /* 0x000fe20000010000 */
[C---:B0-----:R-:W-:Y:S01]  /*8470*/  FMUL.FTZ R81, R151.reuse, R170 ;  /* 0x000000aa97517220 */ /* 0x041fe20000410000 */
[C---:B------:R-:W-:Y:S01]  /*8480*/  FMUL.FTZ R83, R151.reuse, R86 ;  /* 0x0000005697537220 */ /* 0x040fe20000410000 */
[C---:B------:R-:W-:Y:S01]  /*8490*/  FMUL.FTZ R80, R192.reuse, R89 ;  /* 0x00000059c0507220 */ /* 0x040fe20000410000 */
[----:B------:R-:W-:Y:S01]  /*84a0*/  FMUL.FTZ R192, R192, R174 ;  /* 0x000000aec0c07220 */ /* 0x000fe20000410000 */
[C---:B------:R-:W-:Y:S01]  /*84b0*/  FFMA.FTZ R173, R150.reuse, R173, -R81 ;  /* 0x000000ad96ad7223 */ /* 0x040fe20000010851 */
[----:B------:R-:W-:Y:S01]  /*84c0*/  FMUL.FTZ R85, R151, R160 ;  /* 0x000000a097557220 */ /* 0x000fe20000410000 */
[C---:B------:R-:W-:Y:S01]  /*84d0*/  FFMA.FTZ R81, R189.reuse, R174, R80 ;  /* 0x000000aebd517223 */ /* 0x040fe20000010050 */
[----:B------:R-:W-:Y:S01]  /*84e0*/  FFMA.FTZ R192, R189, R89, -R192 ;  /* 0x00000059bdc07223 */ /* 0x000fe200000108c0 */
[----:B------:R-:W-:Y:S01]  /*84f0*/  FFMA.FTZ R80, R150, R87, -R83 ;  /* 0x0000005796507223 */ /* 0x000fe20000010853 */
[----:B------:R-:W-:Y:S01]  /*8500*/  FMUL.FTZ R83, R151, R152 ;  /* 0x0000009897537220 */ /* 0x000fe20000410000 */
[----:B------:R-:W-:Y:S01]  /*8510*/  FADD.FTZ R190, R190, R81 ;  /* 0x00000051bebe7221 */ /* 0x000fe20000010000 */
[----:B------:R-:W-:Y:S01]  /*8520*/  FADD.FTZ R192, R191, R192 ;  /* 0x000000c0bfc07221 */ /* 0x000fe20000010000 */
[----:B------:R-:W-:Y:S01]  /*8530*/  FFMA.FTZ R71, R80, 2, R71 ;  /* 0x4000000050477823 */ /* 0x000fe20000010047 */
[C---:B------:R-:W-:Y:S01]  /*8540*/  FFMA.FTZ R83, R150.reuse, R155, -R83 ;  /* 0x0000009b96537223 */ /* 0x040fe20000010853 */
[C---:B------:R-:W-:Y:S01]  /*8550*/  FMUL.FTZ R81, R199.reuse, R190 ;  /* 0x000000bec7517220 */ /* 0x040fe20000410000 */
[-C--:B------:R-:W-:Y:S01]  /*8560*/  FMUL.FTZ R199, R199, R192.reuse ;  /* 0x000000c0c7c77220 */ /* 0x080fe20000410000 */
[----:B------:R-:W-:Y:S01]  /*8570*/  FFMA.FTZ R80, R150, R137, -R85 ;  /* 0x0000008996507223 */ /* 0x000fe20000010855 */
[----:B------:R-:W-:Y:S01]  /*8580*/  FFMA.FTZ R126, R83, 2, R126 ;  /* 0x40000000537e7823 */ /* 0x000fe2000001007e */
[C---:B------:R-:W-:Y:S01]  /*8590*/  FFMA.FTZ R81, R202.reuse, R192, -R81 ;  /* 0x000000c0ca517223 */ /* 0x040fe20000010851 */
[----:B------:R-:W-:Y:S01]  /*85a0*/  FFMA.FTZ R202, R202, R190, R199 ;  /* 0x000000becaca7223 */ /* 0x000fe200000100c7 */
[C---:B------:R-:W-:Y:S01]  /*85b0*/  FMUL.FTZ R83, R151.reuse, R162 ;  /* 0x000000a297537220 */ /* 0x040fe20000410000 */
[----:B------:R-:W-:Y:S01]  /*85c0*/  FMUL.FTZ R85, R151, R164 ;  /* 0x000000a497557220 */ /* 0x000fe20000410000 */
[----:B------:R-:W-:Y:S01]  /*85d0*/  FADD.FTZ R200, R200, R81 ;  /* 0x00000051c8c87221 */ /* 0x000fe20000010000 */
[----:B------:R-:W-:Y:S01]  /*85e0*/  FADD.FTZ R202, R201, R202 ;  /* 0x000000cac9ca7221 */ /* 0x000fe20000010000 */
[----:B------:R-:W-:Y:S01]  /*85f0*/  FFMA.FTZ R83, R150, R139, -R83 ;  /* 0x0000008b96537223 */ /* 0x000fe20000010853 */
[----:B------:R-:W-:Y:S01]  /*8600*/  FFMA.FTZ R73, R80, 2, R73 ;  /* 0x4000000050497823 */ /* 0x000fe20000010049 */
[C---:B------:R-:W-:Y:S01]  /*8610*/  FMUL.FTZ R81, R203.reuse, R200 ;  /* 0x000000c8cb517220 */ /* 0x040fe20000410000 */
[----:B------:R-:W-:Y:S01]  /*8620*/  FMUL.FTZ R203, R203, R202 ;  /* 0x000000cacbcb7220 */ /* 0x000fe20000410000 */
[----:B------:R-:W-:Y:S01]  /*8630*/  FFMA.FTZ R128, R83, 2, R128 ;  /* 0x4000000053807823 */ /* 0x000fe20000010080 */
[----:B------:R-:W-:Y:S01]  /*8640*/  FMUL.FTZ R83, R151, R166 ;  /* 0x000000a697537220 */ /* 0x000fe20000410000 */
[C---:B------:R-:W-:Y:S01]  /*8650*/  FFMA.FTZ R81, R204.reuse, R202, R81 ;  /* 0x000000cacc517223 */ /* 0x040fe20000010051 */
[----:B------:R-:W-:Y:S01]  /*8660*/  FFMA.FTZ R204, R204, R200, -R203 ;  /* 0x000000c8cccc7223 */ /* 0x000fe200000108cb */
[C---:B------:R-:W-:Y:S01]  /*8670*/  FFMA.FTZ R80, R150.reuse, R153, -R85 ;  /* 0x0000009996507223 */ /* 0x040fe20000010855 */
[----:B------:R-:W-:Y:S01]  /*8680*/  FFMA.FTZ R83, R150, R157, -R83 ;  /* 0x0000009d96537223 */ /* 0x000fe20000010853 */
[----:B------:R-:W-:Y:S01]  /*8690*/  FADD.FTZ R206, R206, R81 ;  /* 0x00000051cece7221 */ /* 0x000fe20000010000 */
[----:B------:R-:W-:Y:S01]  /*86a0*/  FADD.FTZ R204, R205, R204 ;  /* 0x000000cccdcc7221 */ /* 0x000fe20000010000 */
[----:B------:R-:W-:Y:S01]  /*86b0*/  FMUL.FTZ R85, R151, R168 ;  /* 0x000000a897557220 */ /* 0x000fe20000410000 */
[----:B------:R-:W-:Y:S01]  /*86c0*/  FFMA.FTZ R130, R83, 2, R130 ;  /* 0x4000000053827823 */ /* 0x000fe20000010082 */
[C---:B------:R-:W-:Y:S01]  /*86d0*/  FMUL.FTZ R81, R207.reuse, R206 ;  /* 0x000000cecf517220 */ /* 0x040fe20000410000 */
[----:B------:R-:W-:Y:S01]  /*86e0*/  FMUL.FTZ R207, R207, R204 ;  /* 0x000000cccfcf7220 */ /* 0x000fe20000410000 */
[----:B------:R-:W-:Y:S01]  /*86f0*/  FMUL.FTZ R83, R151, R174 ;  /* 0x000000ae97537220 */ /* 0x000fe20000410000 */
[----:B------:R-:W-:Y:S01]  /*8700*/  IADD3 R133, PT, PT, R133, 0x1, RZ ;  /* 0x0000000185857810 */ /* 0x000fe20007ffe0ff */
[C---:B------:R-:W-:Y:S01]  /*8710*/  FFMA.FTZ R81, R210.reuse, R204, -R81 ;  /* 0x000000ccd2517223 */ /* 0x040fe20000010851 */
[----:B------:R-:W-:Y:S01]  /*8720*/  FFMA.FTZ R210, R210, R206, R207 ;  /* 0x000000ced2d27223 */ /* 0x000fe200000100cf */
[----:B------:R-:W-:Y:S01]  /*8730*/  FFMA.FTZ R83, R150, R89, -R83 ;  /* 0x0000005996537223 */ /* 0x000fe20000010853 */
[----:B------:R-:W-:Y:S01]  /*8740*/  FFMA.FTZ R75, R80, 2, R75 ;  /* 0x40000000504b7823 */ /* 0x000fe2000001004b */
[----:B------:R-:W-:Y:S01]  /*8750*/  FADD.FTZ R208, R208, R81 ;  /* 0x00000051d0d07221 */ /* 0x000fe20000010000 */
[----:B------:R-:W-:Y:S01]  /*8760*/  FADD.FTZ R210, R209, R210 ;  /* 0x000000d2d1d27221 */ /* 0x000fe20000010000 */
[----:B------:R-:W-:Y:S01]  /*8770*/  FFMA.FTZ R132, R83, 2, R132 ;  /* 0x4000000053847823 */ /* 0x000fe20000010084 */
[----:B------:R-:W-:Y:S01]  /*8780*/  FMUL.FTZ R83, R151, R202 ;  /* 0x000000ca97537220 */ /* 0x000fe20000410000 */
[C---:B------:R-:W-:Y:S01]  /*8790*/  FMUL.FTZ R81, R211.reuse, R208 ;  /* 0x000000d0d3517220 */ /* 0x040fe20000410000 */
[-C--:B------:R-:W-:Y:S01]  /*87a0*/  FMUL.FTZ R211, R211, R210.reuse ;  /* 0x000000d2d3d37220 */ /* 0x080fe20000410000 */
[----:B------:R-:W-:Y:S01]  /*87b0*/  FFMA.FTZ R80, R150, R161, -R85 ;  /* 0x000000a196507223 */ /* 0x000fe20000010855 */
[----:B------:R-:W-:Y:S01]  /*87c0*/  ISETP.GE.AND P2, PT, R133, UR5, PT ;  /* 0x0000000585007c0c */ /* 0x000fe2000bf46270 */
[C---:B------:R-:W-:Y:S01]  /*87d0*/  FFMA.FTZ R81, R212.reuse, R210, R81 ;  /* 0x000000d2d4517223 */ /* 0x040fe20000010051 */
[----:B------:R-:W-:Y:S01]  /*87e0*/  FFMA.FTZ R212, R212, R208, -R211 ;  /* 0x000000d0d4d47223 */ /* 0x000fe200000108d3 */
[----:B------:R-:W-:Y:S01]  /*87f0*/  FMUL.FTZ R85, R151, R190 ;  /* 0x000000be97557220 */ /* 0x000fe20000410000 */
[----:B------:R-:W-:Y:S01]  /*8800*/  FFMA.FTZ R83, R150, R200, -R83 ;  /* 0x000000c896537223 */ /* 0x000fe20000010853 */
[----:B------:R-:W-:Y:S01]  /*8810*/  FADD.FTZ R214, R214, R81 ;  /* 0x00000051d6d67221 */ /* 0x000fe20000010000 */
[----:B------:R-:W-:Y:S01]  /*8820*/  FADD.FTZ R212, R215, R212 ;  /* 0x000000d4d7d47221 */ /* 0x000fe20000010000 */
[----:B------:R-:W-:Y:S01]  /*8830*/  FFMA.FTZ R77, R80, 2, R77 ;  /* 0x40000000504d7823 */ /* 0x000fe2000001004d */
[----:B------:R-:W-:Y:S01]  /*8840*/  FFMA.FTZ R80, R150, R192, -R85 ;  /* 0x000000c096507223 */ /* 0x000fe20000010855 */
[C---:B------:R-:W-:Y:S01]  /*8850*/  FMUL.FTZ R81, R213.reuse, R214 ;  /* 0x000000d6d5517220 */ /* 0x040fe20000410000 */
[----:B------:R-:W-:Y:S01]  /*8860*/  FMUL.FTZ R213, R213, R212 ;  /* 0x000000d4d5d57220 */ /* 0x000fe20000410000 */
[----:B------:R-:W-:Y:S01]  /*8870*/  FFMA.FTZ R134, R83, 2, R134 ;  /* 0x4000000053867823 */ /* 0x000fe20000010086 */
[C---:B------:R-:W-:Y:S01]  /*8880*/  FMUL.FTZ R85, R151.reuse, R206 ;  /* 0x000000ce97557220 */ /* 0x040fe20000410000 */
[C---:B------:R-:W-:Y:S01]  /*8890*/  FFMA.FTZ R81, R216.reuse, R212, -R81 ;  /* 0x000000d4d8517223 */ /* 0x040fe20000010851 */
[-C--:B------:R-:W-:Y:S01]  /*88a0*/  FFMA.FTZ R216, R216, R214.reuse, R213 ;  /* 0x000000d6d8d87223 */ /* 0x080fe200000100d5 */
[----:B------:R-:W-:Y:S01]  /*88b0*/  FMUL.FTZ R83, R151, R214 ;  /* 0x000000d697537220 */ /* 0x000fe20000410000 */
[----:B------:R-:W-:Y:S01]  /*88c0*/  FFMA.FTZ R79, R80, 2, R79 ;  /* 0x40000000504f7823 */ /* 0x000fe2000001004f */
[----:B------:R-:W-:Y:S01]  /*88d0*/  FADD.FTZ R218, R218, R81 ;  /* 0x00000051dada7221 */ /* 0x000fe20000010000 */
[----:B------:R-:W-:Y:S01]  /*88e0*/  FADD.FTZ R216, R217, R216 ;  /* 0x000000d8d9d87221 */ /* 0x000fe20000010000 */
[C---:B------:R-:W-:Y:S01]  /*88f0*/  FMUL.FTZ R81, R151.reuse, R210 ;  /* 0x000000d297517220 */ /* 0x040fe20000410000 */
[C---:B------:R-:W-:Y:S01]  /*8900*/  FFMA.FTZ R172, R150.reuse, R172, -R163 ;  /* 0x000000ac96ac7223 */ /* 0x040fe200000108a3 */
[C---:B------:R-:W-:Y:S01]  /*8910*/  FFMA.FTZ R80, R150.reuse, R204, -R85 ;  /* 0x000000cc96507223 */ /* 0x040fe20000010855 */
[----:B------:R-:W-:Y:S01]  /*8920*/  FMUL.FTZ R151, R151, R216 ;  /* 0x000000d897977220 */ /* 0x000fe20000410000 */
[C---:B------:R-:W-:Y:S01]  /*8930*/  FFMA.FTZ R81, R150.reuse, R208, -R81 ;  /* 0x000000d096517223 */ /* 0x040fe20000010851 */
[----:B------:R-:W-:Y:S01]  /*8940*/  FFMA.FTZ R82, R150, R212, -R83 ;  /* 0x000000d496527223 */ /* 0x000fe20000010853 */
        /* <DEDUP_REMOVED lines=8> */
.L_x_1534:
        /* <DEDUP_REMOVED lines=25> */
[----:B-----5:R-:W-:Y:S02]  /*8b60*/  PRMT R81, R33, 0x7632, R81 ;  /* 0x0000763221517816 */ /* 0x020fe40000000051 */
[----:B------:R-:W-:Y:S01]  /*8b70*/  F2FP.F16.F32.PACK_AB R33, R136, R93 ;  /* 0x0000005d8821723e */ /* 0x000fe200000000ff */
[----:B------:R5:W-:Y:S01]  /*8b80*/  STS.U16 [R67+0x6], R83 ;  /* 0x0000065343007388 */ /* 0x000be20000000400 */
[----:B-1----:R-:W-:-:S03]  /*8b90*/  F2FP.F16.F32.PACK_AB R80, R134, R79 ;  /* 0x0000004f8650723e */ /* 0x002fc600000000ff */
[----:B------:R1:W-:Y:S01]  /*8ba0*/  STS.U16 [R67+0x8], R84 ;  /* 0x0000085443007388 */ /* 0x0003e20000000400 */
[----:B--2---:R-:W-:-:S03]  /*8bb0*/  PRMT R82, R80, 0x7632, R82 ;  /* 0x0000763250527816 */ /* 0x004fc60000000052 */
[----:B------:R-:W-:Y:S01]  /*8bc0*/  STS.U16 [R67+0xa], R85 ;  /* 0x00000a5543007388 */ /* 0x000fe20000000400 */
[----:B-----5:R-:W-:-:S03]  /*8bd0*/  PRMT R83, R33, 0x7632, R83 ;  /* 0x0000763221537816 */ /* 0x020fc60000000053 */
[----:B------:R-:W-:Y:S01]  /*8be0*/  STS.U16 [R67+0xc], R86 ;  /* 0x00000c5643007388 */ /* 0x000fe20000000400 */
[----:B-1----:R-:W-:-:S03]  /*8bf0*/  PRMT R84, R78, 0x7632, R84 ;  /* 0x000076324e547816 */ /* 0x002fc60000000054 */
[----:B------:R1:W-:Y:S04]  /*8c00*/  STS.U16 [R67+0xe], R81 ;  /* 0x00000e5143007388 */ /* 0x0003e80000000400 */
[----:B------:R2:W-:Y:S04]  /*8c10*/  STS.U16 [R67+0x10], R87 ;  /* 0x0000105743007388 */ /* 0x0005e80000000400 */
[----:B------:R-:W-:Y:S01]  /*8c20*/  STS.U16 [R67+0x12], R88 ;  /* 0x0000125843007388 */ /* 0x000fe20000000400 */
[----:B-1----:R-:W-:-:S03]  /*8c30*/  HFMA2 R81, -RZ, RZ, 0, 0 ;  /* 0x00000000ff517431 */ /* 0x002fc600000001ff */
[----:B------:R1:W-:Y:S01]  /*8c40*/  STS.U16 [R67+0x14], R80 ;  /* 0x0000145043007388 */ /* 0x0003e20000000400 */
[----:B--2---:R-:W2:Y:S03]  /*8c50*/  LDC.64 R86, c[0x0][0x420] ;  /* 0x00010800ff567b82 */ /* 0x004ea60000000a00 */
[----:B------:R-:W-:Y:S04]  /*8c60*/  STS.U16 [R67+0x16], R82 ;  /* 0x0000165243007388 */ /* 0x000fe80000000400 */
[----:B------:R5:W-:Y:S01]  /*8c70*/  STS.U16 [R67+0x18], R33 ;  /* 0x0000182143007388 */ /* 0x000be20000000400 */
[----:B-1----:R-:W-:-:S03]  /*8c80*/  MOV R80, R74 ;  /* 0x0000004a00507202 */ /* 0x002fc60000000f00 */
[----:B------:R2:W-:Y:S04]  /*8c90*/  STS.U16 [R67+0x1a], R83 ;  /* 0x00001a5343007388 */ /* 0x0005e80000000400 */
[----:B------:R-:W-:Y:S01]  /*8ca0*/  STS.U16 [R67+0x1c], R78 ;  /* 0x00001c4e43007388 */ /* 0x000fe20000000400 */
[----:B-----5:R-:W-:-:S03]  /*8cb0*/  LOP3.LUT R33, R135, 0x3e00, RZ, 0xc0, !PT ;  /* 0x00003e0087217812 */ /* 0x020fc600078ec0ff */
[----:B------:R-:W-:Y:S01]  /*8cc0*/  STS.U16 [R67+0x1e], R84 ;  /* 0x00001e5443007388 */ /* 0x000fe20000000400 */
[----:B------:R-:W-:-:S03]  /*8cd0*/  NOP ;  /* 0x0000000000007918 */ /* 0x000fc60000000000 */
[----:B------:R-:W-:Y:S01]  /*8ce0*/  LDS.U16 R85, [R35] ;  /* 0x0000000023557984 */ /* 0x000fe20000000400 */
[----:B--2---:R-:W-:Y:S01]  /*8cf0*/  IMAD.WIDE.U32 R82, R86, UR22, R80 ;  /* 0x0000001656527c25 */ /* 0x004fe2000f8e0050 */
[----:B------:R-:W-:Y:S02]  /*8d00*/  LOP3.LUT R33, R33, 0x1f, R4, 0xf8, !PT ;  /* 0x0000001f21217812 */ /* 0x000fe400078ef804 */
[----:B------:R-:W-:Y:S01]  /*8d10*/  LDS.U16 R105, [R37+0x40] ;  /* 0x0000400025697984 */ /* 0x000fe20000000400 */
[----:B------:R-:W-:Y:S02]  /*8d20*/  IMAD R83, R87, UR22, R83 ;  /* 0x0000001657537c24 */ /* 0x000fe4000f8e0253 */
[----:B---3--:R-:W-:Y:S01]  /*8d30*/  IMAD.WIDE.U32 R86, R102, UR22, R80 ;  /* 0x0000001666567c25 */ /* 0x008fe2000f8e0050 */
[----:B------:R-:W-:Y:S03]  /*8d40*/  LDS.U16 R89, [R39+0x80] ;  /* 0x0000800027597984 */ /* 0x000fe60000000400 */
[----:B0-----:R-:W-:Y:S01]  /*8d50*/  IMAD.WIDE.U32 R82, R0, R98, R82 ;  /* 0x0000006200527225 */ /* 0x001fe200078e0052 */
[----:B------:R-:W-:Y:S01]  /*8d60*/  LDS.U16 R107, [R41+0xc0] ;  /* 0x0000c000296b7984 */ /* 0x000fe20000000400 */
[----:B------:R-:W-:-:S02]  /*8d70*/  MOV R102, R86 ;  /* 0x0000005600667202 */ /* 0x000fc40000000f00 */
[C---:B------:R-:W-:Y:S01]  /*8d80*/  IMAD R83, R0.reuse, R99, R83 ;  /* 0x0000006300537224 */ /* 0x040fe200078e0253 */
[----:B------:R-:W-:Y:S01]  /*8d90*/  LDS.U16 R109, [R43+0x100] ;  /* 0x000100002b6d7984 */ /* 0x000fe20000000400 */
[----:B------:R-:W-:Y:S01]  /*8da0*/  IADD3 R82, P1, PT, R33, R82, RZ ;  /* 0x0000005221527210 */ /* 0x000fe20007f3e0ff */
[----:B------:R-:W-:Y:S01]  /*8db0*/  IMAD R103, R103, UR22, R87 ;  /* 0x0000001667677c24 */ /* 0x000fe2000f8e0257 */
[C---:B------:R-:W-:Y:S01]  /*8dc0*/  LOP3.LUT R99, R33.reuse, 0x80, RZ, 0xfc, !PT ;  /* 0x0000008021637812 */ /* 0x040fe200078efcff */
[----:B------:R-:W-:Y:S01]  /*8dd0*/  LDS.U16 R91, [R45+0x140] ;  /* 0x000140002d5b7984 */ /* 0x000fe20000000400 */
[----:B------:R-:W-:Y:S01]  /*8de0*/  IADD3.X R83, PT, PT, RZ, R83, RZ, P1, !PT ;  /* 0x00000053ff537210 */ /* 0x000fe20000ffe4ff */
[----:B----4-:R-:W-:Y:S01]  /*8df0*/  IMAD.WIDE.U32 R102, R0, R140, R102 ;  /* 0x0000008c00667225 */ /* 0x010fe200078e0066 */
[----:B------:R-:W-:Y:S01]  /*8e00*/  LEA R100, P1, R82, UR6, 0x1 ;  /* 0x0000000652647c11 */ /* 0x000fe2000f8208ff */
[----:B------:R-:W-:Y:S01]  /*8e10*/  LDS.U16 R97, [R47+0x180] ;  /* 0x000180002f617984 */ /* 0x000fe20000000400 */
[C---:B------:R-:W-:Y:S01]  /*8e20*/  LOP3.LUT R87, R33.reuse, 0x180, RZ, 0xfc, !PT ;  /* 0x0000018021577812 */ /* 0x040fe200078efcff */
[----:B------:R-:W-:Y:S01]  /*8e30*/  IMAD R74, R0, R141, R103 ;  /* 0x0000008d004a7224 */ /* 0x000fe200078e0267 */
[----:B------:R-:W-:Y:S01]  /*8e40*/  LEA.HI.X R101, R82, UR7, R83, 0x1, P1 ;  /* 0x0000000752657c11 */ /* 0x000fe200088f0c53 */
[----:B------:R-:W-:Y:S01]  /*8e50*/  LDS.U16 R111, [R49+0x1c0] ;  /* 0x0001c000316f7984 */ /* 0x000fe20000000400 */
[C---:B------:R-:W-:Y:S01]  /*8e60*/  LOP3.LUT R83, R33.reuse, 0x20, RZ, 0xfc, !PT ;  /* 0x0000002021537812 */ /* 0x040fe200078efcff */
[----:B------:R-:W0:Y:S02]  /*8e70*/  LDCU.64 UR6, c[0x0][0x488] ;  /* 0x00009100ff0677ac */ /* 0x000e240008000a00 */
        /* <DEDUP_REMOVED lines=17> */
[----:B------:R1:W-:Y:S01]  /*8f90*/  @!P3 STG.E.U16 desc[UR24][R100.64], R85 ;  /* 0x000000556400b986 */ /* 0x0003e2000c101518 */
[----:B------:R-:W-:-:S03]  /*8fa0*/  ISETP.GE.AND P3, PT, R19, R78, PT ;  /* 0x0000004e1300720c */ /* 0x000fc60003f66270 */
[----:B------:R2:W-:Y:S01]  /*8fb0*/  @!P6 STG.E.U16 desc[UR24][R100.64+0x80], R89 ;  /* 0x000080596400e986 */ /* 0x0005e2000c101518 */
[----:B------:R-:W-:-:S03]  /*8fc0*/  ISETP.GE.AND P6, PT, R25, R78, PT ;  /* 0x0000004e1900720c */ /* 0x000fc60003fc6270 */
[----:B------:R3:W-:Y:S01]  /*8fd0*/  @!P1 STG.E.U16 desc[UR24][R100.64+0x140], R91 ;  /* 0x0001405b64009986 */ /* 0x0007e2000c101518 */
[-C--:B------:R-:W-:Y:S02]  /*8fe0*/  ISETP.GE.AND P1, PT, R83, R78.reuse, PT ;  /* 0x0000004e5300720c */ /* 0x080fe40003f26270 */
[----:B-1----:R-:W-:Y:S01]  /*8ff0*/  LOP3.LUT R85, R33, 0x60, RZ, 0xfc, !PT ;  /* 0x0000006021557812 */ /* 0x002fe200078efcff */
[----:B------:R1:W-:Y:S03]  /*9000*/  @!P2 STG.E.U16 desc[UR24][R100.64+0x180], R97 ;  /* 0x000180616400a986 */ /* 0x0003e6000c101518 */
[-C--:B------:R-:W-:Y:S01]  /*9010*/  ISETP.GE.AND P2, PT, R85, R78.reuse, PT ;  /* 0x0000004e5500720c */ /* 0x080fe20003f46270 */
[----:B------:R-:W-:Y:S01]  /*9020*/  @!P3 STG.E.U16 desc[UR24][R100.64+0x1c0], R111 ;  /* 0x0001c06f6400b986 */ /* 0x000fe2000c101518 */
[C---:B--2---:R-:W-:Y:S02]  /*9030*/  LOP3.LUT R89, R33.reuse, 0x160, RZ, 0xfc, !PT ;  /* 0x0000016021597812 */ /* 0x044fe400078efcff */
[----:B---3--:R-:W-:Y:S01]  /*9040*/  LOP3.LUT R91, R33, 0x140, RZ, 0xfc, !PT ;  /* 0x00000140215b7812 */ /* 0x008fe200078efcff */
[----:B------:R-:W-:Y:S01]  /*9050*/  @!P4 STG.E.U16 desc[UR24][R100.64+0x200], R113 ;  /* 0x000200716400c986 */ /* 0x000fe2000c101518 */
[----:B------:R-:W-:-:S02]  /*9060*/  ISETP.GE.AND P3, PT, R27, R78, PT ;  /* 0x0000004e1b00720c */ /* 0x000fc40003f66270 */
[----:B-1----:R-:W-:Y:S01]  /*9070*/  LOP3.LUT R97, R33, 0x120, RZ, 0xfc, !PT ;  /* 0x0000012021617812 */ /* 0x002fe200078efcff */
[----:B------:R-:W-:Y:S01]  /*9080*/  @!P5 STG.E.U16 desc[UR24][R100.64+0x340], R123 ;  /* 0x0003407b6400d986 */ /* 0x000fe2000c101518 */
[-C--:B------:R-:W-:Y:S02]  /*9090*/  ISETP.GE.AND P5, PT, R91, R78.reuse, PT ;  /* 0x0000004e5b00720c */ /* 0x080fe40003fa6270 */
[-C--:B------:R-:W-:Y:S01]  /*90a0*/  ISETP.GE.AND P4, PT, R97, R78.reuse, PT ;  /* 0x0000004e6100720c */ /* 0x080fe20003f86270 */
[----:B------:R-:W-:Y:S01]  /*90b0*/  @!P6 STG.E.U16 desc[UR24][R100.64+0x380], R125 ;  /* 0x0003807d6400e986 */ /* 0x000fe2000c101518 */
[----:B------:R-:W-:-:S03]  /*90c0*/  ISETP.GE.AND P6, PT, R89, R78, PT ;  /* 0x0000004e5900720c */ /* 0x000fc60003fc6270 */
[----:B------:R-:W-:Y:S01]  /*90d0*/  @!P1 STG.E.U16 desc[UR24][R100.64+0x40], R105 ;  /* 0x0000406964009986 */ /* 0x000fe2000c101518 */
[----:B------:R-:W-:-:S03]  /*90e0*/  ISETP.GE.AND P1, PT, R99, R78, PT ;  /* 0x0000004e6300720c */ /* 0x000fc60003f26270 */
[----:B------:R-:W-:Y:S01]  /*90f0*/  @!P2 STG.E.U16 desc[UR24][R100.64+0xc0], R107 ;  /* 0x0000c06b6400a986 */ /* 0x000fe2000c101518 */
[----:B------:R-:W-:Y:S02]  /*9100*/  ISETP.GE.AND P2, PT, R87, R78, PT ;  /* 0x0000004e5700720c */ /* 0x000fe40003f46270 */
[----:B------:R-:W-:Y:S01]  /*9110*/  PRMT R78, RZ, 0x7610, R78 ;  /* 0x00007610ff4e7816 */ /* 0x000fe2000000004e */
[----:B------:R-:W-:Y:S04]  /*9120*/  @!P4 STG.E.U16 desc[UR24][R100.64+0x240], R115 ;  /* 0x000240736400c986 */ /* 0x000fe8000c101518 */
[----:B------:R-:W-:Y:S01]  /*9130*/  @!P5 STG.E.U16 desc[UR24][R100.64+0x280], R117 ;  /* 0x000280756400d986 */ /* 0x000fe2000c101518 */
[----:B------:R-:W-:-:S03]  /*9140*/  ISETP.GE.AND P5, PT, R99, R76, PT ;  /* 0x0000004c6300720c */ /* 0x000fc60003fa6270 */
[----:B------:R-:W-:Y:S01]  /*9150*/  @!P1 STG.E.U16 desc[UR24][R100.64+0x100], R109 ;  /* 0x0001006d64009986 */ /* 0x000fe2000c101518 */
[----:B------:R-:W-:-:S03]  /*9160*/  IADD3 R103, P1, PT, R33, R102, RZ ;  /* 0x0000006621677210 */ /* 0x000fc60007f3e0ff */
[----:B------:R-:W-:Y:S01]  /*9170*/  @!P6 STG.E.U16 desc[UR24][R100.64+0x2c0], R119 ;  /* 0x0002c0776400e986 */ /* 0x000fe2000c101518 */
[----:B------:R-:W-:Y:S02]  /*9180*/  IADD3.X R74, PT, PT, RZ, R74, RZ, P1, !PT ;  /* 0x0000004aff4a7210 */ /* 0x000fe40000ffe4ff */
[----:B0-----:R-:W-:Y:S01]  /*9190*/  LEA R102, P4, R103, UR6, 0x1 ;  /* 0x0000000667667c11 */ /* 0x001fe2000f8808ff */
[----:B------:R-:W-:Y:S01]  /*91a0*/  @!P2 STG.E.U16 desc[UR24][R100.64+0x300], R121 ;  /* 0x000300796400a986 */ /* 0x000fe2000c101518 */
[-C--:B------:R-:W-:Y:S02]  /*91b0*/  ISETP.GE.AND P1, PT, R33, R76.reuse, PT ;  /* 0x0000004c2100720c */ /* 0x080fe40003f26270 */
[--C-:B------:R-:W-:Y:S01]  /*91c0*/  LEA.HI.X R103, R103, UR7, R74.reuse, 0x1, P4 ;  /* 0x0000000767677c11 */ /* 0x100fe2000a0f0c4a */
[----:B------:R0:W-:Y:S01]  /*91d0*/  @!P3 STG.E.U16 desc[UR24][R100.64+0x3c0], R127 ;  /* 0x0003c07f6400b986 */ /* 0x0001e2000c101518 */
[-C--:B------:R-:W-:Y:S01]  /*91e0*/  ISETP.GE.AND P4, PT, R83, R76.reuse, PT ;  /* 0x0000004c5300720c */ /* 0x080fe20003f86270 */
[----:B------:R-:W1:Y:S01]  /*91f0*/  LDCU.64 UR6, c[0x0][0x490] ;  /* 0x00009200ff0677ac */ /* 0x000e620008000a00 */
[----:B------:R-:W-:Y:S01]  /*9200*/  ISETP.GE.AND P3, PT, R13, R76, PT ;  /* 0x0000004c0d00720c */ /* 0x000fe20003f66270 */
[----:B------:R-:W-:Y:S01]  /*9210*/  BAR.SYNC.DEFER_BLOCKING 0x0 ;  /* 0x0000000000007b1d */ /* 0x000fe20000010000 */
[----:B------:R-:W-:-:S02]  /*9220*/  PRMT R74, RZ, 0x7610, R74 ;  /* 0x00007610ff4a7816 */ /* 0x000fc4000000004a */
[----:B------:R-:W-:Y:S02]  /*9230*/  PRMT R82, RZ, 0x7610, R82 ;  /* 0x00007610ff527816 */ /* 0x000fe40000000052 */
[----:B------:R-:W-:Y:S02]  /*9240*/  PRMT R86, RZ, 0x7610, R86 ;  /* 0x00007610ff567816 */ /* 0x000fe40000000056 */
[-C--:B------:R-:W-:Y:S02]  /*9250*/  ISETP.GE.AND P2, PT, R15, R76.reuse, PT ;  /* 0x0000004c0f00720c */ /* 0x080fe40003f46270 */
[----:B------:R-:W-:Y:S02]  /*9260*/  ISETP.GE.AND P6, PT, R85, R76, PT ;  /* 0x0000004c5500720c */ /* 0x000fe40003fc6270 */
[----:B------:R-:W-:Y:S02]  /*9270*/  PRMT R88, RZ, 0x7610, R88 ;  /* 0x00007610ff587816 */ /* 0x000fe40000000058 */
[----:B------:R-:W-:-:S02]  /*9280*/  PRMT R90, RZ, 0x7610, R90 ;  /* 0x00007610ff5a7816 */ /* 0x000fc4000000005a */
[----:B------:R-:W-:Y:S01]  /*9290*/  PRMT R92, RZ, 0x7610, R92 ;  /* 0x00007610ff5c7816 */ /* 0x000fe2000000005c */
[----:B------:R-:W2:Y:S01]  /*92a0*/  @!P1 LDG.E.U16 R74, desc[UR24][R102.64] ;  /* 0x00000018664a9981 */ /* 0x000ea2000c1e1500 */
[-C--:B------:R-:W-:Y:S02]  /*92b0*/  ISETP.GE.AND P1, PT, R17, R76.reuse, PT ;  /* 0x0000004c1100720c */ /* 0x080fe40003f26270 */
[----:B------:R-:W-:Y:S01]  /*92c0*/  PRMT R84, RZ, 0x7610, R84 ;  /* 0x00007610ff547816 */ /* 0x000fe20000000054 */
        /* <DEDUP_REMOVED lines=21> */
[----:B0-----:R-:W-:Y:S02]  /*9420*/  PRMT R100, RZ, 0x7610, R100 ;  /* 0x00007610ff647816 */ /* 0x001fe40000000064 */
        /* <DEDUP_REMOVED lines=26> */
[----:B------:R-:W0:Y:S04]  /*95d0*/  LDS.U16 R78, [R67+0x2] ;  /* 0x00000200434e7984 */ /* 0x000e280000000400 */
[----:B------:R-:W2:Y:S04]  /*95e0*/  LDS.U16 R74, [R67] ;  /* 0x00000000434a7984 */ /* 0x000ea80000000400 */
[----:B------:R-:W3:Y:S04]  /*95f0*/  LDS.U16 R84, [R67+0x6] ;  /* 0x0000060043547984 */ /* 0x000ee80000000400 */
[----:B------:R-:W4:Y:S04]  /*9600*/  LDS.U16 R82, [R67+0x4] ;  /* 0x0000040043527984 */ /* 0x000f280000000400 */
[----:B------:R-:W5:Y:S04]  /*9610*/  LDS.U16 R86, [R67+0x8] ;  /* 0x0000080043567984 */ /* 0x000f680000000400 */
[----:B------:R-:W1:Y:S04]  /*9620*/  LDS.U16 R88, [R67+0xa] ;  /* 0x00000a0043587984 */ /* 0x000e680000000400 */
[----:B------:R-:W1:Y:S04]  /*9630*/  LDS.U16 R92, [R67+0xe] ;  /* 0x00000e00435c7984 */ /* 0x000e680000000400 */
[----:B------:R-:W1:Y:S04]  /*9640*/  LDS.U16 R96, [R67+0x12] ;  /* 0x0000120043607984 */ /* 0x000e680000000400 */
[----:B------:R-:W1:Y:S04]  /*9650*/  LDS.U16 R100, [R67+0x16] ;  /* 0x0000160043647984 */ /* 0x000e680000000400 */
[----:B------:R-:W1:Y:S01]  /*9660*/  LDS.U16 R101, [R67+0x1a] ;  /* 0x00001a0043657984 */ /* 0x000e620000000400 */
        /* <DEDUP_REMOVED lines=8> */
[----:B------:R-:W-:-:S06]  /*96f0*/  FMUL.FTZ R104, R103, -1.4426950216293334961 ;  /* 0xbfb8aa3b67687820 */ /* 0x000fcc0000410000 */
[----:B------:R-:W0:Y:S01]  /*9700*/  MUFU.EX2 R104, R104 ;  /* 0x0000006800687308 */ /* 0x000e220000000800 */
[----:B---3--:R-:W-:Y:S02]  /*9710*/  HADD2.F32 R107, -RZ, R84.H0_H0 ;  /* 0x20000054ff6b7230 */ /* 0x008fe40000004100 */
[----:B----4-:R-:W-:Y:S02]  /*9720*/  HADD2.F32 R106, -RZ, R82.H0_H0 ;  /* 0x20000052ff6a7230 */ /* 0x010fe40000004100 */
[----:B------:R-:W-:Y:S01]  /*9730*/  FMUL.FTZ R82, R105, -1.4426950216293334961 ;  /* 0xbfb8aa3b69527820 */ /* 0x000fe20000410000 */
[----:B-----5:R-:W-:Y:S02]  /*9740*/  HADD2.F32 R108, -RZ, R86.H0_H0 ;  /* 0x20000056ff6c7230 */ /* 0x020fe40000004100 */
[----:B------:R-:W-:Y:S01]  /*9750*/  FMUL.FTZ R86, R107, -1.4426950216293334961 ;  /* 0xbfb8aa3b6b567820 */ /* 0x000fe20000410000 */
[----:B-1----:R-:W-:Y:S02]  /*9760*/  HADD2.F32 R109, -RZ, R88.H0_H0 ;  /* 0x20000058ff6d7230 */ /* 0x002fe40000004100 */
[----:B------:R-:W-:Y:S01]  /*9770*/  FMUL.FTZ R84, R106, -1.4426950216293334961 ;  /* 0xbfb8aa3b6a547820 */ /* 0x000fe20000410000 */
[----:B------:R-:W-:-:S02]  /*9780*/  HADD2.F32 R111, -RZ, R92.H0_H0 ;  /* 0x2000005cff6f7230 */ /* 0x000fc40000004100 */
[----:B------:R-:W-:Y:S02]  /*9790*/  HADD2.F32 R113, -RZ, R96.H0_H0 ;  /* 0x20000060ff717230 */ /* 0x000fe40000004100 */
[----:B------:R-:W-:Y:S02]  /*97a0*/  HADD2.F32 R115, -RZ, R100.H0_H0 ;  /* 0x20000064ff737230 */ /* 0x000fe40000004100 */
[----:B------:R-:W-:Y:S02]  /*97b0*/  HADD2.F32 R117, -RZ, R101.H0_H0 ;  /* 0x20000065ff757230 */ /* 0x000fe40000004100 */
[----:B0-----:R-:W-:Y:S02]  /*97c0*/  HADD2.F32 R118, -RZ, R78.H0_H0 ;  /* 0x2000004eff767230 */ /* 0x001fe40000004100 */
[----:B------:R-:W-:Y:S01]  /*97d0*/  FADD.FTZ R104, R104, 1 ;  /* 0x3f80000068687421 */ /* 0x000fe20000010000 */
[----:B------:R-:W-:Y:S02]  /*97e0*/  HADD2.F32 R110, -RZ, R90.H0_H0 ;  /* 0x2000005aff6e7230 */ /* 0x000fe40000004100 */
[----:B--2---:R-:W-:Y:S01]  /*97f0*/  HADD2.F32 R112, -RZ, R94.H0_H0 ;  /* 0x2000005eff707230 */ /* 0x004fe20000004100 */
[----:B------:R-:W0:Y:S01]  /*9800*/  MUFU.EX2 R82, R82 ;  /* 0x0000005200527308 */ /* 0x000e220000000800 */
[----:B------:R-:W-:-:S03]  /*9810*/  HADD2.F32 R114, -RZ, R98.H0_H0 ;  /* 0x20000062ff727230 */ /* 0x000fc60000004100 */
[----:B------:R-:W1:Y:S01]  /*9820*/  MUFU.EX2 R86, R86 ;  /* 0x0000005600567308 */ /* 0x000e620000000800 */
[----:B------:R-:W-:Y:S02]  /*9830*/  HADD2.F32 R116, -RZ, R74.H0_H0 ;  /* 0x2000004aff747230 */ /* 0x000fe40000004100 */
[----:B------:R-:W-:Y:S01]  /*9840*/  FMUL.FTZ R90, R109, -1.4426950216293334961 ;  /* 0xbfb8aa3b6d5a7820 */ /* 0x000fe20000410000 */
[----:B------:R-:W-:Y:S02]  /*9850*/  HADD2.F32 R120, -RZ, R102.H0_H0 ;  /* 0x20000066ff787230 */ /* 0x000fe40000004100 */
[----:B------:R-:W-:Y:S01]  /*9860*/  FMUL.FTZ R94, R111, -1.4426950216293334961 ;  /* 0xbfb8aa3b6f5e7820 */ /* 0x000fe20000410000 */
[----:B------:R-:W-:Y:S01]  /*9870*/  FMUL.FTZ R98, R113, -1.4426950216293334961 ;  /* 0xbfb8aa3b71627820 */ /* 0x000fe20000410000 */
[----:B------:R-:W-:Y:S01]  /*9880*/  FMUL.FTZ R74, R115, -1.4426950216293334961 ;  /* 0xbfb8aa3b734a7820 */ /* 0x000fe20000410000 */
[----:B------:R-:W-:Y:S01]  /*9890*/  FMUL.FTZ R102, R117, -1.4426950216293334961 ;  /* 0xbfb8aa3b75667820 */ /* 0x000fe20000410000 */
[----:B------:R-:W-:Y:S01]  /*98a0*/  FMUL.FTZ R119, R118, -1.4426950216293334961 ;  /* 0xbfb8aa3b76777820 */ /* 0x000fe20000410000 */
[----:B------:R-:W2:Y:S01]  /*98b0*/  MUFU.EX2 R84, R84 ;  /* 0x0000005400547308 */ /* 0x000ea20000000800 */
[----:B------:R-:W-:Y:S01]  /*98c0*/  FMUL.FTZ R88, R108, -1.4426950216293334961 ;  /* 0xbfb8aa3b6c587820 */ /* 0x000fe20000410000 */
[----:B------:R-:W-:Y:S01]  /*98d0*/  FMUL.FTZ R92, R110, -1.4426950216293334961 ;  /* 0xbfb8aa3b6e5c7820 */ /* 0x000fe20000410000 */
[----:B------:R-:W-:Y:S01]  /*98e0*/  FMUL.FTZ R96, R112, -1.4426950216293334961 ;  /* 0xbfb8aa3b70607820 */ /* 0x000fe20000410000 */
[----:B------:R-:W-:Y:S01]  /*98f0*/  FMUL.FTZ R100, R114, -1.4426950216293334961 ;  /* 0xbfb8aa3b72647820 */ /* 0x000fe20000410000 */
[----:B------:R-:W-:Y:S01]  /*9900*/  FMUL.FTZ R78, R116, -1.4426950216293334961 ;  /* 0xbfb8aa3b744e7820 */ /* 0x000fe20000410000 */
[----:B------:R-:W-:Y:S01]  /*9910*/  FMUL.FTZ R121, R120, -1.4426950216293334961 ;  /* 0xbfb8aa3b78797820 */ /* 0x000fe20000410000 */
[----:B------:R-:W3:Y:S08]  /*9920*/  MUFU.RCP R104, R104 ;  /* 0x0000006800687308 */ /* 0x000ef00000001000 */
[----:B------:R-:W4:Y:S04]  /*9930*/  MUFU.EX2 R90, R90 ;  /* 0x0000005a005a7308 */ /* 0x000f280000000800 */
[----:B------:R-:W5:Y:S04]  /*9940*/  MUFU.EX2 R94, R94 ;  /* 0x0000005e005e7308 */ /* 0x000f680000000800 */
[----:B------:R-:W3:Y:S04]  /*9950*/  MUFU.EX2 R98, R98 ;  /* 0x0000006200627308 */ /* 0x000ee80000000800 */
[----:B------:R-:W3:Y:S04]  /*9960*/  MUFU.EX2 R74, R74 ;  /* 0x0000004a004a7308 */ /* 0x000ee80000000800 */
[----:B------:R3:W3:Y:S04]  /*9970*/  MUFU.EX2 R101, R78 ;  /* 0x0000004e00657308 */ /* 0x0006e80000000800 */
[----:B------:R-:W3:Y:S04]  /*9980*/  MUFU.EX2 R102, R102 ;  /* 0x0000006600667308 */ /* 0x000ee80000000800 */
[----:B------:R-:W3:Y:S04]  /*9990*/  MUFU.EX2 R119, R119 ;  /* 0x0000007700777308 */ /* 0x000ee80000000800 */
[----:B------:R-:W3:Y:S04]  /*99a0*/  MUFU.EX2 R88, R88 ;  /* 0x0000005800587308 */ /* 0x000ee80000000800 */
[----:B------:R-:W3:Y:S04]  /*99b0*/  MUFU.EX2 R92, R92 ;  /* 0x0000005c005c7308 */ /* 0x000ee80000000800 */
[----:B------:R-:W3:Y:S04]  /*99c0*/  MUFU.EX2 R96, R96 ;  /* 0x0000006000607308 */ /* 0x000ee80000000800 */
[----:B------:R-:W3:Y:S04]  /*99d0*/  MUFU.EX2 R100, R100 ;  /* 0x0000006400647308 */ /* 0x000ee80000000800 */
[----:B------:R-:W3:Y:S01]  /*99e0*/  MUFU.EX2 R121, R121 ;  /* 0x0000007900797308 */ /* 0x000ee20000000800 */
[----:B0-----:R-:W-:Y:S01]  /*99f0*/  FADD.FTZ R82, R82, 1 ;  /* 0x3f80000052527421 */ /* 0x001fe20000010000 */
[----:B-1----:R-:W-:Y:S01]  /*9a00*/  FADD.FTZ R86, R86, 1 ;  /* 0x3f80000056567421 */ /* 0x002fe20000010000 */
[----:B--2---:R-:W-:Y:S01]  /*9a10*/  FADD.FTZ R84, R84, 1 ;  /* 0x3f80000054547421 */ /* 0x004fe20000010000 */
[----:B----4-:R-:W-:Y:S01]  /*9a20*/  FADD.FTZ R90, R90, 1 ;  /* 0x3f8000005a5a7421 */ /* 0x010fe20000010000 */
[----:B-----5:R-:W-:Y:S01]  /*9a30*/  FADD.FTZ R94, R94, 1 ;  /* 0x3f8000005e5e7421 */ /* 0x020fe20000010000 */
[----:B---3--:R-:W-:Y:S01]  /*9a40*/  FADD.FTZ R98, R98, 1 ;  /* 0x3f80000062627421 */ /* 0x008fe20000010000 */
[----:B------:R-:W0:Y:S01]  /*9a50*/  MUFU.RCP R82, R82 ;  /* 0x0000005200527308 */ /* 0x000e220000001000 */
[----:B------:R-:W-:Y:S01]  /*9a60*/  FADD.FTZ R78, R74, 1 ;  /* 0x3f8000004a4e7421 */ /* 0x000fe20000010000 */
[----:B------:R-:W-:Y:S01]  /*9a70*/  FADD.FTZ R101, R101, 1 ;  /* 0x3f80000065657421 */ /* 0x000fe20000010000 */
[----:B------:R-:W-:Y:S01]  /*9a80*/  FADD.FTZ R102, R102, 1 ;  /* 0x3f80000066667421 */ /* 0x000fe20000010000 */
[----:B------:R-:W-:Y:S01]  /*9a90*/  FADD.FTZ R119, R119, 1 ;  /* 0x3f80000077777421 */ /* 0x000fe20000010000 */
[----:B------:R-:W-:Y:S01]  /*9aa0*/  FMUL.FTZ R74, R103, R104 ;  /* 0x00000068674a7220 */ /* 0x000fe20000410000 */
[----:B------:R-:W-:-:S02]  /*9ab0*/  FADD.FTZ R88, R88, 1 ;  /* 0x3f80000058587421 */ /* 0x000fc40000010000 */
[----:B------:R-:W1:Y:S01]  /*9ac0*/  MUFU.RCP R123, R84 ;  /* 0x00000054007b7308 */ /* 0x000e620000001000 */
[----:B------:R-:W-:Y:S01]  /*9ad0*/  FADD.FTZ R92, R92, 1 ;  /* 0x3f8000005c5c7421 */ /* 0x000fe20000010000 */
[----:B------:R-:W-:Y:S01]  /*9ae0*/  FADD.FTZ R96, R96, 1 ;  /* 0x3f80000060607421 */ /* 0x000fe20000010000 */
[----:B------:R-:W-:Y:S01]  /*9af0*/  FADD.FTZ R100, R100, 1 ;  /* 0x3f80000064647421 */ /* 0x000fe20000010000 */
[----:B------:R-:W-:-:S04]  /*9b00*/  FADD.FTZ R121, R121, 1 ;  /* 0x3f80000079797421 */ /* 0x000fc80000010000 */
[----:B------:R-:W2:Y:S01]  /*9b10*/  MUFU.RCP R86, R86 ;  /* 0x0000005600567308 */ /* 0x000ea20000001000 */
[----:B------:R-:W-:-:S07]  /*9b20*/  FMUL.FTZ R74, R74, R69 ;  /* 0x000000454a4a7220 */ /* 0x000fce0000410000 */
        /* <DEDUP_REMOVED lines=14> */
[----:B--2---:R-:W-:-:S02]  /*9c10*/  FMUL.FTZ R107, R107, R86 ;  /* 0x000000566b6b7220 */ /* 0x004fc40000410000 */
[----:B------:R-:W-:Y:S01]  /*9c20*/  FMUL.FTZ R105, R105, R124 ;  /* 0x0000007c69697220 */ /* 0x000fe20000410000 */
[----:B------:R-:W-:Y:S01]  /*9c30*/  FMUL.FTZ R106, R106, R71 ;  /* 0x000000476a6a7220 */ /* 0x000fe20000410000 */
        /* <DEDUP_REMOVED lines=28> */
[----:B------:R-:W-:Y:S01]  /*9e00*/  PRMT R71, R74, 0x7632, R71 ;  /* 0x000076324a477816 */ /* 0x000fe20000000047 */
[----:B------:R-:W0:Y:S01]  /*9e10*/  LDC.64 R92, c[0x0][0x438] ;  /* 0x00010e00ff5c7b82 */ /* 0x000e220000000a00 */
[----:B------:R-:W-:-:S02]  /*9e20*/  PRMT R73, R106, 0x7632, R73 ;  /* 0x000076326a497816 */ /* 0x000fc40000000049 */
[----:B------:R-:W-:Y:S02]  /*9e30*/  F2FP.F16.F32.PACK_AB R108, R109, R108 ;  /* 0x0000006c6d6c723e */ /* 0x000fe400000000ff */
[----:B------:R-:W-:Y:S02]  /*9e40*/  F2FP.F16.F32.PACK_AB R110, R111, R110 ;  /* 0x0000006e6f6e723e */ /* 0x000fe400000000ff */
[----:B------:R-:W-:Y:S02]  /*9e50*/  F2FP.F16.F32.PACK_AB R112, R113, R112 ;  /* 0x000000707170723e */ /* 0x000fe400000000ff */
        /* <DEDUP_REMOVED lines=9> */
[----:B-1----:R-:W-:Y:S02]  /*9ef0*/  PRMT R74, R112, 0x7632, R74 ;  /* 0x00007632704a7816 */ /* 0x002fe4000000004a */
[----:B--2---:R-:W-:Y:S02]  /*9f00*/  PRMT R71, R110, 0x7632, R71 ;  /* 0x000076326e477816 */ /* 0x004fe40000000047 */
[----:B---3--:R-:W-:Y:S01]  /*9f10*/  PRMT R73, R114, 0x7632, R73 ;  /* 0x0000763272497816 */ /* 0x008fe20000000049 */
        /* <DEDUP_REMOVED lines=8> */
[----:B------:R-:W-:Y:S01]  /*9fa0*/  STS.U16 [R67+0x16], R73 ;  /* 0x0000164943007388 */ /* 0x000fe20000000400 */
[----:B-1----:R-:W1:Y:S03]  /*9fb0*/  LDC.64 R74, c[0x0][0x430] ;  /* 0x00010c00ff4a7b82 */ /* 0x002e660000000a00 */
        /* <DEDUP_REMOVED lines=23> */
[----:B-1----:R-:W-:-:S05]  /*a130*/  IMAD.WIDE.U32 R80, R74, UR22, R80 ;  /* 0x000000164a507c25 */ /* 0x002fca000f8e0050 */
[----:B------:R-:W1:Y:S01]  /*a140*/  LDS R78, [R159+0x420] ;  /* 0x000420009f4e7984 */ /* 0x000e620000000800 */
[----:B------:R-:W-:Y:S02]  /*a150*/  IMAD R81, R75, UR22, R81 ;  /* 0x000000164b517c24 */ /* 0x000fe4000f8e0251 */
[----:B0-----:R-:W-:-:S04]  /*a160*/  IMAD.WIDE.U32 R74, R0, R92, R80 ;  /* 0x0000005c004a7225 */ /* 0x001fc800078e0050 */
[----:B--2---:R-:W-:Y:S01]  /*a170*/  IMAD R67, R0, R93, R75 ;  /* 0x0000005d00437224 */ /* 0x004fe200078e024b */
[----:B------:R-:W-:-:S04]  /*a180*/  IADD3 R75, P0, PT, R33, R74, RZ ;  /* 0x0000004a214b7210 */ /* 0x000fc80007f1e0ff */
[----:B---3--:R-:W-:Y:S02]  /*a190*/  IADD3.X R76, PT, PT, RZ, R67, RZ, P0, !PT ;  /* 0x00000043ff4c7210 */ /* 0x008fe400007fe4ff */
[----:B------:R-:W-:-:S04]  /*a1a0*/  LEA R74, P0, R75, UR6, 0x1 ;  /* 0x000000064b4a7c11 */ /* 0x000fc8000f8008ff */
[----:B------:R-:W-:Y:S02]  /*a1b0*/  LEA.HI.X R75, R75, UR7, R76, 0x1, P0 ;  /* 0x000000074b4b7c11 */ /* 0x000fe400080f0c4c */
[-C--:B-1----:R-:W-:Y:S02]  /*a1c0*/  ISETP.GE.AND P5, PT, R13, R78.reuse, PT ;  /* 0x0000004e0d00720c */ /* 0x082fe40003fa6270 */
[-C--:B------:R-:W-:Y:S02]  /*a1d0*/  ISETP.GE.AND P6, PT, R85, R78.reuse, PT ;  /* 0x0000004e5500720c */ /* 0x080fe40003fc6270 */
[-C--:B------:R-:W-:Y:S02]  /*a1e0*/  ISETP.GE.AND P4, PT, R21, R78.reuse, PT ;  /* 0x0000004e1500720c */ /* 0x080fe40003f86270 */
[-C--:B------:R-:W-:Y:S02]  /*a1f0*/  ISETP.GE.AND P1, PT, R33, R78.reuse, PT ;  /* 0x0000004e2100720c */ /* 0x080fe40003f26270 */
[----:B------:R-:W-:-:S02]  /*a200*/  ISETP.GE.AND P2, PT, R83, R78, PT ;  /* 0x0000004e5300720c */ /* 0x000fc40003f46270 */
[----:B------:R-:W-:-:S03]  /*a210*/  ISETP.GE.AND P0, PT, R99, R78, PT ;  /* 0x0000004e6300720c */ /* 0x000fc60003f06270 */
[----:B------:R0:W-:Y:S01]  /*a220*/  @!P5 STG.E.U16 desc[UR24][R74.64+0x80], R39 ;  /* 0x000080274a00d986 */ /* 0x0001e2000c101518 */
[----:B------:R-:W-:-:S03]  /*a230*/  ISETP.GE.AND P5, PT, R97, R78, PT ;  /* 0x0000004e6100720c */ /* 0x000fc60003fa6270 */
[----:B------:R0:W-:Y:S01]  /*a240*/  @!P6 STG.E.U16 desc[UR24][R74.64+0xc0], R41 ;  /* 0x0000c0294a00e986 */ /* 0x0001e2000c101518 */
[----:B------:R-:W-:-:S03]  /*a250*/  ISETP.GE.AND P6, PT, R91, R78, PT ;  /* 0x0000004e5b00720c */ /* 0x000fc60003fc6270 */
        /* <DEDUP_REMOVED lines=32> */
.L_x_1539:
        /* <DEDUP_REMOVED lines=10> */
.L_x_5035:


//--------------------- .text._Z25selective_scan_fwd_kernelI32Selective_Scan_fwd_kernel_traitsILi32ELi16ELi1ELb0ELb1ELb1ELb0EN3c104HalfENS1_7complexIfEEEEv13SSMParamsBase --------------------------
	.section	.text._Z25selective_scan_fwd_kernelI32Selective_Scan_fwd_kernel_traitsILi32ELi16ELi1ELb0ELb1ELb1ELb0EN3c104HalfENS1_7complexIfEEEEv13SSMParamsBase,"ax",@progbits
	.align	128
        .global         _Z25selective_scan_fwd_kernelI32Selective_Scan_fwd_kernel_traitsILi32ELi16ELi1ELb0ELb1ELb1ELb0EN3c104HalfENS1_7complexIfEEEEv13SSMParamsBase
        .type           _Z25selective_scan_fwd_kernelI32Selective_Scan_fwd_kernel_traitsILi32ELi16ELi1ELb0ELb1ELb1ELb0EN3c104HalfENS1_7complexIfEEEEv13SSMParamsBase,@function
        .size           _Z25selective_scan_fwd_kernelI32Selective_Scan_fwd_kernel_traitsILi32ELi16ELi1ELb0ELb1ELb1ELb0EN3c104HalfENS1_7complexIfEEEEv13SSMParamsBase,(.L_x_5036 - _Z25selective_scan_fwd_kernelI32Selective_Scan_fwd_kernel_traitsILi32ELi16ELi1ELb0ELb1ELb1ELb0EN3c104HalfENS1_7complexIfEEEEv13SSMParamsBase)
        .other          _Z25selective_scan_fwd_kernelI32Selective_Scan_fwd_kernel_traitsILi32ELi16ELi1ELb0ELb1ELb1ELb0EN3c104HalfENS1_7complexIfEEEEv13SSMParamsBase,@"STO_CUDA_ENTRY STV_DEFAULT"
_Z25selective_scan_fwd_kernelI32Selective_Scan_fwd_kernel_traitsILi32ELi16ELi1ELb0ELb1ELb1ELb0EN3c104HalfENS1_7complexIfEEEEv13SSMParamsBase:
.text._Z25selective_scan_fwd_kernelI32Selective_Scan_fwd_kernel_traitsILi32ELi16ELi1ELb0ELb1ELb1ELb0EN3c104HalfENS1_7complexIfEEEEv13SSMParamsBase:
[----:B------:R-:W-:Y:S08]  /*0000*/  LDC R1, c[0x0][0x37c] ;  /* 0x0000df00ff017b82 */ /* 0x000ff00000000800 */
[----:B------:R-:W0:Y:S01]  /*0010*/  LDC R10, c[0x0][0x398] ;  /* 0x0000e600ff0a7b82 */ /* 0x000e220000000800 */
[----:B------:R-:W1:Y:S01]  /*0020*/  S2R R11, SR_CTAID.Y ;  /* 0x00000000000b7919 */ /* 0x000e620000002600 */
[----:B------:R-:W2:Y:S01]  /*0030*/  LDCU.64 UR16, c[0x0][0x358] ;  /* 0x00006b00ff1077ac */ /* 0x000ea20008000a00 */
[----:B------:R-:W-:Y:S01]  /*0040*/  CS2R R2, SRZ ;  /* 0x0000000000027805 */ /* 0x000fe2000001ff00 */
[----:B------:R-:W3:Y:S04]  /*0050*/  LDCU.128 UR8, c[0x0][0x3f0] ;  /* 0x00007e00ff0877ac */ /* 0x000ee80008000c00 */
[----:B------:R-:W4:Y:S01]  /*0060*/  LDC.64 R4, c[0x0][0x458] ;  /* 0x00011600ff047b82 */ /* 0x000f220000000a00 */
[----:B------:R-:W3:Y:S07]  /*0070*/  LDCU.128 UR12, c[0x0][0x400] ;  /* 0x00008000ff0c77ac */ /* 0x000eee0008000c00 */
        /* <DEDUP_REMOVED lines=8> */
[----:B------:R-:W2:Y:S01]  /*0100*/  LDC.64 R16, c[0x0][0x460] ;  /* 0x00011800ff107b82 */ /* 0x000ea20000000a00 */
[----:B0-----:R-:W0:Y:S01]  /*0110*/  MUFU.RCP R0, R0 ;  /* 0x0000000000007308 */ /* 0x001e220000001000 */
[----:B------:R-:W-:-:S04]  /*0120*/  ISETP.NE.AND.EX P1, PT, R7, RZ, PT, P1 ;  /* 0x000000ff0700720c */ /* 0x000fc80003f25310 */
[C---:B-1----:R-:W-:Y:S02]  /*0130*/  @P0 LEA R4, P2, R11.reuse, R4, 0x2 ;  /* 0x000000040b040211 */ /* 0x042fe400078410ff */
[----:B------:R-:W1:Y:S02]  /*0140*/  LDC.64 R20, c[0x0][0x468] ;  /* 0x00011a00ff147b82 */ /* 0x000e640000000a00 */
[----:B------:R-:W-:-:S05]  /*0150*/  @P0 LEA.HI.X R5, R11, R5, RZ, 0x2, P2 ;  /* 0x000000050b050211 */ /* 0x000fca00010f14ff */
[C---:B------:R-:W-:Y:S01]  /*0160*/  @P1 LEA R6, P3, R11.reuse, R6, 0x2 ;  /* 0x000000060b061211 */ /* 0x040fe200078610ff */
[----:B------:R3:W5:Y:S01]  /*0170*/  @P0 LDG.E R2, desc[UR16][R4.64] ;  /* 0x0000001004020981 */ /* 0x000762000c1e1900 */
[----:B------:R-:W1:Y:S01]  /*0180*/  LDC.64 R22, c[0x0][0x3c8] ;  /* 0x0000f200ff167b82 */ /* 0x000e620000000a00 */
[----:B0-----:R-:W-:Y:S02]  /*0190*/  IADD3 R8, PT, PT, R0, 0xffffffe, RZ ;  /* 0x0ffffffe00087810 */ /* 0x001fe40007ffe0ff */
[----:B------:R-:W-:Y:S02]  /*01a0*/  @P1 LEA.HI.X R7, R11, R7, RZ, 0x2, P3 ;  /* 0x000000070b071211 */ /* 0x000fe400018f14ff */
[----:B------:R0:W3:Y:S03]  /*01b0*/  F2I.FTZ.U32.TRUNC.NTZ R9, R8 ;  /* 0x0000000800097305 */ /* 0x0000e6000021f000 */
[----:B------:R-:W1:Y:S01]  /*01c0*/  LDC.64 R26, c[0x0][0x3e8] ;  /* 0x0000fa00ff1a7b82 */ /* 0x000e620000000a00 */
[----:B------:R4:W5:Y:S01]  /*01d0*/  @P1 LDG.E R3, desc[UR16][R6.64] ;  /* 0x0000001006031981 */ /* 0x000962000c1e1900 */
[----:B0-----:R-:W-:-:S06]  /*01e0*/  HFMA2 R8, -RZ, RZ, 0, 0 ;  /* 0x00000000ff087431 */ /* 0x001fcc00000001ff */
[----:B------:R-:W0:Y:S01]  /*01f0*/  LDC.64 R24, c[0x0][0x448] ;  /* 0x00011200ff187b82 */ /* 0x000e220000000a00 */
[----:B---3--:R-:W-:-:S07]  /*0200*/  IADD3 R12, PT, PT, RZ, -R9, RZ ;  /* 0x80000009ff0c7210 */ /* 0x008fce0007ffe0ff */
[----:B------:R-:W3:Y:S01]  /*0210*/  LDC.64 R28, c[0x0][0x450] ;  /* 0x00011400ff1c7b82 */ /* 0x000ee20000000a00 */
[----:B------:R-:W-:Y:S01]  /*0220*/  IMAD R5, R12, R13, RZ ;  /* 0x0000000d0c057224 */ /* 0x000fe200078e02ff */
[----:B----4-:R-:W-:-:S03]  /*0230*/  IABS R6, R11 ;  /* 0x0000000b00067213 */ /* 0x010fc60000000000 */
[----:B------:R-:W-:Y:S01]  /*0240*/  IMAD.HI.U32 R9, R9, R5, R8 ;  /* 0x0000000509097227 */ /* 0x000fe200078e0008 */
[----:B------:R-:W-:Y:S02]  /*0250*/  UIMAD.WIDE.U32 UR4, UR18, UR8, URZ ;  /* 0x00000008120472a5 */ /* 0x000fe4000f8e00ff */
[----:B------:R-:W4:Y:S03]  /*0260*/  LDC R12, c[0x0][0x384] ;  /* 0x0000e100ff0c7b82 */ /* 0x000f260000000800 */
[----:B------:R-:W-:-:S05]  /*0270*/  IMAD.HI.U32 R4, R9, R6, RZ ;  /* 0x0000000609047227 */ /* 0x000fca00078e00ff */
[----:B------:R-:W-:-:S05]  /*0280*/  IADD3 R0, PT, PT, -R4, RZ, RZ ;  /* 0x000000ff04007210 */ /* 0x000fca0007ffe1ff */
[----:B------:R-:W-:-:S05]  /*0290*/  IMAD R0, R13, R0, R6 ;  /* 0x000000000d007224 */ /* 0x000fca00078e0206 */
[----:B------:R-:W-:-:S13]  /*02a0*/  ISETP.GT.U32.AND P1, PT, R13, R0, PT ;  /* 0x000000000d00720c */ /* 0x000fda0003f24070 */
[----:B------:R-:W-:-:S04]  /*02b0*/  @!P1 IADD3 R0, PT, PT, R0, -R13, RZ ;  /* 0x8000000d00009210 */ /* 0x000fc80007ffe0ff */
[----:B------:R-:W-:Y:S02]  /*02c0*/  ISETP.GE.U32.AND P0, PT, R0, R13, PT ;  /* 0x0000000d0000720c */ /* 0x000fe40003f06070 */
[----:B------:R-:W-:Y:S01]  /*02d0*/  @!P1 IADD3 R4, PT, PT, R4, 0x1, RZ ;  /* 0x0000000104049810 */ /* 0x000fe20007ffe0ff */
[----:B------:R-:W-:Y:S01]  /*02e0*/  UIMAD.WIDE.U32 UR6, UR18, UR12, URZ ;  /* 0x0000000c120672a5 */ /* 0x000fe2000f8e00ff */
[----:B------:R-:W-:Y:S01]  /*02f0*/  LOP3.LUT R0, R11, R10, RZ, 0x3c, !PT ;  /* 0x0000000a0b007212 */ /* 0x000fe200078e3cff */
[----:B------:R-:W-:Y:S02]  /*0300*/  UIMAD UR9, UR18, UR9, UR5 ;  /* 0x00000009120972a4 */ /* 0x000fe4000f8e0205 */
[----:B------:R-:W-:Y:S01]  /*0310*/  MOV R7, UR5 ;  /* 0x0000000500077c02 */ /* 0x000fe20008000f00 */
[----:B------:R-:W-:Y:S01]  /*0320*/  UIMAD UR8, UR18, UR13, UR7 ;  /* 0x0000000d120872a4 */ /* 0x000fe2000f8e0207 */
[----:B------:R-:W-:Y:S01]  /*0330*/  ISETP.GE.AND P2, PT, R0, RZ, PT ;  /* 0x000000ff0000720c */ /* 0x000fe20003f46270 */
[----:B------:R-:W-:Y:S01]  /*0340*/  IMAD.U32 R6, RZ, RZ, UR4 ;  /* 0x00000004ff067e24 */ /* 0x000fe2000f8e00ff */
[----:B------:R-:W-:Y:S01]  /*0350*/  ISETP.NE.AND P1, PT, R10, RZ, PT ;  /* 0x000000ff0a00720c */ /* 0x000fe20003f25270 */
[----:B------:R-:W0:Y:S01]  /*0360*/  LDCU.64 UR12, c[0x0][0x3d0] ;  /* 0x00007a00ff0c77ac */ /* 0x000e220008000a00 */
[----:B------:R-:W-:-:S02]  /*0370*/  @P0 IADD3 R4, PT, PT, R4, 0x1, RZ ;  /* 0x0000000104040810 */ /* 0x000fc40007ffe0ff */
[----:B------:R-:W-:Y:S02]  /*0380*/  ISETP.GE.AND P0, PT, R30, 0x1, PT ;  /* 0x000000011e00780c */ /* 0x000fe40003f06270 */
[----:B------:R-:W-:Y:S02]  /*0390*/  MOV R7, UR9 ;  /* 0x0000000900077c02 */ /* 0x000fe40008000f00 */
[----:B------:R-:W-:Y:S01]  /*03a0*/  MOV R9, UR7 ;  /* 0x0000000700097c02 */ /* 0x000fe20008000f00 */
[C---:B------:R-:W-:Y:S01]  /*03b0*/  IMAD.WIDE.U32 R6, R11.reuse, UR10, R6 ;  /* 0x0000000a0b067c25 */ /* 0x040fe2000f8e0006 */
[----:B------:R-:W-:Y:S02]  /*03c0*/  MOV R0, R4 ;  /* 0x0000000400007202 */ /* 0x000fe40000000f00 */
[----:B------:R-:W-:Y:S01]  /*03d0*/  MOV R8, UR6 ;  /* 0x0000000600087c02 */ /* 0x000fe20008000f00 */
[----:B------:R-:W-:Y:S01]  /*03e0*/  IMAD.U32 R9, RZ, RZ, UR8 ;  /* 0x00000008ff097e24 */ /* 0x000fe2000f8e00ff */
[----:B------:R-:W0:Y:S01]  /*03f0*/  LDCU.64 UR8, c[0x0][0x3b0] ;  /* 0x00007600ff0877ac */ /* 0x000e220008000a00 */
[----:B------:R-:W-:Y:S01]  /*0400*/  IMAD R18, R11, UR11, R7 ;  /* 0x0000000b0b127c24 */ /* 0x000fe2000f8e0207 */
[----:B------:R-:W-:-:S02]  /*0410*/  @!P2 IADD3 R0, PT, PT, -R0, RZ, RZ ;  /* 0x000000ff0000a210 */ /* 0x000fc40007ffe1ff */
[----:B------:R-:W-:Y:S01]  /*0420*/  @!P1 LOP3.LUT R0, RZ, R10, RZ, 0x33, !PT ;  /* 0x0000000aff009212 */ /* 0x000fe200078e33ff */
[----:B01234-:R-:W-:Y:S06]  /*0430*/  @!P0 EXIT ;  /* 0x000000000000894d */ /* 0x01ffec0003800000 */
[----:B------:R-:W0:Y:S01]  /*0440*/  S2R R4, SR_TID.X ;  /* 0x0000000000047919 */ /* 0x000e220000002100 */
[----:B------:R-:W-:Y:S01]  /*0450*/  UIMAD.WIDE.U32 UR4, UR18, UR8, URZ ;  /* 0x00000008120472a5 */ /* 0x000fe2000f8e00ff */
[C---:B------:R-:W-:Y:S01]  /*0460*/  IMAD.WIDE.U32 R8, R11.reuse, UR14, R8 ;  /* 0x0000000e0b087c25 */ /* 0x040fe2000f8e0008 */
[----:B------:R-:W-:Y:S01]  /*0470*/  SHF.R.S32.HI R7, RZ, 0x1f, R0 ;  /* 0x0000001fff077819 */ /* 0x000fe20000011400 */
[----:B------:R-:W-:Y:S01]  /*0480*/  UIMAD.WIDE.U32 UR6, UR18, UR12, URZ ;  /* 0x0000000c120672a5 */ /* 0x000fe2000f8e00ff */
[----:B------:R-:W-:Y:S01]  /*0490*/  LEA R16, P0, R6, R16, 0x1 ;  /* 0x0000001006107211 */ /* 0x000fe200078008ff */
[----:B------:R-:W-:Y:S01]  /*04a0*/  UIMAD UR5, UR18, UR9, UR5 ;  /* 0x00000009120572a4 */ /* 0x000fe2000f8e0205 */
[----:B------:R-:W-:Y:S01]  /*04b0*/  IMAD R14, R11, UR15, R9 ;  /* 0x0000000f0b0e7c24 */ /* 0x000fe2000f8e0209 */
[----:B------:R-:W-:Y:S01]  /*04c0*/  UIMAD UR7, UR18, UR13, UR7 ;  /* 0x0000000d120772a4 */ /* 0x000fe2000f8e0207 */
[C---:B------:R-:W-:Y:S01]  /*04d0*/  IMAD R9, R7.reuse, R22, RZ ;  /* 0x0000001607097224 */ /* 0x040fe200078e02ff */
[----:B------:R-:W1:Y:S01]  /*04e0*/  LDCU UR8, c[0x0][0x38c] ;  /* 0x00007180ff0877ac */ /* 0x000e620008000800 */
[----:B------:R-:W-:Y:S01]  /*04f0*/  IMAD R5, R12, UR18, R11 ;  /* 0x000000120c057c24 */ /* 0x000fe2000f8e020b */
[----:B------:R-:W-:Y:S01]  /*0500*/  LEA.HI.X R18, R6, R17, R18, 0x1, P0 ;  /* 0x0000001106127211 */ /* 0x000fe200000f0c12 */
[----:B------:R-:W-:Y:S01]  /*0510*/  IMAD R12, R7, R26, RZ ;  /* 0x0000001a070c7224 */ /* 0x000fe200078e02ff */
[----:B------:R-:W2:Y:S01]  /*0520*/  LDCU.U8 UR9, c[0x0][0x39e] ;  /* 0x000073c0ff0977ac */ /* 0x000ea20008000000 */
[----:B------:R-:W-:-:S04]  /*0530*/  IMAD.WIDE.U32 R6, R0, R22, UR4 ;  /* 0x0000000400067e25 */ /* 0x000fc8000f8e0016 */
[----:B------:R-:W-:Y:S01]  /*0540*/  IMAD R9, R0, R23, R9 ;  /* 0x0000001700097224 */ /* 0x000fe200078e0209 */
[----:B------:R-:W-:Y:S01]  /*0550*/  LEA R15, P1, R6, R24, 0x1 ;  /* 0x00000018060f7211 */ /* 0x000fe200078208ff */
[----:B------:R-:W-:-:S03]  /*0560*/  IMAD.WIDE.U32 R10, R0, R26, UR6 ;  /* 0x00000006000a7e25 */ /* 0x000fc6000f8e001a */
[----:B------:R-:W-:Y:S01]  /*0570*/  IADD3 R19, PT, PT, R7, R9, RZ ;  /* 0x0000000907137210 */ /* 0x000fe20007ffe0ff */
[----:B------:R-:W-:Y:S01]  /*0580*/  IMAD R17, R0, R27, R12 ;  /* 0x0000001b00117224 */ /* 0x000fe200078e020c */
[----:B------:R-:W-:Y:S01]  /*0590*/  LEA R12, P0, R8, R20, 0x1 ;  /* 0x00000014080c7211 */ /* 0x000fe200078008ff */
[----:B------:R-:W-:Y:S01]  /*05a0*/  IMAD R5, R5, R30, RZ ;  /* 0x0000001e05057224 */ /* 0x000fe200078e02ff */
[----:B------:R-:W-:Y:S02]  /*05b0*/  LEA R13, P2, R10, R28, 0x1 ;  /* 0x0000001c0a0d7211 */ /* 0x000fe400078408ff */
[----:B------:R-:W-:Y:S01]  /*05c0*/  IADD3 R17, PT, PT, R11, R17, RZ ;  /* 0x000000110b117210 */ /* 0x000fe20007ffe0ff */
[----:B-1----:R-:W-:Y:S01]  /*05d0*/  IMAD R5, R5, UR8, RZ ;  /* 0x0000000805057c24 */ /* 0x002fe2000f8e02ff */
[C---:B0-----:R-:W-:Y:S02]  /*05e0*/  SHF.L.U32 R0, R4.reuse, 0x4, RZ ;  /* 0x0000000404007819 */ /* 0x041fe400000006ff */
[----:B------:R-:W-:-:S02]  /*05f0*/  SHF.L.U32 R9, R4, 0x5, RZ ;  /* 0x0000000504097819 */ /* 0x000fc400000006ff */
[----:B------:R-:W-:Y:S02]  /*0600*/  LEA.HI.X R14, R8, R21, R14, 0x1, P0 ;  /* 0x00000015080e7211 */ /* 0x000fe400000f0c0e */
[----:B------:R-:W-:Y:S02]  /*0610*/  LOP3.LUT R11, R0, 0x3e00, RZ, 0xc0, !PT ;  /* 0x00003e00000b7812 */ /* 0x000fe400078ec0ff */
[----:B------:R-:W-:Y:S02]  /*0620*/  LOP3.LUT R54, R9, 0x7c1f, R4, 0xc8, !PT ;  /* 0x00007c1f09367812 */ /* 0x000fe400078ec804 */
[----:B------:R-:W-:Y:S01]  /*0630*/  LEA.HI.X R19, R6, R25, R19, 0x1, P1 ;  /* 0x0000001906137211 */ /* 0x000fe200008f0c13 */
[----:B------:R-:W-:Y:S01]  /*0640*/  IMAD.MOV.U32 R6, RZ, RZ, RZ ;  /* 0x000000ffff067224 */ /* 0x000fe200078e00ff */
[----:B------:R-:W-:Y:S01]  /*0650*/  LEA.HI.X R17, R10, R29, R17, 0x1, P2 ;  /* 0x0000001d0a117211 */ /* 0x000fe200010f0c11 */
[----:B------:R-:W-:Y:S01]  /*0660*/  IMAD.MOV.U32 R10, RZ, RZ, R14 ;  /* 0x000000ffff0a7224 */ /* 0x000fe200078e000e */
[----:B------:R-:W-:-:S02]  /*0670*/  MOV R8, R16 ;  /* 0x0000001000087202 */ /* 0x000fc40000000f00 */
[----:B------:R-:W-:Y:S02]  /*0680*/  MOV R7, R12 ;  /* 0x0000000c00077202 */ /* 0x000fe40000000f00 */
[----:B------:R-:W-:Y:S02]  /*0690*/  MOV R9, R18 ;  /* 0x0000001200097202 */ /* 0x000fe40000000f00 */
[----:B------:R-:W-:Y:S02]  /*06a0*/  LOP3.LUT R21, R11, 0x1f, R4, 0xf8, !PT ;  /* 0x0000001f0b157812 */ /* 0x000fe400078ef804 */
        /* <DEDUP_REMOVED lines=21> */
[----:B------:R-:W-:Y:S02]  /*0800*/  MOV R11, R15 ;  /* 0x0000000f000b7202 */ /* 0x000fe40000000f00 */
[----:B------:R-:W-:Y:S02]  /*0810*/  LOP3.LUT R54, R54, 0x360, RZ, 0xfc, !PT ;  /* 0x0000036036367812 */ /* 0x000fe400078efcff */
[----:B--2---:R-:W-:-:S07]  /*0820*/  MOV R15, R19 ;  /* 0x00000013000f7202 */ /* 0x004fce0000000f00 */
.L_x_1576:
[----:B------:R-:W0:Y:S01]  /*0830*/  LDC R87, c[0x0][0x388] ;  /* 0x0000e200ff577b82 */ /* 0x000e220000000800 */
[----:B--2---:R-:W-:Y:S01]  /*0840*/  SHF.L.U32 R56, R6, 0x9, RZ ;  /* 0x0000000906387819 */ /* 0x004fe200000006ff */
[C---:B------:R-:W-:Y:S01]  /*0850*/  IMAD.WIDE.U32 R60, R21.reuse, 0x2, R8 ;  /* 0x00000002153c7825 */ /* 0x040fe200078e0008 */
[C---:B------:R-:W-:Y:S02]  /*0860*/  LEA R58, P0, R21.reuse, R7, 0x1 ;  /* 0x00000007153a7211 */ /* 0x040fe400078008ff */
[----:B------:R-:W-:Y:S02]  /*0870*/  PRMT R62, RZ, 0x7610, R62 ;  /* 0x00007610ff3e7816 */ /* 0x000fe4000000003e */
[----:B------:R-:W-:Y:S02]  /*0880*/  IADD3.X R59, PT, PT, RZ, R10, RZ, P0, !PT ;  /* 0x0000000aff3b7210 */ /* 0x000fe400007fe4ff */
        /* <DEDUP_REMOVED lines=17> */
[----:B------:R-:W-:Y:S02]  /*09a0*/  LOP3.LUT R120, R21, 0x1e0, RZ, 0xfc, !PT ;  /* 0x000001e015787812 */ /* 0x000fe400078efcff */
[----:B------:R-:W-:Y:S02]  /*09b0*/  P2R R21, PR, RZ, 0x1 ;  /* 0x00000001ff157803 */ /* 0x000fe40000000000 */
[----:B------:R-:W-:Y:S02]  /*09c0*/  PRMT R90, RZ, 0x7610, R90 ;  /* 0x00007610ff5a7816 */ /* 0x000fe4000000005a */
[----:B------:R-:W-:-:S02]  /*09d0*/  ISETP.GE.AND P6, PT, R76, R19, PT ;  /* 0x000000134c00720c */ /* 0x000fc40003fc6270 */
[-C--:B------:R-:W-:Y:S02]  /*09e0*/  ISETP.GE.AND P1, PT, R86, R19.reuse, PT ;  /* 0x000000135600720c */ /* 0x080fe40003f26270 */
[-C--:B------:R-:W-:Y:S02]  /*09f0*/  ISETP.GE.AND P2, PT, R84, R19.reuse, PT ;  /* 0x000000135400720c */ /* 0x080fe40003f46270 */
[-C--:B------:R-:W-:Y:S01]  /*0a00*/  ISETP.GE.AND P3, PT, R82, R19.reuse, PT ;  /* 0x000000135200720c */ /* 0x080fe20003f66270 */
[----:B------:R-:W2:Y:S01]  /*0a10*/  @!P0 LDG.E.U16 R62, desc[UR16][R60.64] ;  /* 0x000000103c3e8981 */ /* 0x000ea2000c1e1500 */
[-C--:B------:R-:W-:Y:S02]  /*0a20*/  ISETP.GE.AND P0, PT, R88, R19.reuse, PT ;  /* 0x000000135800720c */ /* 0x080fe40003f06270 */
[----:B------:R-:W-:Y:S02]  /*0a30*/  ISETP.GE.AND P4, PT, R80, R19, PT ;  /* 0x000000135000720c */ /* 0x000fe40003f86270 */
[----:B------:R-:W-:-:S02]  /*0a40*/  P2R R23, PR, RZ, 0x1 ;  /* 0x00000001ff177803 */ /* 0x000fc40000000000 */
[-C--:B------:R-:W-:Y:S02]  /*0a50*/  ISETP.GE.AND P5, PT, R78, R19.reuse, PT ;  /* 0x000000134e00720c */ /* 0x080fe40003fa6270 */
[----:B------:R-:W-:Y:S02]  /*0a60*/  PRMT R64, RZ, 0x7610, R64 ;  /* 0x00007610ff407816 */ /* 0x000fe40000000040 */
[----:B------:R-:W-:Y:S02]  /*0a70*/  PRMT R94, RZ, 0x7610, R94 ;  /* 0x00007610ff5e7816 */ /* 0x000fe4000000005e */
[----:B------:R-:W-:Y:S01]  /*0a80*/  PRMT R74, RZ, 0x7610, R74 ;  /* 0x00007610ff4a7816 */ /* 0x000fe2000000004a */
[----:B------:R-:W3:Y:S01]  /*0a90*/  @!P0 LDG.E.U16 R90, desc[UR16][R60.64+0x1c0] ;  /* 0x0001c0103c5a8981 */ /* 0x000ee2000c1e1500 */
[----:B------:R-:W-:Y:S02]  /*0aa0*/  ISETP.GE.AND P0, PT, R92, R19, PT ;  /* 0x000000135c00720c */ /* 0x000fe40003f06270 */
[----:B------:R-:W-:Y:S01]  /*0ab0*/  PRMT R72, RZ, 0x7610, R72 ;  /* 0x00007610ff487816 */ /* 0x000fe20000000048 */
[----:B------:R-:W4:Y:S01]  /*0ac0*/  @!P6 LDG.E.U16 R64, desc[UR16][R60.64+0x40] ;  /* 0x000040103c40e981 */ /* 0x000f22000c1e1500 */
[----:B------:R-:W-:-:S02]  /*0ad0*/  PRMT R70, RZ, 0x7610, R70 ;  /* 0x00007610ff467816 */ /* 0x000fc40000000046 */
[----:B------:R-:W-:Y:S01]  /*0ae0*/  PRMT R68, RZ, 0x7610, R68 ;  /* 0x00007610ff447816 */ /* 0x000fe20000000044 */
[----:B------:R-:W3:Y:S01]  /*0af0*/  @!P1 LDG.E.U16 R74, desc[UR16][R60.64+0x180] ;  /* 0x000180103c4a9981 */ /* 0x000ee2000c1e1500 */
[----:B------:R-:W-:Y:S02]  /*0b00*/  PRMT R66, RZ, 0x7610, R66 ;  /* 0x00007610ff427816 */ /* 0x000fe40000000042 */
[----:B------:R-:W-:Y:S01]  /*0b10*/  P2R R25, PR, RZ, 0x1 ;  /* 0x00000001ff197803 */ /* 0x000fe20000000000 */
[----:B------:R-:W3:Y:S01]  /*0b20*/  @!P2 LDG.E.U16 R72, desc[UR16][R60.64+0x140] ;  /* 0x000140103c48a981 */ /* 0x000ee2000c1e1500 */
[-C--:B------:R-:W-:Y:S02]  /*0b30*/  ISETP.GE.AND P1, PT, R100, R19.reuse, PT ;  /* 0x000000136400720c */ /* 0x080fe40003f26270 */
[----:B------:R-:W-:Y:S01]  /*0b40*/  PRMT R98, RZ, 0x7610, R98 ;  /* 0x00007610ff627816 */ /* 0x000fe20000000062 */
        /* <DEDUP_REMOVED lines=11> */
[----:B------:R-:W-:Y:S01]  /*0c00*/  ISETP.GE.AND P6, PT, R120, R19, PT ;  /* 0x000000137800720c */ /* 0x000fe20003fc6270 */
[----:B------:R-:W3:Y:S01]  /*0c10*/  @!P0 LDG.E.U16 R98, desc[UR16][R60.64+0x240] ;  /* 0x000240103c628981 */ /* 0x000ee2000c1e1500 */
[----:B------:R-:W-:Y:S02]  /*0c20*/  PRMT R110, RZ, 0x7610, R110 ;  /* 0x00007610ff6e7816 */ /* 0x000fe4000000006e */
[----:B------:R-:W-:Y:S01]  /*0c30*/  PRMT R114, RZ, 0x7610, R114 ;  /* 0x00007610ff727816 */ /* 0x000fe20000000072 */
[----:B------:R-:W3:Y:S01]  /*0c40*/  @!P1 LDG.E.U16 R102, desc[UR16][R60.64+0x280] ;  /* 0x000280103c669981 */ /* 0x000ee2000c1e1500 */
[----:B------:R-:W-:Y:S02]  /*0c50*/  PRMT R118, RZ, 0x7610, R118 ;  /* 0x00007610ff767816 */ /* 0x000fe40000000076 */
        /* <DEDUP_REMOVED lines=14> */
[----:B------:R-:W-:Y:S01]  /*0d40*/  MOV R126, 0x400 ;  /* 0x00000400007e7802 */ /* 0x000fe20000000f00 */
[----:B-1----:R-:W-:-:S03]  /*0d50*/  VIADD R88, R21, 0x20 ;  /* 0x0000002015587836 */ /* 0x002fc60000000000 */
[----:B0-----:R-:W-:Y:S02]  /*0d60*/  LEA R126, R23, R126, 0x18 ;  /* 0x0000007e177e7211 */ /* 0x001fe400078ec0ff */
[-C--:B------:R-:W-:Y:S02]  /*0d70*/  LEA.HI.SX32 R23, R21, R21.reuse, 0x1b ;  /* 0x0000001515177211 */ /* 0x080fe400078fdaff */
[----:B------:R-:W-:Y:S02]  /*0d80*/  LEA.HI.SX32 R25, R88, R21, 0x1b ;  /* 0x0000001558197211 */ /* 0x000fe400078fdaff */
[-C--:B------:R-:W-:Y:S02]  /*0d90*/  LEA R23, R23, R126.reuse, 0x1 ;  /* 0x0000007e17177211 */ /* 0x080fe400078e08ff */
[C---:B------:R-:W-:Y:S01]  /*0da0*/  IADD3 R60, PT, PT, R21.reuse, 0x40, RZ ;  /* 0x00000040153c7810 */ /* 0x040fe20007ffe0ff */
[----:B------:R-:W-:Y:S01]  /*0db0*/  VIADD R96, R21, 0xa0 ;  /* 0x000000a015607836 */ /* 0x000fe20000000000 */
[----:B------:R-:W-:-:S02]  /*0dc0*/  LEA R25, R25, R126, 0x1 ;  /* 0x0000007e19197211 */ /* 0x000fc400078e08ff */
[C---:B------:R-:W-:Y:S02]  /*0dd0*/  IADD3 R88, PT, PT, R21.reuse, 0x60, RZ ;  /* 0x0000006015587810 */ /* 0x040fe40007ffe0ff */
[C---:B------:R-:W-:Y:S02]  /*0de0*/  IADD3 R92, PT, PT, R21.reuse, 0x80, RZ ;  /* 0x00000080155c7810 */ /* 0x040fe40007ffe0ff */
[C---:B------:R-:W-:Y:S02]  /*0df0*/  IADD3 R100, PT, PT, R21.reuse, 0xc0, RZ ;  /* 0x000000c015647810 */ /* 0x040fe40007ffe0ff */
[-C--:B------:R-:W-:Y:S02]  /*0e00*/  LEA.HI.SX32 R27, R60, R21.reuse, 0x1b ;  /* 0x000000153c1b7211 */ /* 0x080fe400078fdaff */
[----:B------:R-:W-:Y:S02]  /*0e10*/  IADD3 R60, PT, PT, R21, 0xe0, RZ ;  /* 0x000000e0153c7810 */ /* 0x000fe40007ffe0ff */
[----:B------:R-:W-:-:S02]  /*0e20*/  LEA.HI.SX32 R29, R88, R21, 0x1b ;  /* 0x00000015581d7211 */ /* 0x000fc400078fdaff */
[-C--:B------:R-:W-:Y:S02]  /*0e30*/  LEA.HI.SX32 R31, R92, R21.reuse, 0x1b ;  /* 0x000000155c1f7211 */ /* 0x080fe400078fdaff */
[-C--:B------:R-:W-:Y:S02]  /*0e40*/  LEA.HI.SX32 R33, R96, R21.reuse, 0x1b ;  /* 0x0000001560217211 */ /* 0x080fe400078fdaff */
[-C--:B------:R-:W-:Y:S02]  /*0e50*/  LEA.HI.SX32 R35, R100, R21.reuse, 0x1b ;  /* 0x0000001564237211 */ /* 0x080fe400078fdaff */
[----:B------:R-:W-:Y:S02]  /*0e60*/  LEA R27, R27, R126, 0x1 ;  /* 0x0000007e1b1b7211 */ /* 0x000fe400078e08ff */
[----:B------:R-:W-:Y:S02]  /*0e70*/  IADD3 R88, PT, PT, R21, 0x140, RZ ;  /* 0x0000014015587810 */ /* 0x000fe40007ffe0ff */
[----:B------:R-:W-:-:S02]  /*0e80*/  LEA.HI.SX32 R37, R60, R21, 0x1b ;  /* 0x000000153c257211 */ /* 0x000fc400078fdaff */
[-C--:B------:R-:W-:Y:S02]  /*0e90*/  LEA R29, R29, R126.reuse, 0x1 ;  /* 0x0000007e1d1d7211 */ /* 0x080fe400078e08ff */
[----:B------:R-:W-:Y:S02]  /*0ea0*/  IADD3 R92, PT, PT, R21, 0x160, RZ ;  /* 0x00000160155c7810 */ /* 0x000fe40007ffe0ff */
[-C--:B------:R-:W-:Y:S02]  /*0eb0*/  LEA R31, R31, R126.reuse, 0x1 ;  /* 0x0000007e1f1f7211 */ /* 0x080fe400078e08ff */
[----:B------:R-:W-:Y:S01]  /*0ec0*/  IADD3 R60, PT, PT, R21, 0x180, RZ ;  /* 0x00000180153c7810 */ /* 0x000fe20007ffe0ff */
[--C-:B------:R-:W-:Y:S01]  /*0ed0*/  IMAD R35, R35, 0x2, R126.reuse ;  /* 0x0000000223237824 */ /* 0x100fe200078e027e */
[----:B------:R-:W-:Y:S01]  /*0ee0*/  LEA R33, R33, R126, 0x1 ;  /* 0x0000007e21217211 */ /* 0x000fe200078e08ff */
[----:B------:R-:W-:Y:S01]  /*0ef0*/  IMAD R37, R37, 0x2, R126 ;  /* 0x0000000225257824 */ /* 0x000fe200078e027e */
[-C--:B------:R-:W-:Y:S01]  /*0f00*/  LEA.HI.SX32 R43, R88, R21.reuse, 0x1b ;  /* 0x00000015582b7211 */ /* 0x080fe200078fdaff */
[----:B------:R-:W-:Y:S01]  /*0f10*/  IMAD.SHL.U32 R55, R21, 0x10, RZ ;  /* 0x0000001015377824 */ /* 0x000fe200078e00ff */
[----:B------:R-:W-:-:S02]  /*0f20*/  LEA.HI.SX32 R45, R92, R21, 0x1b ;  /* 0x000000155c2d7211 */ /* 0x000fc400078fdaff */
[----:B------:R-:W-:Y:S02]  /*0f30*/  LEA.HI.SX32 R47, R60, R21, 0x1b ;  /* 0x000000153c2f7211 */ /* 0x000fe400078fdaff */
[-C--:B------:R-:W-:Y:S02]  /*0f40*/  LEA R43, R43, R126.reuse, 0x1 ;  /* 0x0000007e2b2b7211 */ /* 0x080fe400078e08ff */
[-C--:B------:R-:W-:Y:S02]  /*0f50*/  LEA R45, R45, R126.reuse, 0x1 ;  /* 0x0000007e2d2d7211 */ /* 0x080fe400078e08ff */
[----:B------:R-:W-:Y:S02]  /*0f60*/  LEA R47, R47, R126, 0x1 ;  /* 0x0000007e2f2f7211 */ /* 0x000fe400078e08ff */
[----:B------:R-:W-:-:S04]  /*0f70*/  LEA.HI.SX32 R55, R55, R55, 0x1b ;  /* 0x0000003737377211 */ /* 0x000fc800078fdaff */
[----:B------:R-:W-:Y:S02]  /*0f80*/  LEA R55, R55, R126, 0x1 ;  /* 0x0000007e37377211 */ /* 0x000fe400078e08ff */
[----:B------:R-:W-:Y:S02]  /*0f90*/  PRMT R60, RZ, 0x7610, R60 ;  /* 0x00007610ff3c7816 */ /* 0x000fe4000000003c */
[----:B------:R-:W-:Y:S02]  /*0fa0*/  P2R R79, PR, RZ, 0x2 ;  /* 0x00000002ff4f7803 */ /* 0x000fe40000000000 */
[----:B------:R-:W-:Y:S02]  /*0fb0*/  ISETP.GE.AND P1, PT, R76, R19, PT ;  /* 0x000000134c00720c */ /* 0x000fe40003f26270 */
[----:B------:R-:W-:Y:S01]  /*0fc0*/  PRMT R76, RZ, 0x7610, R76 ;  /* 0x00007610ff4c7816 */ /* 0x000fe2000000004c */
[----:B--2---:R0:W-:Y:S02]  /*0fd0*/  STS.U16 [R23], R62 ;  /* 0x0000003e17007388 */ /* 0x0041e40000000400 */
[----:B0-----:R-:W-:-:S04]  /*0fe0*/  IADD3 R62, PT, PT, R21, 0x100, RZ ;  /* 0x00000100153e7810 */ /* 0x001fc80007ffe0ff */
[----:B------:R-:W-:Y:S01]  /*0ff0*/  LEA.HI.SX32 R39, R62, R21, 0x1b ;  /* 0x000000153e277211 */ /* 0x000fe200078fdaff */
[----:B----4-:R0:W-:Y:S01]  /*1000*/  STS.U16 [R25+0x40], R64 ;  /* 0x0000404019007388 */ /* 0x0101e20000000400 */
[----:B------:R-:W-:Y:S02]  /*1010*/  VIADD R62, R21, 0x1a0 ;  /* 0x000001a0153e7836 */ /* 0x000fe40000000000 */
[----:B------:R-:W-:Y:S02]  /*1020*/  LEA R39, R39, R126, 0x1 ;  /* 0x0000007e27277211 */ /* 0x000fe400078e08ff */
[----:B0-----:R-:W-:-:S04]  /*1030*/  IADD3 R64, PT, PT, R21, 0x120, RZ ;  /* 0x0000012015407810 */ /* 0x001fc80007ffe0ff */
[-C--:B------:R-:W-:Y:S02]  /*1040*/  LEA.HI.SX32 R41, R64, R21.reuse, 0x1b ;  /* 0x0000001540297211 */ /* 0x080fe400078fdaff */
[----:B------:R-:W-:Y:S02]  /*1050*/  IADD3 R64, PT, PT, R21, 0x1c0, RZ ;  /* 0x000001c015407810 */ /* 0x000fe40007ffe0ff */
[----:B------:R-:W-:Y:S02]  /*1060*/  LEA R41, R41, R126, 0x1 ;  /* 0x0000007e29297211 */ /* 0x000fe400078e08ff */
[-C--:B------:R-:W-:Y:S01]  /*1070*/  LEA.HI.SX32 R49, R62, R21.reuse, 0x1b ;  /* 0x000000153e317211 */ /* 0x080fe200078fdaff */
[----:B---3--:R0:W-:Y:S01]  /*1080*/  STS.U16 [R27+0x80], R66 ;  /* 0x000080421b007388 */ /* 0x0081e20000000400 */
[----:B------:R-:W-:-:S03]  /*1090*/  LEA.HI.SX32 R51, R64, R21, 0x1b ;  /* 0x0000001540337211 */ /* 0x000fc600078fdaff */
[----:B------:R-:W-:Y:S04]  /*10a0*/  STS.U16 [R29+0xc0], R68 ;  /* 0x0000c0441d007388 */ /* 0x000fe80000000400 */
[----:B------:R-:W-:Y:S01]  /*10b0*/  STS.U16 [R31+0x100], R70 ;  /* 0x000100461f007388 */ /* 0x000fe20000000400 */
[----:B0-----:R-:W-:-:S03]  /*10c0*/  IADD3 R66, PT, PT, R21, 0x1e0, RZ ;  /* 0x000001e015427810 */ /* 0x001fc60007ffe0ff */
[----:B------:R-:W-:Y:S01]  /*10d0*/  STS.U16 [R33+0x140], R72 ;  /* 0x0001404821007388 */ /* 0x000fe20000000400 */
[----:B------:R-:W-:-:S03]  /*10e0*/  LEA.HI.SX32 R53, R66, R21, 0x1b ;  /* 0x0000001542357211 */ /* 0x000fc600078fdaff */
[----:B------:R-:W-:Y:S01]  /*10f0*/  STS.U16 [R35+0x180], R74 ;  /* 0x0001804a23007388 */ /* 0x000fe20000000400 */
[----:B------:R-:W-:-:S03]  /*1100*/  LEA R49, R49, R126, 0x1 ;  /* 0x0000007e31317211 */ /* 0x000fc600078e08ff */
        /* <DEDUP_REMOVED lines=30> */
[----:B------:R-:W4:Y:S01]  /*12f0*/  @!P0 LDG.E.U16 R60, desc[UR16][R58.64] ;  /* 0x000000103a3c8981 */ /* 0x000f22000c1e1500 */
[----:B------:R-:W-:-:S03]  /*1300*/  ISETP.GE.AND P0, PT, R78, R19, PT ;  /* 0x000000134e00720c */ /* 0x000fc60003f06270 */
[----:B------:R-:W4:Y:S01]  /*1310*/  @!P1 LDG.E.U16 R62, desc[UR16][R58.64+0x40] ;  /* 0x000040103a3e9981 */ /* 0x000f22000c1e1500 */
[----:B------:R-:W-:-:S09]  /*1320*/  ISETP.GE.AND P1, PT, R80, R19, PT ;  /* 0x000000135000720c */ /* 0x000fd20003f26270 */
[----:B------:R-:W4:Y:S01]  /*1330*/  @!P0 LDG.E.U16 R76, desc[UR16][R58.64+0x80] ;  /* 0x000080103a4c8981 */ /* 0x000f22000c1e1500 */
[----:B------:R-:W-:Y:S02]  /*1340*/  ISETP.GE.AND P0, PT, R82, R19, PT ;  /* 0x000000135200720c */ /* 0x000fe40003f06270 */
[----:B------:R-:W-:Y:S02]  /*1350*/  PRMT R80, RZ, 0x7610, R80 ;  /* 0x00007610ff507816 */ /* 0x000fe40000000050 */
[----:B------:R-:W-:-:S06]  /*1360*/  PRMT R78, RZ, 0x7610, R78 ;  /* 0x00007610ff4e7816 */ /* 0x000fcc000000004e */
[----:B------:R-:W4:Y:S04]  /*1370*/  @!P1 LDG.E.U16 R78, desc[UR16][R58.64+0xc0] ;  /* 0x0000c0103a4e9981 */ /* 0x000f28000c1e1500 */
[----:B------:R-:W4:Y:S01]  /*1380*/  @!P0 LDG.E.U16 R80, desc[UR16][R58.64+0x100] ;  /* 0x000100103a508981 */ /* 0x000f22000c1e1500 */
[-C--:B------:R-:W-:Y:S02]  /*1390*/  ISETP.GE.AND P0, PT, R86, R19.reuse, PT ;  /* 0x000000135600720c */ /* 0x080fe40003f06270 */
[----:B------:R-:W-:Y:S02]  /*13a0*/  ISETP.GE.AND P1, PT, R84, R19, PT ;  /* 0x000000135400720c */ /* 0x000fe40003f26270 */
[----:B------:R-:W-:-:S09]  /*13b0*/  PRMT R84, RZ, 0x7610, R84 ;  /* 0x00007610ff547816 */ /* 0x000fd20000000054 */
[----:B------:R-:W4:Y:S01]  /*13c0*/  @!P0 LDG.E.U16 R84, desc[UR16][R58.64+0x180] ;  /* 0x000180103a548981 */ /* 0x000f22000c1e1500 */
[----:B------:R-:W-:Y:S02]  /*13d0*/  ISETP.NE.AND P0, PT, R81, RZ, PT ;  /* 0x000000ff5100720c */ /* 0x000fe40003f05270 */
[----:B------:R-:W-:Y:S02]  /*13e0*/  PRMT R86, RZ, 0x7610, R86 ;  /* 0x00007610ff567816 */ /* 0x000fe40000000056 */
[----:B------:R-:W-:-:S09]  /*13f0*/  PRMT R88, RZ, 0x7610, R88 ;  /* 0x00007610ff587816 */ /* 0x000fd20000000058 */
[----:B------:R-:W4:Y:S01]  /*1400*/  @!P0 LDG.E.U16 R86, desc[UR16][R58.64+0x1c0] ;  /* 0x0001c0103a568981 */ /* 0x000f22000c1e1500 */
[----:B------:R-:W-:Y:S02]  /*1410*/  ISETP.NE.AND P0, PT, R83, RZ, PT ;  /* 0x000000ff5300720c */ /* 0x000fe40003f05270 */
[----:B------:R-:W-:-:S06]  /*1420*/  PRMT R82, RZ, 0x7610, R82 ;  /* 0x00007610ff527816 */ /* 0x000fcc0000000052 */
[----:B------:R-:W4:Y:S01]  /*1430*/  @!P1 LDG.E.U16 R82, desc[UR16][R58.64+0x140] ;  /* 0x000140103a529981 */ /* 0x000f22000c1e1500 */
[----:B------:R-:W-:-:S04]  /*1440*/  ISETP.NE.AND P1, PT, R79, RZ, PT ;  /* 0x000000ff4f00720c */ /* 0x000fc80003f25270 */
[----:B------:R-:W4:Y:S01]  /*1450*/  @!P0 LDG.E.U16 R88, desc[UR16][R58.64+0x200] ;  /* 0x000200103a588981 */ /* 0x000f22000c1e1500 */
[----:B------:R-:W-:Y:S02]  /*1460*/  ISETP.NE.AND P0, PT, R85, RZ, PT ;  /* 0x000000ff5500720c */ /* 0x000fe40003f05270 */
[----:B0-----:R-:W-:Y:S02]  /*1470*/  PRMT R90, RZ, 0x7610, R90 ;  /* 0x00007610ff5a7816 */ /* 0x001fe4000000005a */
[----:B------:R-:W-:Y:S02]  /*1480*/  PRMT R92, RZ, 0x7610, R92 ;  /* 0x00007610ff5c7816 */ /* 0x000fe4000000005c */
[----:B-1----:R-:W-:Y:S02]  /*1490*/  PRMT R94, RZ, 0x7610, R94 ;  /* 0x00007610ff5e7816 */ /* 0x002fe4000000005e */
[----:B------:R-:W-:Y:S02]  /*14a0*/  PRMT R96, RZ, 0x7610, R96 ;  /* 0x00007610ff607816 */ /* 0x000fe40000000060 */
[----:B--2---:R-:W-:Y:S01]  /*14b0*/  PRMT R98, RZ, 0x7610, R98 ;  /* 0x00007610ff627816 */ /* 0x004fe20000000062 */
[----:B------:R-:W2:Y:S01]  /*14c0*/  @!P1 LDG.E.U16 R92, desc[UR16][R58.64+0x280] ;  /* 0x000280103a5c9981 */ /* 0x000ea2000c1e1500 */
[----:B------:R-:W-:-:S02]  /*14d0*/  PRMT R100, RZ, 0x7610, R100 ;  /* 0x00007610ff647816 */ /* 0x000fc40000000064 */
[----:B---3--:R-:W-:Y:S01]  /*14e0*/  PRMT R102, RZ, 0x7610, R102 ;  /* 0x00007610ff667816 */ /* 0x008fe20000000066 */
[----:B------:R-:W3:Y:S04]  /*14f0*/  @!P0 LDG.E.U16 R90, desc[UR16][R58.64+0x240] ;  /* 0x000240103a5a8981 */ /* 0x000ee8000c1e1500 */
[----:B------:R-:W2:Y:S04]  /*1500*/  @!P2 LDG.E.U16 R94, desc[UR16][R58.64+0x2c0] ;  /* 0x0002c0103a5ea981 */ /* 0x000ea8000c1e1500 */
[----:B------:R-:W2:Y:S04]  /*1510*/  @!P3 LDG.E.U16 R96, desc[UR16][R58.64+0x300] ;  /* 0x000300103a60b981 */ /* 0x000ea8000c1e1500 */
[----:B------:R-:W2:Y:S04]  /*1520*/  @!P4 LDG.E.U16 R98, desc[UR16][R58.64+0x340] ;  /* 0x000340103a62c981 */ /* 0x000ea8000c1e1500 */
[----:B------:R-:W2:Y:S04]  /*1530*/  @!P5 LDG.E.U16 R100, desc[UR16][R58.64+0x380] ;  /* 0x000380103a64d981 */ /* 0x000ea8000c1e1500 */
[----:B------:R-:W2:Y:S01]  /*1540*/  @!P6 LDG.E.U16 R102, desc[UR16][R58.64+0x3c0] ;  /* 0x0003c0103a66e981 */ /* 0x000ea2000c1e1500 */
[----:B------:R-:W-:Y:S03]  /*1550*/  BSSY.RECONVERGENT B0, `(.L_x_1540) ;  /* 0x0000057000007945 */ /* 0x000fe60003800200 */
[----:B----4-:R-:W-:Y:S04]  /*1560*/  STS.U16 [R23], R60 ;  /* 0x0000003c17007388 */ /* 0x010fe80000000400 */
        /* <DEDUP_REMOVED lines=8> */
[----:B---3--:R-:W-:Y:S04]  /*15f0*/  STS.U16 [R41+0x240], R90 ;  /* 0x0002405a29007388 */ /* 0x008fe80000000400 */
[----:B--2---:R-:W-:Y:S04]  /*1600*/  STS.U16 [R43+0x280], R92 ;  /* 0x0002805c2b007388 */ /* 0x004fe80000000400 */
        /* <DEDUP_REMOVED lines=28> */
[--C-:B------:R-:W-:Y:S01]  /*17d0*/  FADD.FTZ R60, R60, R3.reuse ;  /* 0x000000033c3c7221 */ /* 0x100fe20000010000 */
[----:B---3--:R-:W-:Y:S02]  /*17e0*/  HADD2.F32 R76, -RZ, R76.H0_H0 ;  /* 0x2000004cff4c7230 */ /* 0x008fe40000004100 */
        /* <DEDUP_REMOVED lines=16> */
[----:B------:R-:W-:Y:S02]  /*18f0*/  HFMA2 R93, -RZ, RZ, 1.625, 0 ;  /* 0x3e800000ff5d7431 */ /* 0x000fe400000001ff */
[----:B------:R-:W-:Y:S01]  /*1900*/  IMAD.MOV.U32 R95, RZ, RZ, 0x3d39bf78 ;  /* 0x3d39bf78ff5f7424 */ /* 0x000fe200078e00ff */
        /* <DEDUP_REMOVED lines=27> */
.L_x_1541:
[----:B------:R-:W-:Y:S05]  /*1ac0*/  BSYNC.RECONVERGENT B0 ;  /* 0x0000000000007941 */ /* 0x000fea0003800200 */
.L_x_1540:
        /* <DEDUP_REMOVED lines=35> */
.L_x_1543:
[----:B------:R-:W-:Y:S05]  /*1d00*/  BSYNC.RECONVERGENT B0 ;  /* 0x0000000000007941 */ /* 0x000fea0003800200 */
.L_x_1542:
        /* <DEDUP_REMOVED lines=37> */
.L_x_1545:
[----:B------:R-:W-:Y:S05]  /*1f60*/  BSYNC.RECONVERGENT B0 ;  /* 0x0000000000007941 */ /* 0x000fea0003800200 */
.L_x_1544:
[----:B------:R-:W-:Y:S01]  /*1f70*/  HADD2.F32 R88, -RZ, R88.H0_H0 ;  /* 0x20000058ff587230 */ /* 0x000fe20000004100 */
[----:B------:R-:W-:Y:S01]  /*1f80*/  BSSY.RECONVERGENT B0, `(.L_x_1546) ;  /* 0x0000022000007945 */ /* 0x000fe20003800200 */
[----:B------:R-:W-:-:S03]  /*1f90*/  FSETP.GTU.FTZ.AND P4, PT, R86, 20, PT ;  /* 0x41a000005600780b */ /* 0x000fc60003f9c000 */
[----:B------:R-:W-:Y:S01]  /*1fa0*/  FADD.FTZ R88, R88, R3 ;  /* 0x0000000358587221 */ /* 0x000fe20000010000 */
[----:B------:R-:W-:Y:S09]  /*1fb0*/  @P5 BRA `(.L_x_1547) ;  /* 0x0000000000785947 */ /* 0x000ff20003800000 */
        /* <DEDUP_REMOVED lines=30> */
.L_x_1547:
[----:B------:R-:W-:Y:S05]  /*21a0*/  BSYNC.RECONVERGENT B0 ;  /* 0x0000000000007941 */ /* 0x000fea0003800200 */
.L_x_1546:
        /* <DEDUP_REMOVED lines=37> */
.L_x_1549:
[----:B------:R-:W-:Y:S05]  /*2400*/  BSYNC.RECONVERGENT B0 ;  /* 0x0000000000007941 */ /* 0x000fea0003800200 */
.L_x_1548:
        /* <DEDUP_REMOVED lines=35> */
.L_x_1551:
[----:B------:R-:W-:Y:S05]  /*2640*/  BSYNC.RECONVERGENT B0 ;  /* 0x0000000000007941 */ /* 0x000fea0003800200 */
.L_x_1550:
        /* <DEDUP_REMOVED lines=12> */
[----:B------:R-:W-:-:S03]  /*2710*/  ISETP.GE.U32.AND P0, PT, R98, 0x7f800000, PT ;  /* 0x7f8000006200780c */ /* 0x000fc60003f06070 */
[----:B------:R-:W-:Y:S01]  /*2720*/  VIADD R83, R83, 0xc0c00000 ;  /* 0xc0c0000053537836 */ /* 0x000fe20000000000 */
[----:B------:R-:W-:-:S04]  /*2730*/  ISETP.GT.AND P6, PT, R98, -0x40800000, P0 ;  /* 0xbf8000006200780c */ /* 0x000fc800007c4270 */
        /* <DEDUP_REMOVED lines=22> */
.L_x_1553:
[----:B------:R-:W-:Y:S05]  /*28a0*/  BSYNC.RECONVERGENT B0 ;  /* 0x0000000000007941 */ /* 0x000fea0003800200 */
.L_x_1552:
        /* <DEDUP_REMOVED lines=15> */
[----:B------:R-:W-:Y:S01]  /*29a0*/  IMAD.IADD R83, R100, 0x1, -R81 ;  /* 0x0000000164537824 */ /* 0x000fe200078e0a51 */
[----:B------:R-:W-:-:S03]  /*29b0*/  I2FP.F32.S32 R81, R81 ;  /* 0x0000005100517245 */ /* 0x000fc60000201400 */
        /* <DEDUP_REMOVED lines=18> */
.L_x_1555:
[----:B------:R-:W-:Y:S05]  /*2ae0*/  BSYNC.RECONVERGENT B0 ;  /* 0x0000000000007941 */ /* 0x000fea0003800200 */
.L_x_1554:
        /* <DEDUP_REMOVED lines=39> */
.L_x_1557:
[----:B------:R-:W-:Y:S05]  /*2d60*/  BSYNC.RECONVERGENT B0 ;  /* 0x0000000000007941 */ /* 0x000fea0003800200 */
.L_x_1556:
        /* <DEDUP_REMOVED lines=39> */
.L_x_1559:
[----:B------:R-:W-:Y:S05]  /*2fe0*/  BSYNC.RECONVERGENT B0 ;  /* 0x0000000000007941 */ /* 0x000fea0003800200 */
.L_x_1558:
        /* <DEDUP_REMOVED lines=45> */
.L_x_1561:
[----:B------:R-:W-:Y:S05]  /*32c0*/  BSYNC.RECONVERGENT B0 ;  /* 0x0000000000007941 */ /* 0x000fea0003800200 */
.L_x_1560:
[----:B------:R-:W-:Y:S04]  /*32d0*/  BSSY.RECONVERGENT B0, `(.L_x_1562) ;  /* 0x0000020000007945 */ /* 0x000fe80003800200 */
        /* <DEDUP_REMOVED lines=31> */
.L_x_1563:
[----:B------:R-:W-:Y:S05]  /*34d0*/  BSYNC.RECONVERGENT B0 ;  /* 0x0000000000007941 */ /* 0x000fea0003800200 */
.L_x_1562:
        /* <DEDUP_REMOVED lines=32> */
.L_x_1565:
[----:B------:R-:W-:Y:S05]  /*36e0*/  BSYNC.RECONVERGENT B0 ;  /* 0x0000000000007941 */ /* 0x000fea0003800200 */
.L_x_1564:
[----:B------:R-:W-:Y:S04]  /*36f0*/  BSSY.RECONVERGENT B0, `(.L_x_1566) ;  /* 0x0000020000007945 */ /* 0x000fe80003800200 */
        /* <DEDUP_REMOVED lines=31> */
.L_x_1567:
[----:B------:R-:W-:Y:S05]  /*38f0*/  BSYNC.RECONVERGENT B0 ;  /* 0x0000000000007941 */ /* 0x000fea0003800200 */
.L_x_1566:
        /* <DEDUP_REMOVED lines=32> */
.L_x_1569:
[----:B------:R-:W-:Y:S05]  /*3b00*/  BSYNC.RECONVERGENT B0 ;  /* 0x0000000000007941 */ /* 0x000fea0003800200 */
.L_x_1568:
        /* <DEDUP_REMOVED lines=32> */
.L_x_1571:
[----:B------:R-:W-:Y:S05]  /*3d10*/  BSYNC.RECONVERGENT B0 ;  /* 0x0000000000007941 */ /* 0x000fea0003800200 */
.L_x_1570:
        /* <DEDUP_REMOVED lines=24> */
[----:B------:R-:W0:Y:S01]  /*3ea0*/  S2UR UR8, SR_CTAID.Y ;  /* 0x00000000000879c3 */ /* 0x000e220000002600 */
[----:B------:R-:W-:Y:S01]  /*3eb0*/  SHF.L.U32 R107, R4, 0x5, RZ ;  /* 0x00000005046b7819 */ /* 0x000fe200000006ff */
[----:B------:R-:W0:Y:S01]  /*3ec0*/  LDCU.64 UR6, c[0x0][0x3a0] ;  /* 0x00007400ff0677ac */ /* 0x000e220008000a00 */
[C---:B------:R-:W-:Y:S01]  /*3ed0*/  ISETP.NE.AND P0, PT, R6.reuse, RZ, PT ;  /* 0x000000ff0600720c */ /* 0x040fe20003f05270 */
[----:B------:R-:W-:Y:S01]  /*3ee0*/  HFMA2 R181, -RZ, RZ, 0, 0 ;  /* 0x00000000ffb57431 */ /* 0x000fe200000001ff */
[----:B------:R-:W-:Y:S01]  /*3ef0*/  SHF.L.U32 R64, R6, 0xa, RZ ;  /* 0x0000000a06407819 */ /* 0x000fe200000006ff */
[----:B------:R-:W-:Y:S01]  /*3f00*/  FMUL.FTZ R85, R85, R100 ;  /* 0x0000006455557220 */ /* 0x000fe20000410000 */
[----:B------:R-:W-:Y:S01]  /*3f10*/  LOP3.LUT R107, R107, R4, RZ, 0xfc, !PT ;  /* 0x000000046b6b7212 */ /* 0x000fe200078efcff */
[----:B------:R-:W1:Y:S01]  /*3f20*/  LDC R99, c[0x0][0x38c] ;  /* 0x0000e300ff637b82 */ /* 0x000e620000000800 */
[----:B------:R-:W-:Y:S01]  /*3f30*/  ISETP.EQ.AND P1, PT, R4, RZ, P0 ;  /* 0x000000ff0400720c */ /* 0x000fe20000722270 */
[----:B------:R-:W-:Y:S01]  /*3f40*/  FMUL.FTZ R89, R89, R98 ;  /* 0x0000006259597220 */ /* 0x000fe20000410000 */
[----:B------:R-:W-:Y:S01]  /*3f50*/  LEA R87, R87, -R64, 0x1 ;  /* 0x8000004057577211 */ /* 0x000fe200078e08ff */
[----:B------:R-:W-:Y:S01]  /*3f60*/  FMUL.FTZ R91, R91, R96 ;  /* 0x000000605b5b7220 */ /* 0x000fe20000410000 */
[----:B------:R-:W-:Y:S01]  /*3f70*/  LOP3.LUT R176, R107, 0x7c1f, RZ, 0xc0, !PT ;  /* 0x00007c1f6bb07812 */ /* 0x000fe200078ec0ff */
[----:B------:R-:W-:Y:S01]  /*3f80*/  FMUL.FTZ R93, R93, R94 ;  /* 0x0000005e5d5d7220 */ /* 0x000fe20000410000 */
[----:B------:R-:W-:Y:S01]  /*3f90*/  LOP3.LUT R0, R0, 0xfbffffff, RZ, 0xc0, !PT ;  /* 0xfbffffff00007812 */ /* 0x000fe200078ec0ff */
[----:B------:R-:W2:Y:S01]  /*3fa0*/  LDC R101, c[0x0][0x388] ;  /* 0x0000e200ff657b82 */ /* 0x000ea20000000800 */
[----:B------:R-:W-:Y:S01]  /*3fb0*/  ISETP.GE.AND P0, PT, R176, R87, PT ;  /* 0x00000057b000720c */ /* 0x000fe20003f06270 */
[----:B------:R-:W-:Y:S01]  /*3fc0*/  FMUL.FTZ R95, R65, R92 ;  /* 0x0000005c415f7220 */ /* 0x000fe20000410000 */
[----:B------:R-:W-:Y:S01]  /*3fd0*/  FMUL.FTZ R97, R97, R90 ;  /* 0x0000005a61617220 */ /* 0x000fe20000410000 */
[----:B------:R-:W-:Y:S01]  /*3fe0*/  FMUL.FTZ R103, R67, R88 ;  /* 0x0000005843677220 */ /* 0x000fe20000410000 */
[----:B------:R-:W-:Y:S01]  /*3ff0*/  FMUL.FTZ R105, R105, R86 ;  /* 0x0000005669697220 */ /* 0x000fe20000410000 */
[----:B------:R-:W-:Y:S01]  /*4000*/  @P1 LOP3.LUT R0, R0, 0x4000000, RZ, 0xfc, !PT ;  /* 0x0400000000001812 */ /* 0x000fe200078efcff */
[----:B------:R-:W-:Y:S01]  /*4010*/  FMUL.FTZ R109, R69, R84 ;  /* 0x00000054456d7220 */ /* 0x000fe20000410000 */
[----:B------:R-:W3:Y:S01]  /*4020*/  LDC.64 R118, c[0x0][0x3a8] ;  /* 0x0000ea00ff767b82 */ /* 0x000ee20000000a00 */
[----:B0-----:R-:W-:Y:S01]  /*4030*/  UIMAD.WIDE.U32 UR4, UR8, UR6, URZ ;  /* 0x00000006080472a5 */ /* 0x001fe2000f8e00ff */
[----:B------:R-:W-:Y:S01]  /*4040*/  LOP3.LUT R0, R0, 0xfeffffff, RZ, 0xc0, !PT ;  /* 0xfeffffff00007812 */ /* 0x000fe200078ec0ff */
[----:B------:R-:W-:Y:S01]  /*4050*/  FMUL.FTZ R111, R111, R82 ;  /* 0x000000526f6f7220 */ /* 0x000fe20000410000 */
[----:B------:R-:W-:Y:S01]  /*4060*/  FMUL.FTZ R113, R71, R80 ;  /* 0x0000005047717220 */ /* 0x000fe20000410000 */
[----:B------:R-:W-:Y:S01]  /*4070*/  FMUL.FTZ R115, R115, R78 ;  /* 0x0000004e73737220 */ /* 0x000fe20000410000 */
[----:B------:R-:W-:Y:S01]  /*4080*/  FMUL.FTZ R117, R73, R76 ;  /* 0x0000004c49757220 */ /* 0x000fe20000410000 */
[----:B------:R-:W-:Y:S01]  /*4090*/  @P0 LOP3.LUT R0, R0, 0x1000000, RZ, 0xfc, !PT ;  /* 0x0100000000000812 */ /* 0x000fe200078efcff */
[----:B------:R-:W0:Y:S01]  /*40a0*/  LDC.64 R120, c[0x0][0x440] ;  /* 0x00011000ff787b82 */ /* 0x000e220000000a00 */
[----:B------:R-:W-:Y:S01]  /*40b0*/  FMUL.FTZ R177, R177, R62 ;  /* 0x0000003eb1b17220 */ /* 0x000fe20000410000 */
[----:B------:R-:W-:Y:S01]  /*40c0*/  FMUL.FTZ R178, R75, R60 ;  /* 0x0000003c4bb27220 */ /* 0x000fe20000410000 */
[----:B------:R-:W-:Y:S01]  /*40d0*/  FMUL.FTZ R179, R179, R58 ;  /* 0x0000003ab3b37220 */ /* 0x000fe20000410000 */
[----:B------:R-:W-:Y:S01]  /*40e0*/  UIMAD UR7, UR8, UR7, UR5 ;  /* 0x00000007080772a4 */ /* 0x000fe2000f8e0205 */
[----:B------:R-:W4:Y:S03]  /*40f0*/  LDCU UR8, c[0x0][0x38c] ;  /* 0x00007180ff0877ac */ /* 0x000f260008000800 */
[----:B------:R-:W0:Y:S08]  /*4100*/  LDC.64 R122, c[0x0][0x480] ;  /* 0x00012000ff7a7b82 */ /* 0x000e300000000a00 */
.L_x_1575:
[----:B------:R-:W-:Y:S01]  /*4110*/  LOP3.LUT P5, RZ, R0, 0x1000000, RZ, 0xc0, !PT ;  /* 0x0100000000ff7812 */ /* 0x000fe200078ac0ff */
[----:B------:R-:W-:Y:S01]  /*4120*/  UMOV UR6, UR4 ;  /* 0x0000000400067c82 */ /* 0x000fe20008000000 */
[C---:B------:R-:W-:Y:S02]  /*4130*/  LOP3.LUT R140, R176.reuse, 0x20, RZ, 0xfc, !PT ;  /* 0x00000020b08c7812 */ /* 0x040fe400078efcff */
[----:B------:R-:W-:Y:S02]  /*4140*/  LOP3.LUT R144, R176, 0x40, RZ, 0xfc, !PT ;  /* 0x00000040b0907812 */ /* 0x000fe400078efcff */
[-C--:B------:R-:W-:Y:S02]  /*4150*/  ISETP.GE.AND P4, PT, R140, R87.reuse, PT ;  /* 0x000000578c00720c */ /* 0x080fe40003f86270 */
[----:B------:R-:W-:Y:S02]  /*4160*/  ISETP.GE.AND P3, PT, R144, R87, PT ;  /* 0x000000579000720c */ /* 0x000fe40003f66270 */
[----:B------:R-:W-:-:S02]  /*4170*/  LOP3.LUT R158, R176, 0x60, RZ, 0xfc, !PT ;  /* 0x00000060b09e7812 */ /* 0x000fc400078efcff */
[----:B------:R-:W-:Y:S01]  /*4180*/  LOP3.LUT R138, R176, 0x80, RZ, 0xfc, !PT ;  /* 0x00000080b08a7812 */ /* 0x000fe200078efcff */
[----:B------:R-:W5:Y:S01]  /*4190*/  @!P5 LDC.64 R72, c[0x0][0x3c0] ;  /* 0x0000f000ff48db82 */ /* 0x000f620000000a00 */
[-C--:B------:R-:W-:Y:S02]  /*41a0*/  ISETP.GE.AND P2, PT, R158, R87.reuse, PT ;  /* 0x000000579e00720c */ /* 0x080fe40003f46270 */
[----:B------:R-:W-:Y:S02]  /*41b0*/  ISETP.GE.AND P1, PT, R138, R87, PT ;  /* 0x000000578a00720c */ /* 0x000fe40003f26270 */
[----:B------:R-:W-:Y:S01]  /*41c0*/  @!P5 MOV R64, R176 ;  /* 0x000000b00040d202 */ /* 0x000fe20000000f00 */
[----:B------:R-:W-:Y:S01]  /*41d0*/  @!P4 IMAD.MOV.U32 R141, RZ, RZ, RZ ;  /* 0x000000ffff8dc224 */ /* 0x000fe200078e00ff */
[----:B------:R-:W-:Y:S01]  /*41e0*/  @!P5 MOV R65, RZ ;  /* 0x000000ff0041d202 */ /* 0x000fe20000000f00 */
[----:B------:R-:W4:Y:S01]  /*41f0*/  @!P4 LDC.64 R70, c[0x0][0x3c0] ;  /* 0x0000f000ff46cb82 */ /* 0x000f220000000a00 */
[----:B------:R-:W-:-:S02]  /*4200*/  LOP3.LUT R0, R0, 0xff7fffff, RZ, 0xc0, !PT ;  /* 0xff7fffff00007812 */ /* 0x000fc400078ec0ff */
[----:B------:R-:W-:Y:S02]  /*4210*/  @!P3 MOV R145, RZ ;  /* 0x000000ff0091b202 */ /* 0x000fe40000000f00 */
[----:B------:R-:W-:Y:S02]  /*4220*/  @P4 LOP3.LUT R0, R0, 0x800000, RZ, 0xfc, !PT ;  /* 0x0080000000004812 */ /* 0x000fe400078efcff */
[----:B------:R-:W-:Y:S01]  /*4230*/  @!P2 MOV R159, RZ ;  /* 0x000000ff009fa202 */ /* 0x000fe20000000f00 */
[----:B------:R-:W1:Y:S01]  /*4240*/  @!P3 LDC.64 R68, c[0x0][0x3c0] ;  /* 0x0000f000ff44bb82 */ /* 0x000e620000000a00 */
[----:B------:R-:W-:Y:S02]  /*4250*/  LOP3.LUT R0, R0, 0xffbfffff, RZ, 0xc0, !PT ;  /* 0xffbfffff00007812 */ /* 0x000fe400078ec0ff */
[----:B------:R-:W-:Y:S02]  /*4260*/  @!P1 MOV R139, RZ ;  /* 0x000000ff008b9202 */ /* 0x000fe40000000f00 */
[----:B------:R-:W-:-:S02]  /*4270*/  @P3 LOP3.LUT R0, R0, 0x400000, RZ, 0xfc, !PT ;  /* 0x0040000000003812 */ /* 0x000fc400078efcff */
[----:B------:R-:W-:Y:S01]  /*4280*/  LOP3.LUT R156, R176, 0xa0, RZ, 0xfc, !PT ;  /* 0x000000a0b09c7812 */ /* 0x000fe200078efcff */
[----:B------:R-:W2:Y:S01]  /*4290*/  @!P2 LDC.64 R66, c[0x0][0x3c0] ;  /* 0x0000f000ff42ab82 */ /* 0x000ea20000000a00 */
[----:B-----5:R-:W-:Y:S01]  /*42a0*/  @!P5 IMAD.WIDE.U32 R74, R181, R72, R64 ;  /* 0x00000048b54ad225 */ /* 0x020fe200078e0040 */
[----:B------:R-:W-:-:S03]  /*42b0*/  LOP3.LUT R0, R0, 0xffdfffff, RZ, 0xc0, !PT ;  /* 0xffdfffff00007812 */ /* 0x000fc600078ec0ff */
[C---:B------:R-:W-:Y:S01]  /*42c0*/  @!P5 IMAD R75, R181.reuse, R73, R75 ;  /* 0x00000049b54bd224 */ /* 0x040fe200078e024b */
[C---:B------:R-:W-:Y:S02]  /*42d0*/  @!P5 LEA R128, P0, R74.reuse, R11, 0x1 ;  /* 0x0000000b4a80d211 */ /* 0x040fe400078008ff */
[----:B------:R-:W5:Y:S01]  /*42e0*/  @!P1 LDC.64 R64, c[0x0][0x3c0] ;  /* 0x0000f000ff409b82 */ /* 0x000f620000000a00 */
[C---:B----4-:R-:W-:Y:S01]  /*42f0*/  @!P4 IMAD.WIDE.U32 R72, R181.reuse, R70, R140 ;  /* 0x00000046b548c225 */ /* 0x050fe200078e008c */
[----:B------:R-:W-:Y:S02]  /*4300*/  @!P5 LEA.HI.X R129, R74, R15, R75, 0x1, P0 ;  /* 0x0000000f4a81d211 */ /* 0x000fe400000f0c4b */
[----:B------:R-:W-:Y:S01]  /*4310*/  @P2 LOP3.LUT R0, R0, 0x200000, RZ, 0xfc, !PT ;  /* 0x0020000000002812 */ /* 0x000fe200078efcff */
[C---:B------:R-:W-:Y:S01]  /*4320*/  @!P4 IMAD R73, R181.reuse, R71, R73 ;  /* 0x00000047b549c224 */ /* 0x040fe200078e0249 */
[----:B------:R-:W-:Y:S01]  /*4330*/  @!P4 LEA R164, P0, R72, R11, 0x1 ;  /* 0x0000000b48a4c211 */ /* 0x000fe200078008ff */
[----:B-1----:R-:W-:Y:S01]  /*4340*/  @!P3 IMAD.WIDE.U32 R70, R181, R68, R144 ;  /* 0x00000044b546b225 */ /* 0x002fe200078e0090 */
[----:B------:R-:W-:-:S02]  /*4350*/  LOP3.LUT R0, R0, 0xffefffff, RZ, 0xc0, !PT ;  /* 0xffefffff00007812 */ /* 0x000fc400078ec0ff */
[----:B------:R-:W-:Y:S01]  /*4360*/  @!P4 LEA.HI.X R165, R72, R15, R73, 0x1, P0 ;  /* 0x0000000f48a5c211 */ /* 0x000fe200000f0c49 */
[C---:B------:R-:W-:Y:S01]  /*4370*/  @!P3 IMAD R71, R181.reuse, R69, R71 ;  /* 0x00000045b547b224 */ /* 0x040fe200078e0247 */
[----:B------:R-:W-:Y:S02]  /*4380*/  @!P3 LEA R132, P0, R70, R11, 0x1 ;  /* 0x0000000b4684b211 */ /* 0x000fe400078008ff */
[----:B------:R-:W-:Y:S01]  /*4390*/  @P1 LOP3.LUT R0, R0, 0x100000, RZ, 0xfc, !PT ;  /* 0x0010000000001812 */ /* 0x000fe200078efcff */
[C---:B--2---:R-:W-:Y:S01]  /*43a0*/  @!P2 IMAD.WIDE.U32 R68, R181.reuse, R66, R158 ;  /* 0x00000042b544a225 */ /* 0x044fe200078e009e */
[----:B------:R-:W-:Y:S02]  /*43b0*/  @!P3 LEA.HI.X R133, R70, R15, R71, 0x1, P0 ;  /* 0x0000000f4685b211 */ /* 0x000fe400000f0c47 */
[----:B------:R-:W-:Y:S01]  /*43c0*/  LOP3.LUT R0, R0, 0xfff7ffff, RZ, 0xc0, !PT ;  /* 0xfff7ffff00007812 */ /* 0x000fe200078ec0ff */
[----:B------:R-:W-:Y:S01]  /*43d0*/  @!P2 IMAD R69, R181, R67, R69 ;  /* 0x00000043b545a224 */ /* 0x000fe200078e0245 */
[----:B------:R-:W-:-:S02]  /*43e0*/  @!P2 LEA R150, P0, R68, R11, 0x1 ;  /* 0x0000000b4496a211 */ /* 0x000fc400078008ff */
[----:B------:R-:W-:Y:S01]  /*43f0*/  ISETP.GE.AND P4, PT, R46, R87, PT ;  /* 0x000000572e00720c */ /* 0x000fe20003f86270 */
[C---:B-----5:R-:W-:Y:S01]  /*4400*/  @!P1 IMAD.WIDE.U32 R66, R181.reuse, R64, R138 ;  /* 0x00000040b5429225 */ /* 0x060fe200078e008a */
[----:B------:R-:W-:Y:S02]  /*4410*/  @!P2 LEA.HI.X R151, R68, R15, R69, 0x1, P0 ;  /* 0x0000000f4497a211 */ /* 0x000fe400000f0c45 */
[----:B------:R-:W-:Y:S01]  /*4420*/  ISETP.GE.AND P3, PT, R48, R87, PT ;  /* 0x000000573000720c */ /* 0x000fe20003f66270 */
[C---:B------:R-:W-:Y:S01]  /*4430*/  @!P1 IMAD R67, R181.reuse, R65, R67 ;  /* 0x00000041b5439224 */ /* 0x040fe200078e0243 */
[----:B------:R-:W-:Y:S01]  /*4440*/  @!P1 LEA R152, P0, R66, R11, 0x1 ;  /* 0x0000000b42989211 */ /* 0x000fe200078008ff */
[C---:B---3--:R-:W-:Y:S01]  /*4450*/  IMAD.WIDE.U32 R64, R181.reuse, R118, UR6 ;  /* 0x00000006b5407e25 */ /* 0x048fe2000f8e0076 */
[----:B------:R-:W-:Y:S02]  /*4460*/  ISETP.GE.AND P2, PT, R50, R87, PT ;  /* 0x000000573200720c */ /* 0x000fe40003f46270 */
[----:B------:R-:W-:Y:S01]  /*4470*/  @!P1 LEA.HI.X R153, R66, R15, R67, 0x1, P0 ;  /* 0x0000000f42999211 */ /* 0x000fe200000f0c43 */
[----:B------:R-:W-:Y:S01]  /*4480*/  IMAD R65, R181, R119, R65 ;  /* 0x00000077b5417224 */ /* 0x000fe200078e0241 */
[----:B------:R-:W-:-:S02]  /*4490*/  ISETP.GE.AND P1, PT, R156, R87, PT ;  /* 0x000000579c00720c */ /* 0x000fc40003f26270 */
[C---:B0-----:R-:W-:Y:S02]  /*44a0*/  LEA R124, P0, R64.reuse, R120, 0x3 ;  /* 0x00000078407c7211 */ /* 0x041fe400078018ff */
[----:B------:R-:W-:Y:S01]  /*44b0*/  P2R R180, PR, RZ, 0x4 ;  /* 0x00000004ffb47803 */ /* 0x000fe20000000000 */
[----:B------:R-:W-:Y:S01]  /*44c0*/  @!P3 IMAD.MOV.U32 R175, RZ, RZ, RZ ;  /* 0x000000ffffafb224 */ /* 0x000fe200078e00ff */
[----:B------:R-:W-:Y:S02]  /*44d0*/  LEA.HI.X R125, R64, R121, R65, 0x3, P0 ;  /* 0x00000079407d7211 */ /* 0x000fe400000f1c41 */
[----:B------:R-:W-:Y:S02]  /*44e0*/  @!P3 MOV R174, R48 ;  /* 0x0000003000aeb202 */ /* 0x000fe40000000f00 */
[----:B------:R-:W-:Y:S02]  /*44f0*/  @!P2 MOV R182, R50 ;  /* 0x0000003200b6a202 */ /* 0x000fe40000000f00 */
[----:B------:R-:W-:Y:S01]  /*4500*/  @!P2 MOV R183, RZ ;  /* 0x000000ff00b7a202 */ /* 0x000fe20000000f00 */
[----:B------:R-:W0:Y:S01]  /*4510*/  @!P1 LDC.64 R64, c[0x0][0x3c0] ;  /* 0x0000f000ff409b82 */ /* 0x000e220000000a00 */
[----:B------:R-:W-:Y:S01]  /*4520*/  @!P1 MOV R157, RZ ;  /* 0x000000ff009d9202 */ /* 0x000fe20000000f00 */
[----:B------:R-:W2:Y:S01]  /*4530*/  LDG.E.64 R124, desc[UR16][R124.64] ;  /* 0x000000107c7c7981 */ /* 0x000ea2000c1e1b00 */
[----:B------:R-:W-:-:S02]  /*4540*/  @P1 LOP3.LUT R0, R0, 0x80000, RZ, 0xfc, !PT ;  /* 0x0008000000001812 */ /* 0x000fc400078efcff */
[----:B------:R-:W-:Y:S01]  /*4550*/  P2R R139, PR, RZ, 0x10 ;  /* 0x00000010ff8b7803 */ /* 0x000fe20000000000 */
[----:B0-----:R-:W-:Y:S01]  /*4560*/  @!P1 IMAD.WIDE.U32 R66, R181, R64, R156 ;  /* 0x00000040b5429225 */ /* 0x001fe200078e009c */
[----:B------:R-:W-:-:S03]  /*4570*/  P2R R157, PR, RZ, 0x8 ;  /* 0x00000008ff9d7803 */ /* 0x000fc60000000000 */
[----:B------:R-:W-:Y:S01]  /*4580*/  @!P1 IMAD R65, R181, R65, R67 ;  /* 0x00000041b5419224 */ /* 0x000fe200078e0243 */
[----:B------:R-:W-:-:S04]  /*4590*/  @!P1 LEA R134, P0, R66, R11, 0x1 ;  /* 0x0000000b42869211 */ /* 0x000fc800078008ff */
[----:B------:R-:W-:Y:S02]  /*45a0*/  @!P1 LEA.HI.X R135, R66, R15, R65, 0x1, P0 ;  /* 0x0000000f42879211 */ /* 0x000fe400000f0c41 */
[----:B------:R-:W-:-:S13]  /*45b0*/  ISETP.GE.AND P1, PT, R12, R87, PT ;  /* 0x000000570c00720c */ /* 0x000fda0003f26270 */
[----:B------:R-:W0:Y:S01]  /*45c0*/  @!P1 LDC.64 R64, c[0x0][0x3c0] ;  /* 0x0000f000ff409b82 */ /* 0x000e220000000a00 */
[----:B------:R-:W-:Y:S02]  /*45d0*/  @!P1 MOV R66, R12 ;  /* 0x0000000c00429202 */ /* 0x000fe40000000f00 */
[----:B------:R-:W-:-:S03]  /*45e0*/  @!P1 MOV R67, RZ ;  /* 0x000000ff00439202 */ /* 0x000fc60000000f00 */
[----:B0-----:R-:W-:-:S04]  /*45f0*/  @!P1 IMAD.WIDE.U32 R66, R181, R64, R66 ;  /* 0x00000040b5429225 */ /* 0x001fc800078e0042 */
[----:B------:R-:W-:Y:S01]  /*4600*/  @!P1 IMAD R65, R181, R65, R67 ;  /* 0x00000041b5419224 */ /* 0x000fe200078e0243 */
[----:B------:R-:W-:-:S04]  /*4610*/  @!P1 LEA R64, P0, R66, R11, 0x1 ;  /* 0x0000000b42409211 */ /* 0x000fc800078008ff */
[----:B------:R-:W-:Y:S02]  /*4620*/  @!P1 LEA.HI.X R65, R66, R15, R65, 0x1, P0 ;  /* 0x0000000f42419211 */ /* 0x000fe400000f0c41 */
[----:B------:R-:W-:-:S13]  /*4630*/  ISETP.GE.AND P1, PT, R14, R87, PT ;  /* 0x000000570e00720c */ /* 0x000fda0003f26270 */
[----:B------:R-:W0:Y:S01]  /*4640*/  @!P1 LDC.64 R66, c[0x0][0x3c0] ;  /* 0x0000f000ff429b82 */ /* 0x000e220000000a00 */
[----:B------:R-:W-:Y:S01]  /*4650*/  @!P1 MOV R69, RZ ;  /* 0x000000ff00459202 */ /* 0x000fe20000000f00 */
[----:B------:R-:W-:-:S04]  /*4660*/  @!P1 IMAD.MOV.U32 R68, RZ, RZ, R14 ;  /* 0x000000ffff449224 */ /* 0x000fc800078e000e */
[----:B0-----:R-:W-:-:S04]  /*4670*/  @!P1 IMAD.WIDE.U32 R68, R181, R66, R68 ;  /* 0x00000042b5449225 */ /* 0x001fc800078e0044 */
        /* <DEDUP_REMOVED lines=21> */
[----:B------:R-:W-:Y:S01]  /*47d0*/  @!P1 MOV R68, R20 ;  /* 0x0000001400449202 */ /* 0x000fe20000000f00 */
[----:B------:R-:W-:-:S04]  /*47e0*/  @!P1 IMAD.MOV.U32 R69, RZ, RZ, RZ ;  /* 0x000000ffff459224 */ /* 0x000fc800078e00ff */
        /* <DEDUP_REMOVED lines=98> */
[C---:B------:R-:W-:Y:S02]  /*4e10*/  @!P1 LEA R142, P0, R126.reuse, R11, 0x1 ;  /* 0x0000000b7e8e9211 */ /* 0x040fe400078008ff */
[----:B------:R-:W-:Y:S02]  /*4e20*/  @!P4 MOV R127, RZ ;  /* 0x000000ff007fc202 */ /* 0x000fe40000000f00 */
[----:B------:R-:W-:Y:S02]  /*4e30*/  @!P1 LEA.HI.X R143, R126, R15, R67, 0x1, P0 ;  /* 0x0000000f7e8f9211 */ /* 0x000fe400000f0c43 */
[----:B------:R-:W0:Y:S01]  /*4e40*/  @!P4 LDC.64 R66, c[0x0][0x3c0] ;  /* 0x0000f000ff42cb82 */ /* 0x000e220000000a00 */
[----:B------:R-:W-:Y:S02]  /*4e50*/  @!P4 MOV R126, R46 ;  /* 0x0000002e007ec202 */ /* 0x000fe40000000f00 */
[----:B------:R-:W-:-:S04]  /*4e60*/  ISETP.GE.AND P1, PT, R52, R87, PT ;  /* 0x000000573400720c */ /* 0x000fc80003f26270 */
[----:B------:R-:W-:Y:S01]  /*4e70*/  P2R R206, PR, RZ, 0x2 ;  /* 0x00000002ffce7803 */ /* 0x000fe20000000000 */
[----:B0-----:R-:W-:-:S04]  /*4e80*/  @!P4 IMAD.WIDE.U32 R126, R181, R66, R126 ;  /* 0x00000042b57ec225 */ /* 0x001fc800078e007e */
[----:B------:R-:W-:Y:S01]  /*4e90*/  @!P4 IMAD R67, R181, R67, R127 ;  /* 0x00000043b543c224 */ /* 0x000fe200078e027f */
[----:B------:R-:W-:-:S04]  /*4ea0*/  @!P4 LEA R66, P0, R126, R11, 0x1 ;  /* 0x0000000b7e42c211 */ /* 0x000fc800078008ff */
[----:B------:R-:W-:Y:S02]  /*4eb0*/  @!P4 LEA.HI.X R67, R126, R15, R67, 0x1, P0 ;  /* 0x0000000f7e43c211 */ /* 0x000fe400000f0c43 */
[----:B------:R-:W0:Y:S02]  /*4ec0*/  @!P3 LDC.64 R126, c[0x0][0x3c0] ;  /* 0x0000f000ff7ebb82 */ /* 0x000e240000000a00 */
[----:B0-----:R-:W-:-:S04]  /*4ed0*/  @!P3 IMAD.WIDE.U32 R174, R181, R126, R174 ;  /* 0x0000007eb5aeb225 */ /* 0x001fc800078e00ae */
[----:B------:R-:W-:Y:S01]  /*4ee0*/  @!P3 IMAD R127, R181, R127, R175 ;  /* 0x0000007fb57fb224 */ /* 0x000fe200078e02af */
[----:B------:R-:W-:-:S04]  /*4ef0*/  @!P3 LEA R126, P0, R174, R11, 0x1 ;  /* 0x0000000bae7eb211 */ /* 0x000fc800078008ff */
[----:B------:R-:W-:Y:S02]  /*4f00*/  @!P3 LEA.HI.X R127, R174, R15, R127, 0x1, P0 ;  /* 0x0000000fae7fb211 */ /* 0x000fe400000f0c7f */
[----:B------:R-:W0:Y:S02]  /*4f10*/  @!P2 LDC.64 R174, c[0x0][0x3c0] ;  /* 0x0000f000ffaeab82 */ /* 0x000e240000000a00 */
[----:B0-----:R-:W-:-:S04]  /*4f20*/  @!P2 IMAD.WIDE.U32 R184, R181, R174, R182 ;  /* 0x000000aeb5b8a225 */ /* 0x001fc800078e00b6 */
[----:B------:R-:W-:Y:S01]  /*4f30*/  @!P2 IMAD R175, R181, R175, R185 ;  /* 0x000000afb5afa224 */ /* 0x000fe200078e02b9 */
[C---:B------:R-:W-:Y:S02]  /*4f40*/  @!P2 LEA R182, P0, R184.reuse, R11, 0x1 ;  /* 0x0000000bb8b6a211 */ /* 0x040fe400078008ff */
[----:B------:R-:W-:Y:S02]  /*4f50*/  @!P1 MOV R185, RZ ;  /* 0x000000ff00b99202 */ /* 0x000fe40000000f00 */
[----:B------:R-:W-:Y:S02]  /*4f60*/  @!P2 LEA.HI.X R183, R184, R15, R175, 0x1, P0 ;  /* 0x0000000fb8b7a211 */ /* 0x000fe400000f0caf */
[----:B------:R-:W0:Y:S01]  /*4f70*/  @!P1 LDC.64 R174, c[0x0][0x3c0] ;  /* 0x0000f000ffae9b82 */ /* 0x000e220000000a00 */
[----:B------:R-:W-:-:S05]  /*4f80*/  @!P1 MOV R184, R52 ;  /* 0x0000003400b89202 */ /* 0x000fca0000000f00 */
[----:B0-----:R-:W-:-:S04]  /*4f90*/  @!P1 IMAD.WIDE.U32 R186, R181, R174, R184 ;  /* 0x000000aeb5ba9225 */ /* 0x001fc800078e00b8 */
[----:B------:R-:W-:Y:S01]  /*4fa0*/  @!P1 IMAD R175, R181, R175, R187 ;  /* 0x000000afb5af9224 */ /* 0x000fe200078e02bb */
[----:B------:R-:W-:-:S04]  /*4fb0*/  @!P1 LEA R184, P0, R186, R11, 0x1 ;  /* 0x0000000bbab89211 */ /* 0x000fc800078008ff */
[----:B------:R-:W-:Y:S02]  /*4fc0*/  @!P1 LEA.HI.X R185, R186, R15, R175, 0x1, P0 ;  /* 0x0000000fbab99211 */ /* 0x000fe400000f0caf */
[----:B------:R-:W-:-:S04]  /*4fd0*/  ISETP.GE.AND P0, PT, R54, R87, PT ;  /* 0x000000573600720c */ /* 0x000fc80003f06270 */
[----:B------:R-:W-:-:S09]  /*4fe0*/  P2R R207, PR, RZ, 0x1 ;  /* 0x00000001ffcf7803 */ /* 0x000fd20000000000 */
[----:B------:R-:W0:Y:S01]  /*4ff0*/  @!P0 LDC.64 R174, c[0x0][0x3c0] ;  /* 0x0000f000ffae8b82 */ /* 0x000e220000000a00 */
[----:B------:R-:W-:Y:S02]  /*5000*/  @!P0 MOV R186, R54 ;  /* 0x0000003600ba8202 */ /* 0x000fe40000000f00 */
[----:B------:R-:W-:-:S03]  /*5010*/  @!P0 MOV R187, RZ ;  /* 0x000000ff00bb8202 */ /* 0x000fc60000000f00 */
[----:B0-----:R-:W-:-:S04]  /*5020*/  @!P0 IMAD.WIDE.U32 R186, R181, R174, R186 ;  /* 0x000000aeb5ba8225 */ /* 0x001fc800078e00ba */
[----:B------:R-:W-:Y:S01]  /*5030*/  @!P0 IMAD R175, R181, R175, R187 ;  /* 0x000000afb5af8224 */ /* 0x000fe200078e02bb */
[----:B------:R-:W-:-:S04]  /*5040*/  @!P0 LEA R188, P5, R186, R11, 0x1 ;  /* 0x0000000bbabc8211 */ /* 0x000fc800078a08ff */
[----:B------:R-:W-:Y:S02]  /*5050*/  @!P0 LEA.HI.X R189, R186, R15, R175, 0x1, P5 ;  /* 0x0000000fbabd8211 */ /* 0x000fe400028f0caf */
[----:B------:R-:W-:Y:S02]  /*5060*/  LOP3.LUT R186, R176, 0x380, RZ, 0xfc, !PT ;  /* 0x00000380b0ba7812 */ /* 0x000fe400078efcff */
[----:B------:R-:W-:Y:S02]  /*5070*/  LOP3.LUT P0, RZ, R0, 0x800000, RZ, 0xc0, !PT ;  /* 0x0080000000ff7812 */ /* 0x000fe4000780c0ff */
[----:B------:R-:W-:Y:S02]  /*5080*/  ISETP.GE.AND P6, PT, R186, R87, PT ;  /* 0x00000057ba00720c */ /* 0x000fe40003fc6270 */
[----:B------:R-:W-:-:S09]  /*5090*/  LOP3.LUT R0, R0, 0xfffffffd, RZ, 0xc0, !PT ;  /* 0xfffffffd00007812 */ /* 0x000fd200078ec0ff */
[----:B------:R-:W-:Y:S02]  /*50a0*/  @!P0 MOV R141, RZ ;  /* 0x000000ff008d8202 */ /* 0x000fe40000000f00 */
[----:B------:R-:W0:Y:S01]  /*50b0*/  @!P6 LDC.64 R174, c[0x0][0x3c0] ;  /* 0x0000f000ffaeeb82 */ /* 0x000e220000000a00 */
[----:B------:R-:W-:Y:S01]  /*50c0*/  @!P6 IMAD.MOV.U32 R187, RZ, RZ, RZ ;  /* 0x000000ffffbbe224 */ /* 0x000fe200078e00ff */
[----:B------:R-:W-:-:S04]  /*50d0*/  @P6 LOP3.LUT R0, R0, 0x2, RZ, 0xfc, !PT ;  /* 0x0000000200006812 */ /* 0x000fc800078efcff */
[C---:B------:R-:W-:Y:S02]  /*50e0*/  LOP3.LUT P1, RZ, R0.reuse, 0x400000, RZ, 0xc0, !PT ;  /* 0x0040000000ff7812 */ /* 0x040fe4000782c0ff */
[----:B------:R-:W-:Y:S01]  /*50f0*/  LOP3.LUT R0, R0, 0xfffffffe, RZ, 0xc0, !PT ;  /* 0xfffffffe00007812 */ /* 0x000fe200078ec0ff */
[----:B0-----:R-:W-:-:S04]  /*5100*/  @!P6 IMAD.WIDE.U32 R190, R181, R174, R186 ;  /* 0x000000aeb5bee225 */ /* 0x001fc800078e00ba */
[----:B------:R-:W-:Y:S01]  /*5110*/  @!P6 IMAD R175, R181, R175, R191 ;  /* 0x000000afb5afe224 */ /* 0x000fe200078e02bf */
[----:B------:R-:W-:-:S04]  /*5120*/  @!P6 LEA R192, P5, R190, R11, 0x1 ;  /* 0x0000000bbec0e211 */ /* 0x000fc800078a08ff */
[----:B------:R-:W-:Y:S02]  /*5130*/  @!P6 LEA.HI.X R193, R190, R15, R175, 0x1, P5 ;  /* 0x0000000fbec1e211 */ /* 0x000fe400028f0caf */
[----:B------:R-:W-:-:S04]  /*5140*/  LOP3.LUT R190, R176, 0x3a0, RZ, 0xfc, !PT ;  /* 0x000003a0b0be7812 */ /* 0x000fc800078efcff */
[----:B------:R-:W-:-:S13]  /*5150*/  ISETP.GE.AND P2, PT, R190, R87, PT ;  /* 0x00000057be00720c */ /* 0x000fda0003f46270 */
[----:B------:R-:W0:Y:S01]  /*5160*/  @!P2 LDC.64 R174, c[0x0][0x3c0] ;  /* 0x0000f000ffaeab82 */ /* 0x000e220000000a00 */
[----:B------:R-:W-:Y:S02]  /*5170*/  @!P2 MOV R191, RZ ;  /* 0x000000ff00bfa202 */ /* 0x000fe40000000f00 */
[----:B------:R-:W-:-:S04]  /*5180*/  @P2 LOP3.LUT R0, R0, 0x1, RZ, 0xfc, !PT ;  /* 0x0000000100002812 */ /* 0x000fc800078efcff */
[----:B------:R-:W-:Y:S01]  /*5190*/  LOP3.LUT P3, RZ, R0, 0x100000, RZ, 0xc0, !PT ;  /* 0x0010000000ff7812 */ /* 0x000fe2000786c0ff */
[----:B0-----:R-:W-:-:S03]  /*51a0*/  @!P2 IMAD.WIDE.U32 R194, R181, R174, R190 ;  /* 0x000000aeb5c2a225 */ /* 0x001fc600078e00be */
[----:B------:R-:W-:Y:S02]  /*51b0*/  P2R R191, PR, RZ, 0x8 ;  /* 0x00000008ffbf7803 */ /* 0x000fe40000000000 */
[----:B------:R-:W-:Y:S01]  /*51c0*/  LOP3.LUT P3, RZ, R0, 0x1000000, RZ, 0xc0, !PT ;  /* 0x0100000000ff7812 */ /* 0x000fe2000786c0ff */
[----:B------:R-:W-:Y:S01]  /*51d0*/  @!P2 IMAD R175, R181, R175, R195 ;  /* 0x000000afb5afa224 */ /* 0x000fe200078e02c3 */
[C---:B------:R-:W-:Y:S02]  /*51e0*/  @!P2 LEA R196, P5, R194.reuse, R11, 0x1 ;  /* 0x0000000bc2c4a211 */ /* 0x040fe400078a08ff */
[----:B------:R-:W-:Y:S02]  /*51f0*/  P2R R187, PR, RZ, 0x8 ;  /* 0x00000008ffbb7803 */ /* 0x000fe40000000000 */
[----:B------:R-:W-:Y:S02]  /*5200*/  @!P2 LEA.HI.X R197, R194, R15, R175, 0x1, P5 ;  /* 0x0000000fc2c5a211 */ /* 0x000fe400028f0caf */
[----:B------:R-:W-:-:S02]  /*5210*/  LOP3.LUT R194, R176, 0x3c0, RZ, 0xfc, !PT ;  /* 0x000003c0b0c27812 */ /* 0x000fc400078efcff */
[----:B------:R-:W-:Y:S02]  /*5220*/  LOP3.LUT P2, RZ, R0, 0x200000, RZ, 0xc0, !PT ;  /* 0x0020000000ff7812 */ /* 0x000fe4000784c0ff */
[----:B------:R-:W-:-:S11]  /*5230*/  ISETP.GE.AND P5, PT, R194, R87, PT ;  /* 0x00000057c200720c */ /* 0x000fd60003fa6270 */
[----:B------:R-:W-:Y:S02]  /*5240*/  @!P2 IMAD.MOV.U32 R159, RZ, RZ, RZ ;  /* 0x000000ffff9fa224 */ /* 0x000fe400078e00ff */
[----:B------:R-:W0:Y:S01]  /*5250*/  @!P5 LDC.64 R174, c[0x0][0x3c0] ;  /* 0x0000f000ffaedb82 */ /* 0x000e220000000a00 */
[----:B------:R-:W-:-:S03]  /*5260*/  @!P5 MOV R195, RZ ;  /* 0x000000ff00c3d202 */ /* 0x000fc60000000f00 */
[----:B0-----:R-:W-:-:S04]  /*5270*/  @!P5 IMAD.WIDE.U32 R198, R181, R174, R194 ;  /* 0x000000aeb5c6d225 */ /* 0x001fc800078e00c2 */
[----:B------:R-:W-:Y:S01]  /*5280*/  @!P5 IMAD R175, R181, R175, R199 ;  /* 0x000000afb5afd224 */ /* 0x000fe200078e02c7 */
[----:B------:R-:W-:-:S04]  /*5290*/  @!P5 LEA R200, P6, R198, R11, 0x1 ;  /* 0x0000000bc6c8d211 */ /* 0x000fc800078c08ff */
[----:B------:R-:W-:Y:S02]  /*52a0*/  @!P5 LEA.HI.X R201, R198, R15, R175, 0x1, P6 ;  /* 0x0000000fc6c9d211 */ /* 0x000fe400030f0caf */
[----:B------:R-:W-:-:S04]  /*52b0*/  LOP3.LUT R198, R107, 0x3e0, RZ, 0xfc, !PT ;  /* 0x000003e06bc67812 */ /* 0x000fc800078efcff */
[----:B------:R-:W-:-:S13]  /*52c0*/  ISETP.GE.AND P6, PT, R198, R87, PT ;  /* 0x00000057c600720c */ /* 0x000fda0003fc6270 */
[----:B------:R-:W0:Y:S01]  /*52d0*/  @!P6 LDC.64 R174, c[0x0][0x3c0] ;  /* 0x0000f000ffaeeb82 */ /* 0x000e220000000a00 */
[----:B------:R-:W-:-:S03]  /*52e0*/  @!P6 MOV R199, RZ ;  /* 0x000000ff00c7e202 */ /* 0x000fc60000000f00 */
[----:B0-----:R-:W-:-:S04]  /*52f0*/  @!P6 IMAD.WIDE.U32 R204, R181, R174, R198 ;  /* 0x000000aeb5cce225 */ /* 0x001fc800078e00c6 */
[C---:B------:R-:W-:Y:S01]  /*5300*/  @!P6 IMAD R175, R181.reuse, R175, R205 ;  /* 0x000000afb5afe224 */ /* 0x040fe200078e02cd */
[C---:B------:R-:W-:Y:S02]  /*5310*/  @!P6 LEA R202, P4, R204.reuse, R11, 0x1 ;  /* 0x0000000bcccae211 */ /* 0x040fe400078808ff */
[----:B------:R-:W-:Y:S02]  /*5320*/  @!P1 MOV R205, RZ ;  /* 0x000000ff00cd9202 */ /* 0x000fe40000000f00 */
[----:B------:R-:W-:Y:S02]  /*5330*/  @!P6 LEA.HI.X R203, R204, R15, R175, 0x1, P4 ;  /* 0x0000000fcccbe211 */ /* 0x000fe400020f0caf */
[----:B------:R-:W0:Y:S01]  /*5340*/  @!P0 LDC.64 R174, c[0x0][0x3e0] ;  /* 0x0000f800ffae8b82 */ /* 0x000e220000000a00 */
[----:B------:R-:W-:Y:S02]  /*5350*/  @!P1 MOV R204, R144 ;  /* 0x0000009000cc9202 */ /* 0x000fe40000000f00 */
[----:B------:R-:W-:Y:S01]  /*5360*/  LOP3.LUT P4, RZ, R0, 0x80000, RZ, 0xc0, !PT ;  /* 0x0008000000ff7812 */ /* 0x000fe2000788c0ff */
        /* <DEDUP_REMOVED lines=9> */
[----:B------:R-:W0:Y:S01]  /*5400*/  @!P2 LDC.64 R140, c[0x0][0x3e0] ;  /* 0x0000f800ff8cab82 */ /* 0x000e220000000a00 */
[----:B------:R-:W-:Y:S02]  /*5410*/  PRMT R212, RZ, 0x7610, R212 ;  /* 0x00007610ffd47816 */ /* 0x000fe400000000d4 */
[----:B------:R-:W-:Y:S02]  /*5420*/  PRMT R208, RZ, 0x7610, R208 ;  /* 0x00007610ffd07816 */ /* 0x000fe400000000d0 */
[----:B------:R-:W-:Y:S02]  /*5430*/  PRMT R216, RZ, 0x7610, R216 ;  /* 0x00007610ffd87816 */ /* 0x000fe400000000d8 */
[----:B------:R-:W3:Y:S01]  /*5440*/  @!P4 LDG.E.U16 R212, desc[UR16][R134.64] ;  /* 0x0000001086d4c981 */ /* 0x000ee2000c1e1500 */
[----:B------:R-:W-:-:S02]  /*5450*/  PRMT R214, RZ, 0x7610, R214 ;  /* 0x00007610ffd67816 */ /* 0x000fc400000000d6 */
[----:B------:R-:W-:Y:S01]  /*5460*/  PRMT R204, RZ, 0x7610, R204 ;  /* 0x00007610ffcc7816 */ /* 0x000fe200000000cc */
[----:B------:R1:W4:Y:S01]  /*5470*/  @!P1 LDG.E.U16 R208, desc[UR16][R132.64] ;  /* 0x0000001084d09981 */ /* 0x000322000c1e1500 */
[----:B0-----:R-:W-:Y:S01]  /*5480*/  @!P2 IMAD.WIDE.U32 R158, R181, R140, R158 ;  /* 0x0000008cb59ea225 */ /* 0x001fe200078e009e */
[----:B------:R-:W-:-:S03]  /*5490*/  ISETP.GE.AND P4, PT, R14, R87, PT ;  /* 0x000000570e00720c */ /* 0x000fc60003f86270 */
[----:B------:R-:W5:Y:S01]  /*54a0*/  @!P0 LDG.E.U16 R204, desc[UR16][R164.64] ;  /* 0x00000010a4cc8981 */ /* 0x000f62000c1e1500 */
[----:B------:R-:W-:Y:S01]  /*54b0*/  @!P2 IMAD R141, R181, R141, R159 ;  /* 0x0000008db58da224 */ /* 0x000fe200078e029f */
[----:B------:R-:W-:-:S04]  /*54c0*/  @!P2 LEA R140, P3, R158, R13, 0x1 ;  /* 0x0000000d9e8ca211 */ /* 0x000fc800078608ff */
[----:B------:R-:W-:Y:S02]  /*54d0*/  @!P2 LEA.HI.X R141, R158, R17, R141, 0x1, P3 ;  /* 0x000000119e8da211 */ /* 0x000fe400018f0c8d */
[----:B------:R-:W-:Y:S02]  /*54e0*/  ISETP.NE.AND P3, PT, R187, RZ, PT ;  /* 0x000000ffbb00720c */ /* 0x000fe40003f65270 */
[----:B------:R-:W-:Y:S01]  /*54f0*/  PRMT R158, RZ, 0x7610, R158 ;  /* 0x00007610ff9e7816 */ /* 0x000fe2000000009e */
[----:B------:R-:W2:Y:S01]  /*5500*/  @!P4 LDG.E.U16 R216, desc[UR16][R70.64] ;  /* 0x0000001046d8c981 */ /* 0x000ea2000c1e1500 */
[----:B------:R-:W-:-:S09]  /*5510*/  ISETP.NE.AND P1, PT, R206, RZ, PT ;  /* 0x000000ffce00720c */ /* 0x000fd20003f25270 */
[----:B------:R-:W3:Y:S01]  /*5520*/  @!P3 LDG.E.U16 R158, desc[UR16][R128.64] ;  /* 0x00000010809eb981 */ /* 0x000ee2000c1e1500 */
[----:B------:R-:W-:Y:S02]  /*5530*/  ISETP.NE.AND P3, PT, R191, RZ, PT ;  /* 0x000000ffbf00720c */ /* 0x000fe40003f65270 */
[----:B------:R-:W-:Y:S02]  /*5540*/  PRMT R206, RZ, 0x7610, R206 ;  /* 0x00007610ffce7816 */ /* 0x000fe400000000ce */
[----:B------:R-:W-:Y:S02]  /*5550*/  ISETP.GE.AND P4, PT, R18, R87, PT ;  /* 0x000000571200720c */ /* 0x000fe40003f86270 */
[----:B-1----:R-:W-:-:S07]  /*5560*/  PRMT R132, RZ, 0x7610, R132 ;  /* 0x00007610ff847816 */ /* 0x002fce0000000084 */
[----:B------:R0:W2:Y:S01]  /*5570*/  @!P3 LDG.E.U16 R206, desc[UR16][R152.64] ;  /* 0x0000001098ceb981 */ /* 0x0000a2000c1e1500 */
[----:B------:R-:W-:-:S03]  /*5580*/  ISETP.GE.AND P3, PT, R12, R87, PT ;  /* 0x000000570c00720c */ /* 0x000fc60003f66270 */
[----:B------:R-:W2:Y:S01]  /*5590*/  @!P4 LDG.E.U16 R132, desc[UR16][R160.64] ;  /* 0x00000010a084c981 */ /* 0x000ea2000c1e1500 */
[----:B------:R-:W-:-:S09]  /*55a0*/  ISETP.GE.AND P4, PT, R22, R87, PT ;  /* 0x000000571600720c */ /* 0x000fd20003f86270 */
[----:B------:R1:W2:Y:S01]  /*55b0*/  @!P3 LDG.E.U16 R214, desc[UR16][R64.64] ;  /* 0x0000001040d6b981 */ /* 0x0002a2000c1e1500 */
[-C--:B------:R-:W-:Y:S02]  /*55c0*/  ISETP.GE.AND P3, PT, R16, R87.reuse, PT ;  /* 0x000000571000720c */ /* 0x080fe40003f66270 */
[----:B0-----:R-:W-:Y:S02]  /*55d0*/  PRMT R152, RZ, 0x7610, R152 ;  /* 0x00007610ff987816 */ /* 0x001fe40000000098 */
[----:B------:R-:W-:Y:S02]  /*55e0*/  PRMT R164, RZ, 0x7610, R164 ;  /* 0x00007610ffa47816 */ /* 0x000fe400000000a4 */
[----:B------:R-:W-:Y:S02]  /*55f0*/  PRMT R210, RZ, 0x7610, R210 ;  /* 0x00007610ffd27816 */ /* 0x000fe400000000d2 */
[----:B------:R-:W2:Y:S01]  /*5600*/  @!P4 LDG.E.U16 R152, desc[UR16][R72.64] ;  /* 0x000000104898c981 */ /* 0x000ea2000c1e1500 */
[----:B------:R-:W-:-:S02]  /*5610*/  ISETP.GE.AND P4, PT, R26, R87, PT ;  /* 0x000000571a00720c */ /* 0x000fc40003f86270 */
[----:B-1----:R-:W-:Y:S01]  /*5620*/  PRMT R64, RZ, 0x7610, R64 ;  /* 0x00007610ff407816 */ /* 0x002fe20000000040 */
[----:B------:R0:W2:Y:S04]  /*5630*/  @!P2 LDG.E.U16 R210, desc[UR16][R150.64] ;  /* 0x0000001096d2a981 */ /* 0x0000a8000c1e1500 */
[----:B------:R-:W2:Y:S01]  /*5640*/  @!P3 LDG.E.U16 R164, desc[UR16][R162.64] ;  /* 0x00000010a2a4b981 */ /* 0x000ea2000c1e1500 */
[----:B------:R-:W-:Y:S02]  /*5650*/  ISETP.GE.AND P3, PT, R20, R87, PT ;  /* 0x000000571400720c */ /* 0x000fe40003f66270 */
[----:B0-----:R-:W-:-:S03]  /*5660*/  PRMT R150, RZ, 0x7610, R150 ;  /* 0x00007610ff967816 */ /* 0x001fc60000000096 */
[----:B------:R-:W2:Y:S01]  /*5670*/  @!P4 LDG.E.U16 R64, desc[UR16][R170.64] ;  /* 0x00000010aa40c981 */ /* 0x000ea2000c1e1500 */
[----:B------:R-:W-:-:S07]  /*5680*/  ISETP.GE.AND P4, PT, R32, R87, PT ;  /* 0x000000572000720c */ /* 0x000fce0003f86270 */
[----:B------:R0:W2:Y:S01]  /*5690*/  @!P3 LDG.E.U16 R150, desc[UR16][R68.64] ;  /* 0x000000104496b981 */ /* 0x0000a2000c1e1500 */
[----:B------:R-:W-:Y:S02]  /*56a0*/  ISETP.GE.AND P3, PT, R24, R87, PT ;  /* 0x000000571800720c */ /* 0x000fe40003f66270 */
[----:B------:R-:W-:Y:S02]  /*56b0*/  PRMT R218, RZ, 0x7610, R218 ;  /* 0x00007610ffda7816 */ /* 0x000fe400000000da */
[----:B------:R-:W-:-:S04]  /*56c0*/  PRMT R134, RZ, 0x7610, R134 ;  /* 0x00007610ff867816 */ /* 0x000fc80000000086 */
[----:B------:R1:W2:Y:S01]  /*56d0*/  @!P4 LDG.E.U16 R218, desc[UR16][R148.64] ;  /* 0x0000001094dac981 */ /* 0x0002a2000c1e1500 */
[----:B------:R-:W-:-:S04]  /*56e0*/  ISETP.GE.AND P4, PT, R36, R87, PT ;  /* 0x000000572400720c */ /* 0x000fc80003f86270 */
[----:B------:R-:W2:Y:S01]  /*56f0*/  @!P3 LDG.E.U16 R134, desc[UR16][R172.64] ;  /* 0x00000010ac86b981 */ /* 0x000ea2000c1e1500 */
[----:B------:R-:W-:Y:S02]  /*5700*/  ISETP.GE.AND P3, PT, R30, R87, PT ;  /* 0x000000571e00720c */ /* 0x000fe40003f66270 */
[----:B0-----:R-:W-:Y:S02]  /*5710*/  PRMT R69, RZ, 0x7610, R69 ;  /* 0x00007610ff457816 */ /* 0x001fe40000000045 */
[----:B------:R-:W-:-:S04]  /*5720*/  PRMT R162, RZ, 0x7610, R162 ;  /* 0x00007610ffa27816 */ /* 0x000fc800000000a2 */
[----:B------:R0:W2:Y:S01]  /*5730*/  @!P4 LDG.E.U16 R69, desc[UR16][R146.64] ;  /* 0x000000109245c981 */ /* 0x0000a2000c1e1500 */
[----:B------:R-:W-:-:S04]  /*5740*/  ISETP.GE.AND P4, PT, R40, R87, PT ;  /* 0x000000572800720c */ /* 0x000fc80003f86270 */
[----:B------:R-:W2:Y:S01]  /*5750*/  @!P3 LDG.E.U16 R162, desc[UR16][R168.64] ;  /* 0x00000010a8a2b981 */ /* 0x000ea2000c1e1500 */
[-C--:B------:R-:W-:Y:S02]  /*5760*/  ISETP.GE.AND P3, PT, R34, R87.reuse, PT ;  /* 0x000000572200720c */ /* 0x080fe40003f66270 */
[-C--:B------:R-:W-:Y:S02]  /*5770*/  ISETP.GE.AND P2, PT, R28, R87.reuse, PT ;  /* 0x000000571c00720c */ /* 0x080fe40003f46270 */
[----:B------:R-:W-:Y:S02]  /*5780*/  PRMT R68, RZ, 0x7610, R68 ;  /* 0x00007610ff447816 */ /* 0x000fe40000000044 */
[----:B------:R-:W-:Y:S02]  /*5790*/  PRMT R65, RZ, 0x7610, R65 ;  /* 0x00007610ff417816 */ /* 0x000fe40000000041 */
[----:B------:R-:W-:Y:S02]  /*57a0*/  PRMT R70, RZ, 0x7610, R70 ;  /* 0x00007610ff467816 */ /* 0x000fe40000000046 */
[----:B------:R-:W2:Y:S01]  /*57b0*/  @!P4 LDG.E.U16 R68, desc[UR16][R136.64] ;  /* 0x000000108844c981 */ /* 0x000ea2000c1e1500 */
[----:B------:R-:W-:-:S03]  /*57c0*/  ISETP.GE.AND P4, PT, R44, R87, PT ;  /* 0x000000572c00720c */ /* 0x000fc60003f86270 */
[----:B------:R-:W2:Y:S01]  /*57d0*/  @!P3 LDG.E.U16 R65, desc[UR16][R130.64] ;  /* 0x000000108241b981 */ /* 0x000ea2000c1e1500 */
[----:B------:R-:W-:-:S03]  /*57e0*/  ISETP.GE.AND P3, PT, R42, R87, PT ;  /* 0x000000572a00720c */ /* 0x000fc60003f66270 */
[----:B------:R-:W2:Y:S01]  /*57f0*/  @!P2 LDG.E.U16 R70, desc[UR16][R166.64] ;  /* 0x00000010a646a981 */ /* 0x000ea2000c1e1500 */
[----:B------:R-:W-:Y:S02]  /*5800*/  ISETP.GE.AND P2, PT, R38, R87, PT ;  /* 0x000000572600720c */ /* 0x000fe40003f46270 */
[----:B-1----:R-:W-:Y:S02]  /*5810*/  PRMT R149, RZ, 0x7610, R149 ;  /* 0x00007610ff957816 */ /* 0x002fe40000000095 */
[----:B------:R-:W-:Y:S02]  /*5820*/  PRMT R73, RZ, 0x7610, R73 ;  /* 0x00007610ff497816 */ /* 0x000fe40000000049 */
[----:B------:R-:W-:Y:S02]  /*5830*/  PRMT R71, RZ, 0x7610, R71 ;  /* 0x00007610ff477816 */ /* 0x000fe40000000047 */
[----:B------:R-:W2:Y:S01]  /*5840*/  @!P4 LDG.E.U16 R149, desc[UR16][R142.64] ;  /* 0x000000108e95c981 */ /* 0x000ea2000c1e1500 */
[----:B------:R-:W-:-:S03]  /*5850*/  ISETP.NE.AND P4, PT, R139, RZ, PT ;  /* 0x000000ff8b00720c */ /* 0x000fc60003f85270 */
[----:B------:R-:W2:Y:S01]  /*5860*/  @!P3 LDG.E.U16 R73, desc[UR16][R154.64] ;  /* 0x000000109a49b981 */ /* 0x000ea2000c1e1500 */
[----:B------:R-:W-:-:S03]  /*5870*/  ISETP.NE.AND P3, PT, R157, RZ, PT ;  /* 0x000000ff9d00720c */ /* 0x000fc60003f65270 */
[----:B------:R1:W2:Y:S01]  /*5880*/  @!P2 LDG.E.U16 R71, desc[UR16][R74.64] ;  /* 0x000000104a47a981 */ /* 0x0002a2000c1e1500 */
[----:B------:R-:W-:Y:S02]  /*5890*/  PRMT R72, RZ, 0x7610, R72 ;  /* 0x00007610ff487816 */ /* 0x000fe40000000048 */
[----:B------:R-:W-:-:S04]  /*58a0*/  PRMT R148, RZ, 0x7610, R148 ;  /* 0x00007610ff947816 */ /* 0x000fc80000000094 */
[----:B------:R1:W2:Y:S04]  /*58b0*/  @!P4 LDG.E.U16 R72, desc[UR16][R66.64] ;  /* 0x000000104248c981 */ /* 0x0002a8000c1e1500 */
[----:B------:R1:W2:Y:S01]  /*58c0*/  @!P3 LDG.E.U16 R148, desc[UR16][R126.64] ;  /* 0x000000107e94b981 */ /* 0x0002a2000c1e1500 */
[----:B------:R-:W-:Y:S02]  /*58d0*/  ISETP.NE.AND P2, PT, R180, RZ, PT ;  /* 0x000000ffb400720c */ /* 0x000fe40003f45270 */
[----:B------:R-:W-:Y:S02]  /*58e0*/  ISETP.NE.AND P0, PT, R207, RZ, PT ;  /* 0x000000ffcf00720c */ /* 0x000fe40003f05270 */
[----:B------:R-:W-:Y:S02]  /*58f0*/  P2R R128, PR, RZ, 0x8 ;  /* 0x00000008ff807803 */ /* 0x000fe40000000000 */
[----:B------:R-:W-:-:S02]  /*5900*/  P2R R129, PR, RZ, 0x10 ;  /* 0x00000010ff817803 */ /* 0x000fc40000000000 */
[C---:B------:R-:W-:Y:S02]  /*5910*/  LOP3.LUT P3, RZ, R0.reuse, 0x2, RZ, 0xc0, !PT ;  /* 0x0000000200ff7812 */ /* 0x040fe4000786c0ff */
[----:B------:R-:W-:Y:S02]  /*5920*/  LOP3.LUT P4, RZ, R0, 0x1, RZ, 0xc0, !PT ;  /* 0x0000000100ff7812 */ /* 0x000fe4000788c0ff */
[----:B0-----:R-:W-:Y:S02]  /*5930*/  PRMT R146, RZ, 0x7610, R146 ;  /* 0x00007610ff927816 */ /* 0x001fe40000000092 */
[----:B------:R-:W-:Y:S02]  /*5940*/  PRMT R160, RZ, 0x7610, R160 ;  /* 0x00007610ffa07816 */ /* 0x000fe400000000a0 */
[----:B-1----:R-:W-:Y:S02]  /*5950*/  PRMT R75, RZ, 0x7610, R75 ;  /* 0x00007610ff4b7816 */ /* 0x002fe4000000004b */
        /* <DEDUP_REMOVED lines=9> */
[----:B------:R-:W2:Y:S04]  /*59f0*/  @!P5 LDG.E.U16 R131, desc[UR16][R200.64] ;  /* 0x00000010c883d981 */ /* 0x000ea8000c1e1500 */
[----:B------:R-:W2:Y:S01]  /*5a00*/  @!P6 LDG.E.U16 R166, desc[UR16][R202.64] ;  /* 0x00000010caa6e981 */ /* 0x000ea2000c1e1500 */
[----:B------:R-:W0:Y:S01]  /*5a10*/  S2R R67, SR_CgaCtaId ;  /* 0x0000000000437919 */ /* 0x000e220000008800 */
[----:B------:R-:W-:-:S02]  /*5a20*/  IADD3 R66, PT, PT, R21, 0x200, RZ ;  /* 0x0000020015427810 */ /* 0x000fc40007ffe0ff */
[----:B------:R-:W-:Y:S02]  /*5a30*/  MOV R126, 0x400 ;  /* 0x00000400007e7802 */ /* 0x000fe40000000f00 */
[-C--:B------:R-:W-:Y:S02]  /*5a40*/  LEA.HI.SX32 R147, R66, R21.reuse, 0x1b ;  /* 0x0000001542937211 */ /* 0x080fe400078fdaff */
[C---:B------:R-:W-:Y:S02]  /*5a50*/  IADD3 R66, PT, PT, R21.reuse, 0x220, RZ ;  /* 0x0000022015427810 */ /* 0x040fe40007ffe0ff */
[C---:B------:R-:W-:Y:S02]  /*5a60*/  IADD3 R136, PT, PT, R21.reuse, 0x240, RZ ;  /* 0x0000024015887810 */ /* 0x040fe40007ffe0ff */
[----:B------:R-:W-:Y:S02]  /*5a70*/  IADD3 R142, PT, PT, R21, 0x280, RZ ;  /* 0x00000280158e7810 */ /* 0x000fe40007ffe0ff */
[----:B------:R-:W-:-:S02]  /*5a80*/  LEA.HI.SX32 R127, R136, R21, 0x1b ;  /* 0x00000015887f7211 */ /* 0x000fc400078fdaff */
[-C--:B------:R-:W-:Y:S02]  /*5a90*/  LEA.HI.SX32 R139, R142, R21.reuse, 0x1b ;  /* 0x000000158e8b7211 */ /* 0x080fe400078fdaff */
[----:B------:R-:W-:Y:S02]  /*5aa0*/  IADD3 R142, PT, PT, R21, 0x300, RZ ;  /* 0x00000300158e7810 */ /* 0x000fe40007ffe0ff */
[----:B------:R-:W-:Y:S02]  /*5ab0*/  LOP3.LUT P3, RZ, R0, 0x100000, RZ, 0xc0, !PT ;  /* 0x0010000000ff7812 */ /* 0x000fe4000786c0ff */
[----:B0-----:R-:W-:Y:S02]  /*5ac0*/  LEA R126, R67, R126, 0x18 ;  /* 0x0000007e437e7211 */ /* 0x001fe400078ec0ff */
[----:B------:R-:W-:Y:S02]  /*5ad0*/  LEA.HI.SX32 R67, R66, R21, 0x1b ;  /* 0x0000001542437211 */ /* 0x000fe400078fdaff */
[----:B------:R-:W-:-:S02]  /*5ae0*/  LEA R147, R147, R126, 0x1 ;  /* 0x0000007e93937211 */ /* 0x000fc400078e08ff */
[-C--:B------:R-:W-:Y:S02]  /*5af0*/  LEA R136, R67, R126.reuse, 0x1 ;  /* 0x0000007e43887211 */ /* 0x080fe400078e08ff */
[----:B------:R-:W-:Y:S02]  /*5b00*/  LEA R139, R139, R126, 0x1 ;  /* 0x0000007e8b8b7211 */ /* 0x000fe400078e08ff */
[----:B------:R-:W-:Y:S02]  /*5b10*/  P2R R130, PR, RZ, 0x4 ;  /* 0x00000004ff827803 */ /* 0x000fe40000000000 */
[C---:B------:R-:W-:Y:S02]  /*5b20*/  LOP3.LUT P2, RZ, R0.reuse, 0x200000, RZ, 0xc0, !PT ;  /* 0x0020000000ff7812 */ /* 0x040fe4000784c0ff */
[----:B------:R-:W-:Y:S01]  /*5b30*/  LOP3.LUT P4, RZ, R0, 0x80000, RZ, 0xc0, !PT ;  /* 0x0008000000ff7812 */ /* 0x000fe2000788c0ff */
[----:B---3--:R-:W-:Y:S04]  /*5b40*/  STS.U16 [R23], R158 ;  /* 0x0000009e17007388 */ /* 0x008fe80000000400 */
[----:B-----5:R-:W-:Y:S04]  /*5b50*/  STS.U16 [R25+0x40], R204 ;  /* 0x000040cc19007388 */ /* 0x020fe80000000400 */
[----:B----4-:R-:W-:Y:S04]  /*5b60*/  STS.U16 [R27+0x80], R208 ;  /* 0x000080d01b007388 */ /* 0x010fe80000000400 */
[----:B--2---:R-:W-:Y:S04]  /*5b70*/  STS.U16 [R29+0xc0], R210 ;  /* 0x0000c0d21d007388 */ /* 0x004fe80000000400 */
[----:B------:R-:W-:Y:S04]  /*5b80*/  STS.U16 [R31+0x100], R206 ;  /* 0x000100ce1f007388 */ /* 0x000fe80000000400 */
[----:B------:R-:W-:Y:S04]  /*5b90*/  STS.U16 [R33+0x140], R212 ;  /* 0x000140d421007388 */ /* 0x000fe80000000400 */
[----:B------:R-:W-:Y:S04]  /*5ba0*/  STS.U16 [R35+0x180], R214 ;  /* 0x000180d623007388 */ /* 0x000fe80000000400 */
[----:B------:R-:W-:Y:S04]  /*5bb0*/  STS.U16 [R37+0x1c0], R216 ;  /* 0x0001c0d825007388 */ /* 0x000fe80000000400 */
[----:B------:R-:W-:Y:S04]  /*5bc0*/  STS.U16 [R39+0x200], R164 ;  /* 0x000200a427007388 */ /* 0x000fe80000000400 */
[----:B------:R0:W-:Y:S04]  /*5bd0*/  STS.U16 [R41+0x240], R132 ;  /* 0x0002408429007388 */ /* 0x0001e80000000400 */
[----:B------:R1:W-:Y:S01]  /*5be0*/  STS.U16 [R43+0x280], R150 ;  /* 0x000280962b007388 */ /* 0x0003e20000000400 */
[----:B0-----:R-:W-:-:S03]  /*5bf0*/  IADD3 R132, PT, PT, R21, 0x260, RZ ;  /* 0x0000026015847810 */ /* 0x001fc60007ffe0ff */
[----:B------:R-:W-:Y:S01]  /*5c00*/  STS.U16 [R45+0x2c0], R152 ;  /* 0x0002c0982d007388 */ /* 0x000fe20000000400 */
[----:B-1----:R-:W-:Y:S01]  /*5c10*/  VIADD R150, R21, 0x2a0 ;  /* 0x000002a015967836 */ /* 0x002fe20000000000 */
[----:B------:R-:W-:Y:S02]  /*5c20*/  LEA.HI.SX32 R133, R132, R21, 0x1b ;  /* 0x0000001584857211 */ /* 0x000fe400078fdaff */
[----:B------:R0:W-:Y:S01]  /*5c30*/  STS.U16 [R47+0x300], R134 ;  /* 0x000300862f007388 */ /* 0x0001e20000000400 */
[----:B------:R-:W-:-:S03]  /*5c40*/  LEA R132, R127, R126, 0x1 ;  /* 0x0000007e7f847211 */ /* 0x000fc600078e08ff */
[----:B------:R1:W-:Y:S01]  /*5c50*/  STS.U16 [R49+0x340], R64 ;  /* 0x0003404031007388 */ /* 0x0003e20000000400 */
[----:B------:R-:W-:Y:S02]  /*5c60*/  LEA.HI.SX32 R135, R150, R21, 0x1b ;  /* 0x0000001596877211 */ /* 0x000fe400078fdaff */
[-C--:B------:R-:W-:Y:S02]  /*5c70*/  LEA R66, R133, R126.reuse, 0x1 ;  /* 0x0000007e85427211 */ /* 0x080fe400078e08ff */
[----:B0-----:R-:W-:Y:S02]  /*5c80*/  LEA R134, R135, R126, 0x1 ;  /* 0x0000007e87867211 */ /* 0x001fe400078e08ff */
[----:B-1----:R-:W-:-:S04]  /*5c90*/  IADD3 R64, PT, PT, R21, 0x2c0, RZ ;  /* 0x000002c015407810 */ /* 0x002fc80007ffe0ff */
[----:B------:R-:W-:Y:S01]  /*5ca0*/  LEA.HI.SX32 R67, R64, R21, 0x1b ;  /* 0x0000001540437211 */ /* 0x000fe200078fdaff */
[----:B------:R0:W-:Y:S04]  /*5cb0*/  STS.U16 [R51+0x380], R70 ;  /* 0x0003804633007388 */ /* 0x0001e80000000400 */
[----:B------:R-:W-:Y:S04]  /*5cc0*/  STS.U16 [R53+0x3c0], R162 ;  /* 0x0003c0a235007388 */ /* 0x000fe80000000400 */
[----:B------:R-:W-:Y:S01]  /*5cd0*/  STS.U16 [R147+0x400], R218 ;  /* 0x000400da93007388 */ /* 0x000fe20000000400 */
[----:B0-----:R-:W-:-:S03]  /*5ce0*/  VIADD R70, R21, 0x2e0 ;  /* 0x000002e015467836 */ /* 0x001fc60000000000 */
[----:B------:R0:W-:Y:S02]  /*5cf0*/  STS.U16 [R136+0x440], R65 ;  /* 0x0004404188007388 */ /* 0x0001e40000000400 */
[----:B------:R-:W-:Y:S02]  /*5d00*/  LEA.HI.SX32 R135, R70, R21, 0x1b ;  /* 0x0000001546877211 */ /* 0x000fe400078fdaff */
[----:B------:R-:W-:Y:S01]  /*5d10*/  STS.U16 [R132+0x480], R69 ;  /* 0x0004804584007388 */ /* 0x000fe20000000400 */
[----:B------:R-:W-:-:S03]  /*5d20*/  LEA R64, R67, R126, 0x1 ;  /* 0x0000007e43407211 */ /* 0x000fc600078e08ff */
[----:B------:R-:W-:Y:S01]  /*5d30*/  STS.U16 [R66+0x4c0], R71 ;  /* 0x0004c04742007388 */ /* 0x000fe20000000400 */
[----:B0-----:R-:W-:-:S03]  /*5d40*/  LEA.HI.SX32 R65, R142, R21, 0x1b ;  /* 0x000000158e417211 */ /* 0x001fc600078fdaff */
[----:B------:R0:W-:Y:S01]  /*5d50*/  STS.U16 [R139+0x500], R68 ;  /* 0x000500448b007388 */ /* 0x0001e20000000400 */
[----:B------:R-:W-:Y:S02]  /*5d60*/  IADD3 R70, PT, PT, R21, 0x380, RZ ;  /* 0x0000038015467810 */ /* 0x000fe40007ffe0ff */
[-C--:B------:R-:W-:Y:S02]  /*5d70*/  LEA R135, R135, R126.reuse, 0x1 ;  /* 0x0000007e87877211 */ /* 0x080fe400078e08ff */
[-C--:B------:R-:W-:Y:S02]  /*5d80*/  LEA R67, R65, R126.reuse, 0x1 ;  /* 0x0000007e41437211 */ /* 0x080fe400078e08ff */
[C---:B0-----:R-:W-:Y:S01]  /*5d90*/  IADD3 R68, PT, PT, R21.reuse, 0x360, RZ ;  /* 0x0000036015447810 */ /* 0x041fe20007ffe0ff */
[----:B------:R-:W-:Y:S01]  /*5da0*/  STS.U16 [R134+0x540], R73 ;  /* 0x0005404986007388 */ /* 0x000fe20000000400 */
[-C--:B------:R-:W-:Y:S02]  /*5db0*/  LEA.HI.SX32 R69, R70, R21.reuse, 0x1b ;  /* 0x0000001546457211 */ /* 0x080fe400078fdaff */
[----:B------:R-:W-:Y:S01]  /*5dc0*/  LEA.HI.SX32 R65, R68, R21, 0x1b ;  /* 0x0000001544417211 */ /* 0x000fe200078fdaff */
[----:B------:R-:W-:Y:S04]  /*5dd0*/  STS.U16 [R64+0x580], R149 ;  /* 0x0005809540007388 */ /* 0x000fe80000000400 */
[----:B------:R-:W-:Y:S04]  /*5de0*/  STS.U16 [R135+0x5c0], R72 ;  /* 0x0005c04887007388 */ /* 0x000fe80000000400 */
[----:B------:R0:W-:Y:S01]  /*5df0*/  STS.U16 [R67+0x600], R148 ;  /* 0x0006009443007388 */ /* 0x0001e20000000400 */
[----:B------:R-:W-:Y:S01]  /*5e00*/  IADD3 R150, PT, PT, R21, 0x320, RZ ;  /* 0x0000032015967810 */ /* 0x000fe20007ffe0ff */
[----:B0-----:R-:W-:Y:S01]  /*5e10*/  IMAD R148, R65, 0x2, R126 ;  /* 0x0000000241947824 */ /* 0x001fe200078e027e */
[----:B------:R-:W-:-:S02]  /*5e20*/  LEA R65, R69, R126, 0x1 ;  /* 0x0000007e45417211 */ /* 0x000fc400078e08ff */
[----:B------:R-:W0:Y:S01]  /*5e30*/  @!P3 LDC.64 R68, c[0x0][0x3e0] ;  /* 0x0000f800ff44bb82 */ /* 0x000e220000000a00 */
[C---:B------:R-:W-:Y:S02]  /*5e40*/  IADD3 R152, PT, PT, R21.reuse, 0x340, RZ ;  /* 0x0000034015987810 */ /* 0x040fe40007ffe0ff */
[-C--:B------:R-:W-:Y:S02]  /*5e50*/  LEA.HI.SX32 R133, R150, R21.reuse, 0x1b ;  /* 0x0000001596857211 */ /* 0x080fe400078fdaff */
[C---:B------:R-:W-:Y:S02]  /*5e60*/  IADD3 R150, PT, PT, R21.reuse, 0x3c0, RZ ;  /* 0x000003c015967810 */ /* 0x040fe40007ffe0ff */
[C---:B------:R-:W-:Y:S02]  /*5e70*/  IADD3 R142, PT, PT, R21.reuse, 0x3a0, RZ ;  /* 0x000003a0158e7810 */ /* 0x040fe40007ffe0ff */
[-C--:B------:R-:W-:Y:S02]  /*5e80*/  LEA.HI.SX32 R137, R152, R21.reuse, 0x1b ;  /* 0x0000001598897211 */ /* 0x080fe400078fdaff */
[----:B------:R-:W-:Y:S01]  /*5e90*/  IADD3 R152, PT, PT, R21, 0x3e0, RZ ;  /* 0x000003e015987810 */ /* 0x000fe20007ffe0ff */
[----:B------:R-:W-:Y:S01]  /*5ea0*/  IMAD R133, R133, 0x2, R126 ;  /* 0x0000000285857824 */ /* 0x000fe200078e027e */
[----:B------:R-:W-:-:S02]  /*5eb0*/  LEA.HI.SX32 R71, R150, R21, 0x1b ;  /* 0x0000001596477211 */ /* 0x000fc400078fdaff */
[-C--:B------:R-:W-:Y:S02]  /*5ec0*/  LEA.HI.SX32 R143, R142, R21.reuse, 0x1b ;  /* 0x000000158e8f7211 */ /* 0x080fe400078fdaff */
[-C--:B------:R-:W-:Y:S02]  /*5ed0*/  LEA R137, R137, R126.reuse, 0x1 ;  /* 0x0000007e89897211 */ /* 0x080fe400078e08ff */
[----:B------:R-:W-:Y:S02]  /*5ee0*/  LEA.HI.SX32 R127, R152, R21, 0x1b ;  /* 0x00000015987f7211 */ /* 0x000fe400078fdaff */
[-C--:B------:R-:W-:Y:S01]  /*5ef0*/  LEA R142, R71, R126.reuse, 0x1 ;  /* 0x0000007e478e7211 */ /* 0x080fe200078e08ff */
[----:B------:R-:W-:Y:S01]  /*5f00*/  STS.U16 [R133+0x640], R146 ;  /* 0x0006409285007388 */ /* 0x000fe20000000400 */
[----:B------:R-:W-:Y:S02]  /*5f10*/  LEA R143, R143, R126, 0x1 ;  /* 0x0000007e8f8f7211 */ /* 0x000fe400078e08ff */
[----:B------:R-:W-:-:S02]  /*5f20*/  @!P3 MOV R70, R138 ;  /* 0x0000008a0046b202 */ /* 0x000fc40000000f00 */
[----:B------:R-:W-:Y:S01]  /*5f30*/  @!P3 MOV R71, RZ ;  /* 0x000000ff0047b202 */ /* 0x000fe20000000f00 */
[----:B------:R-:W-:Y:S01]  /*5f40*/  STS.U16 [R137+0x680], R160 ;  /* 0x000680a089007388 */ /* 0x000fe20000000400 */
[----:B------:R-:W-:Y:S02]  /*5f50*/  LEA R127, R127, R126, 0x1 ;  /* 0x0000007e7f7f7211 */ /* 0x000fe400078e08ff */
[----:B------:R-:W-:Y:S01]  /*5f60*/  PRMT R152, RZ, 0x7610, R152 ;  /* 0x00007610ff987816 */ /* 0x000fe20000000098 */
[----:B------:R-:W-:Y:S01]  /*5f70*/  STS.U16 [R148+0x6c0], R75 ;  /* 0x0006c04b94007388 */ /* 0x000fe20000000400 */
[----:B0-----:R-:W-:-:S03]  /*5f80*/  @!P3 IMAD.WIDE.U32 R70, R181, R68, R70 ;  /* 0x00000044b546b225 */ /* 0x001fc600078e0046 */
[----:B------:R0:W-:Y:S04]  /*5f90*/  STS.U16 [R65+0x700], R74 ;  /* 0x0007004a41007388 */ /* 0x0001e80000000400 */
[----:B------:R1:W-:Y:S01]  /*5fa0*/  STS.U16 [R143+0x740], R154 ;  /* 0x0007409a8f007388 */ /* 0x0003e20000000400 */
[----:B------:R-:W-:-:S03]  /*5fb0*/  @!P3 IMAD R69, R181, R69, R71 ;  /* 0x00000045b545b224 */ /* 0x000fc600078e0247 */
[----:B------:R-:W-:Y:S04]  /*5fc0*/  STS.U16 [R142+0x780], R131 ;  /* 0x000780838e007388 */ /* 0x000fe80000000400 */
[----:B------:R2:W-:Y:S01]  /*5fd0*/  STS.U16 [R127+0x7c0], R166 ;  /* 0x0007c0a67f007388 */ /* 0x0005e20000000400 */
[----:B------:R-:W-:-:S03]  /*5fe0*/  NOP ;  /* 0x0000000000007918 */ /* 0x000fc60000000000 */
[----:B------:R3:W4:Y:S01]  /*5ff0*/  @!P2 LDG.E.U16 R152, desc[UR16][R140.64] ;  /* 0x000000108c98a981 */ /* 0x000722000c1e1500 */
[----:B------:R-:W-:-:S04]  /*6000*/  @!P3 LEA R72, P2, R70, R13, 0x1 ;  /* 0x0000000d4648b211 */ /* 0x000fc800078408ff */
[----:B------:R-:W-:Y:S02]  /*6010*/  @!P3 LEA.HI.X R73, R70, R17, R69, 0x1, P2 ;  /* 0x000000114649b211 */ /* 0x000fe400010f0c45 */
[----:B------:R-:W5:Y:S01]  /*6020*/  @!P4 LDC.64 R68, c[0x0][0x3e0] ;  /* 0x0000f800ff44cb82 */ /* 0x000f620000000a00 */
[----:B------:R-:W-:Y:S01]  /*6030*/  PRMT R138, RZ, 0x7610, R138 ;  /* 0x00007610ff8a7816 */ /* 0x000fe2000000008a */
[----:B------:R-:W-:Y:S01]  /*6040*/  @!P4 IMAD.MOV.U32 R70, RZ, RZ, R156 ;  /* 0x000000ffff46c224 */ /* 0x000fe200078e009c */
[----:B------:R-:W-:-:S04]  /*6050*/  @!P4 MOV R71, RZ ;  /* 0x000000ff0047c202 */ /* 0x000fc80000000f00 */
[----:B------:R1:W4:Y:S01]  /*6060*/  @!P3 LDG.E.U16 R138, desc[UR16][R72.64] ;  /* 0x00000010488ab981 */ /* 0x000322000c1e1500 */
[----:B------:R-:W-:Y:S01]  /*6070*/  ISETP.GE.AND P3, PT, R12, R87, PT ;  /* 0x000000570c00720c */ /* 0x000fe20003f66270 */
[----:B-----5:R-:W-:-:S04]  /*6080*/  @!P4 IMAD.WIDE.U32 R70, R181, R68, R70 ;  /* 0x00000044b546c225 */ /* 0x020fc800078e0046 */
[----:B------:R-:W-:Y:S01]  /*6090*/  @!P4 IMAD R69, R181, R69, R71 ;  /* 0x00000045b545c224 */ /* 0x000fe200078e0247 */
[----:B0-----:R-:W-:-:S04]  /*60a0*/  @!P4 LEA R74, P2, R70, R13, 0x1 ;  /* 0x0000000d464ac211 */ /* 0x001fc800078408ff */
[----:B------:R-:W-:-:S03]  /*60b0*/  @!P4 LEA.HI.X R75, R70, R17, R69, 0x1, P2 ;  /* 0x00000011464bc211 */ /* 0x000fc600010f0c45 */
[----:B------:R-:W0:Y:S01]  /*60c0*/  @!P3 LDC.64 R68, c[0x0][0x3e0] ;  /* 0x0000f800ff44bb82 */ /* 0x000e220000000a00 */
[----:B---3--:R-:W-:Y:S02]  /*60d0*/  PRMT R140, RZ, 0x7610, R140 ;  /* 0x00007610ff8c7816 */ /* 0x008fe4000000008c */
[----:B------:R-:W-:Y:S02]  /*60e0*/  @!P3 MOV R70, R12 ;  /* 0x0000000c0046b202 */ /* 0x000fe40000000f00 */
[----:B------:R-:W-:Y:S02]  /*60f0*/  @!P3 MOV R71, RZ ;  /* 0x000000ff0047b202 */ /* 0x000fe40000000f00 */
[----:B------:R-:W3:Y:S01]  /*6100*/  @!P4 LDG.E.U16 R140, desc[UR16][R74.64] ;  /* 0x000000104a8cc981 */ /* 0x000ee2000c1e1500 */
[----:B------:R-:W-:Y:S02]  /*6110*/  ISETP.GE.AND P4, PT, R14, R87, PT ;  /* 0x000000570e00720c */ /* 0x000fe40003f86270 */
[----:B------:R-:W-:-:S02]  /*6120*/  P2R R153, PR, RZ, 0x2 ;  /* 0x00000002ff997803 */ /* 0x000fc40000000000 */
[----:B------:R-:W-:Y:S01]  /*6130*/  LOP3.LUT P1, RZ, R0, 0x400000, RZ, 0xc0, !PT ;  /* 0x0040000000ff7812 */ /* 0x000fe2000782c0ff */
[----:B0-----:R-:W-:-:S04]  /*6140*/  @!P3 IMAD.WIDE.U32 R70, R181, R68, R70 ;  /* 0x00000044b546b225 */ /* 0x001fc800078e0046 */
[----:B------:R-:W-:Y:S01]  /*6150*/  @!P3 IMAD R69, R181, R69, R71 ;  /* 0x00000045b545b224 */ /* 0x000fe200078e0247 */
[----:B-1----:R-:W-:-:S04]  /*6160*/  @!P3 LEA R72, P2, R70, R13, 0x1 ;  /* 0x0000000d4648b211 */ /* 0x002fc800078408ff */
[----:B------:R-:W-:Y:S02]  /*6170*/  @!P3 LEA.HI.X R73, R70, R17, R69, 0x1, P2 ;  /* 0x000000114649b211 */ /* 0x000fe400010f0c45 */
[----:B------:R-:W0:Y:S01]  /*6180*/  @!P4 LDC.64 R68, c[0x0][0x3e0] ;  /* 0x0000f800ff44cb82 */ /* 0x000e220000000a00 */
[----:B------:R-:W-:-:S06]  /*6190*/  PRMT R150, RZ, 0x7610, R150 ;  /* 0x00007610ff967816 */ /* 0x000fcc0000000096 */
[----:B------:R1:W5:Y:S01]  /*61a0*/  @!P1 LDG.E.U16 R150, desc[UR16][R144.64] ;  /* 0x0000001090969981 */ /* 0x000362000c1e1500 */
[----:B------:R-:W-:Y:S02]  /*61b0*/  @!P4 MOV R70, R14 ;  /* 0x0000000e0046c202 */ /* 0x000fe40000000f00 */
[----:B------:R-:W-:Y:S02]  /*61c0*/  @!P4 MOV R71, RZ ;  /* 0x000000ff0047c202 */ /* 0x000fe40000000f00 */
[----:B-1----:R-:W-:-:S06]  /*61d0*/  PRMT R144, RZ, 0x7610, R144 ;  /* 0x00007610ff907816 */ /* 0x002fcc0000000090 */
[----:B------:R1:W3:Y:S01]  /*61e0*/  @!P3 LDG.E.U16 R144, desc[UR16][R72.64] ;  /* 0x000000104890b981 */ /* 0x0002e2000c1e1500 */
[----:B------:R-:W-:Y:S01]  /*61f0*/  ISETP.GE.AND P3, PT, R16, R87, PT ;  /* 0x000000571000720c */ /* 0x000fe20003f66270 */
[----:B0-----:R-:W-:-:S04]  /*6200*/  @!P4 IMAD.WIDE.U32 R70, R181, R68, R70 ;  /* 0x00000044b546c225 */ /* 0x001fc800078e0046 */
[----:B------:R-:W-:Y:S01]  /*6210*/  @!P4 IMAD R69, R181, R69, R71 ;  /* 0x00000045b545c224 */ /* 0x000fe200078e0247 */
[----:B------:R-:W-:-:S04]  /*6220*/  @!P4 LEA R74, P2, R70, R13, 0x1 ;  /* 0x0000000d464ac211 */ /* 0x000fc800078408ff */
[----:B------:R-:W-:-:S03]  /*6230*/  @!P4 LEA.HI.X R75, R70, R17, R69, 0x1, P2 ;  /* 0x00000011464bc211 */ /* 0x000fc600010f0c45 */
[----:B------:R-:W0:Y:S01]  /*6240*/  @!P3 LDC.64 R68, c[0x0][0x3e0] ;  /* 0x0000f800ff44bb82 */ /* 0x000e220000000a00 */
[----:B------:R-:W-:Y:S01]  /*6250*/  PRMT R154, RZ, 0x7610, R154 ;  /* 0x00007610ff9a7816 */ /* 0x000fe2000000009a */
[----:B------:R-:W-:Y:S01]  /*6260*/  @!P3 IMAD.MOV.U32 R71, RZ, RZ, RZ ;  /* 0x000000ffff47b224 */ /* 0x000fe200078e00ff */
[----:B------:R-:W-:-:S04]  /*6270*/  @!P3 MOV R70, R16 ;  /* 0x000000100046b202 */ /* 0x000fc80000000f00 */
[----:B------:R2:W3:Y:S01]  /*6280*/  @!P4 LDG.E.U16 R154, desc[UR16][R74.64] ;  /* 0x000000104a9ac981 */ /* 0x0004e2000c1e1500 */
[----:B------:R-:W-:Y:S01]  /*6290*/  ISETP.GE.AND P4, PT, R18, R87, PT ;  /* 0x000000571200720c */ /* 0x000fe20003f86270 */
[----:B0-----:R-:W-:-:S04]  /*62a0*/  @!P3 IMAD.WIDE.U32 R70, R181, R68, R70 ;  /* 0x00000044b546b225 */ /* 0x001fc800078e0046 */
[----:B------:R-:W-:Y:S01]  /*62b0*/  @!P3 IMAD R69, R181, R69, R71 ;  /* 0x00000045b545b224 */ /* 0x000fe200078e0247 */
[----:B-1----:R-:W-:-:S04]  /*62c0*/  @!P3 LEA R72, P2, R70, R13, 0x1 ;  /* 0x0000000d4648b211 */ /* 0x002fc800078408ff */
[----:B------:R-:W-:-:S03]  /*62d0*/  @!P3 LEA.HI.X R73, R70, R17, R69, 0x1, P2 ;  /* 0x000000114649b211 */ /* 0x000fc600010f0c45 */
[----:B------:R-:W0:Y:S01]  /*62e0*/  @!P4 LDC.64 R68, c[0x0][0x3e0] ;  /* 0x0000f800ff44cb82 */ /* 0x000e220000000a00 */
[----:B------:R-:W-:Y:S02]  /*62f0*/  PRMT R156, RZ, 0x7610, R156 ;  /* 0x00007610ff9c7816 */ /* 0x000fe4000000009c */
[----:B------:R-:W-:Y:S02]  /*6300*/  @!P4 MOV R70, R18 ;  /* 0x000000120046c202 */ /* 0x000fe40000000f00 */
[----:B------:R-:W-:Y:S02]  /*6310*/  @!P4 MOV R71, RZ ;  /* 0x000000ff0047c202 */ /* 0x000fe40000000f00 */
[----:B------:R1:W3:Y:S01]  /*6320*/  @!P3 LDG.E.U16 R156, desc[UR16][R72.64] ;  /* 0x00000010489cb981 */ /* 0x0002e2000c1e1500 */
[----:B------:R-:W-:Y:S01]  /*6330*/  ISETP.GE.AND P3, PT, R20, R87, PT ;  /* 0x000000571400720c */ /* 0x000fe20003f66270 */
[----:B0-----:R-:W-:-:S04]  /*6340*/  @!P4 IMAD.WIDE.U32 R70, R181, R68, R70 ;  /* 0x00000044b546c225 */ /* 0x001fc800078e0046 */
[----:B------:R-:W-:Y:S01]  /*6350*/  @!P4 IMAD R69, R181, R69, R71 ;  /* 0x00000045b545c224 */ /* 0x000fe200078e0247 */
[----:B--2---:R-:W-:-:S04]  /*6360*/  @!P4 LEA R74, P2, R70, R13, 0x1 ;  /* 0x0000000d464ac211 */ /* 0x004fc800078408ff */
        /* <DEDUP_REMOVED lines=22> */
[----:B------:R-:W-:Y:S01]  /*64d0*/  PRMT R162, RZ, 0x7610, R162 ;  /* 0x00007610ffa27816 */ /* 0x000fe200000000a2 */
[----:B------:R-:W-:Y:S01]  /*64e0*/  @!P3 IMAD.MOV.U32 R70, RZ, RZ, R24 ;  /* 0x000000ffff46b224 */ /* 0x000fe200078e0018 */
[----:B------:R-:W-:-:S04]  /*64f0*/  @!P3 MOV R71, RZ ;  /* 0x000000ff0047b202 */ /* 0x000fc80000000f00 */
        /* <DEDUP_REMOVED lines=80> */
[----:B------:R-:W2:Y:S01]  /*6a00*/  @!P4 LDG.E.U16 R149, desc[UR16][R74.64] ;  /* 0x000000104a95c981 */ /* 0x000ea2000c1e1500 */
        /* <DEDUP_REMOVED lines=9> */
[----:B------:R1:W4:Y:S01]  /*6aa0*/  @!P0 LDG.E.U16 R146, desc[UR16][R174.64] ;  /* 0x00000010ae928981 */ /* 0x000322000c1e1500 */
[----:B------:R-:W-:Y:S02]  /*6ab0*/  @!P4 MOV R70, R42 ;  /* 0x0000002a0046c202 */ /* 0x000fe40000000f00 */
[----:B------:R-:W-:Y:S02]  /*6ac0*/  @!P4 MOV R71, RZ ;  /* 0x000000ff0047c202 */ /* 0x000fe40000000f00 */
[----:B-1----:R-:W-:-:S06]  /*6ad0*/  PRMT R174, RZ, 0x7610, R174 ;  /* 0x00007610ffae7816 */ /* 0x002fcc00000000ae */
[----:B------:R-:W2:Y:S01]  /*6ae0*/  @!P3 LDG.E.U16 R174, desc[UR16][R72.64] ;  /* 0x0000001048aeb981 */ /* 0x000ea2000c1e1500 */
[----:B------:R-:W-:Y:S01]  /*6af0*/  ISETP.GE.AND P3, PT, R44, R87, PT ;  /* 0x000000572c00720c */ /* 0x000fe20003f66270 */
[----:B0-----:R-:W-:-:S04]  /*6b00*/  @!P4 IMAD.WIDE.U32 R70, R181, R68, R70 ;  /* 0x00000044b546c225 */ /* 0x001fc800078e0046 */
[----:B------:R-:W-:Y:S01]  /*6b10*/  @!P4 IMAD R69, R181, R69, R71 ;  /* 0x00000045b545c224 */ /* 0x000fe200078e0247 */
[----:B------:R-:W-:-:S04]  /*6b20*/  @!P4 LEA R74, P2, R70, R13, 0x1 ;  /* 0x0000000d464ac211 */ /* 0x000fc800078408ff */
[----:B------:R-:W-:-:S03]  /*6b30*/  @!P4 LEA.HI.X R75, R70, R17, R69, 0x1, P2 ;  /* 0x00000011464bc211 */ /* 0x000fc600010f0c45 */
[----:B------:R-:W0:Y:S01]  /*6b40*/  @!P3 LDC.64 R68, c[0x0][0x3e0] ;  /* 0x0000f800ff44bb82 */ /* 0x000e220000000a00 */
[----:B------:R-:W-:Y:S01]  /*6b50*/  @!P3 MOV R70, R44 ;  /* 0x0000002c0046b202 */ /* 0x000fe20000000f00 */
[----:B------:R-:W-:Y:S01]  /*6b60*/  @!P3 IMAD.MOV.U32 R71, RZ, RZ, RZ ;  /* 0x000000ffff47b224 */ /* 0x000fe200078e00ff */
[----:B------:R-:W-:Y:S02]  /*6b70*/  ISETP.NE.AND P0, PT, R151, RZ, PT ;  /* 0x000000ff9700720c */ /* 0x000fe40003f05270 */
[----:B------:R-:W-:-:S06]  /*6b80*/  PRMT R151, RZ, 0x7610, R151 ;  /* 0x00007610ff977816 */ /* 0x000fcc0000000097 */
[----:B------:R-:W2:Y:S01]  /*6b90*/  @!P4 LDG.E.U16 R151, desc[UR16][R74.64] ;  /* 0x000000104a97c981 */ /* 0x000ea2000c1e1500 */
[----:B0-----:R-:W-:-:S04]  /*6ba0*/  @!P3 IMAD.WIDE.U32 R70, R181, R68, R70 ;  /* 0x00000044b546b225 */ /* 0x001fc800078e0046 */
[----:B------:R-:W-:Y:S01]  /*6bb0*/  @!P3 IMAD R69, R181, R69, R71 ;  /* 0x00000045b545b224 */ /* 0x000fe200078e0247 */
[----:B------:R-:W-:-:S04]  /*6bc0*/  @!P3 LEA R68, P4, R70, R13, 0x1 ;  /* 0x0000000d4644b211 */ /* 0x000fc800078808ff */
[----:B------:R-:W-:Y:S02]  /*6bd0*/  @!P3 LEA.HI.X R69, R70, R17, R69, 0x1, P4 ;  /* 0x000000114645b211 */ /* 0x000fe400020f0c45 */
[----:B------:R-:W-:Y:S02]  /*6be0*/  ISETP.NE.AND P4, PT, R129, RZ, PT ;  /* 0x000000ff8100720c */ /* 0x000fe40003f85270 */
[----:B------:R-:W-:-:S11]  /*6bf0*/  ISETP.NE.AND P1, PT, R153, RZ, PT ;  /* 0x000000ff9900720c */ /* 0x000fd60003f25270 */
[----:B------:R-:W0:Y:S01]  /*6c00*/  @!P4 LDC.64 R70, c[0x0][0x3e0] ;  /* 0x0000f800ff46cb82 */ /* 0x000e220000000a00 */
[----:B------:R-:W-:-:S06]  /*6c10*/  PRMT R153, RZ, 0x7610, R153 ;  /* 0x00007610ff997816 */ /* 0x000fcc0000000099 */
[----:B------:R1:W2:Y:S02]  /*6c20*/  @!P3 LDG.E.U16 R153, desc[UR16][R68.64] ;  /* 0x000000104499b981 */ /* 0x0002a4000c1e1500 */
[----:B-1----:R-:W-:Y:S02]  /*6c30*/  @!P4 MOV R68, R46 ;  /* 0x0000002e0044c202 */ /* 0x002fe40000000f00 */
[----:B------:R-:W-:-:S03]  /*6c40*/  @!P4 MOV R69, RZ ;  /* 0x000000ff0045c202 */ /* 0x000fc60000000f00 */
[----:B0-----:R-:W-:-:S04]  /*6c50*/  @!P4 IMAD.WIDE.U32 R72, R181, R70, R68 ;  /* 0x00000046b548c225 */ /* 0x001fc800078e0044 */
[----:B------:R-:W-:Y:S01]  /*6c60*/  @!P4 IMAD R71, R181, R71, R73 ;  /* 0x00000047b547c224 */ /* 0x000fe200078e0249 */
[----:B------:R-:W-:-:S04]  /*6c70*/  @!P4 LEA R74, P3, R72, R13, 0x1 ;  /* 0x0000000d484ac211 */ /* 0x000fc800078608ff */
[----:B------:R-:W-:Y:S02]  /*6c80*/  @!P4 LEA.HI.X R75, R72, R17, R71, 0x1, P3 ;  /* 0x00000011484bc211 */ /* 0x000fe400018f0c47 */
[----:B------:R-:W-:-:S13]  /*6c90*/  ISETP.NE.AND P3, PT, R128, RZ, PT ;  /* 0x000000ff8000720c */ /* 0x000fda0003f65270 */
[----:B------:R-:W0:Y:S01]  /*6ca0*/  @!P3 LDC.64 R70, c[0x0][0x3e0] ;  /* 0x0000f800ff46bb82 */ /* 0x000e220000000a00 */
[----:B------:R-:W-:Y:S02]  /*6cb0*/  @!P3 MOV R68, R48 ;  /* 0x000000300044b202 */ /* 0x000fe40000000f00 */
[----:B------:R-:W-:Y:S02]  /*6cc0*/  @!P3 MOV R69, RZ ;  /* 0x000000ff0045b202 */ /* 0x000fe40000000f00 */
[----:B------:R-:W-:Y:S02]  /*6cd0*/  ISETP.NE.AND P2, PT, R130, RZ, PT ;  /* 0x000000ff8200720c */ /* 0x000fe40003f45270 */
[----:B------:R-:W-:-:S06]  /*6ce0*/  PRMT R180, RZ, 0x7610, R180 ;  /* 0x00007610ffb47816 */ /* 0x000fcc00000000b4 */
[----:B------:R1:W2:Y:S01]  /*6cf0*/  @!P4 LDG.E.U16 R180, desc[UR16][R74.64] ;  /* 0x000000104ab4c981 */ /* 0x0002a2000c1e1500 */
[----:B0-----:R-:W-:-:S04]  /*6d00*/  @!P3 IMAD.WIDE.U32 R68, R181, R70, R68 ;  /* 0x00000046b544b225 */ /* 0x001fc800078e0044 */
[----:B------:R-:W-:Y:S01]  /*6d10*/  @!P3 IMAD R71, R181, R71, R69 ;  /* 0x00000047b547b224 */ /* 0x000fe200078e0245 */
[----:B------:R-:W-:-:S04]  /*6d20*/  @!P3 LEA R128, P4, R68, R13, 0x1 ;  /* 0x0000000d4480b211 */ /* 0x000fc800078808ff */
[----:B------:R-:W-:Y:S02]  /*6d30*/  @!P3 LEA.HI.X R129, R68, R17, R71, 0x1, P4 ;  /* 0x000000114481b211 */ /* 0x000fe400020f0c47 */
[----:B------:R-:W0:Y:S01]  /*6d40*/  @!P2 LDC.64 R68, c[0x0][0x3e0] ;  /* 0x0000f800ff44ab82 */ /* 0x000e220000000a00 */
[----:B------:R-:W-:Y:S02]  /*6d50*/  @!P2 MOV R70, R50 ;  /* 0x000000320046a202 */ /* 0x000fe40000000f00 */
[----:B------:R-:W-:Y:S02]  /*6d60*/  @!P2 MOV R71, RZ ;  /* 0x000000ff0047a202 */ /* 0x000fe40000000f00 */
[----:B------:R-:W-:-:S06]  /*6d70*/  PRMT R182, RZ, 0x7610, R182 ;  /* 0x00007610ffb67816 */ /* 0x000fcc00000000b6 */
[----:B------:R-:W2:Y:S01]  /*6d80*/  @!P3 LDG.E.U16 R182, desc[UR16][R128.64] ;  /* 0x0000001080b6b981 */ /* 0x000ea2000c1e1500 */
[----:B0-----:R-:W-:-:S04]  /*6d90*/  @!P2 IMAD.WIDE.U32 R70, R181, R68, R70 ;  /* 0x00000044b546a225 */ /* 0x001fc800078e0046 */
[----:B------:R-:W-:Y:S01]  /*6da0*/  @!P2 IMAD R69, R181, R69, R71 ;  /* 0x00000045b545a224 */ /* 0x000fe200078e0247 */
[----:B------:R-:W-:-:S04]  /*6db0*/  @!P2 LEA R72, P3, R70, R13, 0x1 ;  /* 0x0000000d4648a211 */ /* 0x000fc800078608ff */
[----:B------:R-:W-:Y:S02]  /*6dc0*/  @!P2 LEA.HI.X R73, R70, R17, R69, 0x1, P3 ;  /* 0x000000114649a211 */ /* 0x000fe400018f0c45 */
[----:B------:R-:W0:Y:S01]  /*6dd0*/  @!P1 LDC.64 R68, c[0x0][0x3e0] ;  /* 0x0000f800ff449b82 */ /* 0x000e220000000a00 */
[----:B------:R-:W-:Y:S01]  /*6de0*/  @!P1 MOV R71, RZ ;  /* 0x000000ff00479202 */ /* 0x000fe20000000f00 */
[----:B------:R-:W-:Y:S01]  /*6df0*/  @!P1 IMAD.MOV.U32 R70, RZ, RZ, R52 ;  /* 0x000000ffff469224 */ /* 0x000fe200078e0034 */
[----:B------:R-:W-:-:S06]  /*6e00*/  PRMT R184, RZ, 0x7610, R184 ;  /* 0x00007610ffb87816 */ /* 0x000fcc00000000b8 */
[----:B------:R5:W2:Y:S01]  /*6e10*/  @!P2 LDG.E.U16 R184, desc[UR16][R72.64] ;  /* 0x0000001048b8a981 */ /* 0x000aa2000c1e1500 */
[----:B0-----:R-:W-:-:S04]  /*6e20*/  @!P1 IMAD.WIDE.U32 R70, R181, R68, R70 ;  /* 0x00000044b5469225 */ /* 0x001fc800078e0046 */
[----:B------:R-:W-:Y:S01]  /*6e30*/  @!P1 IMAD R69, R181, R69, R71 ;  /* 0x00000045b5459224 */ /* 0x000fe200078e0247 */
[----:B-1----:R-:W-:-:S04]  /*6e40*/  @!P1 LEA R74, P2, R70, R13, 0x1 ;  /* 0x0000000d464a9211 */ /* 0x002fc800078408ff */
[----:B------:R-:W-:Y:S02]  /*6e50*/  @!P1 LEA.HI.X R75, R70, R17, R69, 0x1, P2 ;  /* 0x00000011464b9211 */ /* 0x000fe400010f0c45 */
[----:B------:R-:W0:Y:S01]  /*6e60*/  @!P0 LDC.64 R68, c[0x0][0x3e0] ;  /* 0x0000f800ff448b82 */ /* 0x000e220000000a00 */
[----:B------:R-:W-:Y:S02]  /*6e70*/  @!P0 MOV R70, R54 ;  /* 0x0000003600468202 */ /* 0x000fe40000000f00 */
[----:B------:R-:W-:Y:S02]  /*6e80*/  @!P0 MOV R71, RZ ;  /* 0x000000ff00478202 */ /* 0x000fe40000000f00 */
[C---:B------:R-:W-:Y:S02]  /*6e90*/  LOP3.LUT P3, RZ, R0.reuse, 0x2, RZ, 0xc0, !PT ;  /* 0x0000000200ff7812 */ /* 0x040fe4000786c0ff */
[----:B------:R-:W-:Y:S02]  /*6ea0*/  PRMT R188, RZ, 0x7610, R188 ;  /* 0x00007610ffbc7816 */ /* 0x000fe400000000bc */
[----:B------:R-:W-:-:S04]  /*6eb0*/  LOP3.LUT P4, RZ, R0, 0x1, RZ, 0xc0, !PT ;  /* 0x0000000100ff7812 */ /* 0x000fc8000788c0ff */
[----:B------:R1:W2:Y:S01]  /*6ec0*/  @!P1 LDG.E.U16 R188, desc[UR16][R74.64] ;  /* 0x000000104abc9981 */ /* 0x0002a2000c1e1500 */
[----:B0-----:R-:W-:-:S04]  /*6ed0*/  @!P0 IMAD.WIDE.U32 R70, R181, R68, R70 ;  /* 0x00000044b5468225 */ /* 0x001fc800078e0046 */
[----:B------:R-:W-:Y:S01]  /*6ee0*/  FMUL.FTZ R68, R125, R58 ;  /* 0x0000003a7d447220 */ /* 0x000fe20000410000 */
[----:B------:R-:W-:Y:S01]  /*6ef0*/  @!P0 IMAD R69, R181, R69, R71 ;  /* 0x00000045b5458224 */ /* 0x000fe200078e0247 */
[----:B-----5:R-:W-:Y:S02]  /*6f00*/  @!P0 LEA R72, P1, R70, R13, 0x1 ;  /* 0x0000000d46488211 */ /* 0x020fe400078208ff */
[----:B------:R-:W-:Y:S02]  /*6f10*/  FMUL.RZ R128, R68, 0.15915493667125701904 ;  /* 0x3e22f98344807820 */ /* 0x000fe4000040c000 */
[----:B------:R-:W-:Y:S02]  /*6f20*/  @!P0 LEA.HI.X R73, R70, R17, R69, 0x1, P1 ;  /* 0x0000001146498211 */ /* 0x000fe400008f0c45 */
[----:B------:R-:W0:Y:S08]  /*6f30*/  @!P3 LDC.64 R68, c[0x0][0x3e0] ;  /* 0x0000f800ff44bb82 */ /* 0x000e300000000a00 */
[----:B------:R-:W5:Y:S01]  /*6f40*/  @!P4 LDC.64 R70, c[0x0][0x3e0] ;  /* 0x0000f800ff46cb82 */ /* 0x000f620000000a00 */
[----:B-1----:R-:W-:Y:S01]  /*6f50*/  FMUL.FTZ R74, R125, R60 ;  /* 0x0000003c7d4a7220 */ /* 0x002fe20000410000 */
[----:B------:R-:W-:-:S03]  /*6f60*/  @!P3 MOV R75, RZ ;  /* 0x000000ff004bb202 */ /* 0x000fc60000000f00 */
[----:B------:R-:W-:Y:S01]  /*6f70*/  FMUL.RZ R130, R74, 0.15915493667125701904 ;  /* 0x3e22f9834a827820 */ /* 0x000fe2000040c000 */
[----:B------:R-:W-:Y:S01]  /*6f80*/  @!P3 MOV R74, R186 ;  /* 0x000000ba004ab202 */ /* 0x000fe20000000f00 */
[----:B------:R-:W1:Y:S01]  /*6f90*/  MUFU.SIN R185, R128 ;  /* 0x0000008000b97308 */ /* 0x000e620000000400 */
[----:B------:R-:W-:Y:S01]  /*6fa0*/  PRMT R155, RZ, 0x7610, R155 ;  /* 0x00007610ff9b7816 */ /* 0x000fe2000000009b */
[----:B------:R-:W-:-:S05]  /*6fb0*/  @!P4 IMAD.MOV.U32 R129, RZ, RZ, RZ ;  /* 0x000000ffff81c224 */ /* 0x000fca00078e00ff */
[----:B------:R-:W2:Y:S01]  /*6fc0*/  @!P0 LDG.E.U16 R155, desc[UR16][R72.64] ;  /* 0x00000010489b8981 */ /* 0x000ea2000c1e1500 */
[----:B------:R3:W4:Y:S01]  /*6fd0*/  MUFU.COS R187, R128 ;  /* 0x0000008000bb7308 */ /* 0x0007220000000000 */
[----:B0-----:R-:W-:-:S04]  /*6fe0*/  @!P3 IMAD.WIDE.U32 R74, R181, R68, R74 ;  /* 0x00000044b54ab225 */ /* 0x001fc800078e004a */
[----:B------:R-:W-:Y:S01]  /*6ff0*/  @!P3 IMAD R69, R181, R69, R75 ;  /* 0x00000045b545b224 */ /* 0x000fe200078e024b */
[----:B---3--:R-:W-:Y:S02]  /*7000*/  @!P4 MOV R128, R190 ;  /* 0x000000be0080c202 */ /* 0x008fe40000000f00 */
[----:B------:R-:W-:-:S03]  /*7010*/  @!P3 LEA R68, P0, R74, R13, 0x1 ;  /* 0x0000000d4a44b211 */ /* 0x000fc600078008ff */
[----:B-----5:R-:W-:Y:S01]  /*7020*/  @!P4 IMAD.WIDE.U32 R128, R181, R70, R128 ;  /* 0x00000046b580c225 */ /* 0x020fe200078e0080 */
[----:B------:R-:W-:-:S03]  /*7030*/  @!P3 LEA.HI.X R69, R74, R17, R69, 0x1, P0 ;  /* 0x000000114a45b211 */ /* 0x000fc600000f0c45 */
[----:B------:R-:W-:Y:S01]  /*7040*/  @!P4 IMAD R71, R181, R71, R129 ;  /* 0x00000047b547c224 */ /* 0x000fe200078e0281 */
[----:B------:R-:W-:-:S04]  /*7050*/  @!P4 LEA R70, P0, R128, R13, 0x1 ;  /* 0x0000000d8046c211 */ /* 0x000fc800078008ff */
[----:B------:R-:W-:Y:S02]  /*7060*/  @!P4 LEA.HI.X R71, R128, R17, R71, 0x1, P0 ;  /* 0x000000118047c211 */ /* 0x000fe400000f0c47 */
[----:B------:R-:W-:Y:S01]  /*7070*/  PRMT R128, RZ, 0x7610, R128 ;  /* 0x00007610ff807816 */ /* 0x000fe20000000080 */
[----:B------:R-:W-:Y:S01]  /*7080*/  MUFU.SIN R163, R130 ;  /* 0x0000008200a37308 */ /* 0x000fe20000000400 */
[----:B------:R-:W-:-:S04]  /*7090*/  FMUL.FTZ R129, R125, R78 ;  /* 0x0000004e7d817220 */ /* 0x000fc80000410000 */
[----:B------:R0:W3:Y:S03]  /*70a0*/  @!P3 LDG.E.U16 R128, desc[UR16][R68.64] ;  /* 0x000000104480b981 */ /* 0x0000e6000c1e1500 */
[----:B------:R5:W4:Y:S01]  /*70b0*/  MUFU.COS R161, R130 ;  /* 0x0000008200a17308 */ /* 0x000b220000000000 */
[----:B------:R-:W-:Y:S01]  /*70c0*/  FMUL.RZ R183, R129, 0.15915493667125701904 ;  /* 0x3e22f98381b77820 */ /* 0x000fe2000040c000 */
[----:B0-----:R-:W-:Y:S01]  /*70d0*/  SHF.L.U32 R68, R21, 0x5, RZ ;  /* 0x0000000515447819 */ /* 0x001fe200000006ff */
[----:B-----5:R-:W0:Y:S03]  /*70e0*/  @!P5 LDC.64 R130, c[0x0][0x3e0] ;  /* 0x0000f800ff82db82 */ /* 0x020e260000000a00 */
[----:B------:R-:W-:Y:S01]  /*70f0*/  LEA.HI.SX32 R129, R68, R68, 0x1b ;  /* 0x0000004444817211 */ /* 0x000fe200078fdaff */
[----:B------:R-:W-:-:S03]  /*7100*/  FMUL.FTZ R72, R125, R76 ;  /* 0x0000004c7d487220 */ /* 0x000fc60000410000 */
[----:B------:R-:W-:Y:S01]  /*7110*/  LEA R129, R129, R126, 0x1 ;  /* 0x0000007e81817211 */ /* 0x000fe200078e08ff */
[----:B------:R-:W-:Y:S01]  /*7120*/  FMUL.RZ R173, R72, 0.15915493667125701904 ;  /* 0x3e22f98348ad7820 */ /* 0x000fe2000040c000 */
[----:B------:R-:W-:Y:S01]  /*7130*/  FMUL.FTZ R157, R124, 1.4426950216293334961 ;  /* 0x3fb8aa3b7c9d7820 */ /* 0x000fe20000410000 */
[----:B------:R-:W5:Y:S02]  /*7140*/  @!P6 LDC.64 R72, c[0x0][0x3e0] ;  /* 0x0000f800ff48eb82 */ /* 0x000f640000000a00 */
[----:B------:R-:W4:Y:S01]  /*7150*/  LDS.U16 R189, [R129] ;  /* 0x0000000081bd7984 */ /* 0x000f220000000400 */
[----:B------:R-:W-:Y:S01]  /*7160*/  FMUL.FTZ R124, R125, R62 ;  /* 0x0000003e7d7c7220 */ /* 0x000fe20000410000 */
[----:B------:R-:W-:Y:S02]  /*7170*/  @!P5 MOV R74, R194 ;  /* 0x000000c2004ad202 */ /* 0x000fe40000000f00 */
[----:B------:R-:W-:Y:S01]  /*7180*/  @!P5 MOV R75, RZ ;  /* 0x000000ff004bd202 */ /* 0x000fe20000000f00 */
[----:B------:R-:W-:Y:S01]  /*7190*/  FMUL.RZ R159, R124, 0.15915493667125701904 ;  /* 0x3e22f9837c9f7820 */ /* 0x000fe2000040c000 */
[----:B------:R-:W-:Y:S01]  /*71a0*/  PRMT R124, RZ, 0x7610, R124 ;  /* 0x00007610ff7c7816 */ /* 0x000fe2000000007c */
[----:B------:R-:W4:Y:S01]  /*71b0*/  LDS.U16 R193, [R129+0x4] ;  /* 0x0000040081c17984 */ /* 0x000f220000000400 */
[----:B------:R-:W-:Y:S01]  /*71c0*/  ISETP.GE.AND P1, PT, R176, R87, PT ;  /* 0x00000057b000720c */ /* 0x000fe20003f26270 */
[----:B------:R-:W-:Y:S01]  /*71d0*/  IMAD R196, R6, -0x200, R101 ;  /* 0xfffffe0006c47824 */ /* 0x000fe200078e0265 */
[----:B------:R-:W-:Y:S01]  /*71e0*/  PRMT R222, RZ, 0x7610, R222 ;  /* 0x00007610ffde7816 */ /* 0x000fe200000000de */
[----:B------:R-:W4:Y:S01]  /*71f0*/  LDS.U16 R191, [R129+0x2] ;  /* 0x0000020081bf7984 */ /* 0x000f220000000400 */
[----:B0-----:R-:W-:-:S03]  /*7200*/  @!P5 IMAD.WIDE.U32 R74, R181, R130, R74 ;  /* 0x00000082b54ad225 */ /* 0x001fc600078e004a */
[----:B------:R0:W3:Y:S01]  /*7210*/  @!P4 LDG.E.U16 R124, desc[UR16][R70.64] ;  /* 0x00000010467cc981 */ /* 0x0000e2000c1e1500 */
[----:B------:R-:W-:Y:S02]  /*7220*/  @!P5 IMAD R131, R181, R131, R75 ;  /* 0x00000083b583d224 */ /* 0x000fe400078e024b */
[----:B------:R-:W-:Y:S01]  /*7230*/  @!P6 IMAD.MOV.U32 R75, RZ, RZ, RZ ;  /* 0x000000ffff4be224 */ /* 0x000fe200078e00ff */
[----:B------:R-:W-:Y:S01]  /*7240*/  PRMT R221, RZ, 0x7610, R221 ;  /* 0x00007610ffdd7816 */ /* 0x000fe200000000dd */
[----:B------:R-:W-:Y:S01]  /*7250*/  LDS.U16 R195, [R129+0x6] ;  /* 0x0000060081c37984 */ /* 0x000fe20000000400 */
[----:B0-----:R-:W-:-:S04]  /*7260*/  @!P5 LEA R70, P2, R74, R13, 0x1 ;  /* 0x0000000d4a46d211 */ /* 0x001fc800078408ff */
[----:B------:R-:W-:Y:S02]  /*7270*/  @!P5 LEA.HI.X R71, R74, R17, R131, 0x1, P2 ;  /* 0x000000114a47d211 */ /* 0x000fe400010f0c83 */
[----:B------:R-:W-:Y:S01]  /*7280*/  @!P6 MOV R74, R198 ;  /* 0x000000c6004ae202 */ /* 0x000fe20000000f00 */
[C---:B------:R-:W-:Y:S01]  /*7290*/  FMUL.FTZ R200, R157.reuse, R58 ;  /* 0x0000003a9dc87220 */ /* 0x040fe20000410000 */
[----:B------:R-:W-:Y:S01]  /*72a0*/  MUFU.SIN R167, R159 ;  /* 0x0000009f00a77308 */ /* 0x000fe20000000400 */
[C---:B------:R-:W-:Y:S01]  /*72b0*/  FMUL.FTZ R192, R157.reuse, R60 ;  /* 0x0000003c9dc07220 */ /* 0x040fe20000410000 */
[----:B------:R-:W-:Y:S01]  /*72c0*/  FMUL.FTZ R186, R157, R62 ;  /* 0x0000003e9dba7220 */ /* 0x000fe20000410000 */
[C---:B-----5:R-:W-:Y:S01]  /*72d0*/  @!P6 IMAD.WIDE.U32 R74, R181.reuse, R72, R74 ;  /* 0x00000048b54ae225 */ /* 0x060fe200078e004a */
[----:B------:R-:W5:Y:S03]  /*72e0*/  @!P5 LDG.E.U16 R221, desc[UR16][R70.64] ;  /* 0x0000001046ddd981 */ /* 0x000f66000c1e1500 */
[----:B------:R-:W-:Y:S01]  /*72f0*/  @!P6 IMAD R75, R181, R73, R75 ;  /* 0x00000049b54be224 */ /* 0x000fe200078e024b */
[----:B------:R0:W4:Y:S01]  /*7300*/  MUFU.COS R171, R159 ;  /* 0x0000009f00ab7308 */ /* 0x0001220000000000 */
[----:B------:R-:W-:Y:S01]  /*7310*/  FMUL.FTZ R73, R125, R80 ;  /* 0x000000507d497220 */ /* 0x000fe20000410000 */
[----:B------:R-:W-:-:S02]  /*7320*/  @!P6 LEA R72, P2, R74, R13, 0x1 ;  /* 0x0000000d4a48e211 */ /* 0x000fc400078408ff */
[----:B0-----:R-:W-:-:S04]  /*7330*/  SHF.L.U32 R159, R4, 0x4, RZ ;  /* 0x00000004049f7819 */ /* 0x001fc800000006ff */
[----:B------:R-:W1:Y:S01]  /*7340*/  MUFU.EX2 R200, R200 ;  /* 0x000000c800c87308 */ /* 0x000e620000000800 */
[----:B------:R-:W-:Y:S01]  /*7350*/  FMUL.RZ R197, R73, 0.15915493667125701904 ;  /* 0x3e22f98349c57820 */ /* 0x000fe2000040c000 */
[----:B------:R-:W-:Y:S02]  /*7360*/  IADD3 R69, PT, PT, R159, 0x1, RZ ;  /* 0x000000019f457810 */ /* 0x000fe40007ffe0ff */
[----:B------:R-:W-:Y:S02]  /*7370*/  @!P6 LEA.HI.X R73, R74, R17, R75, 0x1, P2 ;  /* 0x000000114a49e211 */ /* 0x000fe400010f0c4b */
[----:B------:R-:W-:Y:S02]  /*7380*/  ISETP.GE.U32.AND P0, PT, R69, R196, PT ;  /* 0x000000c44500720c */ /* 0x000fe40003f06070 */
[----:B------:R-:W0:Y:S01]  /*7390*/  @!P1 LDC.64 R68, c[0x0][0x3e0] ;  /* 0x0000f800ff449b82 */ /* 0x000e220000000a00 */
[----:B------:R4:W5:Y:S01]  /*73a0*/  @!P6 LDG.E.U16 R222, desc[UR16][R72.64] ;  /* 0x0000001048dee981 */ /* 0x000962000c1e1500 */
[----:B-1----:R-:W-:-:S03]  /*73b0*/  FMUL.FTZ R217, R200, R185 ;  /* 0x000000b9c8d97220 */ /* 0x002fc60000410000 */
[----:B------:R-:W-:Y:S01]  /*73c0*/  LDS.U16 R185, [R129+0x8] ;  /* 0x0000080081b97984 */ /* 0x000fe20000000400 */
[----:B----4-:R-:W-:-:S03]  /*73d0*/  HADD2.F32 R72, -RZ, R189.H0_H0 ;  /* 0x200000bdff487230 */ /* 0x010fc60000004100 */
[----:B------:R-:W1:Y:S01]  /*73e0*/  LDS.U16 R189, [R129+0xc] ;  /* 0x00000c0081bd7984 */ /* 0x000e620000000400 */
[----:B------:R-:W4:Y:S01]  /*73f0*/  MUFU.EX2 R192, R192 ;  /* 0x000000c000c07308 */ /* 0x000f220000000800 */
[----:B------:R-:W-:Y:S02]  /*7400*/  FMUL.FTZ R220, R200, R187 ;  /* 0x000000bbc8dc7220 */ /* 0x000fe40000410000 */
[----:B------:R-:W1:Y:S01]  /*7410*/  LDS.U16 R187, [R129+0xa] ;  /* 0x00000a0081bb7984 */ /* 0x000e620000000400 */
[----:B------:R-:W-:Y:S01]  /*7420*/  HADD2.F32 R193, -RZ, R193.H0_H0 ;  /* 0x200000c1ffc17230 */ /* 0x000fe20000004100 */
[----:B------:R-:W-:Y:S02]  /*7430*/  IADD3 R75, PT, PT, R159, 0x2, RZ ;  /* 0x000000029f4b7810 */ /* 0x000fe40007ffe0ff */
[----:B------:R-:W-:Y:S02]  /*7440*/  @!P1 MOV R70, R176 ;  /* 0x000000b000469202 */ /* 0x000fe40000000f00 */
[----:B------:R-:W-:Y:S01]  /*7450*/  @!P1 MOV R71, RZ ;  /* 0x000000ff00479202 */ /* 0x000fe20000000f00 */
[----:B------:R-:W-:Y:S01]  /*7460*/  FMUL.FTZ R193, R178, R193 ;  /* 0x000000c1b2c17220 */ /* 0x000fe20000410000 */
[----:B------:R-:W1:Y:S01]  /*7470*/  MUFU.EX2 R186, R186 ;  /* 0x000000ba00ba7308 */ /* 0x000e620000000800 */
[----:B------:R-:W-:Y:S01]  /*7480*/  ISETP.GE.U32.AND P2, PT, R75, R196, PT ;  /* 0x000000c44b00720c */ /* 0x000fe20003f46070 */
[----:B0-----:R-:W-:-:S04]  /*7490*/  @!P1 IMAD.WIDE.U32 R74, R181, R68, R70 ;  /* 0x00000044b54a9225 */ /* 0x001fc800078e0046 */
[C---:B----4-:R-:W-:Y:S01]  /*74a0*/  FMUL.FTZ R161, R192.reuse, R161 ;  /* 0x000000a1c0a17220 */ /* 0x050fe20000410000 */
[----:B------:R-:W-:Y:S01]  /*74b0*/  FMUL.FTZ R163, R192, R163 ;  /* 0x000000a3c0a37220 */ /* 0x000fe20000410000 */
[----:B------:R-:W-:Y:S01]  /*74c0*/  FSEL R224, R193, RZ, !P0 ;  /* 0x000000ffc1e07208 */ /* 0x000fe20004000000 */
[----:B------:R-:W-:Y:S01]  /*74d0*/  FMUL.FTZ R68, R125, R82 ;  /* 0x000000527d447220 */ /* 0x000fe20000410000 */
[----:B------:R-:W0:Y:S01]  /*74e0*/  LDS.U16 R192, [R129+0x10] ;  /* 0x0000100081c07984 */ /* 0x000e220000000400 */
[----:B------:R-:W-:-:S03]  /*74f0*/  @!P1 IMAD R70, R181, R69, R75 ;  /* 0x00000045b5469224 */ /* 0x000fc600078e024b */
[----:B------:R-:W4:Y:S01]  /*7500*/  LDS.U16 R193, [R129+0x12] ;  /* 0x0000120081c17984 */ /* 0x000f220000000400 */
[----:B------:R-:W-:Y:S01]  /*7510*/  IADD3 R69, PT, PT, R159, 0x3, RZ ;  /* 0x000000039f457810 */ /* 0x000fe20007ffe0ff */
[----:B------:R-:W-:Y:S01]  /*7520*/  FMUL.RZ R199, R68, 0.15915493667125701904 ;  /* 0x3e22f98344c77820 */ /* 0x000fe2000040c000 */
[C---:B------:R-:W-:Y:S02]  /*7530*/  @!P1 LEA R68, P4, R74.reuse, R13, 0x1 ;  /* 0x0000000d4a449211 */ /* 0x040fe400078808ff */
[----:B------:R-:W-:Y:S02]  /*7540*/  ISETP.GE.U32.AND P3, PT, R69, R196, PT ;  /* 0x000000c44500720c */ /* 0x000fe40003f66070 */
[--C-:B------:R-:W-:Y:S01]  /*7550*/  @!P1 LEA.HI.X R69, R74, R17, R70.reuse, 0x1, P4 ;  /* 0x000000114a459211 */ /* 0x100fe200020f0c46 */
[----:B------:R-:W-:Y:S01]  /*7560*/  HADD2.F32 R198, -RZ, R191.H0_H0 ;  /* 0x200000bfffc67230 */ /* 0x000fe20000004100 */
[----:B------:R-:W-:Y:S01]  /*7570*/  PRMT R70, RZ, 0x7610, R70 ;  /* 0x00007610ff467816 */ /* 0x000fe20000000046 */
[C---:B-1----:R-:W-:Y:S01]  /*7580*/  FMUL.FTZ R171, R186.reuse, R171 ;  /* 0x000000abbaab7220 */ /* 0x042fe20000410000 */
[----:B------:R-:W-:Y:S01]  /*7590*/  FMUL.FTZ R167, R186, R167 ;  /* 0x000000a7baa77220 */ /* 0x000fe20000410000 */
[C---:B------:R-:W-:Y:S01]  /*75a0*/  FMUL.FTZ R175, R157.reuse, R78 ;  /* 0x0000004e9daf7220 */ /* 0x040fe20000410000 */
[----:B------:R-:W-:Y:S01]  /*75b0*/  MUFU.SIN R165, R173 ;  /* 0x000000ad00a57308 */ /* 0x000fe20000000400 */
[----:B------:R-:W-:Y:S01]  /*75c0*/  FMUL.FTZ R190, R157, R76 ;  /* 0x0000004c9dbe7220 */ /* 0x000fe20000410000 */
[----:B------:R1:W2:Y:S01]  /*75d0*/  @!P1 LDG.E.U16 R70, desc[UR16][R68.64] ;  /* 0x0000001044469981 */ /* 0x0002a2000c1e1500 */
[----:B------:R-:W-:Y:S01]  /*75e0*/  FMUL.FTZ R198, R179, R198 ;  /* 0x000000c6b3c67220 */ /* 0x000fe20000410000 */
[----:B------:R-:W-:-:S02]  /*75f0*/  FSEL R227, R167, RZ, !P2 ;  /* 0x000000ffa7e37208 */ /* 0x000fc40005000000 */
[----:B------:R-:W-:Y:S01]  /*7600*/  FSEL R230, R171, 1, !P2 ;  /* 0x3f800000abe67808 */ /* 0x000fe20005000000 */
[----:B------:R-:W4:Y:S01]  /*7610*/  LDS.U16 R167, [R129+0x14] ;  /* 0x0000140081a77984 */ /* 0x000f220000000400 */
[----:B------:R-:W-:Y:S01]  /*7620*/  MUFU.COS R169, R173 ;  /* 0x000000ad00a97308 */ /* 0x000fe20000000000 */
[----:B------:R-:W-:Y:S01]  /*7630*/  ISETP.GE.U32.AND P1, PT, R159, R196, PT ;  /* 0x000000c49f00720c */ /* 0x000fe20003f26070 */
[----:B------:R-:W-:Y:S01]  /*7640*/  FMUL.FTZ R75, R125, R84 ;  /* 0x000000547d4b7220 */ /* 0x000fe20000410000 */
[----:B------:R-:W4:Y:S01]  /*7650*/  LDS.U16 R171, [R129+0x16] ;  /* 0x0000160081ab7984 */ /* 0x000f220000000400 */
[----:B------:R-:W-:Y:S02]  /*7660*/  HADD2.F32 R186, -RZ, R189.H0_H0 ;  /* 0x200000bdffba7230 */ /* 0x000fe40000004100 */
[----:B------:R-:W-:Y:S02]  /*7670*/  FMUL.FTZ R218, R179, R72 ;  /* 0x00000048b3da7220 */ /* 0x000fe40000410000 */
[----:B------:R-:W-:Y:S01]  /*7680*/  MUFU.SIN R130, R183 ;  /* 0x000000b700827308 */ /* 0x000fe20000000400 */
[----:B------:R-:W-:Y:S01]  /*7690*/  FSEL R219, R198, RZ, !P1 ;  /* 0x000000ffc6db7208 */ /* 0x000fe20004800000 */
[----:B------:R-:W-:Y:S01]  /*76a0*/  FMUL.RZ R200, R75, 0.15915493667125701904 ;  /* 0x3e22f9834bc87820 */ /* 0x000fe2000040c000 */
[----:B------:R-:W-:Y:S01]  /*76b0*/  IADD3 R73, PT, PT, R159, 0x4, RZ ;  /* 0x000000049f497810 */ /* 0x000fe20007ffe0ff */
[----:B------:R-:W-:Y:S04]  /*76c0*/  LDS.U16 R191, [R129+0xe] ;  /* 0x00000e0081bf7984 */ /* 0x000fe80000000400 */
[----:B------:R-:W0:Y:S01]  /*76d0*/  MUFU.COS R173, R183 ;  /* 0x000000b700ad7308 */ /* 0x000e220000000000 */
[----:B------:R-:W-:-:S02]  /*76e0*/  HADD2.F32 R198, -RZ, R185.H0_H0 ;  /* 0x200000b9ffc67230 */ /* 0x000fc40000004100 */
[----:B------:R-:W-:Y:S01]  /*76f0*/  FMUL.FTZ R185, R125, R88 ;  /* 0x000000587db97220 */ /* 0x000fe20000410000 */
[----:B------:R-:W-:-:S04]  /*7700*/  FMUL.FTZ R186, R117, R186 ;  /* 0x000000ba75ba7220 */ /* 0x000fc80000410000 */
[----:B------:R-:W0:Y:S04]  /*7710*/  MUFU.EX2 R175, R175 ;  /* 0x000000af00af7308 */ /* 0x000e280000000800 */
[----:B------:R-:W4:Y:S01]  /*7720*/  MUFU.EX2 R190, R190 ;  /* 0x000000be00be7308 */ /* 0x000f220000000800 */
[----:B------:R-:W-:Y:S02]  /*7730*/  FSEL R232, R186, RZ, !P3 ;  /* 0x000000ffbae87208 */ /* 0x000fe40005800000 */
[----:B------:R-:W-:Y:S01]  /*7740*/  LDS.U16 R186, [R129+0x1a] ;  /* 0x00001a0081ba7984 */ /* 0x000fe20000000400 */
[----:B------:R-:W-:Y:S08]  /*7750*/  MUFU.SIN R72, R200 ;  /* 0x000000c800487308 */ /* 0x000ff00000000400 */
[----:B-1----:R1:W-:Y:S01]  /*7760*/  MUFU.COS R69, R200 ;  /* 0x000000c800457308 */ /* 0x0023e20000000000 */
[----:B0-----:R-:W-:Y:S01]  /*7770*/  FMUL.FTZ R173, R175, R173 ;  /* 0x000000adafad7220 */ /* 0x001fe20000410000 */
[----:B-1----:R-:W-:-:S02]  /*7780*/  HADD2.F32 R200, -RZ, R187.H0_H0 ;  /* 0x200000bbffc87230 */ /* 0x002fc40000004100 */
[----:B------:R-:W-:Y:S02]  /*7790*/  FMUL.RZ R187, R185, 0.15915493667125701904 ;  /* 0x3e22f983b9bb7820 */ /* 0x000fe4000040c000 */
[----:B------:R-:W0:Y:S01]  /*77a0*/  LDS.U16 R185, [R129+0x18] ;  /* 0x0000180081b97984 */ /* 0x000e220000000400 */
[----:B------:R-:W-:Y:S01]  /*77b0*/  ISETP.GE.U32.AND P4, PT, R73, R196, PT ;  /* 0x000000c44900720c */ /* 0x000fe20003f86070 */
[C---:B----4-:R-:W-:Y:S01]  /*77c0*/  FMUL.FTZ R165, R190.reuse, R165 ;  /* 0x000000a5bea57220 */ /* 0x050fe20000410000 */
[----:B------:R-:W-:Y:S01]  /*77d0*/  FMUL.FTZ R74, R157, R82 ;  /* 0x000000529d4a7220 */ /* 0x000fe20000410000 */
[----:B------:R-:W-:Y:S01]  /*77e0*/  FMUL.FTZ R169, R190, R169 ;  /* 0x000000a9bea97220 */ /* 0x000fe20000410000 */
[----:B------:R-:W-:Y:S01]  /*77f0*/  FSEL R238, R173, 1, !P4 ;  /* 0x3f800000adee7808 */ /* 0x000fe20006000000 */
[----:B------:R-:W-:Y:S01]  /*7800*/  HADD2.F32 R192, -RZ, R192.H0_H0 ;  /* 0x200000c0ffc07230 */ /* 0x000fe20000004100 */
[----:B------:R-:W-:Y:S01]  /*7810*/  FSEL R231, R165, RZ, !P3 ;  /* 0x000000ffa5e77208 */ /* 0x000fe20005800000 */
[----:B------:R-:W-:-:S02]  /*7820*/  HADD2.F32 R190, -RZ, R193.H0_H0 ;  /* 0x200000c1ffbe7230 */ /* 0x000fc40000004100 */
[----:B------:R-:W-:Y:S01]  /*7830*/  FMUL.FTZ R235, R175, R130 ;  /* 0x00000082afeb7220 */ /* 0x000fe20000410000 */
[----:B------:R-:W1:Y:S01]  /*7840*/  LDS.U16 R173, [R129+0x1c] ;  /* 0x00001c0081ad7984 */ /* 0x000e620000000400 */
[----:B------:R-:W-:Y:S01]  /*7850*/  MUFU.SIN R71, R199 ;  /* 0x000000c700477308 */ /* 0x000fe20000000400 */
[----:B------:R-:W-:Y:S01]  /*7860*/  FMUL.FTZ R165, R125, R90 ;  /* 0x0000005a7da57220 */ /* 0x000fe20000410000 */
[----:B------:R-:W-:Y:S01]  /*7870*/  FMUL.FTZ R194, R157, R80 ;  /* 0x000000509dc27220 */ /* 0x000fe20000410000 */
[----:B------:R-:W4:Y:S01]  /*7880*/  LDS.U16 R175, [R129+0x1e] ;  /* 0x00001e0081af7984 */ /* 0x000f220000000400 */
[----:B------:R-:W-:-:S04]  /*7890*/  VIADD R75, R159, 0x5 ;  /* 0x000000059f4b7836 */ /* 0x000fc80000000000 */
[----:B------:R-:W0:Y:S01]  /*78a0*/  MUFU.COS R73, R199 ;  /* 0x000000c700497308 */ /* 0x000e220000000000 */
[----:B------:R-:W-:Y:S01]  /*78b0*/  FMUL.RZ R189, R165, 0.15915493667125701904 ;  /* 0x3e22f983a5bd7820 */ /* 0x000fe2000040c000 */
[C---:B------:R-:W-:Y:S01]  /*78c0*/  FMUL.FTZ R192, R115.reuse, R192 ;  /* 0x000000c073c07220 */ /* 0x040fe20000410000 */
[----:B------:R-:W-:Y:S01]  /*78d0*/  FMUL.FTZ R190, R115, R190 ;  /* 0x000000be73be7220 */ /* 0x000fe20000410000 */
[----:B------:R-:W-:-:S04]  /*78e0*/  IADD3 R165, PT, PT, R159, 0x9, RZ ;  /* 0x000000099fa57810 */ /* 0x000fc80007ffe0ff */
[----:B------:R-:W-:Y:S01]  /*78f0*/  MUFU.SIN R131, R197 ;  /* 0x000000c500837308 */ /* 0x000fe20000000400 */
[----:B------:R-:W-:Y:S02]  /*7900*/  FSEL R217, R217, RZ, !P1 ;  /* 0x000000ffd9d97208 */ /* 0x000fe40004800000 */
[----:B------:R-:W-:-:S05]  /*7910*/  FSEL R218, R218, RZ, !P1 ;  /* 0x000000ffdada7208 */ /* 0x000fca0004800000 */
[----:B------:R-:W1:Y:S01]  /*7920*/  MUFU.COS R183, R197 ;  /* 0x000000c500b77308 */ /* 0x000e620000000000 */
[----:B------:R-:W-:Y:S02]  /*7930*/  FSEL R220, R220, 1, !P1 ;  /* 0x3f800000dcdc7808 */ /* 0x000fe40004800000 */
[----:B------:R-:W-:-:S05]  /*7940*/  ISETP.GE.U32.AND P1, PT, R75, R196, PT ;  /* 0x000000c44b00720c */ /* 0x000fca0003f26070 */
[----:B------:R-:W0:Y:S01]  /*7950*/  MUFU.EX2 R74, R74 ;  /* 0x0000004a004a7308 */ /* 0x000e220000000800 */
[----:B------:R-:W-:Y:S01]  /*7960*/  FMUL.FTZ R75, R157, R84 ;  /* 0x000000549d4b7220 */ /* 0x000fe20000410000 */
[----:B------:R-:W-:Y:S02]  /*7970*/  FSEL R235, R235, RZ, !P4 ;  /* 0x000000ffebeb7208 */ /* 0x000fe40006000000 */
[----:B------:R-:W1:Y:S01]  /*7980*/  MUFU.EX2 R194, R194 ;  /* 0x000000c200c27308 */ /* 0x000e620000000800 */
[----:B------:R-:W-:Y:S02]  /*7990*/  FSEL R236, R192, RZ, !P4 ;  /* 0x000000ffc0ec7208 */ /* 0x000fe40006000000 */
[----:B------:R-:W-:Y:S02]  /*79a0*/  FSEL R237, R190, RZ, !P4 ;  /* 0x000000ffbeed7208 */ /* 0x000fe40006000000 */
[----:B------:R-:W-:Y:S02]  /*79b0*/  FSEL R234, R169, 1, !P3 ;  /* 0x3f800000a9ea7808 */ /* 0x000fe40005800000 */
[----:B------:R-:W-:Y:S01]  /*79c0*/  ISETP.GE.U32.AND P4, PT, R165, R196, PT ;  /* 0x000000c4a500720c */ /* 0x000fe20003f86070 */
[----:B------:R-:W-:Y:S04]  /*79d0*/  LDS.U16 R169, [R129+0x20] ;  /* 0x0000200081a97984 */ /* 0x000fe80000000400 */
[----:B------:R-:W3:Y:S01]  /*79e0*/  LDS.U16 R165, [R129+0x22] ;  /* 0x0000220081a57984 */ /* 0x000ee20000000400 */
[----:B------:R-:W-:Y:S01]  /*79f0*/  HADD2.F32 R195, -RZ, R195.H0_H0 ;  /* 0x200000c3ffc37230 */ /* 0x000fe20000004100 */
[----:B------:R-:W4:Y:S01]  /*7a00*/  MUFU.EX2 R75, R75 ;  /* 0x0000004b004b7308 */ /* 0x000f220000000800 */
[----:B------:R-:W-:-:S02]  /*7a10*/  HADD2.F32 R190, -RZ, R167.H0_H0 ;  /* 0x200000a7ffbe7230 */ /* 0x000fc40000004100 */
[----:B------:R-:W-:Y:S02]  /*7a20*/  HADD2.F32 R192, -RZ, R171.H0_H0 ;  /* 0x200000abffc07230 */ /* 0x000fe40000004100 */
[C---:B0-----:R-:W-:Y:S01]  /*7a30*/  FMUL.FTZ R73, R74.reuse, R73 ;  /* 0x000000494a497220 */ /* 0x041fe20000410000 */
[----:B------:R-:W-:Y:S01]  /*7a40*/  FMUL.FTZ R193, R74, R71 ;  /* 0x000000474ac17220 */ /* 0x000fe20000410000 */
[----:B------:R-:W-:Y:S01]  /*7a50*/  FMUL.FTZ R195, R178, R195 ;  /* 0x000000c3b2c37220 */ /* 0x000fe20000410000 */
[----:B------:R-:W0:Y:S01]  /*7a60*/  LDS.U16 R74, [R129+0x26] ;  /* 0x00002600814a7984 */ /* 0x000e220000000400 */
[----:B------:R-:W-:Y:S01]  /*7a70*/  FMUL.FTZ R68, R125, R86 ;  /* 0x000000567d447220 */ /* 0x000fe20000410000 */
[C---:B-1----:R-:W-:Y:S01]  /*7a80*/  FMUL.FTZ R183, R194.reuse, R183 ;  /* 0x000000b7c2b77220 */ /* 0x042fe20000410000 */
[----:B------:R-:W-:Y:S01]  /*7a90*/  FMUL.FTZ R216, R194, R131 ;  /* 0x00000083c2d87220 */ /* 0x000fe20000410000 */
[C---:B------:R-:W-:Y:S01]  /*7aa0*/  FMUL.FTZ R190, R113.reuse, R190 ;  /* 0x000000be71be7220 */ /* 0x040fe20000410000 */
[----:B------:R-:W-:Y:S01]  /*7ab0*/  FMUL.FTZ R192, R113, R192 ;  /* 0x000000c071c07220 */ /* 0x000fe20000410000 */
[----:B------:R-:W-:Y:S01]  /*7ac0*/  IADD3 R167, PT, PT, R159, 0xa, RZ ;  /* 0x0000000a9fa77810 */ /* 0x000fe20007ffe0ff */
[----:B------:R-:W-:Y:S01]  /*7ad0*/  FMUL.RZ R199, R68, 0.15915493667125701904 ;  /* 0x3e22f98344c77820 */ /* 0x000fe2000040c000 */
[----:B------:R-:W-:Y:S01]  /*7ae0*/  FSEL R225, R195, RZ, !P0 ;  /* 0x000000ffc3e17208 */ /* 0x000fe20004000000 */
[----:B------:R-:W-:Y:S01]  /*7af0*/  FMUL.FTZ R200, R177, R200 ;  /* 0x000000c8b1c87220 */ /* 0x000fe20000410000 */
[----:B------:R-:W-:-:S02]  /*7b00*/  FSEL R216, R216, RZ, !P1 ;  /* 0x000000ffd8d87208 */ /* 0x000fc40004800000 */
[----:B------:R-:W-:Y:S02]  /*7b10*/  FSEL R195, R190, RZ, !P1 ;  /* 0x000000ffbec37208 */ /* 0x000fe40004800000 */
[----:B------:R-:W-:Y:S02]  /*7b20*/  FSEL R194, R192, RZ, !P1 ;  /* 0x000000ffc0c27208 */ /* 0x000fe40004800000 */
[----:B------:R-:W-:Y:S01]  /*7b30*/  FSEL R215, R183, 1, !P1 ;  /* 0x3f800000b7d77808 */ /* 0x000fe20004800000 */
[----:B------:R-:W-:Y:S01]  /*7b40*/  MUFU.SIN R130, R189 ;  /* 0x000000bd00827308 */ /* 0x000fe20000000400 */
[----:B------:R-:W-:Y:S01]  /*7b50*/  ISETP.GE.U32.AND P1, PT, R167, R196, PT ;  /* 0x000000c4a700720c */ /* 0x000fe20003f26070 */
[----:B------:R-:W-:Y:S01]  /*7b60*/  HADD2.F32 R190, -RZ, R185.H0_H0 ;  /* 0x200000b9ffbe7230 */ /* 0x000fe20000004100 */
[----:B------:R-:W1:Y:S01]  /*7b70*/  LDS.U16 R167, [R129+0x24] ;  /* 0x0000240081a77984 */ /* 0x000e620000000400 */
[----:B------:R-:W-:Y:S02]  /*7b80*/  HADD2.F32 R186, -RZ, R186.H0_H0 ;  /* 0x200000baffba7230 */ /* 0x000fe40000004100 */
[----:B------:R-:W-:Y:S01]  /*7b90*/  FMUL.FTZ R228, R177, R198 ;  /* 0x000000c6b1e47220 */ /* 0x000fe20000410000 */
[----:B----4-:R-:W-:Y:S01]  /*7ba0*/  FMUL.FTZ R185, R75, R69 ;  /* 0x000000454bb97220 */ /* 0x010fe20000410000 */
[----:B------:R4:W-:Y:S01]  /*7bb0*/  MUFU.COS R131, R189 ;  /* 0x000000bd00837308 */ /* 0x0009e20000000000 */
[----:B------:R-:W-:Y:S01]  /*7bc0*/  IADD3 R197, PT, PT, R159, 0x6, RZ ;  /* 0x000000069fc57810 */ /* 0x000fe20007ffe0ff */
[----:B------:R-:W-:Y:S01]  /*7bd0*/  FMUL.FTZ R186, R111, R186 ;  /* 0x000000ba6fba7220 */ /* 0x000fe20000410000 */
[----:B------:R-:W-:-:S02]  /*7be0*/  FSEL R226, R161, 1, !P0 ;  /* 0x3f800000a1e27808 */ /* 0x000fc40004000000 */
[----:B------:R-:W-:-:S03]  /*7bf0*/  FSEL R229, R200, RZ, !P2 ;  /* 0x000000ffc8e57208 */ /* 0x000fc60005000000 */
[----:B------:R-:W-:Y:S01]  /*7c00*/  MUFU.SIN R68, R199 ;  /* 0x000000c700447308 */ /* 0x000fe20000000400 */
[----:B----4-:R-:W-:Y:S02]  /*7c10*/  FMUL.FTZ R189, R75, R72 ;  /* 0x000000484bbd7220 */ /* 0x010fe40000410000 */
[----:B------:R-:W4:Y:S01]  /*7c20*/  LDS.U16 R75, [R129+0x28] ;  /* 0x00002800814b7984 */ /* 0x000f220000000400 */
[----:B------:R-:W-:Y:S01]  /*7c30*/  FSEL R223, R163, RZ, !P0 ;  /* 0x000000ffa3df7208 */ /* 0x000fe20004000000 */
[----:B------:R-:W-:-:S03]  /*7c40*/  HADD2.F32 R200, -RZ, R191.H0_H0 ;  /* 0x200000bfffc87230 */ /* 0x000fc60000004100 */
[----:B------:R0:W1:Y:S01]  /*7c50*/  MUFU.COS R198, R199 ;  /* 0x000000c700c67308 */ /* 0x0000620000000000 */
[----:B------:R-:W-:Y:S01]  /*7c60*/  IADD3 R161, PT, PT, R159, 0x7, RZ ;  /* 0x000000079fa17810 */ /* 0x000fe20007ffe0ff */
[----:B------:R-:W-:Y:S01]  /*7c70*/  FMUL.FTZ R163, R157, R86 ;  /* 0x000000569da37220 */ /* 0x000fe20000410000 */
[----:B------:R-:W-:Y:S01]  /*7c80*/  ISETP.GE.U32.AND P0, PT, R197, R196, PT ;  /* 0x000000c4c500720c */ /* 0x000fe20003f06070 */
[----:B0-----:R-:W0:Y:S01]  /*7c90*/  LDS.U16 R199, [R129+0x2a] ;  /* 0x00002a0081c77984 */ /* 0x001e220000000400 */
[----:B------:R-:W-:Y:S01]  /*7ca0*/  FSEL R228, R228, RZ, !P2 ;  /* 0x000000ffe4e47208 */ /* 0x000fe20005000000 */
[----:B------:R-:W-:Y:S01]  /*7cb0*/  FMUL.FTZ R200, R117, R200 ;  /* 0x000000c875c87220 */ /* 0x000fe20000410000 */
[----:B------:R-:W-:Y:S02]  /*7cc0*/  ISETP.GE.U32.AND P2, PT, R161, R196, PT ;  /* 0x000000c4a100720c */ /* 0x000fe40003f46070 */
[----:B------:R-:W-:Y:S01]  /*7cd0*/  FSEL R191, R186, RZ, !P0 ;  /* 0x000000ffbabf7208 */ /* 0x000fe20004000000 */
[----:B------:R3:W1:Y:S01]  /*7ce0*/  MUFU.EX2 R161, R163 ;  /* 0x000000a300a17308 */ /* 0x0006620000000800 */
[----:B------:R-:W-:-:S02]  /*7cf0*/  HADD2.F32 R186, -RZ, R173.H0_H0 ;  /* 0x200000adffba7230 */ /* 0x000fc40000004100 */
[----:B------:R-:W-:Y:S01]  /*7d00*/  FMUL.FTZ R171, R125, R92 ;  /* 0x0000005c7dab7220 */ /* 0x000fe20000410000 */
[----:B------:R-:W-:Y:S02]  /*7d10*/  HADD2.F32 R204, -RZ, R175.H0_H0 ;  /* 0x200000afffcc7230 */ /* 0x000fe40000004100 */
[----:B------:R-:W-:Y:S01]  /*7d20*/  FMUL.FTZ R190, R111, R190 ;  /* 0x000000be6fbe7220 */ /* 0x000fe20000410000 */
[----:B------:R-:W-:Y:S02]  /*7d30*/  FSEL R233, R200, RZ, !P3 ;  /* 0x000000ffc8e97208 */ /* 0x000fe40005800000 */
[----:B---3--:R-:W-:Y:S01]  /*7d40*/  IADD3 R163, PT, PT, R159, 0x8, RZ ;  /* 0x000000089fa37810 */ /* 0x008fe20007ffe0ff */
[----:B------:R-:W-:Y:S01]  /*7d50*/  FMUL.RZ R183, R171, 0.15915493667125701904 ;  /* 0x3e22f983abb77820 */ /* 0x000fe2000040c000 */
[----:B------:R-:W-:Y:S01]  /*7d60*/  FMUL.FTZ R186, R109, R186 ;  /* 0x000000ba6dba7220 */ /* 0x000fe20000410000 */
[----:B------:R-:W-:Y:S01]  /*7d70*/  IADD3 R171, PT, PT, R159, 0xb, RZ ;  /* 0x0000000b9fab7810 */ /* 0x000fe20007ffe0ff */
[----:B------:R-:W-:Y:S01]  /*7d80*/  FMUL.FTZ R204, R109, R204 ;  /* 0x000000cc6dcc7220 */ /* 0x000fe20000410000 */
[----:B------:R-:W-:Y:S01]  /*7d90*/  ISETP.GE.U32.AND P3, PT, R163, R196, PT ;  /* 0x000000c4a300720c */ /* 0x000fe20003f66070 */
[----:B------:R-:W-:Y:S01]  /*7da0*/  FMUL.FTZ R163, R157, R88 ;  /* 0x000000589da37220 */ /* 0x000fe20000410000 */
[----:B------:R-:W3:Y:S01]  /*7db0*/  MUFU.COS R200, R187 ;  /* 0x000000bb00c87308 */ /* 0x000ee20000000000 */
[----:B------:R-:W-:-:S02]  /*7dc0*/  FSEL R192, R190, RZ, !P0 ;  /* 0x000000ffbec07208 */ /* 0x000fc40004000000 */
[----:B------:R-:W-:Y:S02]  /*7dd0*/  FSEL R193, R193, RZ, !P0 ;  /* 0x000000ffc1c17208 */ /* 0x000fe40004000000 */
[----:B------:R-:W-:Y:S02]  /*7de0*/  FSEL R190, R73, 1, !P0 ;  /* 0x3f80000049be7808 */ /* 0x000fe40004000000 */
[----:B------:R-:W-:Y:S01]  /*7df0*/  ISETP.GE.U32.AND P0, PT, R171, R196, PT ;  /* 0x000000c4ab00720c */ /* 0x000fe20003f06070 */
[----:B------:R1:W4:Y:S01]  /*7e00*/  MUFU.SIN R202, R187 ;  /* 0x000000bb00ca7308 */ /* 0x0003220000000400 */
[----:B------:R-:W-:Y:S02]  /*7e10*/  VIADD R171, R159, 0xc ;  /* 0x0000000c9fab7836 */ /* 0x000fe40000000000 */
[----:B------:R-:W-:Y:S01]  /*7e20*/  HADD2.F32 R206, -RZ, R165.H0_H0 ;  /* 0x200000a5ffce7230 */ /* 0x000fe20000004100 */
[----:B------:R-:W-:Y:S02]  /*7e30*/  FSEL R189, R189, RZ, !P2 ;  /* 0x000000ffbdbd7208 */ /* 0x000fe40005000000 */
[----:B-1----:R-:W-:-:S02]  /*7e40*/  FSEL R187, R186, RZ, !P2 ;  /* 0x000000ffbabb7208 */ /* 0x002fc40005000000 */
[----:B------:R-:W3:Y:S01]  /*7e50*/  MUFU.EX2 R163, R163 ;  /* 0x000000a300a37308 */ /* 0x000ee20000000800 */
[----:B------:R-:W-:Y:S01]  /*7e60*/  FSEL R186, R204, RZ, !P2 ;  /* 0x000000ffccba7208 */ /* 0x000fe20005000000 */
[----:B------:R-:W-:Y:S01]  /*7e70*/  HADD2.F32 R204, -RZ, R169.H0_H0 ;  /* 0x200000a9ffcc7230 */ /* 0x000fe20000004100 */
[----:B------:R-:W-:Y:S01]  /*7e80*/  FSEL R185, R185, 1, !P2 ;  /* 0x3f800000b9b97808 */ /* 0x000fe20005000000 */
[----:B------:R-:W-:Y:S01]  /*7e90*/  FMUL.FTZ R197, R157, R90 ;  /* 0x0000005a9dc57220 */ /* 0x000fe20000410000 */
[----:B------:R-:W-:Y:S01]  /*7ea0*/  MUFU.SIN R71, R183 ;  /* 0x000000b700477308 */ /* 0x000fe20000000400 */
[----:B------:R-:W-:Y:S01]  /*7eb0*/  ISETP.GE.U32.AND P2, PT, R171, R196, PT ;  /* 0x000000c4ab00720c */ /* 0x000fe20003f46070 */
[----:B------:R-:W-:Y:S01]  /*7ec0*/  FMUL.FTZ R171, R161, R198 ;  /* 0x000000c6a1ab7220 */ /* 0x000fe20000410000 */
[C---:B------:R-:W-:Y:S01]  /*7ed0*/  FMUL.FTZ R175, R105.reuse, R204 ;  /* 0x000000cc69af7220 */ /* 0x040fe20000410000 */
[----:B------:R-:W-:-:S04]  /*7ee0*/  FMUL.FTZ R173, R105, R206 ;  /* 0x000000ce69ad7220 */ /* 0x000fc80000410000 */
[----:B------:R1:W-:Y:S01]  /*7ef0*/  MUFU.COS R69, R183 ;  /* 0x000000b700457308 */ /* 0x0003e20000000000 */
[----:B------:R-:W-:Y:S01]  /*7f00*/  HADD2.F32 R74, -RZ, R74.H0_H0 ;  /* 0x2000004aff4a7230 */ /* 0x000fe20000004100 */
[----:B------:R-:W-:Y:S02]  /*7f10*/  FSEL R175, R175, RZ, !P3 ;  /* 0x000000ffafaf7208 */ /* 0x000fe40005800000 */
[----:B------:R-:W-:Y:S01]  /*7f20*/  FSEL R173, R173, RZ, !P3 ;  /* 0x000000ffadad7208 */ /* 0x000fe20005800000 */
[----:B-1----:R-:W-:Y:S01]  /*7f30*/  FMUL.FTZ R183, R161, R68 ;  /* 0x00000044a1b77220 */ /* 0x002fe20000410000 */
[----:B------:R-:W-:Y:S02]  /*7f40*/  IADD3 R161, PT, PT, R159, 0xd, RZ ;  /* 0x0000000d9fa17810 */ /* 0x000fe40007ffe0ff */
[----:B------:R-:W1:Y:S01]  /*7f50*/  MUFU.EX2 R197, R197 ;  /* 0x000000c500c57308 */ /* 0x000e620000000800 */
[----:B------:R-:W-:Y:S02]  /*7f60*/  FSEL R171, R171, 1, !P3 ;  /* 0x3f800000abab7808 */ /* 0x000fe40005800000 */
[----:B------:R-:W-:-:S02]  /*7f70*/  FSEL R183, R183, RZ, !P3 ;  /* 0x000000ffb7b77208 */ /* 0x000fc40005800000 */
[----:B------:R-:W-:Y:S01]  /*7f80*/  ISETP.GE.U32.AND P3, PT, R161, R196, PT ;  /* 0x000000c4a100720c */ /* 0x000fe20003f66070 */
[----:B------:R-:W-:Y:S01]  /*7f90*/  FMUL.FTZ R161, R125, R96 ;  /* 0x000000607da17220 */ /* 0x000fe20000410000 */
[----:B------:R-:W-:Y:S01]  /*7fa0*/  FMUL.FTZ R74, R103, R74 ;  /* 0x0000004a674a7220 */ /* 0x000fe20000410000 */
[----:B---3--:R-:W-:Y:S01]  /*7fb0*/  FMUL.FTZ R200, R163, R200 ;  /* 0x000000c8a3c87220 */ /* 0x008fe20000410000 */
[----:B------:R-:W-:Y:S01]  /*7fc0*/  FMUL.FTZ R73, R125, R94 ;  /* 0x0000005e7d497220 */ /* 0x000fe20000410000 */
[----:B------:R-:W-:Y:S01]  /*7fd0*/  FMUL.RZ R206, R161, 0.15915493667125701904 ;  /* 0x3e22f983a1ce7820 */ /* 0x000fe2000040c000 */
[----:B------:R-:W-:Y:S02]  /*7fe0*/  HADD2.F32 R204, -RZ, R167.H0_H0 ;  /* 0x200000a7ffcc7230 */ /* 0x000fe40000004100 */
[----:B----4-:R-:W-:Y:S01]  /*7ff0*/  FMUL.FTZ R169, R163, R202 ;  /* 0x000000caa3a97220 */ /* 0x010fe20000410000 */
[----:B------:R-:W-:Y:S01]  /*8000*/  FSEL R165, R74, RZ, !P4 ;  /* 0x000000ff4aa57208 */ /* 0x000fe20006000000 */
[----:B------:R-:W-:Y:S01]  /*8010*/  FMUL.RZ R201, R73, 0.15915493667125701904 ;  /* 0x3e22f98349c97820 */ /* 0x000fe2000040c000 */
[----:B------:R-:W-:Y:S01]  /*8020*/  FSEL R163, R200, 1, !P4 ;  /* 0x3f800000c8a37808 */ /* 0x000fe20006000000 */
[----:B------:R-:W-:-:S02]  /*8030*/  HADD2.F32 R74, -RZ, R75.H0_H0 ;  /* 0x2000004bff4a7230 */ /* 0x000fc40000004100 */
[----:B------:R-:W-:Y:S01]  /*8040*/  FMUL.FTZ R75, R157, R96 ;  /* 0x000000609d4b7220 */ /* 0x000fe20000410000 */
[----:B0-----:R-:W-:Y:S01]  /*8050*/  HADD2.F32 R200, -RZ, R199.H0_H0 ;  /* 0x200000c7ffc87230 */ /* 0x001fe20000004100 */
[----:B------:R-:W-:Y:S01]  /*8060*/  MUFU.SIN R208, R206 ;  /* 0x000000ce00d07308 */ /* 0x000fe20000000400 */
[----:B------:R-:W-:Y:S01]  /*8070*/  FMUL.FTZ R167, R103, R204 ;  /* 0x000000cc67a77220 */ /* 0x000fe20000410000 */
[----:B------:R-:W-:Y:S01]  /*8080*/  IADD3 R161, PT, PT, R159, 0xe, RZ ;  /* 0x0000000e9fa17810 */ /* 0x000fe20007ffe0ff */
[----:B-1----:R-:W-:Y:S01]  /*8090*/  FMUL.FTZ R130, R197, R130 ;  /* 0x00000082c5827220 */ /* 0x002fe20000410000 */
[----:B------:R-:W-:-:S04]  /*80a0*/  FMUL.FTZ R74, R97, R74 ;  /* 0x0000004a614a7220 */ /* 0x000fc80000410000 */
[----:B------:R-:W0:Y:S01]  /*80b0*/  MUFU.COS R206, R206 ;  /* 0x000000ce00ce7308 */ /* 0x000e220000000000 */
[----:B------:R-:W-:Y:S02]  /*80c0*/  FSEL R169, R169, RZ, !P4 ;  /* 0x000000ffa9a97208 */ /* 0x000fe40006000000 */
[----:B------:R-:W-:-:S05]  /*80d0*/  FSEL R167, R167, RZ, !P4 ;  /* 0x000000ffa7a77208 */ /* 0x000fca0006000000 */
[----:B------:R-:W-:Y:S01]  /*80e0*/  MUFU.SIN R73, R201 ;  /* 0x000000c900497308 */ /* 0x000fe20000000400 */
[----:B------:R-:W-:-:S07]  /*80f0*/  ISETP.GE.U32.AND P4, PT, R161, R196, PT ;  /* 0x000000c4a100720c */ /* 0x000fce0003f86070 */
[----:B------:R1:W3:Y:S01]  /*8100*/  MUFU.COS R68, R201 ;  /* 0x000000c900447308 */ /* 0x0002e20000000000 */
[----:B------:R-:W-:Y:S01]  /*8110*/  FSEL R161, R130, RZ, !P1 ;  /* 0x000000ff82a17208 */ /* 0x000fe20004800000 */
[----:B------:R-:W-:Y:S01]  /*8120*/  FMUL.FTZ R198, R157, R94 ;  /* 0x0000005e9dc67220 */ /* 0x000fe20000410000 */
[----:B-1----:R-:W-:Y:S01]  /*8130*/  FMUL.FTZ R201, R197, R131 ;  /* 0x00000083c5c97220 */ /* 0x002fe20000410000 */
[----:B------:R-:W-:-:S04]  /*8140*/  FMUL.FTZ R131, R97, R200 ;  /* 0x000000c861837220 */ /* 0x000fc80000410000 */
[----:B------:R-:W0:Y:S01]  /*8150*/  MUFU.EX2 R75, R75 ;  /* 0x0000004b004b7308 */ /* 0x000e220000000800 */
[----:B------:R-:W-:Y:S02]  /*8160*/  IADD3 R197, PT, PT, R159, 0xf, RZ ;  /* 0x0000000f9fc57810 */ /* 0x000fe40007ffe0ff */
[----:B------:R-:W-:Y:S02]  /*8170*/  FSEL R159, R74, RZ, !P1 ;  /* 0x000000ff4a9f7208 */ /* 0x000fe40004800000 */
[----:B------:R-:W-:Y:S02]  /*8180*/  FSEL R131, R131, RZ, !P1 ;  /* 0x000000ff83837208 */ /* 0x000fe40004800000 */
[----:B------:R-:W-:Y:S02]  /*8190*/  FSEL R130, R201, 1, !P1 ;  /* 0x3f800000c9827808 */ /* 0x000fe40004800000 */
[----:B------:R-:W-:Y:S01]  /*81a0*/  ISETP.GE.U32.AND P1, PT, R197, R196, PT ;  /* 0x000000c4c500720c */ /* 0x000fe20003f26070 */
[CC--:B------:R-:W-:Y:S01]  /*81b0*/  FMUL.FTZ R197, R217.reuse, R223.reuse ;  /* 0x000000dfd9c57220 */ /* 0x0c0fe20000410000 */
[C---:B------:R-:W-:Y:S01]  /*81c0*/  FMUL.FTZ R74, R220.reuse, R223 ;  /* 0x000000dfdc4a7220 */ /* 0x040fe20000410000 */
[----:B------:R-:W3:Y:S02]  /*81d0*/  MUFU.EX2 R198, R198 ;  /* 0x000000c600c67308 */ /* 0x000ee40000000800 */
[-C--:B------:R-:W-:Y:S01]  /*81e0*/  FFMA.FTZ R197, R220, R226.reuse, -R197 ;  /* 0x000000e2dcc57223 */ /* 0x080fe200000108c5 */
[----:B------:R-:W-:Y:S01]  /*81f0*/  FFMA.FTZ R74, R217, R226, R74 ;  /* 0x000000e2d94a7223 */ /* 0x000fe2000001004a */
[C---:B0-----:R-:W-:Y:S01]  /*8200*/  FMUL.FTZ R206, R75.reuse, R206 ;  /* 0x000000ce4bce7220 */ /* 0x041fe20000410000 */
[----:B------:R-:W-:Y:S01]  /*8210*/  FMUL.FTZ R208, R75, R208 ;  /* 0x000000d04bd07220 */ /* 0x000fe20000410000 */
[----:B------:R-:W-:Y:S01]  /*8220*/  FMUL.FTZ R201, R227, R197 ;  /* 0x000000c5e3c97220 */ /* 0x000fe20000410000 */
[----:B------:R-:W-:Y:S01]  /*8230*/  FMUL.FTZ R72, R157, R92 ;  /* 0x0000005c9d487220 */ /* 0x000fe20000410000 */
[-C--:B------:R-:W-:Y:S01]  /*8240*/  FMUL.FTZ R75, R219, R223.reuse ;  /* 0x000000dfdb4b7220 */ /* 0x080fe20000410000 */
[-C--:B------:R-:W-:Y:S01]  /*8250*/  FMUL.FTZ R199, R227, R74.reuse ;  /* 0x0000004ae3c77220 */ /* 0x080fe20000410000 */
[----:B------:R-:W-:Y:S01]  /*8260*/  FMUL.FTZ R196, R218, R223 ;  /* 0x000000dfdac47220 */ /* 0x000fe20000410000 */
[----:B------:R-:W-:Y:S01]  /*8270*/  FFMA.FTZ R201, R230, R74, R201 ;  /* 0x0000004ae6c97223 */ /* 0x000fe200000100c9 */
[-C--:B------:R-:W-:Y:S01]  /*8280*/  FFMA.FTZ R75, R218, R226.reuse, -R75 ;  /* 0x000000e2da4b7223 */ /* 0x080fe2000001084b */
[----:B------:R-:W0:Y:S01]  /*8290*/  MUFU.EX2 R72, R72 ;  /* 0x0000004800487308 */ /* 0x000e220000000800 */
[----:B------:R-:W-:Y:S01]  /*82a0*/  FFMA.FTZ R199, R230, R197, -R199 ;  /* 0x000000c5e6c77223 */ /* 0x000fe200000108c7 */
[----:B------:R-:W-:Y:S01]  /*82b0*/  FFMA.FTZ R196, R219, R226, R196 ;  /* 0x000000e2dbc47223 */ /* 0x000fe200000100c4 */
[----:B------:R-:W-:Y:S01]  /*82c0*/  FMUL.FTZ R197, R231, R201 ;  /* 0x000000c9e7c57220 */ /* 0x000fe20000410000 */
[----:B------:R-:W-:Y:S01]  /*82d0*/  FADD.FTZ R75, R224, R75 ;  /* 0x0000004be04b7221 */ /* 0x000fe20000010000 */
[C---:B---3--:R-:W-:Y:S01]  /*82e0*/  FMUL.FTZ R68, R198.reuse, R68 ;  /* 0x00000044c6447220 */ /* 0x048fe20000410000 */
[----:B------:R-:W-:Y:S01]  /*82f0*/  FMUL.FTZ R73, R198, R73 ;  /* 0x00000049c6497220 */ /* 0x000fe20000410000 */
[----:B------:R-:W-:Y:S01]  /*8300*/  FADD.FTZ R196, R225, R196 ;  /* 0x000000c4e1c47221 */ /* 0x000fe20000010000 */
[----:B------:R-:W-:Y:S01]  /*8310*/  FFMA.FTZ R198, R234, R199, -R197 ;  /* 0x000000c7eac67223 */ /* 0x000fe200000108c5 */
[----:B------:R-:W-:-:S02]  /*8320*/  FMUL.FTZ R197, R227, R75 ;  /* 0x0000004be3c57220 */ /* 0x000fc40000410000 */
[-C--:B------:R-:W-:Y:S02]  /*8330*/  FMUL.FTZ R74, R227, R196.reuse ;  /* 0x000000c4e34a7220 */ /* 0x080fe40000410000 */
[----:B------:R-:W-:Y:S01]  /*8340*/  FFMA.FTZ R196, R230, R196, R197 ;  /* 0x000000c4e6c47223 */ /* 0x000fe200000100c5 */
[----:B0-----:R-:W-:Y:S01]  /*8350*/  FMUL.FTZ R69, R72, R69 ;  /* 0x0000004548457220 */ /* 0x001fe20000410000 */
[----:B------:R-:W-:Y:S01]  /*8360*/  FFMA.FTZ R75, R230, R75, -R74 ;  /* 0x0000004be64b7223 */ /* 0x000fe2000001084a */
[----:B------:R-:W-:Y:S01]  /*8370*/  FMUL.FTZ R71, R72, R71 ;  /* 0x0000004748477220 */ /* 0x000fe20000410000 */
[----:B------:R-:W-:Y:S01]  /*8380*/  FADD.FTZ R196, R229, R196 ;  /* 0x000000c4e5c47221 */ /* 0x000fe20000010000 */
[----:B------:R-:W-:Y:S01]  /*8390*/  FMUL.FTZ R72, R125, R98 ;  /* 0x000000627d487220 */ /* 0x000fe20000410000 */
[C---:B------:R-:W-:Y:S01]  /*83a0*/  FMUL.FTZ R199, R231.reuse, R199 ;  /* 0x000000c7e7c77220 */ /* 0x040fe20000410000 */
[----:B------:R-:W-:Y:S01]  /*83b0*/  FADD.FTZ R75, R228, R75 ;  /* 0x0000004be44b7221 */ /* 0x000fe20000010000 */
[----:B------:R-:W-:Y:S01]  /*83c0*/  FMUL.FTZ R197, R231, R196 ;  /* 0x000000c4e7c57220 */ /* 0x000fe20000410000 */
[----:B------:R-:W-:Y:S01]  /*83d0*/  FMUL.RZ R204, R72, 0.15915493667125701904 ;  /* 0x3e22f98348cc7820 */ /* 0x000fe2000040c000 */
[C---:B------:R-:W-:Y:S01]  /*83e0*/  FFMA.FTZ R199, R234.reuse, R201, R199 ;  /* 0x000000c9eac77223 */ /* 0x040fe200000100c7 */
[----:B------:R-:W-:Y:S01]  /*83f0*/  FMUL.FTZ R72, R235, R198 ;  /* 0x000000c6eb487220 */ /* 0x000fe20000410000 */
[-C--:B------:R-:W-:Y:S01]  /*8400*/  FMUL.FTZ R203, R231, R75.reuse ;  /* 0x0000004be7cb7220 */ /* 0x080fe20000410000 */
[----:B------:R-:W-:Y:S01]  /*8410*/  FFMA.FTZ R197, R234, R75, -R197 ;  /* 0x0000004beac57223 */ /* 0x000fe200000108c5 */
[----:B------:R-:W-:Y:S01]  /*8420*/  FMUL.FTZ R202, R157, R98 ;  /* 0x000000629dca7220 */ /* 0x000fe20000410000 */
[-C--:B------:R-:W-:Y:S01]  /*8430*/  FMUL.FTZ R205, R235, R199.reuse ;  /* 0x000000c7ebcd7220 */ /* 0x080fe20000410000 */
[----:B------:R-:W-:Y:S01]  /*8440*/  FFMA.FTZ R72, R238, R199, R72 ;  /* 0x000000c7ee487223 */ /* 0x000fe20000010048 */
[----:B------:R-:W-:Y:S01]  /*8450*/  FFMA.FTZ R196, R234, R196, R203 ;  /* 0x000000c4eac47223 */ /* 0x000fe200000100cb */
[----:B------:R-:W0:Y:S01]  /*8460*/  MUFU.COS R201, R204 ;  /* 0x000000cc00c97308 */ /* 0x000e220000000000 */
[----:B------:R-:W-:Y:S01]  /*8470*/  FADD.FTZ R197, R232, R197 ;  /* 0x000000c5e8c57221 */ /* 0x000fe20000010000 */
[----:B------:R-:W-:Y:S01]  /*8480*/  FFMA.FTZ R205, R238, R198, -R205 ;  /* 0x000000c6eecd7223 */ /* 0x000fe200000108cd */
[----:B------:R-:W-:Y:S01]  /*8490*/  FMUL.FTZ R74, R216, R72 ;  /* 0x00000048d84a7220 */ /* 0x000fe20000410000 */
[----:B------:R-:W-:Y:S01]  /*84a0*/  FMUL.FTZ R199, R157, R100 ;  /* 0x000000649dc77220 */ /* 0x000fe20000410000 */
[----:B------:R-:W-:-:S03]  /*84b0*/  FADD.FTZ R196, R233, R196 ;  /* 0x000000c4e9c47221 */ /* 0x000fc60000010000 */
[----:B------:R-:W1:Y:S01]  /*84c0*/  MUFU.SIN R75, R204 ;  /* 0x000000cc004b7308 */ /* 0x000e620000000400 */
[----:B------:R-:W-:Y:S01]  /*84d0*/  FMUL.FTZ R157, R235, R197 ;  /* 0x000000c5eb9d7220 */ /* 0x000fe20000410000 */
[----:B------:R-:W-:Y:S01]  /*84e0*/  FFMA.FTZ R198, R215, R205, -R74 ;  /* 0x000000cdd7c67223 */ /* 0x000fe2000001084a */
[----:B------:R-:W-:-:S05]  /*84f0*/  FMUL.FTZ R74, R235, R196 ;  /* 0x000000c4eb4a7220 */ /* 0x000fca0000410000 */
[----:B------:R-:W0:Y:S01]  /*8500*/  MUFU.EX2 R202, R202 ;  /* 0x000000ca00ca7308 */ /* 0x000e220000000800 */
[----:B------:R-:W-:Y:S01]  /*8510*/  FFMA.FTZ R196, R238, R196, R157 ;  /* 0x000000c4eec47223 */ /* 0x000fe2000001009d */
[----:B------:R-:W-:Y:S01]  /*8520*/  FMUL.FTZ R200, R216, R205 ;  /* 0x000000cdd8c87220 */ /* 0x000fe20000410000 */
[----:B------:R-:W-:Y:S01]  /*8530*/  FMUL.FTZ R125, R125, R100 ;  /* 0x000000647d7d7220 */ /* 0x000fe20000410000 */
[----:B------:R-:W-:Y:S01]  /*8540*/  FFMA.FTZ R197, R238, R197, -R74 ;  /* 0x000000c5eec57223 */ /* 0x000fe2000001084a */
[----:B------:R-:W-:Y:S01]  /*8550*/  FADD.FTZ R196, R237, R196 ;  /* 0x000000c4edc47221 */ /* 0x000fe20000010000 */
[----:B------:R-:W-:Y:S01]  /*8560*/  FFMA.FTZ R200, R215, R72, R200 ;  /* 0x00000048d7c87223 */ /* 0x000fe200000100c8 */
[----:B------:R-:W-:Y:S01]  /*8570*/  FMUL.RZ R203, R125, 0.15915493667125701904 ;  /* 0x3e22f9837dcb7820 */ /* 0x000fe2000040c000 */
[----:B------:R-:W-:Y:S01]  /*8580*/  FADD.FTZ R197, R236, R197 ;  /* 0x000000c5ecc57221 */ /* 0x000fe20000010000 */
[----:B------:R-:W-:Y:S01]  /*8590*/  FMUL.FTZ R72, R216, R196 ;  /* 0x000000c4d8487220 */ /* 0x000fe20000410000 */
[----:B------:R-:W-:Y:S01]  /*85a0*/  FMUL.FTZ R125, R193, R198 ;  /* 0x000000c6c17d7220 */ /* 0x000fe20000410000 */
[----:B------:R-:W3:Y:S01]  /*85b0*/  MUFU.COS R74, R203 ;  /* 0x000000cb004a7308 */ /* 0x000ee20000000000 */
[C---:B0-----:R-:W-:Y:S01]  /*85c0*/  FMUL.FTZ R201, R202.reuse, R201 ;  /* 0x000000c9cac97220 */ /* 0x041fe20000410000 */
[----:B-1----:R-:W-:Y:S01]  /*85d0*/  FMUL.FTZ R202, R202, R75 ;  /* 0x0000004bcaca7220 */ /* 0x002fe20000410000 */
[-C--:B------:R-:W-:Y:S01]  /*85e0*/  FMUL.FTZ R75, R216, R197.reuse ;  /* 0x000000c5d84b7220 */ /* 0x080fe20000410000 */
[----:B------:R-:W-:Y:S01]  /*85f0*/  FFMA.FTZ R204, R215, R197, -R72 ;  /* 0x000000c5d7cc7223 */ /* 0x000fe20000010848 */
[CC--:B------:R-:W-:Y:S01]  /*8600*/  FFMA.FTZ R210, R190.reuse, R200.reuse, R125 ;  /* 0x000000c8bed27223 */ /* 0x0c0fe2000001007d */
[----:B------:R-:W-:Y:S01]  /*8610*/  FMUL.FTZ R125, R193, R200 ;  /* 0x000000c8c17d7220 */ /* 0x000fe20000410000 */
[----:B------:R-:W-:Y:S01]  /*8620*/  FFMA.FTZ R75, R215, R196, R75 ;  /* 0x000000c4d74b7223 */ /* 0x000fe2000001004b */
[----:B------:R-:W-:Y:S01]  /*8630*/  FADD.FTZ R204, R195, R204 ;  /* 0x000000ccc3cc7221 */ /* 0x000fe20000010000 */
[----:B------:R-:W3:Y:S01]  /*8640*/  MUFU.EX2 R199, R199 ;  /* 0x000000c700c77308 */ /* 0x000ee20000000800 */
[----:B------:R-:W-:Y:S01]  /*8650*/  FFMA.FTZ R198, R190, R198, -R125 ;  /* 0x000000c6bec67223 */ /* 0x000fe2000001087d */
[----:B------:R-:W-:Y:S01]  /*8660*/  FMUL.FTZ R196, R189, R210 ;  /* 0x000000d2bdc47220 */ /* 0x000fe20000410000 */
[----:B------:R-:W-:Y:S01]  /*8670*/  FADD.FTZ R75, R194, R75 ;  /* 0x0000004bc24b7221 */ /* 0x000fe20000010000 */
[----:B------:R-:W-:Y:S01]  /*8680*/  FMUL.FTZ R157, R193, R204 ;  /* 0x000000ccc19d7220 */ /* 0x000fe20000410000 */
[-C--:B------:R-:W-:Y:S01]  /*8690*/  FMUL.FTZ R197, R189, R198.reuse ;  /* 0x000000c6bdc57220 */ /* 0x080fe20000410000 */
[----:B------:R-:W-:Y:S01]  /*86a0*/  FFMA.FTZ R198, R185, R198, -R196 ;  /* 0x000000c6b9c67223 */ /* 0x000fe200000108c4 */
[-C--:B------:R-:W-:Y:S01]  /*86b0*/  FMUL.FTZ R125, R193, R75.reuse ;  /* 0x0000004bc17d7220 */ /* 0x080fe20000410000 */
[C---:B------:R-:W-:Y:S01]  /*86c0*/  FFMA.FTZ R196, R190.reuse, R75, R157 ;  /* 0x0000004bbec47223 */ /* 0x040fe2000001009d */
[----:B------:R-:W0:Y:S02]  /*86d0*/  MUFU.SIN R72, R203 ;  /* 0x000000cb00487308 */ /* 0x000e240000000400 */
[----:B------:R-:W-:Y:S01]  /*86e0*/  FFMA.FTZ R125, R190, R204, -R125 ;  /* 0x000000ccbe7d7223 */ /* 0x000fe2000001087d */
[----:B------:R-:W-:Y:S01]  /*86f0*/  FADD.FTZ R196, R191, R196 ;  /* 0x000000c4bfc47221 */ /* 0x000fe20000010000 */
[----:B------:R-:W-:Y:S01]  /*8700*/  FFMA.FTZ R210, R185, R210, R197 ;  /* 0x000000d2b9d27223 */ /* 0x000fe200000100c5 */
[----:B---3--:R-:W-:Y:S01]  /*8710*/  FMUL.FTZ R197, R199, R74 ;  /* 0x0000004ac7c57220 */ /* 0x008fe20000410000 */
[----:B------:R-:W-:Y:S01]  /*8720*/  FADD.FTZ R74, R192, R125 ;  /* 0x0000007dc04a7221 */ /* 0x000fe20000010000 */
[----:B------:R-:W-:Y:S01]  /*8730*/  FMUL.FTZ R200, R189, R196 ;  /* 0x000000c4bdc87220 */ /* 0x000fe20000410000 */
[----:B------:R-:W-:-:S03]  /*8740*/  FMUL.FTZ R75, R183, R210 ;  /* 0x000000d2b74b7220 */ /* 0x000fc60000410000 */
[-C--:B------:R-:W-:Y:S01]  /*8750*/  FFMA.FTZ R200, R185, R74.reuse, -R200 ;  /* 0x0000004ab9c87223 */ /* 0x080fe200000108c8 */
[----:B------:R-:W-:Y:S01]  /*8760*/  FMUL.FTZ R74, R189, R74 ;  /* 0x0000004abd4a7220 */ /* 0x000fe20000410000 */
[-C--:B------:R-:W-:Y:S01]  /*8770*/  FMUL.FTZ R204, R183, R198.reuse ;  /* 0x000000c6b7cc7220 */ /* 0x080fe20000410000 */
[----:B------:R-:W-:Y:S02]  /*8780*/  FFMA.FTZ R198, R171, R198, -R75 ;  /* 0x000000c6abc67223 */ /* 0x000fe4000001084b */
[----:B------:R-:W-:Y:S02]  /*8790*/  FFMA.FTZ R75, R185, R196, R74 ;  /* 0x000000c4b94b7223 */ /* 0x000fe4000001004a */
[----:B------:R-:W1:Y:S01]  /*87a0*/  LDS.U16 R74, [R129+0x2c] ;  /* 0x00002c00814a7984 */ /* 0x000e620000000400 */
[----:B0-----:R-:W-:-:S03]  /*87b0*/  FMUL.FTZ R199, R199, R72 ;  /* 0x00000048c7c77220 */ /* 0x001fc60000410000 */
[----:B------:R-:W0:Y:S01]  /*87c0*/  LDS.U16 R72, [R129+0x2e] ;  /* 0x00002e0081487984 */ /* 0x000e220000000400 */
[----:B------:R-:W-:Y:S01]  /*87d0*/  FFMA.FTZ R204, R171, R210, R204 ;  /* 0x000000d2abcc7223 */ /* 0x000fe200000100cc */
[----:B------:R-:W-:Y:S01]  /*87e0*/  FADD.FTZ R200, R187, R200 ;  /* 0x000000c8bbc87221 */ /* 0x000fe20000010000 */
[C---:B------:R-:W-:Y:S01]  /*87f0*/  FMUL.FTZ R210, R169.reuse, R198 ;  /* 0x000000c6a9d27220 */ /* 0x040fe20000410000 */
[----:B------:R-:W-:Y:S01]  /*8800*/  FADD.FTZ R196, R186, R75 ;  /* 0x0000004bbac47221 */ /* 0x000fe20000010000 */
[----:B------:R-:W-:Y:S01]  /*8810*/  FMUL.FTZ R125, R169, R204 ;  /* 0x000000cca97d7220 */ /* 0x000fe20000410000 */
[----:B------:R-:W-:Y:S01]  /*8820*/  FMUL.FTZ R75, R183, R200 ;  /* 0x000000c8b74b7220 */ /* 0x000fe20000410000 */
[C---:B------:R-:W-:Y:S02]  /*8830*/  FFMA.FTZ R210, R163.reuse, R204, R210 ;  /* 0x000000cca3d27223 */ /* 0x040fe400000100d2 */
[----:B------:R-:W-:Y:S01]  /*8840*/  FFMA.FTZ R125, R163, R198, -R125 ;  /* 0x000000c6a37d7223 */ /* 0x000fe2000001087d */
[----:B------:R-:W-:Y:S01]  /*8850*/  FMUL.FTZ R198, R183, R196 ;  /* 0x000000c4b7c67220 */ /* 0x000fe20000410000 */
[----:B------:R-:W-:Y:S01]  /*8860*/  FMUL.FTZ R157, R161, R210 ;  /* 0x000000d2a19d7220 */ /* 0x000fe20000410000 */
[----:B------:R-:W-:-:S02]  /*8870*/  FFMA.FTZ R196, R171, R196, R75 ;  /* 0x000000c4abc47223 */ /* 0x000fc4000001004b */
[----:B------:R-:W-:Y:S01]  /*8880*/  FFMA.FTZ R198, R171, R200, -R198 ;  /* 0x000000c8abc67223 */ /* 0x000fe200000108c6 */
[----:B------:R-:W3:Y:S01]  /*8890*/  LDS.U16 R75, [R129+0x30] ;  /* 0x00003000814b7984 */ /* 0x000ee20000000400 */
[-C--:B------:R-:W-:Y:S01]  /*88a0*/  FMUL.FTZ R203, R161, R125.reuse ;  /* 0x0000007da1cb7220 */ /* 0x080fe20000410000 */
[C---:B------:R-:W-:Y:S01]  /*88b0*/  FFMA.FTZ R157, R130.reuse, R125, -R157 ;  /* 0x0000007d829d7223 */ /* 0x040fe2000001089d */
[----:B------:R-:W-:Y:S01]  /*88c0*/  FADD.FTZ R198, R175, R198 ;  /* 0x000000c6afc67221 */ /* 0x000fe20000010000 */
[----:B------:R-:W4:Y:S01]  /*88d0*/  LDS.U16 R125, [R129+0x32] ;  /* 0x00003200817d7984 */ /* 0x000f220000000400 */
[----:B------:R-:W-:Y:S01]  /*88e0*/  FADD.FTZ R196, R173, R196 ;  /* 0x000000c4adc47221 */ /* 0x000fe20000010000 */
[----:B------:R-:W-:Y:S01]  /*88f0*/  FSEL R214, R71, RZ, !P0 ;  /* 0x000000ff47d67208 */ /* 0x000fe20004000000 */
[----:B------:R-:W-:Y:S01]  /*8900*/  FMUL.FTZ R200, R169, R198 ;  /* 0x000000c6a9c87220 */ /* 0x000fe20000410000 */
[----:B------:R-:W-:Y:S01]  /*8910*/  FSEL R213, R69, 1, !P0 ;  /* 0x3f80000045d57808 */ /* 0x000fe20004000000 */
[----:B------:R-:W-:Y:S01]  /*8920*/  FMUL.FTZ R69, R169, R196 ;  /* 0x000000c4a9457220 */ /* 0x000fe20000410000 */
[----:B------:R-:W-:Y:S01]  /*8930*/  FFMA.FTZ R203, R130, R210, R203 ;  /* 0x000000d282cb7223 */ /* 0x000fe200000100cb */
[----:B------:R-:W-:Y:S01]  /*8940*/  FFMA.FTZ R200, R163, R196, R200 ;  /* 0x000000c4a3c87223 */ /* 0x000fe200000100c8 */
[----:B------:R-:W-:Y:S01]  /*8950*/  FSEL R212, R73, RZ, !P2 ;  /* 0x000000ff49d47208 */ /* 0x000fe20005000000 */
[----:B------:R-:W-:Y:S01]  /*8960*/  FMUL.FTZ R210, R214, R157 ;  /* 0x0000009dd6d27220 */ /* 0x000fe20000410000 */
[----:B------:R-:W5:Y:S01]  /*8970*/  LDS.U16 R73, [R129+0x36] ;  /* 0x0000360081497984 */ /* 0x000f620000000400 */
[----:B------:R-:W-:Y:S01]  /*8980*/  FFMA.FTZ R198, R163, R198, -R69 ;  /* 0x000000c6a3c67223 */ /* 0x000fe20000010845 */
[----:B------:R-:W-:Y:S01]  /*8990*/  FADD.FTZ R200, R165, R200 ;  /* 0x000000c8a5c87221 */ /* 0x000fe20000010000 */
[----:B------:R-:W-:Y:S01]  /*89a0*/  FSEL R211, R68, 1, !P2 ;  /* 0x3f80000044d37808 */ /* 0x000fe20005000000 */
[-C--:B------:R-:W-:Y:S01]  /*89b0*/  FMUL.FTZ R204, R214, R203.reuse ;  /* 0x000000cbd6cc7220 */ /* 0x080fe20000410000 */
[----:B------:R-:W-:Y:S01]  /*89c0*/  FFMA.FTZ R210, R213, R203, R210 ;  /* 0x000000cbd5d27223 */ /* 0x000fe200000100d2 */
[----:B------:R-:W2:Y:S01]  /*89d0*/  LDS.U16 R68, [R129+0x34] ;  /* 0x0000340081447984 */ /* 0x000ea20000000400 */
[----:B-1----:R-:W-:-:S02]  /*89e0*/  HADD2.F32 R74, -RZ, R74.H0_H0 ;  /* 0x2000004aff4a7230 */ /* 0x002fc40000004100 */
[----:B------:R-:W-:Y:S01]  /*89f0*/  FADD.FTZ R198, R167, R198 ;  /* 0x000000c6a7c67221 */ /* 0x000fe20000010000 */
[----:B------:R-:W-:Y:S01]  /*8a00*/  FMUL.FTZ R69, R161, R200 ;  /* 0x000000c8a1457220 */ /* 0x000fe20000410000 */
[----:B------:R-:W-:Y:S01]  /*8a10*/  FFMA.FTZ R204, R213, R157, -R204 ;  /* 0x0000009dd5cc7223 */ /* 0x000fe200000108cc */
[----:B------:R-:W-:Y:S01]  /*8a20*/  FMUL.FTZ R196, R212, R210 ;  /* 0x000000d2d4c47220 */ /* 0x000fe20000410000 */
[----:B0-----:R-:W-:Y:S02]  /*8a30*/  HADD2.F32 R72, -RZ, R72.H0_H0 ;  /* 0x20000048ff487230 */ /* 0x001fe40000004100 */
[----:B------:R-:W-:Y:S01]  /*8a40*/  FMUL.FTZ R71, R161, R198 ;  /* 0x000000c6a1477220 */ /* 0x000fe20000410000 */
[----:B------:R-:W-:Y:S01]  /*8a50*/  FMUL.FTZ R74, R95, R74 ;  /* 0x0000004a5f4a7220 */ /* 0x000fe20000410000 */
[----:B------:R-:W-:Y:S01]  /*8a60*/  FFMA.FTZ R198, R130, R198, -R69 ;  /* 0x000000c682c67223 */ /* 0x000fe20000010845 */
[-C--:B------:R-:W-:Y:S01]  /*8a70*/  FFMA.FTZ R69, R211, R204.reuse, -R196 ;  /* 0x000000ccd3457223 */ /* 0x080fe200000108c4 */
[----:B------:R-:W-:Y:S01]  /*8a80*/  FMUL.FTZ R204, R212, R204 ;  /* 0x000000ccd4cc7220 */ /* 0x000fe20000410000 */
[----:B------:R-:W-:Y:S01]  /*8a90*/  FMUL.FTZ R72, R95, R72 ;  /* 0x000000485f487220 */ /* 0x000fe20000410000 */
[----:B------:R-:W-:Y:S01]  /*8aa0*/  FFMA.FTZ R200, R130, R200, R71 ;  /* 0x000000c882c87223 */ /* 0x000fe20000010047 */
[----:B------:R-:W-:Y:S01]  /*8ab0*/  FSEL R209, R74, RZ, !P0 ;  /* 0x000000ff4ad17208 */ /* 0x000fe20004000000 */
[----:B------:R-:W-:Y:S01]  /*8ac0*/  FFMA.FTZ R71, R211, R210, R204 ;  /* 0x000000d2d3477223 */ /* 0x000fe200000100cc */
[----:B------:R-:W0:Y:S01]  /*8ad0*/  LDS.U16 R74, [R129+0x38] ;  /* 0x00003800814a7984 */ /* 0x000e220000000400 */
[----:B------:R-:W-:Y:S01]  /*8ae0*/  FSEL R210, R72, RZ, !P0 ;  /* 0x000000ff48d27208 */ /* 0x000fe20004000000 */
[----:B------:R-:W-:Y:S01]  /*8af0*/  FADD.FTZ R198, R159, R198 ;  /* 0x000000c69fc67221 */ /* 0x000fe20000010000 */
[----:B------:R-:W-:Y:S01]  /*8b00*/  FADD.FTZ R200, R131, R200 ;  /* 0x000000c883c87221 */ /* 0x000fe20000010000 */
[----:B------:R-:W1:Y:S02]  /*8b10*/  LDS.U16 R72, [R129+0x3a] ;  /* 0x00003a0081487984 */ /* 0x000e640000000400 */
[C---:B------:R-:W-:Y:S01]  /*8b20*/  FMUL.FTZ R196, R214.reuse, R198 ;  /* 0x000000c6d6c47220 */ /* 0x040fe20000410000 */
[----:B------:R-:W-:-:S03]  /*8b30*/  FMUL.FTZ R157, R214, R200 ;  /* 0x000000c8d69d7220 */ /* 0x000fc60000410000 */
[C---:B------:R-:W-:Y:S01]  /*8b40*/  FFMA.FTZ R203, R213.reuse, R200, R196 ;  /* 0x000000c8d5cb7223 */ /* 0x040fe200000100c4 */
[----:B------:R-:W-:Y:S01]  /*8b50*/  FFMA.FTZ R198, R213, R198, -R157 ;  /* 0x000000c6d5c67223 */ /* 0x000fe2000001089d */
[----:B---3--:R-:W-:Y:S02]  /*8b60*/  HADD2.F32 R196, -RZ, R75.H0_H0 ;  /* 0x2000004bffc47230 */ /* 0x008fe40000004100 */
[----:B------:R-:W3:Y:S01]  /*8b70*/  LDS.U16 R75, [R129+0x3e] ;  /* 0x00003e00814b7984 */ /* 0x000ee20000000400 */
[----:B------:R-:W-:Y:S01]  /*8b80*/  FADD.FTZ R203, R210, R203 ;  /* 0x000000cbd2cb7221 */ /* 0x000fe20000010000 */
[----:B------:R-:W-:Y:S01]  /*8b90*/  FADD.FTZ R157, R209, R198 ;  /* 0x000000c6d19d7221 */ /* 0x000fe20000010000 */
[----:B----4-:R-:W-:Y:S02]  /*8ba0*/  HADD2.F32 R198, -RZ, R125.H0_H0 ;  /* 0x2000007dffc67230 */ /* 0x010fe40000004100 */
[C---:B------:R-:W-:Y:S01]  /*8bb0*/  FMUL.FTZ R196, R93.reuse, R196 ;  /* 0x000000c45dc47220 */ /* 0x040fe20000410000 */
[----:B------:R-:W4:Y:S01]  /*8bc0*/  LDS.U16 R125, [R129+0x3c] ;  /* 0x00003c00817d7984 */ /* 0x000f220000000400 */
[----:B------:R-:W-:Y:S01]  /*8bd0*/  FMUL.FTZ R200, R212, R203 ;  /* 0x000000cbd4c87220 */ /* 0x000fe20000410000 */
[----:B------:R-:W-:-:S02]  /*8be0*/  FMUL.FTZ R198, R93, R198 ;  /* 0x000000c65dc67220 */ /* 0x000fc40000410000 */
[----:B------:R-:W-:Y:S01]  /*8bf0*/  FSEL R207, R196, RZ, !P2 ;  /* 0x000000ffc4cf7208 */ /* 0x000fe20005000000 */
[-C--:B------:R-:W-:Y:S01]  /*8c00*/  FMUL.FTZ R204, R212, R157.reuse ;  /* 0x0000009dd4cc7220 */ /* 0x080fe20000410000 */
[C---:B------:R-:W-:Y:S01]  /*8c10*/  FFMA.FTZ R200, R211.reuse, R157, -R200 ;  /* 0x0000009dd3c87223 */ /* 0x040fe200000108c8 */
[----:B-----5:R-:W-:Y:S01]  /*8c20*/  HADD2.F32 R196, -RZ, R73.H0_H0 ;  /* 0x20000049ffc47230 */ /* 0x020fe20000004100 */
[----:B------:R-:W-:Y:S01]  /*8c30*/  FSEL R208, R208, RZ, !P3 ;  /* 0x000000ffd0d07208 */ /* 0x000fe20005800000 */
[----:B------:R-:W-:Y:S01]  /*8c40*/  FFMA.FTZ R204, R211, R203, R204 ;  /* 0x000000cbd3cc7223 */ /* 0x000fe200000100cc */
[----:B------:R-:W-:Y:S01]  /*8c50*/  FSEL R205, R198, RZ, !P2 ;  /* 0x000000ffc6cd7208 */ /* 0x000fe20005000000 */
[----:B------:R-:W-:Y:S01]  /*8c60*/  FADD.FTZ R157, R207, R200 ;  /* 0x000000c8cf9d7221 */ /* 0x000fe20000010000 */
[----:B--2---:R-:W-:Y:S02]  /*8c70*/  HADD2.F32 R68, -RZ, R68.H0_H0 ;  /* 0x20000044ff447230 */ /* 0x004fe40000004100 */
[----:B------:R-:W-:Y:S01]  /*8c80*/  FMUL.FTZ R196, R91, R196 ;  /* 0x000000c45bc47220 */ /* 0x000fe20000410000 */
[----:B------:R-:W-:Y:S01]  /*8c90*/  FSEL R206, R206, 1, !P3 ;  /* 0x3f800000cece7808 */ /* 0x000fe20005800000 */
[----:B------:R-:W-:Y:S01]  /*8ca0*/  FADD.FTZ R73, R205, R204 ;  /* 0x000000cccd497221 */ /* 0x000fe20000010000 */
[----:B------:R-:W-:Y:S01]  /*8cb0*/  FMUL.FTZ R203, R208, R157 ;  /* 0x0000009dd0cb7220 */ /* 0x000fe20000410000 */
[----:B------:R-:W-:Y:S01]  /*8cc0*/  FMUL.FTZ R68, R91, R68 ;  /* 0x000000445b447220 */ /* 0x000fe20000410000 */
[----:B------:R-:W-:Y:S01]  /*8cd0*/  FSEL R204, R196, RZ, !P3 ;  /* 0x000000ffc4cc7208 */ /* 0x000fe20005800000 */
[-C--:B------:R-:W-:Y:S01]  /*8ce0*/  FMUL.FTZ R198, R208, R73.reuse ;  /* 0x00000049d0c67220 */ /* 0x080fe20000410000 */
[----:B------:R-:W-:Y:S01]  /*8cf0*/  FFMA.FTZ R239, R206, R73, R203 ;  /* 0x00000049ceef7223 */ /* 0x000fe200000100cb */
[----:B------:R-:W-:-:S02]  /*8d00*/  FSEL R202, R202, RZ, !P4 ;  /* 0x000000ffcaca7208 */ /* 0x000fc40006000000 */
[----:B------:R-:W-:Y:S01]  /*8d10*/  FSEL R203, R68, RZ, !P3 ;  /* 0x000000ff44cb7208 */ /* 0x000fe20005800000 */
[----:B------:R-:W-:Y:S01]  /*8d20*/  FFMA.FTZ R198, R206, R157, -R198 ;  /* 0x0000009dcec67223 */ /* 0x000fe200000108c6 */
[----:B------:R-:W-:Y:S01]  /*8d30*/  FADD.FTZ R239, R204, R239 ;  /* 0x000000efccef7221 */ /* 0x000fe20000010000 */
[----:B0-----:R-:W-:Y:S01]  /*8d40*/  HADD2.F32 R74, -RZ, R74.H0_H0 ;  /* 0x2000004aff4a7230 */ /* 0x001fe20000004100 */
[----:B------:R-:W-:Y:S01]  /*8d50*/  FSEL R201, R201, 1, !P4 ;  /* 0x3f800000c9c97808 */ /* 0x000fe20006000000 */
[----:B------:R-:W-:Y:S01]  /*8d60*/  FADD.FTZ R198, R203, R198 ;  /* 0x000000c6cbc67221 */ /* 0x000fe20000010000 */
[C---:B------:R-:W-:Y:S01]  /*8d70*/  FMUL.FTZ R68, R202.reuse, R239 ;  /* 0x000000efca447220 */ /* 0x040fe20000410000 */
[----:B-1----:R-:W-:Y:S02]  /*8d80*/  HADD2.F32 R72, -RZ, R72.H0_H0 ;  /* 0x20000048ff487230 */ /* 0x002fe40000004100 */
[----:B------:R-:W-:Y:S01]  /*8d90*/  FMUL.FTZ R74, R89, R74 ;  /* 0x0000004a594a7220 */ /* 0x000fe20000410000 */
[-C--:B------:R-:W-:Y:S01]  /*8da0*/  FFMA.FTZ R73, R201, R198.reuse, -R68 ;  /* 0x000000c6c9497223 */ /* 0x080fe20000010844 */
[----:B------:R-:W-:Y:S01]  /*8db0*/  FMUL.FTZ R198, R202, R198 ;  /* 0x000000c6cac67220 */ /* 0x000fe20000410000 */
[----:B------:R-:W-:-:S02]  /*8dc0*/  FMUL.FTZ R72, R89, R72 ;  /* 0x0000004859487220 */ /* 0x000fc40000410000 */
[----:B------:R-:W-:Y:S01]  /*8dd0*/  FSEL R200, R74, RZ, !P4 ;  /* 0x000000ff4ac87208 */ /* 0x000fe20006000000 */
[----:B------:R-:W-:Y:S01]  /*8de0*/  FFMA.FTZ R239, R201, R239, R198 ;  /* 0x000000efc9ef7223 */ /* 0x000fe200000100c6 */
[----:B------:R-:W-:Y:S02]  /*8df0*/  FSEL R199, R199, RZ, !P1 ;  /* 0x000000ffc7c77208 */ /* 0x000fe40004800000 */
[----:B------:R-:W-:Y:S01]  /*8e00*/  FSEL R198, R72, RZ, !P4 ;  /* 0x000000ff48c67208 */ /* 0x000fe20006000000 */
[----:B---3--:R-:W-:Y:S02]  /*8e10*/  HADD2.F32 R72, -RZ, R75.H0_H0 ;  /* 0x2000004bff487230 */ /* 0x008fe40000004100 */
[----:B------:R-:W-:Y:S01]  /*8e20*/  FADD.FTZ R74, R200, R73 ;  /* 0x00000049c84a7221 */ /* 0x000fe20000010000 */
[----:B------:R-:W-:Y:S01]  /*8e30*/  FSEL R197, R197, 1, !P1 ;  /* 0x3f800000c5c57808 */ /* 0x000fe20004800000 */
[----:B----4-:R-:W-:Y:S02]  /*8e40*/  HADD2.F32 R68, -RZ, R125.H0_H0 ;  /* 0x2000007dff447230 */ /* 0x010fe40000004100 */
[----:B------:R-:W-:Y:S01]  /*8e50*/  FADD.FTZ R196, R198, R239 ;  /* 0x000000efc6c47221 */ /* 0x000fe20000010000 */
[----:B------:R-:W-:Y:S01]  /*8e60*/  FMUL.FTZ R240, R199, R74 ;  /* 0x0000004ac7f07220 */ /* 0x000fe20000410000 */
[C---:B------:R-:W-:Y:S01]  /*8e70*/  FMUL.FTZ R72, R85.reuse, R72 ;  /* 0x0000004855487220 */ /* 0x040fe20000410000 */
[----:B------:R-:W-:-:S02]  /*8e80*/  FMUL.FTZ R68, R85, R68 ;  /* 0x0000004455447220 */ /* 0x000fc40000410000 */
[-C--:B------:R-:W-:Y:S01]  /*8e90*/  FFMA.FTZ R75, R197, R196.reuse, R240 ;  /* 0x000000c4c54b7223 */ /* 0x080fe200000100f0 */
[----:B------:R-:W-:Y:S01]  /*8ea0*/  FMUL.FTZ R73, R199, R196 ;  /* 0x000000c4c7497220 */ /* 0x000fe20000410000 */
[----:B------:R-:W-:Y:S02]  /*8eb0*/  FSEL R196, R72, RZ, !P1 ;  /* 0x000000ff48c47208 */ /* 0x000fe40004800000 */
[----:B------:R-:W-:Y:S01]  /*8ec0*/  FSEL R157, R68, RZ, !P1 ;  /* 0x000000ff449d7208 */ /* 0x000fe20004800000 */
[----:B------:R-:W-:Y:S02]  /*8ed0*/  FFMA.FTZ R74, R197, R74, -R73 ;  /* 0x0000004ac54a7223 */ /* 0x000fe40000010849 */
[----:B------:R-:W-:Y:S01]  /*8ee0*/  FADD.FTZ R240, R196, R75 ;  /* 0x0000004bc4f07221 */ /* 0x000fe20000010000 */
[C---:B------:R-:W-:Y:S01]  /*8ef0*/  FMUL.FTZ R68, R208.reuse, R69 ;  /* 0x00000045d0447220 */ /* 0x040fe20000410000 */
        /* <DEDUP_REMOVED lines=11> */
[-C--:B------:R-:W-:Y:S01]  /*8fb0*/  FMUL.FTZ R68, R199, R74.reuse ;  /* 0x0000004ac7447220 */ /* 0x080fe20000410000 */
[----:B------:R-:W-:Y:S02]  /*8fc0*/  ISETP.GE.AND P0, PT, R21, 0x1, PT ;  /* 0x000000011500780c */ /* 0x000fe40003f06270 */
[C---:B------:R-:W-:Y:S01]  /*8fd0*/  FFMA.FTZ R242, R197.reuse, R74, R69 ;  /* 0x0000004ac5f27223 */ /* 0x040fe20000010045 */
[----:B------:R-:W-:-:S03]  /*8fe0*/  FFMA.FTZ R239, R197, R72, -R68 ;  /* 0x00000048c5ef7223 */ /* 0x000fc60000010844 */
[CC--:B0-----:R-:W-:Y:S01]  /*8ff0*/  FMUL.FTZ R68, R242.reuse, R75.reuse ;  /* 0x0000004bf2447220 */ /* 0x0c1fe20000410000 */
[C---:B------:R-:W-:Y:S01]  /*9000*/  FMUL.FTZ R75, R239.reuse, R75 ;  /* 0x0000004bef4b7220 */ /* 0x040fe20000410000 */
[----:B------:R-:W0:Y:S02]  /*9010*/  SHFL.UP PT, R69, R242, 0x1, RZ ;  /* 0x04200000f2457989 */ /* 0x000e2400000e00ff */
[-C--:B-1----:R-:W-:Y:S01]  /*9020*/  FFMA.FTZ R68, R239, R71.reuse, -R68 ;  /* 0x00000047ef447223 */ /* 0x082fe20000010844 */
[----:B------:R-:W-:-:S03]  /*9030*/  FFMA.FTZ R75, R242, R71, R75 ;  /* 0x00000047f24b7223 */ /* 0x000fc6000001004b */
[----:B------:R-:W-:Y:S01]  /*9040*/  @P0 FADD.FTZ R241, R241, R68 ;  /* 0x00000044f1f10221 */ /* 0x000fe20000010000 */
[----:B------:R-:W-:Y:S01]  /*9050*/  @P0 FADD.FTZ R240, R240, R75 ;  /* 0x0000004bf0f00221 */ /* 0x000fe20000010000 */
[----:B------:R-:W1:Y:S04]  /*9060*/  SHFL.UP PT, R68, R239, 0x1, RZ ;  /* 0x04200000ef447989 */ /* 0x000e6800000e00ff */
[----:B------:R-:W2:Y:S04]  /*9070*/  SHFL.UP PT, R74, R240, 0x2, RZ ;  /* 0x04400000f04a7989 */ /* 0x000ea800000e00ff */
[----:B------:R-:W3:Y:S01]  /*9080*/  SHFL.UP PT, R73, R241, 0x2, RZ ;  /* 0x04400000f1497989 */ /* 0x000ee200000e00ff */
[-C--:B0-----:R-:W-:Y:S01]  /*9090*/  FMUL.FTZ R71, R239, R69.reuse ;  /* 0x00000045ef477220 */ /* 0x081fe20000410000 */
[----:B------:R-:W-:-:S03]  /*90a0*/  FMUL.FTZ R72, R242, R69 ;  /* 0x00000045f2487220 */ /* 0x000fc60000410000 */
[-C--:B-1----:R-:W-:Y:S01]  /*90b0*/  @P0 FFMA.FTZ R242, R242, R68.reuse, R71 ;  /* 0x00000044f2f20223 */ /* 0x082fe20000010047 */
[----:B------:R-:W-:Y:S01]  /*90c0*/  @P0 FFMA.FTZ R239, R239, R68, -R72 ;  /* 0x00000044efef0223 */ /* 0x000fe20000010848 */
[----:B------:R-:W-:Y:S02]  /*90d0*/  ISETP.GE.AND P0, PT, R21, 0x2, PT ;  /* 0x000000021500780c */ /* 0x000fe40003f06270 */
[-C--:B--2---:R-:W-:Y:S01]  /*90e0*/  FMUL.FTZ R68, R242, R74.reuse ;  /* 0x0000004af2447220 */ /* 0x084fe20000410000 */
[----:B------:R-:W-:-:S03]  /*90f0*/  FMUL.FTZ R69, R239, R74 ;  /* 0x0000004aef457220 */ /* 0x000fc60000410000 */
[-C--:B---3--:R-:W-:Y:S01]  /*9100*/  FFMA.FTZ R72, R239, R73.reuse, -R68 ;  /* 0x00000049ef487223 */ /* 0x088fe20000010844 */
[----:B------:R-:W-:Y:S02]  /*9110*/  FFMA.FTZ R73, R242, R73, R69 ;  /* 0x00000049f2497223 */ /* 0x000fe40000010045 */
[----:B------:R-:W0:Y:S04]  /*9120*/  SHFL.UP PT, R69, R242, 0x2, RZ ;  /* 0x04400000f2457989 */ /* 0x000e2800000e00ff */
[----:B------:R-:W1:Y:S01]  /*9130*/  SHFL.UP PT, R68, R239, 0x2, RZ ;  /* 0x04400000ef447989 */ /* 0x000e6200000e00ff */
        /* <DEDUP_REMOVED lines=9> */
[----:B------:R-:W0:Y:S01]  /*91d0*/  SHFL.UP PT, R69, R242, 0x4, RZ ;  /* 0x04800000f2457989 */ /* 0x000e2200000e00ff */
[CC--:B--2---:R-:W-:Y:S01]  /*91e0*/  FMUL.FTZ R71, R239.reuse, R74.reuse ;  /* 0x0000004aef477220 */ /* 0x0c4fe20000410000 */
[C---:B------:R-:W-:Y:S02]  /*91f0*/  FMUL.FTZ R74, R242.reuse, R74 ;  /* 0x0000004af24a7220 */ /* 0x040fe40000410000 */
[----:B------:R-:W1:Y:S01]  /*9200*/  SHFL.UP PT, R68, R239, 0x4, RZ ;  /* 0x04800000ef447989 */ /* 0x000e6200000e00ff */
[-C--:B---3--:R-:W-:Y:S01]  /*9210*/  FFMA.FTZ R71, R242, R73.reuse, R71 ;  /* 0x00000049f2477223 */ /* 0x088fe20000010047 */
[----:B------:R-:W-:-:S04]  /*9220*/  FFMA.FTZ R74, R239, R73, -R74 ;  /* 0x00000049ef4a7223 */ /* 0x000fc8000001084a */
        /* <DEDUP_REMOVED lines=16> */
[----:B------:R-:W-:Y:S01]  /*9330*/  @P0 FADD.FTZ R241, R241, R74 ;  /* 0x0000004af1f10221 */ /* 0x000fe20000010000 */
[----:B------:R2:W-:Y:S04]  /*9340*/  STS.U16 [R23+0x840], R70 ;  /* 0x0008404617007388 */ /* 0x0005e80000000400 */
[----:B------:R-:W3:Y:S04]  /*9350*/  SHFL.UP PT, R73, R240, 0x10, RZ ;  /* 0x06000000f0497989 */ /* 0x000ee800000e00ff */
[----:B------:R-:W-:Y:S04]  /*9360*/  STS.U16 [R25+0x880], R146 ;  /* 0x0008809219007388 */ /* 0x000fe80000000400 */
[----:B------:R-:W-:Y:S01]  /*9370*/  STS.U16 [R27+0x8c0], R150 ;  /* 0x0008c0961b007388 */ /* 0x000fe20000000400 */
[----:B0-----:R-:W-:-:S03]  /*9380*/  FMUL.FTZ R71, R239, R69 ;  /* 0x00000045ef477220 */ /* 0x001fc60000410000 */
[----:B------:R-:W-:Y:S04]  /*9390*/  STS.U16 [R29+0x900], R152 ;  /* 0x000900981d007388 */ /* 0x000fe80000000400 */
[----:B------:R-:W-:Y:S04]  /*93a0*/  STS.U16 [R31+0x940], R138 ;  /* 0x0009408a1f007388 */ /* 0x000fe80000000400 */
[----:B------:R-:W0:Y:S04]  /*93b0*/  SHFL.UP PT, R72, R241, 0x10, RZ ;  /* 0x06000000f1487989 */ /* 0x000e2800000e00ff */
[----:B------:R-:W-:Y:S01]  /*93c0*/  STS.U16 [R33+0x980], R140 ;  /* 0x0009808c21007388 */ /* 0x000fe20000000400 */
[----:B--2---:R-:W-:-:S03]  /*93d0*/  FMUL.FTZ R70, R242, R69 ;  /* 0x00000045f2467220 */ /* 0x004fc60000410000 */
[----:B------:R-:W-:Y:S01]  /*93e0*/  STS.U16 [R35+0x9c0], R144 ;  /* 0x0009c09023007388 */ /* 0x000fe20000000400 */
[----:B-1----:R-:W-:-:S03]  /*93f0*/  @P0 FFMA.FTZ R242, R242, R68, R71 ;  /* 0x00000044f2f20223 */ /* 0x002fc60000010047 */
[----:B------:R-:W-:Y:S04]  /*9400*/  STS.U16 [R37+0xa00], R154 ;  /* 0x000a009a25007388 */ /* 0x000fe80000000400 */
[----:B------:R-:W-:Y:S04]  /*9410*/  STS.U16 [R39+0xa40], R156 ;  /* 0x000a409c27007388 */ /* 0x000fe80000000400 */
[----:B------:R-:W-:Y:S04]  /*9420*/  STS.U16 [R41+0xa80], R158 ;  /* 0x000a809e29007388 */ /* 0x000fe80000000400 */
[----:B------:R-:W-:Y:S01]  /*9430*/  STS.U16 [R43+0xac0], R160 ;  /* 0x000ac0a02b007388 */ /* 0x000fe20000000400 */
[----:B------:R-:W-:-:S03]  /*9440*/  @P0 FFMA.FTZ R239, R239, R68, -R70 ;  /* 0x00000044efef0223 */ /* 0x000fc60000010846 */
[----:B------:R-:W-:Y:S04]  /*9450*/  STS.U16 [R45+0xb00], R162 ;  /* 0x000b00a22d007388 */ /* 0x000fe80000000400 */
[----:B------:R-:W-:Y:S04]  /*9460*/  STS.U16 [R47+0xb40], R164 ;  /* 0x000b40a42f007388 */ /* 0x000fe80000000400 */
[----:B------:R-:W-:Y:S01]  /*9470*/  STS.U16 [R49+0xb80], R166 ;  /* 0x000b80a631007388 */ /* 0x000fe20000000400 */
[----:B------:R-:W-:-:S03]  /*9480*/  LOP3.LUT P5, RZ, R0, 0x4000000, RZ, 0xc0, !PT ;  /* 0x0400000000ff7812 */ /* 0x000fc600078ac0ff */
[----:B------:R-:W-:Y:S04]  /*9490*/  STS.U16 [R51+0xbc0], R168 ;  /* 0x000bc0a833007388 */ /* 0x000fe80000000400 */
[----:B------:R-:W-:Y:S04]  /*94a0*/  STS.U16 [R53+0xc00], R170 ;  /* 0x000c00aa35007388 */ /* 0x000fe80000000400 */
[----:B------:R-:W1:Y:S04]  /*94b0*/  SHFL.UP PT, R71, R242, 0x10, RZ ;  /* 0x06000000f2477989 */ /* 0x000e6800000e00ff */
[----:B------:R-:W-:Y:S04]  /*94c0*/  STS.U16 [R147+0xc40], R172 ;  /* 0x000c40ac93007388 */ /* 0x000fe80000000400 */
[----:B------:R-:W-:Y:S04]  /*94d0*/  STS.U16 [R136+0xc80], R141 ;  /* 0x000c808d88007388 */ /* 0x000fe80000000400 */
[----:B------:R-:W-:Y:S04]  /*94e0*/  STS.U16 [R132+0xcc0], R145 ;  /* 0x000cc09184007388 */ /* 0x000fe80000000400 */
[----:B------:R3:W-:Y:S04]  /*94f0*/  STS.U16 [R66+0xd00], R149 ;  /* 0x000d009542007388 */ /* 0x0007e80000000400 */
[----:B------:R-:W2:Y:S04]  /*9500*/  SHFL.UP PT, R69, R239, 0x10, RZ ;  /* 0x06000000ef457989 */ /* 0x000ea800000e00ff */
[----:B------:R-:W-:Y:S04]  /*9510*/  STS.U16 [R139+0xd40], R174 ;  /* 0x000d40ae8b007388 */ /* 0x000fe80000000400 */
[----:B------:R-:W-:Y:S01]  /*9520*/  STS.U16 [R134+0xd80], R151 ;  /* 0x000d809786007388 */ /* 0x000fe20000000400 */
[----:B---3--:R-:W-:-:S03]  /*9530*/  FMUL.FTZ R66, R242, R73 ;  /* 0x00000049f2427220 */ /* 0x008fc60000410000 */
[----:B------:R3:W-:Y:S04]  /*9540*/  STS.U16 [R64+0xdc0], R153 ;  /* 0x000dc09940007388 */ /* 0x0007e80000000400 */
[----:B------:R-:W-:Y:S04]  /*9550*/  STS.U16 [R135+0xe00], R180 ;  /* 0x000e00b487007388 */ /* 0x000fe80000000400 */
[----:B------:R4:W-:Y:S01]  /*9560*/  STS.U16 [R67+0xe40], R182 ;  /* 0x000e40b643007388 */ /* 0x0009e20000000400 */
[----:B0-----:R-:W-:-:S03]  /*9570*/  FFMA.FTZ R74, R239, R72, -R66 ;  /* 0x00000048ef4a7223 */ /* 0x001fc60000010842 */
[----:B------:R-:W-:Y:S01]  /*9580*/  STS.U16 [R133+0xe80], R184 ;  /* 0x000e80b885007388 */ /* 0x000fe20000000400 */
[----:B---3--:R-:W-:-:S03]  /*9590*/  MOV R64, 0x3f800000 ;  /* 0x3f80000000407802 */ /* 0x008fc60000000f00 */
[----:B------:R-:W-:Y:S01]  /*95a0*/  STS.U16 [R137+0xec0], R188 ;  /* 0x000ec0bc89007388 */ /* 0x000fe20000000400 */
[----:B------:R-:W-:Y:S02]  /*95b0*/  @P5 LEA R70, R181, R126, 0x4 ;  /* 0x0000007eb5465211 */ /* 0x000fe400078e20ff */
[----:B----4-:R-:W-:Y:S01]  /*95c0*/  CS2R R66, SRZ ;  /* 0x0000000000427805 */ /* 0x010fe2000001ff00 */
[----:B------:R-:W-:Y:S04]  /*95d0*/  STS.U16 [R148+0xf00], R155 ;  /* 0x000f009b94007388 */ /* 0x000fe80000000400 */
[----:B------:R0:W-:Y:S04]  /*95e0*/  STS.U16 [R65+0xf40], R128 ;  /* 0x000f408041007388 */ /* 0x0001e80000000400 */
[----:B------:R-:W-:Y:S01]  /*95f0*/  STS.U16 [R143+0xf80], R124 ;  /* 0x000f807c8f007388 */ /* 0x000fe20000000400 */
[----:B0-----:R-:W-:-:S03]  /*9600*/  MOV R65, RZ ;  /* 0x000000ff00417202 */ /* 0x001fc60000000f00 */
[----:B------:R-:W-:Y:S04]  /*9610*/  STS.U16 [R142+0xfc0], R221 ;  /* 0x000fc0dd8e007388 */ /* 0x000fe80000000400 */
[----:B------:R-:W-:Y:S01]  /*9620*/  STS.U16 [R127+0x1000], R222 ;  /* 0x001000de7f007388 */ /* 0x000fe20000000400 */
[----:B------:R-:W-:-:S03]  /*9630*/  NOP ;  /* 0x0000000000007918 */ /* 0x000fc60000000000 */
[----:B------:R0:W3:Y:S01]  /*9640*/  @P5 LDS.128 R64, [R70+0x10c0] ;  /* 0x0010c00046405984 */ /* 0x0000e20000000c00 */
[----:B------:R-:W-:Y:S01]  /*9650*/  FMUL.FTZ R73, R239, R73 ;  /* 0x00000049ef497220 */ /* 0x000fe20000410000 */
[----:B------:R-:W-:Y:S01]  /*9660*/  ISETP.NE.AND P0, PT, R21, 0x1f, PT ;  /* 0x0000001f1500780c */ /* 0x000fe20003f05270 */
[CC--:B-1----:R-:W-:Y:S01]  /*9670*/  FMUL.FTZ R68, R242.reuse, R71.reuse ;  /* 0x00000047f2447220 */ /* 0x0c2fe20000410000 */
[C---:B------:R-:W-:Y:S01]  /*9680*/  FMUL.FTZ R71, R239.reuse, R71 ;  /* 0x00000047ef477220 */ /* 0x040fe20000410000 */
[C---:B------:R-:W-:Y:S01]  /*9690*/  FFMA.FTZ R73, R242.reuse, R72, R73 ;  /* 0x00000048f2497223 */ /* 0x040fe20000010049 */
[----:B------:R-:W-:Y:S01]  /*96a0*/  LDS.U16 R162, [R129+0x840] ;  /* 0x0008400081a27984 */ /* 0x000fe20000000400 */
[-C--:B--2---:R-:W-:Y:S01]  /*96b0*/  FFMA.FTZ R68, R239, R69.reuse, -R68 ;  /* 0x00000045ef447223 */ /* 0x084fe20000010844 */
[----:B------:R-:W-:Y:S01]  /*96c0*/  FFMA.FTZ R69, R242, R69, R71 ;  /* 0x00000045f2457223 */ /* 0x000fe20000010047 */
[----:B0-----:R-:W-:Y:S01]  /*96d0*/  FADD.FTZ R70, R241, R74 ;  /* 0x0000004af1467221 */ /* 0x001fe20000010000 */
[----:B------:R-:W-:Y:S01]  /*96e0*/  FADD.FTZ R71, R240, R73 ;  /* 0x00000049f0477221 */ /* 0x000fe20000010000 */
        /* <DEDUP_REMOVED lines=31> */
[----:B------:R0:W-:Y:S01]  /*98e0*/  @!P0 STS.128 [R126+0x1080], R68 ;  /* 0x001080447e008388 */ /* 0x0001e20000000c00 */
[----:B------:R-:W-:Y:S01]  /*98f0*/  BAR.SYNC.DEFER_BLOCKING 0x0 ;  /* 0x0000000000007b1d */ /* 0x000fe20000010000 */
[----:B------:R-:W-:-:S02]  /*9900*/  ISETP.NE.AND P1, PT, R21, RZ, PT ;  /* 0x000000ff1500720c */ /* 0x000fc40003f25270 */
[----:B------:R-:W-:-:S11]  /*9910*/  ISETP.NE.AND P2, PT, R4, RZ, PT ;  /* 0x000000ff0400720c */ /* 0x000fd60003f45270 */
[----:B---3--:R-:W-:Y:S04]  /*9920*/  @!P1 STS.128 [R126+0x10a0], R64 ;  /* 0x0010a0407e009388 */ /* 0x008fe80000000c00 */
        /* <DEDUP_REMOVED lines=12> */
[----:B-1----:R-:W-:Y:S01]  /*99f0*/  @!P1 IMAD.MOV.U32 R168, RZ, RZ, R65 ;  /* 0x000000ffffa89224 */ /* 0x002fe200078e0041 */
[----:B0-----:R-:W-:-:S02]  /*9a00*/  @!P1 MOV R129, R64 ;  /* 0x0000004000819202 */ /* 0x001fc40000000f00 */
        /* <DEDUP_REMOVED lines=44> */
[----:B------:R-:W-:Y:S01]  /*9cd0*/  FFMA.FTZ R64, R72, R64, -R69 ;  /* 0x0000004048407223 */ /* 0x000fe20000010845 */
[----:B------:R-:W-:Y:S01]  /*9ce0*/  FMUL.FTZ R68, R216, R237 ;  /* 0x000000edd8447220 */ /* 0x000fe20000410000 */
[----:B------:R-:W-:Y:S01]  /*9cf0*/  FFMA.FTZ R65, R72, R65, R73 ;  /* 0x0000004148417223 */ /* 0x000fe20000010049 */
[-C--:B------:R-:W-:Y:S01]  /*9d00*/  FMUL.FTZ R216, R216, R236.reuse ;  /* 0x000000ecd8d87220 */ /* 0x080fe20000410000 */
[----:B------:R-:W-:Y:S01]  /*9d10*/  FFMA.FTZ R72, R72, R67, R66 ;  /* 0x0000004348487223 */ /* 0x000fe20000010042 */
[----:B------:R-:W-:Y:S01]  /*9d20*/  BSSY.RECONVERGENT B0, `(.L_x_1573) ;  /* 0x0000010000007945 */ /* 0x000fe20003800200 */
[C---:B------:R-:W-:Y:S01]  /*9d30*/  FFMA.FTZ R70, R215.reuse, R236, -R68 ;  /* 0x000000ecd7467223 */ /* 0x040fe20000010844 */
[----:B------:R-:W-:Y:S01]  /*9d40*/  FFMA.FTZ R215, R215, R237, R216 ;  /* 0x000000edd7d77223 */ /* 0x000fe200000100d8 */
[----:B------:R-:W-:Y:S01]  /*9d50*/  FADD.FTZ R66, R74, R71 ;  /* 0x000000474a427221 */ /* 0x000fe20000010000 */
[----:B------:R-:W-:Y:S02]  /*9d60*/  HADD2.F32 R166, -RZ, R166.H0_H0 ;  /* 0x200000a6ffa67230 */ /* 0x000fe40000004100 */
        /* <DEDUP_REMOVED lines=11> */
.L_x_1574:
[----:B------:R-:W-:Y:S05]  /*9e20*/  BSYNC.RECONVERGENT B0 ;  /* 0x0000000000007941 */ /* 0x000fea0003800200 */
.L_x_1573:
[----:B------:R-:W-:Y:S01]  /*9e30*/  FADD.FTZ R194, R194, R215 ;  /* 0x000000d7c2c27221 */ /* 0x000fe20000010000 */
[----:B------:R-:W-:Y:S01]  /*9e40*/  FADD.FTZ R72, R195, R70 ;  /* 0x00000046c3487221 */ /* 0x000fe20000010000 */
[----:B0-----:R-:W-:Y:S02]  /*9e50*/  HADD2.F32 R64, -RZ, R155.H0_H0 ;  /* 0x2000009bff407230 */ /* 0x001fe40000004100 */
[----:B------:R-:W-:Y:S01]  /*9e60*/  FMUL.FTZ R166, R166, R219 ;  /* 0x000000dba6a67220 */ /* 0x000fe20000410000 */
[C---:B------:R-:W-:Y:S01]  /*9e70*/  FMUL.FTZ R69, R193.reuse, R194 ;  /* 0x000000c2c1457220 */ /* 0x040fe20000410000 */
[-C--:B------:R-:W-:Y:S01]  /*9e80*/  FMUL.FTZ R193, R193, R72.reuse ;  /* 0x00000048c1c17220 */ /* 0x080fe20000410000 */
[----:B------:R-:W-:Y:S02]  /*9e90*/  HADD2.F32 R153, -RZ, R153.H0_H0 ;  /* 0x20000099ff997230 */ /* 0x000fe40000004100 */
[----:B------:R-:W-:Y:S01]  /*9ea0*/  FMUL.FTZ R64, R64, R233 ;  /* 0x000000e940407220 */ /* 0x000fe20000410000 */
[C---:B------:R-:W-:Y:S01]  /*9eb0*/  FFMA.FTZ R69, R190.reuse, R72, -R69 ;  /* 0x00000048be457223 */ /* 0x040fe20000010845 */
[----:B------:R-:W-:Y:S01]  /*9ec0*/  FFMA.FTZ R190, R190, R194, R193 ;  /* 0x000000c2bebe7223 */ /* 0x000fe200000100c1 */
[----:B------:R-:W-:-:S02]  /*9ed0*/  HADD2.F32 R65, -RZ, R162.H0_H0 ;  /* 0x200000a2ff417230 */ /* 0x000fc40000004100 */
[----:B------:R-:W-:Y:S01]  /*9ee0*/  FFMA.FTZ R153, R153, R232, -R64 ;  /* 0x000000e899997223 */ /* 0x000fe20000010840 */
[----:B------:R-:W-:Y:S01]  /*9ef0*/  FADD.FTZ R192, R192, R69 ;  /* 0x00000045c0c07221 */ /* 0x000fe20000010000 */
[----:B------:R-:W-:Y:S01]  /*9f00*/  FADD.FTZ R191, R191, R190 ;  /* 0x000000bebfbf7221 */ /* 0x000fe20000010000 */
[----:B------:R-:W-:Y:S02]  /*9f10*/  HADD2.F32 R64, -RZ, R147.H0_H0 ;  /* 0x20000093ff407230 */ /* 0x000fe40000004100 */
[----:B------:R-:W-:Y:S01]  /*9f20*/  FFMA.FTZ R166, R65, R218, -R166 ;  /* 0x000000da41a67223 */ /* 0x000fe200000108a6 */
[C---:B------:R-:W-:Y:S01]  /*9f30*/  FMUL.FTZ R68, R189.reuse, R192 ;  /* 0x000000c0bd447220 */ /* 0x040fe20000410000 */
[----:B------:R-:W-:Y:S01]  /*9f40*/  FMUL.FTZ R66, R189, R191 ;  /* 0x000000bfbd427220 */ /* 0x000fe20000410000 */
[----:B------:R-:W-:Y:S02]  /*9f50*/  HADD2.F32 R158, -RZ, R158.H0_H0 ;  /* 0x2000009eff9e7230 */ /* 0x000fe40000004100 */
        /* <DEDUP_REMOVED lines=8> */
[----:B------:R-:W-:Y:S02]  /*9fe0*/  HADD2.F32 R151, -RZ, R151.H0_H0 ;  /* 0x20000097ff977230 */ /* 0x000fe40000004100 */
[----:B------:R-:W-:Y:S01]  /*9ff0*/  FFMA.FTZ R158, R65, R228, -R158 ;  /* 0x000000e4419e7223 */ /* 0x000fe2000001089e */
[CC--:B------:R-:W-:Y:S01]  /*a000*/  FMUL.FTZ R68, R183.reuse, R187.reuse ;  /* 0x000000bbb7447220 */ /* 0x0c0fe20000410000 */
[-C--:B------:R-:W-:Y:S01]  /*a010*/  FMUL.FTZ R66, R183, R186.reuse ;  /* 0x000000bab7427220 */ /* 0x080fe20000410000 */
[----:B------:R-:W-:Y:S01]  /*a020*/  HADD2.F32 R65, -RZ, R152.H0_H0 ;  /* 0x20000098ff417230 */ /* 0x000fe20000004100 */
[----:B------:R-:W-:Y:S01]  /*a030*/  IADD3 R181, PT, PT, R181, 0x1, RZ ;  /* 0x00000001b5b57810 */ /* 0x000fe20007ffe0ff */
[C---:B------:R-:W-:Y:S01]  /*a040*/  FFMA.FTZ R68, R171.reuse, R186, R68 ;  /* 0x000000baab447223 */ /* 0x040fe20000010044 */
[----:B------:R-:W-:Y:S01]  /*a050*/  FFMA.FTZ R66, R171, R187, -R66 ;  /* 0x000000bbab427223 */ /* 0x000fe20000010842 */
[----:B------:R-:W-:-:S02]  /*a060*/  HADD2.F32 R164, -RZ, R164.H0_H0 ;  /* 0x200000a4ffa47230 */ /* 0x000fc40000004100 */
[----:B------:R-:W-:Y:S01]  /*a070*/  FFMA.FTZ R70, R65, R236, -R70 ;  /* 0x000000ec41467223 */ /* 0x000fe20000010846 */
[----:B------:R-:W-:Y:S01]  /*a080*/  FADD.FTZ R173, R173, R68 ;  /* 0x00000044adad7221 */ /* 0x000fe20000010000 */
[----:B------:R-:W-:Y:S01]  /*a090*/  FADD.FTZ R74, R175, R66 ;  /* 0x00000042af4a7221 */ /* 0x000fe20000010000 */
[----:B------:R-:W-:Y:S01]  /*a0a0*/  FMUL.FTZ R68, R149, R194 ;  /* 0x000000c295447220 */ /* 0x000fe20000410000 */
[----:B------:R-:W-:Y:S02]  /*a0b0*/  HADD2.F32 R67, -RZ, R160.H0_H0 ;  /* 0x200000a0ff437230 */ /* 0x000fe40000004100 */
[C---:B------:R-:W-:Y:S01]  /*a0c0*/  FMUL.FTZ R64, R169.reuse, R173 ;  /* 0x000000ada9407220 */ /* 0x040fe20000410000 */
[----:B------:R-:W-:Y:S01]  /*a0d0*/  FMUL.FTZ R66, R169, R74 ;  /* 0x0000004aa9427220 */ /* 0x000fe20000410000 */
[----:B------:R-:W-:Y:S01]  /*a0e0*/  FFMA.FTZ R151, R151, R72, -R68 ;  /* 0x0000004897977223 */ /* 0x000fe20000010844 */
        /* <DEDUP_REMOVED lines=8> */
[----:B------:R-:W-:Y:S01]  /*a170*/  FFMA.FTZ R102, R67, 2, R102 ;  /* 0x4000000043667823 */ /* 0x000fe20000010066 */
[----:B------:R-:W-:Y:S01]  /*a180*/  FMUL.FTZ R67, R146, R191 ;  /* 0x000000bf92437220 */ /* 0x000fe20000410000 */
[C---:B------:R-:W-:Y:S01]  /*a190*/  FMUL.FTZ R65, R161.reuse, R66 ;  /* 0x00000042a1417220 */ /* 0x040fe20000410000 */
[----:B------:R-:W-:Y:S01]  /*a1a0*/  FMUL.FTZ R161, R161, R68 ;  /* 0x00000044a1a17220 */ /* 0x000fe20000410000 */
[----:B------:R-:W-:Y:S02]  /*a1b0*/  HADD2.F32 R142, -RZ, R142.H0_H0 ;  /* 0x2000008eff8e7230 */ /* 0x000fe40000004100 */
[----:B------:R-:W-:Y:S01]  /*a1c0*/  FFMA.FTZ R144, R144, R192, -R67 ;  /* 0x000000c090907223 */ /* 0x000fe20000010843 */
[C---:B------:R-:W-:Y:S01]  /*a1d0*/  FFMA.FTZ R64, R130.reuse, R68, -R65 ;  /* 0x0000004482407223 */ /* 0x040fe20000010841 */
[----:B------:R-:W-:Y:S01]  /*a1e0*/  FFMA.FTZ R130, R130, R66, R161 ;  /* 0x0000004282827223 */ /* 0x000fe200000100a1 */
[----:B------:R-:W-:-:S02]  /*a1f0*/  HADD2.F32 R133, -RZ, R133.H0_H0 ;  /* 0x20000085ff857230 */ /* 0x000fc40000004100 */
[----:B------:R-:W-:Y:S01]  /*a200*/  FMUL.FTZ R142, R142, R66 ;  /* 0x000000428e8e7220 */ /* 0x000fe20000410000 */
[----:B------:R-:W-:Y:S01]  /*a210*/  FADD.FTZ R159, R159, R64 ;  /* 0x000000409f9f7221 */ /* 0x000fe20000010000 */
[----:B------:R-:W-:Y:S01]  /*a220*/  FADD.FTZ R130, R131, R130 ;  /* 0x0000008283827221 */ /* 0x000fe20000010000 */
[----:B------:R-:W-:Y:S01]  /*a230*/  HADD2.F32 R143, -RZ, R143.H0_H0 ;  /* 0x2000008fff8f7230 */ /* 0x000fe20000004100 */
[----:B------:R-:W-:Y:S01]  /*a240*/  ISETP.GE.AND P0, PT, R181, UR8, PT ;  /* 0x00000008b5007c0c */ /* 0x000fe2000bf06270 */
[CC--:B------:R-:W-:Y:S01]  /*a250*/  FMUL.FTZ R64, R214.reuse, R159.reuse ;  /* 0x0000009fd6407220 */ /* 0x0c0fe20000410000 */
[-C--:B------:R-:W-:Y:S01]  /*a260*/  FMUL.FTZ R214, R214, R130.reuse ;  /* 0x00000082d6d67220 */ /* 0x080fe20000410000 */
[----:B------:R-:W-:Y:S02]  /*a270*/  HADD2.F32 R132, -RZ, R132.H0_H0 ;  /* 0x20000084ff847230 */ /* 0x000fe40000004100 */
[----:B------:R-:W-:Y:S01]  /*a280*/  FFMA.FTZ R57, R166, 2, R57 ;  /* 0x40000000a6397823 */ /* 0x000fe20000010039 */
[C---:B------:R-:W-:Y:S01]  /*a290*/  FFMA.FTZ R65, R213.reuse, R130, R64 ;  /* 0x00000082d5417223 */ /* 0x040fe20000010040 */
[----:B------:R-:W-:Y:S01]  /*a2a0*/  FFMA.FTZ R214, R213, R159, -R214 ;  /* 0x0000009fd5d67223 */ /* 0x000fe200000108d6 */
[----:B------:R-:W-:-:S02]  /*a2b0*/  HADD2.F32 R141, -RZ, R141.H0_H0 ;  /* 0x2000008dff8d7230 */ /* 0x000fc40000004100 */
[----:B------:R-:W-:Y:S01]  /*a2c0*/  FFMA.FTZ R59, R158, 2, R59 ;  /* 0x400000009e3b7823 */ /* 0x000fe2000001003b */
[----:B------:R-:W-:Y:S01]  /*a2d0*/  FADD.FTZ R69, R210, R65 ;  /* 0x00000041d2457221 */ /* 0x000fe20000010000 */
[----:B------:R-:W-:Y:S01]  /*a2e0*/  FADD.FTZ R209, R209, R214 ;  /* 0x000000d6d1d17221 */ /* 0x000fe20000010000 */
[----:B------:R-:W-:Y:S02]  /*a2f0*/  HADD2.F32 R139, -RZ, R139.H0_H0 ;  /* 0x2000008bff8b7230 */ /* 0x000fe40000004100 */
[----:B------:R-:W-:Y:S01]  /*a300*/  FMUL.FTZ R141, R141, R186 ;  /* 0x000000ba8d8d7220 */ /* 0x000fe20000410000 */
[C---:B------:R-:W-:Y:S01]  /*a310*/  FMUL.FTZ R64, R212.reuse, R69 ;  /* 0x00000045d4407220 */ /* 0x040fe20000410000 */
[----:B------:R-:W-:Y:S01]  /*a320*/  FMUL.FTZ R212, R212, R209 ;  /* 0x000000d1d4d47220 */ /* 0x000fe20000410000 */
[----:B------:R-:W-:Y:S01]  /*a330*/  FMUL.FTZ R66, R133, R69 ;  /* 0x0000004585427220 */ /* 0x000fe20000410000 */
[----:B------:R-:W-:Y:S02]  /*a340*/  HADD2.F32 R127, -RZ, R127.H0_H0 ;  /* 0x2000007fff7f7230 */ /* 0x000fe40000004100 */
[C---:B------:R-:W-:Y:S01]  /*a350*/  FFMA.FTZ R64, R211.reuse, R209, -R64 ;  /* 0x000000d1d3407223 */ /* 0x040fe20000010840 */
[----:B------:R-:W-:Y:S01]  /*a360*/  FFMA.FTZ R212, R211, R69, R212 ;  /* 0x00000045d3d47223 */ /* 0x000fe200000100d4 */
[----:B------:R-:W-:Y:S01]  /*a370*/  FFMA.FTZ R143, R143, R209, -R66 ;  /* 0x000000d18f8f7223 */ /* 0x000fe20000010842 */
[----:B------:R-:W-:-:S02]  /*a380*/  HADD2.F32 R138, -RZ, R138.H0_H0 ;  /* 0x2000008aff8a7230 */ /* 0x000fc40000004100 */
[----:B------:R-:W-:Y:S01]  /*a390*/  FADD.FTZ R207, R207, R64 ;  /* 0x00000040cfcf7221 */ /* 0x000fe20000010000 */
[----:B------:R-:W-:Y:S01]  /*a3a0*/  FADD.FTZ R212, R205, R212 ;  /* 0x000000d4cdd47221 */ /* 0x000fe20000010000 */
[----:B------:R-:W-:Y:S02]  /*a3b0*/  HADD2.F32 R140, -RZ, R140.H0_H0 ;  /* 0x2000008cff8c7230 */ /* 0x000fe40000004100 */
[----:B------:R-:W-:Y:S01]  /*a3c0*/  FMUL.FTZ R139, R139, R173 ;  /* 0x000000ad8b8b7220 */ /* 0x000fe20000410000 */
[CC--:B------:R-:W-:Y:S01]  /*a3d0*/  FMUL.FTZ R67, R208.reuse, R207.reuse ;  /* 0x000000cfd0437220 */ /* 0x0c0fe20000410000 */
[----:B------:R-:W-:Y:S01]  /*a3e0*/  FMUL.FTZ R65, R208, R212 ;  /* 0x000000d4d0417220 */ /* 0x000fe20000410000 */
[----:B------:R-:W-:Y:S02]  /*a3f0*/  HADD2.F32 R154, -RZ, R154.H0_H0 ;  /* 0x2000009aff9a7230 */ /* 0x000fe40000004100 */
[----:B------:R-:W-:Y:S01]  /*a400*/  FMUL.FTZ R127, R127, R130 ;  /* 0x000000827f7f7220 */ /* 0x000fe20000410000 */
        /* <DEDUP_REMOVED lines=8> */
[----:B------:R-:W-:Y:S02]  /*a490*/  HADD2.F32 R145, -RZ, R145.H0_H0 ;  /* 0x20000091ff917230 */ /* 0x000fe40000004100 */
[C---:B------:R-:W-:Y:S01]  /*a4a0*/  FMUL.FTZ R64, R202.reuse, R203 ;  /* 0x000000cbca407220 */ /* 0x040fe20000410000 */
[----:B------:R-:W-:Y:S01]  /*a4b0*/  FMUL.FTZ R202, R202, R69 ;  /* 0x00000045caca7220 */ /* 0x000fe20000410000 */
[----:B------:R-:W-:-:S02]  /*a4c0*/  HADD2.F32 R136, -RZ, R136.H0_H0 ;  /* 0x20000088ff887230 */ /* 0x000fc40000004100 */
[-C--:B------:R-:W-:Y:S01]  /*a4d0*/  FMUL.FTZ R140, R140, R69.reuse ;  /* 0x000000458c8c7220 */ /* 0x080fe20000410000 */
[C---:B------:R-:W-:Y:S01]  /*a4e0*/  FFMA.FTZ R65, R201.reuse, R69, R64 ;  /* 0x00000045c9417223 */ /* 0x040fe20000010040 */
[----:B------:R-:W-:Y:S01]  /*a4f0*/  FFMA.FTZ R201, R201, R203, -R202 ;  /* 0x000000cbc9c97223 */ /* 0x000fe200000108ca */
[----:B------:R-:W-:Y:S02]  /*a500*/  HADD2.F32 R134, -RZ, R134.H0_H0 ;  /* 0x20000086ff867230 */ /* 0x000fe40000004100 */
[----:B------:R-:W-:Y:S01]  /*a510*/  FFMA.FTZ R141, R150, R187, -R141 ;  /* 0x000000bb968d7223 */ /* 0x000fe2000001088d */
[----:B------:R-:W-:Y:S01]  /*a520*/  FADD.FTZ R65, R198, R65 ;  /* 0x00000041c6417221 */ /* 0x000fe20000010000 */
[----:B------:R-:W-:Y:S01]  /*a530*/  FADD.FTZ R200, R200, R201 ;  /* 0x000000c9c8c87221 */ /* 0x000fe20000010000 */
[----:B------:R-:W-:Y:S02]  /*a540*/  HADD2.F32 R137, -RZ, R137.H0_H0 ;  /* 0x20000089ff897230 */ /* 0x000fe40000004100 */
[----:B------:R-:W-:Y:S01]  /*a550*/  FFMA.FTZ R148, R148, R74, -R139 ;  /* 0x0000004a94947223 */ /* 0x000fe2000001088b */
[CC--:B------:R-:W-:Y:S01]  /*a560*/  FMUL.FTZ R64, R199.reuse, R65.reuse ;  /* 0x00000041c7407220 */ /* 0x0c0fe20000410000 */
[----:B------:R-:W-:Y:S01]  /*a570*/  FMUL.FTZ R66, R199, R200 ;  /* 0x000000c8c7427220 */ /* 0x000fe20000410000 */
[----:B------:R-:W-:Y:S01]  /*a580*/  FMUL.FTZ R132, R132, R65 ;  /* 0x0000004184847220 */ /* 0x000fe20000410000 */
[----:B------:R-:W-:-:S02]  /*a590*/  HADD2.F32 R135, -RZ, R135.H0_H0 ;  /* 0x20000087ff877230 */ /* 0x000fc40000004100 */
[C---:B------:R-:W-:Y:S01]  /*a5a0*/  FFMA.FTZ R64, R197.reuse, R200, -R64 ;  /* 0x000000c8c5407223 */ /* 0x040fe20000010840 */
[----:B------:R-:W-:Y:S01]  /*a5b0*/  FFMA.FTZ R197, R197, R65, R66 ;  /* 0x00000041c5c57223 */ /* 0x000fe20000010042 */
[----:B------:R-:W-:Y:S02]  /*a5c0*/  HADD2.F32 R128, -RZ, R128.H0_H0 ;  /* 0x20000080ff807230 */ /* 0x000fe40000004100 */
[----:B------:R-:W-:Y:S01]  /*a5d0*/  FFMA.FTZ R145, R145, R68, -R142 ;  /* 0x0000004491917223 */ /* 0x000fe2000001088e */
[----:B------:R-:W-:Y:S01]  /*a5e0*/  FADD.FTZ R64, R157, R64 ;  /* 0x000000409d407221 */ /* 0x000fe20000010000 */
[----:B------:R-:W-:Y:S01]  /*a5f0*/  FADD.FTZ R65, R196, R197 ;  /* 0x000000c5c4417221 */ /* 0x000fe20000010000 */
[----:B------:R-:W-:Y:S01]  /*a600*/  FFMA.FTZ R136, R136, R159, -R127 ;  /* 0x0000009f88887223 */ /* 0x000fe2000001087f */
[----:B------:R-:W-:Y:S01]  /*a610*/  FFMA.FTZ R134, R134, R207, -R67 ;  /* 0x000000cf86867223 */ /* 0x000fe20000010843 */
[----:B------:R-:W-:Y:S01]  /*a620*/  FFMA.FTZ R137, R137, R203, -R140 ;  /* 0x000000cb89897223 */ /* 0x000fe2000001088c */
        /* <DEDUP_REMOVED lines=16> */
.L_x_1572:
[----:B------:R-:W-:Y:S01]  /*a730*/  BAR.SYNC.DEFER_BLOCKING 0x0 ;  /* 0x0000000000007b1d */ /* 0x000fe20000010000 */
[----:B------:R-:W-:Y:S02]  /*a740*/  F2FP.F16.F32.PACK_AB R57, R102, R57 ;  /* 0x000000396639723e */ /* 0x000fe400000000ff */
[----:B------:R-:W-:Y:S02]  /*a750*/  F2FP.F16.F32.PACK_AB R59, R104, R59 ;  /* 0x0000003b683b723e */ /* 0x000fe400000000ff */
[----:B------:R-:W-:-:S03]  /*a760*/  F2FP.F16.F32.PACK_AB R61, R106, R61 ;  /* 0x0000003d6a3d723e */ /* 0x000fc600000000ff */
[----:B------:R-:W0:Y:S01]  /*a770*/  S2UR UR4, SR_CTAID.X ;  /* 0x00000000000479c3 */ /* 0x000e220000002500 */
[----:B------:R-:W-:Y:S02]  /*a780*/  PRMT R21, R57, 0x7632, R21 ;  /* 0x0000763239157816 */ /* 0x000fe40000000015 */
[----:B------:R-:W-:Y:S02]  /*a790*/  PRMT R58, R59, 0x7632, R58 ;  /* 0x000076323b3a7816 */ /* 0x000fe4000000003a */
[----:B------:R-:W-:Y:S02]  /*a7a0*/  PRMT R60, R61, 0x7632, R60 ;  /* 0x000076323d3c7816 */ /* 0x000fe4000000003c */
[----:B------:R-:W-:Y:S01]  /*a7b0*/  ISETP.NE.AND P0, PT, R4, RZ, PT ;  /* 0x000000ff0400720c */ /* 0x000fe20003f05270 */
[----:B------:R-:W1:Y:S01]  /*a7c0*/  S2UR UR6, SR_CTAID.Y ;  /* 0x00000000000679c3 */ /* 0x000e620000002600 */
[----:B------:R-:W-:Y:S02]  /*a7d0*/  F2FP.F16.F32.PACK_AB R63, R108, R63 ;  /* 0x0000003f6c3f723e */ /* 0x000fe400000000ff */
[----:B------:R-:W-:-:S02]  /*a7e0*/  F2FP.F16.F32.PACK_AB R77, R110, R77 ;  /* 0x0000004d6e4d723e */ /* 0x000fc400000000ff */
[----:B------:R-:W-:Y:S02]  /*a7f0*/  F2FP.F16.F32.PACK_AB R79, R112, R79 ;  /* 0x0000004f704f723e */ /* 0x000fe400000000ff */
[----:B------:R-:W-:Y:S02]  /*a800*/  F2FP.F16.F32.PACK_AB R81, R114, R81 ;  /* 0x000000517251723e */ /* 0x000fe400000000ff */
[----:B------:R-:W-:Y:S01]  /*a810*/  F2FP.F16.F32.PACK_AB R83, R116, R83 ;  /* 0x000000537453723e */ /* 0x000fe200000000ff */
[----:B------:R2:W-:Y:S01]  /*a820*/  STS.U16 [R55], R57 ;  /* 0x0000003937007388 */ /* 0x0005e20000000400 */
[----:B------:R-:W-:-:S03]  /*a830*/  IADD3 R6, PT, PT, R6, 0x1, RZ ;  /* 0x0000000106067810 */ /* 0x000fc60007ffe0ff */
[----:B------:R3:W-:Y:S04]  /*a840*/  STS.U16 [R55+0x2], R21 ;  /* 0x0000021537007388 */ /* 0x0007e80000000400 */
[----:B------:R4:W-:Y:S01]  /*a850*/  STS.U16 [R55+0x4], R59 ;  /* 0x0000043b37007388 */ /* 0x0009e20000000400 */
[----:B--2---:R-:W-:-:S03]  /*a860*/  PRMT R57, R77, 0x7632, R57 ;  /* 0x000076324d397816 */ /* 0x004fc60000000039 */
[----:B------:R2:W-:Y:S01]  /*a870*/  STS.U16 [R55+0x6], R58 ;  /* 0x0000063a37007388 */ /* 0x0005e20000000400 */
[----:B---3--:R-:W-:-:S03]  /*a880*/  PRMT R21, R63, 0x7632, R21 ;  /* 0x000076323f157816 */ /* 0x008fc60000000015 */
[----:B------:R3:W-:Y:S01]  /*a890*/  STS.U16 [R55+0xa], R60 ;  /* 0x00000a3c37007388 */ /* 0x0007e20000000400 */
[----:B----4-:R-:W-:-:S03]  /*a8a0*/  PRMT R59, R81, 0x7632, R59 ;  /* 0x00007632513b7816 */ /* 0x010fc6000000003b */
[----:B------:R-:W-:Y:S01]  /*a8b0*/  STS.U16 [R55+0x8], R61 ;  /* 0x0000083d37007388 */ /* 0x000fe20000000400 */
[----:B--2---:R-:W-:-:S03]  /*a8c0*/  PRMT R58, R79, 0x7632, R58 ;  /* 0x000076324f3a7816 */ /* 0x004fc6000000003a */
[----:B------:R2:W-:Y:S01]  /*a8d0*/  STS.U16 [R55+0xc], R63 ;  /* 0x00000c3f37007388 */ /* 0x0005e20000000400 */
[----:B---3--:R-:W-:-:S03]  /*a8e0*/  PRMT R60, R83, 0x7632, R60 ;  /* 0x00007632533c7816 */ /* 0x008fc6000000003c */
[----:B------:R3:W-:Y:S04]  /*a8f0*/  STS.U16 [R55+0xe], R21 ;  /* 0x00000e1537007388 */ /* 0x0007e80000000400 */
[----:B------:R-:W-:Y:S01]  /*a900*/  STS.U16 [R55+0x10], R77 ;  /* 0x0000104d37007388 */ /* 0x000fe20000000400 */
[----:B--2---:R-:W1:Y:S03]  /*a910*/  LDC.64 R62, c[0x0][0x428] ;  /* 0x00010a00ff3e7b82 */ /* 0x004e660000000a00 */
[----:B------:R2:W-:Y:S01]  /*a920*/  STS.U16 [R55+0x12], R57 ;  /* 0x0000123937007388 */ /* 0x0005e20000000400 */
[----:B---3--:R-:W-:-:S03]  /*a930*/  SHF.L.U32 R21, R4, 0x4, RZ ;  /* 0x0000000404157819 */ /* 0x008fc600000006ff */
[----:B------:R-:W-:Y:S01]  /*a940*/  STS.U16 [R55+0x14], R79 ;  /* 0x0000144f37007388 */ /* 0x000fe20000000400 */
[----:B------:R-:W-:-:S03]  /*a950*/  LOP3.LUT R21, R21, 0x3e00, RZ, 0xc0, !PT ;  /* 0x00003e0015157812 */ /* 0x000fc600078ec0ff */
[----:B------:R-:W-:Y:S01]  /*a960*/  STS.U16 [R55+0x16], R58 ;  /* 0x0000163a37007388 */ /* 0x000fe20000000400 */
[----:B--2---:R-:W-:Y:S01]  /*a970*/  IMAD.MOV.U32 R57, RZ, RZ, RZ ;  /* 0x000000ffff397224 */ /* 0x004fe200078e00ff */
[----:B------:R-:W-:Y:S02]  /*a980*/  LOP3.LUT R21, R21, 0x1f, R4, 0xf8, !PT ;  /* 0x0000001f15157812 */ /* 0x000fe400078ef804 */
[----:B------:R-:W-:Y:S04]  /*a990*/  STS.U16 [R55+0x18], R81 ;  /* 0x0000185137007388 */ /* 0x000fe80000000400 */
[----:B------:R2:W-:Y:S04]  /*a9a0*/  STS.U16 [R55+0x1a], R59 ;  /* 0x00001a3b37007388 */ /* 0x0005e80000000400 */
[----:B------:R-:W-:Y:S04]  /*a9b0*/  STS.U16 [R55+0x1c], R83 ;  /* 0x00001c5337007388 */ /* 0x000fe80000000400 */
[----:B------:R3:W-:Y:S01]  /*a9c0*/  STS.U16 [R55+0x1e], R60 ;  /* 0x00001e3c37007388 */ /* 0x0007e20000000400 */
[----:B------:R-:W-:-:S03]  /*a9d0*/  NOP ;  /* 0x0000000000007918 */ /* 0x000fc60000000000 */
[----:B------:R-:W-:Y:S01]  /*a9e0*/  LDS.U16 R23, [R23] ;  /* 0x0000000017177984 */ /* 0x000fe20000000400 */
[C---:B--2---:R-:W-:Y:S01]  /*a9f0*/  LOP3.LUT R59, R21.reuse, 0xc0, RZ, 0xfc, !PT ;  /* 0x000000c0153b7812 */ /* 0x044fe200078efcff */
[----:B---3--:R-:W0:Y:S02]  /*aa00*/  LDC.64 R60, c[0x0][0x420] ;  /* 0x00010800ff3c7b82 */ /* 0x008e240000000a00 */
[----:B------:R-:W-:Y:S01]  /*aa10*/  LDS.U16 R25, [R25+0x40] ;  /* 0x0000400019197984 */ /* 0x000fe20000000400 */
[----:B------:R-:W-:-:S03]  /*aa20*/  LOP3.LUT R55, R21, 0x60, RZ, 0xfc, !PT ;  /* 0x0000006015377812 */ /* 0x000fc600078efcff */
[----:B------:R-:W-:Y:S04]  /*aa30*/  LDS.U16 R27, [R27+0x80] ;  /* 0x000080001b1b7984 */ /* 0x000fe80000000400 */
        /* <DEDUP_REMOVED lines=8> */
[----:B------:R-:W0:Y:S01]  /*aac0*/  LDCU.64 UR4, c[0x0][0x478] ;  /* 0x00008f00ff0477ac */ /* 0x000e220008000a00 */
[----:B-1----:R-:W-:Y:S02]  /*aad0*/  IMAD.WIDE.U32 R56, R62, UR6, R56 ;  /* 0x000000063e387c25 */ /* 0x002fe4000f8e0038 */
[----:B------:R-:W-:Y:S02]  /*aae0*/  LDS.U16 R41, [R41+0x240] ;  /* 0x0002400029297984 */ /* 0x000fe40000000400 */
[----:B------:R-:W-:Y:S02]  /*aaf0*/  IMAD R60, R63, UR6, R57 ;  /* 0x000000063f3c7c24 */ /* 0x000fe4000f8e0239 */
[----:B------:R-:W-:Y:S01]  /*ab00*/  LDS.U16 R43, [R43+0x280] ;  /* 0x000280002b2b7984 */ /* 0x000fe20000000400 */
[----:B------:R-:W-:-:S03]  /*ab10*/  IADD3 R57, P3, PT, R21, R56, RZ ;  /* 0x0000003815397210 */ /* 0x000fc60007f7e0ff */
[----:B------:R-:W-:Y:S01]  /*ab20*/  LDS.U16 R45, [R45+0x2c0] ;  /* 0x0002c0002d2d7984 */ /* 0x000fe20000000400 */
[----:B------:R-:W-:-:S03]  /*ab30*/  IADD3.X R60, PT, PT, RZ, R60, RZ, P3, !PT ;  /* 0x0000003cff3c7210 */ /* 0x000fc60001ffe4ff */
[----:B------:R-:W-:Y:S01]  /*ab40*/  LDS.U16 R47, [R47+0x300] ;  /* 0x000300002f2f7984 */ /* 0x000fe20000000400 */
[----:B0-----:R-:W-:-:S03]  /*ab50*/  LEA R56, P3, R57, UR4, 0x1 ;  /* 0x0000000439387c11 */ /* 0x001fc6000f8608ff */
[----:B------:R-:W-:Y:S01]  /*ab60*/  LDS.U16 R49, [R49+0x340] ;  /* 0x0003400031317984 */ /* 0x000fe20000000400 */
[----:B------:R-:W0:Y:S01]  /*ab70*/  LDCU UR4, c[0x0][0x394] ;  /* 0x00007280ff0477ac */ /* 0x000e220008000800 */
[----:B------:R-:W-:Y:S02]  /*ab80*/  LEA.HI.X R57, R57, UR5, R60, 0x1, P3 ;  /* 0x0000000539397c11 */ /* 0x000fe400098f0c3c */
        /* <DEDUP_REMOVED lines=17> */
[----:B------:R-:W-:Y:S02]  /*aca0*/  LOP3.LUT R19, R21, 0xe0, RZ, 0xfc, !PT ;  /* 0x000000e015137812 */ /* 0x000fe400078efcff */
        /* <DEDUP_REMOVED lines=8> */
[C---:B------:R-:W-:Y:S02]  /*ad30*/  LOP3.LUT R19, R21.reuse, 0x160, RZ, 0xfc, !PT ;  /* 0x0000016015137812 */ /* 0x040fe400078efcff */
[----:B-1----:R-:W-:Y:S01]  /*ad40*/  LOP3.LUT R23, R21, 0x180, RZ, 0xfc, !PT ;  /* 0x0000018015177812 */ /* 0x002fe200078efcff */
[----:B------:R2:W-:Y:S01]  /*ad50*/  @!P5 STG.E.U16 desc[UR16][R56.64+0x140], R33 ;  /* 0x000140213800d986 */ /* 0x0005e2000c101510 */
[----:B------:R-:W-:-:S02]  /*ad60*/  ISETP.GE.AND P6, PT, R19, R58, PT ;  /* 0x0000003a1300720c */ /* 0x000fc40003fc6270 */
[-C--:B------:R-:W-:Y:S01]  /*ad70*/  ISETP.GE.AND P5, PT, R23, R58.reuse, PT ;  /* 0x0000003a1700720c */ /* 0x080fe20003fa6270 */
[----:B------:R2:W-:Y:S01]  /*ad80*/  @!P3 STG.E.U16 desc[UR16][R56.64+0x180], R35 ;  /* 0x000180233800b986 */ /* 0x0005e2000c101510 */
[-C--:B------:R-:W-:Y:S02]  /*ad90*/  ISETP.GE.AND P1, PT, R55, R58.reuse, PT ;  /* 0x0000003a3700720c */ /* 0x080fe40003f26270 */
[C---:B------:R-:W-:Y:S01]  /*ada0*/  LOP3.LUT R19, R21.reuse, 0x1a0, RZ, 0xfc, !PT ;  /* 0x000001a015137812 */ /* 0x040fe200078efcff */
[----:B------:R2:W-:Y:S01]  /*adb0*/  @!P2 STG.E.U16 desc[UR16][R56.64+0x1c0], R37 ;  /* 0x0001c0253800a986 */ /* 0x0005e2000c101510 */
[----:B------:R-:W-:Y:S02]  /*adc0*/  LOP3.LUT R55, R21, 0x140, RZ, 0xfc, !PT ;  /* 0x0000014015377812 */ /* 0x000fe400078efcff */
[----:B------:R-:W-:Y:S01]  /*add0*/  ISETP.GE.AND P3, PT, R19, R58, PT ;  /* 0x0000003a1300720c */ /* 0x000fe20003f66270 */
[----:B------:R2:W-:Y:S01]  /*ade0*/  @!P0 STG.E.U16 desc[UR16][R56.64+0x240], R41 ;  /* 0x0002402938008986 */ /* 0x0005e2000c101510 */
[----:B------:R-:W-:-:S02]  /*adf0*/  LOP3.LUT R23, R21, 0x1c0, RZ, 0xfc, !PT ;  /* 0x000001c015177812 */ /* 0x000fc400078efcff */
[----:B------:R-:W-:Y:S01]  /*ae00*/  LOP3.LUT R19, R21, 0x1e0, RZ, 0xfc, !PT ;  /* 0x000001e015137812 */ /* 0x000fe200078efcff */
[----:B------:R2:W-:Y:S01]  /*ae10*/  @!P6 STG.E.U16 desc[UR16][R56.64+0x2c0], R45 ;  /* 0x0002c02d3800e986 */ /* 0x0005e2000c101510 */
[-C--:B------:R-:W-:Y:S02]  /*ae20*/  ISETP.GE.AND P4, PT, R55, R58.reuse, PT ;  /* 0x0000003a3700720c */ /* 0x080fe40003f86270 */
[----:B------:R-:W-:Y:S01]  /*ae30*/  ISETP.GE.AND P2, PT, R23, R58, PT ;  /* 0x0000003a1700720c */ /* 0x000fe20003f46270 */
[----:B------:R2:W-:Y:S01]  /*ae40*/  @!P5 STG.E.U16 desc[UR16][R56.64+0x300], R47 ;  /* 0x0003002f3800d986 */ /* 0x0005e2000c101510 */
[----:B0-----:R-:W-:-:S03]  /*ae50*/  ISETP.GE.AND P0, PT, R6, UR4, PT ;  /* 0x0000000406007c0c */ /* 0x001fc6000bf06270 */
[----:B------:R2:W-:Y:S01]  /*ae60*/  @!P1 STG.E.U16 desc[UR16][R56.64+0x200], R39 ;  /* 0x0002002738009986 */ /* 0x0005e2000c101510 */
[----:B------:R-:W-:-:S03]  /*ae70*/  ISETP.GE.AND P1, PT, R19, R58, PT ;  /* 0x0000003a1300720c */ /* 0x000fc60003f26270 */
[----:B------:R2:W-:Y:S01]  /*ae80*/  @!P3 STG.E.U16 desc[UR16][R56.64+0x340], R49 ;  /* 0x000340313800b986 */ /* 0x0005e2000c101510 */
[----:B------:R-:W-:-:S03]  /*ae90*/  IADD3 R7, P3, PT, R7, 0x400, RZ ;  /* 0x0000040007077810 */ /* 0x000fc60007f7e0ff */
[----:B------:R2:W-:Y:S01]  /*aea0*/  @!P4 STG.E.U16 desc[UR16][R56.64+0x280], R43 ;  /* 0x0002802b3800c986 */ /* 0x0005e2000c101510 */
[----:B------:R-:W-:Y:S02]  /*aeb0*/  IADD3 R8, P4, PT, R8, 0x400, RZ ;  /* 0x0000040008087810 */ /* 0x000fe40007f9e0ff */
[----:B------:R-:W-:Y:S01]  /*aec0*/  IADD3.X R10, PT, PT, RZ, R10, RZ, P3, !PT ;  /* 0x0000000aff0a7210 */ /* 0x000fe20001ffe4ff */
[----:B------:R2:W-:Y:S01]  /*aed0*/  @!P2 STG.E.U16 desc[UR16][R56.64+0x380], R51 ;  /* 0x000380333800a986 */ /* 0x0005e2000c101510 */
[----:B------:R-:W-:Y:S02]  /*aee0*/  IADD3 R13, P2, PT, R13, 0x800, RZ ;  /* 0x000008000d0d7810 */ /* 0x000fe40007f5e0ff */
[----:B------:R-:W-:Y:S01]  /*aef0*/  IADD3.X R9, PT, PT, RZ, R9, RZ, P4, !PT ;  /* 0x00000009ff097210 */ /* 0x000fe200027fe4ff */
[----:B------:R2:W-:Y:S01]  /*af00*/  @!P1 STG.E.U16 desc[UR16][R56.64+0x3c0], R53 ;  /* 0x0003c03538009986 */ /* 0x0005e2000c101510 */
[----:B------:R-:W-:Y:S02]  /*af10*/  IADD3 R11, P1, PT, R11, 0x800, RZ ;  /* 0x000008000b0b7810 */ /* 0x000fe40007f3e0ff */
[----:B------:R-:W-:-:S02]  /*af20*/  IADD3.X R17, PT, PT, RZ, R17, RZ, P2, !PT ;  /* 0x00000011ff117210 */ /* 0x000fc400017fe4ff */
[----:B------:R-:W-:Y:S01]  /*af30*/  IADD3.X R15, PT, PT, RZ, R15, RZ, P1, !PT ;  /* 0x0000000fff0f7210 */ /* 0x000fe20000ffe4ff */
[----:B------:R-:W-:Y:S08]  /*af40*/  @!P0 BRA `(.L_x_1576) ;  /* 0xffffff5800388947 */ /* 0x000ff0000383ffff */
[----:B------:R-:W-:Y:S05]  /*af50*/  EXIT ;  /* 0x000000000000794d */ /* 0x000fea0003800000 */
.L_x_1577:
        /* <DEDUP_REMOVED lines=10> */
.L_x_5036:


//--------------------- .text._Z25selective_scan_fwd_kernelI32Selective_Scan_fwd_kernel_traitsILi32ELi16ELi1ELb0ELb1ELb1ELb1EN3c104HalfENS1_7complexIfEEEEv13SSMParamsBase --------------------------
	.section	.text._Z25selective_scan_fwd_kernelI32Selective_Scan_fwd_kernel_traitsILi32ELi16ELi1ELb0ELb1ELb1ELb1EN3c104HalfENS1_7complexIfEEEEv13SSMParamsBase,"ax",@progbits
	.align	128
        .global         _Z25selective_scan_fwd_kernelI32Selective_Scan_fwd_kernel_traitsILi32ELi16ELi1ELb0ELb1ELb1ELb1EN3c104HalfENS1_7complexIfEEEEv13SSMParamsBase
        .type           _Z25selective_scan_fwd_kernelI32Selective_Scan_fwd_kernel_traitsILi32ELi16ELi1ELb0ELb1ELb1ELb1EN3c104HalfENS1_7complexIfEEEEv13SSMParamsBase,@function
        .size           _Z25selective_scan_fwd_kernelI32Selective_Scan_fwd_kernel_traitsILi32ELi16ELi1ELb0ELb1ELb1ELb1EN3c104HalfENS1_7complexIfEEEEv13SSMParamsBase,(.L_x_5037 - _Z25selective_scan_fwd_kernelI32Selective_Scan_fwd_kernel_traitsILi32ELi16ELi1ELb0ELb1ELb1ELb1EN3c104HalfENS1_7complexIfEEEEv13SSMParamsBase)
        .other          _Z25selective_scan_fwd_kernelI32Selective_Scan_fwd_kernel_traitsILi32ELi16ELi1ELb0ELb1ELb1ELb1EN3c104HalfENS1_7complexIfEEEEv13SSMParamsBase,@"STO_CUDA_ENTRY STV_DEFAULT"
_Z25selective_scan_fwd_kernelI32Selective_Scan_fwd_kernel_traitsILi32ELi16ELi1ELb0ELb1ELb1ELb1EN3c104HalfENS1_7complexIfEEEEv13SSMParamsBase:
.text._Z25selective_scan_fwd_kernelI32Selective_Scan_fwd_kernel_traitsILi32ELi16ELi1ELb0ELb1ELb1ELb1EN3c104HalfENS1_7complexIfEEEEv13SSMParamsBase:
        /* <DEDUP_REMOVED lines=34> */
[----:B----4-:R-:W-:-:S07]  /*0220*/  IADD3 R13, PT, PT, RZ, -R9, RZ ;  /* 0x80000009ff0d7210 */ /* 0x010fce0007ffe0ff */
[----:B------:R-:W4:Y:S01]  /*0230*/  LDC.64 R26, c[0x0][0x450] ;  /* 0x00011400ff1a7b82 */ /* 0x000f220000000a00 */
[----:B------:R-:W-:-:S04]  /*0240*/  IMAD R5, R13, R12, RZ ;  /* 0x0000000c0d057224 */ /* 0x000fc800078e02ff */
[----:B------:R-:W-:Y:S01]  /*0250*/  IMAD.HI.U32 R9, R9, R5, R8 ;  /* 0x0000000509097227 */ /* 0x000fe200078e0008 */
[----:B------:R-:W-:Y:S02]  /*0260*/  MOV R5, R4 ;  /* 0x0000000400057202 */ /* 0x000fe40000000f00 */
[----:B------:R-:W0:Y:S03]  /*0270*/  LDC R13, c[0x0][0x384] ;  /* 0x0000e100ff0d7b82 */ /* 0x000e260000000800 */
[----:B------:R-:W-:-:S05]  /*0280*/  IMAD.HI.U32 R4, R9, R5, RZ ;  /* 0x0000000509047227 */ /* 0x000fca00078e00ff */
[----:B---3--:R-:W-:-:S05]  /*0290*/  IADD3 R6, PT, PT, -R4, RZ, RZ ;  /* 0x000000ff04067210 */ /* 0x008fca0007ffe1ff */
[----:B------:R-:W-:-:S05]  /*02a0*/  IMAD R5, R12, R6, R5 ;  /* 0x000000060c057224 */ /* 0x000fca00078e0205 */
[----:B------:R-:W-:-:S13]  /*02b0*/  ISETP.GT.U32.AND P2, PT, R12, R5, PT ;  /* 0x000000050c00720c */ /* 0x000fda0003f44070 */
[----:B------:R-:W-:-:S04]  /*02c0*/  @!P2 IADD3 R5, PT, PT, R5, -R12, RZ ;  /* 0x8000000c0505a210 */ /* 0x000fc80007ffe0ff */
[----:B------:R-:W-:Y:S02]  /*02d0*/  ISETP.GE.U32.AND P0, PT, R5, R12, PT ;  /* 0x0000000c0500720c */ /* 0x000fe40003f06070 */
[----:B------:R-:W-:Y:S01]  /*02e0*/  @!P2 IADD3 R4, PT, PT, R4, 0x1, RZ ;  /* 0x000000010404a810 */ /* 0x000fe20007ffe0ff */
[----:B------:R-:W-:Y:S01]  /*02f0*/  UIMAD.WIDE.U32 UR4, UR20, UR8, URZ ;  /* 0x00000008140472a5 */ /* 0x000fe2000f8e00ff */
[----:B------:R-:W-:Y:S01]  /*0300*/  LOP3.LUT R5, R0, R11, RZ, 0x3c, !PT ;  /* 0x0000000b00057212 */ /* 0x000fe200078e3cff */
[----:B------:R-:W-:Y:S01]  /*0310*/  UIMAD.WIDE.U32 UR6, UR20, UR12, URZ ;  /* 0x0000000c140672a5 */ /* 0x000fe2000f8e00ff */
[----:B------:R-:W-:Y:S01]  /*0320*/  ISETP.NE.AND P1, PT, R11, RZ, PT ;  /* 0x000000ff0b00720c */ /* 0x000fe20003f25270 */
[----:B------:R-:W-:Y:S01]  /*0330*/  UIMAD UR9, UR20, UR9, UR5 ;  /* 0x00000009140972a4 */ /* 0x000fe2000f8e0205 */
[----:B------:R-:W-:Y:S01]  /*0340*/  ISETP.GE.AND P3, PT, R5, RZ, PT ;  /* 0x000000ff0500720c */ /* 0x000fe20003f66270 */
[----:B------:R-:W-:-:S04]  /*0350*/  UIMAD UR8, UR20, UR13, UR7 ;  /* 0x0000000d140872a4 */ /* 0x000fc8000f8e0207 */
[----:B------:R-:W-:Y:S02]  /*0360*/  @P0 IADD3 R4, PT, PT, R4, 0x1, RZ ;  /* 0x0000000104040810 */ /* 0x000fe40007ffe0ff */
[----:B------:R-:W-:Y:S02]  /*0370*/  ISETP.GE.AND P0, PT, R28, 0x1, PT ;  /* 0x000000011c00780c */ /* 0x000fe40003f06270 */
[----:B------:R-:W-:Y:S02]  /*0380*/  MOV R7, UR5 ;  /* 0x0000000500077c02 */ /* 0x000fe40008000f00 */
[----:B------:R-:W-:Y:S02]  /*0390*/  MOV R6, UR4 ;  /* 0x0000000400067c02 */ /* 0x000fe40008000f00 */
[----:B------:R-:W-:Y:S02]  /*03a0*/  MOV R7, UR9 ;  /* 0x0000000900077c02 */ /* 0x000fe40008000f00 */
[----:B------:R-:W-:-:S02]  /*03b0*/  MOV R9, UR7 ;  /* 0x0000000700097c02 */ /* 0x000fc40008000f00 */
[----:B------:R-:W-:Y:S01]  /*03c0*/  MOV R5, R4 ;  /* 0x0000000400057202 */ /* 0x000fe20000000f00 */
[----:B------:R-:W-:Y:S01]  /*03d0*/  UIMAD.WIDE.U32 UR4, UR20, UR16, URZ ;  /* 0x00000010140472a5 */ /* 0x000fe2000f8e00ff */
[----:B------:R-:W-:Y:S01]  /*03e0*/  MOV R9, UR8 ;  /* 0x0000000800097c02 */ /* 0x000fe20008000f00 */
[----:B------:R-:W3:Y:S01]  /*03f0*/  LDCU.64 UR8, c[0x0][0x3d0] ;  /* 0x00007a00ff0877ac */ /* 0x000ee20008000a00 */
[----:B------:R-:W-:Y:S01]  /*0400*/  MOV R8, UR6 ;  /* 0x0000000600087c02 */ /* 0x000fe20008000f00 */
[----:B------:R-:W-:Y:S01]  /*0410*/  IMAD.WIDE.U32 R6, R0, UR10, R6 ;  /* 0x0000000a00067c25 */ /* 0x000fe2000f8e0006 */
[----:B------:R-:W-:Y:S02]  /*0420*/  @!P3 IADD3 R5, PT, PT, -R5, RZ, RZ ;  /* 0x000000ff0505b210 */ /* 0x000fe40007ffe1ff */
[----:B------:R-:W-:Y:S01]  /*0430*/  @!P1 LOP3.LUT R5, RZ, R11, RZ, 0x33, !PT ;  /* 0x0000000bff059212 */ /* 0x000fe200078e33ff */
[----:B01234-:R-:W-:Y:S06]  /*0440*/  @!P0 EXIT ;  /* 0x000000000000894d */ /* 0x01ffec0003800000 */
[----:B------:R-:W0:Y:S01]  /*0450*/  S2R R4, SR_TID.X ;  /* 0x0000000000047919 */ /* 0x000e220000002100 */
[----:B------:R-:W-:Y:S01]  /*0460*/  IMAD R16, R0, UR11, R7 ;  /* 0x0000000b00107c24 */ /* 0x000fe2000f8e0207 */
[----:B------:R-:W-:Y:S01]  /*0470*/  UIMAD.WIDE.U32 UR6, UR20, UR8, URZ ;  /* 0x00000008140672a5 */ /* 0x000fe2000f8e00ff */
[----:B------:R-:W-:Y:S01]  /*0480*/  SHF.R.S32.HI R7, RZ, 0x1f, R5 ;  /* 0x0000001fff077819 */ /* 0x000fe20000011405 */
[----:B------:R-:W-:Y:S01]  /*0490*/  UIMAD UR5, UR20, UR17, UR5 ;  /* 0x00000011140572a4 */ /* 0x000fe2000f8e0205 */
[----:B------:R-:W-:Y:S01]  /*04a0*/  LEA R14, P0, R6, R14, 0x1 ;  /* 0x0000000e060e7211 */ /* 0x000fe200078008ff */
[----:B------:R-:W-:Y:S01]  /*04b0*/  UIMAD UR7, UR20, UR9, UR7 ;  /* 0x00000009140772a4 */ /* 0x000fe2000f8e0207 */
[----:B------:R-:W-:Y:S01]  /*04c0*/  IMAD.WIDE.U32 R8, R0, UR14, R8 ;  /* 0x0000000e00087c25 */ /* 0x000fe2000f8e0008 */
[----:B------:R-:W1:Y:S01]  /*04d0*/  LDCU UR8, c[0x0][0x38c] ;  /* 0x00007180ff0877ac */ /* 0x000e620008000800 */
[----:B------:R-:W-:Y:S02]  /*04e0*/  LEA.HI.X R16, R6, R15, R16, 0x1, P0 ;  /* 0x0000000f06107211 */ /* 0x000fe400000f0c10 */
[----:B------:R-:W-:-:S02]  /*04f0*/  IMAD R10, R7, R18, RZ ;  /* 0x00000012070a7224 */ /* 0x000fc400078e02ff */
[-C--:B------:R-:W-:Y:S02]  /*0500*/  IMAD R12, R7, R24.reuse, RZ ;  /* 0x00000018070c7224 */ /* 0x080fe400078e02ff */
[C---:B------:R-:W-:Y:S02]  /*0510*/  IMAD R19, R5.reuse, R19, R10 ;  /* 0x0000001305137224 */ /* 0x040fe400078e020a */
[----:B------:R-:W-:-:S04]  /*0520*/  IMAD.WIDE.U32 R10, R5, R24, UR6 ;  /* 0x00000006050a7e25 */ /* 0x000fc8000f8e0018 */
[C---:B------:R-:W-:Y:S01]  /*0530*/  IMAD R17, R5.reuse, R25, R12 ;  /* 0x0000001905117224 */ /* 0x040fe200078e020c */
[----:B------:R-:W-:Y:S01]  /*0540*/  LEA R12, P0, R8, R20, 0x1 ;  /* 0x00000014080c7211 */ /* 0x000fe200078008ff */
[----:B------:R-:W-:Y:S02]  /*0550*/  IMAD R9, R0, UR15, R9 ;  /* 0x0000000f00097c24 */ /* 0x000fe4000f8e0209 */
[----:B------:R-:W-:Y:S01]  /*0560*/  IMAD.WIDE.U32 R6, R5, R18, UR4 ;  /* 0x0000000405067e25 */ /* 0x000fe2000f8e0012 */
[----:B------:R-:W-:Y:S01]  /*0570*/  IADD3 R17, PT, PT, R11, R17, RZ ;  /* 0x000000110b117210 */ /* 0x000fe20007ffe0ff */
[----:B------:R-:W2:Y:S01]  /*0580*/  LDCU.U8 UR4, c[0x0][0x39e] ;  /* 0x000073c0ff0477ac */ /* 0x000ea20008000000 */
[----:B------:R-:W-:Y:S01]  /*0590*/  LEA.HI.X R11, R8, R21, R9, 0x1, P0 ;  /* 0x00000015080b7211 */ /* 0x000fe200000f0c09 */
[----:B------:R-:W-:Y:S01]  /*05a0*/  IMAD R5, R13, UR20, R0 ;  /* 0x000000140d057c24 */ /* 0x000fe2000f8e0200 */
[----:B------:R-:W-:Y:S01]  /*05b0*/  LEA R13, P2, R10, R26, 0x1 ;  /* 0x0000001a0a0d7211 */ /* 0x000fe200078408ff */
[----:B------:R-:W-:Y:S01]  /*05c0*/  IMAD.IADD R19, R7, 0x1, R19 ;  /* 0x0000000107137824 */ /* 0x000fe200078e0213 */
[----:B0-----:R-:W-:Y:S01]  /*05d0*/  SHF.L.U32 R9, R4, 0x5, RZ ;  /* 0x0000000504097819 */ /* 0x001fe200000006ff */
[----:B------:R-:W-:Y:S01]  /*05e0*/  IMAD R5, R5, R28, RZ ;  /* 0x0000001c05057224 */ /* 0x000fe200078e02ff */
[----:B------:R-:W-:-:S02]  /*05f0*/  LEA.HI.X R17, R10, R27, R17, 0x1, P2 ;  /* 0x0000001b0a117211 */ /* 0x000fc400010f0c11 */
[----:B------:R-:W-:Y:S01]  /*0600*/  LEA R15, P1, R6, R22, 0x1 ;  /* 0x00000016060f7211 */ /* 0x000fe200078208ff */
[----:B-1----:R-:W-:Y:S01]  /*0610*/  IMAD R5, R5, UR8, RZ ;  /* 0x0000000805057c24 */ /* 0x002fe2000f8e02ff */
[----:B------:R-:W-:Y:S02]  /*0620*/  SHF.L.U32 R10, R4, 0x4, RZ ;  /* 0x00000004040a7819 */ /* 0x000fe400000006ff */
[----:B------:R-:W-:Y:S02]  /*0630*/  LOP3.LUT R52, R9, 0x7c1f, R4, 0xc8, !PT ;  /* 0x00007c1f09347812 */ /* 0x000fe400078ec804 */
[----:B------:R-:W-:Y:S02]  /*0640*/  LEA.HI.X R19, R6, R23, R19, 0x1, P1 ;  /* 0x0000001706137211 */ /* 0x000fe400008f0c13 */
[----:B------:R-:W-:Y:S02]  /*0650*/  LOP3.LUT R21, R10, 0x3e00, RZ, 0xc0, !PT ;  /* 0x00003e000a157812 */ /* 0x000fe400078ec0ff */
[----:B------:R-:W-:-:S02]  /*0660*/  MOV R8, R14 ;  /* 0x0000000e00087202 */ /* 0x000fc40000000f00 */
[----:B------:R-:W-:Y:S02]  /*0670*/  MOV R7, R12 ;  /* 0x0000000c00077202 */ /* 0x000fe40000000f00 */
[----:B------:R-:W-:Y:S02]  /*0680*/  MOV R9, R16 ;  /* 0x0000001000097202 */ /* 0x000fe40000000f00 */
[----:B------:R-:W-:Y:S02]  /*0690*/  MOV R10, R11 ;  /* 0x0000000b000a7202 */ /* 0x000fe40000000f00 */
        /* <DEDUP_REMOVED lines=21> */
[----:B------:R-:W-:Y:S02]  /*07f0*/  MOV R6, RZ ;  /* 0x000000ff00067202 */ /* 0x000fe40000000f00 */
[----:B------:R-:W-:Y:S02]  /*0800*/  LOP3.LUT R21, R21, 0x1f, R4, 0xf8, !PT ;  /* 0x0000001f15157812 */ /* 0x000fe400078ef804 */
[----:B------:R-:W-:Y:S02]  /*0810*/  LOP3.LUT R52, R52, 0x360, RZ, 0xfc, !PT ;  /* 0x0000036034347812 */ /* 0x000fe400078efcff */
[----:B--2---:R-:W-:-:S07]  /*0820*/  MOV R15, R19 ;  /* 0x00000013000f7202 */ /* 0x004fce0000000f00 */
.L_x_1614:
[----:B0-----:R-:W0:Y:S01]  /*0830*/  LDC R19, c[0x0][0x388] ;  /* 0x0000e200ff137b82 */ /* 0x001e220000000800 */
[----:B------:R-:W-:Y:S01]  /*0840*/  SHF.L.U32 R135, R4, 0x4, RZ ;  /* 0x0000000404877819 */ /* 0x000fe200000006ff */
[----:B------:R-:W-:Y:S01]  /*0850*/  IMAD.WIDE.U32 R54, R21, 0x2, R8 ;  /* 0x0000000215367825 */ /* 0x000fe200078e0008 */
[----:B------:R-:W-:Y:S02]  /*0860*/  PRMT R58, RZ, 0x7610, R58 ;  /* 0x00007610ff3a7816 */ /* 0x000fe4000000003a */
[----:B------:R-:W-:Y:S02]  /*0870*/  LOP3.LUT R23, R135, 0x3e00, RZ, 0xc0, !PT ;  /* 0x00003e0087177812 */ /* 0x000fe400078ec0ff */
[----:B------:R-:W-:Y:S02]  /*0880*/  PRMT R72, RZ, 0x7610, R72 ;  /* 0x00007610ff487816 */ /* 0x000fe40000000048 */
[----:B------:R-:W-:Y:S02]  /*0890*/  LOP3.LUT R90, R23, 0x1f, R4, 0xf8, !PT ;  /* 0x0000001f175a7812 */ /* 0x000fe400078ef804 */
[----:B------:R-:W-:-:S02]  /*08a0*/  PRMT R60, RZ, 0x7610, R60 ;  /* 0x00007610ff3c7816 */ /* 0x000fc4000000003c */
[C---:B------:R-:W-:Y:S02]  /*08b0*/  LOP3.LUT R23, R90.reuse, 0x20, RZ, 0xfc, !PT ;  /* 0x000000205a177812 */ /* 0x040fe400078efcff */
[C---:B------:R-:W-:Y:S02]  /*08c0*/  LOP3.LUT R25, R90.reuse, 0x40, RZ, 0xfc, !PT ;  /* 0x000000405a197812 */ /* 0x040fe400078efcff */
[----:B------:R-:W-:Y:S02]  /*08d0*/  LOP3.LUT R27, R90, 0x60, RZ, 0xfc, !PT ;  /* 0x000000605a1b7812 */ /* 0x000fe400078efcff */
[----:B------:R-:W-:Y:S02]  /*08e0*/  PRMT R74, RZ, 0x7610, R74 ;  /* 0x00007610ff4a7816 */ /* 0x000fe4000000004a */
[----:B------:R-:W-:Y:S02]  /*08f0*/  PRMT R70, RZ, 0x7610, R70 ;  /* 0x00007610ff467816 */ /* 0x000fe40000000046 */
[----:B------:R-:W-:Y:S01]  /*0900*/  PRMT R68, RZ, 0x7610, R68 ;  /* 0x00007610ff447816 */ /* 0x000fe20000000044 */
[----:B0-----:R-:W-:Y:S01]  /*0910*/  IMAD R88, R6, -0x200, R19 ;  /* 0xfffffe0006587824 */ /* 0x001fe200078e0213 */
[----:B------:R-:W-:-:S02]  /*0920*/  PRMT R66, RZ, 0x7610, R66 ;  /* 0x00007610ff427816 */ /* 0x000fc40000000042 */
[----:B------:R-:W-:Y:S02]  /*0930*/  PRMT R64, RZ, 0x7610, R64 ;  /* 0x00007610ff407816 */ /* 0x000fe40000000040 */
[-C--:B------:R-:W-:Y:S02]  /*0940*/  ISETP.GE.AND P0, PT, R21, R88.reuse, PT ;  /* 0x000000581500720c */ /* 0x080fe40003f06270 */
[C---:B------:R-:W-:Y:S02]  /*0950*/  LOP3.LUT R21, R90.reuse, 0x80, RZ, 0xfc, !PT ;  /* 0x000000805a157812 */ /* 0x040fe400078efcff */
[----:B------:R-:W-:Y:S02]  /*0960*/  P2R R39, PR, RZ, 0x1 ;  /* 0x00000001ff277803 */ /* 0x000fe40000000000 */
[----:B------:R-:W-:Y:S02]  /*0970*/  LEA R56, P0, R90, R7, 0x1 ;  /* 0x000000075a387211 */ /* 0x000fe400078008ff */
[----:B------:R-:W-:Y:S01]  /*0980*/  ISETP.GE.AND P3, PT, R21, R88, PT ;  /* 0x000000581500720c */ /* 0x000fe20003f66270 */
[----:B------:R-:W-:Y:S01]  /*0990*/  BAR.SYNC.DEFER_BLOCKING 0x0 ;  /* 0x0000000000007b1d */ /* 0x000fe20000010000 */
[----:B------:R-:W-:-:S02]  /*09a0*/  IADD3.X R57, PT, PT, RZ, R10, RZ, P0, !PT ;  /* 0x0000000aff397210 */ /* 0x000fc400007fe4ff */
[----:B------:R-:W-:Y:S02]  /*09b0*/  ISETP.NE.AND P0, PT, R39, RZ, PT ;  /* 0x000000ff2700720c */ /* 0x000fe40003f05270 */
[C---:B------:R-:W-:Y:S02]  /*09c0*/  LOP3.LUT R21, R90.reuse, 0xe0, RZ, 0xfc, !PT ;  /* 0x000000e05a157812 */ /* 0x040fe400078efcff */
[-C--:B------:R-:W-:Y:S02]  /*09d0*/  ISETP.GE.AND P6, PT, R23, R88.reuse, PT ;  /* 0x000000581700720c */ /* 0x080fe40003fc6270 */
[----:B------:R-:W-:Y:S02]  /*09e0*/  LOP3.LUT R23, R90, 0xa0, RZ, 0xfc, !PT ;  /* 0x000000a05a177812 */ /* 0x000fe400078efcff */
[-C--:B------:R-:W-:Y:S02]  /*09f0*/  ISETP.GE.AND P5, PT, R25, R88.reuse, PT ;  /* 0x000000581900720c */ /* 0x080fe40003fa6270 */
[----:B------:R-:W-:-:S02]  /*0a00*/  ISETP.GE.AND P2, PT, R23, R88, PT ;  /* 0x000000581700720c */ /* 0x000fc40003f46270 */
[C---:B------:R-:W-:Y:S02]  /*0a10*/  LOP3.LUT R23, R90.reuse, 0x100, RZ, 0xfc, !PT ;  /* 0x000001005a177812 */ /* 0x040fe400078efcff */
[C---:B------:R-:W-:Y:S02]  /*0a20*/  LOP3.LUT R25, R90.reuse, 0xc0, RZ, 0xfc, !PT ;  /* 0x000000c05a197812 */ /* 0x040fe400078efcff */
[-C--:B------:R-:W-:Y:S02]  /*0a30*/  ISETP.GE.AND P4, PT, R27, R88.reuse, PT ;  /* 0x000000581b00720c */ /* 0x080fe40003f86270 */
[-C--:B------:R-:W-:Y:S02]  /*0a40*/  ISETP.GE.AND P1, PT, R25, R88.reuse, PT ;  /* 0x000000581900720c */ /* 0x080fe40003f26270 */
[----:B------:R-:W-:Y:S01]  /*0a50*/  LOP3.LUT R25, R90, 0x120, RZ, 0xfc, !PT ;  /* 0x000001205a197812 */ /* 0x000fe200078efcff */
[----:B------:R-:W2:Y:S01]  /*0a60*/  @!P0 LDG.E.U16 R58, desc[UR18][R54.64] ;  /* 0x00000012363a8981 */ /* 0x000ea2000c1e1500 */
[----:B------:R-:W-:-:S02]  /*0a70*/  ISETP.GE.AND P0, PT, R21, R88, PT ;  /* 0x000000581500720c */ /* 0x000fc40003f06270 */
[C---:B------:R-:W-:Y:S01]  /*0a80*/  LOP3.LUT R27, R90.reuse, 0x140, RZ, 0xfc, !PT ;  /* 0x000001405a1b7812 */ /* 0x040fe200078efcff */
[----:B------:R-:W3:Y:S01]  /*0a90*/  @!P6 LDG.E.U16 R60, desc[UR18][R54.64+0x40] ;  /* 0x00004012363ce981 */ /* 0x000ee2000c1e1500 */
[----:B------:R-:W-:Y:S02]  /*0aa0*/  P2R R21, PR, RZ, 0x1 ;  /* 0x00000001ff157803 */ /* 0x000fe40000000000 */
[----:B------:R-:W-:Y:S01]  /*0ab0*/  PRMT R62, RZ, 0x7610, R62 ;  /* 0x00007610ff3e7816 */ /* 0x000fe2000000003e */
[----:B------:R-:W4:Y:S01]  /*0ac0*/  @!P2 LDG.E.U16 R68, desc[UR18][R54.64+0x140] ;  /* 0x000140123644a981 */ /* 0x000f22000c1e1500 */
[C---:B------:R-:W-:Y:S02]  /*0ad0*/  LOP3.LUT R29, R90.reuse, 0x160, RZ, 0xfc, !PT ;  /* 0x000001605a1d7812 */ /* 0x040fe400078efcff */
[----:B------:R-:W-:Y:S01]  /*0ae0*/  LOP3.LUT R31, R90, 0x180, RZ, 0xfc, !PT ;  /* 0x000001805a1f7812 */ /* 0x000fe200078efcff */
[----:B------:R-:W4:Y:S01]  /*0af0*/  @!P1 LDG.E.U16 R70, desc[UR18][R54.64+0x180] ;  /* 0x0001801236469981 */ /* 0x000f22000c1e1500 */
[----:B------:R-:W-:-:S02]  /*0b00*/  P2R R51, PR, RZ, 0x2 ;  /* 0x00000002ff337803 */ /* 0x000fc40000000000 */
[C---:B------:R-:W-:Y:S01]  /*0b10*/  LOP3.LUT R33, R90.reuse, 0x1a0, RZ, 0xfc, !PT ;  /* 0x000001a05a217812 */ /* 0x040fe200078efcff */
[----:B------:R-:W4:Y:S01]  /*0b20*/  @!P0 LDG.E.U16 R72, desc[UR18][R54.64+0x1c0] ;  /* 0x0001c01236488981 */ /* 0x000f22000c1e1500 */
[-C--:B------:R-:W-:Y:S02]  /*0b30*/  ISETP.GE.AND P0, PT, R23, R88.reuse, PT ;  /* 0x000000581700720c */ /* 0x080fe40003f06270 */
[----:B------:R-:W-:Y:S01]  /*0b40*/  P2R R49, PR, RZ, 0x4 ;  /* 0x00000004ff317803 */ /* 0x000fe20000000000 */
[----:B------:R-:W4:Y:S01]  /*0b50*/  @!P3 LDG.E.U16 R66, desc[UR18][R54.64+0x100] ;  /* 0x000100123642b981 */ /* 0x000f22000c1e1500 */
[----:B------:R-:W-:Y:S02]  /*0b60*/  P2R R23, PR, RZ, 0x1 ;  /* 0x00000001ff177803 */ /* 0x000fe40000000000 */
[----:B------:R-:W-:Y:S01]  /*0b70*/  LOP3.LUT R35, R90, 0x1c0, RZ, 0xfc, !PT ;  /* 0x000001c05a237812 */ /* 0x000fe200078efcff */
[----:B------:R-:W4:Y:S01]  /*0b80*/  @!P4 LDG.E.U16 R64, desc[UR18][R54.64+0xc0] ;  /* 0x0000c0123640c981 */ /* 0x000f22000c1e1500 */
[----:B------:R-:W-:-:S02]  /*0b90*/  ISETP.GE.AND P1, PT, R27, R88, PT ;  /* 0x000000581b00720c */ /* 0x000fc40003f26270 */
[----:B------:R-:W-:Y:S01]  /*0ba0*/  P2R R47, PR, RZ, 0x8 ;  /* 0x00000008ff2f7803 */ /* 0x000fe20000000000 */
[----:B------:R-:W4:Y:S01]  /*0bb0*/  @!P5 LDG.E.U16 R62, desc[UR18][R54.64+0x80] ;  /* 0x00008012363ed981 */ /* 0x000f22000c1e1500 */
[----:B------:R-:W-:Y:S02]  /*0bc0*/  LOP3.LUT R37, R90, 0x1e0, RZ, 0xfc, !PT ;  /* 0x000001e05a257812 */ /* 0x000fe400078efcff */
[----:B------:R-:W-:Y:S01]  /*0bd0*/  P2R R45, PR, RZ, 0x10 ;  /* 0x00000010ff2d7803 */ /* 0x000fe20000000000 */
[----:B------:R-:W4:Y:S01]  /*0be0*/  @!P0 LDG.E.U16 R74, desc[UR18][R54.64+0x200] ;  /* 0x00020012364a8981 */ /* 0x000f22000c1e1500 */
[-C--:B------:R-:W-:Y:S02]  /*0bf0*/  ISETP.GE.AND P0, PT, R25, R88.reuse, PT ;  /* 0x000000581900720c */ /* 0x080fe40003f06270 */
[-C--:B------:R-:W-:Y:S02]  /*0c00*/  ISETP.GE.AND P2, PT, R29, R88.reuse, PT ;  /* 0x000000581d00720c */ /* 0x080fe40003f46270 */
[----:B------:R-:W-:-:S02]  /*0c10*/  ISETP.GE.AND P3, PT, R31, R88, PT ;  /* 0x000000581f00720c */ /* 0x000fc40003f66270 */
[----:B------:R-:W-:Y:S02]  /*0c20*/  P2R R43, PR, RZ, 0x20 ;  /* 0x00000020ff2b7803 */ /* 0x000fe40000000000 */
[-C--:B------:R-:W-:Y:S02]  /*0c30*/  ISETP.GE.AND P4, PT, R33, R88.reuse, PT ;  /* 0x000000582100720c */ /* 0x080fe40003f86270 */
[----:B------:R-:W-:Y:S02]  /*0c40*/  P2R R41, PR, RZ, 0x40 ;  /* 0x00000040ff297803 */ /* 0x000fe40000000000 */
[-C--:B------:R-:W-:Y:S02]  /*0c50*/  ISETP.GE.AND P5, PT, R35, R88.reuse, PT ;  /* 0x000000582300720c */ /* 0x080fe40003fa6270 */
[----:B------:R-:W-:Y:S02]  /*0c60*/  ISETP.GE.AND P6, PT, R37, R88, PT ;  /* 0x000000582500720c */ /* 0x000fe40003fc6270 */
[----:B------:R-:W-:-:S02]  /*0c70*/  PRMT R76, RZ, 0x7610, R76 ;  /* 0x00007610ff4c7816 */ /* 0x000fc4000000004c */
[----:B------:R-:W-:Y:S02]  /*0c80*/  PRMT R78, RZ, 0x7610, R78 ;  /* 0x00007610ff4e7816 */ /* 0x000fe4000000004e */
[----:B------:R-:W-:Y:S02]  /*0c90*/  PRMT R80, RZ, 0x7610, R80 ;  /* 0x00007610ff507816 */ /* 0x000fe40000000050 */
[----:B------:R-:W-:Y:S01]  /*0ca0*/  PRMT R82, RZ, 0x7610, R82 ;  /* 0x00007610ff527816 */ /* 0x000fe20000000052 */
[----:B------:R-:W4:Y:S01]  /*0cb0*/  @!P0 LDG.E.U16 R76, desc[UR18][R54.64+0x240] ;  /* 0x00024012364c8981 */ /* 0x000f22000c1e1500 */
        /* <DEDUP_REMOVED lines=8> */
[----:B------:R0:W4:Y:S01]  /*0d40*/  @!P6 LDG.E.U16 R59, desc[UR18][R54.64+0x3c0] ;  /* 0x0003c012363be981 */ /* 0x000122000c1e1500 */
[----:B------:R-:W-:-:S02]  /*0d50*/  P2R R95, PR, RZ, 0x1 ;  /* 0x00000001ff5f7803 */ /* 0x000fc40000000000 */
[----:B------:R-:W-:Y:S01]  /*0d60*/  ISETP.NE.AND P0, PT, R23, RZ, PT ;  /* 0x000000ff1700720c */ /* 0x000fe20003f05270 */
[----:B------:R-:W1:Y:S03]  /*0d70*/  S2R R88, SR_CgaCtaId ;  /* 0x0000000000587919 */ /* 0x000e660000008800 */
[----:B------:R-:W-:Y:S02]  /*0d80*/  P2R R93, PR, RZ, 0x1 ;  /* 0x00000001ff5d7803 */ /* 0x000fe40000000000 */
[----:B------:R-:W-:Y:S02]  /*0d90*/  ISETP.NE.AND P0, PT, R21, RZ, PT ;  /* 0x000000ff1500720c */ /* 0x000fe40003f05270 */
[----:B------:R-:W0:Y:S02]  /*0da0*/  S2R R21, SR_LANEID ;  /* 0x0000000000157919 */ /* 0x000e240000000000 */
[----:B------:R-:W-:-:S02]  /*0db0*/  P2R R91, PR, RZ, 0x1 ;  /* 0x00000001ff5b7803 */ /* 0x000fc40000000000 */
[----:B------:R-:W-:-:S04]  /*0dc0*/  ISETP.NE.AND P0, PT, R51, RZ, PT ;  /* 0x000000ff3300720c */ /* 0x000fc80003f05270 */
[----:B------:R-:W-:Y:S02]  /*0dd0*/  P2R R89, PR, RZ, 0x1 ;  /* 0x00000001ff597803 */ /* 0x000fe40000000000 */
[----:B------:R-:W-:Y:S02]  /*0de0*/  ISETP.NE.AND P0, PT, R49, RZ, PT ;  /* 0x000000ff3100720c */ /* 0x000fe40003f05270 */
[----:B------:R-:W-:Y:S02]  /*0df0*/  MOV R23, 0x400 ;  /* 0x0000040000177802 */ /* 0x000fe40000000f00 */
[----:B------:R-:W-:Y:S02]  /*0e00*/  P2R R87, PR, RZ, 0x1 ;  /* 0x00000001ff577803 */ /* 0x000fe40000000000 */
[----:B------:R-:W-:-:S04]  /*0e10*/  ISETP.NE.AND P0, PT, R47, RZ, PT ;  /* 0x000000ff2f00720c */ /* 0x000fc80003f05270 */
[----:B------:R-:W-:Y:S02]  /*0e20*/  P2R R85, PR, RZ, 0x1 ;  /* 0x00000001ff557803 */ /* 0x000fe40000000000 */
[----:B-1----:R-:W-:Y:S02]  /*0e30*/  LEA R23, R88, R23, 0x18 ;  /* 0x0000001758177211 */ /* 0x002fe400078ec0ff */
[----:B------:R-:W-:Y:S02]  /*0e40*/  ISETP.NE.AND P0, PT, R45, RZ, PT ;  /* 0x000000ff2d00720c */ /* 0x000fe40003f05270 */
[C---:B0-----:R-:W-:Y:S01]  /*0e50*/  IADD3 R90, PT, PT, R21.reuse, 0x20, RZ ;  /* 0x00000020155a7810 */ /* 0x041fe20007ffe0ff */
[C---:B------:R-:W-:Y:S01]  /*0e60*/  VIADD R54, R21.reuse, 0x40 ;  /* 0x0000004015367836 */ /* 0x040fe20000000000 */
[-C--:B------:R-:W-:Y:S02]  /*0e70*/  LEA.HI.SX32 R88, R21, R21.reuse, 0x1b ;  /* 0x0000001515587211 */ /* 0x080fe400078fdaff */
[----:B------:R-:W-:-:S02]  /*0e80*/  LEA.HI.SX32 R90, R90, R21, 0x1b ;  /* 0x000000155a5a7211 */ /* 0x000fc400078fdaff */
[----:B------:R-:W-:Y:S02]  /*0e90*/  LEA R25, R88, R23, 0x1 ;  /* 0x0000001758197211 */ /* 0x000fe400078e08ff */
[----:B------:R-:W-:Y:S02]  /*0ea0*/  LEA.HI.SX32 R54, R54, R21, 0x1b ;  /* 0x0000001536367211 */ /* 0x000fe400078fdaff */
[----:B------:R-:W-:Y:S02]  /*0eb0*/  P2R R83, PR, RZ, 0x1 ;  /* 0x00000001ff537803 */ /* 0x000fe40000000000 */
[----:B------:R-:W-:Y:S02]  /*0ec0*/  LEA R27, R90, R23, 0x1 ;  /* 0x000000175a1b7211 */ /* 0x000fe400078e08ff */
[----:B------:R-:W-:Y:S02]  /*0ed0*/  ISETP.NE.AND P0, PT, R43, RZ, PT ;  /* 0x000000ff2b00720c */ /* 0x000fe40003f05270 */
[----:B------:R-:W-:-:S02]  /*0ee0*/  IADD3 R88, PT, PT, R21, 0x60, RZ ;  /* 0x0000006015587810 */ /* 0x000fc40007ffe0ff */
[C---:B------:R-:W-:Y:S02]  /*0ef0*/  IADD3 R90, PT, PT, R21.reuse, 0x80, RZ ;  /* 0x00000080155a7810 */ /* 0x040fe40007ffe0ff */
[----:B------:R-:W-:Y:S02]  /*0f00*/  LEA R29, R54, R23, 0x1 ;  /* 0x00000017361d7211 */ /* 0x000fe400078e08ff */
[----:B------:R-:W-:Y:S02]  /*0f10*/  IADD3 R54, PT, PT, R21, 0xe0, RZ ;  /* 0x000000e015367810 */ /* 0x000fe40007ffe0ff */
[----:B------:R-:W-:Y:S02]  /*0f20*/  P2R R81, PR, RZ, 0x1 ;  /* 0x00000001ff517803 */ /* 0x000fe40000000000 */
[----:B------:R-:W-:Y:S02]  /*0f30*/  ISETP.NE.AND P0, PT, R41, RZ, PT ;  /* 0x000000ff2900720c */ /* 0x000fe40003f05270 */
[----:B------:R-:W-:-:S02]  /*0f40*/  IADD3 R92, PT, PT, R21, 0xa0, RZ ;  /* 0x000000a0155c7810 */ /* 0x000fc40007ffe0ff */
[-C--:B------:R-:W-:Y:S02]  /*0f50*/  LEA.HI.SX32 R88, R88, R21.reuse, 0x1b ;  /* 0x0000001558587211 */ /* 0x080fe400078fdaff */
[----:B------:R-:W-:Y:S02]  /*0f60*/  IADD3 R94, PT, PT, R21, 0xc0, RZ ;  /* 0x000000c0155e7810 */ /* 0x000fe40007ffe0ff */
[-C--:B------:R-:W-:Y:S02]  /*0f70*/  LEA.HI.SX32 R90, R90, R21.reuse, 0x1b ;  /* 0x000000155a5a7211 */ /* 0x080fe400078fdaff */
[-C--:B------:R-:W-:Y:S02]  /*0f80*/  LEA.HI.SX32 R54, R54, R21.reuse, 0x1b ;  /* 0x0000001536367211 */ /* 0x080fe400078fdaff */
[----:B------:R-:W-:Y:S02]  /*0f90*/  P2R R79, PR, RZ, 0x1 ;  /* 0x00000001ff4f7803 */ /* 0x000fe40000000000 */
[----:B------:R-:W-:-:S02]  /*0fa0*/  LEA.HI.SX32 R92, R92, R21, 0x1b ;  /* 0x000000155c5c7211 */ /* 0x000fc400078fdaff */
[----:B------:R-:W-:Y:S02]  /*0fb0*/  LEA R31, R88, R23, 0x1 ;  /* 0x00000017581f7211 */ /* 0x000fe400078e08ff */
[----:B------:R-:W-:Y:S02]  /*0fc0*/  ISETP.NE.AND P0, PT, R39, RZ, PT ;  /* 0x000000ff2700720c */ /* 0x000fe40003f05270 */
[----:B------:R-:W-:Y:S02]  /*0fd0*/  LEA.HI.SX32 R94, R94, R21, 0x1b ;  /* 0x000000155e5e7211 */ /* 0x000fe400078fdaff */
[----:B------:R-:W-:Y:S02]  /*0fe0*/  LEA R33, R90, R23, 0x1 ;  /* 0x000000175a217211 */ /* 0x000fe400078e08ff */
[C---:B------:R-:W-:Y:S02]  /*0ff0*/  IADD3 R88, PT, PT, R21.reuse, 0x140, RZ ;  /* 0x0000014015587810 */ /* 0x040fe40007ffe0ff */
[----:B------:R-:W-:-:S02]  /*1000*/  IADD3 R90, PT, PT, R21, 0x160, RZ ;  /* 0x00000160155a7810 */ /* 0x000fc40007ffe0ff */
[-C--:B------:R-:W-:Y:S02]  /*1010*/  LEA R39, R54, R23.reuse, 0x1 ;  /* 0x0000001736277211 */ /* 0x080fe400078e08ff */
[----:B------:R-:W-:Y:S02]  /*1020*/  IADD3 R54, PT, PT, R21, 0x180, RZ ;  /* 0x0000018015367810 */ /* 0x000fe40007ffe0ff */
[-C--:B------:R-:W-:Y:S02]  /*1030*/  LEA R35, R92, R23.reuse, 0x1 ;  /* 0x000000175c237211 */ /* 0x080fe400078e08ff */
[----:B------:R-:W-:Y:S02]  /*1040*/  LEA R37, R94, R23, 0x1 ;  /* 0x000000175e257211 */ /* 0x000fe400078e08ff */
[-C--:B------:R-:W-:Y:S02]  /*1050*/  LEA.HI.SX32 R88, R88, R21.reuse, 0x1b ;  /* 0x0000001558587211 */ /* 0x080fe400078fdaff */
[----:B------:R-:W-:-:S02]  /*1060*/  LEA.HI.SX32 R90, R90, R21, 0x1b ;  /* 0x000000155a5a7211 */ /* 0x000fc400078fdaff */
[----:B------:R-:W-:Y:S02]  /*1070*/  LEA.HI.SX32 R54, R54, R21, 0x1b ;  /* 0x0000001536367211 */ /* 0x000fe400078fdaff */
[C---:B------:R-:W-:Y:S02]  /*1080*/  SHF.L.U32 R55, R21.reuse, 0x4, RZ ;  /* 0x0000000415377819 */ /* 0x040fe400000006ff */
[-C--:B------:R-:W-:Y:S02]  /*1090*/  LEA R45, R88, R23.reuse, 0x1 ;  /* 0x00000017582d7211 */ /* 0x080fe400078e08ff */
[-C--:B------:R-:W-:Y:S02]  /*10a0*/  LEA R47, R90, R23.reuse, 0x1 ;  /* 0x000000175a2f7211 */ /* 0x080fe400078e08ff */
[----:B------:R-:W-:Y:S01]  /*10b0*/  LEA R49, R54, R23, 0x1 ;  /* 0x0000001736317211 */ /* 0x000fe200078e08ff */
[----:B--2---:R0:W-:Y:S04]  /*10c0*/  STS.U16 [R25], R58 ;  /* 0x0000003a19007388 */ /* 0x0041e80000000400 */
[----:B---3--:R1:W-:Y:S01]  /*10d0*/  STS.U16 [R27+0x40], R60 ;  /* 0x0000403c1b007388 */ /* 0x0083e20000000400 */
[----:B0-----:R-:W-:-:S02]  /*10e0*/  IADD3 R58, PT, PT, R21, 0x100, RZ ;  /* 0x00000100153a7810 */ /* 0x001fc40007ffe0ff */
[----:B-1----:R-:W-:Y:S02]  /*10f0*/  IADD3 R60, PT, PT, R21, 0x120, RZ ;  /* 0x00000120153c7810 */ /* 0x002fe40007ffe0ff */
[-C--:B------:R-:W-:Y:S02]  /*1100*/  LEA.HI.SX32 R58, R58, R21.reuse, 0x1b ;  /* 0x000000153a3a7211 */ /* 0x080fe400078fdaff */
[----:B------:R-:W-:-:S03]  /*1110*/  LEA.HI.SX32 R60, R60, R21, 0x1b ;  /* 0x000000153c3c7211 */ /* 0x000fc600078fdaff */
[----:B------:R-:W-:Y:S01]  /*1120*/  IMAD R41, R58, 0x2, R23 ;  /* 0x000000023a297824 */ /* 0x000fe200078e0217 */
[C---:B------:R-:W-:Y:S02]  /*1130*/  IADD3 R58, PT, PT, R21.reuse, 0x1a0, RZ ;  /* 0x000001a0153a7810 */ /* 0x040fe40007ffe0ff */
[----:B------:R-:W-:Y:S02]  /*1140*/  LEA R43, R60, R23, 0x1 ;  /* 0x000000173c2b7211 */ /* 0x000fe400078e08ff */
[----:B------:R-:W-:Y:S01]  /*1150*/  IADD3 R60, PT, PT, R21, 0x1c0, RZ ;  /* 0x000001c0153c7810 */ /* 0x000fe20007ffe0ff */
[----:B----4-:R0:W-:Y:S01]  /*1160*/  STS.U16 [R29+0x80], R62 ;  /* 0x0000803e1d007388 */ /* 0x0101e20000000400 */
[----:B------:R-:W-:-:S03]  /*1170*/  LEA.HI.SX32 R58, R58, R21, 0x1b ;  /* 0x000000153a3a7211 */ /* 0x000fc600078fdaff */
[----:B------:R-:W-:Y:S01]  /*1180*/  STS.U16 [R31+0xc0], R64 ;  /* 0x0000c0401f007388 */ /* 0x000fe20000000400 */
[----:B------:R-:W-:-:S03]  /*1190*/  LEA.HI.SX32 R60, R60, R21, 0x1b ;  /* 0x000000153c3c7211 */ /* 0x000fc600078fdaff */
[----:B------:R-:W-:Y:S01]  /*11a0*/  STS.U16 [R33+0x100], R66 ;  /* 0x0001004221007388 */ /* 0x000fe20000000400 */
[----:B0-----:R-:W-:-:S03]  /*11b0*/  IADD3 R62, PT, PT, R21, 0x1e0, RZ ;  /* 0x000001e0153e7810 */ /* 0x001fc60007ffe0ff */
[----:B------:R-:W-:Y:S01]  /*11c0*/  STS.U16 [R35+0x140], R68 ;  /* 0x0001404423007388 */ /* 0x000fe20000000400 */
[----:B------:R-:W-:Y:S02]  /*11d0*/  LEA R51, R58, R23, 0x1 ;  /* 0x000000173a337211 */ /* 0x000fe400078e08ff */
[----:B------:R-:W-:Y:S01]  /*11e0*/  LEA.HI.SX32 R62, R62, R21, 0x1b ;  /* 0x000000153e3e7211 */ /* 0x000fe200078fdaff */
[----:B------:R-:W-:Y:S01]  /*11f0*/  STS.U16 [R37+0x180], R70 ;  /* 0x0001804625007388 */ /* 0x000fe20000000400 */
[----:B------:R-:W-:-:S03]  /*1200*/  LEA.HI.SX32 R58, R55, R55, 0x1b ;  /* 0x00000037373a7211 */ /* 0x000fc600078fdaff */
[----:B------:R-:W-:Y:S01]  /*1210*/  STS.U16 [R39+0x1c0], R72 ;  /* 0x0001c04827007388 */ /* 0x000fe20000000400 */
[----:B------:R-:W-:-:S03]  /*1220*/  LEA R53, R60, R23, 0x1 ;  /* 0x000000173c357211 */ /* 0x000fc600078e08ff */
[----:B------:R-:W-:Y:S01]  /*1230*/  STS.U16 [R41+0x200], R74 ;  /* 0x0002004a29007388 */ /* 0x000fe20000000400 */
[----:B------:R-:W-:-:S03]  /*1240*/  LEA R54, R62, R23, 0x1 ;  /* 0x000000173e367211 */ /* 0x000fc600078e08ff */
[----:B------:R0:W-:Y:S01]  /*1250*/  STS.U16 [R43+0x240], R76 ;  /* 0x0002404c2b007388 */ /* 0x0001e20000000400 */
[----:B------:R-:W-:-:S03]  /*1260*/  LEA R55, R58, R23, 0x1 ;  /* 0x000000173a377211 */ /* 0x000fc600078e08ff */
[----:B------:R1:W-:Y:S04]  /*1270*/  STS.U16 [R45+0x280], R78 ;  /* 0x0002804e2d007388 */ /* 0x0003e80000000400 */
[----:B------:R2:W-:Y:S04]  /*1280*/  STS.U16 [R47+0x2c0], R80 ;  /* 0x0002c0502f007388 */ /* 0x0005e80000000400 */
[----:B------:R3:W-:Y:S04]  /*1290*/  STS.U16 [R49+0x300], R82 ;  /* 0x0003005231007388 */ /* 0x0007e80000000400 */
[----:B------:R4:W-:Y:S04]  /*12a0*/  STS.U16 [R51+0x340], R84 ;  /* 0x0003405433007388 */ /* 0x0009e80000000400 */
        /* <DEDUP_REMOVED lines=22> */
[----:B------:R-:W4:Y:S01]  /*1410*/  @!P0 LDG.E.U16 R60, desc[UR18][R56.64] ;  /* 0x00000012383c8981 */ /* 0x000f22000c1e1500 */
[----:B------:R-:W-:Y:S02]  /*1420*/  ISETP.NE.AND P0, PT, R79, RZ, PT ;  /* 0x000000ff4f00720c */ /* 0x000fe40003f05270 */
[----:B------:R-:W-:-:S11]  /*1430*/  PRMT R62, RZ, 0x7610, R62 ;  /* 0x00007610ff3e7816 */ /* 0x000fd6000000003e */
[----:B------:R-:W4:Y:S01]  /*1440*/  @!P0 LDG.E.U16 R58, desc[UR18][R56.64+0x40] ;  /* 0x00004012383a8981 */ /* 0x000f22000c1e1500 */
[----:B------:R-:W-:Y:S02]  /*1450*/  ISETP.NE.AND P0, PT, R81, RZ, PT ;  /* 0x000000ff5100720c */ /* 0x000fe40003f05270 */
[----:B0-----:R-:W-:-:S11]  /*1460*/  PRMT R76, RZ, 0x7610, R76 ;  /* 0x00007610ff4c7816 */ /* 0x001fd6000000004c */
[----:B------:R-:W4:Y:S01]  /*1470*/  @!P0 LDG.E.U16 R62, desc[UR18][R56.64+0x80] ;  /* 0x00008012383e8981 */ /* 0x000f22000c1e1500 */
[----:B------:R-:W-:Y:S02]  /*1480*/  ISETP.NE.AND P0, PT, R83, RZ, PT ;  /* 0x000000ff5300720c */ /* 0x000fe40003f05270 */
[----:B-1----:R-:W-:-:S11]  /*1490*/  PRMT R78, RZ, 0x7610, R78 ;  /* 0x00007610ff4e7816 */ /* 0x002fd6000000004e */
[----:B------:R-:W4:Y:S01]  /*14a0*/  @!P0 LDG.E.U16 R76, desc[UR18][R56.64+0xc0] ;  /* 0x0000c012384c8981 */ /* 0x000f22000c1e1500 */
[----:B------:R-:W-:Y:S02]  /*14b0*/  ISETP.NE.AND P0, PT, R85, RZ, PT ;  /* 0x000000ff5500720c */ /* 0x000fe40003f05270 */
[----:B--2---:R-:W-:-:S11]  /*14c0*/  PRMT R80, RZ, 0x7610, R80 ;  /* 0x00007610ff507816 */ /* 0x004fd60000000050 */
[----:B------:R-:W2:Y:S01]  /*14d0*/  @!P0 LDG.E.U16 R78, desc[UR18][R56.64+0x100] ;  /* 0x00010012384e8981 */ /* 0x000ea2000c1e1500 */
[----:B------:R-:W-:Y:S02]  /*14e0*/  ISETP.NE.AND P0, PT, R87, RZ, PT ;  /* 0x000000ff5700720c */ /* 0x000fe40003f05270 */
[----:B---3--:R-:W-:-:S11]  /*14f0*/  PRMT R82, RZ, 0x7610, R82 ;  /* 0x00007610ff527816 */ /* 0x008fd60000000052 */
[----:B------:R-:W3:Y:S01]  /*1500*/  @!P0 LDG.E.U16 R80, desc[UR18][R56.64+0x140] ;  /* 0x0001401238508981 */ /* 0x000ee2000c1e1500 */
[----:B------:R-:W-:Y:S02]  /*1510*/  ISETP.NE.AND P0, PT, R89, RZ, PT ;  /* 0x000000ff5900720c */ /* 0x000fe40003f05270 */
[----:B----4-:R-:W-:-:S11]  /*1520*/  PRMT R84, RZ, 0x7610, R84 ;  /* 0x00007610ff547816 */ /* 0x010fd60000000054 */
[----:B------:R-:W4:Y:S01]  /*1530*/  @!P0 LDG.E.U16 R82, desc[UR18][R56.64+0x180] ;  /* 0x0001801238528981 */ /* 0x000f22000c1e1500 */
[----:B------:R-:W-:Y:S02]  /*1540*/  ISETP.NE.AND P0, PT, R91, RZ, PT ;  /* 0x000000ff5b00720c */ /* 0x000fe40003f05270 */
[----:B------:R-:W-:-:S11]  /*1550*/  PRMT R86, RZ, 0x7610, R86 ;  /* 0x00007610ff567816 */ /* 0x000fd60000000056 */
[----:B------:R-:W4:Y:S01]  /*1560*/  @!P0 LDG.E.U16 R84, desc[UR18][R56.64+0x1c0] ;  /* 0x0001c01238548981 */ /* 0x000f22000c1e1500 */
[----:B------:R-:W-:Y:S02]  /*1570*/  ISETP.NE.AND P0, PT, R93, RZ, PT ;  /* 0x000000ff5d00720c */ /* 0x000fe40003f05270 */
[----:B------:R-:W-:Y:S02]  /*1580*/  PRMT R88, RZ, 0x7610, R88 ;  /* 0x00007610ff587816 */ /* 0x000fe40000000058 */
[----:B------:R-:W-:Y:S02]  /*1590*/  PRMT R90, RZ, 0x7610, R90 ;  /* 0x00007610ff5a7816 */ /* 0x000fe4000000005a */
[----:B------:R-:W-:Y:S02]  /*15a0*/  PRMT R92, RZ, 0x7610, R92 ;  /* 0x00007610ff5c7816 */ /* 0x000fe4000000005c */
[----:B------:R-:W-:Y:S02]  /*15b0*/  PRMT R94, RZ, 0x7610, R94 ;  /* 0x00007610ff5e7816 */ /* 0x000fe4000000005e */
[----:B------:R-:W-:Y:S01]  /*15c0*/  PRMT R96, RZ, 0x7610, R96 ;  /* 0x00007610ff607816 */ /* 0x000fe20000000060 */
[----:B------:R-:W4:Y:S04]  /*15d0*/  @!P1 LDG.E.U16 R90, desc[UR18][R56.64+0x280] ;  /* 0x00028012385a9981 */ /* 0x000f28000c1e1500 */
[----:B------:R-:W4:Y:S01]  /*15e0*/  @!P0 LDG.E.U16 R86, desc[UR18][R56.64+0x200] ;  /* 0x0002001238568981 */ /* 0x000f22000c1e1500 */
[----:B------:R-:W-:-:S02]  /*15f0*/  ISETP.NE.AND P0, PT, R95, RZ, PT ;  /* 0x000000ff5f00720c */ /* 0x000fc40003f05270 */
        /* <DEDUP_REMOVED lines=8> */
[----:B------:R-:W-:Y:S03]  /*1680*/  BSSY.RECONVERGENT B0, `(.L_x_1578) ;  /* 0x0000057000007945 */ /* 0x000fe60003800200 */
[----:B------:R-:W-:Y:S04]  /*1690*/  STS.U16 [R25], R60 ;  /* 0x0000003c19007388 */ /* 0x000fe80000000400 */
[----:B------:R-:W-:Y:S04]  /*16a0*/  STS.U16 [R27+0x40], R58 ;  /* 0x0000403a1b007388 */ /* 0x000fe80000000400 */
[----:B------:R-:W-:Y:S04]  /*16b0*/  STS.U16 [R29+0x80], R62 ;  /* 0x0000803e1d007388 */ /* 0x000fe80000000400 */
[----:B------:R-:W-:Y:S04]  /*16c0*/  STS.U16 [R31+0xc0], R76 ;  /* 0x0000c04c1f007388 */ /* 0x000fe80000000400 */
[----:B--2---:R-:W-:Y:S04]  /*16d0*/  STS.U16 [R33+0x100], R78 ;  /* 0x0001004e21007388 */ /* 0x004fe80000000400 */
        /* <DEDUP_REMOVED lines=81> */
.L_x_1579:
[----:B------:R-:W-:Y:S05]  /*1bf0*/  BSYNC.RECONVERGENT B0 ;  /* 0x0000000000007941 */ /* 0x000fea0003800200 */
.L_x_1578:
        /* <DEDUP_REMOVED lines=35> */
.L_x_1581:
[----:B------:R-:W-:Y:S05]  /*1e30*/  BSYNC.RECONVERGENT B0 ;  /* 0x0000000000007941 */ /* 0x000fea0003800200 */
.L_x_1580:
        /* <DEDUP_REMOVED lines=37> */
.L_x_1583:
[----:B------:R-:W-:Y:S05]  /*2090*/  BSYNC.RECONVERGENT B0 ;  /* 0x0000000000007941 */ /* 0x000fea0003800200 */
.L_x_1582:
[----:B------:R-:W-:Y:S01]  /*20a0*/  HADD2.F32 R86, -RZ, R85.H0_H0 ;  /* 0x20000055ff567230 */ /* 0x000fe20000004100 */
[----:B------:R-:W-:Y:S01]  /*20b0*/  BSSY.RECONVERGENT B0, `(.L_x_1584) ;  /* 0x0000022000007945 */ /* 0x000fe20003800200 */
[----:B------:R-:W-:-:S03]  /*20c0*/  FSETP.GTU.FTZ.AND P4, PT, R84, 20, PT ;  /* 0x41a000005400780b */ /* 0x000fc60003f9c000 */
[----:B------:R-:W-:Y:S01]  /*20d0*/  FADD.FTZ R86, R86, R3 ;  /* 0x0000000356567221 */ /* 0x000fe20000010000 */
[----:B------:R-:W-:Y:S09]  /*20e0*/  @P5 BRA `(.L_x_1585) ;  /* 0x0000000000785947 */ /* 0x000ff20003800000 */
        /* <DEDUP_REMOVED lines=30> */
.L_x_1585:
[----:B------:R-:W-:Y:S05]  /*22d0*/  BSYNC.RECONVERGENT B0 ;  /* 0x0000000000007941 */ /* 0x000fea0003800200 */
.L_x_1584:
        /* <DEDUP_REMOVED lines=37> */
.L_x_1587:
[----:B------:R-:W-:Y:S05]  /*2530*/  BSYNC.RECONVERGENT B0 ;  /* 0x0000000000007941 */ /* 0x000fea0003800200 */
.L_x_1586:
        /* <DEDUP_REMOVED lines=35> */
.L_x_1589:
[----:B------:R-:W-:Y:S05]  /*2770*/  BSYNC.RECONVERGENT B0 ;  /* 0x0000000000007941 */ /* 0x000fea0003800200 */
.L_x_1588:
        /* <DEDUP_REMOVED lines=37> */
.L_x_1591:
[----:B------:R-:W-:Y:S05]  /*29d0*/  BSYNC.RECONVERGENT B0 ;  /* 0x0000000000007941 */ /* 0x000fea0003800200 */
.L_x_1590:
        /* <DEDUP_REMOVED lines=35> */
.L_x_1593:
[----:B------:R-:W-:Y:S05]  /*2c10*/  BSYNC.RECONVERGENT B0 ;  /* 0x0000000000007941 */ /* 0x000fea0003800200 */
.L_x_1592:
        /* <DEDUP_REMOVED lines=40> */
.L_x_1595:
[----:B------:R-:W-:Y:S05]  /*2ea0*/  BSYNC.RECONVERGENT B0 ;  /* 0x0000000000007941 */ /* 0x000fea0003800200 */
.L_x_1594:
        /* <DEDUP_REMOVED lines=39> */
.L_x_1597:
[----:B------:R-:W-:Y:S05]  /*3120*/  BSYNC.RECONVERGENT B0 ;  /* 0x0000000000007941 */ /* 0x000fea0003800200 */
.L_x_1596:
        /* <DEDUP_REMOVED lines=45> */
.L_x_1599:
[----:B------:R-:W-:Y:S05]  /*3400*/  BSYNC.RECONVERGENT B0 ;  /* 0x0000000000007941 */ /* 0x000fea0003800200 */
.L_x_1598:
        /* <DEDUP_REMOVED lines=32> */
.L_x_1601:
[----:B------:R-:W-:Y:S05]  /*3610*/  BSYNC.RECONVERGENT B0 ;  /* 0x0000000000007941 */ /* 0x000fea0003800200 */
.L_x_1600:
        /* <DEDUP_REMOVED lines=32> */
.L_x_1603:
[----:B------:R-:W-:Y:S05]  /*3820*/  BSYNC.RECONVERGENT B0 ;  /* 0x0000000000007941 */ /* 0x000fea0003800200 */
.L_x_1602:
[----:B------:R-:W-:Y:S04]  /*3830*/  BSSY.RECONVERGENT B0, `(.L_x_1604) ;  /* 0x0000020000007945 */ /* 0x000fe80003800200 */
[----:B------:R-:W-:Y:S05]  /*3840*/  @P1 BRA `(.L_x_1605) ;  /* 0x0000000000781947 */ /* 0x000fea0003800000 */
        /* <DEDUP_REMOVED lines=30> */
.L_x_1605:
[----:B------:R-:W-:Y:S05]  /*3a30*/  BSYNC.RECONVERGENT B0 ;  /* 0x0000000000007941 */ /* 0x000fea0003800200 */
.L_x_1604:
        /* <DEDUP_REMOVED lines=32> */
.L_x_1607:
[----:B------:R-:W-:Y:S05]  /*3c40*/  BSYNC.RECONVERGENT B0 ;  /* 0x0000000000007941 */ /* 0x000fea0003800200 */
.L_x_1606:
        /* <DEDUP_REMOVED lines=32> */
.L_x_1609:
[----:B------:R-:W-:Y:S05]  /*3e50*/  BSYNC.RECONVERGENT B0 ;  /* 0x0000000000007941 */ /* 0x000fea0003800200 */
.L_x_1608:
        /* <DEDUP_REMOVED lines=28> */
[C---:B------:R-:W-:Y:S01]  /*4020*/  SHF.L.U32 R116, R6.reuse, 0xa, RZ ;  /* 0x0000000a06747819 */ /* 0x040fe200000006ff */
[----:B------:R-:W-:Y:S01]  /*4030*/  FMUL.FTZ R87, R87, R98 ;  /* 0x0000006257577220 */ /* 0x000fe20000410000 */
[----:B------:R-:W-:Y:S01]  /*4040*/  LOP3.LUT R111, R111, R4, RZ, 0xfc, !PT ;  /* 0x000000046f6f7212 */ /* 0x000fe200078efcff */
[----:B------:R-:W-:Y:S01]  /*4050*/  FMUL.FTZ R89, R89, R96 ;  /* 0x0000006059597220 */ /* 0x000fe20000410000 */
[----:B------:R-:W-:Y:S01]  /*4060*/  ISETP.NE.AND P0, PT, R6, RZ, PT ;  /* 0x000000ff0600720c */ /* 0x000fe20003f05270 */
[----:B------:R-:W2:Y:S01]  /*4070*/  LDC R109, c[0x0][0x388] ;  /* 0x0000e200ff6d7b82 */ /* 0x000ea20000000800 */
[----:B------:R-:W-:Y:S01]  /*4080*/  IMAD R113, R19, 0x2, -R116 ;  /* 0x0000000213717824 */ /* 0x000fe200078e0a74 */
[----:B------:R-:W-:Y:S01]  /*4090*/  LOP3.LUT R118, R111, 0x7c1f, RZ, 0xc0, !PT ;  /* 0x00007c1f6f767812 */ /* 0x000fe200078ec0ff */
        /* <DEDUP_REMOVED lines=10> */
[----:B------:R-:W-:Y:S01]  /*4140*/  FMUL.FTZ R117, R71, R78 ;  /* 0x0000004e47757220 */ /* 0x000fe20000410000 */
[----:B------:R-:W-:Y:S01]  /*4150*/  ISETP.EQ.AND P0, PT, R4, RZ, P0 ;  /* 0x000000ff0400720c */ /* 0x000fe20000702270 */
[----:B------:R-:W-:Y:S01]  /*4160*/  FMUL.FTZ R119, R119, R76 ;  /* 0x0000004c77777220 */ /* 0x000fe20000410000 */
[----:B------:R-:W0:Y:S01]  /*4170*/  LDC.64 R130, c[0x0][0x480] ;  /* 0x00012000ff827b82 */ /* 0x000e220000000a00 */
[----:B------:R-:W-:Y:S01]  /*4180*/  ISETP.GE.AND P1, PT, R118, R113, PT ;  /* 0x000000717600720c */ /* 0x000fe20003f26270 */
[----:B------:R-:W-:Y:S01]  /*4190*/  FMUL.FTZ R120, R73, R62 ;  /* 0x0000003e49787220 */ /* 0x000fe20000410000 */
[----:B------:R-:W-:Y:S01]  /*41a0*/  FMUL.FTZ R121, R121, R60 ;  /* 0x0000003c79797220 */ /* 0x000fe20000410000 */
[----:B------:R-:W-:Y:S01]  /*41b0*/  FMUL.FTZ R122, R75, R58 ;  /* 0x0000003a4b7a7220 */ /* 0x000fe20000410000 */
[----:B------:R-:W-:Y:S01]  /*41c0*/  FMUL.FTZ R123, R123, R56 ;  /* 0x000000387b7b7220 */ /* 0x000fe20000410000 */
[----:B------:R-:W-:Y:S01]  /*41d0*/  IMAD R91, R0, UR7, R127 ;  /* 0x00000007005b7c24 */ /* 0x000fe2000f8e027f */
[----:B------:R-:W4:Y:S01]  /*41e0*/  LDCU UR5, c[0x0][0x38c] ;  /* 0x00007180ff0577ac */ /* 0x000f220008000800 */
[----:B------:R-:W0:Y:S06]  /*41f0*/  LDCU.64 UR6, c[0x0][0x3a8] ;  /* 0x00007500ff0677ac */ /* 0x000e2c0008000a00 */
.L_x_1613:
[C---:B------:R-:W-:Y:S01]  /*4200*/  LOP3.LUT R144, R118.reuse, 0x20, RZ, 0xfc, !PT ;  /* 0x0000002076907812 */ /* 0x040fe200078efcff */
[----:B------:R-:W5:Y:S01]  /*4210*/  @!P1 LDC.64 R70, c[0x0][0x3c0] ;  /* 0x0000f000ff469b82 */ /* 0x000f620000000a00 */
[----:B------:R-:W-:Y:S02]  /*4220*/  LOP3.LUT R154, R118, 0x40, RZ, 0xfc, !PT ;  /* 0x00000040769a7812 */ /* 0x000fe400078efcff */
[-C--:B------:R-:W-:Y:S02]  /*4230*/  ISETP.GE.AND P5, PT, R144, R113.reuse, PT ;  /* 0x000000719000720c */ /* 0x080fe40003fa6270 */
[----:B------:R-:W-:Y:S02]  /*4240*/  ISETP.GE.AND P3, PT, R154, R113, PT ;  /* 0x000000719a00720c */ /* 0x000fe40003f66270 */
[----:B------:R-:W-:Y:S02]  /*4250*/  LOP3.LUT R158, R118, 0x60, RZ, 0xfc, !PT ;  /* 0x00000060769e7812 */ /* 0x000fe400078efcff */
[----:B------:R-:W-:-:S02]  /*4260*/  @!P1 MOV R64, R118 ;  /* 0x0000007600409202 */ /* 0x000fc40000000f00 */
[----:B------:R-:W-:Y:S02]  /*4270*/  @!P1 MOV R65, RZ ;  /* 0x000000ff00419202 */ /* 0x000fe40000000f00 */
[----:B------:R-:W-:Y:S02]  /*4280*/  ISETP.GE.AND P2, PT, R158, R113, PT ;  /* 0x000000719e00720c */ /* 0x000fe40003f46270 */
[----:B------:R-:W-:Y:S01]  /*4290*/  LOP3.LUT R160, R118, 0x80, RZ, 0xfc, !PT ;  /* 0x0000008076a07812 */ /* 0x000fe200078efcff */
[----:B------:R-:W1:Y:S01]  /*42a0*/  @!P5 LDC.64 R72, c[0x0][0x3c0] ;  /* 0x0000f000ff48db82 */ /* 0x000e620000000a00 */
[----:B------:R-:W-:Y:S02]  /*42b0*/  @!P5 MOV R145, RZ ;  /* 0x000000ff0091d202 */ /* 0x000fe40000000f00 */
[----:B------:R-:W-:Y:S02]  /*42c0*/  PRMT R156, RZ, 0x7610, R156 ;  /* 0x00007610ff9c7816 */ /* 0x000fe4000000009c */
[----:B------:R-:W-:-:S02]  /*42d0*/  @!P3 MOV R155, RZ ;  /* 0x000000ff009bb202 */ /* 0x000fc40000000f00 */
[----:B------:R-:W-:Y:S01]  /*42e0*/  LOP3.LUT R162, R118, 0xa0, RZ, 0xfc, !PT ;  /* 0x000000a076a27812 */ /* 0x000fe200078efcff */
[----:B------:R-:W4:Y:S01]  /*42f0*/  @!P3 LDC.64 R66, c[0x0][0x3c0] ;  /* 0x0000f000ff42bb82 */ /* 0x000f220000000a00 */
[----:B-----5:R-:W-:-:S04]  /*4300*/  @!P1 IMAD.WIDE.U32 R68, R124, R70, R64 ;  /* 0x000000467c449225 */ /* 0x020fc800078e0040 */
[----:B------:R-:W-:Y:S01]  /*4310*/  @!P1 IMAD R19, R124, R71, R69 ;  /* 0x000000477c139224 */ /* 0x000fe200078e0245 */
[C---:B------:R-:W-:Y:S02]  /*4320*/  @!P1 LEA R134, P4, R68.reuse, R11, 0x1 ;  /* 0x0000000b44869211 */ /* 0x040fe400078808ff */
[----:B------:R-:W5:Y:S02]  /*4330*/  @!P2 LDC.64 R70, c[0x0][0x3c0] ;  /* 0x0000f000ff46ab82 */ /* 0x000f640000000a00 */
[----:B------:R-:W-:Y:S02]  /*4340*/  @!P1 LEA.HI.X R135, R68, R15, R19, 0x1, P4 ;  /* 0x0000000f44879211 */ /* 0x000fe400020f0c13 */
[----:B------:R-:W-:Y:S01]  /*4350*/  ISETP.GE.AND P4, PT, R160, R113, PT ;  /* 0x00000071a000720c */ /* 0x000fe20003f86270 */
[----:B-1----:R-:W-:-:S04]  /*4360*/  @!P5 IMAD.WIDE.U32 R64, R124, R72, R144 ;  /* 0x000000487c40d225 */ /* 0x002fc800078e0090 */
[----:B------:R-:W-:Y:S01]  /*4370*/  @!P5 IMAD R19, R124, R73, R65 ;  /* 0x000000497c13d224 */ /* 0x000fe200078e0241 */
[----:B------:R-:W-:-:S04]  /*4380*/  @!P5 LEA R72, P6, R64, R11, 0x1 ;  /* 0x0000000b4048d211 */ /* 0x000fc800078c08ff */
[----:B------:R-:W-:Y:S01]  /*4390*/  @!P5 LEA.HI.X R73, R64, R15, R19, 0x1, P6 ;  /* 0x0000000f4049d211 */ /* 0x000fe200030f0c13 */
[----:B----4-:R-:W-:-:S04]  /*43a0*/  @!P3 IMAD.WIDE.U32 R64, R124, R66, R154 ;  /* 0x000000427c40b225 */ /* 0x010fc800078e009a */
[----:B------:R1:W4:Y:S01]  /*43b0*/  @!P5 LDG.E.U16 R156, desc[UR18][R72.64] ;  /* 0x00000012489cd981 */ /* 0x000322000c1e1500 */
[----:B------:R-:W-:Y:S01]  /*43c0*/  ISETP.GE.AND P5, PT, R162, R113, PT ;  /* 0x00000071a200720c */ /* 0x000fe20003fa6270 */
[----:B------:R-:W-:Y:S01]  /*43d0*/  @!P3 IMAD R19, R124, R67, R65 ;  /* 0x000000437c13b224 */ /* 0x000fe200078e0241 */
[C---:B------:R-:W-:Y:S01]  /*43e0*/  @!P3 LEA R74, P6, R64.reuse, R11, 0x1 ;  /* 0x0000000b404ab211 */ /* 0x040fe200078c08ff */
[----:B------:R-:W2:Y:S01]  /*43f0*/  @!P4 LDC.64 R66, c[0x0][0x3c0] ;  /* 0x0000f000ff42cb82 */ /* 0x000ea20000000a00 */
[----:B------:R-:W-:Y:S02]  /*4400*/  PRMT R152, RZ, 0x7610, R152 ;  /* 0x00007610ff987816 */ /* 0x000fe40000000098 */
[----:B------:R-:W-:Y:S02]  /*4410*/  @!P3 LEA.HI.X R75, R64, R15, R19, 0x1, P6 ;  /* 0x0000000f404bb211 */ /* 0x000fe400030f0c13 */
[----:B------:R-:W-:-:S03]  /*4420*/  @!P2 MOV R159, RZ ;  /* 0x000000ff009fa202 */ /* 0x000fc60000000f00 */
[----:B------:R3:W4:Y:S02]  /*4430*/  @!P3 LDG.E.U16 R152, desc[UR18][R74.64] ;  /* 0x000000124a98b981 */ /* 0x000724000c1e1500 */
[----:B------:R-:W0:Y:S01]  /*4440*/  @!P5 LDC.64 R64, c[0x0][0x3c0] ;  /* 0x0000f000ff40db82 */ /* 0x000e220000000a00 */
[----:B-----5:R-:W-:Y:S01]  /*4450*/  @!P2 IMAD.WIDE.U32 R68, R124, R70, R158 ;  /* 0x000000467c44a225 */ /* 0x020fe200078e009e */
[----:B------:R-:W-:-:S03]  /*4460*/  ISETP.GE.AND P3, PT, R12, R113, PT ;  /* 0x000000710c00720c */ /* 0x000fc60003f66270 */
[----:B------:R-:W-:Y:S01]  /*4470*/  @!P2 IMAD R71, R124, R71, R69 ;  /* 0x000000477c47a224 */ /* 0x000fe200078e0245 */
[C---:B-1----:R-:W-:Y:S02]  /*4480*/  @!P2 LEA R72, P6, R68.reuse, R11, 0x1 ;  /* 0x0000000b4448a211 */ /* 0x042fe400078c08ff */
[----:B------:R-:W-:Y:S02]  /*4490*/  @!P4 MOV R161, RZ ;  /* 0x000000ff00a1c202 */ /* 0x000fe40000000f00 */
[----:B------:R-:W-:Y:S02]  /*44a0*/  PRMT R148, RZ, 0x7610, R148 ;  /* 0x00007610ff947816 */ /* 0x000fe40000000094 */
[----:B------:R-:W-:Y:S01]  /*44b0*/  @!P2 LEA.HI.X R73, R68, R15, R71, 0x1, P6 ;  /* 0x0000000f4449a211 */ /* 0x000fe200030f0c47 */
[----:B--2---:R-:W-:Y:S02]  /*44c0*/  @!P4 IMAD.WIDE.U32 R70, R124, R66, R160 ;  /* 0x000000427c46c225 */ /* 0x004fe400078e00a0 */
[----:B------:R-:W1:Y:S02]  /*44d0*/  @!P3 LDC.64 R68, c[0x0][0x3c0] ;  /* 0x0000f000ff44bb82 */ /* 0x000e640000000a00 */
[----:B------:R2:W5:Y:S01]  /*44e0*/  @!P2 LDG.E.U16 R148, desc[UR18][R72.64] ;  /* 0x000000124894a981 */ /* 0x000562000c1e1500 */
[----:B------:R-:W-:Y:S01]  /*44f0*/  ISETP.GE.AND P2, PT, R14, R113, PT ;  /* 0x000000710e00720c */ /* 0x000fe20003f46270 */
[----:B------:R-:W-:Y:S01]  /*4500*/  @!P4 IMAD R67, R124, R67, R71 ;  /* 0x000000437c43c224 */ /* 0x000fe200078e0247 */
[----:B---3--:R-:W-:-:S02]  /*4510*/  @!P4 LEA R74, P6, R70, R11, 0x1 ;  /* 0x0000000b464ac211 */ /* 0x008fc400078c08ff */
[----:B------:R-:W-:Y:S02]  /*4520*/  @!P5 MOV R163, RZ ;  /* 0x000000ff00a3d202 */ /* 0x000fe40000000f00 */
[----:B------:R-:W-:Y:S01]  /*4530*/  @!P4 LEA.HI.X R75, R70, R15, R67, 0x1, P6 ;  /* 0x0000000f464bc211 */ /* 0x000fe200030f0c43 */
[----:B0-----:R-:W-:Y:S01]  /*4540*/  @!P5 IMAD.WIDE.U32 R70, R124, R64, R162 ;  /* 0x000000407c46d225 */ /* 0x001fe200078e00a2 */
[----:B------:R-:W-:-:S03]  /*4550*/  PRMT R150, RZ, 0x7610, R150 ;  /* 0x00007610ff967816 */ /* 0x000fc60000000096 */
[----:B------:R-:W-:Y:S01]  /*4560*/  @!P5 IMAD R65, R124, R65, R71 ;  /* 0x000000417c41d224 */ /* 0x000fe200078e0247 */
[----:B--2---:R-:W-:Y:S01]  /*4570*/  @!P5 LEA R72, P6, R70, R11, 0x1 ;  /* 0x0000000b4648d211 */ /* 0x004fe200078c08ff */
[----:B------:R-:W0:Y:S01]  /*4580*/  @!P2 LDC.64 R66, c[0x0][0x3c0] ;  /* 0x0000f000ff42ab82 */ /* 0x000e220000000a00 */
[----:B------:R2:W3:Y:S01]  /*4590*/  @!P4 LDG.E.U16 R150, desc[UR18][R74.64] ;  /* 0x000000124a96c981 */ /* 0x0004e2000c1e1500 */
        /* <DEDUP_REMOVED lines=15> */
[----:B0-----:R-:W-:-:S05]  /*4690*/  @!P2 IMAD.WIDE.U32 R68, R124, R66, R68 ;  /* 0x000000427c44a225 */ /* 0x001fca00078e0044 */
[----:B------:R0:W2:Y:S01]  /*46a0*/  @!P3 LDG.E.U16 R166, desc[UR18][R74.64] ;  /* 0x000000124aa6b981 */ /* 0x0000a2000c1e1500 */
[----:B------:R-:W-:Y:S02]  /*46b0*/  @!P2 IMAD R19, R124, R67, R69 ;  /* 0x000000437c13a224 */ /* 0x000fe400078e0245 */
[----:B------:R-:W0:Y:S01]  /*46c0*/  @!P5 LDC.64 R66, c[0x0][0x3c0] ;  /* 0x0000f000ff42db82 */ /* 0x000e220000000a00 */
[----:B------:R-:W-:Y:S02]  /*46d0*/  ISETP.GE.AND P3, PT, R20, R113, PT ;  /* 0x000000711400720c */ /* 0x000fe40003f66270 */
[C---:B------:R-:W-:Y:S02]  /*46e0*/  @!P2 LEA R72, P6, R68.reuse, R11, 0x1 ;  /* 0x0000000b4448a211 */ /* 0x040fe400078c08ff */
[----:B------:R-:W-:Y:S02]  /*46f0*/  PRMT R168, RZ, 0x7610, R168 ;  /* 0x00007610ffa87816 */ /* 0x000fe400000000a8 */
[----:B------:R-:W-:-:S02]  /*4700*/  @!P2 LEA.HI.X R73, R68, R15, R19, 0x1, P6 ;  /* 0x0000000f4449a211 */ /* 0x000fc400030f0c13 */
[----:B------:R-:W-:Y:S02]  /*4710*/  @!P4 MOV R68, R16 ;  /* 0x000000100044c202 */ /* 0x000fe40000000f00 */
[----:B------:R-:W-:Y:S01]  /*4720*/  @!P4 MOV R69, RZ ;  /* 0x000000ff0045c202 */ /* 0x000fe20000000f00 */
[----:B------:R0:W2:Y:S01]  /*4730*/  @!P2 LDG.E.U16 R168, desc[UR18][R72.64] ;  /* 0x0000001248a8a981 */ /* 0x0000a2000c1e1500 */
[----:B------:R-:W-:Y:S01]  /*4740*/  ISETP.GE.AND P2, PT, R22, R113, PT ;  /* 0x000000711600720c */ /* 0x000fe20003f46270 */
[----:B-1----:R-:W-:-:S03]  /*4750*/  @!P4 IMAD.WIDE.U32 R70, R124, R64, R68 ;  /* 0x000000407c46c225 */ /* 0x002fc600078e0044 */
[----:B------:R-:W1:Y:S01]  /*4760*/  @!P3 LDC.64 R68, c[0x0][0x3c0] ;  /* 0x0000f000ff44bb82 */ /* 0x000e620000000a00 */
[----:B------:R-:W-:Y:S01]  /*4770*/  @!P4 IMAD R65, R124, R65, R71 ;  /* 0x000000417c41c224 */ /* 0x000fe200078e0247 */
[C---:B------:R-:W-:Y:S02]  /*4780*/  @!P4 LEA R132, P6, R70.reuse, R11, 0x1 ;  /* 0x0000000b4684c211 */ /* 0x040fe400078c08ff */
[----:B------:R-:W-:Y:S02]  /*4790*/  @!P5 MOV R19, RZ ;  /* 0x000000ff0013d202 */ /* 0x000fe40000000f00 */
[----:B------:R-:W-:Y:S02]  /*47a0*/  PRMT R170, RZ, 0x7610, R170 ;  /* 0x00007610ffaa7816 */ /* 0x000fe400000000aa */
[----:B------:R-:W-:Y:S01]  /*47b0*/  @!P4 LEA.HI.X R133, R70, R15, R65, 0x1, P6 ;  /* 0x0000000f4685c211 */ /* 0x000fe200030f0c41 */
[----:B0-----:R-:W-:Y:S01]  /*47c0*/  @!P5 IMAD.WIDE.U32 R70, R124, R66, R18 ;  /* 0x000000427c46d225 */ /* 0x001fe200078e0012 */
[----:B------:R-:W0:Y:S03]  /*47d0*/  @!P2 LDC.64 R64, c[0x0][0x3c0] ;  /* 0x0000f000ff40ab82 */ /* 0x000e260000000a00 */
[----:B------:R-:W2:Y:S01]  /*47e0*/  @!P4 LDG.E.U16 R170, desc[UR18][R132.64] ;  /* 0x0000001284aac981 */ /* 0x000ea2000c1e1500 */
[----:B------:R-:W-:Y:S01]  /*47f0*/  ISETP.GE.AND P4, PT, R24, R113, PT ;  /* 0x000000711800720c */ /* 0x000fe20003f86270 */
[----:B------:R-:W-:Y:S01]  /*4800*/  @!P5 IMAD R67, R124, R67, R71 ;  /* 0x000000437c43d224 */ /* 0x000fe200078e0247 */
[----:B------:R-:W-:-:S02]  /*4810*/  @!P5 LEA R74, P6, R70, R11, 0x1 ;  /* 0x0000000b464ad211 */ /* 0x000fc400078c08ff */
[----:B------:R-:W-:Y:S02]  /*4820*/  @!P3 MOV R66, R20 ;  /* 0x000000140042b202 */ /* 0x000fe40000000f00 */
[----:B------:R-:W-:Y:S01]  /*4830*/  @!P5 LEA.HI.X R75, R70, R15, R67, 0x1, P6 ;  /* 0x0000000f464bd211 */ /* 0x000fe200030f0c43 */
[----:B------:R-:W-:Y:S01]  /*4840*/  @!P3 IMAD.MOV.U32 R67, RZ, RZ, RZ ;  /* 0x000000ffff43b224 */ /* 0x000fe200078e00ff */
[----:B------:R-:W-:Y:S01]  /*4850*/  PRMT R172, RZ, 0x7610, R172 ;  /* 0x00007610ffac7816 */ /* 0x000fe200000000ac */
[----:B-1----:R-:W-:-:S04]  /*4860*/  @!P3 IMAD.WIDE.U32 R72, R124, R68, R66 ;  /* 0x000000447c48b225 */ /* 0x002fc800078e0042 */
[----:B------:R-:W1:Y:S01]  /*4870*/  @!P4 LDC.64 R66, c[0x0][0x3c0] ;  /* 0x0000f000ff42cb82 */ /* 0x000e620000000a00 */
[----:B------:R0:W2:Y:S01]  /*4880*/  @!P5 LDG.E.U16 R172, desc[UR18][R74.64] ;  /* 0x000000124aacd981 */ /* 0x0000a2000c1e1500 */
[----:B------:R-:W-:Y:S01]  /*4890*/  ISETP.GE.AND P5, PT, R26, R113, PT ;  /* 0x000000711a00720c */ /* 0x000fe20003fa6270 */
[----:B------:R-:W-:Y:S01]  /*48a0*/  @!P3 IMAD R69, R124, R69, R73 ;  /* 0x000000457c45b224 */ /* 0x000fe200078e0249 */
[C---:B------:R-:W-:Y:S02]  /*48b0*/  @!P3 LEA R70, P6, R72.reuse, R11, 0x1 ;  /* 0x0000000b4846b211 */ /* 0x040fe400078c08ff */
[----:B------:R-:W-:Y:S02]  /*48c0*/  @!P2 MOV R23, RZ ;  /* 0x000000ff0017a202 */ /* 0x000fe40000000f00 */
[----:B------:R-:W-:Y:S02]  /*48d0*/  @!P3 LEA.HI.X R71, R72, R15, R69, 0x1, P6 ;  /* 0x0000000f4847b211 */ /* 0x000fe400030f0c45 */
[----:B------:R-:W-:Y:S01]  /*48e0*/  PRMT R174, RZ, 0x7610, R174 ;  /* 0x00007610ffae7816 */ /* 0x000fe200000000ae */
[----:B0-----:R-:W-:-:S04]  /*48f0*/  @!P2 IMAD.WIDE.U32 R68, R124, R64, R22 ;  /* 0x000000407c44a225 */ /* 0x001fc800078e0016 */
[----:B------:R-:W-:Y:S01]  /*4900*/  @!P2 IMAD R19, R124, R65, R69 ;  /* 0x000000417c13a224 */ /* 0x000fe200078e0245 */
[----:B------:R-:W-:Y:S01]  /*4910*/  @!P2 LEA R74, P6, R68, R11, 0x1 ;  /* 0x0000000b444aa211 */ /* 0x000fe200078c08ff */
[----:B------:R-:W0:Y:S01]  /*4920*/  @!P5 LDC.64 R64, c[0x0][0x3c0] ;  /* 0x0000f000ff40db82 */ /* 0x000e220000000a00 */
[----:B------:R0:W2:Y:S01]  /*4930*/  @!P3 LDG.E.U16 R174, desc[UR18][R70.64] ;  /* 0x0000001246aeb981 */ /* 0x0000a2000c1e1500 */
[----:B------:R-:W-:Y:S02]  /*4940*/  ISETP.GE.AND P3, PT, R28, R113, PT ;  /* 0x000000711c00720c */ /* 0x000fe40003f66270 */
[----:B------:R-:W-:Y:S02]  /*4950*/  @!P2 LEA.HI.X R75, R68, R15, R19, 0x1, P6 ;  /* 0x0000000f444ba211 */ /* 0x000fe400030f0c13 */
[----:B------:R-:W-:Y:S02]  /*4960*/  @!P4 MOV R68, R24 ;  /* 0x000000180044c202 */ /* 0x000fe40000000f00 */
[----:B------:R-:W-:-:S02]  /*4970*/  @!P4 MOV R69, RZ ;  /* 0x000000ff0045c202 */ /* 0x000fc40000000f00 */
[----:B------:R-:W-:Y:S01]  /*4980*/  PRMT R176, RZ, 0x7610, R176 ;  /* 0x00007610ffb07816 */ /* 0x000fe200000000b0 */
[----:B-1----:R-:W-:-:S05]  /*4990*/  @!P4 IMAD.WIDE.U32 R68, R124, R66, R68 ;  /* 0x000000427c44c225 */ /* 0x002fca00078e0044 */
[----:B------:R1:W2:Y:S01]  /*49a0*/  @!P2 LDG.E.U16 R176, desc[UR18][R74.64] ;  /* 0x000000124ab0a981 */ /* 0x0002a2000c1e1500 */
[----:B------:R-:W-:Y:S01]  /*49b0*/  @!P4 IMAD R19, R124, R67, R69 ;  /* 0x000000437c13c224 */ /* 0x000fe200078e0245 */
[----:B------:R-:W-:Y:S01]  /*49c0*/  @!P4 LEA R72, P6, R68, R11, 0x1 ;  /* 0x0000000b4448c211 */ /* 0x000fe200078c08ff */
[----:B------:R-:W1:Y:S01]  /*49d0*/  @!P3 LDC.64 R66, c[0x0][0x3c0] ;  /* 0x0000f000ff42bb82 */ /* 0x000e620000000a00 */
        /* <DEDUP_REMOVED lines=17> */
[----:B------:R-:W2:Y:S01]  /*4af0*/  @!P5 LDG.E.U16 R182, desc[UR18][R132.64] ;  /* 0x0000001284b6d981 */ /* 0x000ea2000c1e1500 */
        /* <DEDUP_REMOVED lines=27> */
[----:B0-----:R-:W-:-:S05]  /*4cb0*/  @!P5 IMAD.WIDE.U32 R68, R124, R66, R68 ;  /* 0x000000427c44d225 */ /* 0x001fca00078e0044 */
[----:B------:R0:W2:Y:S01]  /*4cc0*/  @!P4 LDG.E.U16 R145, desc[UR18][R72.64] ;  /* 0x000000124891c981 */ /* 0x0000a2000c1e1500 */
[----:B------:R-:W-:Y:S01]  /*4cd0*/  @!P5 IMAD R19, R124, R67, R69 ;  /* 0x000000437c13d224 */ /* 0x000fe200078e0245 */
[----:B----4-:R-:W-:Y:S01]  /*4ce0*/  @!P5 LEA R74, P6, R68, R11, 0x1 ;  /* 0x0000000b444ad211 */ /* 0x010fe200078c08ff */
[----:B------:R-:W4:Y:S01]  /*4cf0*/  @!P2 LDC.64 R66, c[0x0][0x3c0] ;  /* 0x0000f000ff42ab82 */ /* 0x000f220000000a00 */
[----:B------:R-:W-:Y:S02]  /*4d00*/  ISETP.GE.AND P4, PT, R40, R113, PT ;  /* 0x000000712800720c */ /* 0x000fe40003f86270 */
[----:B------:R-:W-:Y:S02]  /*4d10*/  @!P5 LEA.HI.X R75, R68, R15, R19, 0x1, P6 ;  /* 0x0000000f444bd211 */ /* 0x000fe400030f0c13 */
[----:B------:R-:W-:Y:S02]  /*4d20*/  @!P3 MOV R68, R36 ;  /* 0x000000240044b202 */ /* 0x000fe40000000f00 */
[----:B------:R-:W-:-:S02]  /*4d30*/  @!P3 MOV R69, RZ ;  /* 0x000000ff0045b202 */ /* 0x000fc40000000f00 */
[----:B------:R-:W-:Y:S01]  /*4d40*/  PRMT R153, RZ, 0x7610, R153 ;  /* 0x00007610ff997816 */ /* 0x000fe20000000099 */
[----:B-1----:R-:W-:-:S04]  /*4d50*/  @!P3 IMAD.WIDE.U32 R70, R124, R64, R68 ;  /* 0x000000407c46b225 */ /* 0x002fc800078e0044 */
[----:B------:R-:W1:Y:S01]  /*4d60*/  @!P4 LDC.64 R68, c[0x0][0x3c0] ;  /* 0x0000f000ff44cb82 */ /* 0x000e620000000a00 */
[----:B------:R5:W2:Y:S01]  /*4d70*/  @!P5 LDG.E.U16 R153, desc[UR18][R74.64] ;  /* 0x000000124a99d981 */ /* 0x000aa2000c1e1500 */
[----:B------:R-:W-:Y:S01]  /*4d80*/  @!P3 IMAD R65, R124, R65, R71 ;  /* 0x000000417c41b224 */ /* 0x000fe200078e0247 */
[----:B0-----:R-:W-:Y:S02]  /*4d90*/  @!P3 LEA R72, P5, R70, R11, 0x1 ;  /* 0x0000000b4648b211 */ /* 0x001fe400078a08ff */
[----:B------:R-:W-:Y:S02]  /*4da0*/  ISETP.GE.AND P6, PT, R42, R113, PT ;  /* 0x000000712a00720c */ /* 0x000fe40003fc6270 */
[----:B------:R-:W-:Y:S01]  /*4db0*/  @!P3 LEA.HI.X R73, R70, R15, R65, 0x1, P5 ;  /* 0x0000000f4649b211 */ /* 0x000fe200028f0c41 */
[----:B------:R-:W-:Y:S01]  /*4dc0*/  @!P2 IMAD.MOV.U32 R65, RZ, RZ, RZ ;  /* 0x000000ffff41a224 */ /* 0x000fe200078e00ff */
[----:B------:R-:W-:Y:S02]  /*4dd0*/  @!P2 MOV R64, R38 ;  /* 0x000000260040a202 */ /* 0x000fe40000000f00 */
[----:B------:R-:W-:-:S03]  /*4de0*/  PRMT R186, RZ, 0x7610, R186 ;  /* 0x00007610ffba7816 */ /* 0x000fc600000000ba */
[----:B----4-:R-:W-:Y:S01]  /*4df0*/  @!P2 IMAD.WIDE.U32 R70, R124, R66, R64 ;  /* 0x000000427c46a225 */ /* 0x010fe200078e0040 */
[----:B------:R-:W-:Y:S02]  /*4e00*/  ISETP.GE.AND P5, PT, R44, R113, PT ;  /* 0x000000712c00720c */ /* 0x000fe40003fa6270 */
[----:B------:R0:W4:Y:S01]  /*4e10*/  @!P3 LDG.E.U16 R186, desc[UR18][R72.64] ;  /* 0x0000001248bab981 */ /* 0x000122000c1e1500 */
[----:B------:R-:W-:Y:S01]  /*4e20*/  @!P2 IMAD R67, R124, R67, R71 ;  /* 0x000000437c43a224 */ /* 0x000fe200078e0247 */
[C---:B-----5:R-:W-:Y:S01]  /*4e30*/  @!P2 LEA R74, P3, R70.reuse, R11, 0x1 ;  /* 0x0000000b464aa211 */ /* 0x060fe200078608ff */
[----:B------:R-:W0:Y:S01]  /*4e40*/  @!P6 LDC.64 R64, c[0x0][0x3c0] ;  /* 0x0000f000ff40eb82 */ /* 0x000e220000000a00 */
[----:B------:R-:W-:Y:S02]  /*4e50*/  @!P4 MOV R71, RZ ;  /* 0x000000ff0047c202 */ /* 0x000fe40000000f00 */
[----:B------:R-:W-:Y:S02]  /*4e60*/  @!P2 LEA.HI.X R75, R70, R15, R67, 0x1, P3 ;  /* 0x0000000f464ba211 */ /* 0x000fe400018f0c43 */
[----:B------:R-:W-:-:S02]  /*4e70*/  @!P4 MOV R70, R40 ;  /* 0x000000280046c202 */ /* 0x000fc40000000f00 */
[----:B------:R-:W-:Y:S01]  /*4e80*/  PRMT R184, RZ, 0x7610, R184 ;  /* 0x00007610ffb87816 */ /* 0x000fe200000000b8 */
[----:B------:R-:W5:Y:S02]  /*4e90*/  @!P5 LDC.64 R66, c[0x0][0x3c0] ;  /* 0x0000f000ff42db82 */ /* 0x000f640000000a00 */
[----:B-1----:R-:W-:Y:S01]  /*4ea0*/  @!P4 IMAD.WIDE.U32 R70, R124, R68, R70 ;  /* 0x000000447c46c225 */ /* 0x002fe200078e0046 */
[----:B------:R-:W-:Y:S02]  /*4eb0*/  ISETP.GE.AND P3, PT, R46, R113, PT ;  /* 0x000000712e00720c */ /* 0x000fe40003f66270 */
[----:B------:R1:W4:Y:S01]  /*4ec0*/  @!P2 LDG.E.U16 R184, desc[UR18][R74.64] ;  /* 0x000000124ab8a981 */ /* 0x000322000c1e1500 */
[----:B------:R-:W-:Y:S01]  /*4ed0*/  @!P4 IMAD R69, R124, R69, R71 ;  /* 0x000000457c45c224 */ /* 0x000fe200078e0247 */
[----:B------:R-:W-:Y:S02]  /*4ee0*/  @!P4 LEA R132, P2, R70, R11, 0x1 ;  /* 0x0000000b4684c211 */ /* 0x000fe400078408ff */
[----:B------:R-:W-:-:S02]  /*4ef0*/  @!P6 MOV R71, RZ ;  /* 0x000000ff0047e202 */ /* 0x000fc40000000f00 */
[----:B------:R-:W-:Y:S02]  /*4f00*/  @!P4 LEA.HI.X R133, R70, R15, R69, 0x1, P2 ;  /* 0x0000000f4685c211 */ /* 0x000fe400010f0c45 */
[----:B------:R-:W-:-:S03]  /*4f10*/  @!P6 MOV R70, R42 ;  /* 0x0000002a0046e202 */ /* 0x000fc60000000f00 */
[----:B------:R-:W3:Y:S02]  /*4f20*/  @!P3 LDC.64 R68, c[0x0][0x3c0] ;  /* 0x0000f000ff44bb82 */ /* 0x000ee40000000a00 */
[C---:B0-----:R-:W-:Y:S01]  /*4f30*/  @!P6 IMAD.WIDE.U32 R72, R124.reuse, R64, R70 ;  /* 0x000000407c48e225 */ /* 0x041fe200078e0046 */
[----:B------:R-:W-:Y:S02]  /*4f40*/  PRMT R149, RZ, 0x7610, R149 ;  /* 0x00007610ff957816 */ /* 0x000fe40000000095 */
[----:B------:R-:W-:Y:S01]  /*4f50*/  @!P5 MOV R64, R44 ;  /* 0x0000002c0040d202 */ /* 0x000fe20000000f00 */
[----:B------:R-:W-:Y:S01]  /*4f60*/  @!P6 IMAD R19, R124, R65, R73 ;  /* 0x000000417c13e224 */ /* 0x000fe200078e0249 */
[----:B------:R-:W-:Y:S02]  /*4f70*/  @!P5 MOV R65, RZ ;  /* 0x000000ff0041d202 */ /* 0x000fe40000000f00 */
[----:B------:R-:W4:Y:S01]  /*4f80*/  @!P4 LDG.E.U16 R149, desc[UR18][R132.64] ;  /* 0x000000128495c981 */ /* 0x000f22000c1e1500 */
[----:B------:R-:W-:-:S02]  /*4f90*/  ISETP.GE.AND P2, PT, R48, R113, PT ;  /* 0x000000713000720c */ /* 0x000fc40003f46270 */
[----:B------:R-:W-:Y:S01]  /*4fa0*/  @!P6 LEA R70, P4, R72, R11, 0x1 ;  /* 0x0000000b4846e211 */ /* 0x000fe200078808ff */
[----:B-----5:R-:W-:Y:S01]  /*4fb0*/  @!P5 IMAD.WIDE.U32 R64, R124, R66, R64 ;  /* 0x000000427c40d225 */ /* 0x020fe200078e0040 */
[----:B------:R-:W-:Y:S02]  /*4fc0*/  PRMT R188, RZ, 0x7610, R188 ;  /* 0x00007610ffbc7816 */ /* 0x000fe400000000bc */
[----:B------:R-:W-:Y:S01]  /*4fd0*/  @!P6 LEA.HI.X R71, R72, R15, R19, 0x1, P4 ;  /* 0x0000000f4847e211 */ /* 0x000fe200020f0c13 */
[----:B------:R-:W-:Y:S01]  /*4fe0*/  @!P5 IMAD R67, R124, R67, R65 ;  /* 0x000000437c43d224 */ /* 0x000fe200078e0241 */
[C---:B-1----:R-:W-:Y:S02]  /*4ff0*/  @!P5 LEA R74, P4, R64.reuse, R11, 0x1 ;  /* 0x0000000b404ad211 */ /* 0x042fe400078808ff */
[----:B------:R-:W-:Y:S01]  /*5000*/  @!P3 MOV R65, RZ ;  /* 0x000000ff0041b202 */ /* 0x000fe20000000f00 */
[----:B------:R0:W5:Y:S01]  /*5010*/  @!P6 LDG.E.U16 R188, desc[UR18][R70.64] ;  /* 0x0000001246bce981 */ /* 0x000162000c1e1500 */
[----:B------:R-:W-:-:S02]  /*5020*/  @!P5 LEA.HI.X R75, R64, R15, R67, 0x1, P4 ;  /* 0x0000000f404bd211 */ /* 0x000fc400020f0c43 */
[----:B------:R-:W-:Y:S01]  /*5030*/  ISETP.GE.AND P6, PT, R50, R113, PT ;  /* 0x000000713200720c */ /* 0x000fe20003fc6270 */
[----:B------:R-:W1:Y:S01]  /*5040*/  @!P2 LDC.64 R66, c[0x0][0x3c0] ;  /* 0x0000f000ff42ab82 */ /* 0x000e620000000a00 */
[----:B------:R-:W-:Y:S02]  /*5050*/  @!P3 MOV R64, R46 ;  /* 0x0000002e0040b202 */ /* 0x000fe40000000f00 */
[----:B------:R-:W-:Y:S02]  /*5060*/  PRMT R190, RZ, 0x7610, R190 ;  /* 0x00007610ffbe7816 */ /* 0x000fe400000000be */
[----:B------:R-:W-:Y:S01]  /*5070*/  LOP3.LUT R138, R118, 0x340, RZ, 0xfc, !PT ;  /* 0x00000340768a7812 */ /* 0x000fe200078efcff */
[----:B---3--:R-:W-:-:S03]  /*5080*/  @!P3 IMAD.WIDE.U32 R64, R124, R68, R64 ;  /* 0x000000447c40b225 */ /* 0x008fc600078e0040 */
[----:B------:R3:W5:Y:S01]  /*5090*/  @!P5 LDG.E.U16 R190, desc[UR18][R74.64] ;  /* 0x000000124abed981 */ /* 0x000762000c1e1500 */
[----:B------:R-:W-:Y:S01]  /*50a0*/  @!P3 IMAD R69, R124, R69, R65 ;  /* 0x000000457c45b224 */ /* 0x000fe200078e0241 */
[----:B------:R-:W-:Y:S01]  /*50b0*/  ISETP.GE.AND P5, PT, R138, R113, PT ;  /* 0x000000718a00720c */ /* 0x000fe20003fa6270 */
[----:B0-----:R-:W0:Y:S01]  /*50c0*/  @!P6 LDC.64 R70, c[0x0][0x3c0] ;  /* 0x0000f000ff46eb82 */ /* 0x001e220000000a00 */
[----:B------:R-:W-:-:S04]  /*50d0*/  @!P3 LEA R132, P4, R64, R11, 0x1 ;  /* 0x0000000b4084b211 */ /* 0x000fc800078808ff */
[----:B------:R-:W-:Y:S02]  /*50e0*/  @!P3 LEA.HI.X R133, R64, R15, R69, 0x1, P4 ;  /* 0x0000000f4085b211 */ /* 0x000fe400020f0c45 */
[----:B------:R-:W-:Y:S02]  /*50f0*/  ISETP.GE.AND P4, PT, R52, R113, PT ;  /* 0x000000713400720c */ /* 0x000fe40003f86270 */
[----:B------:R-:W-:Y:S02]  /*5100*/  @!P2 MOV R64, R48 ;  /* 0x000000300040a202 */ /* 0x000fe40000000f00 */
[----:B------:R-:W-:Y:S01]  /*5110*/  @!P2 MOV R65, RZ ;  /* 0x000000ff0041a202 */ /* 0x000fe20000000f00 */
[----:B------:R-:W0:Y:S01]  /*5120*/  @!P5 LDC.64 R72, c[0x0][0x3c0] ;  /* 0x0000f000ff48db82 */ /* 0x000e220000000a00 */
[----:B------:R-:W-:Y:S01]  /*5130*/  PRMT R192, RZ, 0x7610, R192 ;  /* 0x00007610ffc07816 */ /* 0x000fe200000000c0 */
[----:B-1----:R-:W-:-:S05]  /*5140*/  @!P2 IMAD.WIDE.U32 R68, R124, R66, R64 ;  /* 0x000000427c44a225 */ /* 0x002fca00078e0040 */
[----:B------:R-:W5:Y:S01]  /*5150*/  @!P3 LDG.E.U16 R192, desc[UR18][R132.64] ;  /* 0x0000001284c0b981 */ /* 0x000f62000c1e1500 */
[----:B------:R-:W1:Y:S01]  /*5160*/  @!P4 LDC.64 R64, c[0x0][0x3c0] ;  /* 0x0000f000ff40cb82 */ /* 0x000e620000000a00 */
[----:B------:R-:W-:Y:S01]  /*5170*/  @!P2 IMAD R19, R124, R67, R69 ;  /* 0x000000437c13a224 */ /* 0x000fe200078e0245 */
[----:B------:R-:W-:Y:S02]  /*5180*/  @!P6 MOV R66, R50 ;  /* 0x000000320042e202 */ /* 0x000fe40000000f00 */
[----:B------:R-:W-:Y:S02]  /*5190*/  @!P6 MOV R67, RZ ;  /* 0x000000ff0043e202 */ /* 0x000fe40000000f00 */
[----:B---3--:R-:W-:Y:S01]  /*51a0*/  @!P2 LEA R74, P3, R68, R11, 0x1 ;  /* 0x0000000b444aa211 */ /* 0x008fe200078608ff */
[----:B0-----:R-:W-:Y:S01]  /*51b0*/  @!P6 IMAD.WIDE.U32 R66, R124, R70, R66 ;  /* 0x000000467c42e225 */ /* 0x001fe200078e0042 */
[----:B------:R-:W-:Y:S02]  /*51c0*/  PRMT R155, RZ, 0x7610, R155 ;  /* 0x00007610ff9b7816 */ /* 0x000fe4000000009b */
[----:B------:R-:W-:Y:S01]  /*51d0*/  @!P2 LEA.HI.X R75, R68, R15, R19, 0x1, P3 ;  /* 0x0000000f444ba211 */ /* 0x000fe200018f0c13 */
[----:B------:R-:W-:Y:S01]  /*51e0*/  @!P6 IMAD R71, R124, R71, R67 ;  /* 0x000000477c47e224 */ /* 0x000fe200078e0243 */
[----:B------:R-:W-:-:S02]  /*51f0*/  @!P5 MOV R139, RZ ;  /* 0x000000ff008bd202 */ /* 0x000fc40000000f00 */
[----:B------:R-:W-:Y:S01]  /*5200*/  @!P6 LEA R70, P3, R66, R11, 0x1 ;  /* 0x0000000b4246e211 */ /* 0x000fe200078608ff */
[----:B------:R-:W3:Y:S01]  /*5210*/  @!P2 LDG.E.U16 R155, desc[UR18][R74.64] ;  /* 0x000000124a9ba981 */ /* 0x000ee2000c1e1500 */
[----:B------:R-:W-:Y:S01]  /*5220*/  LOP3.LUT R136, R118, 0x380, RZ, 0xfc, !PT ;  /* 0x0000038076887812 */ /* 0x000fe200078efcff */
[----:B------:R-:W-:Y:S01]  /*5230*/  @!P5 IMAD.WIDE.U32 R68, R124, R72, R138 ;  /* 0x000000487c44d225 */ /* 0x000fe200078e008a */
[----:B------:R-:W-:Y:S02]  /*5240*/  PRMT R196, RZ, 0x7610, R196 ;  /* 0x00007610ffc47816 */ /* 0x000fe400000000c4 */
[----:B------:R-:W-:Y:S02]  /*5250*/  @!P6 LEA.HI.X R71, R66, R15, R71, 0x1, P3 ;  /* 0x0000000f4247e211 */ /* 0x000fe400018f0c47 */
[----:B------:R-:W-:Y:S02]  /*5260*/  ISETP.GE.AND P2, PT, R136, R113, PT ;  /* 0x000000718800720c */ /* 0x000fe40003f46270 */
[----:B------:R-:W-:-:S02]  /*5270*/  @!P4 MOV R66, R52 ;  /* 0x000000340042c202 */ /* 0x000fc40000000f00 */
[----:B------:R-:W-:Y:S01]  /*5280*/  @!P4 MOV R67, RZ ;  /* 0x000000ff0043c202 */ /* 0x000fe20000000f00 */
[----:B------:R-:W-:Y:S01]  /*5290*/  @!P5 IMAD R73, R124, R73, R69 ;  /* 0x000000497c49d224 */ /* 0x000fe200078e0245 */
[----:B------:R-:W-:Y:S01]  /*52a0*/  PRMT R139, RZ, 0x7610, R139 ;  /* 0x00007610ff8b7816 */ /* 0x000fe2000000008b */
[----:B------:R0:W2:Y:S01]  /*52b0*/  @!P1 LDG.E.U16 R196, desc[UR18][R134.64] ;  /* 0x0000001286c49981 */ /* 0x0000a2000c1e1500 */
[----:B------:R-:W-:Y:S01]  /*52c0*/  @!P5 LEA R140, P3, R68, R11, 0x1 ;  /* 0x0000000b448cd211 */ /* 0x000fe200078608ff */
[----:B-1----:R-:W-:Y:S01]  /*52d0*/  @!P4 IMAD.WIDE.U32 R66, R124, R64, R66 ;  /* 0x000000407c42c225 */ /* 0x002fe200078e0042 */
[----:B------:R-:W-:Y:S02]  /*52e0*/  PRMT R194, RZ, 0x7610, R194 ;  /* 0x00007610ffc27816 */ /* 0x000fe400000000c2 */
[----:B------:R-:W-:Y:S01]  /*52f0*/  @!P5 LEA.HI.X R141, R68, R15, R73, 0x1, P3 ;  /* 0x0000000f448dd211 */ /* 0x000fe200018f0c49 */
[----:B------:R1:W3:Y:S01]  /*5300*/  @!P6 LDG.E.U16 R139, desc[UR18][R70.64] ;  /* 0x00000012468be981 */ /* 0x0002e2000c1e1500 */
[----:B0-----:R-:W-:Y:S01]  /*5310*/  LOP3.LUT R134, R118, 0x3a0, RZ, 0xfc, !PT ;  /* 0x000003a076867812 */ /* 0x001fe200078efcff */
[----:B------:R-:W-:Y:S01]  /*5320*/  @!P4 IMAD R19, R124, R65, R67 ;  /* 0x000000417c13c224 */ /* 0x000fe200078e0243 */
[----:B------:R-:W-:Y:S01]  /*5330*/  LOP3.LUT R72, R118, 0x3c0, RZ, 0xfc, !PT ;  /* 0x000003c076487812 */ /* 0x000fe200078efcff */
[----:B------:R-:W0:Y:S01]  /*5340*/  @!P2 LDC.64 R64, c[0x0][0x3c0] ;  /* 0x0000f000ff40ab82 */ /* 0x000e220000000a00 */
[----:B------:R-:W-:Y:S01]  /*5350*/  ISETP.GE.AND P3, PT, R134, R113, PT ;  /* 0x000000718600720c */ /* 0x000fe20003f66270 */
[----:B------:R0:W3:Y:S01]  /*5360*/  @!P5 LDG.E.U16 R194, desc[UR18][R140.64] ;  /* 0x000000128cc2d981 */ /* 0x0000e2000c1e1500 */
[----:B------:R-:W-:-:S02]  /*5370*/  @!P4 LEA R146, P6, R66, R11, 0x1 ;  /* 0x0000000b4292c211 */ /* 0x000fc400078c08ff */
[----:B------:R-:W-:Y:S02]  /*5380*/  LOP3.LUT R132, R111, 0x3e0, RZ, 0xfc, !PT ;  /* 0x000003e06f847812 */ /* 0x000fe400078efcff */
[----:B------:R-:W-:Y:S02]  /*5390*/  ISETP.GE.AND P5, PT, R72, R113, PT ;  /* 0x000000714800720c */ /* 0x000fe40003fa6270 */
[----:B------:R-:W-:Y:S02]  /*53a0*/  @!P4 LEA.HI.X R147, R66, R15, R19, 0x1, P6 ;  /* 0x0000000f4293c211 */ /* 0x000fe400030f0c13 */
[----:B------:R-:W-:-:S03]  /*53b0*/  ISETP.GE.AND P6, PT, R132, R113, PT ;  /* 0x000000718400720c */ /* 0x000fc60003fc6270 */
[----:B------:R-:W0:Y:S01]  /*53c0*/  @!P3 LDC.64 R66, c[0x0][0x3c0] ;  /* 0x0000f000ff42bb82 */ /* 0x000e220000000a00 */
[----:B------:R-:W-:-:S07]  /*53d0*/  @!P2 MOV R137, RZ ;  /* 0x000000ff0089a202 */ /* 0x000fce0000000f00 */
[----:B------:R-:W0:Y:S01]  /*53e0*/  @!P5 LDC.64 R68, c[0x0][0x3c0] ;  /* 0x0000f000ff44db82 */ /* 0x000e220000000a00 */
[----:B------:R-:W-:-:S07]  /*53f0*/  PRMT R159, RZ, 0x7610, R159 ;  /* 0x00007610ff9f7816 */ /* 0x000fce000000009f */
[----:B-1----:R-:W1:Y:S01]  /*5400*/  @!P6 LDC.64 R70, c[0x0][0x3c0] ;  /* 0x0000f000ff46eb82 */ /* 0x002e620000000a00 */
[C---:B0-----:R-:W-:Y:S01]  /*5410*/  @!P2 IMAD.WIDE.U32 R74, R124.reuse, R64, R136 ;  /* 0x000000407c4aa225 */ /* 0x041fe200078e0088 */
[----:B------:R-:W3:Y:S03]  /*5420*/  @!P4 LDG.E.U16 R159, desc[UR18][R146.64] ;  /* 0x00000012929fc981 */ /* 0x000ee6000c1e1500 */
[----:B------:R-:W-:Y:S01]  /*5430*/  @!P2 IMAD R65, R124, R65, R75 ;  /* 0x000000417c41a224 */ /* 0x000fe200078e024b */
[C---:B------:R-:W-:Y:S01]  /*5440*/  @!P2 LEA R142, P4, R74.reuse, R11, 0x1 ;  /* 0x0000000b4a8ea211 */ /* 0x040fe200078808ff */
[----:B------:R-:W-:Y:S01]  /*5450*/  @!P3 IMAD.MOV.U32 R135, RZ, RZ, RZ ;  /* 0x000000ffff87b224 */ /* 0x000fe200078e00ff */
[----:B------:R-:W-:Y:S02]  /*5460*/  PRMT R137, RZ, 0x7610, R137 ;  /* 0x00007610ff897816 */ /* 0x000fe40000000089 */
[----:B------:R-:W-:Y:S01]  /*5470*/  @!P2 LEA.HI.X R143, R74, R15, R65, 0x1, P4 ;  /* 0x0000000f4a8fa211 */ /* 0x000fe200020f0c41 */
[----:B------:R-:W-:Y:S01]  /*5480*/  @!P3 IMAD.WIDE.U32 R64, R124, R66, R134 ;  /* 0x000000427c40b225 */ /* 0x000fe200078e0086 */
[----:B------:R-:W-:-:S02]  /*5490*/  @!P5 MOV R73, RZ ;  /* 0x000000ff0049d202 */ /* 0x000fc40000000f00 */
[----:B------:R-:W-:Y:S01]  /*54a0*/  @!P6 MOV R133, RZ ;  /* 0x000000ff0085e202 */ /* 0x000fe20000000f00 */
[----:B------:R-:W3:Y:S01]  /*54b0*/  @!P2 LDG.E.U16 R137, desc[UR18][R142.64] ;  /* 0x000000128e89a981 */ /* 0x000ee2000c1e1500 */
[----:B------:R-:W-:Y:S01]  /*54c0*/  @!P3 IMAD R19, R124, R67, R65 ;  /* 0x000000437c13b224 */ /* 0x000fe200078e0241 */
[----:B------:R-:W-:Y:S01]  /*54d0*/  @!P3 LEA R140, P2, R64, R11, 0x1 ;  /* 0x0000000b408cb211 */ /* 0x000fe200078408ff */
[----:B------:R-:W-:-:S03]  /*54e0*/  @!P5 IMAD.WIDE.U32 R74, R124, R68, R72 ;  /* 0x000000447c4ad225 */ /* 0x000fc600078e0048 */
[----:B------:R-:W-:Y:S01]  /*54f0*/  @!P3 LEA.HI.X R141, R64, R15, R19, 0x1, P2 ;  /* 0x0000000f408db211 */ /* 0x000fe200010f0c13 */
[----:B-1----:R-:W-:Y:S01]  /*5500*/  @!P6 IMAD.WIDE.U32 R66, R124, R70, R132 ;  /* 0x000000467c42e225 */ /* 0x002fe200078e0084 */
[----:B------:R-:W-:-:S03]  /*5510*/  @!P5 LEA R64, P2, R74, R11, 0x1 ;  /* 0x0000000b4a40d211 */ /* 0x000fc600078408ff */
[----:B------:R-:W-:Y:S01]  /*5520*/  @!P5 IMAD R69, R124, R69, R75 ;  /* 0x000000457c45d224 */ /* 0x000fe200078e024b */
[----:B------:R-:W-:Y:S01]  /*5530*/  @!P6 LEA R68, P4, R66, R11, 0x1 ;  /* 0x0000000b4244e211 */ /* 0x000fe200078808ff */
[----:B------:R-:W-:Y:S01]  /*5540*/  @!P6 IMAD R71, R124, R71, R67 ;  /* 0x000000477c47e224 */ /* 0x000fe200078e0243 */
[----:B------:R-:W-:Y:S02]  /*5550*/  PRMT R73, RZ, 0x7610, R73 ;  /* 0x00007610ff497816 */ /* 0x000fe40000000049 */
[----:B------:R-:W-:Y:S02]  /*5560*/  PRMT R198, RZ, 0x7610, R198 ;  /* 0x00007610ffc67816 */ /* 0x000fe400000000c6 */
[-C--:B------:R-:W-:Y:S02]  /*5570*/  @!P5 LEA.HI.X R65, R74, R15.reuse, R69, 0x1, P2 ;  /* 0x0000000f4a41d211 */ /* 0x080fe400010f0c45 */
[----:B------:R-:W-:Y:S01]  /*5580*/  PRMT R200, RZ, 0x7610, R200 ;  /* 0x00007610ffc87816 */ /* 0x000fe200000000c8 */
[----:B------:R-:W3:Y:S01]  /*5590*/  @!P3 LDG.E.U16 R73, desc[UR18][R140.64] ;  /* 0x000000128c49b981 */ /* 0x000ee2000c1e1500 */
[----:B------:R-:W-:-:S03]  /*55a0*/  @!P6 LEA.HI.X R69, R66, R15, R71, 0x1, P4 ;  /* 0x0000000f4245e211 */ /* 0x000fc600020f0c47 */
[----:B------:R0:W3:Y:S04]  /*55b0*/  @!P5 LDG.E.U16 R198, desc[UR18][R64.64] ;  /* 0x0000001240c6d981 */ /* 0x0000e8000c1e1500 */
[----:B------:R1:W3:Y:S01]  /*55c0*/  @!P6 LDG.E.U16 R200, desc[UR18][R68.64] ;  /* 0x0000001244c8e981 */ /* 0x0002e2000c1e1500 */
[----:B------:R-:W1:Y:S01]  /*55d0*/  S2R R70, SR_CgaCtaId ;  /* 0x0000000000467919 */ /* 0x000e620000008800 */
[----:B0-----:R-:W-:Y:S02]  /*55e0*/  MOV R64, R126 ;  /* 0x0000007e00407202 */ /* 0x001fe40000000f00 */
[----:B------:R-:W-:-:S03]  /*55f0*/  MOV R65, R91 ;  /* 0x0000005b00417202 */ /* 0x000fc60000000f00 */
[----:B------:R-:W-:-:S04]  /*5600*/  IMAD.WIDE.U32 R66, R124, UR6, R64 ;  /* 0x000000067c427c25 */ /* 0x000fc8000f8e0040 */
[----:B------:R-:W-:Y:S01]  /*5610*/  IMAD R19, R124, UR7, R67 ;  /* 0x000000077c137c24 */ /* 0x000fe2000f8e0243 */
[----:B------:R-:W-:-:S04]  /*5620*/  LEA R74, P2, R66, R128, 0x3 ;  /* 0x00000080424a7211 */ /* 0x000fc800078418ff */
[----:B------:R-:W-:Y:S02]  /*5630*/  LEA.HI.X R75, R66, R129, R19, 0x3, P2 ;  /* 0x00000081424b7211 */ /* 0x000fe400010f1c13 */
[----:B------:R-:W-:-:S04]  /*5640*/  MOV R19, R109 ;  /* 0x0000006d00137202 */ /* 0x000fc80000000f00 */
[----:B------:R-:W-:Y:S01]  /*5650*/  LEA R151, R19, -R116, 0x1 ;  /* 0x8000007413977211 */ /* 0x000fe200078e08ff */
[----:B------:R-:W3:Y:S03]  /*5660*/  LDG.E.64 R74, desc[UR18][R74.64] ;  /* 0x000000124a4a7981 */ /* 0x000ee6000c1e1b00 */
[----:B------:R-:W-:Y:S02]  /*5670*/  ISETP.GE.AND P3, PT, R144, R151, PT ;  /* 0x000000979000720c */ /* 0x000fe40003f66270 */
[----:B------:R-:W-:Y:S02]  /*5680*/  IADD3 R66, PT, PT, R21, 0x220, RZ ;  /* 0x0000022015427810 */ /* 0x000fe40007ffe0ff */
[----:B------:R-:W-:Y:S02]  /*5690*/  MOV R23, 0x400 ;  /* 0x0000040000177802 */ /* 0x000fe40000000f00 */
[----:B------:R-:W-:-:S02]  /*56a0*/  LEA.HI.SX32 R66, R66, R21, 0x1b ;  /* 0x0000001542427211 */ /* 0x000fc400078fdaff */
[----:B-1----:R-:W-:Y:S02]  /*56b0*/  LEA R23, R70, R23, 0x18 ;  /* 0x0000001746177211 */ /* 0x002fe400078ec0ff */
[C---:B------:R-:W-:Y:S02]  /*56c0*/  IADD3 R64, PT, PT, R21.reuse, 0x200, RZ ;  /* 0x0000020015407810 */ /* 0x040fe40007ffe0ff */
[----:B------:R-:W-:Y:S02]  /*56d0*/  LEA R140, R66, R23, 0x1 ;  /* 0x00000017428c7211 */ /* 0x000fe400078e08ff */
[----:B------:R-:W0:Y:S01]  /*56e0*/  @!P3 LDC.64 R66, c[0x0][0x3e0] ;  /* 0x0000f800ff42bb82 */ /* 0x000e220000000a00 */
[----:B------:R-:W-:Y:S02]  /*56f0*/  IADD3 R68, PT, PT, R21, 0x240, RZ ;  /* 0x0000024015447810 */ /* 0x000fe40007ffe0ff */
[-C--:B------:R-:W-:Y:S02]  /*5700*/  LEA.HI.SX32 R64, R64, R21.reuse, 0x1b ;  /* 0x0000001540407211 */ /* 0x080fe400078fdaff */
[----:B------:R-:W-:-:S02]  /*5710*/  LEA.HI.SX32 R68, R68, R21, 0x1b ;  /* 0x0000001544447211 */ /* 0x000fc400078fdaff */
[-C--:B------:R-:W-:Y:S02]  /*5720*/  LEA R142, R64, R23.reuse, 0x1 ;  /* 0x00000017408e7211 */ /* 0x080fe400078e08ff */
[----:B------:R-:W-:Y:S02]  /*5730*/  LEA R65, R68, R23, 0x1 ;  /* 0x0000001744417211 */ /* 0x000fe400078e08ff */
[C---:B------:R-:W-:Y:S02]  /*5740*/  IADD3 R64, PT, PT, R21.reuse, 0x260, RZ ;  /* 0x0000026015407810 */ /* 0x040fe40007ffe0ff */
[C---:B------:R-:W-:Y:S02]  /*5750*/  IADD3 R68, PT, PT, R21.reuse, 0x280, RZ ;  /* 0x0000028015447810 */ /* 0x040fe40007ffe0ff */
[----:B------:R-:W-:Y:S02]  /*5760*/  IADD3 R70, PT, PT, R21, 0x2a0, RZ ;  /* 0x000002a015467810 */ /* 0x000fe40007ffe0ff */
[----:B------:R-:W-:-:S02]  /*5770*/  LEA.HI.SX32 R64, R64, R21, 0x1b ;  /* 0x0000001540407211 */ /* 0x000fc400078fdaff */
[-C--:B------:R-:W-:Y:S02]  /*5780*/  LEA.HI.SX32 R68, R68, R21.reuse, 0x1b ;  /* 0x0000001544447211 */ /* 0x080fe400078fdaff */
[----:B------:R-:W-:Y:S02]  /*5790*/  IADD3 R146, PT, PT, R21, 0x2c0, RZ ;  /* 0x000002c015927810 */ /* 0x000fe40007ffe0ff */
[----:B------:R-:W-:Y:S02]  /*57a0*/  LEA.HI.SX32 R70, R70, R21, 0x1b ;  /* 0x0000001546467211 */ /* 0x000fe400078fdaff */
[----:B------:R-:W-:Y:S02]  /*57b0*/  @!P3 MOV R69, RZ ;  /* 0x000000ff0045b202 */ /* 0x000fe40000000f00 */
[----:B------:R-:W-:Y:S02]  /*57c0*/  ISETP.GE.AND P4, PT, R154, R151, PT ;  /* 0x000000979a00720c */ /* 0x000fe40003f86270 */
[----:B------:R-:W-:-:S02]  /*57d0*/  LEA.HI.SX32 R146, R146, R21, 0x1b ;  /* 0x0000001592927211 */ /* 0x000fc400078fdaff */
[-C--:B------:R-:W-:Y:S02]  /*57e0*/  LEA R143, R70, R23.reuse, 0x1 ;  /* 0x00000017468f7211 */ /* 0x080fe400078e08ff */
[C---:B------:R-:W-:Y:S02]  /*57f0*/  IADD3 R70, PT, PT, R21.reuse, 0x300, RZ ;  /* 0x0000030015467810 */ /* 0x040fe40007ffe0ff */
[----:B------:R-:W-:Y:S02]  /*5800*/  LEA R141, R146, R23, 0x1 ;  /* 0x00000017928d7211 */ /* 0x000fe400078e08ff */
[----:B------:R-:W-:Y:S02]  /*5810*/  IADD3 R146, PT, PT, R21, 0x320, RZ ;  /* 0x0000032015927810 */ /* 0x000fe40007ffe0ff */
[----:B------:R-:W-:Y:S02]  /*5820*/  LEA.HI.SX32 R70, R70, R21, 0x1b ;  /* 0x0000001546467211 */ /* 0x000fe400078fdaff */
[----:B------:R-:W-:-:S02]  /*5830*/  ISETP.GE.AND P5, PT, R158, R151, PT ;  /* 0x000000979e00720c */ /* 0x000fc40003fa6270 */
[----:B------:R-:W-:Y:S02]  /*5840*/  ISETP.GE.AND P6, PT, R160, R151, PT ;  /* 0x00000097a000720c */ /* 0x000fe40003fc6270 */
[----:B------:R-:W-:-:S11]  /*5850*/  @!P4 MOV R157, RZ ;  /* 0x000000ff009dc202 */ /* 0x000fd60000000f00 */
[----:B------:R-:W-:Y:S01]  /*5860*/  @!P6 MOV R161, RZ ;  /* 0x000000ff00a1e202 */ /* 0x000fe20000000f00 */
[----:B--2---:R-:W-:Y:S04]  /*5870*/  STS.U16 [R25], R196 ;  /* 0x000000c419007388 */ /* 0x004fe80000000400 */
[----:B------:R-:W-:Y:S04]  /*5880*/  STS.U16 [R27+0x40], R156 ;  /* 0x0000409c1b007388 */ /* 0x000fe80000000400 */
[----:B------:R-:W-:Y:S04]  /*5890*/  STS.U16 [R29+0x80], R152 ;  /* 0x000080981d007388 */ /* 0x000fe80000000400 */
[----:B------:R1:W-:Y:S04]  /*58a0*/  STS.U16 [R31+0xc0], R148 ;  /* 0x0000c0941f007388 */ /* 0x0003e80000000400 */
        /* <DEDUP_REMOVED lines=11> */
[----:B-1----:R-:W-:-:S03]  /*5960*/  VIADD R148, R21, 0x2e0 ;  /* 0x000002e015947836 */ /* 0x002fc60000000000 */
[----:B------:R1:W-:Y:S02]  /*5970*/  STS.U16 [R54+0x3c0], R125 ;  /* 0x0003c07d36007388 */ /* 0x0003e40000000400 */
[----:B------:R-:W-:Y:S02]  /*5980*/  LEA.HI.SX32 R148, R148, R21, 0x1b ;  /* 0x0000001594947211 */ /* 0x000fe400078fdaff */
[-C--:B-1----:R-:W-:Y:S02]  /*5990*/  LEA R125, R64, R23.reuse, 0x1 ;  /* 0x00000017407d7211 */ /* 0x082fe400078e08ff */
[----:B------:R-:W-:Y:S02]  /*59a0*/  LEA R64, R68, R23, 0x1 ;  /* 0x0000001744407211 */ /* 0x000fe400078e08ff */
[----:B------:R-:W-:-:S05]  /*59b0*/  @!P3 MOV R68, R144 ;  /* 0x000000900044b202 */ /* 0x000fca0000000f00 */
[----:B0-----:R-:W-:Y:S01]  /*59c0*/  @!P3 IMAD.WIDE.U32 R68, R124, R66, R68 ;  /* 0x000000427c44b225 */ /* 0x001fe200078e0044 */
[----:B------:R-:W-:Y:S02]  /*59d0*/  LEA R133, R148, R23, 0x1 ;  /* 0x0000001794857211 */ /* 0x000fe400078e08ff */
[----:B------:R-:W-:Y:S01]  /*59e0*/  IADD3 R148, PT, PT, R21, 0x340, RZ ;  /* 0x0000034015947810 */ /* 0x000fe20007ffe0ff */
[----:B------:R-:W-:Y:S01]  /*59f0*/  @!P3 IMAD R67, R124, R67, R69 ;  /* 0x000000437c43b224 */ /* 0x000fe200078e0245 */
[----:B------:R-:W-:Y:S02]  /*5a00*/  @!P3 LEA R166, P2, R68, R13, 0x1 ;  /* 0x0000000d44a6b211 */ /* 0x000fe400078408ff */
[----:B------:R-:W-:Y:S02]  /*5a10*/  LEA.HI.SX32 R144, R146, R21, 0x1b ;  /* 0x0000001592907211 */ /* 0x000fe400078fdaff */
[----:B------:R-:W-:Y:S02]  /*5a20*/  LEA R146, R70, R23, 0x1 ;  /* 0x0000001746927211 */ /* 0x000fe400078e08ff */
[----:B------:R-:W0:Y:S01]  /*5a30*/  @!P4 LDC.64 R70, c[0x0][0x3e0] ;  /* 0x0000f800ff46cb82 */ /* 0x000e220000000a00 */
[----:B------:R-:W-:-:S02]  /*5a40*/  LEA.HI.SX32 R148, R148, R21, 0x1b ;  /* 0x0000001594947211 */ /* 0x000fc400078fdaff */
[----:B------:R-:W-:Y:S02]  /*5a50*/  @!P3 LEA.HI.X R167, R68, R17, R67, 0x1, P2 ;  /* 0x0000001144a7b211 */ /* 0x000fe400010f0c43 */
[C---:B------:R-:W-:Y:S01]  /*5a60*/  IADD3 R68, PT, PT, R21.reuse, 0x380, RZ ;  /* 0x0000038015447810 */ /* 0x040fe20007ffe0ff */
[----:B------:R1:W-:Y:S03]  /*5a70*/  STS.U16 [R142+0x400], R145 ;  /* 0x000400918e007388 */ /* 0x0003e60000000400 */
[----:B------:R-:W-:Y:S01]  /*5a80*/  LEA.HI.SX32 R68, R68, R21, 0x1b ;  /* 0x0000001544447211 */ /* 0x000fe200078fdaff */
[C---:B------:R-:W-:Y:S01]  /*5a90*/  VIADD R152, R21.reuse, 0x3c0 ;  /* 0x000003c015987836 */ /* 0x040fe20000000000 */
[----:B------:R-:W-:Y:S02]  /*5aa0*/  IADD3 R66, PT, PT, R21, 0x360, RZ ;  /* 0x0000036015427810 */ /* 0x000fe40007ffe0ff */
[----:B-1----:R-:W-:-:S02]  /*5ab0*/  LEA R145, R148, R23, 0x1 ;  /* 0x0000001794917211 */ /* 0x002fc400078e08ff */
[C---:B------:R-:W-:Y:S01]  /*5ac0*/  IADD3 R148, PT, PT, R21.reuse, 0x3a0, RZ ;  /* 0x000003a015947810 */ /* 0x040fe20007ffe0ff */
[----:B------:R-:W-:Y:S03]  /*5ad0*/  STS.U16 [R140+0x440], R153 ;  /* 0x000440998c007388 */ /* 0x000fe60000000400 */
[----:B------:R-:W-:Y:S02]  /*5ae0*/  LEA.HI.SX32 R150, R148, R21, 0x1b ;  /* 0x0000001594967211 */ /* 0x000fe400078fdaff */
[----:B------:R-:W-:Y:S01]  /*5af0*/  LEA R148, R68, R23, 0x1 ;  /* 0x0000001744947211 */ /* 0x000fe200078e08ff */
[----:B----4-:R-:W-:Y:S01]  /*5b00*/  STS.U16 [R65+0x480], R186 ;  /* 0x000480ba41007388 */ /* 0x010fe20000000400 */
[----:B------:R-:W1:Y:S01]  /*5b10*/  @!P5 LDC.64 R68, c[0x0][0x3e0] ;  /* 0x0000f800ff44db82 */ /* 0x000e620000000a00 */
[----:B------:R-:W-:Y:S02]  /*5b20*/  IADD3 R164, PT, PT, R21, 0x3e0, RZ ;  /* 0x000003e015a47810 */ /* 0x000fe40007ffe0ff */
[-C--:B------:R-:W-:Y:S01]  /*5b30*/  LEA.HI.SX32 R66, R66, R21.reuse, 0x1b ;  /* 0x0000001542427211 */ /* 0x080fe200078fdaff */
[----:B------:R-:W-:Y:S01]  /*5b40*/  STS.U16 [R125+0x4c0], R184 ;  /* 0x0004c0b87d007388 */ /* 0x000fe20000000400 */
[----:B------:R-:W-:-:S02]  /*5b50*/  LEA.HI.SX32 R156, R152, R21, 0x1b ;  /* 0x00000015989c7211 */ /* 0x000fc400078fdaff */
[----:B------:R-:W-:Y:S01]  /*5b60*/  LEA R144, R144, R23, 0x1 ;  /* 0x0000001790907211 */ /* 0x000fe200078e08ff */
[----:B------:R2:W-:Y:S01]  /*5b70*/  STS.U16 [R64+0x500], R149 ;  /* 0x0005009540007388 */ /* 0x0005e20000000400 */
[----:B------:R-:W-:Y:S02]  /*5b80*/  LEA.HI.SX32 R164, R164, R21, 0x1b ;  /* 0x00000015a4a47211 */ /* 0x000fe400078fdaff */
[-C--:B------:R-:W-:Y:S01]  /*5b90*/  LEA R152, R66, R23.reuse, 0x1 ;  /* 0x0000001742987211 */ /* 0x080fe200078e08ff */
[----:B-----5:R-:W-:Y:S01]  /*5ba0*/  STS.U16 [R143+0x540], R188 ;  /* 0x000540bc8f007388 */ /* 0x020fe20000000400 */
[-C--:B------:R-:W-:Y:S01]  /*5bb0*/  LEA R147, R156, R23.reuse, 0x1 ;  /* 0x000000179c937211 */ /* 0x080fe200078e08ff */
[----:B------:R-:W4:Y:S02]  /*5bc0*/  @!P6 LDC.64 R66, c[0x0][0x3e0] ;  /* 0x0000f800ff42eb82 */ /* 0x000f240000000a00 */
[----:B------:R-:W-:Y:S01]  /*5bd0*/  STS.U16 [R141+0x580], R190 ;  /* 0x000580be8d007388 */ /* 0x000fe20000000400 */
[----:B------:R-:W-:-:S02]  /*5be0*/  LEA R150, R150, R23, 0x1 ;  /* 0x0000001796967211 */ /* 0x000fc400078e08ff */
[----:B------:R-:W-:Y:S01]  /*5bf0*/  @!P4 MOV R156, R154 ;  /* 0x0000009a009cc202 */ /* 0x000fe20000000f00 */
[----:B------:R-:W-:Y:S01]  /*5c00*/  STS.U16 [R133+0x5c0], R192 ;  /* 0x0005c0c085007388 */ /* 0x000fe20000000400 */
[----:B--2---:R-:W-:-:S03]  /*5c10*/  LEA R149, R164, R23, 0x1 ;  /* 0x00000017a4957211 */ /* 0x004fc600078e08ff */
[----:B---3--:R-:W-:Y:S01]  /*5c20*/  STS.U16 [R146+0x600], R155 ;  /* 0x0006009b92007388 */ /* 0x008fe20000000400 */
[----:B------:R-:W-:-:S03]  /*5c30*/  PRMT R154, RZ, 0x7610, R154 ;  /* 0x00007610ff9a7816 */ /* 0x000fc6000000009a */
[----:B------:R-:W-:Y:S01]  /*5c40*/  STS.U16 [R144+0x640], R139 ;  /* 0x0006408b90007388 */ /* 0x000fe20000000400 */
[----:B0-----:R-:W-:-:S03]  /*5c50*/  @!P4 IMAD.WIDE.U32 R156, R124, R70, R156 ;  /* 0x000000467c9cc225 */ /* 0x001fc600078e009c */
[----:B------:R-:W-:Y:S01]  /*5c60*/  STS.U16 [R145+0x680], R194 ;  /* 0x000680c291007388 */ /* 0x000fe20000000400 */
[----:B------:R-:W-:-:S03]  /*5c70*/  ISETP.GE.AND P2, PT, R162, R151, PT ;  /* 0x00000097a200720c */ /* 0x000fc60003f46270 */
[----:B------:R0:W-:Y:S04]  /*5c80*/  STS.U16 [R152+0x6c0], R159 ;  /* 0x0006c09f98007388 */ /* 0x0001e80000000400 */
[----:B------:R2:W-:Y:S04]  /*5c90*/  STS.U16 [R148+0x700], R137 ;  /* 0x0007008994007388 */ /* 0x0005e80000000400 */
[----:B------:R3:W-:Y:S01]  /*5ca0*/  STS.U16 [R150+0x740], R73 ;  /* 0x0007404996007388 */ /* 0x0007e20000000400 */
[----:B------:R-:W-:-:S03]  /*5cb0*/  @!P4 IMAD R71, R124, R71, R157 ;  /* 0x000000477c47c224 */ /* 0x000fc600078e029d */
[----:B------:R-:W-:Y:S04]  /*5cc0*/  STS.U16 [R147+0x780], R198 ;  /* 0x000780c693007388 */ /* 0x000fe80000000400 */
[----:B------:R5:W-:Y:S01]  /*5cd0*/  STS.U16 [R149+0x7c0], R200 ;  /* 0x0007c0c895007388 */ /* 0x000be20000000400 */
[----:B------:R-:W-:-:S03]  /*5ce0*/  NOP ;  /* 0x0000000000007918 */ /* 0x000fc60000000000 */
[----:B------:R2:W5:Y:S01]  /*5cf0*/  @!P3 LDG.E.U16 R154, desc[UR18][R166.64] ;  /* 0x00000012a69ab981 */ /* 0x000562000c1e1500 */
[C---:B------:R-:W-:Y:S02]  /*5d00*/  @!P4 LEA R164, P3, R156.reuse, R13, 0x1 ;  /* 0x0000000d9ca4c211 */ /* 0x040fe400078608ff */
[----:B0-----:R-:W-:Y:S02]  /*5d10*/  @!P5 MOV R159, RZ ;  /* 0x000000ff009fd202 */ /* 0x001fe40000000f00 */
[----:B------:R-:W-:Y:S02]  /*5d20*/  @!P4 LEA.HI.X R165, R156, R17, R71, 0x1, P3 ;  /* 0x000000119ca5c211 */ /* 0x000fe400018f0c47 */
[----:B------:R-:W-:Y:S01]  /*5d30*/  PRMT R156, RZ, 0x7610, R156 ;  /* 0x00007610ff9c7816 */ /* 0x000fe2000000009c */
[----:B-1----:R-:W-:Y:S01]  /*5d40*/  @!P5 IMAD.WIDE.U32 R158, R124, R68, R158 ;  /* 0x000000447c9ed225 */ /* 0x002fe200078e009e */
[----:B------:R-:W-:Y:S01]  /*5d50*/  ISETP.GE.AND P3, PT, R138, R151, PT ;  /* 0x000000978a00720c */ /* 0x000fe20003f66270 */
[----:B------:R-:W0:Y:S02]  /*5d60*/  @!P2 LDC.64 R70, c[0x0][0x3e0] ;  /* 0x0000f800ff46ab82 */ /* 0x000e240000000a00 */
[----:B------:R-:W-:Y:S01]  /*5d70*/  @!P5 IMAD R69, R124, R69, R159 ;  /* 0x000000457c45d224 */ /* 0x000fe200078e029f */
[----:B------:R1:W5:Y:S01]  /*5d80*/  @!P4 LDG.E.U16 R156, desc[UR18][R164.64] ;  /* 0x00000012a49cc981 */ /* 0x000362000c1e1500 */
[----:B--2---:R-:W-:-:S04]  /*5d90*/  @!P5 LEA R166, P4, R158, R13, 0x1 ;  /* 0x0000000d9ea6d211 */ /* 0x004fc800078808ff */
[----:B------:R-:W-:Y:S02]  /*5da0*/  @!P5 LEA.HI.X R167, R158, R17, R69, 0x1, P4 ;  /* 0x000000119ea7d211 */ /* 0x000fe400020f0c45 */
[----:B------:R-:W-:Y:S02]  /*5db0*/  ISETP.GE.AND P4, PT, R136, R151, PT ;  /* 0x000000978800720c */ /* 0x000fe40003f86270 */
[----:B------:R-:W-:Y:S01]  /*5dc0*/  PRMT R158, RZ, 0x7610, R158 ;  /* 0x00007610ff9e7816 */ /* 0x000fe2000000009e */
[C---:B----4-:R-:W-:Y:S01]  /*5dd0*/  @!P6 IMAD.WIDE.U32 R160, R124.reuse, R66, R160 ;  /* 0x000000427ca0e225 */ /* 0x050fe200078e00a0 */
[----:B------:R-:W2:Y:S03]  /*5de0*/  @!P3 LDC.64 R68, c[0x0][0x3e0] ;  /* 0x0000f800ff44bb82 */ /* 0x000ea60000000a00 */
[----:B------:R-:W-:Y:S01]  /*5df0*/  @!P6 IMAD R67, R124, R67, R161 ;  /* 0x000000437c43e224 */ /* 0x000fe200078e02a1 */
[----:B------:R4:W5:Y:S01]  /*5e00*/  @!P5 LDG.E.U16 R158, desc[UR18][R166.64] ;  /* 0x00000012a69ed981 */ /* 0x000962000c1e1500 */
[----:B-1----:R-:W-:-:S02]  /*5e10*/  @!P6 LEA R164, P5, R160, R13, 0x1 ;  /* 0x0000000da0a4e211 */ /* 0x002fc400078a08ff */
[----:B------:R-:W-:Y:S02]  /*5e20*/  @!P2 MOV R163, RZ ;  /* 0x000000ff00a3a202 */ /* 0x000fe40000000f00 */
[----:B------:R-:W-:Y:S02]  /*5e30*/  @!P6 LEA.HI.X R165, R160, R17, R67, 0x1, P5 ;  /* 0x00000011a0a5e211 */ /* 0x000fe400028f0c43 */
[----:B------:R-:W-:Y:S01]  /*5e40*/  PRMT R160, RZ, 0x7610, R160 ;  /* 0x00007610ffa07816 */ /* 0x000fe200000000a0 */
[----:B------:R-:W1:Y:S01]  /*5e50*/  @!P4 LDC.64 R66, c[0x0][0x3e0] ;  /* 0x0000f800ff42cb82 */ /* 0x000e620000000a00 */
[----:B0-----:R-:W-:Y:S01]  /*5e60*/  @!P2 IMAD.WIDE.U32 R162, R124, R70, R162 ;  /* 0x000000467ca2a225 */ /* 0x001fe200078e00a2 */
[----:B------:R-:W-:-:S03]  /*5e70*/  ISETP.GE.AND P5, PT, R134, R151, PT ;  /* 0x000000978600720c */ /* 0x000fc60003fa6270 */
[----:B------:R0:W5:Y:S01]  /*5e80*/  @!P6 LDG.E.U16 R160, desc[UR18][R164.64] ;  /* 0x00000012a4a0e981 */ /* 0x000162000c1e1500 */
[----:B------:R-:W-:Y:S01]  /*5e90*/  @!P2 IMAD R71, R124, R71, R163 ;  /* 0x000000477c47a224 */ /* 0x000fe200078e02a3 */
[C---:B------:R-:W-:Y:S02]  /*5ea0*/  @!P2 LEA R168, P6, R162.reuse, R13, 0x1 ;  /* 0x0000000da2a8a211 */ /* 0x040fe400078c08ff */
[----:B------:R-:W-:Y:S02]  /*5eb0*/  @!P3 MOV R139, RZ ;  /* 0x000000ff008bb202 */ /* 0x000fe40000000f00 */
[----:B------:R-:W-:Y:S02]  /*5ec0*/  @!P2 LEA.HI.X R169, R162, R17, R71, 0x1, P6 ;  /* 0x00000011a2a9a211 */ /* 0x000fe400030f0c47 */
[----:B------:R-:W-:Y:S02]  /*5ed0*/  PRMT R162, RZ, 0x7610, R162 ;  /* 0x00007610ffa27816 */ /* 0x000fe400000000a2 */
[----:B------:R-:W-:Y:S01]  /*5ee0*/  ISETP.GE.AND P6, PT, R72, R151, PT ;  /* 0x000000974800720c */ /* 0x000fe20003fc6270 */
[C---:B--2---:R-:W-:Y:S01]  /*5ef0*/  @!P3 IMAD.WIDE.U32 R138, R124.reuse, R68, R138 ;  /* 0x000000447c8ab225 */ /* 0x044fe200078e008a */
[----:B------:R-:W2:Y:S01]  /*5f00*/  @!P5 LDC.64 R70, c[0x0][0x3e0] ;  /* 0x0000f800ff46db82 */ /* 0x000ea20000000a00 */
[----:B------:R-:W-:Y:S01]  /*5f10*/  @!P4 MOV R137, RZ ;  /* 0x000000ff0089c202 */ /* 0x000fe20000000f00 */
[----:B------:R-:W5:Y:S01]  /*5f20*/  @!P2 LDG.E.U16 R162, desc[UR18][R168.64] ;  /* 0x00000012a8a2a981 */ /* 0x000f62000c1e1500 */
[----:B------:R-:W-:Y:S01]  /*5f30*/  @!P3 IMAD R69, R124, R69, R139 ;  /* 0x000000457c45b224 */ /* 0x000fe200078e028b */
[----:B----4-:R-:W-:-:S02]  /*5f40*/  @!P3 LEA R166, P2, R138, R13, 0x1 ;  /* 0x0000000d8aa6b211 */ /* 0x010fc400078408ff */
[----:B0-----:R-:W-:Y:S01]  /*5f50*/  PRMT R164, RZ, 0x7610, R164 ;  /* 0x00007610ffa47816 */ /* 0x001fe200000000a4 */
[----:B-1----:R-:W-:Y:S01]  /*5f60*/  @!P4 IMAD.WIDE.U32 R136, R124, R66, R136 ;  /* 0x000000427c88c225 */ /* 0x002fe200078e0088 */
[----:B------:R-:W-:-:S03]  /*5f70*/  @!P3 LEA.HI.X R167, R138, R17, R69, 0x1, P2 ;  /* 0x000000118aa7b211 */ /* 0x000fc600010f0c45 */
[----:B------:R-:W0:Y:S01]  /*5f80*/  @!P6 LDC.64 R68, c[0x0][0x3e0] ;  /* 0x0000f800ff44eb82 */ /* 0x000e220000000a00 */
[----:B------:R-:W-:Y:S01]  /*5f90*/  ISETP.GE.AND P2, PT, R118, R151, PT ;  /* 0x000000977600720c */ /* 0x000fe20003f46270 */
[----:B------:R1:W4:Y:S01]  /*5fa0*/  @!P3 LDG.E.U16 R164, desc[UR18][R166.64] ;  /* 0x00000012a6a4b981 */ /* 0x000322000c1e1500 */
[----:B------:R-:W-:Y:S01]  /*5fb0*/  @!P4 IMAD R67, R124, R67, R137 ;  /* 0x000000437c43c224 */ /* 0x000fe200078e0289 */
[C---:B------:R-:W-:Y:S02]  /*5fc0*/  @!P4 LEA R138, P3, R136.reuse, R13, 0x1 ;  /* 0x0000000d888ac211 */ /* 0x040fe400078608ff */
[----:B------:R-:W-:Y:S02]  /*5fd0*/  @!P5 MOV R137, RZ ;  /* 0x000000ff0089d202 */ /* 0x000fe40000000f00 */
[----:B------:R-:W-:Y:S02]  /*5fe0*/  @!P4 LEA.HI.X R139, R136, R17, R67, 0x1, P3 ;  /* 0x00000011888bc211 */ /* 0x000fe400018f0c43 */
[----:B------:R-:W-:-:S02]  /*5ff0*/  @!P5 MOV R136, R134 ;  /* 0x000000860088d202 */ /* 0x000fc40000000f00 */
[----:B------:R-:W-:Y:S02]  /*6000*/  PRMT R153, RZ, 0x7610, R153 ;  /* 0x00007610ff997816 */ /* 0x000fe40000000099 */
[----:B------:R-:W1:Y:S01]  /*6010*/  @!P2 LDC.64 R66, c[0x0][0x3e0] ;  /* 0x0000f800ff42ab82 */ /* 0x000e620000000a00 */
[----:B--2---:R-:W-:Y:S01]  /*6020*/  @!P5 IMAD.WIDE.U32 R136, R124, R70, R136 ;  /* 0x000000467c88d225 */ /* 0x004fe200078e0088 */
[----:B------:R-:W-:Y:S02]  /*6030*/  ISETP.GE.AND P3, PT, R12, R151, PT ;  /* 0x000000970c00720c */ /* 0x000fe40003f66270 */
[----:B------:R-:W2:Y:S01]  /*6040*/  @!P4 LDG.E.U16 R153, desc[UR18][R138.64] ;  /* 0x000000128a99c981 */ /* 0x000ea2000c1e1500 */
[----:B------:R-:W-:Y:S01]  /*6050*/  @!P5 IMAD R71, R124, R71, R137 ;  /* 0x000000477c47d224 */ /* 0x000fe200078e0289 */
[----:B------:R-:W-:Y:S02]  /*6060*/  @!P5 LEA R134, P4, R136, R13, 0x1 ;  /* 0x0000000d8886d211 */ /* 0x000fe400078808ff */
[----:B---3--:R-:W-:-:S02]  /*6070*/  @!P6 MOV R73, RZ ;  /* 0x000000ff0049e202 */ /* 0x008fc40000000f00 */
[----:B------:R-:W-:Y:S02]  /*6080*/  PRMT R155, RZ, 0x7610, R155 ;  /* 0x00007610ff9b7816 */ /* 0x000fe4000000009b */
[----:B------:R-:W-:Y:S01]  /*6090*/  @!P5 LEA.HI.X R135, R136, R17, R71, 0x1, P4 ;  /* 0x000000118887d211 */ /* 0x000fe200020f0c47 */
[C---:B0-----:R-:W-:Y:S02]  /*60a0*/  @!P6 IMAD.WIDE.U32 R72, R124.reuse, R68, R72 ;  /* 0x000000447c48e225 */ /* 0x041fe400078e0048 */
[----:B------:R-:W0:Y:S02]  /*60b0*/  @!P3 LDC.64 R70, c[0x0][0x3e0] ;  /* 0x0000f800ff46bb82 */ /* 0x000e240000000a00 */
[----:B------:R3:W2:Y:S01]  /*60c0*/  @!P5 LDG.E.U16 R155, desc[UR18][R134.64] ;  /* 0x00000012869bd981 */ /* 0x0006a2000c1e1500 */
[----:B------:R-:W-:Y:S01]  /*60d0*/  @!P6 IMAD R69, R124, R69, R73 ;  /* 0x000000457c45e224 */ /* 0x000fe200078e0249 */
[----:B------:R-:W-:Y:S02]  /*60e0*/  @!P6 LEA R136, P5, R72, R13, 0x1 ;  /* 0x0000000d4888e211 */ /* 0x000fe400078a08ff */
[----:B------:R-:W-:-:S02]  /*60f0*/  ISETP.GE.AND P4, PT, R14, R151, PT ;  /* 0x000000970e00720c */ /* 0x000fc40003f86270 */
[----:B------:R-:W-:Y:S01]  /*6100*/  @!P6 LEA.HI.X R137, R72, R17, R69, 0x1, P5 ;  /* 0x000000114889e211 */ /* 0x000fe200028f0c45 */
[----:B------:R-:W-:Y:S01]  /*6110*/  @!P2 IMAD.MOV.U32 R68, RZ, RZ, R118 ;  /* 0x000000ffff44a224 */ /* 0x000fe200078e0076 */
[----:B------:R-:W-:Y:S02]  /*6120*/  @!P2 MOV R69, RZ ;  /* 0x000000ff0045a202 */ /* 0x000fe40000000f00 */
[----:B-1----:R-:W-:Y:S01]  /*6130*/  PRMT R166, RZ, 0x7610, R166 ;  /* 0x00007610ffa67816 */ /* 0x002fe200000000a6 */
[----:B------:R-:W-:-:S05]  /*6140*/  @!P2 IMAD.WIDE.U32 R72, R124, R66, R68 ;  /* 0x000000427c48a225 */ /* 0x000fca00078e0044 */
[----:B------:R1:W2:Y:S01]  /*6150*/  @!P6 LDG.E.U16 R166, desc[UR18][R136.64] ;  /* 0x0000001288a6e981 */ /* 0x0002a2000c1e1500 */
[----:B------:R-:W-:Y:S01]  /*6160*/  @!P2 IMAD R67, R124, R67, R73 ;  /* 0x000000437c43a224 */ /* 0x000fe200078e0249 */
[----:B---3--:R-:W-:Y:S01]  /*6170*/  @!P2 LEA R134, P6, R72, R13, 0x1 ;  /* 0x0000000d4886a211 */ /* 0x008fe200078c08ff */
[----:B------:R-:W3:Y:S01]  /*6180*/  @!P4 LDC.64 R68, c[0x0][0x3e0] ;  /* 0x0000f800ff44cb82 */ /* 0x000ee20000000a00 */
[----:B------:R-:W-:Y:S02]  /*6190*/  ISETP.GE.AND P5, PT, R16, R151, PT ;  /* 0x000000971000720c */ /* 0x000fe40003fa6270 */
[----:B------:R-:W-:Y:S02]  /*61a0*/  @!P2 LEA.HI.X R135, R72, R17, R67, 0x1, P6 ;  /* 0x000000114887a211 */ /* 0x000fe400030f0c43 */
[----:B------:R-:W-:Y:S02]  /*61b0*/  @!P3 MOV R66, R12 ;  /* 0x0000000c0042b202 */ /* 0x000fe40000000f00 */
[----:B------:R-:W-:-:S02]  /*61c0*/  @!P3 MOV R67, RZ ;  /* 0x000000ff0043b202 */ /* 0x000fc40000000f00 */
[----:B------:R-:W-:Y:S01]  /*61d0*/  PRMT R168, RZ, 0x7610, R168 ;  /* 0x00007610ffa87816 */ /* 0x000fe200000000a8 */
[----:B0-----:R-:W-:-:S04]  /*61e0*/  @!P3 IMAD.WIDE.U32 R72, R124, R70, R66 ;  /* 0x000000467c48b225 */ /* 0x001fc800078e0042 */
[----:B------:R-:W0:Y:S01]  /*61f0*/  @!P5 LDC.64 R66, c[0x0][0x3e0] ;  /* 0x0000f800ff42db82 */ /* 0x000e220000000a00 */
[----:B------:R3:W4:Y:S01]  /*6200*/  @!P2 LDG.E.U16 R168, desc[UR18][R134.64] ;  /* 0x0000001286a8a981 */ /* 0x000722000c1e1500 */
[----:B------:R-:W-:Y:S01]  /*6210*/  @!P3 IMAD R71, R124, R71, R73 ;  /* 0x000000477c47b224 */ /* 0x000fe200078e0249 */
[----:B-1----:R-:W-:Y:S02]  /*6220*/  @!P3 LEA R136, P2, R72, R13, 0x1 ;  /* 0x0000000d4888b211 */ /* 0x002fe400078408ff */
[----:B------:R-:W-:Y:S02]  /*6230*/  ISETP.GE.AND P6, PT, R18, R151, PT ;  /* 0x000000971200720c */ /* 0x000fe40003fc6270 */
[----:B------:R-:W-:Y:S02]  /*6240*/  @!P3 LEA.HI.X R137, R72, R17, R71, 0x1, P2 ;  /* 0x000000114889b211 */ /* 0x000fe400010f0c47 */
[----:B------:R-:W-:Y:S02]  /*6250*/  @!P4 MOV R70, R14 ;  /* 0x0000000e0046c202 */ /* 0x000fe40000000f00 */
[----:B------:R-:W-:-:S02]  /*6260*/  @!P4 MOV R71, RZ ;  /* 0x000000ff0047c202 */ /* 0x000fc40000000f00 */
[----:B------:R-:W-:Y:S01]  /*6270*/  PRMT R170, RZ, 0x7610, R170 ;  /* 0x00007610ffaa7816 */ /* 0x000fe200000000aa */
[----:B---3--:R-:W-:-:S04]  /*6280*/  @!P4 IMAD.WIDE.U32 R72, R124, R68, R70 ;  /* 0x000000447c48c225 */ /* 0x008fc800078e0046 */
[----:B------:R-:W1:Y:S01]  /*6290*/  @!P6 LDC.64 R70, c[0x0][0x3e0] ;  /* 0x0000f800ff46eb82 */ /* 0x000e620000000a00 */
        /* <DEDUP_REMOVED lines=12> */
[----:B---3--:R-:W-:Y:S02]  /*6360*/  @!P5 LEA R136, P4, R72, R13, 0x1 ;  /* 0x0000000d4888d211 */ /* 0x008fe400078808ff */
        /* <DEDUP_REMOVED lines=15> */
[----:B0-----:R-:W-:Y:S01]  /*6460*/  @!P2 IMAD.WIDE.U32 R72, R124, R68, R70 ;  /* 0x000000447c48a225 */ /* 0x001fe200078e0046 */
[----:B------:R-:W-:-:S03]  /*6470*/  ISETP.GE.AND P5, PT, R26, R151, PT ;  /* 0x000000971a00720c */ /* 0x000fc60003fa6270 */
[----:B------:R-:W0:Y:S01]  /*6480*/  @!P4 LDC.64 R70, c[0x0][0x3e0] ;  /* 0x0000f800ff46cb82 */ /* 0x000e220000000a00 */
[----:B------:R1:W2:Y:S01]  /*6490*/  @!P6 LDG.E.U16 R176, desc[UR18][R134.64] ;  /* 0x0000001286b0e981 */ /* 0x0002a2000c1e1500 */
[----:B------:R-:W-:Y:S01]  /*64a0*/  @!P2 IMAD R69, R124, R69, R73 ;  /* 0x000000457c45a224 */ /* 0x000fe200078e0249 */
[C---:B---3--:R-:W-:Y:S02]  /*64b0*/  @!P2 LEA R136, P6, R72.reuse, R13, 0x1 ;  /* 0x0000000d4888a211 */ /* 0x048fe400078c08ff */
[----:B------:R-:W-:Y:S02]  /*64c0*/  @!P3 MOV R68, R22 ;  /* 0x000000160044b202 */ /* 0x000fe40000000f00 */
[----:B------:R-:W-:Y:S02]  /*64d0*/  @!P2 LEA.HI.X R137, R72, R17, R69, 0x1, P6 ;  /* 0x000000114889a211 */ /* 0x000fe400030f0c45 */
[----:B------:R-:W-:Y:S02]  /*64e0*/  @!P3 MOV R69, RZ ;  /* 0x000000ff0045b202 */ /* 0x000fe40000000f00 */
[----:B------:R-:W-:Y:S01]  /*64f0*/  PRMT R178, RZ, 0x7610, R178 ;  /* 0x00007610ffb27816 */ /* 0x000fe200000000b2 */
[----:B-1----:R-:W-:-:S03]  /*6500*/  @!P3 IMAD.WIDE.U32 R72, R124, R66, R68 ;  /* 0x000000427c48b225 */ /* 0x002fc600078e0044 */
[----:B------:R-:W1:Y:S02]  /*6510*/  @!P5 LDC.64 R68, c[0x0][0x3e0] ;  /* 0x0000f800ff44db82 */ /* 0x000e640000000a00 */
[----:B------:R3:W2:Y:S01]  /*6520*/  @!P2 LDG.E.U16 R178, desc[UR18][R136.64] ;  /* 0x0000001288b2a981 */ /* 0x0006a2000c1e1500 */
[----:B------:R-:W-:Y:S01]  /*6530*/  @!P3 IMAD R67, R124, R67, R73 ;  /* 0x000000437c43b224 */ /* 0x000fe200078e0249 */
[----:B------:R-:W-:Y:S02]  /*6540*/  @!P3 LEA R134, P2, R72, R13, 0x1 ;  /* 0x0000000d4886b211 */ /* 0x000fe400078408ff */
        /* <DEDUP_REMOVED lines=9> */
[----:B---3--:R-:W-:Y:S02]  /*65e0*/  @!P4 LEA R136, P3, R72, R13, 0x1 ;  /* 0x0000000d4888c211 */ /* 0x008fe400078608ff */
[----:B------:R-:W-:Y:S02]  /*65f0*/  ISETP.GE.AND P2, PT, R30, R151, PT ;  /* 0x000000971e00720c */ /* 0x000fe40003f46270 */
[----:B------:R-:W-:Y:S01]  /*6600*/  @!P4 LEA.HI.X R137, R72, R17, R71, 0x1, P3 ;  /* 0x000000114889c211 */ /* 0x000fe200018f0c47 */
[----:B------:R-:W-:Y:S01]  /*6610*/  @!P5 IMAD.MOV.U32 R71, RZ, RZ, RZ ;  /* 0x000000ffff47d224 */ /* 0x000fe200078e00ff */
[----:B------:R-:W-:Y:S02]  /*6620*/  @!P5 MOV R70, R26 ;  /* 0x0000001a0046d202 */ /* 0x000fe40000000f00 */
[----:B------:R-:W-:-:S03]  /*6630*/  PRMT R182, RZ, 0x7610, R182 ;  /* 0x00007610ffb67816 */ /* 0x000fc600000000b6 */
[----:B-1----:R-:W-:-:S03]  /*6640*/  @!P5 IMAD.WIDE.U32 R72, R124, R68, R70 ;  /* 0x000000447c48d225 */ /* 0x002fc600078e0046 */
[----:B------:R1:W3:Y:S01]  /*6650*/  @!P4 LDG.E.U16 R182, desc[UR18][R136.64] ;  /* 0x0000001288b6c981 */ /* 0x0002e2000c1e1500 */
[----:B------:R-:W-:Y:S01]  /*6660*/  @!P5 IMAD R69, R124, R69, R73 ;  /* 0x000000457c45d224 */ /* 0x000fe200078e0249 */
[----:B------:R-:W-:Y:S01]  /*6670*/  @!P5 LEA R134, P4, R72, R13, 0x1 ;  /* 0x0000000d4886d211 */ /* 0x000fe200078808ff */
[----:B------:R-:W5:Y:S01]  /*6680*/  @!P2 LDC.64 R70, c[0x0][0x3e0] ;  /* 0x0000f800ff46ab82 */ /* 0x000f620000000a00 */
        /* <DEDUP_REMOVED lines=8> */
[----:B------:R5:W3:Y:S01]  /*6710*/  @!P5 LDG.E.U16 R184, desc[UR18][R134.64] ;  /* 0x0000001286b8d981 */ /* 0x000ae2000c1e1500 */
[----:B------:R-:W-:Y:S01]  /*6720*/  @!P6 IMAD R67, R124, R67, R69 ;  /* 0x000000437c43e224 */ /* 0x000fe200078e0245 */
[C---:B-1----:R-:W-:Y:S02]  /*6730*/  @!P6 LEA R136, P5, R68.reuse, R13, 0x1 ;  /* 0x0000000d4488e211 */ /* 0x042fe400078a08ff */
[----:B------:R-:W-:Y:S02]  /*6740*/  @!P2 MOV R66, R30 ;  /* 0x0000001e0042a202 */ /* 0x000fe40000000f00 */
[----:B------:R-:W-:Y:S02]  /*6750*/  @!P6 LEA.HI.X R137, R68, R17, R67, 0x1, P5 ;  /* 0x000000114489e211 */ /* 0x000fe400028f0c43 */
[----:B------:R-:W-:Y:S02]  /*6760*/  @!P2 MOV R67, RZ ;  /* 0x000000ff0043a202 */ /* 0x000fe40000000f00 */
[----:B------:R-:W-:Y:S01]  /*6770*/  PRMT R186, RZ, 0x7610, R186 ;  /* 0x00007610ffba7816 */ /* 0x000fe200000000ba */
[----:B-----5:R-:W-:-:S03]  /*6780*/  @!P2 IMAD.WIDE.U32 R68, R124, R70, R66 ;  /* 0x000000467c44a225 */ /* 0x020fc600078e0042 */
[----:B------:R-:W1:Y:S01]  /*6790*/  @!P4 LDC.64 R66, c[0x0][0x3e0] ;  /* 0x0000f800ff42cb82 */ /* 0x000e620000000a00 */
[----:B------:R-:W-:Y:S01]  /*67a0*/  ISETP.GE.AND P5, PT, R36, R151, PT ;  /* 0x000000972400720c */ /* 0x000fe20003fa6270 */
[----:B------:R-:W5:Y:S01]  /*67b0*/  @!P6 LDG.E.U16 R186, desc[UR18][R136.64] ;  /* 0x0000001288bae981 */ /* 0x000f62000c1e1500 */
[----:B------:R-:W-:Y:S01]  /*67c0*/  @!P2 IMAD R71, R124, R71, R69 ;  /* 0x000000477c47a224 */ /* 0x000fe200078e0245 */
[C---:B------:R-:W-:Y:S02]  /*67d0*/  @!P2 LEA R134, P6, R68.reuse, R13, 0x1 ;  /* 0x0000000d4486a211 */ /* 0x040fe400078c08ff */
[----:B------:R-:W-:Y:S02]  /*67e0*/  @!P3 MOV R69, RZ ;  /* 0x000000ff0045b202 */ /* 0x000fe40000000f00 */
[----:B------:R-:W-:Y:S02]  /*67f0*/  @!P2 LEA.HI.X R135, R68, R17, R71, 0x1, P6 ;  /* 0x000000114487a211 */ /* 0x000fe400030f0c47 */
[----:B------:R-:W-:-:S02]  /*6800*/  @!P3 MOV R68, R32 ;  /* 0x000000200044b202 */ /* 0x000fc40000000f00 */
[----:B------:R-:W-:Y:S02]  /*6810*/  PRMT R157, RZ, 0x7610, R157 ;  /* 0x00007610ff9d7816 */ /* 0x000fe4000000009d */
[----:B------:R-:W-:Y:S01]  /*6820*/  ISETP.GE.AND P6, PT, R38, R151, PT ;  /* 0x000000972600720c */ /* 0x000fe20003fc6270 */
[C---:B0-----:R-:W-:Y:S02]  /*6830*/  @!P3 IMAD.WIDE.U32 R70, R124.reuse, R72, R68 ;  /* 0x000000487c46b225 */ /* 0x041fe400078e0044 */
[----:B------:R-:W0:Y:S01]  /*6840*/  @!P5 LDC.64 R68, c[0x0][0x3e0] ;  /* 0x0000f800ff44db82 */ /* 0x000e220000000a00 */
[----:B------:R1:W5:Y:S01]  /*6850*/  @!P2 LDG.E.U16 R157, desc[UR18][R134.64] ;  /* 0x00000012869da981 */ /* 0x000362000c1e1500 */
[----:B------:R-:W-:Y:S01]  /*6860*/  @!P3 IMAD R73, R124, R73, R71 ;  /* 0x000000497c49b224 */ /* 0x000fe200078e0247 */
[----:B------:R-:W-:Y:S02]  /*6870*/  @!P3 LEA R72, P2, R70, R13, 0x1 ;  /* 0x0000000d4648b211 */ /* 0x000fe400078408ff */
[----:B------:R-:W-:-:S02]  /*6880*/  PRMT R159, RZ, 0x7610, R159 ;  /* 0x00007610ff9f7816 */ /* 0x000fc4000000009f */
[----:B------:R-:W-:-:S03]  /*6890*/  @!P3 LEA.HI.X R73, R70, R17, R73, 0x1, P2 ;  /* 0x000000114649b211 */ /* 0x000fc600010f0c49 */
[----:B------:R-:W4:Y:S01]  /*68a0*/  @!P6 LDC.64 R70, c[0x0][0x3e0] ;  /* 0x0000f800ff46eb82 */ /* 0x000f220000000a00 */
[----:B-1----:R-:W-:Y:S01]  /*68b0*/  @!P4 MOV R134, R34 ;  /* 0x000000220086c202 */ /* 0x002fe20000000f00 */
[----:B------:R1:W5:Y:S01]  /*68c0*/  @!P3 LDG.E.U16 R159, desc[UR18][R72.64] ;  /* 0x00000012489fb981 */ /* 0x000362000c1e1500 */
[----:B------:R-:W-:-:S03]  /*68d0*/  @!P4 MOV R135, RZ ;  /* 0x000000ff0087c202 */ /* 0x000fc60000000f00 */
[----:B------:R-:W-:-:S04]  /*68e0*/  @!P4 IMAD.WIDE.U32 R136, R124, R66, R134 ;  /* 0x000000427c88c225 */ /* 0x000fc800078e0086 */
[----:B------:R-:W-:Y:S01]  /*68f0*/  @!P4 IMAD R67, R124, R67, R137 ;  /* 0x000000437c43c224 */ /* 0x000fe200078e0289 */
[----:B------:R-:W-:Y:S02]  /*6900*/  @!P4 LEA R138, P3, R136, R13, 0x1 ;  /* 0x0000000d888ac211 */ /* 0x000fe400078608ff */
[----:B------:R-:W-:Y:S02]  /*6910*/  ISETP.GE.AND P2, PT, R40, R151, PT ;  /* 0x000000972800720c */ /* 0x000fe40003f46270 */
[----:B------:R-:W-:Y:S02]  /*6920*/  @!P4 LEA.HI.X R139, R136, R17, R67, 0x1, P3 ;  /* 0x00000011888bc211 */ /* 0x000fe400018f0c43 */
[----:B------:R-:W-:Y:S02]  /*6930*/  @!P5 MOV R66, R36 ;  /* 0x000000240042d202 */ /* 0x000fe40000000f00 */
[----:B------:R-:W-:Y:S02]  /*6940*/  @!P5 MOV R67, RZ ;  /* 0x000000ff0043d202 */ /* 0x000fe40000000f00 */
[----:B------:R-:W-:Y:S01]  /*6950*/  PRMT R161, RZ, 0x7610, R161 ;  /* 0x00007610ffa17816 */ /* 0x000fe200000000a1 */
[----:B0-----:R-:W-:Y:S01]  /*6960*/  @!P5 IMAD.WIDE.U32 R134, R124, R68, R66 ;  /* 0x000000447c86d225 */ /* 0x001fe200078e0042 */
[----:B-1----:R-:W-:-:S03]  /*6970*/  @!P6 MOV R72, R38 ;  /* 0x000000260048e202 */ /* 0x002fc60000000f00 */
[----:B------:R-:W0:Y:S01]  /*6980*/  @!P2 LDC.64 R66, c[0x0][0x3e0] ;  /* 0x0000f800ff42ab82 */ /* 0x000e220000000a00 */
[----:B------:R1:W5:Y:S01]  /*6990*/  @!P4 LDG.E.U16 R161, desc[UR18][R138.64] ;  /* 0x000000128aa1c981 */ /* 0x000362000c1e1500 */
[----:B------:R-:W-:Y:S01]  /*69a0*/  @!P5 IMAD R69, R124, R69, R135 ;  /* 0x000000457c45d224 */ /* 0x000fe200078e0287 */
[C---:B------:R-:W-:Y:S02]  /*69b0*/  @!P5 LEA R68, P4, R134.reuse, R13, 0x1 ;  /* 0x0000000d8644d211 */ /* 0x040fe400078808ff */
[----:B------:R-:W-:Y:S02]  /*69c0*/  @!P6 MOV R73, RZ ;  /* 0x000000ff0049e202 */ /* 0x000fe40000000f00 */
[----:B------:R-:W-:Y:S02]  /*69d0*/  PRMT R188, RZ, 0x7610, R188 ;  /* 0x00007610ffbc7816 */ /* 0x000fe400000000bc */
[----:B------:R-:W-:Y:S02]  /*69e0*/  @!P5 LEA.HI.X R69, R134, R17, R69, 0x1, P4 ;  /* 0x000000118645d211 */ /* 0x000fe400020f0c45 */
[----:B------:R-:W-:Y:S01]  /*69f0*/  ISETP.GE.AND P3, PT, R42, R151, PT ;  /* 0x000000972a00720c */ /* 0x000fe20003f66270 */
[----:B----4-:R-:W-:-:S02]  /*6a00*/  @!P6 IMAD.WIDE.U32 R72, R124, R70, R72 ;  /* 0x000000467c48e225 */ /* 0x010fc400078e0048 */
[----:B------:R4:W5:Y:S01]  /*6a10*/  @!P5 LDG.E.U16 R188, desc[UR18][R68.64] ;  /* 0x0000001244bcd981 */ /* 0x000962000c1e1500 */
[----:B------:R-:W-:Y:S01]  /*6a20*/  ISETP.GE.AND P5, PT, R44, R151, PT ;  /* 0x000000972c00720c */ /* 0x000fe20003fa6270 */
[----:B------:R-:W-:Y:S01]  /*6a30*/  @!P6 IMAD R71, R124, R71, R73 ;  /* 0x000000477c47e224 */ /* 0x000fe200078e0249 */
[----:B------:R-:W-:Y:S01]  /*6a40*/  @!P6 LEA R134, P4, R72, R13, 0x1 ;  /* 0x0000000d4886e211 */ /* 0x000fe200078808ff */
[----:B------:R-:W-:-:S03]  /*6a50*/  FMUL.FTZ R70, R75, R56 ;  /* 0x000000384b467220 */ /* 0x000fc60000410000 */
[----:B------:R-:W-:-:S03]  /*6a60*/  @!P6 LEA.HI.X R135, R72, R17, R71, 0x1, P4 ;  /* 0x000000114887e211 */ /* 0x000fc600020f0c47 */
[----:B------:R-:W0:Y:S01]  /*6a70*/  @!P3 LDC.64 R72, c[0x0][0x3e0] ;  /* 0x0000f800ff48bb82 */ /* 0x000e220000000a00 */
[----:B-1----:R-:W-:Y:S01]  /*6a80*/  FMUL.RZ R138, R70, 0.15915493667125701904 ;  /* 0x3e22f983468a7820 */ /* 0x002fe2000040c000 */
[----:B----4-:R-:W-:Y:S02]  /*6a90*/  @!P2 MOV R68, R40 ;  /* 0x000000280044a202 */ /* 0x010fe40000000f00 */
[----:B------:R-:W-:Y:S02]  /*6aa0*/  @!P2 MOV R69, RZ ;  /* 0x000000ff0045a202 */ /* 0x000fe40000000f00 */
[----:B------:R-:W-:Y:S02]  /*6ab0*/  PRMT R190, RZ, 0x7610, R190 ;  /* 0x00007610ffbe7816 */ /* 0x000fe400000000be */
[----:B------:R-:W1:Y:S01]  /*6ac0*/  @!P5 LDC.64 R70, c[0x0][0x3e0] ;  /* 0x0000f800ff46db82 */ /* 0x000e620000000a00 */
[----:B0-----:R-:W-:-:S04]  /*6ad0*/  @!P2 IMAD.WIDE.U32 R68, R124, R66, R68 ;  /* 0x000000427c44a225 */ /* 0x001fc800078e0044 */
[----:B------:R-:W-:Y:S01]  /*6ae0*/  FMUL.FTZ R66, R75, R58 ;  /* 0x0000003a4b427220 */ /* 0x000fe20000410000 */
[----:B------:R-:W-:Y:S01]  /*6af0*/  ISETP.GE.AND P4, PT, R46, R151, PT ;  /* 0x000000972e00720c */ /* 0x000fe20003f86270 */
[----:B------:R0:W4:Y:S01]  /*6b00*/  @!P6 LDG.E.U16 R190, desc[UR18][R134.64] ;  /* 0x0000001286bee981 */ /* 0x000122000c1e1500 */
[----:B------:R-:W-:Y:S01]  /*6b10*/  @!P2 IMAD R67, R124, R67, R69 ;  /* 0x000000437c43a224 */ /* 0x000fe200078e0245 */
[----:B------:R-:W-:Y:S01]  /*6b20*/  @!P2 LEA R136, P6, R68, R13, 0x1 ;  /* 0x0000000d4488a211 */ /* 0x000fe200078c08ff */
[----:B------:R-:W-:Y:S01]  /*6b30*/  FMUL.RZ R175, R66, 0.15915493667125701904 ;  /* 0x3e22f98342af7820 */ /* 0x000fe2000040c000 */
[----:B------:R-:W-:Y:S02]  /*6b40*/  @!P3 MOV R66, R42 ;  /* 0x0000002a0042b202 */ /* 0x000fe40000000f00 */
[----:B------:R-:W-:Y:S02]  /*6b50*/  @!P2 LEA.HI.X R137, R68, R17, R67, 0x1, P6 ;  /* 0x000000114489a211 */ /* 0x000fe400030f0c43 */
[----:B------:R-:W-:-:S02]  /*6b60*/  @!P3 MOV R67, RZ ;  /* 0x000000ff0043b202 */ /* 0x000fc40000000f00 */
[----:B------:R-:W-:Y:S01]  /*6b70*/  PRMT R165, RZ, 0x7610, R165 ;  /* 0x00007610ffa57816 */ /* 0x000fe200000000a5 */
[----:B------:R-:W-:Y:S01]  /*6b80*/  @!P5 IMAD.MOV.U32 R68, RZ, RZ, R44 ;  /* 0x000000ffff44d224 */ /* 0x000fe200078e002c */
[----:B------:R-:W-:Y:S01]  /*6b90*/  @!P5 MOV R69, RZ ;  /* 0x000000ff0045d202 */ /* 0x000fe20000000f00 */
[C---:B0-----:R-:W-:Y:S02]  /*6ba0*/  @!P3 IMAD.WIDE.U32 R134, R124.reuse, R72, R66 ;  /* 0x000000487c86b225 */ /* 0x041fe400078e0042 */
[----:B------:R-:W0:Y:S01]  /*6bb0*/  @!P4 LDC.64 R66, c[0x0][0x3e0] ;  /* 0x0000f800ff42cb82 */ /* 0x000e220000000a00 */
[----:B------:R1:W4:Y:S01]  /*6bc0*/  @!P2 LDG.E.U16 R165, desc[UR18][R136.64] ;  /* 0x0000001288a5a981 */ /* 0x000322000c1e1500 */
[----:B------:R-:W-:Y:S01]  /*6bd0*/  @!P3 IMAD R73, R124, R73, R135 ;  /* 0x000000497c49b224 */ /* 0x000fe200078e0287 */
[----:B------:R-:W-:Y:S02]  /*6be0*/  ISETP.GE.AND P2, PT, R48, R151, PT ;  /* 0x000000973000720c */ /* 0x000fe40003f46270 */
[----:B------:R-:W-:Y:S01]  /*6bf0*/  @!P3 LEA R72, P6, R134, R13, 0x1 ;  /* 0x0000000d8648b211 */ /* 0x000fe200078c08ff */
[----:B-1----:R-:W-:Y:S01]  /*6c00*/  @!P5 IMAD.WIDE.U32 R68, R124, R70, R68 ;  /* 0x000000467c44d225 */ /* 0x002fe200078e0044 */
[----:B------:R-:W1:Y:S02]  /*6c10*/  MUFU.SIN R167, R138 ;  /* 0x0000008a00a77308 */ /* 0x000e640000000400 */
[----:B------:R-:W-:Y:S01]  /*6c20*/  @!P3 LEA.HI.X R73, R134, R17, R73, 0x1, P6 ;  /* 0x000000118649b211 */ /* 0x000fe200030f0c49 */
[----:B------:R-:W-:-:S02]  /*6c30*/  @!P5 IMAD R69, R124, R71, R69 ;  /* 0x000000477c45d224 */ /* 0x000fc400078e0245 */
[----:B------:R-:W-:-:S03]  /*6c40*/  FMUL.FTZ R70, R75, R60 ;  /* 0x0000003c4b467220 */ /* 0x000fc60000410000 */
[----:B------:R1:W-:Y:S01]  /*6c50*/  MUFU.COS R169, R138 ;  /* 0x0000008a00a97308 */ /* 0x0003e20000000000 */
[----:B------:R-:W-:Y:S01]  /*6c60*/  FMUL.FTZ R163, R74, 1.4426950216293334961 ;  /* 0x3fb8aa3b4aa37820 */ /* 0x000fe20000410000 */
[----:B------:R-:W-:Y:S01]  /*6c70*/  PRMT R74, RZ, 0x7610, R74 ;  /* 0x00007610ff4a7816 */ /* 0x000fe2000000004a */
[----:B------:R-:W-:Y:S02]  /*6c80*/  FMUL.RZ R137, R70, 0.15915493667125701904 ;  /* 0x3e22f98346897820 */ /* 0x000fe4000040c000 */
[----:B------:R-:W2:Y:S03]  /*6c90*/  @!P2 LDC.64 R70, c[0x0][0x3e0] ;  /* 0x0000f800ff46ab82 */ /* 0x000ea60000000a00 */
[----:B------:R0:W4:Y:S01]  /*6ca0*/  @!P3 LDG.E.U16 R74, desc[UR18][R72.64] ;  /* 0x00000012484ab981 */ /* 0x000122000c1e1500 */
[----:B-1----:R-:W-:-:S04]  /*6cb0*/  @!P5 LEA R138, P6, R68, R13, 0x1 ;  /* 0x0000000d448ad211 */ /* 0x002fc800078c08ff */
[----:B------:R-:W-:Y:S02]  /*6cc0*/  @!P5 LEA.HI.X R139, R68, R17, R69, 0x1, P6 ;  /* 0x00000011448bd211 */ /* 0x000fe400030f0c45 */
[-C--:B------:R-:W-:Y:S02]  /*6cd0*/  ISETP.GE.AND P6, PT, R50, R151.reuse, PT ;  /* 0x000000973200720c */ /* 0x080fe40003fc6270 */
[----:B------:R-:W-:Y:S02]  /*6ce0*/  ISETP.GE.AND P3, PT, R52, R151, PT ;  /* 0x000000973400720c */ /* 0x000fe40003f66270 */
[----:B------:R-:W-:Y:S02]  /*6cf0*/  @!P4 MOV R68, R46 ;  /* 0x0000002e0044c202 */ /* 0x000fe40000000f00 */
[----:B------:R-:W-:Y:S02]  /*6d00*/  @!P4 MOV R69, RZ ;  /* 0x000000ff0045c202 */ /* 0x000fe40000000f00 */
[----:B------:R-:W-:Y:S01]  /*6d10*/  PRMT R192, RZ, 0x7610, R192 ;  /* 0x00007610ffc07816 */ /* 0x000fe200000000c0 */
[----:B0-----:R-:W-:-:S04]  /*6d20*/  @!P4 IMAD.WIDE.U32 R134, R124, R66, R68 ;  /* 0x000000427c86c225 */ /* 0x001fc800078e0044 */
[----:B------:R-:W0:Y:S01]  /*6d30*/  @!P6 LDC.64 R68, c[0x0][0x3e0] ;  /* 0x0000f800ff44eb82 */ /* 0x000e220000000a00 */
[----:B------:R-:W-:Y:S01]  /*6d40*/  FMUL.FTZ R136, R75, R62 ;  /* 0x0000003e4b887220 */ /* 0x000fe20000410000 */
[----:B------:R-:W-:Y:S01]  /*6d50*/  MUFU.SIN R171, R175 ;  /* 0x000000af00ab7308 */ /* 0x000fe20000000400 */
[----:B------:R1:W4:Y:S01]  /*6d60*/  @!P5 LDG.E.U16 R192, desc[UR18][R138.64] ;  /* 0x000000128ac0d981 */ /* 0x000322000c1e1500 */
[----:B------:R-:W-:Y:S02]  /*6d70*/  @!P4 IMAD R67, R124, R67, R135 ;  /* 0x000000437c43c224 */ /* 0x000fe400078e0287 */
[----:B------:R-:W-:Y:S02]  /*6d80*/  FMUL.RZ R183, R136, 0.15915493667125701904 ;  /* 0x3e22f98388b77820 */ /* 0x000fe4000040c000 */
[----:B------:R-:W0:Y:S02]  /*6d90*/  @!P3 LDC.64 R72, c[0x0][0x3e0] ;  /* 0x0000f800ff48bb82 */ /* 0x000e240000000a00 */
[----:B------:R-:W3:Y:S01]  /*6da0*/  MUFU.COS R173, R175 ;  /* 0x000000af00ad7308 */ /* 0x000ee20000000000 */
[----:B------:R-:W-:-:S02]  /*6db0*/  @!P4 LEA R66, P5, R134, R13, 0x1 ;  /* 0x0000000d8642c211 */ /* 0x000fc400078a08ff */
[----:B------:R-:W-:-:S05]  /*6dc0*/  @!P2 MOV R136, R48 ;  /* 0x000000300088a202 */ /* 0x000fca0000000f00 */
[----:B------:R-:W-:Y:S01]  /*6dd0*/  MUFU.SIN R175, R137 ;  /* 0x0000008900af7308 */ /* 0x000fe20000000400 */
[----:B-1----:R-:W-:Y:S02]  /*6de0*/  PRMT R138, RZ, 0x7610, R138 ;  /* 0x00007610ff8a7816 */ /* 0x002fe4000000008a */
[----:B------:R-:W-:-:S05]  /*6df0*/  @!P4 LEA.HI.X R67, R134, R17, R67, 0x1, P5 ;  /* 0x000000118643c211 */ /* 0x000fca00028f0c43 */
[----:B------:R1:W3:Y:S01]  /*6e00*/  MUFU.COS R179, R137 ;  /* 0x0000008900b37308 */ /* 0x0002e20000000000 */
[----:B------:R2:W4:Y:S01]  /*6e10*/  @!P4 LDG.E.U16 R138, desc[UR18][R66.64] ;  /* 0x00000012428ac981 */ /* 0x000522000c1e1500 */
[----:B-1----:R-:W-:-:S03]  /*6e20*/  @!P2 MOV R137, RZ ;  /* 0x000000ff0089a202 */ /* 0x002fc60000000f00 */
[C---:B--2---:R-:W-:Y:S01]  /*6e30*/  @!P2 IMAD.WIDE.U32 R136, R124.reuse, R70, R136 ;  /* 0x000000467c88a225 */ /* 0x044fe200078e0088 */
[----:B------:R-:W-:Y:S02]  /*6e40*/  @!P6 MOV R66, R50 ;  /* 0x000000320042e202 */ /* 0x000fe40000000f00 */
[----:B------:R-:W-:Y:S01]  /*6e50*/  @!P6 MOV R67, RZ ;  /* 0x000000ff0043e202 */ /* 0x000fe20000000f00 */
[----:B------:R-:W-:Y:S01]  /*6e60*/  @!P2 IMAD R71, R124, R71, R137 ;  /* 0x000000477c47a224 */ /* 0x000fe200078e0289 */
[----:B------:R-:W-:Y:S01]  /*6e70*/  @!P2 LEA R70, P5, R136, R13, 0x1 ;  /* 0x0000000d8846a211 */ /* 0x000fe200078a08ff */
[----:B------:R-:W-:Y:S01]  /*6e80*/  FMUL.FTZ R134, R75, R76 ;  /* 0x0000004c4b867220 */ /* 0x000fe20000410000 */
[----:B------:R-:W-:Y:S02]  /*6e90*/  ISETP.GE.AND P4, PT, R132, R151, PT ;  /* 0x000000978400720c */ /* 0x000fe40003f86270 */
[----:B------:R-:W-:Y:S01]  /*6ea0*/  @!P2 LEA.HI.X R71, R136, R17, R71, 0x1, P5 ;  /* 0x000000118847a211 */ /* 0x000fe200028f0c47 */
[----:B0-----:R-:W-:Y:S01]  /*6eb0*/  @!P6 IMAD.WIDE.U32 R136, R124, R68, R66 ;  /* 0x000000447c88e225 */ /* 0x001fe200078e0042 */
[----:B------:R-:W-:-:S02]  /*6ec0*/  @!P3 MOV R66, R52 ;  /* 0x000000340042b202 */ /* 0x000fc40000000f00 */
[----:B------:R-:W-:Y:S01]  /*6ed0*/  @!P3 MOV R67, RZ ;  /* 0x000000ff0043b202 */ /* 0x000fe20000000f00 */
[----:B------:R-:W-:Y:S02]  /*6ee0*/  FMUL.RZ R185, R134, 0.15915493667125701904 ;  /* 0x3e22f98386b97820 */ /* 0x000fe4000040c000 */
[----:B------:R-:W-:Y:S01]  /*6ef0*/  @!P3 IMAD.WIDE.U32 R134, R124, R72, R66 ;  /* 0x000000487c86b225 */ /* 0x000fe200078e0042 */
[----:B------:R-:W-:-:S03]  /*6f00*/  SHF.L.U32 R66, R21, 0x5, RZ ;  /* 0x0000000515427819 */ /* 0x000fc600000006ff */
[----:B------:R-:W-:Y:S01]  /*6f10*/  FMUL.FTZ R67, R75, R78 ;  /* 0x0000004e4b437220 */ /* 0x000fe20000410000 */
[----:B------:R-:W-:Y:S02]  /*6f20*/  PRMT R139, RZ, 0x7610, R139 ;  /* 0x00007610ff8b7816 */ /* 0x000fe4000000008b */
[----:B------:R-:W-:Y:S01]  /*6f30*/  LEA.HI.SX32 R72, R66, R66, 0x1b ;  /* 0x0000004242487211 */ /* 0x000fe200078fdaff */
[----:B------:R-:W-:Y:S02]  /*6f40*/  FMUL.RZ R187, R67, 0.15915493667125701904 ;  /* 0x3e22f98343bb7820 */ /* 0x000fe4000040c000 */
[----:B------:R-:W0:Y:S01]  /*6f50*/  @!P4 LDC.64 R66, c[0x0][0x3e0] ;  /* 0x0000f800ff42cb82 */ /* 0x000e220000000a00 */
[----:B------:R-:W-:Y:S01]  /*6f60*/  @!P3 IMAD R73, R124, R73, R135 ;  /* 0x000000497c49b224 */ /* 0x000fe200078e0287 */
[----:B------:R-:W-:Y:S01]  /*6f70*/  SHF.L.U32 R135, R4, 0x4, RZ ;  /* 0x0000000404877819 */ /* 0x000fe200000006ff */
[----:B------:R1:W2:Y:S01]  /*6f80*/  @!P2 LDG.E.U16 R139, desc[UR18][R70.64] ;  /* 0x00000012468ba981 */ /* 0x0002a2000c1e1500 */
[----:B------:R-:W-:-:S02]  /*6f90*/  @!P6 IMAD R189, R124, R69, R137 ;  /* 0x000000457cbde224 */ /* 0x000fc400078e0289 */
[----:B------:R-:W-:Y:S01]  /*6fa0*/  IMAD R200, R6, -0x200, R19 ;  /* 0xfffffe0006c87824 */ /* 0x000fe200078e0213 */
[----:B------:R-:W-:Y:S02]  /*6fb0*/  IADD3 R69, PT, PT, R135, 0x1, RZ ;  /* 0x0000000187457810 */ /* 0x000fe40007ffe0ff */
[-C--:B------:R-:W-:Y:S02]  /*6fc0*/  @!P3 LEA R68, P5, R134, R13.reuse, 0x1 ;  /* 0x0000000d8644b211 */ /* 0x080fe400078a08ff */
[C---:B-1----:R-:W-:Y:S02]  /*6fd0*/  @!P6 LEA R70, P2, R136.reuse, R13, 0x1 ;  /* 0x0000000d8846e211 */ /* 0x042fe400078408ff */
[----:B------:R-:W-:Y:S02]  /*6fe0*/  PRMT R201, RZ, 0x7610, R201 ;  /* 0x00007610ffc97816 */ /* 0x000fe400000000c9 */
[----:B------:R-:W-:Y:S02]  /*6ff0*/  @!P6 LEA.HI.X R71, R136, R17, R189, 0x1, P2 ;  /* 0x000000118847e211 */ /* 0x000fe400010f0cbd */
[----:B------:R-:W-:-:S02]  /*7000*/  ISETP.GE.U32.AND P2, PT, R69, R200, PT ;  /* 0x000000c84500720c */ /* 0x000fc40003f46070 */
[----:B------:R-:W-:Y:S02]  /*7010*/  @!P3 LEA.HI.X R69, R134, R17, R73, 0x1, P5 ;  /* 0x000000118645b211 */ /* 0x000fe400028f0c49 */
[----:B------:R-:W-:Y:S01]  /*7020*/  LEA R136, R72, R23, 0x1 ;  /* 0x0000001748887211 */ /* 0x000fe200078e08ff */
[----:B------:R-:W-:Y:S01]  /*7030*/  FMUL.FTZ R72, R75, R80 ;  /* 0x000000504b487220 */ /* 0x000fe20000410000 */
[----:B------:R-:W-:Y:S01]  /*7040*/  IADD3 R73, PT, PT, R135, 0x2, RZ ;  /* 0x0000000287497810 */ /* 0x000fe20007ffe0ff */
[----:B------:R1:W2:Y:S01]  /*7050*/  @!P3 LDG.E.U16 R201, desc[UR18][R68.64] ;  /* 0x0000001244c9b981 */ /* 0x0002a2000c1e1500 */
[----:B------:R-:W-:Y:S01]  /*7060*/  PRMT R199, RZ, 0x7610, R199 ;  /* 0x00007610ffc77816 */ /* 0x000fe200000000c7 */
[----:B------:R-:W-:Y:S01]  /*7070*/  FMUL.RZ R197, R72, 0.15915493667125701904 ;  /* 0x3e22f98348c57820 */ /* 0x000fe2000040c000 */
[----:B------:R-:W-:Y:S01]  /*7080*/  ISETP.GE.U32.AND P5, PT, R73, R200, PT ;  /* 0x000000c84900720c */ /* 0x000fe20003fa6070 */
[----:B------:R-:W3:Y:S04]  /*7090*/  LDS.U16 R195, [R136+0x6] ;  /* 0x0000060088c37984 */ /* 0x000ee80000000400 */
[----:B------:R-:W-:Y:S01]  /*70a0*/  LDS.U16 R191, [R136] ;  /* 0x0000000088bf7984 */ /* 0x000fe20000000400 */
[----:B-1----:R-:W-:-:S02]  /*70b0*/  @!P4 MOV R68, R132 ;  /* 0x000000840044c202 */ /* 0x002fc40000000f00 */
[----:B------:R-:W-:Y:S01]  /*70c0*/  @!P4 MOV R69, RZ ;  /* 0x000000ff0045c202 */ /* 0x000fe20000000f00 */
[----:B------:R-:W1:Y:S02]  /*70d0*/  LDS.U16 R132, [R136+0x4] ;  /* 0x0000040088847984 */ /* 0x000e640000000400 */
[C---:B0-----:R-:W-:Y:S02]  /*70e0*/  @!P4 IMAD.WIDE.U32 R72, R124.reuse, R66, R68 ;  /* 0x000000427c48c225 */ /* 0x041fe400078e0044 */
[----:B------:R0:W2:Y:S02]  /*70f0*/  @!P6 LDG.E.U16 R199, desc[UR18][R70.64] ;  /* 0x0000001246c7e981 */ /* 0x0000a4000c1e1500 */
[----:B------:R-:W-:Y:S02]  /*7100*/  @!P4 IMAD R73, R124, R67, R73 ;  /* 0x000000437c49c224 */ /* 0x000fe400078e0249 */
[----:B------:R-:W1:Y:S01]  /*7110*/  LDS.U16 R193, [R136+0x2] ;  /* 0x0000020088c17984 */ /* 0x000e620000000400 */
[----:B------:R-:W-:Y:S01]  /*7120*/  VIADD R67, R135, 0x3 ;  /* 0x0000000387437836 */ /* 0x000fe20000000000 */
[----:B------:R-:W-:-:S02]  /*7130*/  @!P4 LEA R66, P6, R72, R13, 0x1 ;  /* 0x0000000d4842c211 */ /* 0x000fc400078c08ff */
[----:B------:R-:W-:Y:S01]  /*7140*/  PRMT R68, RZ, 0x7610, R68 ;  /* 0x00007610ff447816 */ /* 0x000fe20000000044 */
[----:B------:R-:W-:Y:S01]  /*7150*/  FMUL.FTZ R194, R163, R56 ;  /* 0x00000038a3c27220 */ /* 0x000fe20000410000 */
[----:B------:R-:W-:Y:S01]  /*7160*/  ISETP.GE.U32.AND P3, PT, R67, R200, PT ;  /* 0x000000c84300720c */ /* 0x000fe20003f66070 */
[C---:B------:R-:W-:Y:S01]  /*7170*/  FMUL.FTZ R196, R163.reuse, R58 ;  /* 0x0000003aa3c47220 */ /* 0x040fe20000410000 */
[----:B------:R-:W-:Y:S01]  /*7180*/  @!P4 LEA.HI.X R67, R72, R17, R73, 0x1, P6 ;  /* 0x000000114843c211 */ /* 0x000fe200030f0c49 */
[C---:B------:R-:W-:Y:S01]  /*7190*/  FMUL.FTZ R198, R163.reuse, R60 ;  /* 0x0000003ca3c67220 */ /* 0x040fe20000410000 */
[C---:B------:R-:W-:Y:S01]  /*71a0*/  FMUL.FTZ R202, R163.reuse, R62 ;  /* 0x0000003ea3ca7220 */ /* 0x040fe20000410000 */
[----:B------:R-:W1:Y:S01]  /*71b0*/  MUFU.COS R181, R183 ;  /* 0x000000b700b57308 */ /* 0x000e620000000000 */
[C---:B------:R-:W-:Y:S01]  /*71c0*/  FMUL.FTZ R208, R163.reuse, R76 ;  /* 0x0000004ca3d07220 */ /* 0x040fe20000410000 */
[----:B------:R3:W2:Y:S01]  /*71d0*/  @!P4 LDG.E.U16 R68, desc[UR18][R66.64] ;  /* 0x000000124244c981 */ /* 0x0006a2000c1e1500 */
[----:B------:R-:W-:-:S03]  /*71e0*/  FMUL.FTZ R206, R163, R78 ;  /* 0x0000004ea3ce7220 */ /* 0x000fc60000410000 */
[----:B0-----:R-:W-:Y:S02]  /*71f0*/  LDS.U16 R71, [R136+0xa] ;  /* 0x00000a0088477984 */ /* 0x001fe40000000400 */
[----:B------:R-:W0:Y:S01]  /*7200*/  MUFU.SIN R177, R183 ;  /* 0x000000b700b17308 */ /* 0x000e220000000400 */
[----:B------:R-:W-:Y:S01]  /*7210*/  FMUL.FTZ R189, R163, R80 ;  /* 0x00000050a3bd7220 */ /* 0x000fe20000410000 */
[----:B------:R-:W-:Y:S04]  /*7220*/  LDS.U16 R211, [R136+0x24] ;  /* 0x0000240088d37984 */ /* 0x000fe80000000400 */
[----:B---3--:R-:W3:Y:S02]  /*7230*/  LDS.U16 R66, [R136+0xc] ;  /* 0x00000c0088427984 */ /* 0x008ee40000000400 */
[----:B------:R-:W0:Y:S04]  /*7240*/  MUFU.EX2 R194, R194 ;  /* 0x000000c200c27308 */ /* 0x000e280000000800 */
[----:B------:R-:W1:Y:S01]  /*7250*/  MUFU.EX2 R196, R196 ;  /* 0x000000c400c47308 */ /* 0x000e620000000800 */
[----:B------:R-:W-:-:S03]  /*7260*/  ISETP.GE.U32.AND P4, PT, R135, R200, PT ;  /* 0x000000c88700720c */ /* 0x000fc60003f86070 */
[----:B------:R-:W3:Y:S01]  /*7270*/  MUFU.EX2 R198, R198 ;  /* 0x000000c600c67308 */ /* 0x000ee20000000800 */
[----:B0-----:R-:W-:Y:S01]  /*7280*/  FMUL.FTZ R167, R194, R167 ;  /* 0x000000a7c2a77220 */ /* 0x001fe20000410000 */
[----:B------:R-:W-:Y:S02]  /*7290*/  HADD2.F32 R195, -RZ, R195.H0_H0 ;  /* 0x200000c3ffc37230 */ /* 0x000fe40000004100 */
[----:B-1----:R-:W-:Y:S02]  /*72a0*/  FMUL.FTZ R173, R196, R173 ;  /* 0x000000adc4ad7220 */ /* 0x002fe40000410000 */
[----:B------:R-:W-:Y:S01]  /*72b0*/  FSEL R220, R167, RZ, !P4 ;  /* 0x000000ffa7dc7208 */ /* 0x000fe20006000000 */
[----:B------:R-:W-:Y:S02]  /*72c0*/  HADD2.F32 R167, -RZ, R132.H0_H0 ;  /* 0x20000084ffa77230 */ /* 0x000fe40000004100 */
[----:B------:R-:W-:Y:S02]  /*72d0*/  HADD2.F32 R72, -RZ, R191.H0_H0 ;  /* 0x200000bfff487230 */ /* 0x000fe40000004100 */
[----:B------:R-:W-:Y:S01]  /*72e0*/  FMUL.FTZ R191, R75, R84 ;  /* 0x000000544bbf7220 */ /* 0x000fe20000410000 */
[----:B------:R-:W-:Y:S01]  /*72f0*/  FSEL R228, R173, 1, !P2 ;  /* 0x3f800000ade47808 */ /* 0x000fe20005000000 */
[----:B------:R-:W-:Y:S01]  /*7300*/  FMUL.FTZ R223, R194, R169 ;  /* 0x000000a9c2df7220 */ /* 0x000fe20000410000 */
[----:B------:R-:W0:Y:S01]  /*7310*/  LDS.U16 R173, [R136+0x12] ;  /* 0x0000120088ad7984 */ /* 0x000e220000000400 */
[----:B------:R-:W1:Y:S01]  /*7320*/  MUFU.EX2 R202, R202 ;  /* 0x000000ca00ca7308 */ /* 0x000e620000000800 */
[----:B------:R-:W-:-:S02]  /*7330*/  HADD2.F32 R194, -RZ, R193.H0_H0 ;  /* 0x200000c1ffc27230 */ /* 0x000fc40000004100 */
[----:B------:R-:W-:Y:S01]  /*7340*/  FMUL.FTZ R171, R196, R171 ;  /* 0x000000abc4ab7220 */ /* 0x000fe20000410000 */
[C---:B------:R-:W-:Y:S01]  /*7350*/  FMUL.FTZ R226, R122.reuse, R167 ;  /* 0x000000a77ae27220 */ /* 0x040fe20000410000 */
[----:B------:R-:W-:Y:S01]  /*7360*/  FMUL.FTZ R195, R122, R195 ;  /* 0x000000c37ac37220 */ /* 0x000fe20000410000 */
[----:B------:R-:W-:Y:S01]  /*7370*/  FMUL.RZ R193, R191, 0.15915493667125701904 ;  /* 0x3e22f983bfc17820 */ /* 0x000fe2000040c000 */
[C---:B---3--:R-:W-:Y:S01]  /*7380*/  FMUL.FTZ R179, R198.reuse, R179 ;  /* 0x000000b3c6b37220 */ /* 0x048fe20000410000 */
[----:B------:R-:W-:Y:S01]  /*7390*/  IADD3 R191, PT, PT, R135, 0x6, RZ ;  /* 0x0000000687bf7810 */ /* 0x000fe20007ffe0ff */
[----:B------:R-:W-:Y:S01]  /*73a0*/  FMUL.FTZ R175, R198, R175 ;  /* 0x000000afc6af7220 */ /* 0x000fe20000410000 */
[----:B------:R-:W-:Y:S02]  /*73b0*/  FSEL R225, R171, RZ, !P2 ;  /* 0x000000ffabe17208 */ /* 0x000fe40005000000 */
[----:B------:R-:W-:Y:S01]  /*73c0*/  FSEL R226, R226, RZ, !P2 ;  /* 0x000000ffe2e27208 */ /* 0x000fe20005000000 */
[----:B------:R-:W3:Y:S01]  /*73d0*/  LDS.U16 R171, [R136+0x10] ;  /* 0x0000100088ab7984 */ /* 0x000ee20000000400 */
[----:B------:R-:W-:-:S02]  /*73e0*/  FSEL R227, R195, RZ, !P2 ;  /* 0x000000ffc3e37208 */ /* 0x000fc40005000000 */
[----:B------:R-:W-:Y:S01]  /*73f0*/  ISETP.GE.U32.AND P2, PT, R191, R200, PT ;  /* 0x000000c8bf00720c */ /* 0x000fe20003f46070 */
[----:B------:R-:W-:Y:S01]  /*7400*/  HADD2.F32 R191, -RZ, R66.H0_H0 ;  /* 0x20000042ffbf7230 */ /* 0x000fe20000004100 */
[----:B------:R-:W-:Y:S02]  /*7410*/  FSEL R233, R179, 1, !P5 ;  /* 0x3f800000b3e97808 */ /* 0x000fe40006800000 */
[----:B------:R-:W5:Y:S01]  /*7420*/  LDS.U16 R179, [R136+0x16] ;  /* 0x0000160088b37984 */ /* 0x000f620000000400 */
[----:B------:R-:W-:-:S03]  /*7430*/  FSEL R230, R175, RZ, !P5 ;  /* 0x000000ffafe67208 */ /* 0x000fc60006800000 */
[----:B------:R-:W5:Y:S01]  /*7440*/  LDS.U16 R175, [R136+0x14] ;  /* 0x0000140088af7984 */ /* 0x000f620000000400 */
[----:B------:R-:W-:Y:S01]  /*7450*/  FMUL.FTZ R191, R120, R191 ;  /* 0x000000bf78bf7220 */ /* 0x000fe20000410000 */
[----:B-1----:R-:W-:Y:S01]  /*7460*/  FMUL.FTZ R181, R202, R181 ;  /* 0x000000b5cab57220 */ /* 0x002fe20000410000 */
[C---:B------:R-:W-:Y:S01]  /*7470*/  FMUL.FTZ R72, R123.reuse, R72 ;  /* 0x000000487b487220 */ /* 0x040fe20000410000 */
[----:B------:R-:W-:Y:S01]  /*7480*/  FMUL.FTZ R194, R123, R194 ;  /* 0x000000c27bc27220 */ /* 0x000fe20000410000 */
[----:B------:R-:W-:Y:S02]  /*7490*/  IADD3 R73, PT, PT, R135, 0x5, RZ ;  /* 0x0000000587497810 */ /* 0x000fe40007ffe0ff */
[----:B------:R-:W-:Y:S02]  /*74a0*/  FSEL R235, R191, RZ, !P3 ;  /* 0x000000ffbfeb7208 */ /* 0x000fe40005800000 */
[----:B------:R-:W1:Y:S01]  /*74b0*/  LDS.U16 R191, [R136+0x1a] ;  /* 0x00001a0088bf7984 */ /* 0x000e620000000400 */
[----:B------:R-:W-:-:S02]  /*74c0*/  FSEL R237, R181, 1, !P3 ;  /* 0x3f800000b5ed7808 */ /* 0x000fc40005800000 */
[----:B------:R-:W-:Y:S01]  /*74d0*/  FSEL R221, R72, RZ, !P4 ;  /* 0x000000ff48dd7208 */ /* 0x000fe20006000000 */
[----:B------:R-:W1:Y:S01]  /*74e0*/  LDS.U16 R181, [R136+0x18] ;  /* 0x0000180088b57984 */ /* 0x000e620000000400 */
[----:B------:R-:W-:Y:S02]  /*74f0*/  FSEL R222, R194, RZ, !P4 ;  /* 0x000000ffc2de7208 */ /* 0x000fe40006000000 */
[----:B------:R-:W-:Y:S02]  /*7500*/  FSEL R223, R223, 1, !P4 ;  /* 0x3f800000dfdf7808 */ /* 0x000fe40006000000 */
[----:B------:R-:W-:Y:S02]  /*7510*/  ISETP.GE.U32.AND P4, PT, R73, R200, PT ;  /* 0x000000c84900720c */ /* 0x000fe40003f86070 */
[----:B------:R-:W1:Y:S01]  /*7520*/  LDS.U16 R73, [R136+0xe] ;  /* 0x00000e0088497984 */ /* 0x000e620000000400 */
[----:B------:R-:W-:Y:S01]  /*7530*/  MUFU.SIN R151, R185 ;  /* 0x000000b900977308 */ /* 0x000fe20000000400 */
[----:B------:R-:W-:Y:S01]  /*7540*/  FMUL.FTZ R70, R75, R82 ;  /* 0x000000524b467220 */ /* 0x000fe20000410000 */
[----:B0-----:R-:W-:-:S06]  /*7550*/  HADD2.F32 R194, -RZ, R173.H0_H0 ;  /* 0x200000adffc27230 */ /* 0x001fcc0000004100 */
[----:B------:R-:W0:Y:S01]  /*7560*/  MUFU.COS R183, R185 ;  /* 0x000000b900b77308 */ /* 0x000e220000000000 */
[----:B------:R-:W-:Y:S01]  /*7570*/  FMUL.RZ R203, R70, 0.15915493667125701904 ;  /* 0x3e22f98346cb7820 */ /* 0x000fe2000040c000 */
[----:B------:R-:W-:Y:S01]  /*7580*/  IADD3 R69, PT, PT, R135, 0x4, RZ ;  /* 0x0000000487457810 */ /* 0x000fe20007ffe0ff */
[----:B------:R-:W1:Y:S05]  /*7590*/  LDS.U16 R70, [R136+0x8] ;  /* 0x0000080088467984 */ /* 0x000e6a0000000400 */
[----:B------:R-:W0:Y:S01]  /*75a0*/  MUFU.SIN R137, R187 ;  /* 0x000000bb00897308 */ /* 0x000e220000000400 */
[----:B------:R-:W-:-:S07]  /*75b0*/  FMUL.FTZ R194, R119, R194 ;  /* 0x000000c277c27220 */ /* 0x000fce0000410000 */
[----:B------:R-:W0:Y:S04]  /*75c0*/  MUFU.EX2 R208, R208 ;  /* 0x000000d000d07308 */ /* 0x000e280000000800 */
[----:B------:R-:W1:Y:S01]  /*75d0*/  MUFU.COS R185, R187 ;  /* 0x000000bb00b97308 */ /* 0x000e620000000000 */
[----:B------:R-:W-:-:S07]  /*75e0*/  ISETP.GE.U32.AND P6, PT, R69, R200, PT ;  /* 0x000000c84500720c */ /* 0x000fce0003fc6070 */
[----:B------:R-:W1:Y:S04]  /*75f0*/  MUFU.EX2 R206, R206 ;  /* 0x000000ce00ce7308 */ /* 0x000e680000000800 */
[----:B------:R-:W1:Y:S01]  /*7600*/  MUFU.SIN R134, R197 ;  /* 0x000000c500867308 */ /* 0x000e620000000400 */
[----:B------:R-:W-:Y:S01]  /*7610*/  FMUL.FTZ R177, R202, R177 ;  /* 0x000000b1cab17220 */ /* 0x000fe20000410000 */
[----:B---3--:R-:W-:Y:S01]  /*7620*/  HADD2.F32 R66, -RZ, R171.H0_H0 ;  /* 0x200000abff427230 */ /* 0x008fe20000004100 */
[----:B------:R-:W-:Y:S01]  /*7630*/  FSEL R240, R194, RZ, !P6 ;  /* 0x000000ffc2f07208 */ /* 0x000fe20007000000 */
[----:B-----5:R-:W-:-:S04]  /*7640*/  HADD2.F32 R196, -RZ, R179.H0_H0 ;  /* 0x200000b3ffc47230 */ /* 0x020fc80000004100 */
[----:B------:R-:W3:Y:S01]  /*7650*/  MUFU.EX2 R189, R189 ;  /* 0x000000bd00bd7308 */ /* 0x000ee20000000800 */
[----:B------:R-:W-:Y:S01]  /*7660*/  HADD2.F32 R194, -RZ, R175.H0_H0 ;  /* 0x200000afffc27230 */ /* 0x000fe20000004100 */
[----:B------:R-:W-:Y:S01]  /*7670*/  FSEL R234, R177, RZ, !P3 ;  /* 0x000000ffb1ea7208 */ /* 0x000fe20005800000 */
[----:B------:R-:W-:Y:S01]  /*7680*/  FMUL.FTZ R177, R163, R88 ;  /* 0x00000058a3b17220 */ /* 0x000fe20000410000 */
[C---:B0-----:R-:W-:Y:S01]  /*7690*/  FMUL.FTZ R183, R208.reuse, R183 ;  /* 0x000000b7d0b77220 */ /* 0x041fe20000410000 */
[----:B------:R-:W-:Y:S01]  /*76a0*/  FMUL.FTZ R238, R208, R151 ;  /* 0x00000097d0ee7220 */ /* 0x000fe20000410000 */
[----:B------:R-:W-:Y:S01]  /*76b0*/  FMUL.FTZ R66, R119, R66 ;  /* 0x0000004277427220 */ /* 0x000fe20000410000 */
[----:B------:R-:W-:Y:S01]  /*76c0*/  FMUL.FTZ R173, R75, R90 ;  /* 0x0000005a4bad7220 */ /* 0x000fe20000410000 */
[----:B------:R-:W-:Y:S01]  /*76d0*/  IADD3 R171, PT, PT, R135, 0x9, RZ ;  /* 0x0000000987ab7810 */ /* 0x000fe20007ffe0ff */
[----:B-1----:R-:W-:Y:S01]  /*76e0*/  FMUL.FTZ R137, R206, R137 ;  /* 0x00000089ce897220 */ /* 0x002fe20000410000 */
[C---:B------:R-:W-:Y:S01]  /*76f0*/  FMUL.FTZ R196, R117.reuse, R196 ;  /* 0x000000c475c47220 */ /* 0x040fe20000410000 */
[----:B------:R-:W-:Y:S01]  /*7700*/  FMUL.FTZ R194, R117, R194 ;  /* 0x000000c275c27220 */ /* 0x000fe20000410000 */
[----:B------:R0:W1:Y:S01]  /*7710*/  MUFU.COS R187, R197 ;  /* 0x000000c500bb7308 */ /* 0x0000620000000000 */
[----:B------:R-:W-:Y:S01]  /*7720*/  FMUL.FTZ R132, R75, R86 ;  /* 0x000000564b847220 */ /* 0x000fe20000410000 */
[----:B------:R-:W-:Y:S01]  /*7730*/  FMUL.RZ R202, R173, 0.15915493667125701904 ;  /* 0x3e22f983adca7820 */ /* 0x000fe2000040c000 */
[----:B------:R-:W-:Y:S01]  /*7740*/  FSEL R238, R238, RZ, !P6 ;  /* 0x000000ffeeee7208 */ /* 0x000fe20007000000 */
[----:B------:R-:W-:Y:S01]  /*7750*/  FMUL.FTZ R185, R206, R185 ;  /* 0x000000b9ceb97220 */ /* 0x000fe20000410000 */
[----:B------:R-:W-:Y:S01]  /*7760*/  FSEL R239, R66, RZ, !P6 ;  /* 0x000000ff42ef7208 */ /* 0x000fe20007000000 */
[----:B---3--:R-:W-:Y:S01]  /*7770*/  FMUL.FTZ R134, R189, R134 ;  /* 0x00000086bd867220 */ /* 0x008fe20000410000 */
[----:B------:R-:W-:Y:S01]  /*7780*/  FSEL R241, R183, 1, !P6 ;  /* 0x3f800000b7f17808 */ /* 0x000fe20007000000 */
[----:B------:R3:W-:Y:S01]  /*7790*/  MUFU.EX2 R151, R177 ;  /* 0x000000b100977308 */ /* 0x0007e20000000800 */
[----:B------:R-:W-:-:S03]  /*77a0*/  ISETP.GE.U32.AND P6, PT, R171, R200, PT ;  /* 0x000000c8ab00720c */ /* 0x000fc60003fc6070 */
[----:B------:R-:W-:Y:S01]  /*77b0*/  MUFU.SIN R67, R193 ;  /* 0x000000c100437308 */ /* 0x000fe20000000400 */
[----:B------:R-:W-:Y:S01]  /*77c0*/  IADD3 R173, PT, PT, R135, 0xa, RZ ;  /* 0x0000000a87ad7810 */ /* 0x000fe20007ffe0ff */
[----:B------:R-:W-:Y:S01]  /*77d0*/  LDS.U16 R171, [R136+0x1e] ;  /* 0x00001e0088ab7984 */ /* 0x000fe20000000400 */
[----:B------:R-:W-:Y:S01]  /*77e0*/  FSEL R229, R137, RZ, !P4 ;  /* 0x000000ff89e57208 */ /* 0x000fe20006000000 */
[----:B------:R-:W-:Y:S01]  /*77f0*/  FMUL.FTZ R137, R75, R92 ;  /* 0x0000005c4b897220 */ /* 0x000fe20000410000 */
[----:B0-----:R-:W-:Y:S01]  /*7800*/  FSEL R197, R196, RZ, !P4 ;  /* 0x000000ffc4c57208 */ /* 0x001fe20006000000 */
[----:B---3--:R-:W0:Y:S01]  /*7810*/  LDS.U16 R177, [R136+0x1c] ;  /* 0x00001c0088b17984 */ /* 0x008e220000000400 */
[----:B------:R-:W-:Y:S01]  /*7820*/  HADD2.F32 R196, -RZ, R191.H0_H0 ;  /* 0x200000bfffc47230 */ /* 0x000fe20000004100 */
[----:B------:R3:W-:Y:S01]  /*7830*/  MUFU.COS R167, R193 ;  /* 0x000000c100a77308 */ /* 0x0007e20000000000 */
[----:B------:R-:W-:Y:S01]  /*7840*/  FSEL R198, R194, RZ, !P4 ;  /* 0x000000ffc2c67208 */ /* 0x000fe20006000000 */
[----:B------:R-:W-:Y:S01]  /*7850*/  HADD2.F32 R194, -RZ, R181.H0_H0 ;  /* 0x200000b5ffc27230 */ /* 0x000fe20000004100 */
[----:B------:R-:W-:Y:S01]  /*7860*/  FSEL R224, R185, 1, !P4 ;  /* 0x3f800000b9e07808 */ /* 0x000fe20006000000 */
[----:B------:R-:W-:Y:S01]  /*7870*/  FMUL.RZ R181, R137, 0.15915493667125701904 ;  /* 0x3e22f98389b57820 */ /* 0x000fe2000040c000 */
[----:B------:R-:W-:Y:S01]  /*7880*/  ISETP.GE.U32.AND P4, PT, R173, R200, PT ;  /* 0x000000c8ad00720c */ /* 0x000fe20003f86070 */
[----:B------:R-:W-:Y:S01]  /*7890*/  HADD2.F32 R73, -RZ, R73.H0_H0 ;  /* 0x20000049ff497230 */ /* 0x000fe20000004100 */
[----:B------:R-:W5:Y:S01]  /*78a0*/  LDS.U16 R175, [R136+0x20] ;  /* 0x0000200088af7984 */ /* 0x000f620000000400 */
[----:B---3--:R-:W-:Y:S01]  /*78b0*/  FMUL.RZ R193, R132, 0.15915493667125701904 ;  /* 0x3e22f98384c17820 */ /* 0x008fe2000040c000 */
[----:B------:R-:W-:-:S02]  /*78c0*/  FMUL.FTZ R132, R75, R88 ;  /* 0x000000584b847220 */ /* 0x000fc40000410000 */
[----:B------:R-:W3:Y:S01]  /*78d0*/  LDS.U16 R173, [R136+0x22] ;  /* 0x0000220088ad7984 */ /* 0x000ee20000000400 */
[C---:B------:R-:W-:Y:S01]  /*78e0*/  FMUL.FTZ R137, R115.reuse, R196 ;  /* 0x000000c473897220 */ /* 0x040fe20000410000 */
[----:B------:R-:W-:Y:S01]  /*78f0*/  FSEL R196, R134, RZ, !P2 ;  /* 0x000000ff86c47208 */ /* 0x000fe20005000000 */
[----:B------:R-:W-:Y:S01]  /*7900*/  FMUL.RZ R195, R132, 0.15915493667125701904 ;  /* 0x3e22f98384c37820 */ /* 0x000fe2000040c000 */
[----:B------:R-:W-:Y:S01]  /*7910*/  FMUL.FTZ R194, R115, R194 ;  /* 0x000000c273c27220 */ /* 0x000fe20000410000 */
[----:B------:R-:W-:Y:S01]  /*7920*/  FMUL.FTZ R134, R75, R94 ;  /* 0x0000005e4b867220 */ /* 0x000fe20000410000 */
[----:B------:R-:W-:Y:S01]  /*7930*/  FMUL.FTZ R236, R120, R73 ;  /* 0x0000004978ec7220 */ /* 0x000fe20000410000 */
[----:B------:R-:W-:Y:S01]  /*7940*/  MUFU.COS R132, R195 ;  /* 0x000000c300847308 */ /* 0x000fe20000000000 */
[----:B------:R-:W4:Y:S01]  /*7950*/  LDS.U16 R208, [R136+0x26] ;  /* 0x0000260088d07984 */ /* 0x000f220000000400 */
[----:B------:R-:W-:-:S03]  /*7960*/  FMUL.RZ R213, R134, 0.15915493667125701904 ;  /* 0x3e22f98386d57820 */ /* 0x000fc6000040c000 */
[----:B------:R-:W4:Y:S03]  /*7970*/  LDS.U16 R134, [R136+0x2a] ;  /* 0x00002a0088867984 */ /* 0x000f260000000400 */
[----:B------:R1:W-:Y:S01]  /*7980*/  MUFU.SIN R73, R195 ;  /* 0x000000c300497308 */ /* 0x0003e20000000400 */
[----:B------:R-:W-:Y:S02]  /*7990*/  HADD2.F32 R72, -RZ, R71.H0_H0 ;  /* 0x20000047ff487230 */ /* 0x000fe40000004100 */
[----:B------:R-:W-:Y:S01]  /*79a0*/  FMUL.FTZ R210, R163, R82 ;  /* 0x00000052a3d27220 */ /* 0x000fe20000410000 */
[----:B-1----:R-:W-:Y:S02]  /*79b0*/  FSEL R195, R194, RZ, !P2 ;  /* 0x000000ffc2c37208 */ /* 0x002fe40005000000 */
[----:B------:R-:W-:Y:S02]  /*79c0*/  FSEL R194, R137, RZ, !P2 ;  /* 0x000000ff89c27208 */ /* 0x000fe40005000000 */
[----:B------:R-:W1:Y:S01]  /*79d0*/  LDS.U16 R137, [R136+0x28] ;  /* 0x0000280088897984 */ /* 0x000e620000000400 */
[----:B------:R-:W-:Y:S01]  /*79e0*/  MUFU.SIN R69, R203 ;  /* 0x000000cb00457308 */ /* 0x000fe20000000400 */
[----:B------:R-:W-:-:S02]  /*79f0*/  HADD2.F32 R70, -RZ, R70.H0_H0 ;  /* 0x20000046ff467230 */ /* 0x000fc40000004100 */
[----:B------:R-:W-:Y:S01]  /*7a00*/  FMUL.FTZ R72, R121, R72 ;  /* 0x0000004879487220 */ /* 0x000fe20000410000 */
[----:B------:R-:W-:-:S04]  /*7a10*/  FMUL.FTZ R204, R163, R84 ;  /* 0x00000054a3cc7220 */ /* 0x000fc80000410000 */
[----:B------:R-:W0:Y:S01]  /*7a20*/  MUFU.COS R169, R203 ;  /* 0x000000cb00a97308 */ /* 0x000e220000000000 */
[----:B------:R-:W-:Y:S01]  /*7a30*/  FMUL.FTZ R231, R121, R70 ;  /* 0x0000004679e77220 */ /* 0x000fe20000410000 */
[----:B------:R-:W-:Y:S01]  /*7a40*/  FSEL R232, R72, RZ, !P5 ;  /* 0x000000ff48e87208 */ /* 0x000fe20006800000 */
[----:B------:R-:W-:Y:S01]  /*7a50*/  FMUL.FTZ R72, R163, R86 ;  /* 0x00000056a3487220 */ /* 0x000fe20000410000 */
[----:B------:R-:W-:-:S04]  /*7a60*/  IADD3 R71, PT, PT, R135, 0x7, RZ ;  /* 0x0000000787477810 */ /* 0x000fc80007ffe0ff */
[----:B------:R-:W0:Y:S01]  /*7a70*/  MUFU.EX2 R210, R210 ;  /* 0x000000d200d27308 */ /* 0x000e220000000800 */
[----:B------:R-:W-:-:S03]  /*7a80*/  FSEL R231, R231, RZ, !P5 ;  /* 0x000000ffe7e77208 */ /* 0x000fc60006800000 */
[----:B------:R-:W5:Y:S01]  /*7a90*/  MUFU.EX2 R204, R204 ;  /* 0x000000cc00cc7308 */ /* 0x000f620000000800 */
[----:B------:R-:W-:-:S03]  /*7aa0*/  ISETP.GE.U32.AND P5, PT, R71, R200, PT ;  /* 0x000000c84700720c */ /* 0x000fc60003fa6070 */
[----:B------:R-:W4:Y:S01]  /*7ab0*/  MUFU.SIN R70, R193 ;  /* 0x000000c100467308 */ /* 0x000f220000000400 */
[----:B------:R-:W-:Y:S01]  /*7ac0*/  FMUL.FTZ R187, R189, R187 ;  /* 0x000000bbbdbb7220 */ /* 0x000fe20000410000 */
[----:B------:R-:W-:-:S06]  /*7ad0*/  IADD3 R179, PT, PT, R135, 0xb, RZ ;  /* 0x0000000b87b37810 */ /* 0x000fcc0007ffe0ff */
[----:B------:R3:W1:Y:S01]  /*7ae0*/  MUFU.COS R71, R193 ;  /* 0x000000c100477308 */ /* 0x0006620000000000 */
[C---:B0-----:R-:W-:Y:S01]  /*7af0*/  FMUL.FTZ R169, R210.reuse, R169 ;  /* 0x000000a9d2a97220 */ /* 0x041fe20000410000 */
[----:B------:R-:W-:Y:S01]  /*7b00*/  FMUL.FTZ R191, R210, R69 ;  /* 0x00000045d2bf7220 */ /* 0x000fe20000410000 */
[----:B------:R-:W-:-:S05]  /*7b10*/  HADD2.F32 R210, -RZ, R177.H0_H0 ;  /* 0x200000b1ffd27230 */ /* 0x000fca0000004100 */
[----:B------:R-:W4:Y:S01]  /*7b20*/  MUFU.EX2 R72, R72 ;  /* 0x0000004800487308 */ /* 0x000f220000000800 */
[----:B---3--:R-:W-:Y:S01]  /*7b30*/  IADD3 R193, PT, PT, R135, 0x8, RZ ;  /* 0x0000000887c17810 */ /* 0x008fe20007ffe0ff */
[----:B------:R-:W-:Y:S01]  /*7b40*/  HADD2.F32 R212, -RZ, R171.H0_H0 ;  /* 0x200000abffd47230 */ /* 0x000fe20000004100 */
[----:B------:R-:W-:Y:S01]  /*7b50*/  FSEL R236, R236, RZ, !P3 ;  /* 0x000000ffecec7208 */ /* 0x000fe20005800000 */
[C---:B-----5:R-:W-:Y:S01]  /*7b60*/  FMUL.FTZ R167, R204.reuse, R167 ;  /* 0x000000a7cca77220 */ /* 0x060fe20000410000 */
[----:B------:R-:W-:Y:S01]  /*7b70*/  ISETP.GE.U32.AND P3, PT, R193, R200, PT ;  /* 0x000000c8c100720c */ /* 0x000fe20003f66070 */
[----:B------:R-:W-:Y:S01]  /*7b80*/  FMUL.FTZ R189, R105, R210 ;  /* 0x000000d269bd7220 */ /* 0x000fe20000410000 */
[----:B------:R-:W-:Y:S01]  /*7b90*/  FSEL R193, R187, 1, !P2 ;  /* 0x3f800000bbc17808 */ /* 0x000fe20005000000 */
[----:B------:R-:W-:Y:S01]  /*7ba0*/  FMUL.FTZ R183, R204, R67 ;  /* 0x00000043ccb77220 */ /* 0x000fe20000410000 */
[----:B------:R-:W-:Y:S01]  /*7bb0*/  ISETP.GE.U32.AND P2, PT, R179, R200, PT ;  /* 0x000000c8b300720c */ /* 0x000fe20003f46070 */
[----:B------:R-:W-:Y:S01]  /*7bc0*/  FMUL.FTZ R179, R163, R92 ;  /* 0x0000005ca3b37220 */ /* 0x000fe20000410000 */
[----:B------:R-:W-:Y:S01]  /*7bd0*/  FMUL.FTZ R187, R105, R212 ;  /* 0x000000d469bb7220 */ /* 0x000fe20000410000 */
[----:B------:R-:W-:-:S02]  /*7be0*/  HADD2.F32 R204, -RZ, R175.H0_H0 ;  /* 0x200000afffcc7230 */ /* 0x000fc40000004100 */
[----:B------:R-:W-:Y:S01]  /*7bf0*/  HADD2.F32 R210, -RZ, R173.H0_H0 ;  /* 0x200000adffd27230 */ /* 0x000fe20000004100 */
[----:B------:R-:W-:Y:S01]  /*7c00*/  IADD3 R171, PT, PT, R135, 0xc, RZ ;  /* 0x0000000c87ab7810 */ /* 0x000fe20007ffe0ff */
[----:B----4-:R-:W-:Y:S01]  /*7c10*/  FMUL.FTZ R70, R72, R70 ;  /* 0x0000004648467220 */ /* 0x010fe20000410000 */
[----:B------:R-:W-:Y:S01]  /*7c20*/  FSEL R177, R167, 1, !P3 ;  /* 0x3f800000a7b17808 */ /* 0x000fe20005800000 */
[----:B------:R-:W-:Y:S01]  /*7c30*/  MUFU.SIN R205, R181 ;  /* 0x000000b500cd7308 */ /* 0x000fe20000000400 */
[----:B------:R-:W-:Y:S01]  /*7c40*/  FMUL.FTZ R167, R75, R96 ;  /* 0x000000604ba77220 */ /* 0x000fe20000410000 */
[----:B------:R-:W-:Y:S02]  /*7c50*/  FSEL R191, R191, RZ, !P5 ;  /* 0x000000ffbfbf7208 */ /* 0x000fe40006800000 */
[----:B------:R-:W-:Y:S02]  /*7c60*/  FSEL R189, R189, RZ, !P5 ;  /* 0x000000ffbdbd7208 */ /* 0x000fe40006800000 */
[----:B------:R-:W-:-:S02]  /*7c70*/  FSEL R187, R187, RZ, !P5 ;  /* 0x000000ffbbbb7208 */ /* 0x000fc40006800000 */
[----:B------:R0:W3:Y:S01]  /*7c80*/  MUFU.COS R206, R181 ;  /* 0x000000b500ce7308 */ /* 0x0000e20000000000 */
[----:B------:R-:W-:Y:S01]  /*7c90*/  FSEL R185, R169, 1, !P5 ;  /* 0x3f800000a9b97808 */ /* 0x000fe20006800000 */
[----:B------:R-:W-:Y:S01]  /*7ca0*/  HADD2.F32 R208, -RZ, R208.H0_H0 ;  /* 0x200000d0ffd07230 */ /* 0x000fe20000004100 */
[----:B------:R-:W-:Y:S01]  /*7cb0*/  ISETP.GE.U32.AND P5, PT, R171, R200, PT ;  /* 0x000000c8ab00720c */ /* 0x000fe20003fa6070 */
[----:B-1----:R-:W-:Y:S01]  /*7cc0*/  FMUL.FTZ R71, R72, R71 ;  /* 0x0000004748477220 */ /* 0x002fe20000410000 */
[----:B------:R-:W-:-:S03]  /*7cd0*/  IADD3 R171, PT, PT, R135, 0xd, RZ ;  /* 0x0000000d87ab7810 */ /* 0x000fc60007ffe0ff */
[----:B------:R1:W3:Y:S01]  /*7ce0*/  MUFU.EX2 R69, R179 ;  /* 0x000000b300457308 */ /* 0x0002e20000000800 */
[----:B0-----:R-:W-:Y:S01]  /*7cf0*/  FMUL.FTZ R181, R103, R204 ;  /* 0x000000cc67b57220 */ /* 0x001fe20000410000 */
[----:B------:R-:W-:Y:S01]  /*7d00*/  FMUL.RZ R72, R167, 0.15915493667125701904 ;  /* 0x3e22f983a7487820 */ /* 0x000fe2000040c000 */
[----:B------:R-:W-:Y:S01]  /*7d10*/  FSEL R175, R70, RZ, !P6 ;  /* 0x000000ff46af7208 */ /* 0x000fe20007000000 */
[----:B------:R-:W-:Y:S02]  /*7d20*/  HADD2.F32 R134, -RZ, R134.H0_H0 ;  /* 0x20000086ff867230 */ /* 0x000fe40000004100 */
[----:B-1----:R-:W-:Y:S01]  /*7d30*/  FMUL.FTZ R179, R103, R210 ;  /* 0x000000d267b37220 */ /* 0x002fe20000410000 */
[----:B------:R-:W-:Y:S02]  /*7d40*/  HADD2.F32 R210, -RZ, R211.H0_H0 ;  /* 0x200000d3ffd27230 */ /* 0x000fe40000004100 */
[----:B------:R-:W-:Y:S01]  /*7d50*/  FMUL.FTZ R169, R163, R94 ;  /* 0x0000005ea3a97220 */ /* 0x000fe20000410000 */
[----:B------:R-:W-:Y:S01]  /*7d60*/  HADD2.F32 R70, -RZ, R137.H0_H0 ;  /* 0x20000089ff467230 */ /* 0x000fe20000004100 */
[----:B------:R-:W-:Y:S01]  /*7d70*/  FSEL R183, R183, RZ, !P3 ;  /* 0x000000ffb7b77208 */ /* 0x000fe20005800000 */
[----:B------:R-:W-:Y:S01]  /*7d80*/  FMUL.FTZ R209, R163, R96 ;  /* 0x00000060a3d17220 */ /* 0x000fe20000410000 */
[----:B------:R-:W-:-:S02]  /*7d90*/  FSEL R181, R181, RZ, !P3 ;  /* 0x000000ffb5b57208 */ /* 0x000fc40005800000 */
[----:B------:R-:W-:Y:S01]  /*7da0*/  FSEL R179, R179, RZ, !P3 ;  /* 0x000000ffb3b37208 */ /* 0x000fe20005800000 */
[----:B------:R-:W-:Y:S01]  /*7db0*/  FMUL.FTZ R173, R101, R210 ;  /* 0x000000d265ad7220 */ /* 0x000fe20000410000 */
[----:B------:R-:W-:Y:S01]  /*7dc0*/  ISETP.GE.U32.AND P3, PT, R171, R200, PT ;  /* 0x000000c8ab00720c */ /* 0x000fe20003f66070 */
[----:B------:R-:W-:Y:S01]  /*7dd0*/  FMUL.FTZ R171, R101, R208 ;  /* 0x000000d065ab7220 */ /* 0x000fe20000410000 */
[----:B------:R-:W-:Y:S01]  /*7de0*/  FMUL.FTZ R134, R99, R134 ;  /* 0x0000008663867220 */ /* 0x000fe20000410000 */
[----:B------:R-:W0:Y:S01]  /*7df0*/  MUFU.COS R208, R72 ;  /* 0x0000004800d07308 */ /* 0x000e220000000000 */
[----:B------:R-:W-:Y:S01]  /*7e00*/  IADD3 R167, PT, PT, R135, 0xe, RZ ;  /* 0x0000000e87a77810 */ /* 0x000fe20007ffe0ff */
[C---:B------:R-:W-:Y:S01]  /*7e10*/  FMUL.FTZ R132, R151.reuse, R132 ;  /* 0x0000008497847220 */ /* 0x040fe20000410000 */
[----:B------:R-:W-:Y:S01]  /*7e20*/  FMUL.FTZ R73, R151, R73 ;  /* 0x0000004997497220 */ /* 0x000fe20000410000 */
[----:B------:R-:W-:Y:S01]  /*7e30*/  FMUL.FTZ R70, R99, R70 ;  /* 0x0000004663467220 */ /* 0x000fe20000410000 */
[----:B------:R-:W-:-:S03]  /*7e40*/  FSEL R173, R173, RZ, !P6 ;  /* 0x000000ffadad7208 */ /* 0x000fc60007000000 */
[----:B------:R1:W-:Y:S01]  /*7e50*/  MUFU.EX2 R204, R169 ;  /* 0x000000a900cc7308 */ /* 0x0003e20000000800 */
[----:B------:R-:W-:-:S03]  /*7e60*/  FSEL R171, R171, RZ, !P6 ;  /* 0x000000ffabab7208 */ /* 0x000fc60007000000 */
[----:B------:R-:W4:Y:S01]  /*7e70*/  MUFU.SIN R72, R72 ;  /* 0x0000004800487308 */ /* 0x000f220000000400 */
[----:B------:R-:W-:Y:S02]  /*7e80*/  FSEL R137, R134, RZ, !P4 ;  /* 0x000000ff86897208 */ /* 0x000fe40006000000 */
[----:B-1----:R-:W-:Y:S02]  /*7e90*/  FSEL R169, R71, 1, !P6 ;  /* 0x3f80000047a97808 */ /* 0x002fe40007000000 */
[----:B------:R-:W-:-:S03]  /*7ea0*/  IADD3 R71, PT, PT, R135, 0xf, RZ ;  /* 0x0000000f87477810 */ /* 0x000fc60007ffe0ff */
[----:B------:R-:W0:Y:S01]  /*7eb0*/  MUFU.EX2 R209, R209 ;  /* 0x000000d100d17308 */ /* 0x000e220000000800 */
[-C--:B------:R-:W-:Y:S02]  /*7ec0*/  ISETP.GE.U32.AND P6, PT, R167, R200.reuse, PT ;  /* 0x000000c8a700720c */ /* 0x080fe40003fc6070 */
[----:B------:R-:W-:Y:S02]  /*7ed0*/  FSEL R167, R73, RZ, !P4 ;  /* 0x000000ff49a77208 */ /* 0x000fe40006000000 */
[----:B------:R-:W-:Y:S01]  /*7ee0*/  FSEL R151, R70, RZ, !P4 ;  /* 0x000000ff46977208 */ /* 0x000fe20006000000 */
[-C--:B------:R-:W-:Y:S01]  /*7ef0*/  FMUL.FTZ R70, R222, R225.reuse ;  /* 0x000000e1de467220 */ /* 0x080fe20000410000 */
[----:B------:R-:W-:Y:S02]  /*7f00*/  FSEL R134, R132, 1, !P4 ;  /* 0x3f80000084867808 */ /* 0x000fe40006000000 */
[----:B------:R-:W-:Y:S01]  /*7f10*/  ISETP.GE.U32.AND P4, PT, R71, R200, PT ;  /* 0x000000c84700720c */ /* 0x000fe20003f86070 */
[----:B------:R-:W-:Y:S01]  /*7f20*/  FMUL.FTZ R71, R221, R225 ;  /* 0x000000e1dd477220 */ /* 0x000fe20000410000 */
[C---:B---3--:R-:W-:Y:S01]  /*7f30*/  FMUL.FTZ R206, R69.reuse, R206 ;  /* 0x000000ce45ce7220 */ /* 0x048fe20000410000 */
[----:B------:R-:W-:Y:S01]  /*7f40*/  FMUL.FTZ R205, R69, R205 ;  /* 0x000000cd45cd7220 */ /* 0x000fe20000410000 */
[----:B------:R-:W-:Y:S01]  /*7f50*/  FMUL.FTZ R203, R163, R90 ;  /* 0x0000005aa3cb7220 */ /* 0x000fe20000410000 */
[-C--:B------:R-:W-:Y:S01]  /*7f60*/  FFMA.FTZ R69, R221, R228.reuse, -R70 ;  /* 0x000000e4dd457223 */ /* 0x080fe20000010846 */
[----:B------:R-:W-:Y:S01]  /*7f70*/  MUFU.SIN R66, R202 ;  /* 0x000000ca00427308 */ /* 0x000fe20000000400 */
[----:B------:R-:W-:-:S02]  /*7f80*/  FFMA.FTZ R70, R222, R228, R71 ;  /* 0x000000e4de467223 */ /* 0x000fc40000010047 */
[----:B------:R-:W-:Y:S02]  /*7f90*/  FADD.FTZ R71, R226, R69 ;  /* 0x00000045e2477221 */ /* 0x000fe40000010000 */
[----:B------:R-:W-:-:S03]  /*7fa0*/  FADD.FTZ R73, R227, R70 ;  /* 0x00000046e3497221 */ /* 0x000fc60000010000 */
[----:B------:R-:W1:Y:S01]  /*7fb0*/  MUFU.COS R202, R202 ;  /* 0x000000ca00ca7308 */ /* 0x000e620000000000 */
[C---:B0-----:R-:W-:Y:S01]  /*7fc0*/  FMUL.FTZ R208, R209.reuse, R208 ;  /* 0x000000d0d1d07220 */ /* 0x041fe20000410000 */
[----:B----4-:R-:W-:Y:S01]  /*7fd0*/  FMUL.FTZ R209, R209, R72 ;  /* 0x00000048d1d17220 */ /* 0x010fe20000410000 */
[C---:B------:R-:W-:Y:S01]  /*7fe0*/  FMUL.FTZ R132, R230.reuse, R71 ;  /* 0x00000047e6847220 */ /* 0x040fe20000410000 */
[----:B------:R-:W-:-:S04]  /*7ff0*/  FMUL.FTZ R72, R230, R73 ;  /* 0x00000049e6487220 */ /* 0x000fc80000410000 */
[----:B------:R-:W1:Y:S01]  /*8000*/  MUFU.EX2 R203, R203 ;  /* 0x000000cb00cb7308 */ /* 0x000e620000000800 */
[C---:B------:R-:W-:Y:S01]  /*8010*/  FFMA.FTZ R73, R233.reuse, R73, R132 ;  /* 0x00000049e9497223 */ /* 0x040fe20000010084 */
[----:B------:R-:W-:Y:S01]  /*8020*/  FFMA.FTZ R132, R233, R71, -R72 ;  /* 0x00000047e9847223 */ /* 0x000fe20000010848 */
[-C--:B------:R-:W-:Y:S01]  /*8030*/  FMUL.FTZ R69, R223, R225.reuse ;  /* 0x000000e1df457220 */ /* 0x080fe20000410000 */
[C---:B------:R-:W-:Y:S02]  /*8040*/  FMUL.FTZ R70, R220.reuse, R225 ;  /* 0x000000e1dc467220 */ /* 0x040fe40000410000 */
[----:B------:R-:W-:Y:S01]  /*8050*/  FADD.FTZ R132, R231, R132 ;  /* 0x00000084e7847221 */ /* 0x000fe20000010000 */
[-C--:B------:R-:W-:Y:S01]  /*8060*/  FFMA.FTZ R69, R220, R228.reuse, R69 ;  /* 0x000000e4dc457223 */ /* 0x080fe20000010045 */
[----:B------:R-:W-:Y:S01]  /*8070*/  FADD.FTZ R73, R232, R73 ;  /* 0x00000049e8497221 */ /* 0x000fe20000010000 */
[----:B------:R-:W-:Y:S02]  /*8080*/  FFMA.FTZ R70, R223, R228, -R70 ;  /* 0x000000e4df467223 */ /* 0x000fe40000010846 */
[----:B------:R-:W-:Y:S01]  /*8090*/  FMUL.FTZ R71, R230, R69 ;  /* 0x00000045e6477220 */ /* 0x000fe20000410000 */
[----:B-1----:R-:W-:Y:S01]  /*80a0*/  FMUL.FTZ R218, R203, R202 ;  /* 0x000000cacbda7220 */ /* 0x002fe20000410000 */
[C---:B------:R-:W-:Y:S01]  /*80b0*/  FMUL.FTZ R202, R234.reuse, R132 ;  /* 0x00000084eaca7220 */ /* 0x040fe20000410000 */
[----:B------:R-:W-:Y:S01]  /*80c0*/  FMUL.FTZ R200, R234, R73 ;  /* 0x00000049eac87220 */ /* 0x000fe20000410000 */
[----:B------:R-:W-:-:S02]  /*80d0*/  FMUL.FTZ R72, R230, R70 ;  /* 0x00000046e6487220 */ /* 0x000fc40000410000 */
[----:B------:R-:W-:Y:S01]  /*80e0*/  FFMA.FTZ R73, R237, R73, R202 ;  /* 0x00000049ed497223 */ /* 0x000fe200000100ca */
[----:B------:R-:W-:Y:S01]  /*80f0*/  FFMA.FTZ R71, R233, R70, -R71 ;  /* 0x00000046e9477223 */ /* 0x000fe20000010847 */
[----:B------:R-:W-:Y:S01]  /*8100*/  FFMA.FTZ R200, R237, R132, -R200 ;  /* 0x00000084edc87223 */ /* 0x000fe200000108c8 */
[----:B------:R-:W-:Y:S01]  /*8110*/  FFMA.FTZ R72, R233, R69, R72 ;  /* 0x00000045e9487223 */ /* 0x000fe20000010048 */
[----:B------:R-:W-:Y:S01]  /*8120*/  FADD.FTZ R73, R236, R73 ;  /* 0x00000049ec497221 */ /* 0x000fe20000010000 */
[C---:B------:R-:W-:Y:S01]  /*8130*/  FMUL.FTZ R69, R234.reuse, R71 ;  /* 0x00000047ea457220 */ /* 0x040fe20000410000 */
[----:B------:R-:W-:Y:S01]  /*8140*/  FMUL.FTZ R66, R203, R66 ;  /* 0x00000042cb427220 */ /* 0x000fe20000410000 */
[----:B------:R-:W-:Y:S01]  /*8150*/  FADD.FTZ R200, R235, R200 ;  /* 0x000000c8ebc87221 */ /* 0x000fe20000010000 */
[-C--:B------:R-:W-:Y:S01]  /*8160*/  FMUL.FTZ R70, R234, R72.reuse ;  /* 0x00000048ea467220 */ /* 0x080fe20000410000 */
[C---:B------:R-:W-:Y:S01]  /*8170*/  FMUL.FTZ R203, R238.reuse, R73 ;  /* 0x00000049eecb7220 */ /* 0x040fe20000410000 */
[C---:B------:R-:W-:Y:S01]  /*8180*/  FFMA.FTZ R69, R237.reuse, R72, R69 ;  /* 0x00000048ed457223 */ /* 0x040fe20000010045 */
[CC--:B------:R-:W-:Y:S01]  /*8190*/  FMUL.FTZ R132, R238.reuse, R200.reuse ;  /* 0x000000c8ee847220 */ /* 0x0c0fe20000410000 */
[----:B------:R-:W-:Y:S01]  /*81a0*/  FFMA.FTZ R70, R237, R71, -R70 ;  /* 0x00000047ed467223 */ /* 0x000fe20000010846 */
[C---:B------:R-:W-:Y:S01]  /*81b0*/  FFMA.FTZ R200, R241.reuse, R200, -R203 ;  /* 0x000000c8f1c87223 */ /* 0x040fe200000108cb */
[C---:B------:R-:W-:Y:S01]  /*81c0*/  FMUL.FTZ R71, R238.reuse, R69 ;  /* 0x00000045ee477220 */ /* 0x040fe20000410000 */
[----:B------:R-:W-:Y:S01]  /*81d0*/  FFMA.FTZ R73, R241, R73, R132 ;  /* 0x00000049f1497223 */ /* 0x000fe20000010084 */
[-C--:B------:R-:W-:Y:S01]  /*81e0*/  FMUL.FTZ R72, R238, R70.reuse ;  /* 0x00000046ee487220 */ /* 0x080fe20000410000 */
[----:B------:R-:W-:Y:S01]  /*81f0*/  FADD.FTZ R200, R239, R200 ;  /* 0x000000c8efc87221 */ /* 0x000fe20000010000 */
[C---:B------:R-:W-:Y:S01]  /*8200*/  FFMA.FTZ R71, R241.reuse, R70, -R71 ;  /* 0x00000046f1477223 */ /* 0x040fe20000010847 */
[----:B------:R-:W-:Y:S01]  /*8210*/  FADD.FTZ R73, R240, R73 ;  /* 0x00000049f0497221 */ /* 0x000fe20000010000 */
[----:B------:R-:W-:Y:S01]  /*8220*/  FFMA.FTZ R72, R241, R69, R72 ;  /* 0x00000045f1487223 */ /* 0x000fe20000010048 */
[C---:B------:R-:W-:Y:S01]  /*8230*/  FMUL.FTZ R70, R229.reuse, R200 ;  /* 0x000000c8e5467220 */ /* 0x040fe20000410000 */
[C---:B------:R-:W-:Y:S01]  /*8240*/  FMUL.FTZ R203, R229.reuse, R71 ;  /* 0x00000047e5cb7220 */ /* 0x040fe20000410000 */
[CC--:B------:R-:W-:Y:S01]  /*8250*/  FMUL.FTZ R211, R229.reuse, R73.reuse ;  /* 0x00000049e5d37220 */ /* 0x0c0fe20000410000 */
[-C--:B------:R-:W-:Y:S01]  /*8260*/  FMUL.FTZ R69, R229, R72.reuse ;  /* 0x00000048e5457220 */ /* 0x080fe20000410000 */
[C---:B------:R-:W-:Y:S01]  /*8270*/  FFMA.FTZ R70, R224.reuse, R73, R70 ;  /* 0x00000049e0467223 */ /* 0x040fe20000010046 */
[C---:B------:R-:W-:Y:S01]  /*8280*/  FFMA.FTZ R203, R224.reuse, R72, R203 ;  /* 0x00000048e0cb7223 */ /* 0x040fe200000100cb */
[C---:B------:R-:W-:Y:S01]  /*8290*/  FFMA.FTZ R211, R224.reuse, R200, -R211 ;  /* 0x000000c8e0d37223 */ /* 0x040fe200000108d3 */
[----:B------:R-:W-:Y:S01]  /*82a0*/  FFMA.FTZ R69, R224, R71, -R69 ;  /* 0x00000047e0457223 */ /* 0x000fe20000010845 */
[----:B------:R-:W-:Y:S01]  /*82b0*/  FADD.FTZ R70, R197, R70 ;  /* 0x00000046c5467221 */ /* 0x000fe20000010000 */
[----:B------:R-:W-:Y:S01]  /*82c0*/  FMUL.FTZ R72, R196, R203 ;  /* 0x000000cbc4487220 */ /* 0x000fe20000410000 */
[----:B------:R-:W-:Y:S01]  /*82d0*/  FADD.FTZ R211, R198, R211 ;  /* 0x000000d3c6d37221 */ /* 0x000fe20000010000 */
[CC--:B------:R-:W-:Y:S01]  /*82e0*/  FMUL.FTZ R132, R196.reuse, R69.reuse ;  /* 0x00000045c4847220 */ /* 0x0c0fe20000410000 */
[C---:B------:R-:W-:Y:S01]  /*82f0*/  FMUL.FTZ R200, R196.reuse, R70 ;  /* 0x00000046c4c87220 */ /* 0x040fe20000410000 */
[C---:B------:R-:W-:Y:S01]  /*8300*/  FFMA.FTZ R72, R193.reuse, R69, -R72 ;  /* 0x00000045c1487223 */ /* 0x040fe20000010848 */
[----:B------:R-:W-:Y:S01]  /*8310*/  FMUL.FTZ R69, R196, R211 ;  /* 0x000000d3c4457220 */ /* 0x000fe20000410000 */
[C---:B------:R-:W-:Y:S01]  /*8320*/  FFMA.FTZ R132, R193.reuse, R203, R132 ;  /* 0x000000cbc1847223 */ /* 0x040fe20000010084 */
[----:B------:R-:W-:Y:S01]  /*8330*/  FFMA.FTZ R200, R193, R211, -R200 ;  /* 0x000000d3c1c87223 */ /* 0x000fe200000108c8 */
[----:B------:R-:W0:Y:S01]  /*8340*/  MUFU.SIN R207, R213 ;  /* 0x000000d500cf7308 */ /* 0x000e220000000400 */
[----:B------:R-:W-:Y:S01]  /*8350*/  FMUL.FTZ R75, R75, R98 ;  /* 0x000000624b4b7220 */ /* 0x000fe20000410000 */
[----:B------:R-:W-:Y:S01]  /*8360*/  FFMA.FTZ R71, R193, R70, R69 ;  /* 0x00000046c1477223 */ /* 0x000fe20000010045 */
[----:B------:R-:W-:Y:S01]  /*8370*/  FMUL.FTZ R202, R191, R132 ;  /* 0x00000084bfca7220 */ /* 0x000fe20000410000 */
[----:B------:R-:W-:-:S04]  /*8380*/  FADD.FTZ R200, R195, R200 ;  /* 0x000000c8c3c87221 */ /* 0x000fc80000010000 */
[----:B------:R-:W1:Y:S01]  /*8390*/  MUFU.COS R67, R213 ;  /* 0x000000d500437308 */ /* 0x000e620000000000 */
[----:B------:R-:W-:Y:S01]  /*83a0*/  FMUL.RZ R212, R75, 0.15915493667125701904 ;  /* 0x3e22f9834bd47820 */ /* 0x000fe2000040c000 */
[----:B------:R-:W-:Y:S01]  /*83b0*/  FADD.FTZ R70, R194, R71 ;  /* 0x00000047c2467221 */ /* 0x000fe20000010000 */
[-C--:B------:R-:W-:Y:S01]  /*83c0*/  FMUL.FTZ R71, R191, R72.reuse ;  /* 0x00000048bf477220 */ /* 0x080fe20000410000 */
[----:B------:R-:W-:Y:S01]  /*83d0*/  FFMA.FTZ R202, R185, R72, -R202 ;  /* 0x00000048b9ca7223 */ /* 0x000fe200000108ca */
[C---:B------:R-:W-:Y:S01]  /*83e0*/  FMUL.FTZ R75, R191.reuse, R200 ;  /* 0x000000c8bf4b7220 */ /* 0x040fe20000410000 */
[----:B------:R-:W-:Y:S01]  /*83f0*/  FMUL.FTZ R73, R191, R70 ;  /* 0x00000046bf497220 */ /* 0x000fe20000410000 */
[----:B------:R-:W-:Y:S01]  /*8400*/  FFMA.FTZ R132, R185, R132, R71 ;  /* 0x00000084b9847223 */ /* 0x000fe20000010047 */
[----:B------:R-:W-:Y:S01]  /*8410*/  FMUL.FTZ R72, R183, R202 ;  /* 0x000000cab7487220 */ /* 0x000fe20000410000 */
[C---:B------:R-:W-:Y:S01]  /*8420*/  FFMA.FTZ R70, R185.reuse, R70, R75 ;  /* 0x00000046b9467223 */ /* 0x040fe2000001004b */
[C---:B0-----:R-:W-:Y:S01]  /*8430*/  FMUL.FTZ R207, R204.reuse, R207 ;  /* 0x000000cfcccf7220 */ /* 0x041fe20000410000 */
[----:B------:R-:W-:Y:S01]  /*8440*/  FFMA.FTZ R200, R185, R200, -R73 ;  /* 0x000000c8b9c87223 */ /* 0x000fe20000010849 */
[----:B------:R-:W-:Y:S01]  /*8450*/  FFMA.FTZ R210, R177, R132, R72 ;  /* 0x00000084b1d27223 */ /* 0x000fe20000010048 */
[----:B------:R-:W-:Y:S01]  /*8460*/  FADD.FTZ R72, R187, R70 ;  /* 0x00000046bb487221 */ /* 0x000fe20000010000 */
[----:B-1----:R-:W-:Y:S01]  /*8470*/  FMUL.FTZ R67, R204, R67 ;  /* 0x00000043cc437220 */ /* 0x002fe20000410000 */
[----:B------:R-:W0:Y:S01]  /*8480*/  LDS.U16 R70, [R136+0x2c] ;  /* 0x00002c0088467984 */ /* 0x000e220000000400 */
[----:B------:R-:W-:Y:S01]  /*8490*/  FMUL.FTZ R204, R163, R98 ;  /* 0x00000062a3cc7220 */ /* 0x000fe20000410000 */
[----:B------:R-:W1:Y:S01]  /*84a0*/  MUFU.COS R73, R212 ;  /* 0x000000d400497308 */ /* 0x000e620000000000 */
[----:B------:R-:W-:Y:S01]  /*84b0*/  FADD.FTZ R200, R189, R200 ;  /* 0x000000c8bdc87221 */ /* 0x000fe20000010000 */
[C---:B------:R-:W-:Y:S01]  /*84c0*/  FMUL.FTZ R132, R183.reuse, R132 ;  /* 0x00000084b7847220 */ /* 0x040fe20000410000 */
[C---:B------:R-:W-:Y:S01]  /*84d0*/  FMUL.FTZ R75, R183.reuse, R72 ;  /* 0x00000048b74b7220 */ /* 0x040fe20000410000 */
[----:B------:R-:W3:Y:S01]  /*84e0*/  LDS.U16 R71, [R136+0x2e] ;  /* 0x00002e0088477984 */ /* 0x000ee20000000400 */
[----:B------:R-:W-:-:S03]  /*84f0*/  FMUL.FTZ R163, R183, R200 ;  /* 0x000000c8b7a37220 */ /* 0x000fc60000410000 */
[----:B------:R-:W1:Y:S01]  /*8500*/  MUFU.EX2 R204, R204 ;  /* 0x000000cc00cc7308 */ /* 0x000e620000000800 */
[----:B------:R-:W-:-:S03]  /*8510*/  FFMA.FTZ R132, R177, R202, -R132 ;  /* 0x000000cab1847223 */ /* 0x000fc60000010884 */
[----:B------:R-:W4:Y:S01]  /*8520*/  MUFU.SIN R69, R212 ;  /* 0x000000d400457308 */ /* 0x000f220000000400 */
        /* <DEDUP_REMOVED lines=9> */
[----:B-1----:R-:W-:Y:S01]  /*85c0*/  FMUL.FTZ R202, R204, R73 ;  /* 0x00000049ccca7220 */ /* 0x002fe20000410000 */
[-C--:B------:R-:W-:Y:S01]  /*85d0*/  FMUL.FTZ R73, R175, R200.reuse ;  /* 0x000000c8af497220 */ /* 0x080fe20000410000 */
[----:B------:R-:W-:Y:S01]  /*85e0*/  FMUL.FTZ R163, R167, R75 ;  /* 0x0000004ba7a37220 */ /* 0x000fe20000410000 */
[C---:B------:R-:W-:Y:S01]  /*85f0*/  FFMA.FTZ R210, R169.reuse, R200, -R210 ;  /* 0x000000c8a9d27223 */ /* 0x040fe200000108d2 */
[----:B------:R-:W-:Y:S01]  /*8600*/  FSEL R219, R66, RZ, !P2 ;  /* 0x000000ff42db7208 */ /* 0x000fe20005000000 */
[----:B------:R-:W-:Y:S01]  /*8610*/  FFMA.FTZ R200, R169, R72, R73 ;  /* 0x00000048a9c87223 */ /* 0x000fe20000010049 */
[-C--:B------:R-:W-:Y:S01]  /*8620*/  FFMA.FTZ R163, R134, R132.reuse, -R163 ;  /* 0x0000008486a37223 */ /* 0x080fe200000108a3 */
[----:B------:R-:W1:Y:S01]  /*8630*/  LDS.U16 R72, [R136+0x32] ;  /* 0x0000320088487984 */ /* 0x000e620000000400 */
[----:B----4-:R-:W-:Y:S01]  /*8640*/  FMUL.FTZ R204, R204, R69 ;  /* 0x00000045cccc7220 */ /* 0x010fe20000410000 */
[----:B------:R-:W-:-:S02]  /*8650*/  FMUL.FTZ R73, R167, R132 ;  /* 0x00000084a7497220 */ /* 0x000fc40000410000 */
[----:B------:R-:W4:Y:S01]  /*8660*/  LDS.U16 R69, [R136+0x30] ;  /* 0x0000300088457984 */ /* 0x000f220000000400 */
[----:B------:R-:W-:Y:S01]  /*8670*/  FSEL R218, R218, 1, !P2 ;  /* 0x3f800000dada7808 */ /* 0x000fe20005000000 */
[----:B------:R-:W-:Y:S01]  /*8680*/  FFMA.FTZ R75, R134, R75, R73 ;  /* 0x0000004b864b7223 */ /* 0x000fe20000010049 */
[----:B------:R-:W-:-:S03]  /*8690*/  FMUL.FTZ R66, R219, R163 ;  /* 0x000000a3db427220 */ /* 0x000fc60000410000 */
[-C--:B------:R-:W-:Y:S01]  /*86a0*/  FMUL.FTZ R211, R219, R75.reuse ;  /* 0x0000004bdbd37220 */ /* 0x080fe20000410000 */
[----:B------:R-:W-:Y:S01]  /*86b0*/  FFMA.FTZ R75, R218, R75, R66 ;  /* 0x0000004bda4b7223 */ /* 0x000fe20000010042 */
[----:B0-----:R-:W-:Y:S01]  /*86c0*/  HADD2.F32 R132, -RZ, R70.H0_H0 ;  /* 0x20000046ff847230 */ /* 0x001fe20000004100 */
[----:B------:R-:W0:Y:S01]  /*86d0*/  LDS.U16 R66, [R136+0x34] ;  /* 0x0000340088427984 */ /* 0x000e220000000400 */
[----:B------:R-:W-:Y:S01]  /*86e0*/  FADD.FTZ R210, R173, R210 ;  /* 0x000000d2add27221 */ /* 0x000fe20000010000 */
[----:B------:R-:W-:Y:S02]  /*86f0*/  FADD.FTZ R200, R171, R200 ;  /* 0x000000c8abc87221 */ /* 0x000fe40000010000 */
[----:B------:R-:W5:Y:S01]  /*8700*/  LDS.U16 R70, [R136+0x36] ;  /* 0x0000360088467984 */ /* 0x000f620000000400 */
[C---:B------:R-:W-:Y:S01]  /*8710*/  FMUL.FTZ R73, R167.reuse, R210 ;  /* 0x000000d2a7497220 */ /* 0x040fe20000410000 */
[----:B------:R-:W-:-:S03]  /*8720*/  FMUL.FTZ R203, R167, R200 ;  /* 0x000000c8a7cb7220 */ /* 0x000fc60000410000 */
[C---:B------:R-:W-:Y:S01]  /*8730*/  FFMA.FTZ R200, R134.reuse, R200, R73 ;  /* 0x000000c886c87223 */ /* 0x040fe20000010049 */
[----:B------:R-:W-:Y:S01]  /*8740*/  FFMA.FTZ R210, R134, R210, -R203 ;  /* 0x000000d286d27223 */ /* 0x000fe200000108cb */
[----:B------:R-:W-:Y:S01]  /*8750*/  FFMA.FTZ R73, R218, R163, -R211 ;  /* 0x000000a3da497223 */ /* 0x000fe200000108d3 */
[----:B------:R-:W-:Y:S01]  /*8760*/  FMUL.FTZ R132, R97, R132 ;  /* 0x0000008461847220 */ /* 0x000fe20000410000 */
[----:B------:R-:W-:Y:S01]  /*8770*/  FADD.FTZ R163, R137, R200 ;  /* 0x000000c889a37221 */ /* 0x000fe20000010000 */
[----:B------:R-:W-:Y:S01]  /*8780*/  FADD.FTZ R210, R151, R210 ;  /* 0x000000d297d27221 */ /* 0x000fe20000010000 */
[----:B------:R-:W-:Y:S01]  /*8790*/  FSEL R217, R205, RZ, !P5 ;  /* 0x000000ffcdd97208 */ /* 0x000fe20006800000 */
[----:B---3--:R-:W-:Y:S02]  /*87a0*/  HADD2.F32 R200, -RZ, R71.H0_H0 ;  /* 0x20000047ffc87230 */ /* 0x008fe40000004100 */
[C---:B------:R-:W-:Y:S01]  /*87b0*/  FMUL.FTZ R203, R219.reuse, R163 ;  /* 0x000000a3dbcb7220 */ /* 0x040fe20000410000 */
[----:B------:R-:W-:Y:S01]  /*87c0*/  FMUL.FTZ R71, R219, R210 ;  /* 0x000000d2db477220 */ /* 0x000fe20000410000 */
[----:B------:R-:W-:-:S02]  /*87d0*/  FSEL R216, R206, 1, !P5 ;  /* 0x3f800000ced87808 */ /* 0x000fc40006800000 */
[----:B------:R-:W-:Y:S01]  /*87e0*/  FSEL R214, R132, RZ, !P2 ;  /* 0x000000ff84d67208 */ /* 0x000fe20005000000 */
[C---:B------:R-:W-:Y:S01]  /*87f0*/  FMUL.FTZ R132, R217.reuse, R73 ;  /* 0x00000049d9847220 */ /* 0x040fe20000410000 */
[C---:B------:R-:W-:Y:S01]  /*8800*/  FFMA.FTZ R203, R218.reuse, R210, -R203 ;  /* 0x000000d2dacb7223 */ /* 0x040fe200000108cb */
[----:B------:R-:W-:Y:S01]  /*8810*/  FFMA.FTZ R210, R218, R163, R71 ;  /* 0x000000a3dad27223 */ /* 0x000fe20000010047 */
[-C--:B------:R-:W-:Y:S01]  /*8820*/  FMUL.FTZ R71, R217, R75.reuse ;  /* 0x0000004bd9477220 */ /* 0x080fe20000410000 */
[----:B------:R-:W-:Y:S01]  /*8830*/  FSEL R213, R207, RZ, !P3 ;  /* 0x000000ffcfd57208 */ /* 0x000fe20005800000 */
[----:B------:R-:W-:Y:S01]  /*8840*/  FMUL.FTZ R200, R97, R200 ;  /* 0x000000c861c87220 */ /* 0x000fe20000410000 */
[C---:B------:R-:W-:Y:S01]  /*8850*/  FFMA.FTZ R75, R216.reuse, R75, R132 ;  /* 0x0000004bd84b7223 */ /* 0x040fe20000010084 */
[----:B------:R-:W-:Y:S01]  /*8860*/  FFMA.FTZ R71, R216, R73, -R71 ;  /* 0x00000049d8477223 */ /* 0x000fe20000010847 */
[----:B------:R-:W-:Y:S01]  /*8870*/  FSEL R212, R67, 1, !P3 ;  /* 0x3f80000043d47808 */ /* 0x000fe20005800000 */
[----:B-1----:R-:W-:-:S02]  /*8880*/  HADD2.F32 R132, -RZ, R72.H0_H0 ;  /* 0x20000048ff847230 */ /* 0x002fc40000004100 */
[C---:B------:R-:W-:Y:S01]  /*8890*/  FMUL.FTZ R245, R213.reuse, R75 ;  /* 0x0000004bd5f57220 */ /* 0x040fe20000410000 */
[----:B------:R-:W-:Y:S01]  /*88a0*/  FSEL R215, R200, RZ, !P2 ;  /* 0x000000ffc8d77208 */ /* 0x000fe20005000000 */
[----:B----4-:R-:W-:Y:S01]  /*88b0*/  HADD2.F32 R72, -RZ, R69.H0_H0 ;  /* 0x20000045ff487230 */ /* 0x010fe20000004100 */
[----:B------:R-:W1:Y:S01]  /*88c0*/  LDS.U16 R67, [R136+0x38] ;  /* 0x0000380088437984 */ /* 0x000e620000000400 */
[----:B------:R-:W-:Y:S01]  /*88d0*/  FADD.FTZ R203, R214, R203 ;  /* 0x000000cbd6cb7221 */ /* 0x000fe20000010000 */
[-C--:B------:R-:W-:Y:S01]  /*88e0*/  FMUL.FTZ R206, R213, R71.reuse ;  /* 0x00000047d5ce7220 */ /* 0x080fe20000410000 */
[----:B------:R-:W-:Y:S01]  /*88f0*/  FFMA.FTZ R245, R212, R71, -R245 ;  /* 0x00000047d4f57223 */ /* 0x000fe200000108f5 */
[----:B------:R-:W-:Y:S01]  /*8900*/  FADD.FTZ R210, R215, R210 ;  /* 0x000000d2d7d27221 */ /* 0x000fe20000010000 */
[----:B------:R-:W3:Y:S01]  /*8910*/  LDS.U16 R71, [R136+0x3a] ;  /* 0x00003a0088477984 */ /* 0x000ee20000000400 */
[----:B------:R-:W-:Y:S01]  /*8920*/  FMUL.FTZ R163, R217, R203 ;  /* 0x000000cbd9a37220 */ /* 0x000fe20000410000 */
[----:B------:R-:W-:Y:S01]  /*8930*/  FMUL.FTZ R72, R95, R72 ;  /* 0x000000485f487220 */ /* 0x000fe20000410000 */
[----:B------:R-:W-:Y:S01]  /*8940*/  FMUL.FTZ R73, R217, R210 ;  /* 0x000000d2d9497220 */ /* 0x000fe20000410000 */
[----:B------:R-:W-:Y:S01]  /*8950*/  FMUL.FTZ R132, R95, R132 ;  /* 0x000000845f847220 */ /* 0x000fe20000410000 */
[----:B------:R-:W-:Y:S01]  /*8960*/  FFMA.FTZ R200, R216, R210, R163 ;  /* 0x000000d2d8c87223 */ /* 0x000fe200000100a3 */
[----:B0-----:R-:W-:Y:S01]  /*8970*/  HADD2.F32 R66, -RZ, R66.H0_H0 ;  /* 0x20000042ff427230 */ /* 0x001fe20000004100 */
[----:B------:R-:W-:Y:S01]  /*8980*/  FSEL R210, R72, RZ, !P5 ;  /* 0x000000ff48d27208 */ /* 0x000fe20006800000 */
[----:B-----5:R-:W-:-:S02]  /*8990*/  HADD2.F32 R72, -RZ, R70.H0_H0 ;  /* 0x20000046ff487230 */ /* 0x020fc40000004100 */
[----:B------:R-:W0:Y:S01]  /*89a0*/  LDS.U16 R70, [R136+0x3e] ;  /* 0x00003e0088467984 */ /* 0x000e220000000400 */
[----:B------:R-:W-:Y:S01]  /*89b0*/  FSEL R211, R132, RZ, !P5 ;  /* 0x000000ff84d37208 */ /* 0x000fe20006800000 */
[----:B------:R-:W-:Y:S02]  /*89c0*/  FMUL.FTZ R207, R93, R66 ;  /* 0x000000425dcf7220 */ /* 0x000fe40000410000 */
[----:B------:R-:W4:Y:S01]  /*89d0*/  LDS.U16 R66, [R136+0x3c] ;  /* 0x00003c0088427984 */ /* 0x000f220000000400 */
[----:B------:R-:W-:Y:S01]  /*89e0*/  FFMA.FTZ R73, R216, R203, -R73 ;  /* 0x000000cbd8497223 */ /* 0x000fe20000010849 */
[----:B------:R-:W-:Y:S01]  /*89f0*/  FADD.FTZ R200, R211, R200 ;  /* 0x000000c8d3c87221 */ /* 0x000fe20000010000 */
[----:B------:R-:W-:Y:S01]  /*8a00*/  FFMA.FTZ R69, R212, R75, R206 ;  /* 0x0000004bd4457223 */ /* 0x000fe200000100ce */
[----:B------:R-:W-:Y:S01]  /*8a10*/  FMUL.FTZ R72, R93, R72 ;  /* 0x000000485d487220 */ /* 0x000fe20000410000 */
[----:B------:R-:W-:Y:S01]  /*8a20*/  FADD.FTZ R73, R210, R73 ;  /* 0x00000049d2497221 */ /* 0x000fe20000010000 */
[----:B------:R-:W-:Y:S01]  /*8a30*/  FMUL.FTZ R75, R213, R200 ;  /* 0x000000c8d54b7220 */ /* 0x000fe20000410000 */
[----:B------:R-:W-:-:S02]  /*8a40*/  FSEL R209, R209, RZ, !P6 ;  /* 0x000000ffd1d17208 */ /* 0x000fc40007000000 */
[----:B------:R-:W-:Y:S01]  /*8a50*/  FSEL R207, R207, RZ, !P3 ;  /* 0x000000ffcfcf7208 */ /* 0x000fe20005800000 */
[-C--:B------:R-:W-:Y:S01]  /*8a60*/  FMUL.FTZ R163, R213, R73.reuse ;  /* 0x00000049d5a37220 */ /* 0x080fe20000410000 */
[----:B------:R-:W-:Y:S01]  /*8a70*/  FFMA.FTZ R132, R212, R73, -R75 ;  /* 0x00000049d4847223 */ /* 0x000fe2000001084b */
[----:B------:R-:W-:Y:S02]  /*8a80*/  FSEL R208, R208, 1, !P6 ;  /* 0x3f800000d0d07808 */ /* 0x000fe40007000000 */
[----:B------:R-:W-:Y:S01]  /*8a90*/  FSEL R206, R72, RZ, !P3 ;  /* 0x000000ff48ce7208 */ /* 0x000fe20005800000 */
[----:B------:R-:W-:Y:S01]  /*8aa0*/  FMUL.FTZ R72, R209, R245 ;  /* 0x000000f5d1487220 */ /* 0x000fe20000410000 */
[----:B------:R-:W-:Y:S01]  /*8ab0*/  FFMA.FTZ R163, R212, R200, R163 ;  /* 0x000000c8d4a37223 */ /* 0x000fe200000100a3 */
[----:B------:R-:W-:Y:S01]  /*8ac0*/  FADD.FTZ R132, R207, R132 ;  /* 0x00000084cf847221 */ /* 0x000fe20000010000 */
[CC--:B------:R-:W-:Y:S01]  /*8ad0*/  FMUL.FTZ R73, R209.reuse, R69.reuse ;  /* 0x00000045d1497220 */ /* 0x0c0fe20000410000 */
[----:B------:R-:W-:Y:S01]  /*8ae0*/  FFMA.FTZ R69, R208, R69, R72 ;  /* 0x00000045d0457223 */ /* 0x000fe20000010048 */
[----:B------:R-:W-:Y:S01]  /*8af0*/  FADD.FTZ R163, R206, R163 ;  /* 0x000000a3cea37221 */ /* 0x000fe20000010000 */
[----:B------:R-:W-:Y:S01]  /*8b00*/  FMUL.FTZ R72, R209, R132 ;  /* 0x00000084d1487220 */ /* 0x000fe20000410000 */
[----:B------:R-:W-:-:S02]  /*8b10*/  FFMA.FTZ R245, R208, R245, -R73 ;  /* 0x000000f5d0f57223 */ /* 0x000fc40000010849 */
[-C--:B------:R-:W-:Y:S01]  /*8b20*/  FMUL.FTZ R73, R209, R163.reuse ;  /* 0x000000a3d1497220 */ /* 0x080fe20000410000 */
[C---:B------:R-:W-:Y:S01]  /*8b30*/  FFMA.FTZ R242, R208.reuse, R163, R72 ;  /* 0x000000a3d0f27223 */ /* 0x040fe20000010048 */
[----:B-1----:R-:W-:Y:S02]  /*8b40*/  HADD2.F32 R72, -RZ, R67.H0_H0 ;  /* 0x20000043ff487230 */ /* 0x002fe40000004100 */
[----:B------:R-:W-:Y:S01]  /*8b50*/  FFMA.FTZ R200, R208, R132, -R73 ;  /* 0x00000084d0c87223 */ /* 0x000fe20000010849 */
[----:B---3--:R-:W-:Y:S02]  /*8b60*/  HADD2.F32 R132, -RZ, R71.H0_H0 ;  /* 0x20000047ff847230 */ /* 0x008fe40000004100 */
[----:B------:R-:W-:-:S03]  /*8b70*/  FMUL.FTZ R72, R89, R72 ;  /* 0x0000004859487220 */ /* 0x000fc60000410000 */
[----:B------:R-:W-:Y:S02]  /*8b80*/  FMUL.FTZ R132, R89, R132 ;  /* 0x0000008459847220 */ /* 0x000fe40000410000 */
[----:B------:R-:W-:Y:S01]  /*8b90*/  FSEL R205, R72, RZ, !P6 ;  /* 0x000000ff48cd7208 */ /* 0x000fe20007000000 */
[----:B0-----:R-:W-:Y:S01]  /*8ba0*/  HADD2.F32 R70, -RZ, R70.H0_H0 ;  /* 0x20000046ff467230 */ /* 0x001fe20000004100 */
        /* <DEDUP_REMOVED lines=15> */
[C---:B------:R-:W-:Y:S02]  /*8ca0*/  FMUL.FTZ R242, R204.reuse, R245 ;  /* 0x000000f5ccf27220 */ /* 0x040fe40000410000 */
[----:B------:R-:W-:Y:S01]  /*8cb0*/  FADD.FTZ R243, R163, R72 ;  /* 0x00000048a3f37221 */ /* 0x000fe20000010000 */
[-C--:B------:R-:W-:Y:S01]  /*8cc0*/  FMUL.FTZ R67, R204, R69.reuse ;  /* 0x00000045cc437220 */ /* 0x080fe20000410000 */
[----:B------:R-:W0:Y:S01]  /*8cd0*/  SHFL.UP PT, R70, R244, 0x1, RZ ;  /* 0x04200000f4467989 */ /* 0x000e2200000e00ff */
[----:B------:R-:W-:-:S03]  /*8ce0*/  FFMA.FTZ R242, R202, R69, R242 ;  /* 0x00000045caf27223 */ /* 0x000fc600000100f2 */
[----:B------:R-:W1:Y:S01]  /*8cf0*/  SHFL.UP PT, R69, R243, 0x1, RZ ;  /* 0x04200000f3457989 */ /* 0x000e6200000e00ff */
[----:B------:R-:W-:-:S03]  /*8d00*/  FFMA.FTZ R245, R202, R245, -R67 ;  /* 0x000000f5caf57223 */ /* 0x000fc60000010843 */
        /* <DEDUP_REMOVED lines=12> */
[----:B------:R-:W0:Y:S01]  /*8dd0*/  SHFL.UP PT, R70, R244, 0x2, RZ ;  /* 0x04400000f4467989 */ /* 0x000e2200000e00ff */
[----:B------:R-:W-:-:S03]  /*8de0*/  @P2 FFMA.FTZ R242, R242, R66, R67 ;  /* 0x00000042f2f22223 */ /* 0x000fc60000010043 */
        /* <DEDUP_REMOVED lines=28> */
[----:B------:R-:W0:Y:S04]  /*8fb0*/  SHFL.UP PT, R70, R244, 0x8, RZ ;  /* 0x05000000f4467989 */ /* 0x000e2800000e00ff */
[----:B------:R-:W1:Y:S01]  /*8fc0*/  SHFL.UP PT, R69, R243, 0x8, RZ ;  /* 0x05000000f3457989 */ /* 0x000e6200000e00ff */
[----:B------:R-:W-:Y:S01]  /*8fd0*/  @P2 FFMA.FTZ R242, R242, R66, R67 ;  /* 0x00000042f2f22223 */ /* 0x000fe20000010043 */
[----:B------:R-:W-:-:S04]  /*8fe0*/  ISETP.GE.AND P2, PT, R21, 0x8, PT ;  /* 0x000000081500780c */ /* 0x000fc80003f46270 */
[----:B------:R-:W3:Y:S04]  /*8ff0*/  SHFL.UP PT, R67, R242, 0x8, RZ ;  /* 0x05000000f2437989 */ /* 0x000ee800000e00ff */
[----:B------:R-:W4:Y:S01]  /*9000*/  SHFL.UP PT, R66, R245, 0x8, RZ ;  /* 0x05000000f5427989 */ /* 0x000f2200000e00ff */
[-C--:B0-----:R-:W-:Y:S01]  /*9010*/  FMUL.FTZ R71, R245, R70.reuse ;  /* 0x00000046f5477220 */ /* 0x081fe20000410000 */
[----:B------:R-:W-:-:S03]  /*9020*/  FMUL.FTZ R70, R242, R70 ;  /* 0x00000046f2467220 */ /* 0x000fc60000410000 */
[-C--:B-1----:R-:W-:Y:S01]  /*9030*/  FFMA.FTZ R71, R242, R69.reuse, R71 ;  /* 0x00000045f2477223 */ /* 0x082fe20000010047 */
[----:B------:R-:W-:-:S03]  /*9040*/  FFMA.FTZ R70, R245, R69, -R70 ;  /* 0x00000045f5467223 */ /* 0x000fc60000010846 */
[----:B------:R-:W-:Y:S01]  /*9050*/  @P2 FADD.FTZ R244, R244, R71 ;  /* 0x00000047f4f42221 */ /* 0x000fe20000010000 */
[----:B------:R-:W-:Y:S01]  /*9060*/  @P2 FADD.FTZ R243, R243, R70 ;  /* 0x00000046f3f32221 */ /* 0x000fe20000010000 */
[----:B------:R-:W-:Y:S04]  /*9070*/  STS.U16 [R25+0x840], R168 ;  /* 0x000840a819007388 */ /* 0x000fe80000000400 */
[----:B------:R-:W0:Y:S01]  /*9080*/  SHFL.UP PT, R73, R244, 0x10, RZ ;  /* 0x06000000f4497989 */ /* 0x000e2200000e00ff */
[----:B---3--:R-:W-:-:S03]  /*9090*/  FMUL.FTZ R69, R245, R67 ;  /* 0x00000043f5457220 */ /* 0x008fc60000410000 */
[----:B------:R-:W-:Y:S04]  /*90a0*/  STS.U16 [R27+0x880], R154 ;  /* 0x0008809a1b007388 */ /* 0x000fe80000000400 */
[----:B------:R-:W-:Y:S04]  /*90b0*/  STS.U16 [R29+0x8c0], R156 ;  /* 0x0008c09c1d007388 */ /* 0x000fe80000000400 */
[----:B------:R-:W1:Y:S04]  /*90c0*/  SHFL.UP PT, R72, R243, 0x10, RZ ;  /* 0x06000000f3487989 */ /* 0x000e6800000e00ff */
[----:B------:R-:W-:Y:S01]  /*90d0*/  STS.U16 [R31+0x900], R158 ;  /* 0x0009009e1f007388 */ /* 0x000fe20000000400 */
[----:B------:R-:W-:-:S03]  /*90e0*/  FMUL.FTZ R70, R242, R67 ;  /* 0x00000043f2467220 */ /* 0x000fc60000410000 */
[----:B------:R-:W-:Y:S01]  /*90f0*/  STS.U16 [R33+0x940], R160 ;  /* 0x000940a021007388 */ /* 0x000fe20000000400 */
[----:B----4-:R-:W-:-:S03]  /*9100*/  @P2 FFMA.FTZ R242, R242, R66, R69 ;  /* 0x00000042f2f22223 */ /* 0x010fc60000010045 */
[----:B------:R-:W-:Y:S04]  /*9110*/  STS.U16 [R35+0x980], R162 ;  /* 0x000980a223007388 */ /* 0x000fe80000000400 */
[----:B------:R-:W-:Y:S04]  /*9120*/  STS.U16 [R37+0x9c0], R170 ;  /* 0x0009c0aa25007388 */ /* 0x000fe80000000400 */
[----:B------:R-:W-:Y:S04]  /*9130*/  STS.U16 [R39+0xa00], R172 ;  /* 0x000a00ac27007388 */ /* 0x000fe80000000400 */
[----:B------:R-:W-:Y:S01]  /*9140*/  STS.U16 [R41+0xa40], R174 ;  /* 0x000a40ae29007388 */ /* 0x000fe20000000400 */
[----:B------:R-:W-:-:S03]  /*9150*/  @P2 FFMA.FTZ R245, R245, R66, -R70 ;  /* 0x00000042f5f52223 */ /* 0x000fc60000010846 */
[----:B------:R-:W-:Y:S04]  /*9160*/  STS.U16 [R43+0xa80], R176 ;  /* 0x000a80b02b007388 */ /* 0x000fe80000000400 */
[----:B------:R-:W-:Y:S04]  /*9170*/  STS.U16 [R45+0xac0], R178 ;  /* 0x000ac0b22d007388 */ /* 0x000fe80000000400 */
[----:B------:R-:W-:Y:S04]  /*9180*/  STS.U16 [R47+0xb00], R180 ;  /* 0x000b00b42f007388 */ /* 0x000fe80000000400 */
[----:B------:R-:W-:Y:S04]  /*9190*/  STS.U16 [R49+0xb40], R182 ;  /* 0x000b40b631007388 */ /* 0x000fe80000000400 */
[----:B------:R-:W-:Y:S04]  /*91a0*/  STS.U16 [R51+0xb80], R184 ;  /* 0x000b80b833007388 */ /* 0x000fe80000000400 */
[----:B------:R-:W3:Y:S04]  /*91b0*/  SHFL.UP PT, R71, R242, 0x10, RZ ;  /* 0x06000000f2477989 */ /* 0x000ee800000e00ff */
[----:B------:R-:W-:Y:S04]  /*91c0*/  STS.U16 [R53+0xbc0], R186 ;  /* 0x000bc0ba35007388 */ /* 0x000fe80000000400 */
[----:B------:R-:W-:Y:S04]  /*91d0*/  STS.U16 [R54+0xc00], R157 ;  /* 0x000c009d36007388 */ /* 0x000fe80000000400 */
[----:B------:R-:W-:Y:S04]  /*91e0*/  STS.U16 [R142+0xc40], R159 ;  /* 0x000c409f8e007388 */ /* 0x000fe80000000400 */
[----:B------:R-:W-:Y:S04]  /*91f0*/  STS.U16 [R140+0xc80], R161 ;  /* 0x000c80a18c007388 */ /* 0x000fe80000000400 */
[----:B------:R-:W4:Y:S04]  /*9200*/  SHFL.UP PT, R69, R245, 0x10, RZ ;  /* 0x06000000f5457989 */ /* 0x000f2800000e00ff */
[----:B------:R-:W-:Y:S04]  /*9210*/  STS.U16 [R65+0xcc0], R188 ;  /* 0x000cc0bc41007388 */ /* 0x000fe80000000400 */
[----:B------:R-:W-:Y:S04]  /*9220*/  STS.U16 [R125+0xd00], R190 ;  /* 0x000d00be7d007388 */ /* 0x000fe80000000400 */
[----:B------:R0:W-:Y:S04]  /*9230*/  STS.U16 [R64+0xd40], R165 ;  /* 0x000d40a540007388 */ /* 0x0001e80000000400 */
[----:B------:R1:W-:Y:S04]  /*9240*/  STS.U16 [R143+0xd80], R74 ;  /* 0x000d804a8f007388 */ /* 0x0003e80000000400 */
[----:B------:R-:W-:Y:S01]  /*9250*/  STS.U16 [R141+0xdc0], R192 ;  /* 0x000dc0c08d007388 */ /* 0x000fe20000000400 */
[----:B0-----:R-:W-:-:S03]  /*9260*/  FMUL.FTZ R64, R242, R73 ;  /* 0x00000049f2407220 */ /* 0x001fc60000410000 */
[----:B------:R-:W-:Y:S01]  /*9270*/  STS.U16 [R133+0xe00], R138 ;  /* 0x000e008a85007388 */ /* 0x000fe20000000400 */
[----:B------:R-:W-:Y:S01]  /*9280*/  CS2R R66, SRZ ;  /* 0x0000000000427805 */ /* 0x000fe2000001ff00 */
[----:B-1----:R-:W-:Y:S02]  /*9290*/  FFMA.FTZ R74, R245, R72, -R64 ;  /* 0x00000048f54a7223 */ /* 0x002fe40000010840 */
[----:B--2---:R-:W-:Y:S01]  /*92a0*/  STS.U16 [R146+0xe40], R139 ;  /* 0x000e408b92007388 */ /* 0x004fe20000000400 */
[----:B------:R-:W-:-:S03]  /*92b0*/  MOV R64, 0x3f800000 ;  /* 0x3f80000000407802 */ /* 0x000fc60000000f00 */
[----:B------:R-:W-:Y:S01]  /*92c0*/  STS.U16 [R144+0xe80], R199 ;  /* 0x000e80c790007388 */ /* 0x000fe20000000400 */
[----:B------:R-:W-:-:S03]  /*92d0*/  MOV R65, RZ ;  /* 0x000000ff00417202 */ /* 0x000fc60000000f00 */
[----:B------:R-:W-:Y:S01]  /*92e0*/  STS.U16 [R145+0xec0], R164 ;  /* 0x000ec0a491007388 */ /* 0x000fe20000000400 */
[----:B------:R-:W-:-:S03]  /*92f0*/  @P0 LEA R70, R124, R23, 0x4 ;  /* 0x000000177c460211 */ /* 0x000fc600078e20ff */
[----:B------:R-:W-:Y:S04]  /*9300*/  STS.U16 [R152+0xf00], R201 ;  /* 0x000f00c998007388 */ /* 0x000fe80000000400 */
[----:B------:R-:W-:Y:S01]  /*9310*/  STS.U16 [R148+0xf40], R153 ;  /* 0x000f409994007388 */ /* 0x000fe20000000400 */
[----:B------:R-:W-:-:S03]  /*9320*/  FMUL.FTZ R73, R245, R73 ;  /* 0x00000049f5497220 */ /* 0x000fc60000410000 */
[----:B------:R-:W-:Y:S04]  /*9330*/  STS.U16 [R150+0xf80], R155 ;  /* 0x000f809b96007388 */ /* 0x000fe80000000400 */
[----:B------:R-:W-:Y:S04]  /*9340*/  STS.U16 [R147+0xfc0], R166 ;  /* 0x000fc0a693007388 */ /* 0x000fe80000000400 */
[----:B------:R4:W-:Y:S01]  /*9350*/  STS.U16 [R149+0x1000], R68 ;  /* 0x0010004495007388 */ /* 0x0009e20000000400 */
[----:B------:R-:W-:-:S03]  /*9360*/  NOP ;  /* 0x0000000000007918 */ /* 0x000fc60000000000 */
[----:B------:R0:W1:Y:S01]  /*9370*/  @P0 LDS.128 R64, [R70+0x10c0] ;  /* 0x0010c00046400984 */ /* 0x0000620000000c00 */
[----:B------:R-:W-:Y:S01]  /*9380*/  ISETP.NE.AND P2, PT, R21, 0x1f, PT ;  /* 0x0000001f1500780c */ /* 0x000fe20003f45270 */
[C---:B------:R-:W-:Y:S01]  /*9390*/  FFMA.FTZ R73, R242.reuse, R72, R73 ;  /* 0x00000048f2497223 */ /* 0x040fe20000010049 */
[CC--:B---3--:R-:W-:Y:S01]  /*93a0*/  FMUL.FTZ R72, R242.reuse, R71.reuse ;  /* 0x00000047f2487220 */ /* 0x0c8fe20000410000 */
[C---:B------:R-:W-:Y:S01]  /*93b0*/  FMUL.FTZ R71, R245.reuse, R71 ;  /* 0x00000047f5477220 */ /* 0x040fe20000410000 */
[----:B------:R-:W-:Y:S02]  /*93c0*/  LDS.U16 R170, [R136+0x840] ;  /* 0x0008400088aa7984 */ /* 0x000fe40000000400 */
[-C--:B----4-:R-:W-:Y:S01]  /*93d0*/  FFMA.FTZ R68, R245, R69.reuse, -R72 ;  /* 0x00000045f5447223 */ /* 0x090fe20000010848 */
        /* <DEDUP_REMOVED lines=38> */
[----:B-1----:R-:W-:Y:S04]  /*9640*/  @!P3 STS.128 [R23+0x10a0], R64 ;  /* 0x0010a0401700b388 */ /* 0x002fe80000000c00 */
        /* <DEDUP_REMOVED lines=12> */
[----:B-1----:R-:W-:Y:S01]  /*9710*/  @!P3 MOV R176, R65 ;  /* 0x0000004100b0b202 */ /* 0x002fe20000000f00 */
[----:B0-----:R-:W-:Y:S01]  /*9720*/  @!P3 IMAD.MOV.U32 R136, RZ, RZ, R64 ;  /* 0x000000ffff88b224 */ /* 0x001fe200078e0040 */
[----:B--2---:R-:W-:-:S02]  /*9730*/  @!P3 MOV R68, R67 ;  /* 0x000000430044b202 */ /* 0x004fc40000000f00 */
[----:B---3--:R-:W-:Y:S01]  /*9740*/  @!P3 MOV R69, R66 ;  /* 0x000000420045b202 */ /* 0x008fe20000000f00 */
[-C--:B------:R-:W-:Y:S01]  /*9750*/  @P4 FMUL.FTZ R178, R132, R176.reuse ;  /* 0x000000b084b24220 */ /* 0x080fe20000410000 */
[----:B------:R-:W-:-:S03]  /*9760*/  @P4 FMUL.FTZ R199, R133, R176 ;  /* 0x000000b085c74220 */ /* 0x000fc60000410000 */
        /* <DEDUP_REMOVED lines=23> */
[----:B------:R-:W-:-:S04]  /*98e0*/  FMUL.FTZ R234, R234, R232 ;  /* 0x000000e8eaea7220 */ /* 0x000fc80000410000 */
[C---:B------:R-:W-:Y:S01]  /*98f0*/  FFMA.FTZ R234, R237.reuse, R231, -R234 ;  /* 0x000000e7edea7223 */ /* 0x040fe200000108ea */
[----:B------:R-:W-:-:S03]  /*9900*/  FFMA.FTZ R69, R237, R232, R68 ;  /* 0x000000e8ed457223 */ /* 0x000fc60000010044 */
[----:B------:R-:W-:Y:S01]  /*9910*/  FADD.FTZ R235, R235, R234 ;  /* 0x000000eaebeb7221 */ /* 0x000fe20000010000 */
[----:B------:R-:W-:-:S03]  /*9920*/  FADD.FTZ R236, R236, R69 ;  /* 0x00000045ecec7221 */ /* 0x000fc60000010000 */
[C---:B------:R-:W-:Y:S01]  /*9930*/  FMUL.FTZ R69, R238.reuse, R235 ;  /* 0x000000ebee457220 */ /* 0x040fe20000410000 */
[-C--:B------:R-:W-:Y:S01]  /*9940*/  FMUL.FTZ R68, R238, R236.reuse ;  /* 0x000000ecee447220 */ /* 0x080fe20000410000 */
[----:B------:R-:W-:Y:S01]  /*9950*/  FMUL.FTZ R71, R73, R67 ;  /* 0x0000004349477220 */ /* 0x000fe20000410000 */
[----:B------:R-:W-:Y:S01]  /*9960*/  ISETP.NE.AND P2, PT, R4, RZ, PT ;  /* 0x000000ff0400720c */ /* 0x000fe20003f45270 */
[C---:B------:R-:W-:Y:S01]  /*9970*/  FFMA.FTZ R69, R241.reuse, R236, R69 ;  /* 0x000000ecf1457223 */ /* 0x040fe20000010045 */
[----:B------:R-:W-:Y:S01]  /*9980*/  FFMA.FTZ R68, R241, R235, -R68 ;  /* 0x000000ebf1447223 */ /* 0x000fe20000010844 */
[-C--:B------:R-:W-:Y:S01]  /*9990*/  FFMA.FTZ R71, R72, R66.reuse, -R71 ;  /* 0x0000004248477223 */ /* 0x080fe20000010847 */
[C---:B------:R-:W-:Y:S01]  /*99a0*/  FMUL.FTZ R66, R73.reuse, R66 ;  /* 0x0000004249427220 */ /* 0x040fe20000410000 */
[----:B------:R-:W-:Y:S01]  /*99b0*/  FADD.FTZ R240, R240, R69 ;  /* 0x00000045f0f07221 */ /* 0x000fe20000010000 */
[C---:B------:R-:W-:Y:S01]  /*99c0*/  FMUL.FTZ R69, R73.reuse, R65 ;  /* 0x0000004149457220 */ /* 0x040fe20000410000 */
[----:B------:R-:W-:Y:S01]  /*99d0*/  FMUL.FTZ R73, R73, R64 ;  /* 0x0000004049497220 */ /* 0x000fe20000410000 */
[----:B------:R-:W-:-:S02]  /*99e0*/  FADD.FTZ R239, R239, R68 ;  /* 0x00000044efef7221 */ /* 0x000fc40000010000 */
[C---:B------:R-:W-:Y:S01]  /*99f0*/  FFMA.FTZ R64, R72.reuse, R64, -R69 ;  /* 0x0000004048407223 */ /* 0x040fe20000010845 */
[CC--:B------:R-:W-:Y:S01]  /*9a00*/  FMUL.FTZ R69, R229.reuse, R240.reuse ;  /* 0x000000f0e5457220 */ /* 0x0c0fe20000410000 */
[C---:B------:R-:W-:Y:S01]  /*9a10*/  FFMA.FTZ R65, R72.reuse, R65, R73 ;  /* 0x0000004148417223 */ /* 0x040fe20000010049 */
[----:B------:R-:W-:Y:S01]  /*9a20*/  FMUL.FTZ R229, R229, R239 ;  /* 0x000000efe5e57220 */ /* 0x000fe20000410000 */
[----:B------:R-:W-:Y:S01]  /*9a30*/  FFMA.FTZ R72, R72, R67, R66 ;  /* 0x0000004348487223 */ /* 0x000fe20000010042 */
[----:B------:R-:W-:Y:S01]  /*9a40*/  BSSY.RECONVERGENT B0, `(.L_x_1611) ;  /* 0x0000010000007945 */ /* 0x000fe20003800200 */
[----:B------:R-:W-:Y:S01]  /*9a50*/  FFMA.FTZ R73, R224, R239, -R69 ;  /* 0x000000efe0497223 */ /* 0x000fe20000010845 */
[----:B------:R-:W-:Y:S01]  /*9a60*/  FADD.FTZ R66, R74, R71 ;  /* 0x000000474a427221 */ /* 0x000fe20000010000 */
[----:B------:R-:W-:Y:S01]  /*9a70*/  FFMA.FTZ R224, R224, R240, R229 ;  /* 0x000000f0e0e07223 */ /* 0x000fe200000100e5 */
        /* <DEDUP_REMOVED lines=12> */
.L_x_1612:
[----:B------:R-:W-:Y:S05]  /*9b40*/  BSYNC.RECONVERGENT B0 ;  /* 0x0000000000007941 */ /* 0x000fea0003800200 */
.L_x_1611:
[----:B------:R-:W-:Y:S01]  /*9b50*/  FADD.FTZ R197, R197, R224 ;  /* 0x000000e0c5c57221 */ /* 0x000fe20000010000 */
[----:B------:R-:W-:Y:S01]  /*9b60*/  FADD.FTZ R73, R198, R73 ;  /* 0x00000049c6497221 */ /* 0x000fe20000010000 */
[----:B------:R-:W-:Y:S01]  /*9b70*/  HADD2.F32 R159, -RZ, R159.H0_H0 ;  /* 0x2000009fff9f7230 */ /* 0x000fe20000004100 */
[----:B------:R-:W-:Y:S01]  /*9b80*/  IADD3 R124, PT, PT, R124, 0x1, RZ ;  /* 0x000000017c7c7810 */ /* 0x000fe20007ffe0ff */
[C---:B0-----:R-:W-:Y:S01]  /*9b90*/  FMUL.FTZ R64, R196.reuse, R197 ;  /* 0x000000c5c4407220 */ /* 0x041fe20000410000 */
[-C--:B------:R-:W-:Y:S01]  /*9ba0*/  FMUL.FTZ R196, R196, R73.reuse ;  /* 0x00000049c4c47220 */ /* 0x080fe20000410000 */
[----:B------:R-:W-:Y:S02]  /*9bb0*/  HADD2.F32 R172, -RZ, R172.H0_H0 ;  /* 0x200000acffac7230 */ /* 0x000fe40000004100 */
[----:B------:R-:W-:Y:S01]  /*9bc0*/  FMUL.FTZ R159, R159, R236 ;  /* 0x000000ec9f9f7220 */ /* 0x000fe20000410000 */
[C---:B------:R-:W-:Y:S01]  /*9bd0*/  FFMA.FTZ R64, R193.reuse, R73, -R64 ;  /* 0x00000049c1407223 */ /* 0x040fe20000010840 */
[----:B------:R-:W-:Y:S01]  /*9be0*/  FFMA.FTZ R193, R193, R197, R196 ;  /* 0x000000c5c1c17223 */ /* 0x000fe200000100c4 */
[----:B------:R-:W-:-:S02]  /*9bf0*/  HADD2.F32 R65, -RZ, R168.H0_H0 ;  /* 0x200000a8ff417230 */ /* 0x000fc40000004100 */
[----:B------:R-:W-:Y:S01]  /*9c00*/  FMUL.FTZ R172, R172, R227 ;  /* 0x000000e3acac7220 */ /* 0x000fe20000410000 */
[----:B------:R-:W-:Y:S01]  /*9c10*/  FADD.FTZ R70, R195, R64 ;  /* 0x00000040c3467221 */ /* 0x000fe20000010000 */
[----:B------:R-:W-:Y:S01]  /*9c20*/  FADD.FTZ R193, R194, R193 ;  /* 0x000000c1c2c17221 */ /* 0x000fe20000010000 */
[----:B------:R-:W-:Y:S02]  /*9c30*/  HADD2.F32 R160, -RZ, R160.H0_H0 ;  /* 0x200000a0ffa07230 */ /* 0x000fe40000004100 */
[----:B------:R-:W-:Y:S01]  /*9c40*/  FFMA.FTZ R67, R65, R226, -R172 ;  /* 0x000000e241437223 */ /* 0x000fe200000108ac */
[CC--:B------:R-:W-:Y:S01]  /*9c50*/  FMUL.FTZ R68, R191.reuse, R70.reuse ;  /* 0x00000046bf447220 */ /* 0x0c0fe20000410000 */
[-C--:B------:R-:W-:Y:S01]  /*9c60*/  FMUL.FTZ R64, R191, R193.reuse ;  /* 0x000000c1bf407220 */ /* 0x080fe20000410000 */
[----:B------:R-:W-:Y:S02]  /*9c70*/  HADD2.F32 R65, -RZ, R158.H0_H0 ;  /* 0x2000009eff417230 */ /* 0x000fe40000004100 */
[----:B------:R-:W-:Y:S01]  /*9c80*/  FFMA.FTZ R100, R67, 2, R100 ;  /* 0x4000000043647823 */ /* 0x000fe20000010064 */
[C---:B------:R-:W-:Y:S01]  /*9c90*/  FFMA.FTZ R68, R185.reuse, R193, R68 ;  /* 0x000000c1b9447223 */ /* 0x040fe20000010044 */
[----:B------:R-:W-:Y:S01]  /*9ca0*/  FFMA.FTZ R66, R185, R70, -R64 ;  /* 0x00000046b9427223 */ /* 0x000fe20000010840 */
[----:B------:R-:W-:-:S02]  /*9cb0*/  HADD2.F32 R64, -RZ, R165.H0_H0 ;  /* 0x200000a5ff407230 */ /* 0x000fc40000004100 */
[----:B------:R-:W-:Y:S01]  /*9cc0*/  FMUL.FTZ R65, R65, R232 ;  /* 0x000000e841417220 */ /* 0x000fe20000410000 */
[----:B------:R-:W-:Y:S01]  /*9cd0*/  FADD.FTZ R68, R187, R68 ;  /* 0x00000044bb447221 */ /* 0x000fe20000010000 */
[----:B------:R-:W-:Y:S01]  /*9ce0*/  FADD.FTZ R189, R189, R66 ;  /* 0x00000042bdbd7221 */ /* 0x000fe20000010000 */
[----:B------:R-:W-:Y:S02]  /*9cf0*/  HADD2.F32 R148, -RZ, R148.H0_H0 ;  /* 0x20000094ff947230 */ /* 0x000fe40000004100 */
[----:B------:R-:W-:Y:S01]  /*9d00*/  FFMA.FTZ R159, R64, R235, -R159 ;  /* 0x000000eb409f7223 */ /* 0x000fe2000001089f */
[CC--:B------:R-:W-:Y:S01]  /*9d10*/  FMUL.FTZ R64, R183.reuse, R68.reuse ;  /* 0x00000044b7407220 */ /* 0x0c0fe20000410000 */
[----:B------:R-:W-:Y:S01]  /*9d20*/  FMUL.FTZ R66, R183, R189 ;  /* 0x000000bdb7427220 */ /* 0x000fe20000410000 */
[----:B------:R-:W-:Y:S01]  /*9d30*/  FFMA.FTZ R160, R160, R231, -R65 ;  /* 0x000000e7a0a07223 */ /* 0x000fe20000010841 */
[-C--:B------:R-:W-:Y:S01]  /*9d40*/  FMUL.FTZ R148, R148, R68.reuse ;  /* 0x0000004494947220 */ /* 0x080fe20000410000 */
[C---:B------:R-:W-:Y:S01]  /*9d50*/  FFMA.FTZ R64, R177.reuse, R189, -R64 ;  /* 0x000000bdb1407223 */ /* 0x040fe20000010840 */
[----:B------:R-:W-:Y:S01]  /*9d60*/  FFMA.FTZ R66, R177, R68, R66 ;  /* 0x00000044b1427223 */ /* 0x000fe20000010042 */
[----:B------:R-:W-:Y:S01]  /*9d70*/  HADD2.F32 R154, -RZ, R154.H0_H0 ;  /* 0x2000009aff9a7230 */ /* 0x000fe20000004100 */
[----:B------:R-:W-:Y:S01]  /*9d80*/  ISETP.GE.AND P2, PT, R124, UR5, PT ;  /* 0x000000057c007c0c */ /* 0x000fe2000bf46270 */
[----:B------:R-:W-:Y:S01]  /*9d90*/  FADD.FTZ R72, R181, R64 ;  /* 0x00000040b5487221 */ /* 0x000fe20000010000 */
[----:B------:R-:W-:Y:S01]  /*9da0*/  FADD.FTZ R179, R179, R66 ;  /* 0x00000042b3b37221 */ /* 0x000fe20000010000 */
[----:B------:R-:W-:-:S02]  /*9db0*/  HADD2.F32 R152, -RZ, R152.H0_H0 ;  /* 0x20000098ff987230 */ /* 0x000fc40000004100 */
[----:B------:R-:W-:Y:S01]  /*9dc0*/  FMUL.FTZ R67, R154, R193 ;  /* 0x000000c19a437220 */ /* 0x000fe20000410000 */
[C---:B------:R-:W-:Y:S01]  /*9dd0*/  FMUL.FTZ R66, R175.reuse, R72 ;  /* 0x00000048af427220 */ /* 0x040fe20000410000 */
[-C--:B------:R-:W-:Y:S01]  /*9de0*/  FMUL.FTZ R64, R175, R179.reuse ;  /* 0x000000b3af407220 */ /* 0x080fe20000410000 */
[----:B------:R-:W-:Y:S02]  /*9df0*/  HADD2.F32 R149, -RZ, R149.H0_H0 ;  /* 0x20000095ff957230 */ /* 0x000fe40000004100 */
[----:B------:R-:W-:Y:S01]  /*9e00*/  FFMA.FTZ R152, R152, R70, -R67 ;  /* 0x0000004698987223 */ /* 0x000fe20000010843 */
[C---:B------:R-:W-:Y:S01]  /*9e10*/  FFMA.FTZ R66, R169.reuse, R179, R66 ;  /* 0x000000b3a9427223 */ /* 0x040fe20000010042 */
[----:B------:R-:W-:Y:S01]  /*9e20*/  FFMA.FTZ R64, R169, R72, -R64 ;  /* 0x00000048a9407223 */ /* 0x000fe20000010840 */
[----:B------:R-:W-:Y:S02]  /*9e30*/  HADD2.F32 R153, -RZ, R153.H0_H0 ;  /* 0x20000099ff997230 */ /* 0x000fe40000004100 */
[----:B------:R-:W-:Y:S01]  /*9e40*/  FMUL.FTZ R71, R71, R222 ;  /* 0x000000de47477220 */ /* 0x000fe20000410000 */
[----:B------:R-:W-:Y:S01]  /*9e50*/  FADD.FTZ R66, R171, R66 ;  /* 0x00000042ab427221 */ /* 0x000fe20000010000 */
[----:B------:R-:W-:Y:S01]  /*9e60*/  FADD.FTZ R74, R173, R64 ;  /* 0x00000040ad4a7221 */ /* 0x000fe20000010000 */
[----:B------:R-:W-:-:S02]  /*9e70*/  HADD2.F32 R146, -RZ, R146.H0_H0 ;  /* 0x20000092ff927230 */ /* 0x000fc40000004100 */
[----:B------:R-:W-:Y:S01]  /*9e80*/  FFMA.FTZ R61, R160, 2, R61 ;  /* 0x40000000a03d7823 */ /* 0x000fe2000001003d */
[C---:B------:R-:W-:Y:S01]  /*9e90*/  FMUL.FTZ R65, R167.reuse, R66 ;  /* 0x00000042a7417220 */ /* 0x040fe20000410000 */
[-C--:B------:R-:W-:Y:S01]  /*9ea0*/  FMUL.FTZ R167, R167, R74.reuse ;  /* 0x0000004aa7a77220 */ /* 0x080fe20000410000 */
[----:B------:R-:W-:Y:S02]  /*9eb0*/  HADD2.F32 R140, -RZ, R140.H0_H0 ;  /* 0x2000008cff8c7230 */ /* 0x000fe40000004100 */
[----:B------:R-:W-:Y:S01]  /*9ec0*/  FMUL.FTZ R67, R146, R179 ;  /* 0x000000b392437220 */ /* 0x000fe20000410000 */
[C---:B------:R-:W-:Y:S01]  /*9ed0*/  FFMA.FTZ R64, R134.reuse, R74, -R65 ;  /* 0x0000004a86407223 */ /* 0x040fe20000010841 */
[----:B------:R-:W-:Y:S01]  /*9ee0*/  FFMA.FTZ R134, R134, R66, R167 ;  /* 0x0000004286867223 */ /* 0x000fe200000100a7 */
[----:B------:R-:W-:Y:S02]  /*9ef0*/  HADD2.F32 R156, -RZ, R156.H0_H0 ;  /* 0x2000009cff9c7230 */ /* 0x000fe40000004100 */
[----:B------:R-:W-:Y:S01]  /*9f00*/  FFMA.FTZ R102, R159, 2, R102 ;  /* 0x400000009f667823 */ /* 0x000fe20000010066 */
[----:B------:R-:W-:Y:S01]  /*9f10*/  FADD.FTZ R68, R151, R64 ;  /* 0x0000004097447221 */ /* 0x000fe20000010000 */
[----:B------:R-:W-:Y:S01]  /*9f20*/  FADD.FTZ R134, R137, R134 ;  /* 0x0000008689867221 */ /* 0x000fe20000010000 */
[----:B------:R-:W-:-:S02]  /*9f30*/  HADD2.F32 R150, -RZ, R150.H0_H0 ;  /* 0x20000096ff967230 */ /* 0x000fc40000004100 */
[----:B------:R-:W-:Y:S01]  /*9f40*/  FFMA.FTZ R156, R156, R72, -R67 ;  /* 0x000000489c9c7223 */ /* 0x000fe20000010843 */
[C---:B------:R-:W-:Y:S01]  /*9f50*/  FMUL.FTZ R65, R219.reuse, R68 ;  /* 0x00000044db417220 */ /* 0x040fe20000410000 */
[-C--:B------:R-:W-:Y:S01]  /*9f60*/  FMUL.FTZ R219, R219, R134.reuse ;  /* 0x00000086dbdb7220 */ /* 0x080fe20000410000 */
[----:B------:R-:W-:Y:S02]  /*9f70*/  HADD2.F32 R125, -RZ, R125.H0_H0 ;  /* 0x2000007dff7d7230 */ /* 0x000fe40000004100 */
[----:B------:R-:W-:Y:S01]  /*9f80*/  FFMA.FTZ R77, R152, 2, R77 ;  /* 0x40000000984d7823 */ /* 0x000fe2000001004d */
[C---:B------:R-:W-:Y:S01]  /*9f90*/  FFMA.FTZ R64, R218.reuse, R134, R65 ;  /* 0x00000086da407223 */ /* 0x040fe20000010041 */
[----:B------:R-:W-:Y:S01]  /*9fa0*/  FFMA.FTZ R219, R218, R68, -R219 ;  /* 0x00000044dadb7223 */ /* 0x000fe200000108db */
[----:B------:R-:W-:Y:S02]  /*9fb0*/  HADD2.F32 R143, -RZ, R143.H0_H0 ;  /* 0x2000008fff8f7230 */ /* 0x000fe40000004100 */
[----:B------:R-:W-:Y:S01]  /*9fc0*/  FFMA.FTZ R79, R156, 2, R79 ;  /* 0x400000009c4f7823 */ /* 0x000fe2000001004f */
[----:B------:R-:W-:Y:S01]  /*9fd0*/  FADD.FTZ R70, R215, R64 ;  /* 0x00000040d7467221 */ /* 0x000fe20000010000 */
[----:B------:R-:W-:Y:S01]  /*9fe0*/  FADD.FTZ R214, R214, R219 ;  /* 0x000000dbd6d67221 */ /* 0x000fe20000010000 */
[----:B------:R-:W-:Y:S01]  /*9ff0*/  FMUL.FTZ R64, R149, R66 ;  /* 0x0000004295407220 */ /* 0x000fe20000410000 */
[----:B------:R-:W-:Y:S01]  /*a000*/  FMUL.FTZ R66, R125, R134 ;  /* 0x000000867d427220 */ /* 0x000fe20000410000 */
[C---:B------:R-:W-:Y:S01]  /*a010*/  FMUL.FTZ R65, R217.reuse, R70 ;  /* 0x00000046d9417220 */ /* 0x040fe20000410000 */
[----:B------:R-:W-:Y:S01]  /*a020*/  FMUL.FTZ R217, R217, R214 ;  /* 0x000000d6d9d97220 */ /* 0x000fe20000410000 */
[----:B------:R-:W-:Y:S01]  /*a030*/  FFMA.FTZ R153, R153, R74, -R64 ;  /* 0x0000004a99997223 */ /* 0x000fe20000010840 */
[----:B------:R-:W-:Y:S01]  /*a040*/  FFMA.FTZ R66, R143, R68, -R66 ;  /* 0x000000448f427223 */ /* 0x000fe20000010842 */
[C---:B------:R-:W-:Y:S01]  /*a050*/  FFMA.FTZ R65, R216.reuse, R214, -R65 ;  /* 0x000000d6d8417223 */ /* 0x040fe20000010841 */
[----:B------:R-:W-:Y:S01]  /*a060*/  FFMA.FTZ R216, R216, R70, R217 ;  /* 0x00000046d8d87223 */ /* 0x000fe200000100d9 */
        /* <DEDUP_REMOVED lines=10> */
[----:B------:R-:W-:Y:S01]  /*a110*/  FMUL.FTZ R157, R157, R197 ;  /* 0x000000c59d9d7220 */ /* 0x000fe20000410000 */
[C---:B------:R-:W-:Y:S01]  /*a120*/  FFMA.FTZ R64, R212.reuse, R210, -R65 ;  /* 0x000000d2d4407223 */ /* 0x040fe20000010841 */
[----:B------:R-:W-:Y:S01]  /*a130*/  FFMA.FTZ R213, R212, R216, R213 ;  /* 0x000000d8d4d57223 */ /* 0x000fe200000100d5 */
[----:B------:R-:W-:Y:S01]  /*a140*/  FMUL.FTZ R65, R140, R70 ;  /* 0x000000468c417220 */ /* 0x000fe20000410000 */
[----:B------:R-:W-:Y:S02]  /*a150*/  HADD2.F32 R139, -RZ, R139.H0_H0 ;  /* 0x2000008bff8b7230 */ /* 0x000fe40000004100 */
[----:B------:R-:W-:Y:S01]  /*a160*/  FADD.FTZ R70, R207, R64 ;  /* 0x00000040cf467221 */ /* 0x000fe20000010000 */
[----:B------:R-:W-:Y:S01]  /*a170*/  FADD.FTZ R206, R206, R213 ;  /* 0x000000d5cece7221 */ /* 0x000fe20000010000 */
[----:B------:R-:W-:Y:S01]  /*a180*/  FFMA.FTZ R67, R150, R214, -R65 ;  /* 0x000000d696437223 */ /* 0x000fe20000010841 */
[----:B------:R-:W-:Y:S02]  /*a190*/  HADD2.F32 R166, -RZ, R166.H0_H0 ;  /* 0x200000a6ffa67230 */ /* 0x000fe40000004100 */
[C---:B------:R-:W-:Y:S01]  /*a1a0*/  FMUL.FTZ R65, R209.reuse, R70 ;  /* 0x00000046d1417220 */ /* 0x040fe20000410000 */
[----:B------:R-:W-:Y:S01]  /*a1b0*/  FMUL.FTZ R209, R209, R206 ;  /* 0x000000ced1d17220 */ /* 0x000fe20000410000 */
[----:B------:R-:W-:Y:S01]  /*a1c0*/  FFMA.FTZ R110, R67, 2, R110 ;  /* 0x40000000436e7823 */ /* 0x000fe2000001006e */
[----:B------:R-:W-:-:S02]  /*a1d0*/  HADD2.F32 R170, -RZ, R170.H0_H0 ;  /* 0x200000aaffaa7230 */ /* 0x000fc40000004100 */
[C---:B------:R-:W-:Y:S01]  /*a1e0*/  FFMA.FTZ R64, R208.reuse, R206, R65 ;  /* 0x000000ced0407223 */ /* 0x040fe20000010041 */
[----:B------:R-:W-:Y:S01]  /*a1f0*/  FFMA.FTZ R208, R208, R70, -R209 ;  /* 0x00000046d0d07223 */ /* 0x000fe200000108d1 */
[----:B------:R-:W-:Y:S02]  /*a200*/  HADD2.F32 R164, -RZ, R164.H0_H0 ;  /* 0x200000a4ffa47230 */ /* 0x000fe40000004100 */
[----:B------:R-:W-:Y:S01]  /*a210*/  FMUL.FTZ R66, R145, R216 ;  /* 0x000000d891427220 */ /* 0x000fe20000410000 */
[----:B------:R-:W-:Y:S01]  /*a220*/  FADD.FTZ R68, R203, R64 ;  /* 0x00000040cb447221 */ /* 0x000fe20000010000 */
[----:B------:R-:W-:Y:S01]  /*a230*/  FADD.FTZ R205, R205, R208 ;  /* 0x000000d0cdcd7221 */ /* 0x000fe20000010000 */
[----:B------:R-:W-:Y:S02]  /*a240*/  HADD2.F32 R162, -RZ, R162.H0_H0 ;  /* 0x200000a2ffa27230 */ /* 0x000fe40000004100 */
[----:B------:R-:W-:Y:S01]  /*a250*/  FMUL.FTZ R147, R147, R206 ;  /* 0x000000ce93937220 */ /* 0x000fe20000410000 */
[C---:B------:R-:W-:Y:S01]  /*a260*/  FMUL.FTZ R65, R204.reuse, R68 ;  /* 0x00000044cc417220 */ /* 0x040fe20000410000 */
[----:B------:R-:W-:Y:S01]  /*a270*/  FMUL.FTZ R67, R204, R205 ;  /* 0x000000cdcc437220 */ /* 0x000fe20000410000 */
[----:B------:R-:W-:-:S02]  /*a280*/  HADD2.F32 R161, -RZ, R161.H0_H0 ;  /* 0x200000a1ffa17230 */ /* 0x000fc40000004100 */
[-C--:B------:R-:W-:Y:S01]  /*a290*/  FMUL.FTZ R139, R139, R68.reuse ;  /* 0x000000448b8b7220 */ /* 0x080fe20000410000 */
[C---:B------:R-:W-:Y:S01]  /*a2a0*/  FFMA.FTZ R64, R202.reuse, R205, -R65 ;  /* 0x000000cdca407223 */ /* 0x040fe20000010841 */
[----:B------:R-:W-:Y:S01]  /*a2b0*/  FFMA.FTZ R67, R202, R68, R67 ;  /* 0x00000044ca437223 */ /* 0x000fe20000010043 */
[----:B------:R-:W-:Y:S02]  /*a2c0*/  HADD2.F32 R141, -RZ, R141.H0_H0 ;  /* 0x2000008dff8d7230 */ /* 0x000fe40000004100 */
[----:B------:R-:W-:Y:S01]  /*a2d0*/  FFMA.FTZ R170, R170, R221, -R71 ;  /* 0x000000ddaaaa7223 */ /* 0x000fe20000010847 */
[----:B------:R-:W-:Y:S02]  /*a2e0*/  HADD2.F32 R144, -RZ, R144.H0_H0 ;  /* 0x20000090ff907230 */ /* 0x000fe40000004100 */
[----:B------:R-:W-:Y:S01]  /*a2f0*/  FADD.FTZ R65, R200, R67 ;  /* 0x00000043c8417221 */ /* 0x000fe20000010000 */
[----:B------:R-:W-:Y:S02]  /*a300*/  HADD2.F32 R142, -RZ, R142.H0_H0 ;  /* 0x2000008eff8e7230 */ /* 0x000fe40000004100 */
[----:B------:R-:W-:Y:S01]  /*a310*/  FADD.FTZ R64, R163, R64 ;  /* 0x00000040a3407221 */ /* 0x000fe20000010000 */
[----:B------:R-:W-:-:S02]  /*a320*/  HADD2.F32 R138, -RZ, R138.H0_H0 ;  /* 0x2000008aff8a7230 */ /* 0x000fc40000004100 */
        /* <DEDUP_REMOVED lines=18> */
.L_x_1610:
[----:B------:R-:W-:Y:S01]  /*a450*/  BAR.SYNC.DEFER_BLOCKING 0x0 ;  /* 0x0000000000007b1d */ /* 0x000fe20000010000 */
[----:B------:R-:W-:Y:S02]  /*a460*/  F2FP.F16.F32.PACK_AB R21, R100, R59 ;  /* 0x0000003b6415723e */ /* 0x000fe400000000ff */
[----:B------:R-:W-:Y:S02]  /*a470*/  F2FP.F16.F32.PACK_AB R56, R102, R61 ;  /* 0x0000003d6638723e */ /* 0x000fe400000000ff */
[----:B------:R-:W-:-:S03]  /*a480*/  PRMT R58, R21, 0x7610, R58 ;  /* 0x00007610153a7816 */ /* 0x000fc6000000003a */
[----:B------:R-:W0:Y:S01]  /*a490*/  S2UR UR5, SR_CTAID.X ;  /* 0x00000000000579c3 */ /* 0x000e220000002500 */
[----:B------:R-:W-:Y:S01]  /*a4a0*/  PRMT R60, R21, 0x7632, R60 ;  /* 0x00007632153c7816 */ /* 0x000fe2000000003c */
[----:B------:R-:W1:Y:S01]  /*a4b0*/  LDCU.64 UR6, c[0x0][0x478] ;  /* 0x00008f00ff0677ac */ /* 0x000e620008000a00 */
[----:B------:R-:W-:Y:S02]  /*a4c0*/  F2FP.F16.F32.PACK_AB R21, R104, R63 ;  /* 0x0000003f6815723e */ /* 0x000fe400000000ff */
[C---:B------:R-:W-:Y:S02]  /*a4d0*/  PRMT R62, R56.reuse, 0x7610, R62 ;  /* 0x00007610383e7816 */ /* 0x040fe4000000003e */
[----:B------:R-:W-:Y:S01]  /*a4e0*/  PRMT R64, R56, 0x7632, R64 ;  /* 0x0000763238407816 */ /* 0x000fe20000000040 */
[----:B------:R-:W2:Y:S01]  /*a4f0*/  LDC.64 R70, c[0x0][0x428] ;  /* 0x00010a00ff467b82 */ /* 0x000ea20000000a00 */
[C---:B------:R-:W-:Y:S02]  /*a500*/  PRMT R65, R21.reuse, 0x7610, R65 ;  /* 0x0000761015417816 */ /* 0x040fe40000000041 */
[----:B------:R-:W-:-:S02]  /*a510*/  PRMT R66, R21, 0x7632, R66 ;  /* 0x0000763215427816 */ /* 0x000fc40000000042 */
[----:B------:R-:W-:Y:S02]  /*a520*/  F2FP.F16.F32.PACK_AB R21, R106, R77 ;  /* 0x0000004d6a15723e */ /* 0x000fe400000000ff */
[----:B------:R-:W-:Y:S01]  /*a530*/  F2FP.F16.F32.PACK_AB R56, R108, R79 ;  /* 0x0000004f6c38723e */ /* 0x000fe200000000ff */
[----:B------:R-:W3:Y:S01]  /*a540*/  LDC.64 R116, c[0x0][0x410] ;  /* 0x00010400ff747b82 */ /* 0x000ee20000000a00 */
[----:B------:R-:W-:Y:S01]  /*a550*/  PRMT R67, R21, 0x7610, R67 ;  /* 0x0000761015437816 */ /* 0x000fe20000000043 */
[----:B------:R4:W-:Y:S01]  /*a560*/  STS.U16 [R55+0x2], R60 ;  /* 0x0000023c37007388 */ /* 0x0009e20000000400 */
[C---:B------:R-:W-:Y:S02]  /*a570*/  PRMT R68, R56.reuse, 0x7610, R68 ;  /* 0x0000761038447816 */ /* 0x040fe40000000044 */
[----:B------:R-:W-:Y:S01]  /*a580*/  PRMT R69, R56, 0x7632, R69 ;  /* 0x0000763238457816 */ /* 0x000fe20000000045 */
[----:B------:R5:W-:Y:S01]  /*a590*/  STS.U16 [R55], R58 ;  /* 0x0000003a37007388 */ /* 0x000be20000000400 */
[----:B------:R-:W-:Y:S01]  /*a5a0*/  ISETP.NE.AND P0, PT, R4, RZ, PT ;  /* 0x000000ff0400720c */ /* 0x000fe20003f05270 */
[----:B------:R-:W3:Y:S01]  /*a5b0*/  LDC.64 R130, c[0x0][0x418] ;  /* 0x00010600ff827b82 */ /* 0x000ee20000000a00 */
[----:B------:R-:W-:Y:S01]  /*a5c0*/  F2FP.F16.F32.PACK_AB R56, R114, R85 ;  /* 0x000000557238723e */ /* 0x000fe200000000ff */
[----:B------:R1:W-:Y:S01]  /*a5d0*/  STS.U16 [R55+0x6], R64 ;  /* 0x0000064037007388 */ /* 0x0003e20000000400 */
[----:B------:R-:W-:-:S02]  /*a5e0*/  PRMT R72, RZ, 0x7610, R72 ;  /* 0x00007610ff487816 */ /* 0x000fc40000000048 */
[----:B----4-:R-:W-:Y:S01]  /*a5f0*/  PRMT R60, R21, 0x7632, R60 ;  /* 0x00007632153c7816 */ /* 0x010fe2000000003c */
[----:B------:R4:W-:Y:S01]  /*a600*/  STS.U16 [R55+0x4], R62 ;  /* 0x0000043e37007388 */ /* 0x0009e20000000400 */
[----:B------:R-:W-:Y:S02]  /*a610*/  F2FP.F16.F32.PACK_AB R21, R112, R83 ;  /* 0x000000537015723e */ /* 0x000fe400000000ff */
[----:B-----5:R-:W-:Y:S01]  /*a620*/  F2FP.F16.F32.PACK_AB R58, R110, R81 ;  /* 0x000000516e3a723e */ /* 0x020fe200000000ff */
[----:B------:R5:W-:Y:S01]  /*a630*/  STS.U16 [R55+0x8], R65 ;  /* 0x0000084137007388 */ /* 0x000be20000000400 */
[----:B------:R-:W-:Y:S02]  /*a640*/  PRMT R74, RZ, 0x7610, R74 ;  /* 0x00007610ff4a7816 */ /* 0x000fe4000000004a */
[----:B-1----:R-:W-:Y:S01]  /*a650*/  SHF.L.U32 R64, R6, 0x9, RZ ;  /* 0x0000000906407819 */ /* 0x002fe200000006ff */
[----:B------:R1:W-:Y:S01]  /*a660*/  STS.U16 [R55+0xa], R66 ;  /* 0x00000a4237007388 */ /* 0x0003e20000000400 */
[----:B------:R-:W-:-:S02]  /*a670*/  PRMT R76, RZ, 0x7610, R76 ;  /* 0x00007610ff4c7816 */ /* 0x000fc4000000004c */
[----:B----4-:R-:W-:Y:S01]  /*a680*/  PRMT R62, R58, 0x7632, R62 ;  /* 0x000076323a3e7816 */ /* 0x010fe2000000003e */
[----:B------:R4:W-:Y:S01]  /*a690*/  STS.U16 [R55+0x14], R58 ;  /* 0x0000143a37007388 */ /* 0x0009e20000000400 */
[----:B-----5:R-:W-:-:S03]  /*a6a0*/  PRMT R65, R21, 0x7632, R65 ;  /* 0x0000763215417816 */ /* 0x020fc60000000041 */
[----:B------:R-:W-:Y:S01]  /*a6b0*/  STS.U16 [R55+0xc], R67 ;  /* 0x00000c4337007388 */ /* 0x000fe20000000400 */
[----:B-1----:R-:W-:-:S03]  /*a6c0*/  PRMT R66, R56, 0x7632, R66 ;  /* 0x0000763238427816 */ /* 0x002fc60000000042 */
[----:B------:R-:W-:Y:S01]  /*a6d0*/  STS.U16 [R55+0xe], R60 ;  /* 0x00000e3c37007388 */ /* 0x000fe20000000400 */
[----:B----4-:R-:W-:-:S03]  /*a6e0*/  IADD3 R58, PT, PT, -R64, R19, RZ ;  /* 0x00000013403a7210 */ /* 0x010fc60007ffe1ff */
[----:B------:R-:W-:Y:S04]  /*a6f0*/  STS.U16 [R55+0x10], R68 ;  /* 0x0000104437007388 */ /* 0x000fe80000000400 */
[----:B------:R1:W-:Y:S04]  /*a700*/  STS.U16 [R55+0x12], R69 ;  /* 0x0000124537007388 */ /* 0x0003e80000000400 */
[----:B------:R4:W-:Y:S04]  /*a710*/  STS.U16 [R55+0x16], R62 ;  /* 0x0000163e37007388 */ /* 0x0009e80000000400 */
[----:B------:R5:W-:Y:S01]  /*a720*/  STS.U16 [R55+0x18], R21 ;  /* 0x0000181537007388 */ /* 0x000be20000000400 */
[----:B-1----:R-:W0:Y:S03]  /*a730*/  LDC.64 R68, c[0x0][0x420] ;  /* 0x00010800ff447b82 */ /* 0x002e260000000a00 */
[----:B------:R1:W-:Y:S01]  /*a740*/  STS.U16 [R55+0x1a], R65 ;  /* 0x00001a4137007388 */ /* 0x0003e20000000400 */
[----:B----4-:R-:W-:-:S03]  /*a750*/  PRMT R62, RZ, 0x7610, R62 ;  /* 0x00007610ff3e7816 */ /* 0x010fc6000000003e */
[----:B------:R-:W-:Y:S01]  /*a760*/  STS.U16 [R55+0x1c], R56 ;  /* 0x00001c3837007388 */ /* 0x000fe20000000400 */
[----:B-----5:R-:W-:-:S03]  /*a770*/  LOP3.LUT R21, R135, 0x3e00, RZ, 0xc0, !PT ;  /* 0x00003e0087157812 */ /* 0x020fc600078ec0ff */
[----:B------:R0:W-:Y:S01]  /*a780*/  STS.U16 [R55+0x1e], R66 ;  /* 0x00001e4237007388 */ /* 0x0001e20000000400 */
[----:B------:R-:W-:-:S03]  /*a790*/  NOP ;  /* 0x0000000000007918 */ /* 0x000fc60000000000 */
[----:B------:R-:W-:Y:S01]  /*a7a0*/  LDS.U16 R91, [R25] ;  /* 0x00000000195b7984 */ /* 0x000fe20000000400 */
[----:B-1----:R-:W-:Y:S02]  /*a7b0*/  MOV R65, RZ ;  /* 0x000000ff00417202 */ /* 0x002fe40000000f00 */
[----:B------:R-:W-:Y:S01]  /*a7c0*/  LOP3.LUT R21, R21, 0x1f, R4, 0xf8, !PT ;  /* 0x0000001f15157812 */ /* 0x000fe200078ef804 */
[----:B------:R-:W-:Y:S01]  /*a7d0*/  LDS.U16 R93, [R27+0x40] ;  /* 0x000040001b5d7984 */ /* 0x000fe20000000400 */
[----:B0-----:R-:W-:-:S03]  /*a7e0*/  IMAD.WIDE.U32 R66, R68, UR5, R64 ;  /* 0x0000000544427c25 */ /* 0x001fc6000f8e0040 */
[----:B------:R-:W-:Y:S01]  /*a7f0*/  LDS.U16 R95, [R29+0x80] ;  /* 0x000080001d5f7984 */ /* 0x000fe20000000400 */
[----:B------:R-:W-:Y:S01]  /*a800*/  LOP3.LUT R19, R21, 0x40, RZ, 0xfc, !PT ;  /* 0x0000004015137812 */ /* 0x000fe200078efcff */
[----:B------:R-:W-:Y:S02]  /*a810*/  IMAD R67, R69, UR5, R67 ;  /* 0x0000000545437c24 */ /* 0x000fe4000f8e0243 */
[----:B------:R-:W-:Y:S01]  /*a820*/  LDS.U16 R97, [R31+0xc0] ;  /* 0x0000c0001f617984 */ /* 0x000fe20000000400 */
[C---:B------:R-:W-:Y:S01]  /*a830*/  LOP3.LUT R56, R21.reuse, 0x60, RZ, 0xfc, !PT ;  /* 0x0000006015387812 */ /* 0x040fe200078efcff */
[C---:B--2---:R-:W-:Y:S02]  /*a840*/  IMAD.WIDE.U32 R66, R0.reuse, R70, R66 ;  /* 0x0000004600427225 */ /* 0x044fe400078e0042 */
[----:B------:R-:W-:Y:S01]  /*a850*/  LDS.U16 R103, [R33+0x100] ;  /* 0x0001000021677984 */ /* 0x000fe20000000400 */
[----:B------:R-:W-:Y:S01]  /*a860*/  LOP3.LUT R89, R21, 0x80, RZ, 0xfc, !PT ;  /* 0x0000008015597812 */ /* 0x000fe200078efcff */
[----:B------:R-:W-:-:S02]  /*a870*/  IMAD R69, R0, R71, R67 ;  /* 0x0000004700457224 */ /* 0x000fc400078e0243 */
[----:B------:R-:W-:Y:S01]  /*a880*/  LDS.U16 R105, [R35+0x140] ;  /* 0x0001400023697984 */ /* 0x000fe20000000400 */
[C---:B------:R-:W-:Y:S02]  /*a890*/  IADD3 R66, P2, PT, R21.reuse, R66, RZ ;  /* 0x0000004215427210 */ /* 0x040fe40007f5e0ff */
[C---:B------:R-:W-:Y:S01]  /*a8a0*/  LOP3.LUT R67, R21.reuse, 0x20, RZ, 0xfc, !PT ;  /* 0x0000002015437812 */ /* 0x040fe200078efcff */
[----:B------:R-:W-:Y:S01]  /*a8b0*/  LDS.U16 R107, [R37+0x180] ;  /* 0x00018000256b7984 */ /* 0x000fe20000000400 */
[----:B------:R-:W-:Y:S02]  /*a8c0*/  IADD3.X R69, PT, PT, RZ, R69, RZ, P2, !PT ;  /* 0x00000045ff457210 */ /* 0x000fe400017fe4ff */
[C---:B------:R-:W-:Y:S01]  /*a8d0*/  LEA R118, P4, R66.reuse, UR6, 0x1 ;  /* 0x0000000642767c11 */ /* 0x040fe2000f8808ff */
[----:B------:R-:W-:Y:S01]  /*a8e0*/  LDS.U16 R109, [R39+0x1c0] ;  /* 0x0001c000276d7984 */ /* 0x000fe20000000400 */
[C---:B------:R-:W-:Y:S02]  /*a8f0*/  LOP3.LUT R87, R21.reuse, 0xa0, RZ, 0xfc, !PT ;  /* 0x000000a015577812 */ /* 0x040fe400078efcff */
[----:B------:R-:W-:Y:S01]  /*a900*/  LEA.HI.X R119, R66, UR7, R69, 0x1, P4 ;  /* 0x0000000742777c11 */ /* 0x000fe2000a0f0c45 */
[----:B------:R-:W-:Y:S01]  /*a910*/  LDS.U16 R111, [R41+0x200] ;  /* 0x00020000296f7984 */ /* 0x000fe20000000400 */
[C---:B------:R-:W-:Y:S01]  /*a920*/  LOP3.LUT R75, R21.reuse, 0xc0, RZ, 0xfc, !PT ;  /* 0x000000c0154b7812 */ /* 0x040fe200078efcff */
[----:B------:R-:W0:Y:S01]  /*a930*/  LDCU.64 UR6, c[0x0][0x488] ;  /* 0x00009100ff0677ac */ /* 0x000e220008000a00 */
[C---:B------:R-:W-:Y:S01]  /*a940*/  LOP3.LUT R73, R21.reuse, 0xe0, RZ, 0xfc, !PT ;  /* 0x000000e015497812 */ /* 0x040fe200078efcff */
[----:B------:R-:W-:Y:S01]  /*a950*/  LDS.U16 R113, [R43+0x240] ;  /* 0x000240002b717984 */ /* 0x000fe20000000400 */
[----:B------:R-:W-:-:S02]  /*a960*/  LOP3.LUT R71, R21, 0x100, RZ, 0xfc, !PT ;  /* 0x0000010015477812 */ /* 0x000fc400078efcff */
[C---:B------:R-:W-:Y:S01]  /*a970*/  LOP3.LUT R69, R21.reuse, 0x120, RZ, 0xfc, !PT ;  /* 0x0000012015457812 */ /* 0x040fe200078efcff */
[----:B------:R-:W-:Y:S01]  /*a980*/  LDS.U16 R115, [R45+0x280] ;  /* 0x000280002d737984 */ /* 0x000fe20000000400 */
[C---:B------:R-:W-:Y:S02]  /*a990*/  LOP3.LUT R101, R21.reuse, 0x140, RZ, 0xfc, !PT ;  /* 0x0000014015657812 */ /* 0x040fe400078efcff */
[----:B------:R-:W-:Y:S01]  /*a9a0*/  LOP3.LUT R99, R21, 0x160, RZ, 0xfc, !PT ;  /* 0x0000016015637812 */ /* 0x000fe200078efcff */
[----:B------:R-:W-:Y:S01]  /*a9b0*/  LDS.U16 R121, [R47+0x2c0] ;  /* 0x0002c0002f797984 */ /* 0x000fe20000000400 */
[----:B------:R-:W-:Y:S02]  /*a9c0*/  PRMT R66, RZ, 0x7610, R66 ;  /* 0x00007610ff427816 */ /* 0x000fe40000000042 */
[----:B------:R-:W-:Y:S01]  /*a9d0*/  PRMT R68, RZ, 0x7610, R68 ;  /* 0x00007610ff447816 */ /* 0x000fe20000000044 */
[----:B------:R-:W-:Y:S01]  /*a9e0*/  LDS.U16 R123, [R49+0x300] ;  /* 0x00030000317b7984 */ /* 0x000fe20000000400 */
[----:B------:R-:W-:-:S03]  /*a9f0*/  PRMT R70, RZ, 0x7610, R70 ;  /* 0x00007610ff467816 */ /* 0x000fc60000000046 */
        /* <DEDUP_REMOVED lines=19> */
[-C--:B------:R-:W-:Y:S01]  /*ab30*/  ISETP.GE.AND P4, PT, R73, R60.reuse, PT ;  /* 0x0000003c4900720c */ /* 0x080fe20003f86270 */
[----:B---3--:R-:W-:Y:S01]  /*ab40*/  IMAD.WIDE.U32 R90, R116, UR5, R64 ;  /* 0x00000005745a7c25 */ /* 0x008fe2000f8e0040 */
[----:B-1----:R-:W-:Y:S01]  /*ab50*/  LOP3.LUT R93, R21, 0x1c0, RZ, 0xfc, !PT ;  /* 0x000001c0155d7812 */ /* 0x002fe200078efcff */
[----:B------:R-:W-:Y:S02]  /*ab60*/  @!P1 STG.E.U16 desc[UR18][R118.64+0x180], R107 ;  /* 0x0001806b76009986 */ /* 0x000fe4000c101512 */
[----:B------:R-:W-:Y:S01]  /*ab70*/  IMAD R117, R117, UR5, R91 ;  /* 0x0000000575757c24 */ /* 0x000fe2000f8e025b */
[C---:B------:R-:W-:Y:S02]  /*ab80*/  LOP3.LUT R91, R21.reuse, 0x1e0, RZ, 0xfc, !PT ;  /* 0x000001e0155b7812 */ /* 0x040fe400078efcff */
[----:B--2---:R-:W-:Y:S01]  /*ab90*/  LOP3.LUT R95, R21, 0x1a0, RZ, 0xfc, !PT ;  /* 0x000001a0155f7812 */ /* 0x004fe200078efcff */
[----:B------:R-:W-:Y:S01]  /*aba0*/  @!P3 STG.E.U16 desc[UR18][R118.64+0x100], R103 ;  /* 0x000100677600b986 */ /* 0x000fe2000c101512 */
[----:B------:R-:W-:-:S02]  /*abb0*/  ISETP.GE.AND P3, PT, R93, R60, PT ;  /* 0x0000003c5d00720c */ /* 0x000fc40003f66270 */
[----:B----4-:R-:W-:Y:S01]  /*abc0*/  LOP3.LUT R97, R21, 0x180, RZ, 0xfc, !PT ;  /* 0x0000018015617812 */ /* 0x010fe200078efcff */
[----:B------:R-:W-:Y:S01]  /*abd0*/  @!P2 STG.E.U16 desc[UR18][R118.64+0x140], R105 ;  /* 0x000140697600a986 */ /* 0x000fe2000c101512 */
[-C--:B------:R-:W-:Y:S02]  /*abe0*/  ISETP.GE.AND P1, PT, R95, R60.reuse, PT ;  /* 0x0000003c5f00720c */ /* 0x080fe40003f26270 */
[-C--:B------:R-:W-:Y:S01]  /*abf0*/  ISETP.GE.AND P2, PT, R91, R60.reuse, PT ;  /* 0x0000003c5b00720c */ /* 0x080fe20003f46270 */
[----:B------:R-:W-:Y:S01]  /*ac00*/  @!P4 STG.E.U16 desc[UR18][R118.64+0x1c0], R109 ;  /* 0x0001c06d7600c986 */ /* 0x000fe2000c101512 */
[----:B------:R-:W-:Y:S02]  /*ac10*/  ISETP.GE.AND P4, PT, R97, R60, PT ;  /* 0x0000003c6100720c */ /* 0x000fe40003f86270 */
[----:B------:R-:W-:Y:S01]  /*ac20*/  MOV R116, R90 ;  /* 0x0000005a00747202 */ /* 0x000fe20000000f00 */
[----:B------:R-:W-:Y:S01]  /*ac30*/  @!P5 STG.E.U16 desc[UR18][R118.64+0x200], R111 ;  /* 0x0002006f7600d986 */ /* 0x000fe2000c101512 */
[----:B------:R-:W-:-:S03]  /*ac40*/  ISETP.GE.AND P5, PT, R99, R60, PT ;  /* 0x0000003c6300720c */ /* 0x000fc60003fa6270 */
[----:B------:R-:W-:Y:S01]  /*ac50*/  @!P6 STG.E.U16 desc[UR18][R118.64+0x240], R113 ;  /* 0x000240717600e986 */ /* 0x000fe2000c101512 */
[----:B------:R-:W-:Y:S01]  /*ac60*/  ISETP.GE.AND P6, PT, R101, R60, PT ;  /* 0x0000003c6500720c */ /* 0x000fe20003fc6270 */
[C---:B------:R-:W-:Y:S02]  /*ac70*/  IMAD.WIDE.U32 R116, R0.reuse, R130, R116 ;  /* 0x0000008200747225 */ /* 0x040fe400078e0074 */
[----:B------:R-:W-:Y:S01]  /*ac80*/  @!P1 STG.E.U16 desc[UR18][R118.64+0x340], R125 ;  /* 0x0003407d76009986 */ /* 0x000fe2000c101512 */
[-C--:B------:R-:W-:Y:S01]  /*ac90*/  ISETP.GE.AND P1, PT, R87, R58.reuse, PT ;  /* 0x0000003a5700720c */ /* 0x080fe20003f26270 */
[----:B------:R-:W-:Y:S02]  /*aca0*/  IMAD R60, R0, R131, R117 ;  /* 0x00000083003c7224 */ /* 0x000fe400078e0275 */
        /* <DEDUP_REMOVED lines=10> */
[----:B------:R-:W-:Y:S01]  /*ad50*/  LEA.HI.X R117, R117, UR7, R60, 0x1, P4 ;  /* 0x0000000775757c11 */ /* 0x000fe2000a0f0c3c */
[----:B------:R-:W-:Y:S01]  /*ad60*/  BAR.SYNC.DEFER_BLOCKING 0x0 ;  /* 0x0000000000007b1d */ /* 0x000fe20000010000 */
[-C--:B------:R-:W-:Y:S02]  /*ad70*/  ISETP.GE.AND P3, PT, R67, R58.reuse, PT ;  /* 0x0000003a4300720c */ /* 0x080fe40003f66270 */
[----:B------:R-:W-:-:S02]  /*ad80*/  ISETP.GE.AND P4, PT, R19, R58, PT ;  /* 0x0000003a1300720c */ /* 0x000fc40003f86270 */
[----:B------:R-:W-:Y:S01]  /*ad90*/  PRMT R60, RZ, 0x7610, R60 ;  /* 0x00007610ff3c7816 */ /* 0x000fe2000000003c */
[----:B------:R-:W0:Y:S01]  /*ada0*/  LDCU.64 UR6, c[0x0][0x490] ;  /* 0x00009200ff0677ac */ /* 0x000e220008000a00 */
[-C--:B------:R-:W-:Y:S02]  /*adb0*/  ISETP.GE.AND P6, PT, R89, R58.reuse, PT ;  /* 0x0000003a5900720c */ /* 0x080fe40003fc6270 */
        /* <DEDUP_REMOVED lines=50> */
[----:B------:R-:W1:Y:S04]  /*b0e0*/  LDS.U16 R62, [R55+0x2] ;  /* 0x00000200373e7984 */ /* 0x000e680000000400 */
[----:B------:R-:W2:Y:S04]  /*b0f0*/  LDS.U16 R60, [R55] ;  /* 0x00000000373c7984 */ /* 0x000ea80000000400 */
[----:B------:R-:W3:Y:S04]  /*b100*/  LDS.U16 R72, [R55+0xa] ;  /* 0x00000a0037487984 */ /* 0x000ee80000000400 */
[----:B------:R-:W4:Y:S04]  /*b110*/  LDS.U16 R66, [R55+0x4] ;  /* 0x0000040037427984 */ /* 0x000f280000000400 */
[----:B------:R-:W5:Y:S04]  /*b120*/  LDS.U16 R68, [R55+0x6] ;  /* 0x0000060037447984 */ /* 0x000f680000000400 */
[----:B------:R-:W0:Y:S04]  /*b130*/  LDS.U16 R70, [R55+0x8] ;  /* 0x0000080037467984 */ /* 0x000e280000000400 */
[----:B------:R-:W0:Y:S04]  /*b140*/  LDS.U16 R74, [R55+0xc] ;  /* 0x00000c00374a7984 */ /* 0x000e280000000400 */
[----:B------:R-:W0:Y:S04]  /*b150*/  LDS.U16 R76, [R55+0xe] ;  /* 0x00000e00374c7984 */ /* 0x000e280000000400 */
[----:B------:R-:W0:Y:S04]  /*b160*/  LDS.U16 R57, [R55+0x12] ;  /* 0x0000120037397984 */ /* 0x000e280000000400 */
[----:B------:R-:W0:Y:S01]  /*b170*/  LDS.U16 R80, [R55+0x14] ;  /* 0x0000140037507984 */ /* 0x000e220000000400 */
[----:B-1----:R-:W-:-:S03]  /*b180*/  HADD2.F32 R92, -RZ, R62.H0_H0 ;  /* 0x2000003eff5c7230 */ /* 0x002fc60000004100 */
[----:B------:R-:W1:Y:S01]  /*b190*/  LDS.U16 R86, [R55+0x1e] ;  /* 0x00001e0037567984 */ /* 0x000e620000000400 */
[----:B--2---:R-:W-:-:S03]  /*b1a0*/  HADD2.F32 R88, -RZ, R60.H0_H0 ;  /* 0x2000003cff587230 */ /* 0x004fc60000004100 */
[----:B------:R-:W2:Y:S04]  /*b1b0*/  LDS.U16 R62, [R55+0x1c] ;  /* 0x00001c00373e7984 */ /* 0x000ea80000000400 */
[----:B------:R-:W2:Y:S04]  /*b1c0*/  LDS.U16 R78, [R55+0x10] ;  /* 0x00001000374e7984 */ /* 0x000ea80000000400 */
[----:B------:R-:W2:Y:S04]  /*b1d0*/  LDS.U16 R82, [R55+0x16] ;  /* 0x0000160037527984 */ /* 0x000ea80000000400 */
[----:B------:R-:W2:Y:S04]  /*b1e0*/  LDS.U16 R60, [R55+0x18] ;  /* 0x00001800373c7984 */ /* 0x000ea80000000400 */
[----:B------:R-:W2:Y:S01]  /*b1f0*/  LDS.U16 R84, [R55+0x1a] ;  /* 0x00001a0037547984 */ /* 0x000ea20000000400 */
[----:B------:R-:W-:Y:S01]  /*b200*/  FMUL.FTZ R90, R88, -1.4426950216293334961 ;  /* 0xbfb8aa3b585a7820 */ /* 0x000fe20000410000 */
[----:B---3--:R-:W-:-:S02]  /*b210*/  HADD2.F32 R103, -RZ, R72.H0_H0 ;  /* 0x20000048ff677230 */ /* 0x008fc40000004100 */
[----:B----4-:R-:W-:-:S03]  /*b220*/  HADD2.F32 R94, -RZ, R66.H0_H0 ;  /* 0x20000042ff5e7230 */ /* 0x010fc60000004100 */
[----:B------:R-:W3:Y:S01]  /*b230*/  MUFU.EX2 R90, R90 ;  /* 0x0000005a005a7308 */ /* 0x000ee20000000800 */
[----:B-----5:R-:W-:Y:S02]  /*b240*/  HADD2.F32 R96, -RZ, R68.H0_H0 ;  /* 0x20000044ff607230 */ /* 0x020fe40000004100 */
[----:B0-----:R-:W-:Y:S02]  /*b250*/  HADD2.F32 R98, -RZ, R70.H0_H0 ;  /* 0x20000046ff627230 */ /* 0x001fe40000004100 */
[----:B------:R-:W-:Y:S02]  /*b260*/  HADD2.F32 R105, -RZ, R74.H0_H0 ;  /* 0x2000004aff697230 */ /* 0x000fe40000004100 */
[----:B------:R-:W-:Y:S01]  /*b270*/  FMUL.FTZ R74, R103, -1.4426950216293334961 ;  /* 0xbfb8aa3b674a7820 */ /* 0x000fe20000410000 */
[----:B------:R-:W-:Y:S02]  /*b280*/  HADD2.F32 R107, -RZ, R76.H0_H0 ;  /* 0x2000004cff6b7230 */ /* 0x000fe40000004100 */
[----:B------:R-:W-:Y:S01]  /*b290*/  FMUL.FTZ R66, R92, -1.4426950216293334961 ;  /* 0xbfb8aa3b5c427820 */ /* 0x000fe20000410000 */
[----:B------:R-:W-:-:S02]  /*b2a0*/  HADD2.F32 R111, -RZ, R57.H0_H0 ;  /* 0x20000039ff6f7230 */ /* 0x000fc40000004100 */
[----:B------:R-:W-:Y:S01]  /*b2b0*/  FMUL.FTZ R68, R94, -1.4426950216293334961 ;  /* 0xbfb8aa3b5e447820 */ /* 0x000fe20000410000 */
[----:B------:R-:W-:Y:S02]  /*b2c0*/  HADD2.F32 R113, -RZ, R80.H0_H0 ;  /* 0x20000050ff717230 */ /* 0x000fe40000004100 */
[----:B------:R-:W-:Y:S01]  /*b2d0*/  FMUL.FTZ R70, R96, -1.4426950216293334961 ;  /* 0xbfb8aa3b60467820 */ /* 0x000fe20000410000 */
[----:B-1----:R-:W-:Y:S02]  /*b2e0*/  HADD2.F32 R119, -RZ, R86.H0_H0 ;  /* 0x20000056ff777230 */ /* 0x002fe40000004100 */
[----:B------:R-:W-:Y:S01]  /*b2f0*/  FMUL.FTZ R72, R98, -1.4426950216293334961 ;  /* 0xbfb8aa3b62487820 */ /* 0x000fe20000410000 */
[----:B--2---:R-:W-:Y:S02]  /*b300*/  HADD2.F32 R117, -RZ, R62.H0_H0 ;  /* 0x2000003eff757230 */ /* 0x004fe40000004100 */
[----:B------:R-:W-:Y:S02]  /*b310*/  HADD2.F32 R109, -RZ, R78.H0_H0 ;  /* 0x2000004eff6d7230 */ /* 0x000fe40000004100 */
[----:B------:R-:W-:-:S02]  /*b320*/  HADD2.F32 R115, -RZ, R82.H0_H0 ;  /* 0x20000052ff737230 */ /* 0x000fc40000004100 */
[----:B------:R-:W-:Y:S01]  /*b330*/  FMUL.FTZ R76, R105, -1.4426950216293334961 ;  /* 0xbfb8aa3b694c7820 */ /* 0x000fe20000410000 */
[----:B------:R-:W-:Y:S01]  /*b340*/  HADD2.F32 R116, -RZ, R60.H0_H0 ;  /* 0x2000003cff747230 */ /* 0x000fe20000004100 */
[----:B------:R-:W0:Y:S01]  /*b350*/  MUFU.EX2 R74, R74 ;  /* 0x0000004a004a7308 */ /* 0x000e220000000800 */
[----:B------:R-:W-:Y:S02]  /*b360*/  HADD2.F32 R84, -RZ, R84.H0_H0 ;  /* 0x20000054ff547230 */ /* 0x000fe40000004100 */
[----:B------:R-:W-:Y:S01]  /*b370*/  FMUL.FTZ R78, R107, -1.4426950216293334961 ;  /* 0xbfb8aa3b6b4e7820 */ /* 0x000fe20000410000 */
[----:B------:R-:W-:Y:S01]  /*b380*/  FMUL.FTZ R80, R111, -1.4426950216293334961 ;  /* 0xbfb8aa3b6f507820 */ /* 0x000fe20000410000 */
[----:B------:R-:W-:Y:S01]  /*b390*/  FMUL.FTZ R82, R113, -1.4426950216293334961 ;  /* 0xbfb8aa3b71527820 */ /* 0x000fe20000410000 */
[----:B------:R-:W-:Y:S01]  /*b3a0*/  FMUL.FTZ R118, R117, -1.4426950216293334961 ;  /* 0xbfb8aa3b75767820 */ /* 0x000fe20000410000 */
[----:B------:R-:W-:Y:S01]  /*b3b0*/  FMUL.FTZ R120, R119, -1.4426950216293334961 ;  /* 0xbfb8aa3b77787820 */ /* 0x000fe20000410000 */
[----:B------:R-:W-:Y:S01]  /*b3c0*/  FMUL.FTZ R57, R109, -1.4426950216293334961 ;  /* 0xbfb8aa3b6d397820 */ /* 0x000fe20000410000 */
[----:B------:R-:W-:Y:S01]  /*b3d0*/  FMUL.FTZ R60, R115, -1.4426950216293334961 ;  /* 0xbfb8aa3b733c7820 */ /* 0x000fe20000410000 */
[----:B------:R-:W1:Y:S01]  /*b3e0*/  MUFU.EX2 R66, R66 ;  /* 0x0000004200427308 */ /* 0x000e620000000800 */
[----:B------:R-:W-:Y:S01]  /*b3f0*/  FMUL.FTZ R62, R116, -1.4426950216293334961 ;  /* 0xbfb8aa3b743e7820 */ /* 0x000fe20000410000 */
[----:B------:R-:W-:Y:S01]  /*b400*/  FMUL.FTZ R86, R84, -1.4426950216293334961 ;  /* 0xbfb8aa3b54567820 */ /* 0x000fe20000410000 */
[----:B---3--:R-:W-:Y:S01]  /*b410*/  FADD.FTZ R90, R90, 1 ;  /* 0x3f8000005a5a7421 */ /* 0x008fe20000010000 */
[----:B------:R-:W2:Y:S04]  /*b420*/  MUFU.EX2 R68, R68 ;  /* 0x0000004400447308 */ /* 0x000ea80000000800 */
[----:B------:R-:W3:Y:S04]  /*b430*/  MUFU.EX2 R70, R70 ;  /* 0x0000004600467308 */ /* 0x000ee80000000800 */
        /* <DEDUP_REMOVED lines=9> */
[----:B------:R-:W5:Y:S01]  /*b4d0*/  MUFU.RCP R121, R90 ;  /* 0x0000005a00797308 */ /* 0x000f620000001000 */
[----:B0-----:R-:W-:-:S07]  /*b4e0*/  FADD.FTZ R74, R74, 1 ;  /* 0x3f8000004a4a7421 */ /* 0x001fce0000010000 */
[----:B------:R-:W0:Y:S04]  /*b4f0*/  MUFU.EX2 R62, R62 ;  /* 0x0000003e003e7308 */ /* 0x000e280000000800 */
[----:B------:R-:W0:Y:S01]  /*b500*/  MUFU.EX2 R86, R86 ;  /* 0x0000005600567308 */ /* 0x000e220000000800 */
[----:B-1----:R-:W-:Y:S01]  /*b510*/  FADD.FTZ R66, R66, 1 ;  /* 0x3f80000042427421 */ /* 0x002fe20000010000 */
[----:B--2---:R-:W-:Y:S01]  /*b520*/  FADD.FTZ R68, R68, 1 ;  /* 0x3f80000044447421 */ /* 0x004fe20000010000 */
[----:B---3--:R-:W-:Y:S01]  /*b530*/  FADD.FTZ R70, R70, 1 ;  /* 0x3f80000046467421 */ /* 0x008fe20000010000 */
[----:B----4-:R-:W-:Y:S01]  /*b540*/  FADD.FTZ R72, R72, 1 ;  /* 0x3f80000048487421 */ /* 0x010fe20000010000 */
[----:B------:R-:W1:Y:S01]  /*b550*/  MUFU.RCP R123, R66 ;  /* 0x00000042007b7308 */ /* 0x000e620000001000 */
[----:B-----5:R-:W-:Y:S01]  /*b560*/  FADD.FTZ R76, R76, 1 ;  /* 0x3f8000004c4c7421 */ /* 0x020fe20000010000 */
[----:B------:R-:W-:Y:S01]  /*b570*/  FADD.FTZ R78, R78, 1 ;  /* 0x3f8000004e4e7421 */ /* 0x000fe20000010000 */
[----:B------:R-:W-:Y:S01]  /*b580*/  FADD.FTZ R80, R80, 1 ;  /* 0x3f80000050507421 */ /* 0x000fe20000010000 */
[----:B------:R-:W-:Y:S01]  /*b590*/  FADD.FTZ R82, R82, 1 ;  /* 0x3f80000052527421 */ /* 0x000fe20000010000 */
[----:B------:R-:W-:Y:S01]  /*b5a0*/  FADD.FTZ R118, R118, 1 ;  /* 0x3f80000076767421 */ /* 0x000fe20000010000 */
[----:B------:R-:W-:Y:S01]  /*b5b0*/  FADD.FTZ R120, R120, 1 ;  /* 0x3f80000078787421 */ /* 0x000fe20000010000 */
[----:B------:R-:W-:Y:S01]  /*b5c0*/  FADD.FTZ R57, R57, 1 ;  /* 0x3f80000039397421 */ /* 0x000fe20000010000 */
[----:B------:R-:W2:Y:S01]  /*b5d0*/  MUFU.RCP R125, R68 ;  /* 0x00000044007d7308 */ /* 0x000ea20000001000 */
[----:B------:R-:W-:Y:S01]  /*b5e0*/  FADD.FTZ R60, R60, 1 ;  /* 0x3f8000003c3c7421 */ /* 0x000fe20000010000 */
[----:B0-----:R-:W-:Y:S01]  /*b5f0*/  FADD.FTZ R62, R62, 1 ;  /* 0x3f8000003e3e7421 */ /* 0x001fe20000010000 */
[----:B------:R-:W-:-:S05]  /*b600*/  FADD.FTZ R86, R86, 1 ;  /* 0x3f80000056567421 */ /* 0x000fca0000010000 */
[----:B------:R-:W0:Y:S01]  /*b610*/  MUFU.RCP R127, R70 ;  /* 0x00000046007f7308 */ /* 0x000e220000001000 */
[----:B------:R-:W-:-:S07]  /*b620*/  FMUL.FTZ R88, R88, R121 ;  /* 0x0000007958587220 */ /* 0x000fce0000410000 */
[----:B------:R-:W3:Y:S08]  /*b630*/  MUFU.RCP R129, R72 ;  /* 0x0000004800817308 */ /* 0x000ef00000001000 */
[----:B------:R-:W4:Y:S08]  /*b640*/  MUFU.RCP R74, R74 ;  /* 0x0000004a004a7308 */ /* 0x000f300000001000 */
[----:B------:R1:W5:Y:S08]  /*b650*/  MUFU.RCP R66, R57 ;  /* 0x0000003900427308 */ /* 0x0003700000001000 */
[----:B------:R-:W5:Y:S08]  /*b660*/  MUFU.RCP R68, R60 ;  /* 0x0000003c00447308 */ /* 0x000f700000001000 */
[----:B------:R-:W5:Y:S08]  /*b670*/  MUFU.RCP R76, R76 ;  /* 0x0000004c004c7308 */ /* 0x000f700000001000 */
[----:B------:R-:W5:Y:S08]  /*b680*/  MUFU.RCP R78, R78 ;  /* 0x0000004e004e7308 */ /* 0x000f700000001000 */
[----:B------:R-:W5:Y:S08]  /*b690*/  MUFU.RCP R80, R80 ;  /* 0x0000005000507308 */ /* 0x000f700000001000 */
[----:B------:R-:W5:Y:S08]  /*b6a0*/  MUFU.RCP R82, R82 ;  /* 0x0000005200527308 */ /* 0x000f700000001000 */
[----:B------:R5:W5:Y:S08]  /*b6b0*/  MUFU.RCP R131, R62 ;  /* 0x0000003e00837308 */ /* 0x000b700000001000 */
[----:B------:R-:W5:Y:S08]  /*b6c0*/  MUFU.RCP R121, R86 ;  /* 0x0000005600797308 */ /* 0x000f700000001000 */
[----:B------:R-:W5:Y:S08]  /*b6d0*/  MUFU.RCP R118, R118 ;  /* 0x0000007600767308 */ /* 0x000f700000001000 */
[----:B------:R-:W5:Y:S01]  /*b6e0*/  MUFU.RCP R120, R120 ;  /* 0x0000007800787308 */ /* 0x000f620000001000 */
[----:B------:R-:W-:Y:S01]  /*b6f0*/  FMUL.FTZ R88, R88, R59 ;  /* 0x0000003b58587220 */ /* 0x000fe20000410000 */
[----:B-1----:R-:W-:Y:S01]  /*b700*/  FMUL.FTZ R57, R92, R123 ;  /* 0x0000007b5c397220 */ /* 0x002fe20000410000 */
[----:B--2---:R-:W-:Y:S01]  /*b710*/  FMUL.FTZ R94, R94, R125 ;  /* 0x0000007d5e5e7220 */ /* 0x004fe20000410000 */
[----:B0-----:R-:W-:Y:S01]  /*b720*/  FMUL.FTZ R59, R96, R127 ;  /* 0x0000007f603b7220 */ /* 0x001fe20000410000 */
[----:B---3--:R-:W-:Y:S01]  /*b730*/  FMUL.FTZ R98, R98, R129 ;  /* 0x0000008162627220 */ /* 0x008fe20000410000 */
        /* <DEDUP_REMOVED lines=33> */
[----:B------:R-:W-:Y:S02]  /*b950*/  PRMT R72, R98, 0x7632, R72 ;  /* 0x0000763262487816 */ /* 0x000fe40000000048 */
[----:B------:R-:W-:Y:S02]  /*b960*/  F2FP.F16.F32.PACK_AB R60, R107, R60 ;  /* 0x0000003c6b3c723e */ /* 0x000fe400000000ff */
[----:B------:R-:W-:Y:S02]  /*b970*/  F2FP.F16.F32.PACK_AB R62, R111, R62 ;  /* 0x0000003e6f3e723e */ /* 0x000fe400000000ff */
[----:B------:R-:W-:Y:S02]  /*b980*/  F2FP.F16.F32.PACK_AB R66, R115, R66 ;  /* 0x000000427342723e */ /* 0x000fe400000000ff */
[----:B------:R-:W-:Y:S02]  /*b990*/  F2FP.F16.F32.PACK_AB R61, R61, R116 ;  /* 0x000000743d3d723e */ /* 0x000fe400000000ff */
[----:B------:R-:W-:Y:S01]  /*b9a0*/  F2FP.F16.F32.PACK_AB R68, R119, R68 ;  /* 0x000000447744723e */ /* 0x000fe200000000ff */
[----:B------:R1:W-:Y:S03]  /*b9b0*/  STS.U16 [R55], R57 ;  /* 0x0000003937007388 */ /* 0x0003e60000000400 */
[----:B------:R-:W-:Y:S01]  /*b9c0*/  PRMT R74, R68, 0x7632, R74 ;  /* 0x00007632444a7816 */ /* 0x000fe2000000004a */
[----:B------:R2:W-:Y:S04]  /*b9d0*/  STS.U16 [R55+0x2], R63 ;  /* 0x0000023f37007388 */ /* 0x0005e80000000400 */
[----:B------:R3:W-:Y:S01]  /*b9e0*/  STS.U16 [R55+0x4], R59 ;  /* 0x0000043b37007388 */ /* 0x0007e20000000400 */
[----:B-1----:R-:W-:-:S03]  /*b9f0*/  PRMT R57, R60, 0x7632, R57 ;  /* 0x000076323c397816 */ /* 0x002fc60000000039 */
[----:B------:R1:W-:Y:S01]  /*ba00*/  STS.U16 [R55+0x6], R70 ;  /* 0x0000064637007388 */ /* 0x0003e20000000400 */
[----:B--2---:R-:W-:-:S03]  /*ba10*/  PRMT R63, R62, 0x7632, R63 ;  /* 0x000076323e3f7816 */ /* 0x004fc6000000003f */
[----:B------:R2:W-:Y:S01]  /*ba20*/  STS.U16 [R55+0xa], R72 ;  /* 0x00000a4837007388 */ /* 0x0005e20000000400 */
[----:B---3--:R-:W-:Y:S02]  /*ba30*/  PRMT R59, R66, 0x7632, R59 ;  /* 0x00007632423b7816 */ /* 0x008fe4000000003b */
[C---:B-1----:R-:W-:Y:S02]  /*ba40*/  PRMT R70, R61.reuse, 0x7610, R70 ;  /* 0x000076103d467816 */ /* 0x042fe40000000046 */
[----:B--2---:R-:W-:Y:S01]  /*ba50*/  PRMT R72, R61, 0x7632, R72 ;  /* 0x000076323d487816 */ /* 0x004fe20000000048 */
        /* <DEDUP_REMOVED lines=31> */
[----:B------:R3:W4:Y:S01]  /*bc50*/  LDS R62, [R23+0x420] ;  /* 0x00042000173e7984 */ /* 0x0007220000000800 */
[----:B-1----:R-:W-:-:S04]  /*bc60*/  IMAD.WIDE.U32 R64, R60, UR5, R64 ;  /* 0x000000053c407c25 */ /* 0x002fc8000f8e0040 */
[----:B------:R-:W-:Y:S01]  /*bc70*/  IMAD R65, R61, UR5, R65 ;  /* 0x000000053d417c24 */ /* 0x000fe2000f8e0241 */
[----:B------:R-:W1:Y:S01]  /*bc80*/  LDCU UR5, c[0x0][0x394] ;  /* 0x00007280ff0577ac */ /* 0x000e620008000800 */
[----:B0-----:R-:W-:-:S04]  /*bc90*/  IMAD.WIDE.U32 R60, R0, R76, R64 ;  /* 0x0000004c003c7225 */ /* 0x001fc800078e0040 */
[----:B--2---:R-:W-:Y:S01]  /*bca0*/  IMAD R55, R0, R77, R61 ;  /* 0x0000004d00377224 */ /* 0x004fe200078e023d */
[----:B------:R-:W-:-:S04]  /*bcb0*/  IADD3 R60, P0, PT, R21, R60, RZ ;  /* 0x0000003c153c7210 */ /* 0x000fc80007f1e0ff */
[----:B---3--:R-:W-:Y:S02]  /*bcc0*/  IADD3.X R23, PT, PT, RZ, R55, RZ, P0, !PT ;  /* 0x00000037ff177210 */ /* 0x008fe400007fe4ff */
[----:B------:R-:W-:-:S04]  /*bcd0*/  LEA R54, P3, R60, UR6, 0x1 ;  /* 0x000000063c367c11 */ /* 0x000fc8000f8608ff */
[----:B------:R-:W-:Y:S02]  /*bce0*/  LEA.HI.X R55, R60, UR7, R23, 0x1, P3 ;  /* 0x000000073c377c11 */ /* 0x000fe400098f0c17 */
[-C--:B----4-:R-:W-:Y:S02]  /*bcf0*/  ISETP.GE.AND P6, PT, R89, R62.reuse, PT ;  /* 0x0000003e5900720c */ /* 0x090fe40003fc6270 */
        /* <DEDUP_REMOVED lines=28> */
[----:B-1----:R-:W-:-:S03]  /*bec0*/  ISETP.GE.AND P0, PT, R6, UR5, PT ;  /* 0x0000000506007c0c */ /* 0x002fc6000bf06270 */
[----:B------:R0:W-:Y:S01]  /*bed0*/  @!P4 STG.E.U16 desc[UR18][R54.64+0x280], R45 ;  /* 0x0002802d3600c986 */ /* 0x0001e2000c101512 */
[----:B------:R-:W-:-:S03]  /*bee0*/  IADD3 R8, P4, PT, R8, 0x400, RZ ;  /* 0x0000040008087810 */ /* 0x000fc60007f9e0ff */
        /* <DEDUP_REMOVED lines=8> */
[----:B------:R-:W-:Y:S02]  /*bf70*/  IADD3.X R10, PT, PT, RZ, R10, RZ, P3, !PT ;  /* 0x0000000aff0a7210 */ /* 0x000fe40001ffe4ff */
[----:B------:R-:W-:Y:S01]  /*bf80*/  IADD3.X R9, PT, PT, RZ, R9, RZ, P4, !PT ;  /* 0x00000009ff097210 */ /* 0x000fe200027fe4ff */
[----:B------:R-:W-:Y:S06]  /*bf90*/  @!P0 BRA `(.L_x_1614) ;  /* 0xffffff4800248947 */ /* 0x000fec000383ffff */
[----:B------:R-:W-:Y:S05]  /*bfa0*/  EXIT ;  /* 0x000000000000794d */ /* 0x000fea0003800000 */
.L_x_1615:
        /* <DEDUP_REMOVED lines=13> */
.L_x_5037:


//--------------------- .text._Z25selective_scan_fwd_kernelI32Selective_Scan_fwd_kernel_traitsILi32ELi16ELi1ELb1ELb0ELb0ELb0EN3c104HalfENS1_7complexIfEEEEv13SSMParamsBase --------------------------
	.section	.text._Z25selective_scan_fwd_kernelI32Selective_Scan_fwd_kernel_traitsILi32ELi16ELi1ELb1ELb0ELb0ELb0EN3c104HalfENS1_7complexIfEEEEv13SSMParamsBase,"ax",@progbits
	.align	128
        .global         _Z25selective_scan_fwd_kernelI32Selective_Scan_fwd_kernel_traitsILi32ELi16ELi1ELb1ELb0ELb0ELb0EN3c104HalfENS1_7complexIfEEEEv13SSMParamsBase
        .type           _Z25selective_scan_fwd_kernelI32Selective_Scan_fwd_kernel_traitsILi32ELi16ELi1ELb1ELb0ELb0ELb0EN3c104HalfENS1_7complexIfEEEEv13SSMParamsBase,@function
        .size           _Z25selective_scan_fwd_kernelI32Selective_Scan_fwd_kernel_traitsILi32ELi16ELi1ELb1ELb0ELb0ELb0EN3c104HalfENS1_7complexIfEEEEv13SSMParamsBase,(.L_x_5038 - _Z25selective_scan_fwd_kernelI32Selective_Scan_fwd_kernel_traitsILi32ELi16ELi1ELb1ELb0ELb0ELb0EN3c104HalfENS1_7complexIfEEEEv13SSMParamsBase)
        .other          _Z25selective_scan_fwd_kernelI32Selective_Scan_fwd_kernel_traitsILi32ELi16ELi1ELb1ELb0ELb0ELb0EN3c104HalfENS1_7complexIfEEEEv13SSMParamsBase,@"STO_CUDA_ENTRY STV_DEFAULT"
_Z25selective_scan_fwd_kernelI32Selective_Scan_fwd_kernel_traitsILi32ELi16ELi1ELb1ELb0ELb0ELb0EN3c104HalfENS1_7complexIfEEEEv13SSMParamsBase:
.text._Z25selective_scan_fwd_kernelI32Selective_Scan_fwd_kernel_traitsILi32ELi16ELi1ELb1ELb0ELb0ELb0EN3c104HalfENS1_7complexIfEEEEv13SSMParamsBase:
        /* <DEDUP_REMOVED lines=29> */
[----:B------:R-:W0:Y:S01]  /*01d0*/  LDC R0, c[0x0][0x384] ;  /* 0x0000e100ff007b82 */ /* 0x000e220000000800 */
[----:B------:R-:W2:Y:S01]  /*01e0*/  S2R R35, SR_TID.X ;  /* 0x0000000000237919 */ /* 0x000ea20000002100 */
[----:B------:R-:W3:Y:S01]  /*01f0*/  LDCU.64 UR12, c[0x0][0x3d8] ;  /* 0x00007b00ff0c77ac */ /* 0x000ee20008000a00 */
[----:B------:R-:W-:Y:S02]  /*0200*/  MOV R3, UR5 ;  /* 0x0000000500037c02 */ /* 0x000fe40008000f00 */
[----:B------:R-:W-:Y:S02]  /*0210*/  MOV R4, UR6 ;  /* 0x0000000600047c02 */ /* 0x000fe40008000f00 */
[----:B------:R-:W-:Y:S01]  /*0220*/  MOV R5, UR7 ;  /* 0x0000000700057c02 */ /* 0x000fe20008000f00 */
[----:B------:R-:W1:Y:S01]  /*0230*/  LDCU.64 UR6, c[0x0][0x3b8] ;  /* 0x00007700ff0677ac */ /* 0x000e620008000a00 */
[----:B------:R-:W-:Y:S01]  /*0240*/  MOV R3, UR9 ;  /* 0x0000000900037c02 */ /* 0x000fe20008000f00 */
[----:B------:R-:W2:Y:S01]  /*0250*/  LDC.64 R12, c[0x0][0x450] ;  /* 0x00011400ff0c7b82 */ /* 0x000ea20000000a00 */
[----:B------:R-:W-:Y:S01]  /*0260*/  MOV R5, UR8 ;  /* 0x0000000800057c02 */ /* 0x000fe20008000f00 */
[----:B------:R-:W2:Y:S01]  /*0270*/  LDCU.64 UR8, c[0x0][0x3a0] ;  /* 0x00007400ff0877ac */ /* 0x000ea20008000a00 */
[----:B------:R-:W-:-:S02]  /*0280*/  MOV R2, UR4 ;  /* 0x0000000400027c02 */ /* 0x000fc40008000f00 */
[----:B------:R-:W-:Y:S01]  /*0290*/  MOV R44, RZ ;  /* 0x000000ff002c7202 */ /* 0x000fe20000000f00 */
[----:B------:R-:W2:Y:S01]  /*02a0*/  LDCU UR4, c[0x0][0x38c] ;  /* 0x00007180ff0477ac */ /* 0x000ea20008000800 */
[C---:B------:R-:W-:Y:S01]  /*02b0*/  IMAD.WIDE.U32 R4, R29.reuse, UR14, R4 ;  /* 0x0000000e1d047c25 */ /* 0x040fe2000f8e0004 */
[----:B------:R-:W2:Y:S03]  /*02c0*/  LDC.64 R14, c[0x0][0x448] ;  /* 0x00011200ff0e7b82 */ /* 0x000ea60000000a00 */
[----:B------:R-:W-:-:S04]  /*02d0*/  IMAD.WIDE.U32 R2, R29, UR10, R2 ;  /* 0x0000000a1d027c25 */ /* 0x000fc8000f8e0002 */
[C---:B------:R-:W-:Y:S01]  /*02e0*/  IMAD R47, R29.reuse, UR11, R3 ;  /* 0x0000000b1d2f7c24 */ /* 0x040fe2000f8e0203 */
[----:B------:R-:W2:Y:S01]  /*02f0*/  LDC.64 R16, c[0x0][0x440] ;  /* 0x00011000ff107b82 */ /* 0x000ea20000000a00 */
[----:B----4-:R-:W-:Y:S01]  /*0300*/  LEA R46, P0, R2, R6, 0x1 ;  /* 0x00000006022e7211 */ /* 0x010fe200078008ff */
[C---:B------:R-:W-:Y:S02]  /*0310*/  IMAD R49, R29.reuse, UR15, R5 ;  /* 0x0000000f1d317c24 */ /* 0x040fe4000f8e0205 */
[----:B0-----:R-:W-:Y:S01]  /*0320*/  IMAD R0, R0, UR18, R29 ;  /* 0x0000001200007c24 */ /* 0x001fe2000f8e021d */
[----:B------:R-:W-:Y:S01]  /*0330*/  LEA.HI.X R47, R2, R7, R47, 0x1, P0 ;  /* 0x00000007022f7211 */ /* 0x000fe200000f0c2f */
[C---:B---3--:R-:W-:Y:S01]  /*0340*/  IMAD.WIDE.U32 R40, R29.reuse, UR12, RZ ;  /* 0x0000000c1d287c25 */ /* 0x048fe2000f8e00ff */
[C---:B-1----:R-:W-:Y:S01]  /*0350*/  LEA R48, P0, R4.reuse, R8, 0x1 ;  /* 0x0000000804307211 */ /* 0x042fe200078008ff */
[----:B------:R-:W0:Y:S02]  /*0360*/  S2UR UR5, SR_CgaCtaId ;  /* 0x00000000000579c3 */ /* 0x000e240000008800 */
[----:B------:R-:W-:Y:S01]  /*0370*/  IMAD.WIDE.U32 R2, R29, UR6, RZ ;  /* 0x000000061d027c25 */ /* 0x000fe2000f8e00ff */
[----:B------:R-:W-:-:S02]  /*0380*/  LEA.HI.X R49, R4, R9, R49, 0x1, P0 ;  /* 0x0000000904317211 */ /* 0x000fc400000f0c31 */
[----:B--2---:R-:W-:Y:S01]  /*0390*/  LEA R37, P0, R40, R12, 0x3 ;  /* 0x0000000c28257211 */ /* 0x004fe200078018ff */
[----:B------:R-:W-:Y:S01]  /*03a0*/  IMAD.WIDE.U32 R42, R29, UR8, RZ ;  /* 0x000000081d2a7c25 */ /* 0x000fe2000f8e00ff */
[----:B------:R-:W-:-:S03]  /*03b0*/  LEA R38, P1, R2, R14, 0x3 ;  /* 0x0000000e02267211 */ /* 0x000fc600078218ff */
[----:B------:R-:W-:Y:S02]  /*03c0*/  IMAD R0, R0, R11, RZ ;  /* 0x0000000b00007224 */ /* 0x000fe400078e02ff */
[C---:B------:R-:W-:Y:S02]  /*03d0*/  IMAD R4, R29.reuse, UR13, R41 ;  /* 0x0000000d1d047c24 */ /* 0x040fe4000f8e0229 */
[C---:B------:R-:W-:Y:S01]  /*03e0*/  IMAD R41, R29.reuse, UR7, R3 ;  /* 0x000000071d297c24 */ /* 0x040fe2000f8e0203 */
[----:B------:R-:W1:Y:S01]  /*03f0*/  LDCU.U8 UR7, c[0x0][0x39e] ;  /* 0x000073c0ff0777ac */ /* 0x000e620008000000 */
[----:B------:R-:W-:Y:S01]  /*0400*/  IMAD R3, R29, UR9, R43 ;  /* 0x000000091d037c24 */ /* 0x000fe2000f8e022b */
[----:B------:R-:W-:Y:S01]  /*0410*/  LEA R39, P2, R42, R16, 0x3 ;  /* 0x000000102a277211 */ /* 0x000fe200078418ff */
[----:B------:R-:W-:Y:S01]  /*0420*/  IMAD R43, R0, UR4, RZ ;  /* 0x00000004002b7c24 */ /* 0x000fe2000f8e02ff */
[----:B------:R-:W-:Y:S01]  /*0430*/  SHF.L.U32 R0, R35, 0x1, RZ ;  /* 0x0000000123007819 */ /* 0x000fe200000006ff */
[----:B------:R-:W-:Y:S01]  /*0440*/  UMOV UR4, 0x400 ;  /* 0x0000040000047882 */ /* 0x000fe20000000000 */
[----:B------:R-:W-:-:S02]  /*0450*/  LEA.HI.X R40, R40, R13, R4, 0x3, P0 ;  /* 0x0000000d28287211 */ /* 0x000fc400000f1c04 */
[----:B------:R-:W-:Y:S01]  /*0460*/  LOP3.LUT R0, R0, 0x7c0, RZ, 0xc0, !PT ;  /* 0x000007c000007812 */ /* 0x000fe200078ec0ff */
[----:B0-----:R-:W-:Y:S01]  /*0470*/  ULEA UR4, UR5, UR4, 0x18 ;  /* 0x0000000405047291 */ /* 0x001fe2000f8ec0ff */
[----:B------:R-:W-:Y:S02]  /*0480*/  LEA.HI.X R41, R2, R15, R41, 0x3, P1 ;  /* 0x0000000f02297211 */ /* 0x000fe400008f1c29 */
[----:B------:R-:W-:Y:S02]  /*0490*/  LEA.HI.X R42, R42, R17, R3, 0x3, P2 ;  /* 0x000000112a2a7211 */ /* 0x000fe400010f1c03 */
[----:B------:R-:W-:-:S07]  /*04a0*/  LOP3.LUT R45, R0, 0x1f, R35, 0xf8, !PT ;  /* 0x0000001f002d7812 */ /* 0x000fce00078ef823 */
.L_x_1652:
[----:B------:R-:W-:Y:S01]  /*04b0*/  BAR.SYNC.DEFER_BLOCKING 0x0 ;  /* 0x0000000000007b1d */ /* 0x000fe20000010000 */
[----:B--2---:R-:W-:-:S05]  /*04c0*/  IMAD.WIDE.U32 R2, R45, 0x10, R46 ;  /* 0x000000102d027825 */ /* 0x004fca00078e002e */
[----:B------:R-:W0:Y:S01]  /*04d0*/  S2R R50, SR_LANEID ;  /* 0x0000000000327919 */ /* 0x000e220000000000 */
[----:B------:R-:W-:Y:S01]  /*04e0*/  IMAD.WIDE.U32 R20, R45, 0x10, R48 ;  /* 0x000000102d147825 */ /* 0x000fe200078e0030 */
[----:B------:R-:W2:Y:S01]  /*04f0*/  LDC R97, c[0x0][0x38c] ;  /* 0x0000e300ff617b82 */ /* 0x000ea20000000800 */
[----:B------:R-:W3:Y:S04]  /*0500*/  LDG.E.128 R4, desc[UR16][R2.64] ;  /* 0x0000001002047981 */ /* 0x000ee8000c1e1d00 */
[----:B------:R-:W4:Y:S01]  /*0510*/  LDG.E.128 R16, desc[UR16][R2.64+0x200] ;  /* 0x0002001002107981 */ /* 0x000f22000c1e1d00 */
[----:B0-----:R-:W-:-:S04]  /*0520*/  LEA R51, R50, UR4, 0x4 ;  /* 0x0000000432337c11 */ /* 0x001fc8000f8e20ff */
[----:B------:R-:W-:Y:S01]  /*0530*/  LEA R52, R50, R51, 0x4 ;  /* 0x0000003332347211 */ /* 0x000fe200078e20ff */
[----:B---3--:R-:W-:Y:S04]  /*0540*/  STS.128 [R51], R4 ;  /* 0x0000000433007388 */ /* 0x008fe80000000c00 */
[----:B----4-:R-:W-:Y:S01]  /*0550*/  STS.128 [R51+0x200], R16 ;  /* 0x0002001033007388 */ /* 0x010fe20000000c00 */
[----:B------:R-:W-:-:S03]  /*0560*/  NOP ;  /* 0x0000000000007918 */ /* 0x000fc60000000000 */
[----:B------:R-:W-:Y:S04]  /*0570*/  LDS.128 R12, [R52] ;  /* 0x00000000340c7984 */ /* 0x000fe80000000c00 */
[----:B------:R-:W-:Y:S01]  /*0580*/  LDS.128 R8, [R52+0x10] ;  /* 0x0000100034087984 */ /* 0x000fe20000000c00 */
[----:B------:R-:W-:Y:S06]  /*0590*/  BAR.SYNC.DEFER_BLOCKING 0x0 ;  /* 0x0000000000007b1d */ /* 0x000fec0000010000 */
[----:B------:R-:W3:Y:S04]  /*05a0*/  LDG.E.128 R24, desc[UR16][R20.64] ;  /* 0x0000001014187981 */ /* 0x000ee8000c1e1d00 */
[----:B------:R-:W4:Y:S01]  /*05b0*/  LDG.E.128 R56, desc[UR16][R20.64+0x200] ;  /* 0x0002001014387981 */ /* 0x000f22000c1e1d00 */
[----:B------:R-:W-:Y:S01]  /*05c0*/  BSSY.RECONVERGENT B0, `(.L_x_1616) ;  /* 0x0000038000007945 */ /* 0x000fe20003800200 */
[----:B--2---:R-:W-:-:S02]  /*05d0*/  ISETP.GE.AND P5, PT, R97, 0x1, PT ;  /* 0x000000016100780c */ /* 0x004fc40003fa6270 */
[----:B---3--:R-:W-:Y:S04]  /*05e0*/  STS.128 [R51], R24 ;  /* 0x0000001833007388 */ /* 0x008fe80000000c00 */
[----:B----4-:R-:W-:Y:S01]  /*05f0*/  STS.128 [R51+0x200], R56 ;  /* 0x0002003833007388 */ /* 0x010fe20000000c00 */
[----:B------:R-:W-:-:S03]  /*0600*/  NOP ;  /* 0x0000000000007918 */ /* 0x000fc60000000000 */
[----:B------:R-:W0:Y:S04]  /*0610*/  LDS.128 R16, [R52] ;  /* 0x0000000034107984 */ /* 0x000e280000000c00 */
[----:B------:R2:W3:Y:S01]  /*0620*/  LDS.128 R4, [R52+0x10] ;  /* 0x0000100034047984 */ /* 0x0004e20000000c00 */
[--C-:B0-----:R-:W-:Y:S02]  /*0630*/  HADD2.F32 R36, -RZ, R16.reuse.H0_H0 ;  /* 0x20000010ff247230 */ /* 0x101fe40000004100 */
[----:B------:R-:W-:Y:S02]  /*0640*/  HADD2.F32 R16, -RZ, R16.H1_H1 ;  /* 0x30000010ff107230 */ /* 0x000fe40000004100 */
[--C-:B------:R-:W-:Y:S02]  /*0650*/  HADD2.F32 R32, -RZ, R17.reuse.H0_H0 ;  /* 0x20000011ff207230 */ /* 0x100fe40000004100 */
        /* <DEDUP_REMOVED lines=9> */
[----:B-1----:R-:W-:Y:S02]  /*06f0*/  ISETP.EQ.OR P0, PT, RZ, UR7, P0 ;  /* 0x00000007ff007c0c */ /* 0x002fe40008702670 */
[----:B------:R-:W-:Y:S01]  /*0700*/  FSETP.GTU.FTZ.AND P1, PT, R34, 20, PT ;  /* 0x41a000002200780b */ /* 0x000fe20003f3c000 */
[----:B------:R-:W-:Y:S01]  /*0710*/  FADD.FTZ R54, R18, R33 ;  /* 0x0000002112367221 */ /* 0x000fe20000010000 */
[----:B------:R-:W-:-:S02]  /*0720*/  FSETP.GTU.FTZ.AND P3, PT, R32, 20, PT ;  /* 0x41a000002000780b */ /* 0x000fc40003f7c000 */
[----:B------:R-:W-:Y:S02]  /*0730*/  FSETP.GTU.FTZ.AND P2, PT, R30, 20, PT ;  /* 0x41a000001e00780b */ /* 0x000fe40003f5c000 */
[----:B------:R-:W-:-:S05]  /*0740*/  FSETP.GTU.FTZ.AND P4, PT, R28, 20, PT ;  /* 0x41a000001c00780b */ /* 0x000fca0003f9c000 */
[----:B--23--:R-:W-:Y:S08]  /*0750*/  @P0 BRA `(.L_x_1617) ;  /* 0x0000000000780947 */ /* 0x00cff00003800000 */
        /* <DEDUP_REMOVED lines=30> */
.L_x_1617:
[----:B------:R-:W-:Y:S05]  /*0940*/  BSYNC.RECONVERGENT B0 ;  /* 0x0000000000007941 */ /* 0x000fea0003800200 */
.L_x_1616:
        /* <DEDUP_REMOVED lines=37> */
.L_x_1619:
[----:B------:R-:W-:Y:S05]  /*0ba0*/  BSYNC.RECONVERGENT B0 ;  /* 0x0000000000007941 */ /* 0x000fea0003800200 */
.L_x_1618:
        /* <DEDUP_REMOVED lines=35> */
.L_x_1621:
[----:B------:R-:W-:Y:S05]  /*0de0*/  BSYNC.RECONVERGENT B0 ;  /* 0x0000000000007941 */ /* 0x000fea0003800200 */
.L_x_1620:
        /* <DEDUP_REMOVED lines=37> */
.L_x_1623:
[----:B------:R-:W-:Y:S05]  /*1040*/  BSYNC.RECONVERGENT B0 ;  /* 0x0000000000007941 */ /* 0x000fea0003800200 */
.L_x_1622:
        /* <DEDUP_REMOVED lines=35> */
.L_x_1625:
[----:B------:R-:W-:Y:S05]  /*1280*/  BSYNC.RECONVERGENT B0 ;  /* 0x0000000000007941 */ /* 0x000fea0003800200 */
.L_x_1624:
        /* <DEDUP_REMOVED lines=41> */
.L_x_1627:
[----:B------:R-:W-:Y:S05]  /*1520*/  BSYNC.RECONVERGENT B0 ;  /* 0x0000000000007941 */ /* 0x000fea0003800200 */
.L_x_1626:
        /* <DEDUP_REMOVED lines=39> */
.L_x_1629:
[----:B------:R-:W-:Y:S05]  /*17a0*/  BSYNC.RECONVERGENT B0 ;  /* 0x0000000000007941 */ /* 0x000fea0003800200 */
.L_x_1628:
        /* <DEDUP_REMOVED lines=41> */
.L_x_1631:
[----:B------:R-:W-:Y:S05]  /*1a40*/  BSYNC.RECONVERGENT B0 ;  /* 0x0000000000007941 */ /* 0x000fea0003800200 */
.L_x_1630:
        /* <DEDUP_REMOVED lines=39> */
.L_x_1633:
[----:B------:R-:W-:Y:S05]  /*1cc0*/  BSYNC.RECONVERGENT B0 ;  /* 0x0000000000007941 */ /* 0x000fea0003800200 */
.L_x_1632:
        /* <DEDUP_REMOVED lines=41> */
.L_x_1635:
[----:B------:R-:W-:Y:S05]  /*1f60*/  BSYNC.RECONVERGENT B0 ;  /* 0x0000000000007941 */ /* 0x000fea0003800200 */
.L_x_1634:
        /* <DEDUP_REMOVED lines=39> */
.L_x_1637:
[----:B------:R-:W-:Y:S05]  /*21e0*/  BSYNC.RECONVERGENT B0 ;  /* 0x0000000000007941 */ /* 0x000fea0003800200 */
.L_x_1636:
        /* <DEDUP_REMOVED lines=44> */
.L_x_1639:
[----:B------:R-:W-:Y:S05]  /*24b0*/  BSYNC.RECONVERGENT B0 ;  /* 0x0000000000007941 */ /* 0x000fea0003800200 */
.L_x_1638:
        /* <DEDUP_REMOVED lines=32> */
.L_x_1641:
[----:B------:R-:W-:Y:S05]  /*26c0*/  BSYNC.RECONVERGENT B0 ;  /* 0x0000000000007941 */ /* 0x000fea0003800200 */
.L_x_1640:
        /* <DEDUP_REMOVED lines=32> */
.L_x_1643:
[----:B------:R-:W-:Y:S05]  /*28d0*/  BSYNC.RECONVERGENT B0 ;  /* 0x0000000000007941 */ /* 0x000fea0003800200 */
.L_x_1642:
        /* <DEDUP_REMOVED lines=32> */
.L_x_1645:
[----:B------:R-:W-:Y:S05]  /*2ae0*/  BSYNC.RECONVERGENT B0 ;  /* 0x0000000000007941 */ /* 0x000fea0003800200 */
.L_x_1644:
        /* <DEDUP_REMOVED lines=32> */
.L_x_1647:
[----:B------:R-:W-:Y:S05]  /*2cf0*/  BSYNC.RECONVERGENT B0 ;  /* 0x0000000000007941 */ /* 0x000fea0003800200 */
.L_x_1646:
        /* <DEDUP_REMOVED lines=20> */
[C---:B------:R-:W-:Y:S01]  /*2e40*/  ISETP.NE.AND P0, PT, R44.reuse, RZ, PT ;  /* 0x000000ff2c00720c */ /* 0x040fe20003f05270 */
[----:B------:R-:W-:Y:S02]  /*2e50*/  IMAD R96, R44, R97, RZ ;  /* 0x000000612c607224 */ /* 0x000fe400078e02ff */
[----:B------:R-:W-:Y:S01]  /*2e60*/  FMUL.FTZ R95, R11, R82 ;  /* 0x000000520b5f7220 */ /* 0x000fe20000410000 */
[----:B------:R-:W-:Y:S01]  /*2e70*/  IADD3 R97, PT, PT, -R97, RZ, RZ ;  /* 0x000000ff61617210 */ /* 0x000fe20007ffe1ff */
[----:B------:R-:W-:Y:S01]  /*2e80*/  UIADD3 UR5, UPT, UPT, UR4, 0x470, URZ ;  /* 0x0000047004057890 */ /* 0x000fe2000fffe0ff */
[----:B------:R-:W-:Y:S01]  /*2e90*/  MOV R99, R39 ;  /* 0x0000002700637202 */ /* 0x000fe20000000f00 */
[----:B------:R-:W1:Y:S01]  /*2ea0*/  LDC.64 R18, c[0x0][0x3c0] ;  /* 0x0000f000ff127b82 */ /* 0x000e620000000a00 */
[----:B------:R-:W-:Y:S02]  /*2eb0*/  MOV R98, R42 ;  /* 0x0000002a00627202 */ /* 0x000fe40000000f00 */
[----:B------:R-:W-:-:S02]  /*2ec0*/  MOV R101, R38 ;  /* 0x0000002600657202 */ /* 0x000fc40000000f00 */
[----:B------:R-:W-:Y:S02]  /*2ed0*/  ISETP.EQ.AND P0, PT, R35, RZ, P0 ;  /* 0x000000ff2300720c */ /* 0x000fe40000702270 */
[----:B------:R-:W-:Y:S01]  /*2ee0*/  MOV R100, R41 ;  /* 0x0000002900647202 */ /* 0x000fe20000000f00 */
[----:B------:R-:W2:Y:S01]  /*2ef0*/  LDC.64 R20, c[0x0][0x3a8] ;  /* 0x0000ea00ff147b82 */ /* 0x000ea20000000a00 */
[----:B------:R-:W-:Y:S02]  /*2f00*/  MOV R103, R37 ;  /* 0x0000002500677202 */ /* 0x000fe40000000f00 */
[----:B------:R-:W-:-:S05]  /*2f10*/  MOV R102, R40 ;  /* 0x0000002800667202 */ /* 0x000fca0000000f00 */
[----:B------:R-:W3:Y:S01]  /*2f20*/  LDC.64 R2, c[0x0][0x480] ;  /* 0x00012000ff027b82 */ /* 0x000ee20000000a00 */
[----:B0-----:R-:W-:Y:S02]  /*2f30*/  SHF.L.U64.HI R17, R16, 0x3, R17 ;  /* 0x0000000310117819 */ /* 0x001fe40000010211 */
[----:B-1----:R-:W-:Y:S02]  /*2f40*/  SHF.L.U64.HI R19, R18, 0x3, R19 ;  /* 0x0000000312137819 */ /* 0x002fe40000010213 */
[----:B--2---:R-:W-:-:S07]  /*2f50*/  SHF.L.U64.HI R21, R20, 0x3, R21 ;  /* 0x0000000314157819 */ /* 0x004fce0000010215 */
.L_x_1651:
[----:B------:R-:W-:Y:S02]  /*2f60*/  MOV R4, R99 ;  /* 0x0000006300047202 */ /* 0x000fe40000000f00 */
[----:B------:R-:W-:-:S06]  /*2f70*/  MOV R5, R98 ;  /* 0x0000006200057202 */ /* 0x000fcc0000000f00 */
[----:B------:R-:W2:Y:S01]  /*2f80*/  LDG.E.64 R4, desc[UR16][R4.64] ;  /* 0x0000001004047981 */ /* 0x000ea2000c1e1b00 */
[----:B------:R-:W-:Y:S01]  /*2f90*/  ISETP.GE.AND P1, PT, R50, 0x1, PT ;  /* 0x000000013200780c */ /* 0x000fe20003f26270 */
[----:B--2---:R-:W-:Y:S01]  /*2fa0*/  FMUL.FTZ R7, R4, 1.4426950216293334961 ;  /* 0x3fb8aa3b04077820 */ /* 0x004fe20000410000 */
[C---:B------:R-:W-:Y:S01]  /*2fb0*/  FMUL.FTZ R0, R5.reuse, R36 ;  /* 0x0000002405007220 */ /* 0x040fe20000410000 */
[-C--:B------:R-:W-:Y:S02]  /*2fc0*/  FMUL.FTZ R6, R5, R34.reuse ;  /* 0x0000002205067220 */ /* 0x080fe40000410000 */
[----:B------:R-:W-:Y:S01]  /*2fd0*/  FMUL.FTZ R4, R7, R34 ;  /* 0x0000002207047220 */ /* 0x000fe20000410000 */
[----:B------:R-:W-:Y:S01]  /*2fe0*/  FMUL.RZ R8, R0, 0.15915493667125701904 ;  /* 0x3e22f98300087820 */ /* 0x000fe2000040c000 */
[----:B------:R-:W-:Y:S01]  /*2ff0*/  FMUL.RZ R9, R6, 0.15915493667125701904 ;  /* 0x3e22f98306097820 */ /* 0x000fe2000040c000 */
[----:B------:R-:W-:Y:S01]  /*3000*/  FMUL.FTZ R6, R5, R32 ;  /* 0x0000002005067220 */ /* 0x000fe20000410000 */
[----:B------:R0:W-:Y:S01]  /*3010*/  MUFU.EX2 R105, R4 ;  /* 0x0000000400697308 */ /* 0x0001e20000000800 */
[C---:B------:R-:W-:Y:S01]  /*3020*/  FMUL.FTZ R0, R7.reuse, R36 ;  /* 0x0000002407007220 */ /* 0x040fe20000410000 */
[C---:B------:R-:W-:Y:S01]  /*3030*/  FMUL.FTZ R23, R7.reuse, R54 ;  /* 0x0000003607177220 */ /* 0x040fe20000410000 */
[----:B------:R-:W-:Y:S01]  /*3040*/  FMUL.RZ R10, R6, 0.15915493667125701904 ;  /* 0x3e22f983060a7820 */ /* 0x000fe2000040c000 */
[----:B------:R-:W-:Y:S01]  /*3050*/  MUFU.SIN R15, R8 ;  /* 0x00000008000f7308 */ /* 0x000fe20000000400 */
[C---:B------:R-:W-:Y:S01]  /*3060*/  FMUL.FTZ R6, R7.reuse, R32 ;  /* 0x0000002007067220 */ /* 0x040fe20000410000 */
[C---:B------:R-:W-:Y:S01]  /*3070*/  FMUL.FTZ R13, R7.reuse, R60 ;  /* 0x0000003c070d7220 */ /* 0x040fe20000410000 */
[C---:B------:R-:W-:Y:S01]  /*3080*/  FMUL.FTZ R12, R7.reuse, R56 ;  /* 0x00000038070c7220 */ /* 0x040fe20000410000 */
[----:B------:R-:W-:Y:S01]  /*3090*/  FMUL.FTZ R134, R7, R74 ;  /* 0x0000004a07867220 */ /* 0x000fe20000410000 */
[----:B0-----:R-:W-:-:S03]  /*30a0*/  FMUL.FTZ R4, R5, R28 ;  /* 0x0000001c05047220 */ /* 0x001fc60000410000 */
[----:B------:R0:W1:Y:S08]  /*30b0*/  MUFU.COS R25, R8 ;  /* 0x0000000800197308 */ /* 0x0000700000000000 */
[----:B------:R-:W-:Y:S01]  /*30c0*/  MUFU.SIN R26, R9 ;  /* 0x00000009001a7308 */ /* 0x000fe20000000400 */
[----:B0-----:R-:W-:-:S04]  /*30d0*/  FMUL.FTZ R8, R5, R30 ;  /* 0x0000001e05087220 */ /* 0x001fc80000410000 */
[----:B------:R-:W-:Y:S01]  /*30e0*/  FMUL.RZ R11, R8, 0.15915493667125701904 ;  /* 0x3e22f983080b7820 */ /* 0x000fe2000040c000 */
[C---:B------:R-:W-:Y:S02]  /*30f0*/  FMUL.FTZ R8, R7.reuse, R30 ;  /* 0x0000001e07087220 */ /* 0x040fe40000410000 */
[----:B------:R0:W2:Y:S08]  /*3100*/  MUFU.COS R106, R9 ;  /* 0x00000009006a7308 */ /* 0x0000b00000000000 */
[----:B------:R-:W-:Y:S01]  /*3110*/  MUFU.EX2 R109, R8 ;  /* 0x00000008006d7308 */ /* 0x000fe20000000800 */
[----:B0-----:R-:W-:Y:S01]  /*3120*/  FMUL.RZ R9, R4, 0.15915493667125701904 ;  /* 0x3e22f98304097820 */ /* 0x001fe2000040c000 */
[----:B------:R-:W-:-:S02]  /*3130*/  FMUL.FTZ R4, R7, R28 ;  /* 0x0000001c07047220 */ /* 0x000fc40000410000 */
[----:B------:R0:W-:Y:S04]  /*3140*/  MUFU.EX2 R107, R6 ;  /* 0x00000006006b7308 */ /* 0x0001e80000000800 */
[----:B------:R4:W-:Y:S04]  /*3150*/  MUFU.EX2 R27, R4 ;  /* 0x00000004001b7308 */ /* 0x0009e80000000800 */
[----:B------:R-:W-:Y:S01]  /*3160*/  MUFU.SIN R22, R9 ;  /* 0x0000000900167308 */ /* 0x000fe20000000400 */
[C---:B0-----:R-:W-:Y:S01]  /*3170*/  FMUL.FTZ R6, R5.reuse, R54 ;  /* 0x0000003605067220 */ /* 0x041fe20000410000 */
[----:B----4-:R-:W-:-:S06]  /*3180*/  FMUL.FTZ R4, R5, R60 ;  /* 0x0000003c05047220 */ /* 0x010fcc0000410000 */
[----:B------:R0:W-:Y:S01]  /*3190*/  MUFU.COS R132, R9 ;  /* 0x0000000900847308 */ /* 0x0001e20000000000 */
[----:B------:R-:W-:Y:S01]  /*31a0*/  FMUL.RZ R8, R4, 0.15915493667125701904 ;  /* 0x3e22f98304087820 */ /* 0x000fe2000040c000 */
[----:B------:R-:W-:-:S06]  /*31b0*/  FMUL.FTZ R4, R5, R58 ;  /* 0x0000003a05047220 */ /* 0x000fcc0000410000 */
[----:B------:R-:W4:Y:S01]  /*31c0*/  MUFU.COS R110, R10 ;  /* 0x0000000a006e7308 */ /* 0x000f220000000000 */
[----:B0-----:R-:W-:Y:S01]  /*31d0*/  FMUL.RZ R9, R4, 0.15915493667125701904 ;  /* 0x3e22f98304097820 */ /* 0x001fe2000040c000 */
[----:B------:R-:W-:-:S04]  /*31e0*/  FMUL.FTZ R4, R5, R62 ;  /* 0x0000003e05047220 */ /* 0x000fc80000410000 */
[----:B------:R-:W-:Y:S01]  /*31f0*/  FMUL.RZ R104, R4, 0.15915493667125701904 ;  /* 0x3e22f98304687820 */ /* 0x000fe2000040c000 */
[C---:B------:R-:W-:Y:S01]  /*3200*/  FMUL.FTZ R4, R5.reuse, R64 ;  /* 0x0000004005047220 */ /* 0x040fe20000410000 */
[----:B------:R0:W5:Y:S03]  /*3210*/  MUFU.SIN R108, R10 ;  /* 0x0000000a006c7308 */ /* 0x0001660000000400 */
[----:B------:R-:W-:Y:S01]  /*3220*/  FMUL.RZ R111, R4, 0.15915493667125701904 ;  /* 0x3e22f983046f7820 */ /* 0x000fe2000040c000 */
[----:B------:R-:W-:-:S04]  /*3230*/  FMUL.FTZ R4, R5, R66 ;  /* 0x0000004205047220 */ /* 0x000fc80000410000 */
[----:B------:R-:W3:Y:S01]  /*3240*/  MUFU.COS R130, R11 ;  /* 0x0000000b00827308 */ /* 0x000ee20000000000 */
[----:B0-----:R-:W-:Y:S01]  /*3250*/  FMUL.RZ R10, R6, 0.15915493667125701904 ;  /* 0x3e22f983060a7820 */ /* 0x001fe2000040c000 */
[----:B------:R-:W-:Y:S01]  /*3260*/  FMUL.FTZ R6, R5, R56 ;  /* 0x0000003805067220 */ /* 0x000fe20000410000 */
[----:B------:R-:W-:Y:S01]  /*3270*/  FMUL.RZ R113, R4, 0.15915493667125701904 ;  /* 0x3e22f98304717820 */ /* 0x000fe2000040c000 */
[----:B------:R-:W-:Y:S02]  /*3280*/  FMUL.FTZ R4, R7, R66 ;  /* 0x0000004207047220 */ /* 0x000fe40000410000 */
[----:B------:R-:W-:Y:S02]  /*3290*/  FMUL.RZ R6, R6, 0.15915493667125701904 ;  /* 0x3e22f98306067820 */ /* 0x000fe4000040c000 */
[----:B------:R-:W1:Y:S04]  /*32a0*/  MUFU.EX2 R0, R0 ;  /* 0x0000000000007308 */ /* 0x000e680000000800 */
[----:B------:R-:W0:Y:S08]  /*32b0*/  MUFU.SIN R118, R11 ;  /* 0x0000000b00767308 */ /* 0x000e300000000400 */
[----:B------:R-:W0:Y:S01]  /*32c0*/  MUFU.SIN R114, R10 ;  /* 0x0000000a00727308 */ /* 0x000e220000000400 */
[----:B-1----:R-:W-:Y:S01]  /*32d0*/  FMUL.FTZ R112, R0, R25 ;  /* 0x0000001900707220 */ /* 0x002fe20000410000 */
[----:B------:R-:W-:-:S06]  /*32e0*/  FMUL.FTZ R25, R5, R70 ;  /* 0x0000004605197220 */ /* 0x000fcc0000410000 */
[----:B------:R1:W0:Y:S08]  /*32f0*/  MUFU.COS R24, R10 ;  /* 0x0000000a00187308 */ /* 0x0002300000000000 */
[----:B------:R-:W-:Y:S01]  /*3300*/  MUFU.SIN R116, R6 ;  /* 0x0000000600747308 */ /* 0x000fe20000000400 */
[----:B-1----:R-:W-:-:S07]  /*3310*/  FMUL.FTZ R10, R7, R58 ;  /* 0x0000003a070a7220 */ /* 0x002fce0000410000 */
[----:B------:R-:W1:Y:S08]  /*3320*/  MUFU.COS R115, R6 ;  /* 0x0000000600737308 */ /* 0x000e700000000000 */
[----:B------:R-:W-:Y:S08]  /*3330*/  MUFU.SIN R121, R104 ;  /* 0x0000006800797308 */ /* 0x000ff00000000400 */
[----:B------:R2:W-:Y:S08]  /*3340*/  MUFU.COS R11, R104 ;  /* 0x00000068000b7308 */ /* 0x0005f00000000000 */
[----:B------:R-:W-:Y:S01]  /*3350*/  MUFU.SIN R124, R111 ;  /* 0x0000006f007c7308 */ /* 0x000fe20000000400 */
[----:B--2---:R-:W-:-:S04]  /*3360*/  FMUL.FTZ R104, R5, R68 ;  /* 0x0000004405687220 */ /* 0x004fc80000410000 */
[----:B------:R-:W-:Y:S01]  /*3370*/  FMUL.RZ R117, R104, 0.15915493667125701904 ;  /* 0x3e22f98368757820 */ /* 0x000fe2000040c000 */
[----:B------:R-:W-:Y:S01]  /*3380*/  FMUL.FTZ R104, R0, R15 ;  /* 0x0000000f00687220 */ /* 0x000fe20000410000 */
[----:B------:R-:W-:Y:S01]  /*3390*/  FMUL.FTZ R15, R7, R68 ;  /* 0x00000044070f7220 */ /* 0x000fe20000410000 */
[----:B------:R2:W-:Y:S08]  /*33a0*/  MUFU.COS R6, R111 ;  /* 0x0000006f00067308 */ /* 0x0005f00000000000 */
[----:B------:R-:W1:Y:S01]  /*33b0*/  MUFU.EX2 R23, R23 ;  /* 0x0000001700177308 */ /* 0x000e620000000800 */
[C---:B--2---:R-:W-:Y:S01]  /*33c0*/  FMUL.FTZ R111, R105.reuse, R106 ;  /* 0x0000006a696f7220 */ /* 0x044fe20000410000 */
[----:B------:R-:W-:Y:S01]  /*33d0*/  FMUL.FTZ R105, R105, R26 ;  /* 0x0000001a69697220 */ /* 0x000fe20000410000 */
[C---:B----4-:R-:W-:Y:S01]  /*33e0*/  FMUL.FTZ R106, R107.reuse, R110 ;  /* 0x0000006e6b6a7220 */ /* 0x050fe20000410000 */
[----:B-----5:R-:W-:Y:S01]  /*33f0*/  FMUL.FTZ R107, R107, R108 ;  /* 0x0000006c6b6b7220 */ /* 0x020fe20000410000 */
[----:B---3--:R-:W-:Y:S01]  /*3400*/  FMUL.FTZ R108, R109, R130 ;  /* 0x000000826d6c7220 */ /* 0x008fe20000410000 */
[-C--:B------:R-:W-:Y:S01]  /*3410*/  FMUL.FTZ R0, R69, R105.reuse ;  /* 0x0000006945007220 */ /* 0x080fe20000410000 */
[----:B0-----:R-:W-:Y:S01]  /*3420*/  FMUL.FTZ R109, R109, R118 ;  /* 0x000000766d6d7220 */ /* 0x001fe20000410000 */
[----:B------:R-:W-:Y:S01]  /*3430*/  FMUL.FTZ R26, RZ, R105 ;  /* 0x00000069ff1a7220 */ /* 0x000fe20000410000 */
[----:B------:R-:W-:Y:S01]  /*3440*/  FMUL.RZ R118, R25, 0.15915493667125701904 ;  /* 0x3e22f98319767820 */ /* 0x000fe2000040c000 */
[-C--:B------:R-:W-:Y:S01]  /*3450*/  FFMA.FTZ R25, RZ, R111.reuse, R0 ;  /* 0x0000006fff197223 */ /* 0x080fe20000010000 */
[----:B------:R-:W-:Y:S01]  /*3460*/  MUFU.SIN R126, R113 ;  /* 0x00000071007e7308 */ /* 0x000fe20000000400 */
[----:B------:R-:W-:Y:S01]  /*3470*/  FFMA.FTZ R26, R69, R111, -R26 ;  /* 0x0000006f451a7223 */ /* 0x000fe2000001081a */
[----:B------:R-:W-:Y:S01]  /*3480*/  FMUL.FTZ R110, R27, R132 ;  /* 0x000000841b6e7220 */ /* 0x000fe20000410000 */
[----:B------:R-:W-:Y:S01]  /*3490*/  FADD.FTZ R25, RZ, R25 ;  /* 0x00000019ff197221 */ /* 0x000fe20000010000 */
[----:B-1----:R-:W-:Y:S01]  /*34a0*/  FMUL.FTZ R114, R23, R114 ;  /* 0x0000007217727220 */ /* 0x002fe20000410000 */
[----:B------:R-:W-:Y:S01]  /*34b0*/  FADD.FTZ R26, R71, R26 ;  /* 0x0000001a471a7221 */ /* 0x000fe20000010000 */
[----:B------:R-:W-:Y:S01]  /*34c0*/  FMUL.FTZ R0, R27, R22 ;  /* 0x000000161b007220 */ /* 0x000fe20000410000 */
[----:B------:R-:W-:Y:S01]  /*34d0*/  FMUL.FTZ R22, R7, R70 ;  /* 0x0000004607167220 */ /* 0x000fe20000410000 */
[----:B------:R0:W-:Y:S08]  /*34e0*/  MUFU.COS R125, R113 ;  /* 0x00000071007d7308 */ /* 0x0001f00000000000 */
[----:B------:R-:W-:Y:S01]  /*34f0*/  MUFU.COS R14, R8 ;  /* 0x00000008000e7308 */ /* 0x000fe20000000000 */
[----:B0-----:R-:W-:Y:S01]  /*3500*/  FMUL.FTZ R113, R23, R24 ;  /* 0x0000001817717220 */ /* 0x001fe20000410000 */
[C---:B------:R-:W-:Y:S01]  /*3510*/  FMUL.FTZ R23, R107.reuse, R25 ;  /* 0x000000196b177220 */ /* 0x040fe20000410000 */
[----:B------:R-:W-:-:S03]  /*3520*/  FMUL.FTZ R24, R107, R26 ;  /* 0x0000001a6b187220 */ /* 0x000fc60000410000 */
[C---:B------:R-:W-:Y:S01]  /*3530*/  FFMA.FTZ R26, R106.reuse, R26, -R23 ;  /* 0x0000001a6a1a7223 */ /* 0x040fe20000010817 */
[----:B------:R-:W-:Y:S01]  /*3540*/  FFMA.FTZ R24, R106, R25, R24 ;  /* 0x000000196a187223 */ /* 0x000fe20000010018 */
[----:B------:R-:W-:Y:S01]  /*3550*/  MUFU.EX2 R13, R13 ;  /* 0x0000000d000d7308 */ /* 0x000fe20000000800 */
[----:B------:R-:W-:Y:S01]  /*3560*/  FMUL.FTZ R23, R5, R74 ;  /* 0x0000004a05177220 */ /* 0x000fe20000410000 */
[----:B------:R-:W-:Y:S01]  /*3570*/  FADD.FTZ R26, R73, R26 ;  /* 0x0000001a491a7221 */ /* 0x000fe20000010000 */
[----:B------:R-:W-:Y:S01]  /*3580*/  FADD.FTZ R24, RZ, R24 ;  /* 0x00000018ff187221 */ /* 0x000fe20000010000 */
[----:B------:R-:W-:Y:S02]  /*3590*/  MUFU.SIN R122, R9 ;  /* 0x00000009007a7308 */ /* 0x000fe40000000400 */
[C---:B------:R-:W-:Y:S01]  /*35a0*/  FMUL.FTZ R27, R109.reuse, R26 ;  /* 0x0000001a6d1b7220 */ /* 0x040fe20000410000 */
[----:B------:R-:W-:-:S03]  /*35b0*/  FMUL.FTZ R25, R109, R24 ;  /* 0x000000186d197220 */ /* 0x000fc60000410000 */
[C---:B------:R-:W-:Y:S01]  /*35c0*/  FFMA.FTZ R27, R108.reuse, R24, R27 ;  /* 0x000000186c1b7223 */ /* 0x040fe2000001001b */
[----:B------:R-:W-:Y:S01]  /*35d0*/  FFMA.FTZ R26, R108, R26, -R25 ;  /* 0x0000001a6c1a7223 */ /* 0x000fe20000010819 */
[----:B------:R0:W1:Y:S01]  /*35e0*/  MUFU.COS R119, R9 ;  /* 0x0000000900777308 */ /* 0x0000620000000000 */
[----:B------:R-:W-:Y:S01]  /*35f0*/  FMUL.RZ R24, R23, 0.15915493667125701904 ;  /* 0x3e22f98317187820 */ /* 0x000fe2000040c000 */
[----:B------:R-:W-:Y:S01]  /*3600*/  FADD.FTZ R27, RZ, R27 ;  /* 0x0000001bff1b7221 */ /* 0x000fe20000010000 */
[----:B------:R-:W-:-:S03]  /*3610*/  FADD.FTZ R23, R75, R26 ;  /* 0x0000001a4b177221 */ /* 0x000fc60000010000 */
[----:B------:R-:W-:Y:S02]  /*3620*/  FMUL.FTZ R25, R0, R27 ;  /* 0x0000001b00197220 */ /* 0x000fe40000410000 */
[----:B------:R-:W2:Y:S01]  /*3630*/  MUFU.EX2 R12, R12 ;  /* 0x0000000c000c7308 */ /* 0x000ea20000000800 */
[----:B0-----:R-:W-:-:S03]  /*3640*/  FMUL.FTZ R9, R7, R64 ;  /* 0x0000004007097220 */ /* 0x001fc60000410000 */
[----:B------:R-:W1:Y:S04]  /*3650*/  MUFU.EX2 R10, R10 ;  /* 0x0000000a000a7308 */ /* 0x000e680000000800 */
[----:B------:R0:W3:Y:S01]  /*3660*/  MUFU.SIN R120, R8 ;  /* 0x0000000800787308 */ /* 0x0000e20000000400 */
[C---:B--2---:R-:W-:Y:S01]  /*3670*/  FMUL.FTZ R115, R12.reuse, R115 ;  /* 0x000000730c737220 */ /* 0x044fe20000410000 */
[----:B------:R-:W-:-:S06]  /*3680*/  FMUL.FTZ R116, R12, R116 ;  /* 0x000000740c747220 */ /* 0x000fcc0000410000 */
[----:B------:R-:W-:Y:S01]  /*3690*/  MUFU.SIN R128, R117 ;  /* 0x0000007500807308 */ /* 0x000fe20000000400 */
[----:B0-----:R-:W-:Y:S01]  /*36a0*/  FMUL.FTZ R8, R7, R62 ;  /* 0x0000003e07087220 */ /* 0x001fe20000410000 */
[----:B------:R-:W-:Y:S01]  /*36b0*/  FFMA.FTZ R12, R110, R23, -R25 ;  /* 0x000000176e0c7223 */ /* 0x000fe20000010819 */
[C---:B-1----:R-:W-:Y:S01]  /*36c0*/  FMUL.FTZ R119, R10.reuse, R119 ;  /* 0x000000770a777220 */ /* 0x042fe20000410000 */
[----:B------:R-:W-:Y:S01]  /*36d0*/  FMUL.FTZ R122, R10, R122 ;  /* 0x0000007a0a7a7220 */ /* 0x000fe20000410000 */
[-C--:B------:R-:W-:Y:S01]  /*36e0*/  FMUL.FTZ R10, R5, R82.reuse ;  /* 0x00000052050a7220 */ /* 0x080fe20000410000 */
[----:B------:R-:W-:Y:S01]  /*36f0*/  FADD.FTZ R12, R77, R12 ;  /* 0x0000000c4d0c7221 */ /* 0x000fe20000010000 */
[----:B------:R-:W-:Y:S01]  /*3700*/  FMUL.FTZ R7, R7, R82 ;  /* 0x0000005207077220 */ /* 0x000fe20000410000 */
[----:B------:R-:W0:Y:S01]  /*3710*/  MUFU.EX2 R8, R8 ;  /* 0x0000000800087308 */ /* 0x000e220000000800 */
[----:B---3--:R-:W-:-:S03]  /*3720*/  FMUL.FTZ R120, R13, R120 ;  /* 0x000000780d787220 */ /* 0x008fc60000410000 */
[----:B------:R1:W-:Y:S08]  /*3730*/  MUFU.COS R127, R117 ;  /* 0x00000075007f7308 */ /* 0x0003f00000000000 */
[----:B------:R-:W2:Y:S01]  /*3740*/  MUFU.EX2 R9, R9 ;  /* 0x0000000900097308 */ /* 0x000ea20000000800 */
[----:B-1----:R-:W-:Y:S01]  /*3750*/  FMUL.FTZ R117, R13, R14 ;  /* 0x0000000e0d757220 */ /* 0x002fe20000410000 */
[----:B------:R-:W-:Y:S01]  /*3760*/  FMUL.FTZ R14, R0, R23 ;  /* 0x00000017000e7220 */ /* 0x000fe20000410000 */
[----:B------:R-:W-:Y:S01]  /*3770*/  FMUL.RZ R23, R10, 0.15915493667125701904 ;  /* 0x3e22f9830a177820 */ /* 0x000fe2000040c000 */
[----:B------:R-:W-:Y:S01]  /*3780*/  FMUL.FTZ R10, R114, R12 ;  /* 0x0000000c720a7220 */ /* 0x000fe20000410000 */
[----:B------:R-:W-:Y:S01]  /*3790*/  MUFU.SIN R131, R118 ;  /* 0x0000007600837308 */ /* 0x000fe20000000400 */
[----:B------:R-:W-:Y:S01]  /*37a0*/  FFMA.FTZ R14, R110, R27, R14 ;  /* 0x0000001b6e0e7223 */ /* 0x000fe2000001000e */
[----:B0-----:R-:W-:-:S03]  /*37b0*/  FMUL.FTZ R121, R8, R121 ;  /* 0x0000007908797220 */ /* 0x001fc60000410000 */
[----:B------:R-:W-:-:S03]  /*37c0*/  FADD.FTZ R14, RZ, R14 ;  /* 0x0000000eff0e7221 */ /* 0x000fc60000010000 */
[----:B------:R0:W-:Y:S01]  /*37d0*/  MUFU.COS R129, R118 ;  /* 0x0000007600817308 */ /* 0x0001e20000000000 */
[----:B------:R-:W-:Y:S01]  /*37e0*/  FFMA.FTZ R10, R113, R14, R10 ;  /* 0x0000000e710a7223 */ /* 0x000fe2000001000a */
[C---:B--2---:R-:W-:Y:S01]  /*37f0*/  FMUL.FTZ R123, R9.reuse, R6 ;  /* 0x00000006097b7220 */ /* 0x044fe20000410000 */
[----:B------:R-:W-:Y:S02]  /*3800*/  FMUL.FTZ R124, R9, R124 ;  /* 0x0000007c097c7220 */ /* 0x000fe40000410000 */
[----:B------:R-:W-:-:S03]  /*3810*/  FADD.FTZ R10, RZ, R10 ;  /* 0x0000000aff0a7221 */ /* 0x000fc60000010000 */
[----:B------:R-:W1:Y:S01]  /*3820*/  MUFU.COS R5, R24 ;  /* 0x0000001800057308 */ /* 0x000e620000000000 */
[----:B0-----:R-:W-:Y:S01]  /*3830*/  FMUL.FTZ R118, R8, R11 ;  /* 0x0000000b08767220 */ /* 0x001fe20000410000 */
[----:B------:R-:W-:Y:S01]  /*3840*/  FMUL.FTZ R11, R114, R14 ;  /* 0x0000000e720b7220 */ /* 0x000fe20000410000 */
[----:B------:R-:W-:-:S03]  /*3850*/  FMUL.FTZ R8, R116, R10 ;  /* 0x0000000a74087220 */ /* 0x000fc60000410000 */
[----:B------:R-:W-:Y:S02]  /*3860*/  FFMA.FTZ R12, R113, R12, -R11 ;  /* 0x0000000c710c7223 */ /* 0x000fe4000001080b */
[----:B------:R-:W0:Y:S02]  /*3870*/  MUFU.EX2 R4, R4 ;  /* 0x0000000400047308 */ /* 0x000e240000000800 */
[----:B------:R-:W-:Y:S02]  /*3880*/  FADD.FTZ R12, R79, R12 ;  /* 0x0000000c4f0c7221 */ /* 0x000fe40000010000 */
[----:B------:R-:W1:Y:S02]  /*3890*/  MUFU.EX2 R134, R134 ;  /* 0x0000008600867308 */ /* 0x000e640000000800 */
[-C--:B------:R-:W-:Y:S01]  /*38a0*/  FMUL.FTZ R9, R116, R12.reuse ;  /* 0x0000000c74097220 */ /* 0x080fe20000410000 */
[C---:B------:R-:W-:Y:S01]  /*38b0*/  FFMA.FTZ R8, R115.reuse, R12, -R8 ;  /* 0x0000000c73087223 */ /* 0x040fe20000010808 */
[----:B------:R-:W2:Y:S02]  /*38c0*/  MUFU.COS R6, R23 ;  /* 0x0000001700067308 */ /* 0x000ea40000000000 */
[----:B------:R-:W-:Y:S01]  /*38d0*/  FFMA.FTZ R9, R115, R10, R9 ;  /* 0x0000000a73097223 */ /* 0x000fe20000010009 */
[----:B------:R-:W-:Y:S01]  /*38e0*/  FADD.FTZ R8, R81, R8 ;  /* 0x0000000851087221 */ /* 0x000fe20000010000 */
[C---:B0-----:R-:W-:Y:S01]  /*38f0*/  FMUL.FTZ R125, R4.reuse, R125 ;  /* 0x0000007d047d7220 */ /* 0x041fe20000410000 */
[----:B------:R-:W-:-:S03]  /*3900*/  FMUL.FTZ R126, R4, R126 ;  /* 0x0000007e047e7220 */ /* 0x000fc60000410000 */
[----:B------:R-:W0:Y:S01]  /*3910*/  MUFU.SIN R132, R23 ;  /* 0x0000001700847308 */ /* 0x000e220000000400 */
[----:B------:R-:W-:Y:S01]  /*3920*/  FADD.FTZ R9, RZ, R9 ;  /* 0x00000009ff097221 */ /* 0x000fe20000010000 */
[-C--:B------:R-:W-:Y:S01]  /*3930*/  FMUL.FTZ R4, R120, R8.reuse ;  /* 0x0000000878047220 */ /* 0x080fe20000410000 */
[----:B-1----:R-:W-:Y:S02]  /*3940*/  FMUL.FTZ R130, R134, R5 ;  /* 0x0000000586827220 */ /* 0x002fe40000410000 */
[-C--:B------:R-:W-:Y:S01]  /*3950*/  FMUL.FTZ R5, R120, R9.reuse ;  /* 0x0000000978057220 */ /* 0x080fe20000410000 */
[C---:B------:R-:W-:Y:S02]  /*3960*/  FFMA.FTZ R4, R117.reuse, R9, R4 ;  /* 0x0000000975047223 */ /* 0x040fe40000010004 */
[----:B------:R-:W2:Y:S01]  /*3970*/  MUFU.EX2 R7, R7 ;  /* 0x0000000700077308 */ /* 0x000ea20000000800 */
[----:B------:R-:W-:Y:S01]  /*3980*/  FFMA.FTZ R8, R117, R8, -R5 ;  /* 0x0000000875087223 */ /* 0x000fe20000010805 */
[----:B------:R-:W-:-:S02]  /*3990*/  FMUL.FTZ R5, R104, R105 ;  /* 0x0000006968057220 */ /* 0x000fc40000410000 */
[----:B------:R-:W1:Y:S01]  /*39a0*/  MUFU.SIN R13, R24 ;  /* 0x00000018000d7308 */ /* 0x000e620000000400 */
[----:B------:R-:W-:Y:S01]  /*39b0*/  FADD.FTZ R8, R83, R8 ;  /* 0x0000000853087221 */ /* 0x000fe20000010000 */
[----:B------:R-:W-:-:S03]  /*39c0*/  FFMA.FTZ R5, R112, R111, -R5 ;  /* 0x0000006f70057223 */ /* 0x000fc60000010805 */
[----:B------:R-:W-:Y:S01]  /*39d0*/  FMUL.FTZ R11, R122, R8 ;  /* 0x000000087a0b7220 */ /* 0x000fe20000410000 */
[----:B------:R-:W-:Y:S02]  /*39e0*/  FMUL.FTZ R9, R107, R5 ;  /* 0x000000056b097220 */ /* 0x000fe40000410000 */
[----:B------:R-:W3:Y:S01]  /*39f0*/  MUFU.EX2 R15, R15 ;  /* 0x0000000f000f7308 */ /* 0x000ee20000000800 */
[C---:B--2---:R-:W-:Y:S01]  /*3a00*/  FMUL.FTZ R133, R7.reuse, R6 ;  /* 0x0000000607857220 */ /* 0x044fe20000410000 */
[----:B------:R-:W-:Y:S01]  /*3a10*/  FADD.FTZ R6, RZ, R4 ;  /* 0x00000004ff067221 */ /* 0x000fe20000010000 */
[----:B0-----:R-:W-:Y:S01]  /*3a20*/  FMUL.FTZ R132, R7, R132 ;  /* 0x0000008407847220 */ /* 0x001fe20000410000 */
[----:B------:R-:W-:Y:S01]  /*3a30*/  FMUL.FTZ R7, R112, R105 ;  /* 0x0000006970077220 */ /* 0x000fe20000410000 */
[----:B------:R-:W0:Y:S01]  /*3a40*/  MUFU.EX2 R22, R22 ;  /* 0x0000001600167308 */ /* 0x000e220000000800 */
[-C--:B------:R-:W-:Y:S01]  /*3a50*/  FMUL.FTZ R4, R122, R6.reuse ;  /* 0x000000067a047220 */ /* 0x080fe20000410000 */
[C---:B------:R-:W-:Y:S01]  /*3a60*/  FFMA.FTZ R11, R119.reuse, R6, R11 ;  /* 0x00000006770b7223 */ /* 0x040fe2000001000b */
[----:B------:R-:W-:Y:S01]  /*3a70*/  FFMA.FTZ R7, R104, R111, R7 ;  /* 0x0000006f68077223 */ /* 0x000fe20000010007 */
[----:B-1----:R-:W-:Y:S01]  /*3a80*/  FMUL.FTZ R134, R134, R13 ;  /* 0x0000000d86867220 */ /* 0x002fe20000410000 */
[----:B------:R-:W-:Y:S01]  /*3a90*/  FFMA.FTZ R8, R119, R8, -R4 ;  /* 0x0000000877087223 */ /* 0x000fe20000010804 */
[----:B------:R-:W-:Y:S01]  /*3aa0*/  FADD.FTZ R11, RZ, R11 ;  /* 0x0000000bff0b7221 */ /* 0x000fe20000010000 */
[-C--:B------:R-:W-:Y:S01]  /*3ab0*/  FMUL.FTZ R4, R107, R7.reuse ;  /* 0x000000076b047220 */ /* 0x080fe20000410000 */
[C---:B------:R-:W-:Y:S01]  /*3ac0*/  FFMA.FTZ R9, R106.reuse, R7, R9 ;  /* 0x000000076a097223 */ /* 0x040fe20000010009 */
        /* <DEDUP_REMOVED lines=19> */
[----:B---3--:R-:W-:Y:S01]  /*3c00*/  FMUL.FTZ R128, R15, R128 ;  /* 0x000000800f807220 */ /* 0x008fe20000410000 */
[----:B------:R-:W-:Y:S01]  /*3c10*/  FFMA.FTZ R10, R123, R8, -R6 ;  /* 0x000000087b0a7223 */ /* 0x000fe20000010806 */
[CC--:B------:R-:W-:Y:S01]  /*3c20*/  FMUL.FTZ R6, R114.reuse, R7.reuse ;  /* 0x0000000772067220 */ /* 0x0c0fe20000410000 */
[-C--:B------:R-:W-:Y:S01]  /*3c30*/  FMUL.FTZ R8, R114, R4.reuse ;  /* 0x0000000472087220 */ /* 0x080fe20000410000 */
[----:B------:R-:W-:Y:S01]  /*3c40*/  FADD.FTZ R12, RZ, R12 ;  /* 0x0000000cff0c7221 */ /* 0x000fe20000010000 */
[----:B------:R-:W-:Y:S01]  /*3c50*/  FADD.FTZ R10, R89, R10 ;  /* 0x0000000a590a7221 */ /* 0x000fe20000010000 */
[C---:B------:R-:W-:Y:S01]  /*3c60*/  FFMA.FTZ R6, R113.reuse, R4, -R6 ;  /* 0x0000000471067223 */ /* 0x040fe20000010806 */
[----:B------:R-:W-:Y:S01]  /*3c70*/  FFMA.FTZ R8, R113, R7, R8 ;  /* 0x0000000771087223 */ /* 0x000fe20000010008 */
[C---:B------:R-:W-:Y:S01]  /*3c80*/  FMUL.FTZ R7, R126.reuse, R12 ;  /* 0x0000000c7e077220 */ /* 0x040fe20000410000 */
[----:B------:R-:W-:Y:S01]  /*3c90*/  FMUL.FTZ R14, R126, R10 ;  /* 0x0000000a7e0e7220 */ /* 0x000fe20000410000 */
[C---:B------:R-:W-:Y:S01]  /*3ca0*/  FMUL.FTZ R4, R116.reuse, R6 ;  /* 0x0000000674047220 */ /* 0x040fe20000410000 */
[----:B------:R-:W-:Y:S01]  /*3cb0*/  FMUL.FTZ R5, R116, R8 ;  /* 0x0000000874057220 */ /* 0x000fe20000410000 */
[C---:B------:R-:W-:Y:S01]  /*3cc0*/  FFMA.FTZ R10, R125.reuse, R10, -R7 ;  /* 0x0000000a7d0a7223 */ /* 0x040fe20000010807 */
[----:B------:R-:W-:Y:S01]  /*3cd0*/  FFMA.FTZ R14, R125, R12, R14 ;  /* 0x0000000c7d0e7223 */ /* 0x000fe2000001000e */
[C---:B------:R-:W-:Y:S01]  /*3ce0*/  FFMA.FTZ R4, R115.reuse, R8, R4 ;  /* 0x0000000873047223 */ /* 0x040fe20000010004 */
[----:B------:R-:W-:Y:S01]  /*3cf0*/  FFMA.FTZ R5, R115, R6, -R5 ;  /* 0x0000000673057223 */ /* 0x000fe20000010805 */
[----:B------:R-:W-:Y:S01]  /*3d00*/  FADD.FTZ R10, R91, R10 ;  /* 0x0000000a5b0a7221 */ /* 0x000fe20000010000 */
[----:B------:R-:W-:Y:S01]  /*3d10*/  FADD.FTZ R14, RZ, R14 ;  /* 0x0000000eff0e7221 */ /* 0x000fe20000010000 */
[C---:B------:R-:W-:Y:S01]  /*3d20*/  FMUL.FTZ R6, R120.reuse, R4 ;  /* 0x0000000478067220 */ /* 0x040fe20000410000 */
[----:B------:R-:W-:Y:S01]  /*3d30*/  FMUL.FTZ R7, R120, R5 ;  /* 0x0000000578077220 */ /* 0x000fe20000410000 */
[----:B------:R-:W-:Y:S01]  /*3d40*/  FMUL.FTZ R127, R15, R127 ;  /* 0x0000007f0f7f7220 */ /* 0x000fe20000410000 */
[C---:B------:R-:W-:Y:S01]  /*3d50*/  FMUL.FTZ R8, R128.reuse, R14 ;  /* 0x0000000e80087220 */ /* 0x040fe20000410000 */
[C---:B------:R-:W-:Y:S01]  /*3d60*/  FFMA.FTZ R6, R117.reuse, R5, -R6 ;  /* 0x0000000575067223 */ /* 0x040fe20000010806 */
[----:B------:R-:W-:Y:S01]  /*3d70*/  FFMA.FTZ R7, R117, R4, R7 ;  /* 0x0000000475077223 */ /* 0x000fe20000010007 */
[-C--:B------:R-:W-:Y:S01]  /*3d80*/  FMUL.FTZ R11, R128, R10.reuse ;  /* 0x0000000a800b7220 */ /* 0x080fe20000410000 */
[C---:B------:R-:W-:Y:S01]  /*3d90*/  FFMA.FTZ R9, R127.reuse, R10, -R8 ;  /* 0x0000000a7f097223 */ /* 0x040fe20000010808 */
[C---:B------:R-:W-:Y:S01]  /*3da0*/  FMUL.FTZ R4, R122.reuse, R6 ;  /* 0x000000067a047220 */ /* 0x040fe20000410000 */
[----:B------:R-:W-:Y:S01]  /*3db0*/  FMUL.FTZ R5, R122, R7 ;  /* 0x000000077a057220 */ /* 0x000fe20000410000 */
[----:B------:R-:W-:Y:S01]  /*3dc0*/  FFMA.FTZ R11, R127, R14, R11 ;  /* 0x0000000e7f0b7223 */ /* 0x000fe2000001000b */
[----:B0-----:R-:W-:Y:S01]  /*3dd0*/  FMUL.FTZ R131, R22, R131 ;  /* 0x0000008316837220 */ /* 0x001fe20000410000 */
[----:B------:R-:W-:Y:S01]  /*3de0*/  FADD.FTZ R8, R92, R9 ;  /* 0x000000095c087221 */ /* 0x000fe20000010000 */
[C---:B------:R-:W-:Y:S01]  /*3df0*/  FFMA.FTZ R4, R119.reuse, R7, R4 ;  /* 0x0000000777047223 */ /* 0x040fe20000010004 */
[----:B------:R-:W-:Y:S01]  /*3e00*/  FFMA.FTZ R5, R119, R6, -R5 ;  /* 0x0000000677057223 */ /* 0x000fe20000010805 */
[----:B------:R-:W-:Y:S01]  /*3e10*/  FADD.FTZ R6, RZ, R11 ;  /* 0x0000000bff067221 */ /* 0x000fe20000010000 */
[----:B------:R-:W-:Y:S01]  /*3e20*/  FMUL.FTZ R129, R22, R129 ;  /* 0x0000008116817220 */ /* 0x000fe20000410000 */
[----:B------:R-:W-:Y:S01]  /*3e30*/  FMUL.FTZ R10, R131, R8 ;  /* 0x00000008830a7220 */ /* 0x000fe20000410000 */
        /* <DEDUP_REMOVED lines=8> */
[C---:B------:R-:W-:Y:S01]  /*3ec0*/  FMUL.FTZ R6, R124.reuse, R7 ;  /* 0x000000077c067220 */ /* 0x040fe20000410000 */
[----:B------:R-:W-:Y:S01]  /*3ed0*/  FMUL.FTZ R4, R124, R9 ;  /* 0x000000097c047220 */ /* 0x000fe20000410000 */
[----:B------:R-:W-:Y:S01]  /*3ee0*/  FADD.FTZ R5, R93, R8 ;  /* 0x000000085d057221 */ /* 0x000fe20000010000 */
[C---:B------:R-:W-:Y:S01]  /*3ef0*/  FMUL.FTZ R13, R134.reuse, R11 ;  /* 0x0000000b860d7220 */ /* 0x040fe20000410000 */
[C---:B------:R-:W-:Y:S01]  /*3f00*/  FFMA.FTZ R6, R123.reuse, R9, R6 ;  /* 0x000000097b067223 */ /* 0x040fe20000010006 */
[----:B------:R-:W-:Y:S01]  /*3f10*/  FFMA.FTZ R4, R123, R7, -R4 ;  /* 0x000000077b047223 */ /* 0x000fe20000010804 */
[-C--:B------:R-:W-:Y:S01]  /*3f20*/  FMUL.FTZ R10, R134, R5.reuse ;  /* 0x00000005860a7220 */ /* 0x080fe20000410000 */
[----:B------:R-:W-:Y:S01]  /*3f30*/  FFMA.FTZ R13, R130, R5, -R13 ;  /* 0x00000005820d7223 */ /* 0x000fe2000001080d */
[C---:B------:R-:W-:Y:S01]  /*3f40*/  FMUL.FTZ R8, R126.reuse, R6 ;  /* 0x000000067e087220 */ /* 0x040fe20000410000 */
[-C--:B------:R-:W-:Y:S01]  /*3f50*/  FMUL.FTZ R5, R126, R4.reuse ;  /* 0x000000047e057220 */ /* 0x080fe20000410000 */
[----:B------:R-:W-:Y:S01]  /*3f60*/  FFMA.FTZ R10, R130, R11, R10 ;  /* 0x0000000b820a7223 */ /* 0x000fe2000001000a */
[----:B------:R-:W-:Y:S01]  /*3f70*/  FADD.FTZ R13, R94, R13 ;  /* 0x0000000d5e0d7221 */ /* 0x000fe20000010000 */
[C---:B------:R-:W-:Y:S01]  /*3f80*/  FFMA.FTZ R8, R125.reuse, R4, -R8 ;  /* 0x000000047d087223 */ /* 0x040fe20000010808 */
[----:B------:R-:W-:Y:S01]  /*3f90*/  FFMA.FTZ R5, R125, R6, R5 ;  /* 0x000000067d057223 */ /* 0x000fe20000010005 */
[----:B------:R-:W-:Y:S01]  /*3fa0*/  FADD.FTZ R10, RZ, R10 ;  /* 0x0000000aff0a7221 */ /* 0x000fe20000010000 */
[----:B------:R-:W-:Y:S01]  /*3fb0*/  FMUL.FTZ R6, R132, R13 ;  /* 0x0000000d84067220 */ /* 0x000fe20000410000 */
[----:B------:R-:W-:-:S02]  /*3fc0*/  FMUL.FTZ R4, R128, R8 ;  /* 0x0000000880047220 */ /* 0x000fc40000410000 */
[-C--:B------:R-:W-:Y:S01]  /*3fd0*/  FMUL.FTZ R12, R132, R10.reuse ;  /* 0x0000000a840c7220 */ /* 0x080fe20000410000 */
[----:B------:R-:W-:Y:S01]  /*3fe0*/  FFMA.FTZ R10, R133, R10, R6 ;  /* 0x0000000a850a7223 */ /* 0x000fe20000010006 */
[-C--:B------:R-:W-:Y:S01]  /*3ff0*/  FFMA.FTZ R6, R127, R5.reuse, R4 ;  /* 0x000000057f067223 */ /* 0x080fe20000010004 */
[----:B------:R-:W-:Y:S01]  /*4000*/  FMUL.FTZ R4, R128, R5 ;  /* 0x0000000580047220 */ /* 0x000fe20000410000 */
[----:B------:R-:W-:Y:S01]  /*4010*/  FFMA.FTZ R12, R133, R13, -R12 ;  /* 0x0000000d850c7223 */ /* 0x000fe2000001080c */
[----:B------:R-:W-:Y:S02]  /*4020*/  FADD.FTZ R136, RZ, R10 ;  /* 0x0000000aff887221 */ /* 0x000fe40000010000 */
[----:B------:R-:W-:Y:S01]  /*4030*/  FFMA.FTZ R4, R127, R8, -R4 ;  /* 0x000000087f047223 */ /* 0x000fe20000010804 */
[----:B------:R-:W-:Y:S01]  /*4040*/  FMUL.FTZ R8, R131, R6 ;  /* 0x0000000683087220 */ /* 0x000fe20000410000 */
[----:B------:R-:W-:Y:S01]  /*4050*/  FADD.FTZ R135, R95, R12 ;  /* 0x0000000c5f877221 */ /* 0x000fe20000010000 */
[----:B------:R-:W0:Y:S01]  /*4060*/  SHFL.UP PT, R10, R136, 0x1, RZ ;  /* 0x04200000880a7989 */ /* 0x000e2200000e00ff */
[-C--:B------:R-:W-:Y:S01]  /*4070*/  FMUL.FTZ R7, R131, R4.reuse ;  /* 0x0000000483077220 */ /* 0x080fe20000410000 */
[----:B------:R-:W-:-:S02]  /*4080*/  FFMA.FTZ R5, R129, R4, -R8 ;  /* 0x0000000481057223 */ /* 0x000fc40000010808 */
[----:B------:R-:W1:Y:S01]  /*4090*/  SHFL.UP PT, R8, R135, 0x1, RZ ;  /* 0x0420000087087989 */ /* 0x000e6200000e00ff */
[----:B------:R-:W-:Y:S01]  /*40a0*/  FFMA.FTZ R7, R129, R6, R7 ;  /* 0x0000000681077223 */ /* 0x000fe20000010007 */
[----:B------:R-:W-:-:S03]  /*40b0*/  FMUL.FTZ R9, R134, R5 ;  /* 0x0000000586097220 */ /* 0x000fc60000410000 */
[-C--:B------:R-:W-:Y:S01]  /*40c0*/  FMUL.FTZ R4, R134, R7.reuse ;  /* 0x0000000786047220 */ /* 0x080fe20000410000 */
[C---:B------:R-:W-:Y:S01]  /*40d0*/  FFMA.FTZ R9, R130.reuse, R7, R9 ;  /* 0x0000000782097223 */ /* 0x040fe20000010009 */
[----:B------:R-:W-:Y:S02]  /*40e0*/  MOV R7, R100 ;  /* 0x0000006400077202 */ /* 0x000fe40000000f00 */
[----:B------:R-:W-:Y:S01]  /*40f0*/  FFMA.FTZ R4, R130, R5, -R4 ;  /* 0x0000000582047223 */ /* 0x000fe20000010804 */
[----:B------:R-:W-:-:S03]  /*4100*/  FMUL.FTZ R6, R132, R9 ;  /* 0x0000000984067220 */ /* 0x000fc60000410000 */
[-C--:B------:R-:W-:Y:S01]  /*4110*/  FMUL.FTZ R138, R132, R4.reuse ;  /* 0x00000004848a7220 */ /* 0x080fe20000410000 */
[C---:B------:R-:W-:Y:S01]  /*4120*/  FFMA.FTZ R137, R133.reuse, R4, -R6 ;  /* 0x0000000485897223 */ /* 0x040fe20000010806 */
[----:B------:R-:W-:Y:S02]  /*4130*/  MOV R6, R101 ;  /* 0x0000006500067202 */ /* 0x000fe40000000f00 */
[----:B------:R-:W-:Y:S01]  /*4140*/  FFMA.FTZ R138, R133, R9, R138 ;  /* 0x00000009858a7223 */ /* 0x000fe2000001008a */
[----:B------:R-:W-:Y:S01]  /*4150*/  MOV R4, R103 ;  /* 0x0000006700047202 */ /* 0x000fe20000000f00 */
[-C--:B0-----:R-:W-:Y:S02]  /*4160*/  FMUL.FTZ R5, R137, R10.reuse ;  /* 0x0000000a89057220 */ /* 0x081fe40000410000 */
[C---:B------:R-:W-:Y:S01]  /*4170*/  FMUL.FTZ R10, R138.reuse, R10 ;  /* 0x0000000a8a0a7220 */ /* 0x040fe20000410000 */
[----:B------:R-:W0:Y:S01]  /*4180*/  SHFL.UP PT, R9, R138, 0x1, RZ ;  /* 0x042000008a097989 */ /* 0x000e2200000e00ff */
[----:B-1----:R-:W-:-:S02]  /*4190*/  FFMA.FTZ R5, R138, R8, R5 ;  /* 0x000000088a057223 */ /* 0x002fc40000010005 */
[----:B------:R-:W-:Y:S01]  /*41a0*/  FFMA.FTZ R10, R137, R8, -R10 ;  /* 0x00000008890a7223 */ /* 0x000fe2000001080a */
[----:B------:R-:W2:Y:S01]  /*41b0*/  LDG.E.64 R22, desc[UR16][R6.64] ;  /* 0x0000001006167981 */ /* 0x000ea2000c1e1b00 */
[----:B------:R-:W-:-:S03]  /*41c0*/  @P1 FADD.FTZ R136, R136, R5 ;  /* 0x0000000588881221 */ /* 0x000fc60000010000 */
[----:B------:R-:W1:Y:S01]  /*41d0*/  SHFL.UP PT, R8, R137, 0x1, RZ ;  /* 0x0420000089087989 */ /* 0x000e6200000e00ff */
[----:B------:R-:W-:Y:S01]  /*41e0*/  @P1 FADD.FTZ R135, R135, R10 ;  /* 0x0000000a87871221 */ /* 0x000fe20000010000 */
[----:B------:R-:W-:Y:S02]  /*41f0*/  MOV R5, R102 ;  /* 0x0000006600057202 */ /* 0x000fe40000000f00 */
[----:B------:R-:W3:Y:S04]  /*4200*/  SHFL.UP PT, R13, R136, 0x2, RZ ;  /* 0x04400000880d7989 */ /* 0x000ee800000e00ff */
[----:B------:R-:W4:Y:S04]  /*4210*/  SHFL.UP PT, R12, R135, 0x2, RZ ;  /* 0x04400000870c7989 */ /* 0x000f2800000e00ff */
[----:B------:R3:W2:Y:S01]  /*4220*/  LDG.E.64 R24, desc[UR16][R4.64] ;  /* 0x0000001004187981 */ /* 0x0006a2000c1e1b00 */
[-C--:B0-----:R-:W-:Y:S01]  /*4230*/  FMUL.FTZ R11, R137, R9.reuse ;  /* 0x00000009890b7220 */ /* 0x081fe20000410000 */
[----:B------:R-:W-:-:S03]  /*4240*/  FMUL.FTZ R10, R138, R9 ;  /* 0x000000098a0a7220 */ /* 0x000fc60000410000 */
[-C--:B-1----:R-:W-:Y:S01]  /*4250*/  @P1 FFMA.FTZ R138, R138, R8.reuse, R11 ;  /* 0x000000088a8a1223 */ /* 0x082fe2000001000b */
[----:B------:R-:W-:Y:S01]  /*4260*/  @P1 FFMA.FTZ R137, R137, R8, -R10 ;  /* 0x0000000889891223 */ /* 0x000fe2000001080a */
[----:B------:R-:W-:-:S03]  /*4270*/  ISETP.GE.AND P1, PT, R50, 0x2, PT ;  /* 0x000000023200780c */ /* 0x000fc60003f26270 */
[----:B------:R-:W0:Y:S01]  /*4280*/  SHFL.UP PT, R8, R138, 0x2, RZ ;  /* 0x044000008a087989 */ /* 0x000e2200000e00ff */
[----:B---3--:R-:W-:-:S03]  /*4290*/  FMUL.FTZ R5, R137, R13 ;  /* 0x0000000d89057220 */ /* 0x008fc60000410000 */
[----:B------:R-:W1:Y:S01]  /*42a0*/  SHFL.UP PT, R6, R137, 0x2, RZ ;  /* 0x0440000089067989 */ /* 0x000e6200000e00ff */
[C---:B------:R-:W-:Y:S01]  /*42b0*/  FMUL.FTZ R4, R138.reuse, R13 ;  /* 0x0000000d8a047220 */ /* 0x040fe20000410000 */
[----:B----4-:R-:W-:-:S03]  /*42c0*/  FFMA.FTZ R5, R138, R12, R5 ;  /* 0x0000000c8a057223 */ /* 0x010fc60000010005 */
[----:B------:R-:W-:Y:S01]  /*42d0*/  FFMA.FTZ R4, R137, R12, -R4 ;  /* 0x0000000c89047223 */ /* 0x000fe20000010804 */
[----:B------:R-:W-:-:S03]  /*42e0*/  @P1 FADD.FTZ R136, R136, R5 ;  /* 0x0000000588881221 */ /* 0x000fc60000010000 */
[----:B------:R-:W-:Y:S02]  /*42f0*/  @P1 FADD.FTZ R135, R135, R4 ;  /* 0x0000000487871221 */ /* 0x000fe40000010000 */
        /* <DEDUP_REMOVED lines=21> */
[----:B------:R-:W1:Y:S04]  /*4450*/  SHFL.UP PT, R5, R138, 0x8, RZ ;  /* 0x050000008a057989 */ /* 0x000e6800000e00ff */
[----:B------:R-:W4:Y:S01]  /*4460*/  SHFL.UP PT, R4, R137, 0x8, RZ ;  /* 0x0500000089047989 */ /* 0x000f2200000e00ff */
[----:B------:R-:W-:Y:S01]  /*4470*/  ISETP.GE.AND P1, PT, R50, 0x8, PT ;  /* 0x000000083200780c */ /* 0x000fe20003f26270 */
[-C--:B---3--:R-:W-:Y:S01]  /*4480*/  FMUL.FTZ R6, R138, R9.reuse ;  /* 0x000000098a067220 */ /* 0x088fe20000410000 */
[----:B------:R-:W-:-:S04]  /*4490*/  FMUL.FTZ R9, R137, R9 ;  /* 0x0000000989097220 */ /* 0x000fc80000410000 */
[-C--:B0-----:R-:W-:Y:S01]  /*44a0*/  FFMA.FTZ R9, R138, R8.reuse, R9 ;  /* 0x000000088a097223 */ /* 0x081fe20000010009 */
[----:B------:R-:W-:-:S06]  /*44b0*/  FFMA.FTZ R6, R137, R8, -R6 ;  /* 0x0000000889067223 */ /* 0x000fcc0000010806 */
[----:B------:R-:W-:Y:S01]  /*44c0*/  @P1 FADD.FTZ R136, R136, R9 ;  /* 0x0000000988881221 */ /* 0x000fe20000010000 */
[----:B------:R-:W-:Y:S01]  /*44d0*/  @P1 FADD.FTZ R135, R135, R6 ;  /* 0x0000000687871221 */ /* 0x000fe20000010000 */
[CC--:B-1----:R-:W-:Y:S01]  /*44e0*/  FMUL.FTZ R7, R137.reuse, R5.reuse ;  /* 0x0000000589077220 */ /* 0x0c2fe20000410000 */
[C---:B------:R-:W-:Y:S02]  /*44f0*/  FMUL.FTZ R6, R138.reuse, R5 ;  /* 0x000000058a067220 */ /* 0x040fe40000410000 */
[----:B------:R-:W0:Y:S01]  /*4500*/  SHFL.UP PT, R12, R136, 0x10, RZ ;  /* 0x06000000880c7989 */ /* 0x000e2200000e00ff */
[-C--:B----4-:R-:W-:Y:S01]  /*4510*/  @P1 FFMA.FTZ R138, R138, R4.reuse, R7 ;  /* 0x000000048a8a1223 */ /* 0x090fe20000010007 */
[----:B------:R-:W-:Y:S02]  /*4520*/  @P1 FFMA.FTZ R137, R137, R4, -R6 ;  /* 0x0000000489891223 */ /* 0x000fe40000010806 */
[----:B------:R-:W1:Y:S01]  /*4530*/  SHFL.UP PT, R5, R135, 0x10, RZ ;  /* 0x0600000087057989 */ /* 0x000e6200000e00ff */
[----:B------:R-:W3:Y:S03]  /*4540*/  S2UR UR6, SR_CgaCtaId ;  /* 0x00000000000679c3 */ /* 0x000ee60000008800 */
[----:B------:R-:W4:Y:S04]  /*4550*/  SHFL.UP PT, R4, R138, 0x10, RZ ;  /* 0x060000008a047989 */ /* 0x000f2800000e00ff */
[----:B------:R-:W5:Y:S01]  /*4560*/  SHFL.UP PT, R13, R137, 0x10, RZ ;  /* 0x06000000890d7989 */ /* 0x000f6200000e00ff */
[----:B------:R-:W-:Y:S01]  /*4570*/  HFMA2 R8, -RZ, RZ, 1.875, 0 ;  /* 0x3f800000ff087431 */ /* 0x000fe200000001ff */
[----:B------:R-:W-:-:S02]  /*4580*/  CS2R R10, SRZ ;  /* 0x00000000000a7805 */ /* 0x000fc4000001ff00 */
[----:B------:R-:W-:Y:S02]  /*4590*/  MOV R9, RZ ;  /* 0x000000ff00097202 */ /* 0x000fe40000000f00 */
[----:B------:R-:W-:-:S04]  /*45a0*/  ISETP.NE.AND P1, PT, R50, 0x1f, PT ;  /* 0x0000001f3200780c */ /* 0x000fc80003f25270 */
[----:B------:R-:W5:Y:S01]  /*45b0*/  @P0 LDS.128 R8, [UR5] ;  /* 0x00000005ff080984 */ /* 0x000f620008000c00 */
[CC--:B0-----:R-:W-:Y:S01]  /*45c0*/  FMUL.FTZ R6, R138.reuse, R12.reuse ;  /* 0x0000000c8a067220 */ /* 0x0c1fe20000410000 */
[C---:B------:R-:W-:Y:S01]  /*45d0*/  FMUL.FTZ R7, R137.reuse, R12 ;  /* 0x0000000c89077220 */ /* 0x040fe20000410000 */
[----:B------:R-:W-:Y:S02]  /*45e0*/  UMOV UR4, 0x400 ;  /* 0x0000040000047882 */ /* 0x000fe40000000000 */
[CC--:B-1----:R-:W-:Y:S01]  /*45f0*/  FFMA.FTZ R6, R137.reuse, R5.reuse, -R6 ;  /* 0x0000000589067223 */ /* 0x0c2fe20000010806 */
[C---:B------:R-:W-:Y:S01]  /*4600*/  FFMA.FTZ R7, R138.reuse, R5, R7 ;  /* 0x000000058a077223 */ /* 0x040fe20000010007 */
[----:B---3--:R-:W-:Y:S01]  /*4610*/  ULEA UR4, UR6, UR4, 0x18 ;  /* 0x0000000406047291 */ /* 0x008fe2000f8ec0ff */
[-C--:B----4-:R-:W-:Y:S01]  /*4620*/  FMUL.FTZ R12, R138, R4.reuse ;  /* 0x000000048a0c7220 */ /* 0x090fe20000410000 */
[----:B------:R-:W-:Y:S01]  /*4630*/  FMUL.FTZ R5, R137, R4 ;  /* 0x0000000489057220 */ /* 0x000fe20000410000 */
[----:B------:R-:W-:Y:S01]  /*4640*/  FADD.FTZ R14, R135, R6 ;  /* 0x00000006870e7221 */ /* 0x000fe20000010000 */
[----:B------:R-:W-:Y:S01]  /*4650*/  FADD.FTZ R15, R136, R7 ;  /* 0x00000007880f7221 */ /* 0x000fe20000010000 */
[-C--:B-----5:R-:W-:Y:S01]  /*4660*/  FFMA.FTZ R12, R137, R13.reuse, -R12 ;  /* 0x0000000d890c7223 */ /* 0x0a0fe2000001080c */
[----:B------:R-:W-:-:S05]  /*4670*/  FFMA.FTZ R13, R138, R13, R5 ;  /* 0x0000000d8a0d7223 */ /* 0x000fca0000010005 */
[----:B------:R0:W-:Y:S01]  /*4680*/  @!P1 STS.128 [UR4+0x430], R12 ;  /* 0x0004300cff009988 */ /* 0x0001e20008000c04 */
[----:B------:R-:W-:Y:S01]  /*4690*/  BAR.SYNC.DEFER_BLOCKING 0x0 ;  /* 0x0000000000007b1d */ /* 0x000fe20000010000 */
[----:B------:R-:W-:Y:S02]  /*46a0*/  ISETP.NE.AND P2, PT, R50, RZ, PT ;  /* 0x000000ff3200720c */ /* 0x000fe40003f45270 */
[----:B------:R-:W-:-:S11]  /*46b0*/  ISETP.NE.AND P3, PT, R35, RZ, PT ;  /* 0x000000ff2300720c */ /* 0x000fd60003f65270 */
[----:B------:R-:W-:Y:S04]  /*46c0*/  @!P2 STS.128 [UR4+0x450], R8 ;  /* 0x00045008ff00a988 */ /* 0x000fe80008000c04 */
[----:B------:R-:W-:Y:S01]  /*46d0*/  LDS.128 R4, [UR4+0x430] ;  /* 0x00043004ff047984 */ /* 0x000fe20008000c00 */
[----:B------:R-:W-:Y:S01]  /*46e0*/  BAR.SYNC.DEFER_BLOCKING 0x0 ;  /* 0x0000000000007b1d */ /* 0x000fe20000010000 */
[----:B------:R-:W-:-:S04]  /*46f0*/  ISETP.GE.AND P1, PT, R50, 0x10, PT ;  /* 0x000000103200780c */ /* 0x000fc80003f26270 */
[----:B------:R-:W-:Y:S02]  /*4700*/  FSEL R138, R138, R13, !P1 ;  /* 0x0000000d8a8a7208 */ /* 0x000fe40004800000 */
[----:B------:R-:W-:-:S03]  /*4710*/  FSEL R137, R137, R12, !P1 ;  /* 0x0000000c89897208 */ /* 0x000fc60004800000 */
[----:B------:R-:W1:Y:S04]  /*4720*/  SHFL.UP PT, R139, R138, 0x1, RZ ;  /* 0x042000008a8b7989 */ /* 0x000e6800000e00ff */
[----:B------:R-:W-:Y:S01]  /*4730*/  @P3 LDS.64 R26, [UR4+0x458] ;  /* 0x00045804ff1a3984 */ /* 0x000fe20008000a00 */
[----:B0-----:R-:W-:-:S03]  /*4740*/  FSEL R15, R136, R15, !P1 ;  /* 0x0000000f880f7208 */ /* 0x001fc60004800000 */
[----:B------:R-:W0:Y:S01]  /*4750*/  SHFL.UP PT, R140, R137, 0x1, RZ ;  /* 0x04200000898c7989 */ /* 0x000e2200000e00ff */
[----:B------:R-:W-:-:S03]  /*4760*/  FSEL R14, R135, R14, !P1 ;  /* 0x0000000e870e7208 */ /* 0x000fc60004800000 */
[----:B------:R-:W3:Y:S04]  /*4770*/  SHFL.UP PT, R13, R15, 0x1, RZ ;  /* 0x042000000f0d7989 */ /* 0x000ee800000e00ff */
[----:B------:R-:W4:Y:S01]  /*4780*/  SHFL.UP PT, R135, R14, 0x1, RZ ;  /* 0x042000000e877989 */ /* 0x000f2200000e00ff */
[----:B-1----:R-:W-:Y:S02]  /*4790*/  @!P2 MOV R139, R9 ;  /* 0x00000009008ba202 */ /* 0x002fe40000000f00 */
[----:B0-----:R-:W-:Y:S02]  /*47a0*/  @!P2 MOV R140, R8 ;  /* 0x00000008008ca202 */ /* 0x001fe40000000f00 */
[----:B---3--:R-:W-:Y:S01]  /*47b0*/  @!P2 MOV R13, R11 ;  /* 0x0000000b000da202 */ /* 0x008fe20000000f00 */
[-C--:B------:R-:W-:Y:S01]  /*47c0*/  @P3 FMUL.FTZ R12, R26, R139.reuse ;  /* 0x0000008b1a0c3220 */ /* 0x080fe20000410000 */
[----:B------:R-:W-:Y:S01]  /*47d0*/  @P3 FMUL.FTZ R139, R27, R139 ;  /* 0x0000008b1b8b3220 */ /* 0x000fe20000410000 */
[----:B----4-:R-:W-:-:S02]  /*47e0*/  @!P2 MOV R135, R10 ;  /* 0x0000000a0087a202 */ /* 0x010fc40000000f00 */
        /* <DEDUP_REMOVED lines=44> */
[-C--:B--2---:R-:W-:Y:S02]  /*4ab0*/  FMUL.FTZ R111, R23, R25.reuse ;  /* 0x00000019176f7220 */ /* 0x084fe40000410000 */
[----:B------:R-:W-:Y:S01]  /*4ac0*/  FADD.FTZ R109, R81, R110 ;  /* 0x0000006e516d7221 */ /* 0x000fe20000010000 */
[C---:B------:R-:W-:Y:S01]  /*4ad0*/  FMUL.FTZ R112, R22.reuse, R25 ;  /* 0x0000001916707220 */ /* 0x040fe20000410000 */
[----:B------:R-:W-:Y:S01]  /*4ae0*/  FFMA.FTZ R25, R22, R24, -R111 ;  /* 0x0000001816197223 */ /* 0x000fe2000001086f */
[----:B------:R-:W-:Y:S01]  /*4af0*/  FADD.FTZ R110, RZ, R115 ;  /* 0x00000073ff6e7221 */ /* 0x000fe20000010000 */
[----:B------:R-:W-:-:S03]  /*4b00*/  FMUL.FTZ R22, R120, R109 ;  /* 0x0000006d78167220 */ /* 0x000fc60000410000 */
[-C--:B------:R-:W-:Y:S01]  /*4b10*/  FMUL.FTZ R120, R120, R110.reuse ;  /* 0x0000006e78787220 */ /* 0x080fe20000410000 */
[----:B------:R-:W-:Y:S01]  /*4b20*/  FFMA.FTZ R22, R117, R110, R22 ;  /* 0x0000006e75167223 */ /* 0x000fe20000010016 */
[----:B------:R-:W-:Y:S01]  /*4b30*/  FFMA.FTZ R23, R23, R24, R112 ;  /* 0x0000001817177223 */ /* 0x000fe20000010070 */
[----:B------:R-:W-:Y:S01]  /*4b40*/  ISETP.NE.AND P1, PT, R35, RZ, PT ;  /* 0x000000ff2300720c */ /* 0x000fe20003f25270 */
[----:B------:R-:W-:Y:S01]  /*4b50*/  FFMA.FTZ R24, R117, R109, -R120 ;  /* 0x0000006d75187223 */ /* 0x000fe20000010878 */
[----:B------:R-:W-:Y:S01]  /*4b60*/  FADD.FTZ R22, RZ, R22 ;  /* 0x00000016ff167221 */ /* 0x000fe20000010000 */
[----:B------:R-:W-:Y:S02]  /*4b70*/  FMUL.FTZ R111, R5, R11 ;  /* 0x0000000b056f7220 */ /* 0x000fe40000410000 */
[----:B------:R-:W-:Y:S01]  /*4b80*/  FADD.FTZ R24, R83, R24 ;  /* 0x0000001853187221 */ /* 0x000fe20000010000 */
[----:B------:R-:W-:Y:S01]  /*4b90*/  FMUL.FTZ R112, R122, R22 ;  /* 0x000000167a707220 */ /* 0x000fe20000410000 */
[-C--:B------:R-:W-:Y:S01]  /*4ba0*/  FFMA.FTZ R113, R4, R10.reuse, -R111 ;  /* 0x0000000a04717223 */ /* 0x080fe2000001086f */
[C---:B------:R-:W-:Y:S01]  /*4bb0*/  FMUL.FTZ R115, R5.reuse, R10 ;  /* 0x0000000a05737220 */ /* 0x040fe20000410000 */
[CC--:B------:R-:W-:Y:S01]  /*4bc0*/  FMUL.FTZ R111, R5.reuse, R9.reuse ;  /* 0x00000009056f7220 */ /* 0x0c0fe20000410000 */
[----:B------:R-:W-:Y:S01]  /*4bd0*/  FMUL.FTZ R10, R5, R8 ;  /* 0x00000008050a7220 */ /* 0x000fe20000410000 */
[-C--:B------:R-:W-:Y:S01]  /*4be0*/  FMUL.FTZ R5, R122, R24.reuse ;  /* 0x000000187a057220 */ /* 0x080fe20000410000 */
[C---:B------:R-:W-:Y:S01]  /*4bf0*/  FFMA.FTZ R112, R119.reuse, R24, -R112 ;  /* 0x0000001877707223 */ /* 0x040fe20000010870 */
[C---:B------:R-:W-:Y:S01]  /*4c00*/  FFMA.FTZ R8, R4.reuse, R8, -R111 ;  /* 0x0000000804087223 */ /* 0x040fe2000001086f */
[C---:B------:R-:W-:Y:S01]  /*4c10*/  FFMA.FTZ R9, R4.reuse, R9, R10 ;  /* 0x0000000904097223 */ /* 0x040fe2000001000a */
        /* <DEDUP_REMOVED lines=17> */
.L_x_1650:
[----:B------:R-:W-:Y:S05]  /*4d30*/  BSYNC.RECONVERGENT B0 ;  /* 0x0000000000007941 */ /* 0x000fea0003800200 */
.L_x_1649:
[-C--:B------:R-:W-:Y:S01]  /*4d40*/  FMUL.FTZ R121, R121, R6.reuse ;  /* 0x0000000679797220 */ /* 0x080fe20000410000 */
[C---:B------:R-:W-:Y:S01]  /*4d50*/  FFMA.FTZ R111, R118.reuse, R6, R111 ;  /* 0x00000006766f7223 */ /* 0x040fe2000001006f */
[C---:B0-----:R-:W-:Y:S01]  /*4d60*/  FMUL.FTZ R4, R23.reuse, R13 ;  /* 0x0000000d17047220 */ /* 0x041fe20000410000 */
[----:B------:R-:W-:Y:S01]  /*4d70*/  FMUL.FTZ R104, R23, R104 ;  /* 0x0000006817687220 */ /* 0x000fe20000410000 */
[----:B------:R-:W-:Y:S01]  /*4d80*/  FFMA.FTZ R118, R118, R112, -R121 ;  /* 0x0000007076767223 */ /* 0x000fe20000010879 */
[----:B------:R-:W-:Y:S01]  /*4d90*/  FADD.FTZ R111, RZ, R111 ;  /* 0x0000006fff6f7221 */ /* 0x000fe20000010000 */
[----:B------:R-:W-:Y:S01]  /*4da0*/  FFMA.FTZ R15, R25, R15, -R4 ;  /* 0x0000000f190f7223 */ /* 0x000fe20000010804 */
[----:B------:R-:W-:Y:S01]  /*4db0*/  FMUL.FTZ R106, R23, R106 ;  /* 0x0000006a176a7220 */ /* 0x000fe20000410000 */
[----:B------:R-:W-:Y:S01]  /*4dc0*/  FADD.FTZ R7, R87, R118 ;  /* 0x0000007657077221 */ /* 0x000fe20000010000 */
[C---:B------:R-:W-:Y:S01]  /*4dd0*/  FMUL.FTZ R4, R124.reuse, R111 ;  /* 0x0000006f7c047220 */ /* 0x040fe20000410000 */
[C---:B------:R-:W-:Y:S01]  /*4de0*/  FFMA.FTZ R104, R25.reuse, R0, -R104 ;  /* 0x0000000019687223 */ /* 0x040fe20000010868 */
[----:B------:R-:W-:Y:S01]  /*4df0*/  FFMA.FTZ R5, R25, R108, -R106 ;  /* 0x0000006c19057223 */ /* 0x000fe2000001086a */
[-C--:B------:R-:W-:Y:S01]  /*4e00*/  FMUL.FTZ R124, R124, R7.reuse ;  /* 0x000000077c7c7220 */ /* 0x080fe20000410000 */
[----:B------:R-:W-:Y:S01]  /*4e10*/  FFMA.FTZ R4, R123, R7, -R4 ;  /* 0x000000077b047223 */ /* 0x000fe20000010804 */
[----:B------:R-:W-:Y:S01]  /*4e20*/  FFMA.FTZ R72, R15, 2, R72 ;  /* 0x400000000f487823 */ /* 0x000fe20000010048 */
[----:B------:R-:W-:Y:S01]  /*4e30*/  FFMA.FTZ R78, R5, 2, R78 ;  /* 0x40000000054e7823 */ /* 0x000fe2000001004e */
[----:B------:R-:W-:Y:S01]  /*4e40*/  FFMA.FTZ R124, R123, R111, R124 ;  /* 0x0000006f7b7c7223 */ /* 0x000fe2000001007c */
[----:B------:R-:W-:Y:S01]  /*4e50*/  FADD.FTZ R9, R89, R4 ;  /* 0x0000000459097221 */ /* 0x000fe20000010000 */
[C---:B------:R-:W-:Y:S01]  /*4e60*/  FMUL.FTZ R8, R23.reuse, R27 ;  /* 0x0000001b17087220 */ /* 0x040fe20000410000 */
[----:B------:R-:W-:Y:S01]  /*4e70*/  FMUL.FTZ R10, R23, R105 ;  /* 0x00000069170a7220 */ /* 0x000fe20000410000 */
[----:B------:R-:W-:Y:S01]  /*4e80*/  FADD.FTZ R124, RZ, R124 ;  /* 0x0000007cff7c7221 */ /* 0x000fe20000010000 */
[C---:B------:R-:W-:Y:S01]  /*4e90*/  FMUL.FTZ R4, R126.reuse, R9 ;  /* 0x000000097e047220 */ /* 0x040fe20000410000 */
[----:B------:R-:W-:Y:S01]  /*4ea0*/  FFMA.FTZ R8, R25, R26, -R8 ;  /* 0x0000001a19087223 */ /* 0x000fe20000010808 */
[----:B------:R-:W-:Y:S01]  /*4eb0*/  FMUL.FTZ R22, R23, R22 ;  /* 0x0000001617167220 */ /* 0x000fe20000410000 */
[-C--:B------:R-:W-:Y:S01]  /*4ec0*/  FMUL.FTZ R126, R126, R124.reuse ;  /* 0x0000007c7e7e7220 */ /* 0x080fe20000410000 */
[----:B------:R-:W-:Y:S01]  /*4ed0*/  FFMA.FTZ R4, R125, R124, R4 ;  /* 0x0000007c7d047223 */ /* 0x000fe20000010004 */
[----:B------:R-:W-:Y:S01]  /*4ee0*/  FFMA.FTZ R55, R8, 2, R55 ;  /* 0x4000000008377823 */ /* 0x000fe20000010037 */
[----:B------:R-:W-:Y:S01]  /*4ef0*/  FFMA.FTZ R107, R25, R107, -R10 ;  /* 0x0000006b196b7223 */ /* 0x000fe2000001080a */
[----:B------:R-:W-:Y:S01]  /*4f00*/  FFMA.FTZ R126, R125, R9, -R126 ;  /* 0x000000097d7e7223 */ /* 0x000fe2000001087e */
[----:B------:R-:W-:Y:S01]  /*4f10*/  FADD.FTZ R13, RZ, R4 ;  /* 0x00000004ff0d7221 */ /* 0x000fe20000010000 */
[C---:B------:R-:W-:Y:S01]  /*4f20*/  FMUL.FTZ R8, R23.reuse, R111 ;  /* 0x0000006f17087220 */ /* 0x040fe20000410000 */
        /* <DEDUP_REMOVED lines=11> */
[----:B------:R-:W-:Y:S01]  /*4fe0*/  FFMA.FTZ R5, R25, R24, -R22 ;  /* 0x0000001819057223 */ /* 0x000fe20000010816 */
[----:B------:R-:W-:Y:S01]  /*4ff0*/  IADD3 R97, PT, PT, R97, 0x1, RZ ;  /* 0x0000000161617810 */ /* 0x000fe20007ffe0ff */
[----:B------:R-:W-:Y:S01]  /*5000*/  FADD.FTZ R128, RZ, R128 ;  /* 0x00000080ff807221 */ /* 0x000fe20000010000 */
[-C--:B------:R-:W-:Y:S01]  /*5010*/  FMUL.FTZ R4, R131, R15.reuse ;  /* 0x0000000f83047220 */ /* 0x080fe20000410000 */
[----:B------:R-:W-:Y:S01]  /*5020*/  FFMA.FTZ R80, R5, 2, R80 ;  /* 0x4000000005507823 */ /* 0x000fe20000010050 */
[----:B------:R-:W-:Y:S01]  /*5030*/  ISETP.NE.AND P1, PT, R97, RZ, PT ;  /* 0x000000ff6100720c */ /* 0x000fe20003f25270 */
[-C--:B------:R-:W-:Y:S01]  /*5040*/  FMUL.FTZ R0, R131, R128.reuse ;  /* 0x0000008083007220 */ /* 0x080fe20000410000 */
[-C--:B------:R-:W-:Y:S01]  /*5050*/  FFMA.FTZ R4, R129, R128.reuse, R4 ;  /* 0x0000008081047223 */ /* 0x080fe20000010004 */
[C---:B------:R-:W-:Y:S01]  /*5060*/  FMUL.FTZ R6, R23.reuse, R128 ;  /* 0x0000008017067220 */ /* 0x040fe20000410000 */
[----:B------:R-:W-:Y:S01]  /*5070*/  FMUL.FTZ R110, R23, R110 ;  /* 0x0000006e176e7220 */ /* 0x000fe20000410000 */
[-C--:B------:R-:W-:Y:S01]  /*5080*/  FFMA.FTZ R0, R129, R15.reuse, -R0 ;  /* 0x0000000f81007223 */ /* 0x080fe20000010800 */
[----:B------:R-:W-:Y:S01]  /*5090*/  FADD.FTZ R10, RZ, R4 ;  /* 0x00000004ff0a7221 */ /* 0x000fe20000010000 */
[----:B------:R-:W-:Y:S01]  /*50a0*/  FMUL.FTZ R4, R23, R124 ;  /* 0x0000007c17047220 */ /* 0x000fe20000410000 */
[----:B------:R-:W-:Y:S01]  /*50b0*/  FFMA.FTZ R6, R25, R15, -R6 ;  /* 0x0000000f19067223 */ /* 0x000fe20000010806 */
[----:B------:R-:W-:Y:S01]  /*50c0*/  FADD.FTZ R27, R93, R0 ;  /* 0x000000005d1b7221 */ /* 0x000fe20000010000 */
[CC--:B------:R-:W-:Y:S01]  /*50d0*/  FMUL.FTZ R5, R134.reuse, R10.reuse ;  /* 0x0000000a86057220 */ /* 0x0c0fe20000410000 */
[----:B------:R-:W-:Y:S01]  /*50e0*/  FFMA.FTZ R4, R25, R9, -R4 ;  /* 0x0000000919047223 */ /* 0x000fe20000010804 */
[----:B------:R-:W-:Y:S01]  /*50f0*/  FMUL.FTZ R0, R23, R13 ;  /* 0x0000000d17007220 */ /* 0x000fe20000410000 */
[-C--:B------:R-:W-:Y:S01]  /*5100*/  FMUL.FTZ R7, R134, R27.reuse ;  /* 0x0000001b86077220 */ /* 0x080fe20000410000 */
[----:B------:R-:W-:Y:S01]  /*5110*/  FFMA.FTZ R5, R130, R27, -R5 ;  /* 0x0000001b82057223 */ /* 0x000fe20000010805 */
[----:B------:R-:W-:Y:S01]  /*5120*/  FFMA.FTZ R65, R6, 2, R65 ;  /* 0x4000000006417823 */ /* 0x000fe20000010041 */
[----:B------:R-:W-:Y:S01]  /*5130*/  FFMA.FTZ R63, R4, 2, R63 ;  /* 0x40000000043f7823 */ /* 0x000fe2000001003f */
[----:B------:R-:W-:Y:S01]  /*5140*/  FFMA.FTZ R7, R130, R10, R7 ;  /* 0x0000000a82077223 */ /* 0x000fe20000010007 */
[----:B------:R-:W-:Y:S01]  /*5150*/  FADD.FTZ R9, R94, R5 ;  /* 0x000000055e097221 */ /* 0x000fe20000010000 */
[C---:B------:R-:W-:Y:S01]  /*5160*/  FFMA.FTZ R5, R25.reuse, R11, -R0 ;  /* 0x0000000b19057223 */ /* 0x040fe20000010800 */
[----:B------:R-:W-:Y:S01]  /*5170*/  FFMA.FTZ R14, R25, R12, -R14 ;  /* 0x0000000c190e7223 */ /* 0x000fe2000001080e */
[----:B------:R-:W-:Y:S01]  /*5180*/  FADD.FTZ R7, RZ, R7 ;  /* 0x00000007ff077221 */ /* 0x000fe20000010000 */
[C---:B------:R-:W-:Y:S01]  /*5190*/  FMUL.FTZ R0, R132.reuse, R9 ;  /* 0x0000000984007220 */ /* 0x040fe20000410000 */
[----:B------:R-:W-:Y:S01]  /*51a0*/  FFMA.FTZ R86, R5, 2, R86 ;  /* 0x4000000005567823 */ /* 0x000fe20000010056 */
[----:B------:R-:W-:Y:S01]  /*51b0*/  FFMA.FTZ R110, R25, R109, -R110 ;  /* 0x0000006d196e7223 */ /* 0x000fe2000001086e */
        /* <DEDUP_REMOVED lines=10> */
[----:B------:R-:W-:Y:S01]  /*5260*/  LEA R103, P2, R16, R103, 0x3 ;  /* 0x0000006710677211 */ /* 0x000fe200078418ff */
[----:B------:R-:W-:Y:S01]  /*5270*/  UIADD3 UR5, UPT, UPT, UR5, 0x10, URZ ;  /* 0x0000001005057890 */ /* 0x000fe2000fffe0ff */
[----:B------:R-:W-:Y:S01]  /*5280*/  LEA R101, P3, R18, R101, 0x3 ;  /* 0x0000006512657211 */ /* 0x000fe200078618ff */
        /* <DEDUP_REMOVED lines=14> */
.L_x_1648:
        /* <DEDUP_REMOVED lines=18> */
[----:B------:R-:W-:Y:S01]  /*5490*/  STS.128 [R52], R56 ;  /* 0x0000003834007388 */ /* 0x000fe20000000c00 */
        /* <DEDUP_REMOVED lines=18> */
.L_x_1653:
        /* <DEDUP_REMOVED lines=12> */
.L_x_5038:


//--------------------- .text._Z25selective_scan_fwd_kernelI32Selective_Scan_fwd_kernel_traitsILi32ELi16ELi1ELb1ELb0ELb0ELb1EN3c104HalfENS1_7complexIfEEEEv13SSMParamsBase --------------------------
	.section	.text._Z25selective_scan_fwd_kernelI32Selective_Scan_fwd_kernel_traitsILi32ELi16ELi1ELb1ELb0ELb0ELb1EN3c104HalfENS1_7complexIfEEEEv13SSMParamsBase,"ax",@progbits
	.align	128
        .global         _Z25selective_scan_fwd_kernelI32Selective_Scan_fwd_kernel_traitsILi32ELi16ELi1ELb1ELb0ELb0ELb1EN3c104HalfENS1_7complexIfEEEEv13SSMParamsBase
        .type           _Z25selective_scan_fwd_kernelI32Selective_Scan_fwd_kernel_traitsILi32ELi16ELi1ELb1ELb0ELb0ELb1EN3c104HalfENS1_7complexIfEEEEv13SSMParamsBase,@function
        .size           _Z25selective_scan_fwd_kernelI32Selective_Scan_fwd_kernel_traitsILi32ELi16ELi1ELb1ELb0ELb0ELb1EN3c104HalfENS1_7complexIfEEEEv13SSMParamsBase,(.L_x_5039 - _Z25selective_scan_fwd_kernelI32Selective_Scan_fwd_kernel_traitsILi32ELi16ELi1ELb1ELb0ELb0ELb1EN3c104HalfENS1_7complexIfEEEEv13SSMParamsBase)
        .other          _Z25selective_scan_fwd_kernelI32Selective_Scan_fwd_kernel_traitsILi32ELi16ELi1ELb1ELb0ELb0ELb1EN3c104HalfENS1_7complexIfEEEEv13SSMParamsBase,@"STO_CUDA_ENTRY STV_DEFAULT"
_Z25selective_scan_fwd_kernelI32Selective_Scan_fwd_kernel_traitsILi32ELi16ELi1ELb1ELb0ELb0ELb1EN3c104HalfENS1_7complexIfEEEEv13SSMParamsBase:
.text._Z25selective_scan_fwd_kernelI32Selective_Scan_fwd_kernel_traitsILi32ELi16ELi1ELb1ELb0ELb0ELb1EN3c104HalfENS1_7complexIfEEEEv13SSMParamsBase:
        /* <DEDUP_REMOVED lines=39> */
[----:B------:R-:W2:Y:S01]  /*0270*/  LDCU UR4, c[0x0][0x38c] ;  /* 0x00007180ff0477ac */ /* 0x000ea20008000800 */
[----:B------:R-:W-:-:S02]  /*0280*/  MOV R5, UR8 ;  /* 0x0000000800057c02 */ /* 0x000fc40008000f00 */
[----:B------:R-:W-:Y:S01]  /*0290*/  MOV R44, RZ ;  /* 0x000000ff002c7202 */ /* 0x000fe20000000f00 */
[----:B------:R-:W1:Y:S01]  /*02a0*/  LDCU.64 UR8, c[0x0][0x3a0] ;  /* 0x00007400ff0877ac */ /* 0x000e620008000a00 */
[C---:B------:R-:W-:Y:S01]  /*02b0*/  IMAD.WIDE.U32 R2, R28.reuse, UR10, R2 ;  /* 0x0000000a1c027c25 */ /* 0x040fe2000f8e0002 */
[----:B------:R-:W2:Y:S03]  /*02c0*/  LDC.64 R16, c[0x0][0x448] ;  /* 0x00011200ff107b82 */ /* 0x000ea60000000a00 */
[----:B------:R-:W-:Y:S01]  /*02d0*/  IMAD R43, R28, UR11, R3 ;  /* 0x0000000b1c2b7c24 */ /* 0x000fe2000f8e0203 */
[----:B----4-:R-:W-:Y:S01]  /*02e0*/  LEA R42, P0, R2, R6, 0x1 ;  /* 0x00000006022a7211 */ /* 0x010fe200078008ff */
[----:B------:R-:W-:-:S03]  /*02f0*/  IMAD.WIDE.U32 R4, R28, UR14, R4 ;  /* 0x0000000e1c047c25 */ /* 0x000fc6000f8e0004 */
[----:B------:R-:W4:Y:S01]  /*0300*/  LDC.64 R18, c[0x0][0x440] ;  /* 0x00011000ff127b82 */ /* 0x000f220000000a00 */
[----:B0-----:R-:W-:Y:S01]  /*0310*/  IMAD R0, R11, UR18, R28 ;  /* 0x000000120b007c24 */ /* 0x001fe2000f8e021c */
[----:B------:R-:W-:Y:S01]  /*0320*/  LEA.HI.X R43, R2, R7, R43, 0x1, P0 ;  /* 0x00000007022b7211 */ /* 0x000fe200000f0c2b */
[----:B---3--:R-:W-:Y:S01]  /*0330*/  IMAD.WIDE.U32 R2, R28, UR12, RZ ;  /* 0x0000000c1c027c25 */ /* 0x008fe2000f8e00ff */
[----:B-1----:R-:W-:-:S03]  /*0340*/  LEA R40, P0, R4, R8, 0x1 ;  /* 0x0000000804287211 */ /* 0x002fc600078008ff */
[----:B------:R-:W-:Y:S01]  /*0350*/  IMAD R0, R0, R13, RZ ;  /* 0x0000000d00007224 */ /* 0x000fe200078e02ff */
[----:B------:R-:W0:Y:S01]  /*0360*/  S2UR UR5, SR_CgaCtaId ;  /* 0x00000000000579c3 */ /* 0x000e220000008800 */
[C---:B------:R-:W-:Y:S02]  /*0370*/  IMAD R41, R28.reuse, UR15, R5 ;  /* 0x0000000f1c297c24 */ /* 0x040fe4000f8e0205 */
[----:B------:R-:W-:-:S03]  /*0380*/  IMAD.WIDE.U32 R36, R28, UR6, RZ ;  /* 0x000000061c247c25 */ /* 0x000fc6000f8e00ff */
[----:B------:R-:W-:Y:S01]  /*0390*/  LEA.HI.X R41, R4, R9, R41, 0x1, P0 ;  /* 0x0000000904297211 */ /* 0x000fe200000f0c29 */
[----:B------:R-:W-:Y:S01]  /*03a0*/  IMAD.WIDE.U32 R6, R28, UR8, RZ ;  /* 0x000000081c067c25 */ /* 0x000fe2000f8e00ff */
[----:B--2---:R-:W-:Y:S02]  /*03b0*/  LEA R32, P0, R2, R14, 0x3 ;  /* 0x0000000e02207211 */ /* 0x004fe400078018ff */
[----:B------:R-:W-:Y:S01]  /*03c0*/  LEA R33, P1, R36, R16, 0x3 ;  /* 0x0000001024217211 */ /* 0x000fe200078218ff */
[----:B------:R-:W-:Y:S01]  /*03d0*/  IMAD R38, R0, UR4, RZ ;  /* 0x0000000400267c24 */ /* 0x000fe2000f8e02ff */
[----:B------:R-:W-:Y:S01]  /*03e0*/  SHF.L.U32 R0, R31, 0x1, RZ ;  /* 0x000000011f007819 */ /* 0x000fe200000006ff */
[C---:B------:R-:W-:Y:S01]  /*03f0*/  IMAD R35, R28.reuse, UR13, R3 ;  /* 0x0000000d1c237c24 */ /* 0x040fe2000f8e0203 */
[----:B------:R-:W-:Y:S01]  /*0400*/  UMOV UR4, 0x400 ;  /* 0x0000040000047882 */ /* 0x000fe20000000000 */
[----:B------:R-:W-:Y:S01]  /*0410*/  IMAD R3, R28, UR7, R37 ;  /* 0x000000071c037c24 */ /* 0x000fe2000f8e0225 */
[----:B----4-:R-:W-:Y:S01]  /*0420*/  LEA R34, P2, R6, R18, 0x3 ;  /* 0x0000001206227211 */ /* 0x010fe200078418ff */
[----:B------:R-:W-:Y:S01]  /*0430*/  IMAD R37, R28, UR9, R7 ;  /* 0x000000091c257c24 */ /* 0x000fe2000f8e0207 */
[----:B------:R-:W-:Y:S01]  /*0440*/  LOP3.LUT R0, R0, 0x7c0, RZ, 0xc0, !PT ;  /* 0x000007c000007812 */ /* 0x000fe200078ec0ff */
[----:B------:R-:W1:Y:S01]  /*0450*/  LDCU.U8 UR7, c[0x0][0x39e] ;  /* 0x000073c0ff0777ac */ /* 0x000e620008000000 */
[----:B------:R-:W-:-:S02]  /*0460*/  LEA.HI.X R35, R2, R15, R35, 0x3, P0 ;  /* 0x0000000f02237211 */ /* 0x000fc400000f1c23 */
[----:B------:R-:W-:Y:S02]  /*0470*/  LEA.HI.X R36, R36, R17, R3, 0x3, P1 ;  /* 0x0000001124247211 */ /* 0x000fe400008f1c03 */
[----:B------:R-:W-:Y:S01]  /*0480*/  LEA.HI.X R37, R6, R19, R37, 0x3, P2 ;  /* 0x0000001306257211 */ /* 0x000fe200010f1c25 */
[----:B0-----:R-:W-:Y:S01]  /*0490*/  ULEA UR4, UR5, UR4, 0x18 ;  /* 0x0000000405047291 */ /* 0x001fe2000f8ec0ff */
[----:B------:R-:W-:-:S11]  /*04a0*/  LOP3.LUT R39, R0, 0x1f, R31, 0xf8, !PT ;  /* 0x0000001f00277812 */ /* 0x000fd600078ef81f */
.L_x_1690:
[----:B------:R-:W-:Y:S01]  /*04b0*/  BAR.SYNC.DEFER_BLOCKING 0x0 ;  /* 0x0000000000007b1d */ /* 0x000fe20000010000 */
[----:B0-----:R-:W-:-:S05]  /*04c0*/  IMAD.WIDE.U32 R2, R39, 0x10, R42 ;  /* 0x0000001027027825 */ /* 0x001fca00078e002a */
        /* <DEDUP_REMOVED lines=71> */
.L_x_1655:
[----:B------:R-:W-:Y:S05]  /*0940*/  BSYNC.RECONVERGENT B0 ;  /* 0x0000000000007941 */ /* 0x000fea0003800200 */
.L_x_1654:
        /* <DEDUP_REMOVED lines=37> */
.L_x_1657:
[----:B------:R-:W-:Y:S05]  /*0ba0*/  BSYNC.RECONVERGENT B0 ;  /* 0x0000000000007941 */ /* 0x000fea0003800200 */
.L_x_1656:
        /* <DEDUP_REMOVED lines=35> */
.L_x_1659:
[----:B------:R-:W-:Y:S05]  /*0de0*/  BSYNC.RECONVERGENT B0 ;  /* 0x0000000000007941 */ /* 0x000fea0003800200 */
.L_x_1658:
        /* <DEDUP_REMOVED lines=37> */
.L_x_1661:
[----:B------:R-:W-:Y:S05]  /*1040*/  BSYNC.RECONVERGENT B0 ;  /* 0x0000000000007941 */ /* 0x000fea0003800200 */
.L_x_1660:
        /* <DEDUP_REMOVED lines=35> */
.L_x_1663:
[----:B------:R-:W-:Y:S05]  /*1280*/  BSYNC.RECONVERGENT B0 ;  /* 0x0000000000007941 */ /* 0x000fea0003800200 */
.L_x_1662:
        /* <DEDUP_REMOVED lines=41> */
.L_x_1665:
[----:B------:R-:W-:Y:S05]  /*1520*/  BSYNC.RECONVERGENT B0 ;  /* 0x0000000000007941 */ /* 0x000fea0003800200 */
.L_x_1664:
        /* <DEDUP_REMOVED lines=39> */
.L_x_1667:
[----:B------:R-:W-:Y:S05]  /*17a0*/  BSYNC.RECONVERGENT B0 ;  /* 0x0000000000007941 */ /* 0x000fea0003800200 */
.L_x_1666:
        /* <DEDUP_REMOVED lines=41> */
.L_x_1669:
[----:B------:R-:W-:Y:S05]  /*1a40*/  BSYNC.RECONVERGENT B0 ;  /* 0x0000000000007941 */ /* 0x000fea0003800200 */
.L_x_1668:
        /* <DEDUP_REMOVED lines=39> */
.L_x_1671:
[----:B------:R-:W-:Y:S05]  /*1cc0*/  BSYNC.RECONVERGENT B0 ;  /* 0x0000000000007941 */ /* 0x000fea0003800200 */
.L_x_1670:
        /* <DEDUP_REMOVED lines=41> */
.L_x_1673:
[----:B------:R-:W-:Y:S05]  /*1f60*/  BSYNC.RECONVERGENT B0 ;  /* 0x0000000000007941 */ /* 0x000fea0003800200 */
.L_x_1672:
        /* <DEDUP_REMOVED lines=39> */
.L_x_1675:
[----:B------:R-:W-:Y:S05]  /*21e0*/  BSYNC.RECONVERGENT B0 ;  /* 0x0000000000007941 */ /* 0x000fea0003800200 */
.L_x_1674:
        /* <DEDUP_REMOVED lines=44> */
.L_x_1677:
[----:B------:R-:W-:Y:S05]  /*24b0*/  BSYNC.RECONVERGENT B0 ;  /* 0x0000000000007941 */ /* 0x000fea0003800200 */
.L_x_1676:
        /* <DEDUP_REMOVED lines=32> */
.L_x_1679:
[----:B------:R-:W-:Y:S05]  /*26c0*/  BSYNC.RECONVERGENT B0 ;  /* 0x0000000000007941 */ /* 0x000fea0003800200 */
.L_x_1678:
        /* <DEDUP_REMOVED lines=32> */
.L_x_1681:
[----:B------:R-:W-:Y:S05]  /*28d0*/  BSYNC.RECONVERGENT B0 ;  /* 0x0000000000007941 */ /* 0x000fea0003800200 */
.L_x_1680:
        /* <DEDUP_REMOVED lines=32> */
.L_x_1683:
[----:B------:R-:W-:Y:S05]  /*2ae0*/  BSYNC.RECONVERGENT B0 ;  /* 0x0000000000007941 */ /* 0x000fea0003800200 */
.L_x_1682:
        /* <DEDUP_REMOVED lines=32> */
.L_x_1685:
[----:B------:R-:W-:Y:S05]  /*2cf0*/  BSYNC.RECONVERGENT B0 ;  /* 0x0000000000007941 */ /* 0x000fea0003800200 */
.L_x_1684:
        /* <DEDUP_REMOVED lines=38> */
.L_x_1689:
        /* <DEDUP_REMOVED lines=231> */
[C---:B0-----:R-:W-:Y:S01]  /*3dd0*/  FMUL.FTZ R131, R22.reuse, R131 ;  /* 0x0000008316837220 */ /* 0x041fe20000410000 */
        /* <DEDUP_REMOVED lines=245> */
.L_x_1688:
[----:B------:R-:W-:Y:S05]  /*4d30*/  BSYNC.RECONVERGENT B0 ;  /* 0x0000000000007941 */ /* 0x000fea0003800200 */
.L_x_1687:
        /* <DEDUP_REMOVED lines=9> */
[C---:B------:R-:W-:Y:S01]  /*4dd0*/  FMUL.FTZ R4, R124.reuse, R111 ;  /* 0x0000006f7c047220 */ /* 0x040fe20000410000 */
[----:B------:R-:W-:Y:S01]  /*4de0*/  FFMA.FTZ R72, R15, 2, R72 ;  /* 0x400000000f487823 */ /* 0x000fe20000010048 */
[----:B------:R-:W-:Y:S01]  /*4df0*/  FMUL.FTZ R8, R23, R27 ;  /* 0x0000001b17087220 */ /* 0x000fe20000410000 */
[-C--:B------:R-:W-:Y:S01]  /*4e00*/  FMUL.FTZ R124, R124, R7.reuse ;  /* 0x000000077c7c7220 */ /* 0x080fe20000410000 */
[----:B------:R-:W-:Y:S01]  /*4e10*/  FFMA.FTZ R4, R123, R7, -R4 ;  /* 0x000000077b047223 */ /* 0x000fe20000010804 */
[----:B------:R-:W-:Y:S01]  /*4e20*/  FMUL.FTZ R106, R23, R106 ;  /* 0x0000006a176a7220 */ /* 0x000fe20000410000 */
[----:B------:R-:W-:Y:S01]  /*4e30*/  FFMA.FTZ R8, R25, R26, -R8 ;  /* 0x0000001a19087223 */ /* 0x000fe20000010808 */
[----:B------:R-:W-:Y:S01]  /*4e40*/  FFMA.FTZ R124, R123, R111, R124 ;  /* 0x0000006f7b7c7223 */ /* 0x000fe2000001007c */
[----:B------:R-:W-:Y:S01]  /*4e50*/  FADD.FTZ R9, R83, R4 ;  /* 0x0000000453097221 */ /* 0x000fe20000010000 */
[----:B------:R-:W-:Y:S01]  /*4e60*/  FFMA.FTZ R5, R25, R108, -R106 ;  /* 0x0000006c19057223 */ /* 0x000fe2000001086a */
[C---:B------:R-:W-:Y:S01]  /*4e70*/  FMUL.FTZ R10, R23.reuse, R105 ;  /* 0x00000069170a7220 */ /* 0x040fe20000410000 */
[----:B------:R-:W-:Y:S01]  /*4e80*/  FADD.FTZ R124, RZ, R124 ;  /* 0x0000007cff7c7221 */ /* 0x000fe20000010000 */
[----:B------:R-:W-:Y:S01]  /*4e90*/  FMUL.FTZ R4, R126, R9 ;  /* 0x000000097e047220 */ /* 0x000fe20000410000 */
[----:B------:R-:W-:Y:S01]  /*4ea0*/  FMUL.FTZ R22, R23, R22 ;  /* 0x0000001617167220 */ /* 0x000fe20000410000 */
[----:B------:R-:W-:Y:S01]  /*4eb0*/  FFMA.FTZ R49, R8, 2, R49 ;  /* 0x4000000008317823 */ /* 0x000fe20000010031 */
[-C--:B------:R-:W-:Y:S01]  /*4ec0*/  FMUL.FTZ R126, R126, R124.reuse ;  /* 0x0000007c7e7e7220 */ /* 0x080fe20000410000 */
[----:B------:R-:W-:Y:S01]  /*4ed0*/  FFMA.FTZ R4, R125, R124, R4 ;  /* 0x0000007c7d047223 */ /* 0x000fe20000010004 */
[----:B------:R-:W-:Y:S01]  /*4ee0*/  FFMA.FTZ R76, R5, 2, R76 ;  /* 0x40000000054c7823 */ /* 0x000fe2000001004c */
[----:B------:R-:W-:Y:S01]  /*4ef0*/  FFMA.FTZ R107, R25, R107, -R10 ;  /* 0x0000006b196b7223 */ /* 0x000fe2000001080a */
[----:B------:R-:W-:Y:S01]  /*4f00*/  FFMA.FTZ R126, R125, R9, -R126 ;  /* 0x000000097d7e7223 */ /* 0x000fe2000001087e */
[----:B------:R-:W-:Y:S01]  /*4f10*/  FADD.FTZ R13, RZ, R4 ;  /* 0x00000004ff0d7221 */ /* 0x000fe20000010000 */
[----:B------:R-:W-:Y:S01]  /*4f20*/  FFMA.FTZ R5, R25, R24, -R22 ;  /* 0x0000001819057223 */ /* 0x000fe20000010816 */
[----:B------:R-:W-:Y:S01]  /*4f30*/  FMUL.FTZ R8, R23, R111 ;  /* 0x0000006f17087220 */ /* 0x000fe20000410000 */
[----:B------:R-:W-:Y:S01]  /*4f40*/  FADD.FTZ R11, R85, R126 ;  /* 0x0000007e550b7221 */ /* 0x000fe20000010000 */
[C---:B------:R-:W-:Y:S01]  /*4f50*/  FMUL.FTZ R0, R128.reuse, R13 ;  /* 0x0000000d80007220 */ /* 0x040fe20000410000 */
[----:B------:R-:W-:Y:S01]  /*4f60*/  FFMA.FTZ R78, R5, 2, R78 ;  /* 0x40000000054e7823 */ /* 0x000fe2000001004e */
[----:B------:R-:W-:Y:S01]  /*4f70*/  FFMA.FTZ R7, R25, R7, -R8 ;  /* 0x0000000719077223 */ /* 0x000fe20000010808 */
[-C--:B------:R-:W-:Y:S01]  /*4f80*/  FMUL.FTZ R128, R128, R11.reuse ;  /* 0x0000000b80807220 */ /* 0x080fe20000410000 */
[----:B------:R-:W-:Y:S01]  /*4f90*/  FFMA.FTZ R0, R127, R11, -R0 ;  /* 0x0000000b7f007223 */ /* 0x000fe20000010800 */
[----:B------:R-:W-:Y:S01]  /*4fa0*/  FMUL.FTZ R6, R23, R6 ;  /* 0x0000000617067220 */ /* 0x000fe20000410000 */
[----:B------:R-:W-:Y:S01]  /*4fb0*/  FFMA.FTZ R80, R7, 2, R80 ;  /* 0x4000000007507823 */ /* 0x000fe20000010050 */
[----:B------:R-:W-:Y:S01]  /*4fc0*/  FFMA.FTZ R128, R127, R13, R128 ;  /* 0x0000000d7f807223 */ /* 0x000fe20000010080 */
[----:B------:R-:W-:Y:S01]  /*4fd0*/  FADD.FTZ R15, R87, R0 ;  /* 0x00000000570f7221 */ /* 0x000fe20000010000 */
[----:B------:R-:W-:Y:S01]  /*4fe0*/  FFMA.FTZ R6, R25, R112, -R6 ;  /* 0x0000007019067223 */ /* 0x000fe20000010806 */
[----:B------:R-:W-:Y:S01]  /*4ff0*/  IADD3 R97, PT, PT, R97, 0x1, RZ ;  /* 0x0000000161617810 */ /* 0x000fe20007ffe0ff */
[----:B------:R-:W-:Y:S01]  /*5000*/  FADD.FTZ R128, RZ, R128 ;  /* 0x00000080ff807221 */ /* 0x000fe20000010000 */
[----:B------:R-:W-:Y:S01]  /*5010*/  FMUL.FTZ R4, R131, R15 ;  /* 0x0000000f83047220 */ /* 0x000fe20000410000 */
[----:B------:R-:W-:Y:S01]  /*5020*/  FFMA.FTZ R55, R6, 2, R55 ;  /* 0x4000000006377823 */ /* 0x000fe20000010037 */
[----:B------:R-:W-:Y:S01]  /*5030*/  FMUL.FTZ R6, R23, R13 ;  /* 0x0000000d17067220 */ /* 0x000fe20000410000 */
[-C--:B------:R-:W-:Y:S01]  /*5040*/  FMUL.FTZ R0, R131, R128.reuse ;  /* 0x0000008083007220 */ /* 0x080fe20000410000 */
[----:B------:R-:W-:Y:S01]  /*5050*/  FFMA.FTZ R4, R129, R128, R4 ;  /* 0x0000008081047223 */ /* 0x000fe20000010004 */
[----:B------:R-:W-:Y:S01]  /*5060*/  ISETP.NE.AND P1, PT, R97, RZ, PT ;  /* 0x000000ff6100720c */ /* 0x000fe20003f25270 */
[----:B------:R-:W-:Y:S01]  /*5070*/  FMUL.FTZ R110, R23, R110 ;  /* 0x0000006e176e7220 */ /* 0x000fe20000410000 */
[----:B------:R-:W-:Y:S01]  /*5080*/  FFMA.FTZ R0, R129, R15, -R0 ;  /* 0x0000000f81007223 */ /* 0x000fe20000010800 */
[----:B------:R-:W-:Y:S01]  /*5090*/  FADD.FTZ R10, RZ, R4 ;  /* 0x00000004ff0a7221 */ /* 0x000fe20000010000 */
[C---:B------:R-:W-:Y:S01]  /*50a0*/  FMUL.FTZ R4, R23.reuse, R124 ;  /* 0x0000007c17047220 */ /* 0x040fe20000410000 */
[----:B------:R-:W-:Y:S01]  /*50b0*/  FMUL.FTZ R8, R23, R128 ;  /* 0x0000008017087220 */ /* 0x000fe20000410000 */
[----:B------:R-:W-:Y:S01]  /*50c0*/  FADD.FTZ R27, R89, R0 ;  /* 0x00000000591b7221 */ /* 0x000fe20000010000 */
[C---:B------:R-:W-:Y:S01]  /*50d0*/  FMUL.FTZ R5, R134.reuse, R10 ;  /* 0x0000000a86057220 */ /* 0x040fe20000410000 */
[C---:B------:R-:W-:Y:S01]  /*50e0*/  FFMA.FTZ R4, R25.reuse, R9, -R4 ;  /* 0x0000000919047223 */ /* 0x040fe20000010804 */
[C---:B------:R-:W-:Y:S01]  /*50f0*/  FFMA.FTZ R14, R25.reuse, R12, -R14 ;  /* 0x0000000c190e7223 */ /* 0x040fe2000001080e */
[-C--:B------:R-:W-:Y:S01]  /*5100*/  FMUL.FTZ R7, R134, R27.reuse ;  /* 0x0000001b86077220 */ /* 0x080fe20000410000 */
[----:B------:R-:W-:Y:S01]  /*5110*/  FFMA.FTZ R0, R130, R27, -R5 ;  /* 0x0000001b82007223 */ /* 0x000fe20000010805 */
[----:B------:R-:W-:Y:S01]  /*5120*/  FFMA.FTZ R5, R25, R11, -R6 ;  /* 0x0000000b19057223 */ /* 0x000fe20000010806 */
[----:B------:R-:W-:Y:S01]  /*5130*/  FFMA.FTZ R57, R4, 2, R57 ;  /* 0x4000000004397823 */ /* 0x000fe20000010039 */
[-C--:B------:R-:W-:Y:S01]  /*5140*/  FFMA.FTZ R7, R130, R10.reuse, R7 ;  /* 0x0000000a82077223 */ /* 0x080fe20000010007 */
[----:B------:R-:W-:Y:S01]  /*5150*/  FADD.FTZ R9, R91, R0 ;  /* 0x000000005b097221 */ /* 0x000fe20000010000 */
[----:B------:R-:W-:Y:S01]  /*5160*/  FFMA.FTZ R82, R5, 2, R82 ;  /* 0x4000000005527823 */ /* 0x000fe20000010052 */
[C---:B------:R-:W-:Y:S01]  /*5170*/  FFMA.FTZ R110, R25.reuse, R109, -R110 ;  /* 0x0000006d196e7223 */ /* 0x040fe2000001086e */
[----:B------:R-:W-:Y:S01]  /*5180*/  FADD.FTZ R7, RZ, R7 ;  /* 0x00000007ff077221 */ /* 0x000fe20000010000 */
[----:B------:R-:W-:Y:S01]  /*5190*/  FMUL.FTZ R0, R132, R9 ;  /* 0x0000000984007220 */ /* 0x000fe20000410000 */
[----:B------:R-:W-:Y:S01]  /*51a0*/  FFMA.FTZ R8, R25, R15, -R8 ;  /* 0x0000000f19087223 */ /* 0x000fe20000010808 */
[----:B------:R-:W-:Y:S01]  /*51b0*/  LEA R103, P2, R16, R103, 0x3 ;  /* 0x0000006710677211 */ /* 0x000fe200078418ff */
        /* <DEDUP_REMOVED lines=27> */
.L_x_1686:
        /* <DEDUP_REMOVED lines=37> */
[----:B------:R-:W-:Y:S01]  /*55c0*/  LEA.HI.X R23, R14, R65, R0, 0x1, P1 ;  /* 0x000000410e177211 */ /* 0x000fe200008f0c00 */
[----:B------:R-:W-:Y:S02]  /*55d0*/  BAR.SYNC.DEFER_BLOCKING 0x0 ;  /* 0x0000000000007b1d */ /* 0x000fe40000010000 */
[----:B------:R-:W-:-:S05]  /*55e0*/  IMAD.WIDE.U32 R22, R39, 0x10, R22 ;  /* 0x0000001027167825 */ /* 0x000fca00078e0016 */
[----:B------:R-:W2:Y:S04]  /*55f0*/  LDG.E.128 R24, desc[UR16][R22.64] ;  /* 0x0000001016187981 */ /* 0x000ea8000c1e1d00 */
[----:B------:R-:W3:Y:S01]  /*5600*/  LDG.E.128 R64, desc[UR16][R22.64+0x200] ;  /* 0x0002001016407981 */ /* 0x000ee2000c1e1d00 */
[----:B------:R-:W-:Y:S02]  /*5610*/  IADD3 R44, PT, PT, R44, 0x1, RZ ;  /* 0x000000012c2c7810 */ /* 0x000fe40007ffe0ff */
[----:B------:R-:W-:Y:S02]  /*5620*/  IADD3 R40, P1, PT, R40, 0x400, RZ ;  /* 0x0000040028287810 */ /* 0x000fe40007f3e0ff */
[----:B------:R-:W-:Y:S02]  /*5630*/  IADD3 R42, P2, PT, R42, 0x400, RZ ;  /* 0x000004002a2a7810 */ /* 0x000fe40007f5e0ff */
[----:B------:R-:W-:-:S02]  /*5640*/  IADD3.X R41, PT, PT, RZ, R41, RZ, P1, !PT ;  /* 0x00000029ff297210 */ /* 0x000fc40000ffe4ff */
        /* <DEDUP_REMOVED lines=10> */
[----:B------:R-:W-:-:S02]  /*56f0*/  HADD2.F32 R16, -RZ, R16.H1_H1 ;  /* 0x30000010ff107230 */ /* 0x000fc40000004100 */
[----:B------:R-:W-:Y:S01]  /*5700*/  FMUL.FTZ R7, R6, -1.4426950216293334961 ;  /* 0xbfb8aa3b06077820 */ /* 0x000fe20000410000 */
[----:B------:R-:W-:Y:S02]  /*5710*/  HADD2.F32 R18, -RZ, R18.H1_H1 ;  /* 0x30000012ff127230 */ /* 0x000fe40000004100 */
[----:B------:R-:W-:Y:S01]  /*5720*/  FMUL.FTZ R10, R9, -1.4426950216293334961 ;  /* 0xbfb8aa3b090a7820 */ /* 0x000fe20000410000 */
[----:B------:R-:W-:Y:S01]  /*5730*/  HADD2.F32 R17, -RZ, R17.H1_H1 ;  /* 0x30000011ff117230 */ /* 0x000fe20000004100 */
[----:B------:R-:W0:Y:S01]  /*5740*/  MUFU.EX2 R4, R4 ;  /* 0x0000000400047308 */ /* 0x000e220000000800 */
[----:B-1----:R-:W-:Y:S02]  /*5750*/  HADD2.F32 R26, -RZ, R13.H0_H0 ;  /* 0x2000000dff1a7230 */ /* 0x002fe40000004100 */
[----:B------:R-:W-:Y:S01]  /*5760*/  FMUL.FTZ R5, R16, -1.4426950216293334961 ;  /* 0xbfb8aa3b10057820 */ /* 0x000fe20000410000 */
[--C-:B------:R-:W-:Y:S02]  /*5770*/  HADD2.F32 R20, -RZ, R19.reuse.H0_H0 ;  /* 0x20000013ff147230 */ /* 0x100fe40000004100 */
[----:B------:R-:W-:Y:S01]  /*5780*/  FMUL.FTZ R11, R18, -1.4426950216293334961 ;  /* 0xbfb8aa3b120b7820 */ /* 0x000fe20000410000 */
[----:B------:R-:W-:-:S02]  /*5790*/  HADD2.F32 R21, -RZ, R19.H1_H1 ;  /* 0x30000013ff157230 */ /* 0x000fc40000004100 */
[----:B------:R-:W-:Y:S01]  /*57a0*/  FMUL.FTZ R8, R17, -1.4426950216293334961 ;  /* 0xbfb8aa3b11087820 */ /* 0x000fe20000410000 */
[--C-:B------:R-:W-:Y:S01]  /*57b0*/  HADD2.F32 R23, -RZ, R12.reuse.H0_H0 ;  /* 0x2000000cff177230 */ /* 0x100fe20000004100 */
[----:B------:R-:W1:Y:S01]  /*57c0*/  MUFU.EX2 R7, R7 ;  /* 0x0000000700077308 */ /* 0x000e620000000800 */
[----:B------:R-:W-:Y:S02]  /*57d0*/  HADD2.F32 R24, -RZ, R12.H1_H1 ;  /* 0x3000000cff187230 */ /* 0x000fe40000004100 */
[----:B------:R-:W-:Y:S01]  /*57e0*/  FMUL.FTZ R19, R20, -1.4426950216293334961 ;  /* 0xbfb8aa3b14137820 */ /* 0x000fe20000410000 */
[----:B------:R-:W-:Y:S02]  /*57f0*/  HADD2.F32 R27, -RZ, R13.H1_H1 ;  /* 0x3000000dff1b7230 */ /* 0x000fe40000004100 */
[----:B------:R-:W-:Y:S01]  /*5800*/  FMUL.FTZ R13, R26, -1.4426950216293334961 ;  /* 0xbfb8aa3b1a0d7820 */ /* 0x000fe20000410000 */
[--C-:B------:R-:W-:Y:S02]  /*5810*/  HADD2.F32 R52, -RZ, R14.reuse.H1_H1 ;  /* 0x3000000eff347230 */ /* 0x100fe40000004100 */
[----:B------:R-:W-:Y:S01]  /*5820*/  FMUL.FTZ R22, R21, -1.4426950216293334961 ;  /* 0xbfb8aa3b15167820 */ /* 0x000fe20000410000 */
[----:B------:R-:W-:-:S02]  /*5830*/  HADD2.F32 R50, -RZ, R14.H0_H0 ;  /* 0x2000000eff327230 */ /* 0x000fc40000004100 */
[----:B------:R-:W-:Y:S01]  /*5840*/  FMUL.FTZ R12, R23, -1.4426950216293334961 ;  /* 0xbfb8aa3b170c7820 */ /* 0x000fe20000410000 */
[--C-:B------:R-:W-:Y:S02]  /*5850*/  HADD2.F32 R54, -RZ, R15.reuse.H0_H0 ;  /* 0x2000000fff367230 */ /* 0x100fe40000004100 */
[----:B------:R-:W-:Y:S01]  /*5860*/  FMUL.FTZ R25, R24, -1.4426950216293334961 ;  /* 0xbfb8aa3b18197820 */ /* 0x000fe20000410000 */
[----:B------:R-:W-:Y:S02]  /*5870*/  HADD2.F32 R58, -RZ, R15.H1_H1 ;  /* 0x3000000fff3a7230 */ /* 0x000fe40000004100 */
[----:B------:R-:W-:Y:S01]  /*5880*/  FMUL.FTZ R48, R27, -1.4426950216293334961 ;  /* 0xbfb8aa3b1b307820 */ /* 0x000fe20000410000 */
[----:B------:R-:W-:Y:S01]  /*5890*/  FMUL.FTZ R15, R52, -1.4426950216293334961 ;  /* 0xbfb8aa3b340f7820 */ /* 0x000fe20000410000 */
[----:B------:R-:W2:Y:S01]  /*58a0*/  MUFU.EX2 R5, R5 ;  /* 0x0000000500057308 */ /* 0x000ea20000000800 */
[----:B------:R-:W-:Y:S01]  /*58b0*/  FMUL.FTZ R14, R50, -1.4426950216293334961 ;  /* 0xbfb8aa3b320e7820 */ /* 0x000fe20000410000 */
[----:B------:R-:W-:Y:S01]  /*58c0*/  FMUL.FTZ R56, R54, -1.4426950216293334961 ;  /* 0xbfb8aa3b36387820 */ /* 0x000fe20000410000 */
[----:B------:R-:W-:Y:S01]  /*58d0*/  FMUL.FTZ R60, R58, -1.4426950216293334961 ;  /* 0xbfb8aa3b3a3c7820 */ /* 0x000fe20000410000 */
[----:B------:R-:W3:Y:S01]  /*58e0*/  MUFU.EX2 R10, R10 ;  /* 0x0000000a000a7308 */ /* 0x000ee20000000800 */
[----:B0-----:R-:W-:Y:S01]  /*58f0*/  FADD.FTZ R4, R4, 1 ;  /* 0x3f80000004047421 */ /* 0x001fe20000010000 */
[----:B-1----:R-:W-:-:S02]  /*5900*/  FADD.FTZ R7, R7, 1 ;  /* 0x3f80000007077421 */ /* 0x002fc40000010000 */
[----:B------:R-:W0:Y:S04]  /*5910*/  MUFU.EX2 R11, R11 ;  /* 0x0000000b000b7308 */ /* 0x000e280000000800 */
        /* <DEDUP_REMOVED lines=16> */
[----:B------:R-:W1:Y:S01]  /*5a20*/  MUFU.RCP R63, R4 ;  /* 0x00000004003f7308 */ /* 0x000e620000001000 */
[----:B--2---:R-:W-:Y:S01]  /*5a30*/  FADD.FTZ R25, R25, 1 ;  /* 0x3f80000019197421 */ /* 0x004fe20000010000 */
[----:B---3--:R-:W-:-:S06]  /*5a40*/  FADD.FTZ R48, R48, 1 ;  /* 0x3f80000030307421 */ /* 0x008fcc0000010000 */
[----:B------:R-:W2:Y:S01]  /*5a50*/  MUFU.EX2 R14, R14 ;  /* 0x0000000e000e7308 */ /* 0x000ea20000000800 */
[----:B0-----:R-:W-:-:S03]  /*5a60*/  FADD.FTZ R15, R15, 1 ;  /* 0x3f8000000f0f7421 */ /* 0x001fc60000010000 */
[----:B------:R-:W0:Y:S04]  /*5a70*/  MUFU.EX2 R56, R56 ;  /* 0x0000003800387308 */ /* 0x000e280000000800 */
[----:B------:R-:W3:Y:S01]  /*5a80*/  MUFU.EX2 R60, R60 ;  /* 0x0000003c003c7308 */ /* 0x000ee20000000800 */
[----:B-1----:R-:W-:-:S03]  /*5a90*/  FMUL.FTZ R0, R0, R63 ;  /* 0x0000003f00007220 */ /* 0x002fc60000410000 */
[----:B------:R-:W1:Y:S01]  /*5aa0*/  MUFU.RCP R7, R7 ;  /* 0x0000000700077308 */ /* 0x000e620000001000 */
[----:B--2---:R-:W-:Y:S01]  /*5ab0*/  FADD.FTZ R14, R14, 1 ;  /* 0x3f8000000e0e7421 */ /* 0x004fe20000010000 */
[----:B------:R-:W-:Y:S01]  /*5ac0*/  FMUL.FTZ R0, R0, R47 ;  /* 0x0000002f00007220 */ /* 0x000fe20000410000 */
[----:B0-----:R-:W-:-:S05]  /*5ad0*/  FADD.FTZ R56, R56, 1 ;  /* 0x3f80000038387421 */ /* 0x001fca0000010000 */
[----:B------:R-:W0:Y:S01]  /*5ae0*/  MUFU.RCP R5, R5 ;  /* 0x0000000500057308 */ /* 0x000e220000001000 */
[----:B---3--:R-:W-:-:S07]  /*5af0*/  FADD.FTZ R60, R60, 1 ;  /* 0x3f8000003c3c7421 */ /* 0x008fce0000010000 */
[----:B------:R-:W2:Y:S01]  /*5b00*/  MUFU.RCP R10, R10 ;  /* 0x0000000a000a7308 */ /* 0x000ea20000001000 */
[----:B-1----:R-:W-:-:S04]  /*5b10*/  FMUL.FTZ R6, R6, R7 ;  /* 0x0000000706067220 */ /* 0x002fc80000410000 */
[----:B------:R-:W-:-:S03]  /*5b20*/  FMUL.FTZ R6, R6, R49 ;  /* 0x0000003106067220 */ /* 0x000fc60000410000 */
[----:B------:R-:W1:Y:S01]  /*5b30*/  MUFU.RCP R11, R11 ;  /* 0x0000000b000b7308 */ /* 0x000e620000001000 */
[----:B0-----:R-:W-:-:S04]  /*5b40*/  FMUL.FTZ R5, R16, R5 ;  /* 0x0000000510057220 */ /* 0x001fc80000410000 */
[----:B------:R-:W-:-:S03]  /*5b50*/  FMUL.FTZ R5, R5, R72 ;  /* 0x0000004805057220 */ /* 0x000fc60000410000 */
[----:B------:R-:W0:Y:S01]  /*5b60*/  MUFU.RCP R8, R8 ;  /* 0x0000000800087308 */ /* 0x000e220000001000 */
[----:B--2---:R-:W-:Y:S01]  /*5b70*/  FMUL.FTZ R4, R9, R10 ;  /* 0x0000000a09047220 */ /* 0x004fe20000410000 */
[----:B------:R-:W-:-:S03]  /*5b80*/  F2FP.F16.F32.PACK_AB R16, R5, R0 ;  /* 0x000000000510723e */ /* 0x000fc600000000ff */
[----:B------:R-:W-:-:S03]  /*5b90*/  FMUL.FTZ R4, R4, R51 ;  /* 0x0000003304047220 */ /* 0x000fc60000410000 */
[----:B------:R-:W2:Y:S01]  /*5ba0*/  MUFU.RCP R13, R13 ;  /* 0x0000000d000d7308 */ /* 0x000ea20000001000 */
[----:B-1----:R-:W-:-:S04]  /*5bb0*/  FMUL.FTZ R7, R18, R11 ;  /* 0x0000000b12077220 */ /* 0x002fc80000410000 */
[----:B------:R-:W-:-:S03]  /*5bc0*/  FMUL.FTZ R7, R7, R76 ;  /* 0x0000004c07077220 */ /* 0x000fc60000410000 */
[----:B------:R-:W1:Y:S01]  /*5bd0*/  MUFU.RCP R19, R19 ;  /* 0x0000001300137308 */ /* 0x000e620000001000 */
[----:B0-----:R-:W-:Y:S01]  /*5be0*/  FMUL.FTZ R17, R17, R8 ;  /* 0x0000000811117220 */ /* 0x001fe20000410000 */
[----:B------:R-:W-:Y:S02]  /*5bf0*/  F2FP.F16.F32.PACK_AB R18, R7, R4 ;  /* 0x000000040712723e */ /* 0x000fe400000000ff */
[----:B------:R-:W0:Y:S01]  /*5c00*/  LDC.64 R4, c[0x0][0x430] ;  /* 0x00010c00ff047b82 */ /* 0x000e220000000a00 */
[----:B------:R-:W-:-:S03]  /*5c10*/  FMUL.FTZ R17, R17, R74 ;  /* 0x0000004a11117220 */ /* 0x000fc60000410000 */
[----:B------:R-:W3:Y:S01]  /*5c20*/  MUFU.RCP R22, R22 ;  /* 0x0000001600167308 */ /* 0x000ee20000001000 */
[----:B--2---:R-:W-:Y:S01]  /*5c30*/  FMUL.FTZ R26, R26, R13 ;  /* 0x0000000d1a1a7220 */ /* 0x004fe20000410000 */
[----:B------:R-:W-:Y:S02]  /*5c40*/  F2FP.F16.F32.PACK_AB R17, R17, R6 ;  /* 0x000000061111723e */ /* 0x000fe400000000ff */
[----:B------:R-:W2:Y:S01]  /*5c50*/  LDC.64 R6, c[0x0][0x438] ;  /* 0x00010e00ff067b82 */ /* 0x000ea20000000a00 */
[----:B------:R-:W-:-:S03]  /*5c60*/  FMUL.FTZ R26, R26, R57 ;  /* 0x000000391a1a7220 */ /* 0x000fc60000410000 */
[----:B------:R-:W4:Y:S01]  /*5c70*/  MUFU.RCP R12, R12 ;  /* 0x0000000c000c7308 */ /* 0x000f220000001000 */
[----:B-1----:R-:W-:-:S04]  /*5c80*/  FMUL.FTZ R20, R20, R19 ;  /* 0x0000001314147220 */ /* 0x002fc80000410000 */
[----:B------:R-:W-:-:S03]  /*5c90*/  FMUL.FTZ R20, R20, R53 ;  /* 0x0000003514147220 */ /* 0x000fc60000410000 */
[----:B------:R-:W1:Y:S01]  /*5ca0*/  MUFU.RCP R25, R25 ;  /* 0x0000001900197308 */ /* 0x000e620000001000 */
[----:B---3--:R-:W-:Y:S01]  /*5cb0*/  FMUL.FTZ R21, R21, R22 ;  /* 0x0000001615157220 */ /* 0x008fe20000410000 */
[----:B0-----:R-:W-:-:S04]  /*5cc0*/  IMAD.WIDE.U32 R2, R4, UR18, R2 ;  /* 0x0000001204027c25 */ /* 0x001fc8000f8e0002 */
[----:B------:R-:W-:Y:S02]  /*5cd0*/  FMUL.FTZ R21, R21, R78 ;  /* 0x0000004e15157220 */ /* 0x000fe40000410000 */
[----:B------:R-:W0:Y:S01]  /*5ce0*/  MUFU.RCP R48, R48 ;  /* 0x0000003000307308 */ /* 0x000e220000001000 */
[----:B------:R-:W-:Y:S02]  /*5cf0*/  IMAD R3, R5, UR18, R3 ;  /* 0x0000001205037c24 */ /* 0x000fe4000f8e0203 */
[----:B----4-:R-:W-:Y:S01]  /*5d00*/  FMUL.FTZ R8, R23, R12 ;  /* 0x0000000c17087220 */ /* 0x010fe20000410000 */
[----:B------:R-:W-:Y:S01]  /*5d10*/  F2FP.F16.F32.PACK_AB R19, R21, R20 ;  /* 0x000000141513723e */ /* 0x000fe200000000ff */
[----:B------:R-:W-:Y:S01]  /*5d20*/  BAR.SYNC.DEFER_BLOCKING 0x0 ;  /* 0x0000000000007b1d */ /* 0x000fe20000010000 */
[----:B--2---:R-:W-:-:S04]  /*5d30*/  IMAD.WIDE.U32 R2, R28, R6, R2 ;  /* 0x000000061c027225 */ /* 0x004fc800078e0002 */
[----:B------:R-:W-:Y:S01]  /*5d40*/  FMUL.FTZ R8, R8, R55 ;  /* 0x0000003708087220 */ /* 0x000fe20000410000 */
[----:B------:R-:W-:Y:S01]  /*5d50*/  IMAD R0, R28, R7, R3 ;  /* 0x000000071c007224 */ /* 0x000fe200078e0203 */
[----:B------:R-:W2:Y:S01]  /*5d60*/  MUFU.RCP R65, R14 ;  /* 0x0000000e00417308 */ /* 0x000ea20000001000 */
[----:B-1----:R-:W-:Y:S01]  /*5d70*/  FMUL.FTZ R9, R24, R25 ;  /* 0x0000001918097220 */ /* 0x002fe20000410000 */
[----:B------:R-:W1:Y:S03]  /*5d80*/  LDC.64 R20, c[0x0][0x490] ;  /* 0x00012400ff147b82 */ /* 0x000e660000000a00 */
[----:B------:R-:W-:-:S03]  /*5d90*/  FMUL.FTZ R9, R9, R80 ;  /* 0x0000005009097220 */ /* 0x000fc60000410000 */
[----:B------:R-:W3:Y:S01]  /*5da0*/  MUFU.RCP R15, R15 ;  /* 0x0000000f000f7308 */ /* 0x000ee20000001000 */
[----:B0-----:R-:W-:Y:S01]  /*5db0*/  FMUL.FTZ R27, R27, R48 ;  /* 0x000000301b1b7220 */ /* 0x001fe20000410000 */
[----:B------:R-:W-:-:S03]  /*5dc0*/  F2FP.F16.F32.PACK_AB R48, R9, R8 ;  /* 0x000000080930723e */ /* 0x000fc600000000ff */
[----:B------:R-:W-:-:S03]  /*5dd0*/  FMUL.FTZ R27, R27, R82 ;  /* 0x000000521b1b7220 */ /* 0x000fc60000410000 */
[----:B------:R-:W0:Y:S01]  /*5de0*/  MUFU.RCP R67, R56 ;  /* 0x0000003800437308 */ /* 0x000e220000001000 */
[----:B--2---:R-:W-:Y:S01]  /*5df0*/  FMUL.FTZ R50, R50, R65 ;  /* 0x0000004132327220 */ /* 0x004fe20000410000 */
[----:B------:R-:W-:Y:S01]  /*5e00*/  F2FP.F16.F32.PACK_AB R49, R27, R26 ;  /* 0x0000001a1b31723e */ /* 0x000fe200000000ff */
[----:B------:R-:W-:Y:S02]  /*5e10*/  STS.128 [R46], R16 ;  /* 0x000000102e007388 */ /* 0x000fe40000000c00 */
[----:B------:R-:W-:-:S03]  /*5e20*/  FMUL.FTZ R50, R50, R59 ;  /* 0x0000003b32327220 */ /* 0x000fc60000410000 */
[----:B------:R-:W2:Y:S01]  /*5e30*/  MUFU.RCP R63, R60 ;  /* 0x0000003c003f7308 */ /* 0x000ea20000001000 */
[----:B---3--:R-:W-:Y:S01]  /*5e40*/  FMUL.FTZ R11, R52, R15 ;  /* 0x0000000f340b7220 */ /* 0x008fe20000410000 */
[----:B-1----:R-:W-:-:S03]  /*5e50*/  LEA R4, P0, R2, R20, 0x1 ;  /* 0x0000001402047211 */ /* 0x002fc600078008ff */
[----:B------:R-:W-:Y:S01]  /*5e60*/  FMUL.FTZ R11, R11, R84 ;  /* 0x000000540b0b7220 */ /* 0x000fe20000410000 */
[----:B------:R-:W-:Y:S02]  /*5e70*/  LEA.HI.X R5, R2, R21, R0, 0x1, P0 ;  /* 0x0000001502057211 */ /* 0x000fe400000f0c00 */
[----:B------:R-:W-:Y:S01]  /*5e80*/  ISETP.GE.AND P0, PT, R44, UR5, PT ;  /* 0x000000052c007c0c */ /* 0x000fe2000bf06270 */
[----:B0-----:R-:W-:Y:S01]  /*5e90*/  FMUL.FTZ R54, R54, R67 ;  /* 0x0000004336367220 */ /* 0x001fe20000410000 */
        /* <DEDUP_REMOVED lines=14> */
.L_x_1691:
        /* <DEDUP_REMOVED lines=16> */
.L_x_5039:


//--------------------- .text._Z25selective_scan_fwd_kernelI32Selective_Scan_fwd_kernel_traitsILi32ELi16ELi1ELb1ELb0ELb1ELb0EN3c104HalfENS1_7complexIfEEEEv13SSMParamsBase --------------------------
	.section	.text._Z25selective_scan_fwd_kernelI32Selective_Scan_fwd_kernel_traitsILi32ELi16ELi1ELb1ELb0ELb1ELb0EN3c104HalfENS1_7complexIfEEEEv13SSMParamsBase,"ax",@progbits
	.align	128
        .global         _Z25selective_scan_fwd_kernelI32Selective_Scan_fwd_kernel_traitsILi32ELi16ELi1ELb1ELb0ELb1ELb0EN3c104HalfENS1_7complexIfEEEEv13SSMParamsBase
        .type           _Z25selective_scan_fwd_kernelI32Selective_Scan_fwd_kernel_traitsILi32ELi16ELi1ELb1ELb0ELb1ELb0EN3c104HalfENS1_7complexIfEEEEv13SSMParamsBase,@function
        .size           _Z25selective_scan_fwd_kernelI32Selective_Scan_fwd_kernel_traitsILi32ELi16ELi1ELb1ELb0ELb1ELb0EN3c104HalfENS1_7complexIfEEEEv13SSMParamsBase,(.L_x_5040 - _Z25selective_scan_fwd_kernelI32Selective_Scan_fwd_kernel_traitsILi32ELi16ELi1ELb1ELb0ELb1ELb0EN3c104HalfENS1_7complexIfEEEEv13SSMParamsBase)
        .other          _Z25selective_scan_fwd_kernelI32Selective_Scan_fwd_kernel_traitsILi32ELi16ELi1ELb1ELb0ELb1ELb0EN3c104HalfENS1_7complexIfEEEEv13SSMParamsBase,@"STO_CUDA_ENTRY STV_DEFAULT"
_Z25selective_scan_fwd_kernelI32Selective_Scan_fwd_kernel_traitsILi32ELi16ELi1ELb1ELb0ELb1ELb0EN3c104HalfENS1_7complexIfEEEEv13SSMParamsBase:
.text._Z25selective_scan_fwd_kernelI32Selective_Scan_fwd_kernel_traitsILi32ELi16ELi1ELb1ELb0ELb1ELb0EN3c104HalfENS1_7complexIfEEEEv13SSMParamsBase:
[----:B------:R-:W-:Y:S08]  /*0000*/  LDC R1, c[0x0][0x37c] ;  /* 0x0000df00ff017b82 */ /* 0x000ff00000000800 */
[----:B------:R-:W0:Y:S01]  /*0010*/  LDC R13, c[0x0][0x398] ;  /* 0x0000e600ff0d7b82 */ /* 0x000e220000000800 */
[----:B------:R-:W1:Y:S01]  /*0020*/  S2R R2, SR_CTAID.Y ;  /* 0x0000000000027919 */ /* 0x000e620000002600 */
[----:B------:R-:W2:Y:S01]  /*0030*/  LDCU.64 UR18, c[0x0][0x358] ;  /* 0x00006b00ff1277ac */ /* 0x000ea20008000a00 */
[----:B------:R-:W-:Y:S01]  /*0040*/  HFMA2 R3, -RZ, RZ, 0, 0 ;  /* 0x00000000ff037431 */ /* 0x000fe200000001ff */
[----:B------:R-:W-:Y:S01]  /*0050*/  MOV R4, RZ ;  /* 0x000000ff00047202 */ /* 0x000fe20000000f00 */
[----:B------:R-:W3:Y:S03]  /*0060*/  LDCU.128 UR8, c[0x0][0x3f0] ;  /* 0x00007e00ff0877ac */ /* 0x000ee60008000c00 */
        /* <DEDUP_REMOVED lines=11> */
[----:B------:R-:W2:Y:S01]  /*0120*/  LDC.64 R14, c[0x0][0x3e8] ;  /* 0x0000fa00ff0e7b82 */ /* 0x000ea20000000a00 */
        /* <DEDUP_REMOVED lines=11> */
[----:B------:R-:W0:Y:S01]  /*01e0*/  LDC.64 R24, c[0x0][0x450] ;  /* 0x00011400ff187b82 */ /* 0x000e220000000a00 */
[----:B----4-:R-:W-:Y:S01]  /*01f0*/  IABS R6, R2 ;  /* 0x0000000200067213 */ /* 0x010fe20000000000 */
[----:B------:R4:W5:Y:S01]  /*0200*/  @P1 LDG.E R4, desc[UR18][R8.64] ;  /* 0x0000001208041981 */ /* 0x000962000c1e1900 */
[----:B---3--:R-:W-:Y:S01]  /*0210*/  HFMA2 R10, -RZ, RZ, 0, 0 ;  /* 0x00000000ff0a7431 */ /* 0x008fe200000001ff */
[----:B------:R-:W-:-:S05]  /*0220*/  IADD3 R12, PT, PT, RZ, -R11, RZ ;  /* 0x8000000bff0c7210 */ /* 0x000fca0007ffe0ff */
[----:B------:R-:W-:-:S04]  /*0230*/  IMAD R7, R12, R5, RZ ;  /* 0x000000050c077224 */ /* 0x000fc800078e02ff */
[----:B------:R-:W-:-:S06]  /*0240*/  IMAD.HI.U32 R11, R11, R7, R10 ;  /* 0x000000070b0b7227 */ /* 0x000fcc00078e000a */
[----:B------:R-:W-:-:S05]  /*0250*/  IMAD.HI.U32 R11, R11, R6, RZ ;  /* 0x000000060b0b7227 */ /* 0x000fca00078e00ff */
[----:B------:R-:W-:-:S05]  /*0260*/  IADD3 R0, PT, PT, -R11, RZ, RZ ;  /* 0x000000ff0b007210 */ /* 0x000fca0007ffe1ff */
[----:B------:R-:W-:-:S05]  /*0270*/  IMAD R0, R5, R0, R6 ;  /* 0x0000000005007224 */ /* 0x000fca00078e0206 */
[----:B------:R-:W-:-:S13]  /*0280*/  ISETP.GT.U32.AND P1, PT, R5, R0, PT ;  /* 0x000000000500720c */ /* 0x000fda0003f24070 */
[----:B------:R-:W-:-:S04]  /*0290*/  @!P1 IADD3 R0, PT, PT, R0, -R5, RZ ;  /* 0x8000000500009210 */ /* 0x000fc80007ffe0ff */
[----:B------:R-:W-:Y:S02]  /*02a0*/  ISETP.GE.U32.AND P0, PT, R0, R5, PT ;  /* 0x000000050000720c */ /* 0x000fe40003f06070 */
[----:B------:R-:W-:Y:S02]  /*02b0*/  @!P1 IADD3 R11, PT, PT, R11, 0x1, RZ ;  /* 0x000000010b0b9810 */ /* 0x000fe40007ffe0ff */
[----:B------:R-:W-:Y:S01]  /*02c0*/  LOP3.LUT R0, R2, R13, RZ, 0x3c, !PT ;  /* 0x0000000d02007212 */ /* 0x000fe200078e3cff */
[----:B------:R-:W-:Y:S01]  /*02d0*/  UIMAD.WIDE.U32 UR4, UR20, UR8, URZ ;  /* 0x00000008140472a5 */ /* 0x000fe2000f8e00ff */
[----:B------:R-:W-:Y:S02]  /*02e0*/  ISETP.NE.AND P1, PT, R13, RZ, PT ;  /* 0x000000ff0d00720c */ /* 0x000fe40003f25270 */
[----:B------:R-:W-:-:S05]  /*02f0*/  ISETP.GE.AND P2, PT, R0, RZ, PT ;  /* 0x000000ff0000720c */ /* 0x000fca0003f46270 */
[----:B------:R-:W-:Y:S02]  /*0300*/  @P0 IADD3 R11, PT, PT, R11, 0x1, RZ ;  /* 0x000000010b0b0810 */ /* 0x000fe40007ffe0ff */
[----:B0-----:R-:W-:Y:S01]  /*0310*/  ISETP.GE.AND P0, PT, R29, 0x1, PT ;  /* 0x000000011d00780c */ /* 0x001fe20003f06270 */
[----:B------:R-:W-:Y:S01]  /*0320*/  UIMAD UR6, UR20, UR9, UR5 ;  /* 0x00000009140672a4 */ /* 0x000fe2000f8e0205 */
[----:B------:R-:W-:Y:S02]  /*0330*/  MOV R6, UR4 ;  /* 0x0000000400067c02 */ /* 0x000fe40008000f00 */
[----:B------:R-:W-:Y:S01]  /*0340*/  MOV R7, UR5 ;  /* 0x0000000500077c02 */ /* 0x000fe20008000f00 */
[----:B------:R-:W-:Y:S02]  /*0350*/  UIMAD.WIDE.U32 UR4, UR20, UR12, URZ ;  /* 0x0000000c140472a5 */ /* 0x000fe4000f8e00ff */
[----:B------:R-:W-:Y:S01]  /*0360*/  MOV R7, UR6 ;  /* 0x0000000600077c02 */ /* 0x000fe20008000f00 */
[----:B------:R-:W-:-:S02]  /*0370*/  UIMAD.WIDE.U32 UR6, UR20, UR16, URZ ;  /* 0x00000010140672a5 */ /* 0x000fc4000f8e00ff */
[----:B------:R-:W-:Y:S01]  /*0380*/  UIMAD UR8, UR20, UR13, UR5 ;  /* 0x0000000d140872a4 */ /* 0x000fe2000f8e0205 */
[----:B------:R-:W-:Y:S02]  /*0390*/  @!P2 IADD3 R11, PT, PT, -R11, RZ, RZ ;  /* 0x000000ff0b0ba210 */ /* 0x000fe40007ffe1ff */
[----:B------:R-:W-:Y:S01]  /*03a0*/  @!P1 LOP3.LUT R11, RZ, R13, RZ, 0x33, !PT ;  /* 0x0000000dff0b9212 */ /* 0x000fe200078e33ff */
[----:B-12-4-:R-:W-:Y:S08]  /*03b0*/  @!P0 EXIT ;  /* 0x000000000000894d */ /* 0x016ff00003800000 */
[----:B------:R-:W0:Y:S01]  /*03c0*/  S2R R5, SR_TID.X ;  /* 0x0000000000057919 */ /* 0x000e220000002100 */
[----:B------:R-:W1:Y:S01]  /*03d0*/  LDC R27, c[0x0][0x384] ;  /* 0x0000e100ff1b7b82 */ /* 0x000e620000000800 */
[----:B------:R-:W-:Y:S01]  /*03e0*/  SHF.R.S32.HI R13, RZ, 0x1f, R11 ;  /* 0x0000001fff0d7819 */ /* 0x000fe2000001140b */
[----:B------:R-:W-:Y:S01]  /*03f0*/  UIMAD UR7, UR20, UR17, UR7 ;  /* 0x00000011140772a4 */ /* 0x000fe2000f8e0207 */
[----:B------:R-:W2:Y:S01]  /*0400*/  S2R R12, SR_CgaCtaId ;  /* 0x00000000000c7919 */ /* 0x000ea20000008800 */
[C---:B------:R-:W-:Y:S01]  /*0410*/  IMAD.WIDE.U32 R6, R2.reuse, UR10, R6 ;  /* 0x0000000a02067c25 */ /* 0x040fe2000f8e0006 */
[----:B------:R-:W-:Y:S02]  /*0420*/  MOV R9, UR5 ;  /* 0x0000000500097c02 */ /* 0x000fe40008000f00 */
[----:B------:R-:W-:Y:S01]  /*0430*/  MOV R8, UR4 ;  /* 0x0000000400087c02 */ /* 0x000fe20008000f00 */
[----:B------:R-:W-:Y:S01]  /*0440*/  IMAD R0, R13, R14, RZ ;  /* 0x0000000e0d007224 */ /* 0x000fe200078e02ff */
[----:B------:R-:W-:Y:S01]  /*0450*/  MOV R9, UR8 ;  /* 0x0000000800097c02 */ /* 0x000fe20008000f00 */
[----:B------:R-:W3:Y:S01]  /*0460*/  LDCU.64 UR4, c[0x0][0x3a0] ;  /* 0x00007400ff0477ac */ /* 0x000ee20008000a00 */
[----:B------:R-:W-:Y:S01]  /*0470*/  IMAD R19, R2, UR11, R7 ;  /* 0x0000000b02137c24 */ /* 0x000fe2000f8e0207 */
[C---:B------:R-:W-:Y:S01]  /*0480*/  LEA R16, P0, R6.reuse, R20, 0x1 ;  /* 0x0000001406107211 */ /* 0x040fe200078008ff */
[C---:B------:R-:W-:Y:S01]  /*0490*/  IMAD R7, R11.reuse, R15, R0 ;  /* 0x0000000f0b077224 */ /* 0x040fe200078e0200 */
[----:B------:R-:W4:Y:S01]  /*04a0*/  LDCU.64 UR8, c[0x0][0x3b8] ;  /* 0x00007700ff0877ac */ /* 0x000f220008000a00 */
[----:B------:R-:W-:Y:S01]  /*04b0*/  IMAD.WIDE.U32 R10, R11, R14, UR6 ;  /* 0x000000060b0a7e25 */ /* 0x000fe2000f8e000e */
[----:B------:R-:W-:Y:S01]  /*04c0*/  LEA.HI.X R19, R6, R21, R19, 0x1, P0 ;  /* 0x0000001506137211 */ /* 0x000fe200000f0c13 */
[----:B------:R-:W2:Y:S02]  /*04d0*/  LDCU UR6, c[0x0][0x38c] ;  /* 0x00007180ff0677ac */ /* 0x000ea40008000800 */
[----:B------:R-:W-:Y:S01]  /*04e0*/  IMAD.WIDE.U32 R8, R2, UR14, R8 ;  /* 0x0000000e02087c25 */ /* 0x000fe2000f8e0008 */
[----:B------:R-:W-:-:S02]  /*04f0*/  LEA R17, P2, R10, R24, 0x1 ;  /* 0x000000180a117211 */ /* 0x000fc400078408ff */
[----:B------:R-:W-:Y:S01]  /*0500*/  IADD3 R18, PT, PT, R11, R7, RZ ;  /* 0x000000070b127210 */ /* 0x000fe20007ffe0ff */
[----:B------:R-:W-:Y:S01]  /*0510*/  IMAD R15, R2, UR15, R9 ;  /* 0x0000000f020f7c24 */ /* 0x000fe2000f8e0209 */
[----:B------:R-:W-:Y:S01]  /*0520*/  LEA R14, P1, R8, R22, 0x1 ;  /* 0x00000016080e7211 */ /* 0x000fe200078208ff */
[----:B-1----:R-:W-:Y:S01]  /*0530*/  IMAD R0, R27, UR20, R2 ;  /* 0x000000141b007c24 */ /* 0x002fe2000f8e0202 */
[----:B------:R-:W-:Y:S02]  /*0540*/  MOV R7, 0x400 ;  /* 0x0000040000077802 */ /* 0x000fe40000000f00 */
[----:B------:R-:W-:Y:S01]  /*0550*/  LEA.HI.X R18, R10, R25, R18, 0x1, P2 ;  /* 0x000000190a127211 */ /* 0x000fe200010f0c12 */
[----:B------:R-:W-:Y:S01]  /*0560*/  IMAD R6, R0, R29, RZ ;  /* 0x0000001d00067224 */ /* 0x000fe200078e02ff */
[----:B------:R-:W-:Y:S01]  /*0570*/  LEA.HI.X R15, R8, R23, R15, 0x1, P1 ;  /* 0x00000017080f7211 */ /* 0x000fe200008f0c0f */
[C---:B---3--:R-:W-:Y:S01]  /*0580*/  IMAD.WIDE.U32 R96, R2.reuse, UR4, RZ ;  /* 0x0000000402607c25 */ /* 0x048fe2000f8e00ff */
[C---:B0-----:R-:W-:Y:S01]  /*0590*/  SHF.L.U32 R13, R5.reuse, 0x2, RZ ;  /* 0x00000002050d7819 */ /* 0x041fe200000006ff */
[----:B------:R-:W0:Y:S01]  /*05a0*/  LDCU.U8 UR4, c[0x0][0x39e] ;  /* 0x000073c0ff0477ac */ /* 0x000e220008000000 */
[----:B------:R-:W-:Y:S01]  /*05b0*/  SHF.L.U32 R11, R5, 0x1, RZ ;  /* 0x00000001050b7819 */ /* 0x000fe200000006ff */
[----:B----4-:R-:W-:Y:S01]  /*05c0*/  IMAD.WIDE.U32 R94, R2, UR8, RZ ;  /* 0x00000008025e7c25 */ /* 0x010fe2000f8e00ff */
[----:B------:R-:W-:-:S02]  /*05d0*/  MOV R10, R16 ;  /* 0x00000010000a7202 */ /* 0x000fc40000000f00 */
[----:B--2---:R-:W-:Y:S01]  /*05e0*/  LEA R0, R12, R7, 0x18 ;  /* 0x000000070c007211 */ /* 0x004fe200078ec0ff */
[C---:B------:R-:W-:Y:S01]  /*05f0*/  IMAD R7, R2.reuse, UR5, R97 ;  /* 0x0000000502077c24 */ /* 0x040fe2000f8e0261 */
[----:B------:R-:W-:Y:S01]  /*0600*/  LOP3.LUT R16, R13, 0xf80, RZ, 0xc0, !PT ;  /* 0x00000f800d107812 */ /* 0x000fe200078ec0ff */
[----:B------:R-:W-:Y:S01]  /*0610*/  IMAD R9, R2, UR9, R95 ;  /* 0x0000000902097c24 */ /* 0x000fe2000f8e025f */
[----:B------:R-:W-:Y:S01]  /*0620*/  MOV R12, R14 ;  /* 0x0000000e000c7202 */ /* 0x000fe20000000f00 */
[----:B------:R-:W-:Y:S01]  /*0630*/  IMAD R6, R6, UR6, RZ ;  /* 0x0000000606067c24 */ /* 0x000fe2000f8e02ff */
[----:B------:R-:W-:Y:S02]  /*0640*/  LOP3.LUT R14, R11, 0x7c0, RZ, 0xc0, !PT ;  /* 0x000007c00b0e7812 */ /* 0x000fe400078ec0ff */
[----:B------:R-:W-:Y:S02]  /*0650*/  MOV R13, R15 ;  /* 0x0000000f000d7202 */ /* 0x000fe40000000f00 */
[----:B------:R-:W-:-:S02]  /*0660*/  LOP3.LUT R15, R16, 0x1f, R5, 0xf8, !PT ;  /* 0x0000001f100f7812 */ /* 0x000fc400078ef805 */
[----:B------:R-:W-:Y:S02]  /*0670*/  MOV R16, R17 ;  /* 0x0000001100107202 */ /* 0x000fe40000000f00 */
[----:B------:R-:W-:Y:S02]  /*0680*/  MOV R8, RZ ;  /* 0x000000ff00087202 */ /* 0x000fe40000000f00 */
[----:B------:R-:W-:Y:S02]  /*0690*/  MOV R11, R19 ;  /* 0x00000013000b7202 */ /* 0x000fe40000000f00 */
[----:B------:R-:W-:Y:S02]  /*06a0*/  LOP3.LUT R14, R14, 0x1f, R5, 0xf8, !PT ;  /* 0x0000001f0e0e7812 */ /* 0x000fe400078ef805 */
[----:B0-----:R-:W-:-:S07]  /*06b0*/  MOV R17, R18 ;  /* 0x0000001200117202 */ /* 0x001fce0000000f00 */
.L_x_1728:
[----:B------:R-:W-:Y:S01]  /*06c0*/  BAR.SYNC.DEFER_BLOCKING 0x0 ;  /* 0x0000000000007b1d */ /* 0x000fe20000010000 */
[----:B------:R-:W-:-:S05]  /*06d0*/  IMAD.WIDE.U32 R22, R14, 0x10, R10 ;  /* 0x000000100e167825 */ /* 0x000fca00078e000a */
[----:B------:R-:W2:Y:S04]  /*06e0*/  LDG.E.128 R24, desc[UR18][R22.64] ;  /* 0x0000001216187981 */ /* 0x000ea8000c1e1d00 */
[----:B------:R-:W3:Y:S01]  /*06f0*/  LDG.E.128 R32, desc[UR18][R22.64+0x200] ;  /* 0x0002001216207981 */ /* 0x000ee2000c1e1d00 */
[----:B0-----:R-:W-:Y:S01]  /*0700*/  IMAD.WIDE.U32 R28, R14, 0x10, R12 ;  /* 0x000000100e1c7825 */ /* 0x001fe200078e000c */
[----:B------:R-:W0:Y:S02]  /*0710*/  S2R R19, SR_LANEID ;  /* 0x0000000000137919 */ /* 0x000e240000000000 */
[----:B0-----:R-:W-:-:S04]  /*0720*/  LEA R18, R19, R0, 0x4 ;  /* 0x0000000013127211 */ /* 0x001fc800078e20ff */
        /* <DEDUP_REMOVED lines=13> */
[----:B------:R-:W0:Y:S04]  /*0800*/  LDS.128 R24, [R20] ;  /* 0x0000000014187984 */ /* 0x000e280000000c00 */
[----:B------:R1:W2:Y:S01]  /*0810*/  LDS.128 R48, [R20+0x10] ;  /* 0x0000100014307984 */ /* 0x0002a20000000c00 */
[--C-:B0-----:R-:W-:Y:S02]  /*0820*/  HADD2.F32 R21, -RZ, R24.reuse.H0_H0 ;  /* 0x20000018ff157230 */ /* 0x101fe40000004100 */
[----:B------:R-:W-:Y:S02]  /*0830*/  HADD2.F32 R23, -RZ, R24.H1_H1 ;  /* 0x30000018ff177230 */ /* 0x000fe40000004100 */
[--C-:B------:R-:W-:Y:S02]  /*0840*/  HADD2.F32 R31, -RZ, R25.reuse.H0_H0 ;  /* 0x20000019ff1f7230 */ /* 0x100fe40000004100 */
[----:B-----5:R-:W-:Y:S01]  /*0850*/  FADD.FTZ R22, R21, R4 ;  /* 0x0000000415167221 */ /* 0x020fe20000010000 */
[----:B------:R-:W-:-:S02]  /*0860*/  HADD2.F32 R25, -RZ, R25.H1_H1 ;  /* 0x30000019ff197230 */ /* 0x000fc40000004100 */
[--C-:B------:R-:W-:Y:S01]  /*0870*/  FADD.FTZ R24, R23, R4.reuse ;  /* 0x0000000417187221 */ /* 0x100fe20000010000 */
[--C-:B------:R-:W-:Y:S01]  /*0880*/  HADD2.F32 R33, -RZ, R26.reuse.H0_H0 ;  /* 0x2000001aff217230 */ /* 0x100fe20000004100 */
[----:B------:R-:W-:Y:S01]  /*0890*/  FSETP.GTU.FTZ.AND P0, PT, R22, 20, PT ;  /* 0x41a000001600780b */ /* 0x000fe20003f1c000 */
[----:B------:R-:W-:Y:S02]  /*08a0*/  HADD2.F32 R29, -RZ, R26.H1_H1 ;  /* 0x3000001aff1d7230 */ /* 0x000fe40000004100 */
[--C-:B------:R-:W-:Y:S01]  /*08b0*/  FADD.FTZ R26, R31, R4.reuse ;  /* 0x000000041f1a7221 */ /* 0x100fe20000010000 */
[--C-:B------:R-:W-:Y:S01]  /*08c0*/  FADD.FTZ R28, R25, R4.reuse ;  /* 0x00000004191c7221 */ /* 0x100fe20000010000 */
[----:B------:R-:W-:Y:S01]  /*08d0*/  ISETP.EQ.OR P0, PT, RZ, UR4, P0 ;  /* 0x00000004ff007c0c */ /* 0x000fe20008702670 */
        /* <DEDUP_REMOVED lines=10> */
[----:B-12---:R-:W-:-:S12]  /*0980*/  @P0 BRA `(.L_x_1693) ;  /* 0x0000000000780947 */ /* 0x006fd80003800000 */
        /* <DEDUP_REMOVED lines=30> */
.L_x_1693:
[----:B------:R-:W-:Y:S05]  /*0b70*/  BSYNC.RECONVERGENT B0 ;  /* 0x0000000000007941 */ /* 0x000fea0003800200 */
.L_x_1692:
        /* <DEDUP_REMOVED lines=35> */
.L_x_1695:
[----:B------:R-:W-:Y:S05]  /*0db0*/  BSYNC.RECONVERGENT B0 ;  /* 0x0000000000007941 */ /* 0x000fea0003800200 */
.L_x_1694:
        /* <DEDUP_REMOVED lines=37> */
.L_x_1697:
[----:B------:R-:W-:Y:S05]  /*1010*/  BSYNC.RECONVERGENT B0 ;  /* 0x0000000000007941 */ /* 0x000fea0003800200 */
.L_x_1696:
        /* <DEDUP_REMOVED lines=35> */
.L_x_1699:
[----:B------:R-:W-:Y:S05]  /*1250*/  BSYNC.RECONVERGENT B0 ;  /* 0x0000000000007941 */ /* 0x000fea0003800200 */
.L_x_1698:
        /* <DEDUP_REMOVED lines=38> */
.L_x_1701:
[----:B------:R-:W-:Y:S05]  /*14c0*/  BSYNC.RECONVERGENT B0 ;  /* 0x0000000000007941 */ /* 0x000fea0003800200 */
.L_x_1700:
[----:B------:R-:W-:Y:S01]  /*14d0*/  HADD2.F32 R49, -RZ, R49.H1_H1 ;  /* 0x30000031ff317230 */ /* 0x000fe20000004100 */
[----:B------:R-:W-:Y:S01]  /*14e0*/  BSSY.RECONVERGENT B0, `(.L_x_1702) ;  /* 0x0000026000007945 */ /* 0x000fe20003800200 */
[----:B------:R-:W-:Y:S01]  /*14f0*/  HADD2.F32 R39, -RZ, R44.H1_H1 ;  /* 0x3000002cff277230 */ /* 0x000fe20000004100 */
[----:B------:R-:W-:Y:S01]  /*1500*/  FSETP.GTU.FTZ.AND P3, PT, R42, 20, PT ;  /* 0x41a000002a00780b */ /* 0x000fe20003f7c000 */
[--C-:B------:R-:W-:Y:S02]  /*1510*/  HADD2.F32 R41, -RZ, R45.reuse.H0_H0 ;  /* 0x2000002dff297230 */ /* 0x100fe40000004100 */
        /* <DEDUP_REMOVED lines=34> */
.L_x_1703:
[----:B------:R-:W-:Y:S05]  /*1740*/  BSYNC.RECONVERGENT B0 ;  /* 0x0000000000007941 */ /* 0x000fea0003800200 */
.L_x_1702:
[----:B------:R-:W-:Y:S01]  /*1750*/  ISETP.EQ.OR P0, PT, RZ, UR4, P0 ;  /* 0x00000004ff007c0c */ /* 0x000fe20008702670 */
[----:B------:R-:W-:Y:S01]  /*1760*/  HADD2.F32 R21, -RZ, R50.H0_H0 ;  /* 0x20000032ff157230 */ /* 0x000fe20000004100 */
[----:B------:R-:W-:Y:S01]  /*1770*/  BSSY.RECONVERGENT B0, `(.L_x_1704) ;  /* 0x0000027000007945 */ /* 0x000fe20003800200 */
[----:B------:R-:W-:Y:S01]  /*1780*/  HADD2.F32 R57, -RZ, R46.H1_H1 ;  /* 0x3000002eff397230 */ /* 0x000fe20000004100 */
[----:B------:R-:W-:Y:S01]  /*1790*/  FSETP.GTU.FTZ.AND P2, PT, R44, 20, PT ;  /* 0x41a000002c00780b */ /* 0x000fe20003f5c000 */
[--C-:B------:R-:W-:Y:S01]  /*17a0*/  HADD2.F32 R49, -RZ, R47.reuse.H0_H0 ;  /* 0x2000002fff317230 */ /* 0x100fe20000004100 */
        /* <DEDUP_REMOVED lines=35> */
.L_x_1705:
[----:B------:R-:W-:Y:S05]  /*19e0*/  BSYNC.RECONVERGENT B0 ;  /* 0x0000000000007941 */ /* 0x000fea0003800200 */
.L_x_1704:
        /* <DEDUP_REMOVED lines=39> */
.L_x_1707:
[----:B------:R-:W-:Y:S05]  /*1c60*/  BSYNC.RECONVERGENT B0 ;  /* 0x0000000000007941 */ /* 0x000fea0003800200 */
.L_x_1706:
        /* <DEDUP_REMOVED lines=41> */
.L_x_1709:
[----:B------:R-:W-:Y:S05]  /*1f00*/  BSYNC.RECONVERGENT B0 ;  /* 0x0000000000007941 */ /* 0x000fea0003800200 */
.L_x_1708:
        /* <DEDUP_REMOVED lines=39> */
.L_x_1711:
[----:B------:R-:W-:Y:S05]  /*2180*/  BSYNC.RECONVERGENT B0 ;  /* 0x0000000000007941 */ /* 0x000fea0003800200 */
.L_x_1710:
        /* <DEDUP_REMOVED lines=45> */
.L_x_1713:
[----:B------:R-:W-:Y:S05]  /*2460*/  BSYNC.RECONVERGENT B0 ;  /* 0x0000000000007941 */ /* 0x000fea0003800200 */
.L_x_1712:
        /* <DEDUP_REMOVED lines=32> */
.L_x_1715:
[----:B------:R-:W-:Y:S05]  /*2670*/  BSYNC.RECONVERGENT B0 ;  /* 0x0000000000007941 */ /* 0x000fea0003800200 */
.L_x_1714:
        /* <DEDUP_REMOVED lines=32> */
.L_x_1717:
[----:B------:R-:W-:Y:S05]  /*2880*/  BSYNC.RECONVERGENT B0 ;  /* 0x0000000000007941 */ /* 0x000fea0003800200 */
.L_x_1716:
        /* <DEDUP_REMOVED lines=32> */
.L_x_1719:
[----:B------:R-:W-:Y:S05]  /*2a90*/  BSYNC.RECONVERGENT B0 ;  /* 0x0000000000007941 */ /* 0x000fea0003800200 */
.L_x_1718:
        /* <DEDUP_REMOVED lines=32> */
.L_x_1721:
[----:B------:R-:W-:Y:S05]  /*2ca0*/  BSYNC.RECONVERGENT B0 ;  /* 0x0000000000007941 */ /* 0x000fea0003800200 */
.L_x_1720:
        /* <DEDUP_REMOVED lines=32> */
.L_x_1723:
[----:B------:R-:W-:Y:S05]  /*2eb0*/  BSYNC.RECONVERGENT B0 ;  /* 0x0000000000007941 */ /* 0x000fea0003800200 */
.L_x_1722:
        /* <DEDUP_REMOVED lines=24> */
[----:B------:R-:W0:Y:S01]  /*3040*/  LDC R91, c[0x0][0x38c] ;  /* 0x0000e300ff5b7b82 */ /* 0x000e220000000800 */
[----:B------:R-:W-:Y:S01]  /*3050*/  ISETP.NE.AND P0, PT, R8, RZ, PT ;  /* 0x000000ff0800720c */ /* 0x000fe20003f05270 */
[----:B------:R-:W-:Y:S02]  /*3060*/  HFMA2 R107, -RZ, RZ, 0, 0 ;  /* 0x00000000ff6b7431 */ /* 0x000fe400000001ff */
[----:B------:R-:W-:Y:S01]  /*3070*/  FMUL.FTZ R93, R55, R80 ;  /* 0x00000050375d7220 */ /* 0x000fe20000410000 */
[----:B------:R-:W-:Y:S01]  /*3080*/  LEA R106, R19, R20, 0x5 ;  /* 0x00000014136a7211 */ /* 0x000fe200078e28ff */
[----:B------:R-:W1:Y:S01]  /*3090*/  LDCU UR5, c[0x0][0x38c] ;  /* 0x00007180ff0577ac */ /* 0x000e620008000800 */
[----:B------:R-:W-:Y:S01]  /*30a0*/  ISETP.EQ.AND P0, PT, R5, RZ, P0 ;  /* 0x000000ff0500720c */ /* 0x000fe20000702270 */
[----:B------:R-:W2:Y:S01]  /*30b0*/  LDC.64 R98, c[0x0][0x440] ;  /* 0x00011000ff627b82 */ /* 0x000ea20000000a00 */
[----:B------:R-:W3:Y:S01]  /*30c0*/  LDCU.64 UR8, c[0x0][0x3e0] ;  /* 0x00007c00ff0877ac */ /* 0x000ee20008000a00 */
[----:B------:R-:W4:Y:S06]  /*30d0*/  LDCU.64 UR6, c[0x0][0x3a8] ;  /* 0x00007500ff0677ac */ /* 0x000f2c0008000a00 */
[----:B------:R-:W0:Y:S01]  /*30e0*/  LDC.64 R100, c[0x0][0x448] ;  /* 0x00011200ff647b82 */ /* 0x000e220000000a00 */
[----:B------:R-:W0:Y:S07]  /*30f0*/  LDCU.64 UR10, c[0x0][0x3c0] ;  /* 0x00007800ff0a77ac */ /* 0x000e2e0008000a00 */
[----:B-1----:R-:W0:Y:S02]  /*3100*/  LDC.64 R102, c[0x0][0x480] ;  /* 0x00012000ff667b82 */ /* 0x002e240000000a00 */
.L_x_1727:
[----:B------:R-:W-:Y:S02]  /*3110*/  MOV R52, R96 ;  /* 0x0000006000347202 */ /* 0x000fe40000000f00 */
[----:B------:R-:W-:-:S03]  /*3120*/  MOV R53, R7 ;  /* 0x0000000700357202 */ /* 0x000fc60000000f00 */
[----:B----4-:R-:W-:-:S04]  /*3130*/  IMAD.WIDE.U32 R52, R107, UR6, R52 ;  /* 0x000000066b347c25 */ /* 0x010fc8000f8e0034 */
[----:B------:R-:W-:Y:S01]  /*3140*/  IMAD R53, R107, UR7, R53 ;  /* 0x000000076b357c24 */ /* 0x000fe2000f8e0235 */
[----:B--2---:R-:W-:-:S04]  /*3150*/  LEA R68, P1, R52, R98, 0x3 ;  /* 0x0000006234447211 */ /* 0x004fc800078218ff */
[----:B------:R-:W-:-:S06]  /*3160*/  LEA.HI.X R69, R52, R99, R53, 0x3, P1 ;  /* 0x0000006334457211 */ /* 0x000fcc00008f1c35 */
[----:B------:R-:W2:Y:S01]  /*3170*/  LDG.E.64 R68, desc[UR18][R68.64] ;  /* 0x0000001244447981 */ /* 0x000ea2000c1e1b00 */
[----:B---3--:R-:W-:-:S04]  /*3180*/  IMAD.WIDE.U32 R52, R107, UR8, RZ ;  /* 0x000000086b347c25 */ /* 0x008fc8000f8e00ff */
[----:B------:R-:W-:Y:S01]  /*3190*/  IMAD R53, R107, UR9, R53 ;  /* 0x000000096b357c24 */ /* 0x000fe2000f8e0235 */
[----:B------:R-:W-:-:S04]  /*31a0*/  LEA R70, P1, R52, R16, 0x1 ;  /* 0x0000001034467211 */ /* 0x000fc800078208ff */
[----:B------:R-:W-:-:S03]  /*31b0*/  LEA.HI.X R71, R52, R17, R53, 0x1, P1 ;  /* 0x0000001134477211 */ /* 0x000fc600008f0c35 */
[----:B------:R-:W-:-:S05]  /*31c0*/  IMAD.WIDE.U32 R70, R15, 0x10, R70 ;  /* 0x000000100f467825 */ /* 0x000fca00078e0046 */
[----:B------:R-:W3:Y:S04]  /*31d0*/  LDG.E.128 R52, desc[UR18][R70.64] ;  /* 0x0000001246347981 */ /* 0x000ee8000c1e1d00 */
[----:B------:R-:W4:Y:S04]  /*31e0*/  LDG.E.128 R56, desc[UR18][R70.64+0x200] ;  /* 0x0002001246387981 */ /* 0x000f28000c1e1d00 */
[----:B------:R-:W5:Y:S04]  /*31f0*/  LDG.E.128 R60, desc[UR18][R70.64+0x400] ;  /* 0x00040012463c7981 */ /* 0x000f68000c1e1d00 */
[----:B------:R1:W5:Y:S01]  /*3200*/  LDG.E.128 R64, desc[UR18][R70.64+0x600] ;  /* 0x0006001246407981 */ /* 0x000362000c1e1d00 */
[----:B--2---:R-:W-:Y:S01]  /*3210*/  FMUL.FTZ R75, R68, 1.4426950216293334961 ;  /* 0x3fb8aa3b444b7820 */ /* 0x004fe20000410000 */
[C---:B------:R-:W-:Y:S01]  /*3220*/  FMUL.FTZ R68, R69.reuse, R24 ;  /* 0x0000001845447220 */ /* 0x040fe20000410000 */
[C---:B------:R-:W-:Y:S01]  /*3230*/  FMUL.FTZ R72, R69.reuse, R22 ;  /* 0x0000001645487220 */ /* 0x040fe20000410000 */
[----:B------:R-:W-:Y:S01]  /*3240*/  FMUL.FTZ R104, R69, R46 ;  /* 0x0000002e45687220 */ /* 0x000fe20000410000 */
[----:B------:R-:W-:Y:S01]  /*3250*/  FMUL.FTZ R125, R75, R24 ;  /* 0x000000184b7d7220 */ /* 0x000fe20000410000 */
[----:B------:R-:W-:Y:S01]  /*3260*/  FMUL.RZ R73, R68, 0.15915493667125701904 ;  /* 0x3e22f98344497820 */ /* 0x000fe2000040c000 */
[-C--:B------:R-:W-:Y:S01]  /*3270*/  FMUL.FTZ R68, R69, R26.reuse ;  /* 0x0000001a45447220 */ /* 0x080fe20000410000 */
[----:B------:R-:W-:Y:S01]  /*3280*/  FMUL.RZ R72, R72, 0.15915493667125701904 ;  /* 0x3e22f98348487820 */ /* 0x000fe2000040c000 */
[----:B------:R-:W-:Y:S01]  /*3290*/  FMUL.FTZ R142, R75, R26 ;  /* 0x0000001a4b8e7220 */ /* 0x000fe20000410000 */
[----:B------:R-:W2:Y:S01]  /*32a0*/  MUFU.SIN R124, R73 ;  /* 0x00000049007c7308 */ /* 0x000ea20000000400 */
[----:B-1----:R-:W-:Y:S01]  /*32b0*/  FMUL.RZ R70, R68, 0.15915493667125701904 ;  /* 0x3e22f98344467820 */ /* 0x002fe2000040c000 */
[-C--:B------:R-:W-:Y:S01]  /*32c0*/  FMUL.FTZ R68, R69, R28.reuse ;  /* 0x0000001c45447220 */ /* 0x080fe20000410000 */
[----:B------:R-:W-:Y:S01]  /*32d0*/  FMUL.RZ R143, R104, 0.15915493667125701904 ;  /* 0x3e22f983688f7820 */ /* 0x000fe2000040c000 */
[C---:B------:R-:W-:Y:S01]  /*32e0*/  FMUL.FTZ R134, R75.reuse, R28 ;  /* 0x0000001c4b867220 */ /* 0x040fe20000410000 */
[----:B------:R-:W-:Y:S01]  /*32f0*/  FMUL.FTZ R117, R75, R36 ;  /* 0x000000244b757220 */ /* 0x000fe20000410000 */
[----:B------:R-:W-:Y:S01]  /*3300*/  FMUL.RZ R71, R68, 0.15915493667125701904 ;  /* 0x3e22f98344477820 */ /* 0x000fe2000040c000 */
[-C--:B------:R-:W-:Y:S01]  /*3310*/  FMUL.FTZ R68, R69, R30.reuse ;  /* 0x0000001e45447220 */ /* 0x080fe20000410000 */
[----:B------:R-:W-:Y:S01]  /*3320*/  MUFU.SIN R123, R72 ;  /* 0x00000048007b7308 */ /* 0x000fe20000000400 */
[C---:B------:R-:W-:Y:S01]  /*3330*/  FMUL.FTZ R121, R75.reuse, R30 ;  /* 0x0000001e4b797220 */ /* 0x040fe20000410000 */
[C---:B------:R-:W-:Y:S01]  /*3340*/  FMUL.FTZ R138, R75.reuse, R38 ;  /* 0x000000264b8a7220 */ /* 0x040fe20000410000 */
[C---:B------:R-:W-:Y:S01]  /*3350*/  FMUL.FTZ R140, R75.reuse, R32 ;  /* 0x000000204b8c7220 */ /* 0x040fe20000410000 */
[C---:B------:R-:W-:Y:S01]  /*3360*/  FMUL.FTZ R111, R75.reuse, R40 ;  /* 0x000000284b6f7220 */ /* 0x040fe20000410000 */
[C---:B------:R-:W-:Y:S01]  /*3370*/  FMUL.FTZ R119, R75.reuse, R34 ;  /* 0x000000224b777220 */ /* 0x040fe20000410000 */
[C---:B------:R-:W-:Y:S01]  /*3380*/  FMUL.FTZ R109, R75.reuse, R42 ;  /* 0x0000002a4b6d7220 */ /* 0x040fe20000410000 */
[----:B------:R-:W-:Y:S01]  /*3390*/  FMUL.FTZ R112, R75, R22 ;  /* 0x000000164b707220 */ /* 0x000fe20000410000 */
[----:B------:R1:W-:Y:S01]  /*33a0*/  MUFU.COS R131, R72 ;  /* 0x0000004800837308 */ /* 0x0003e20000000000 */
[----:B---3--:R3:W-:Y:S04]  /*33b0*/  STS.128 [R18], R52 ;  /* 0x0000003412007388 */ /* 0x0087e80000000c00 */
[----:B----4-:R4:W-:Y:S03]  /*33c0*/  STS.128 [R18+0x200], R56 ;  /* 0x0002003812007388 */ /* 0x0109e60000000c00 */
[----:B------:R-:W-:Y:S01]  /*33d0*/  MUFU.SIN R127, R70 ;  /* 0x00000046007f7308 */ /* 0x000fe20000000400 */
[----:B-1----:R-:W-:Y:S01]  /*33e0*/  FMUL.RZ R72, R68, 0.15915493667125701904 ;  /* 0x3e22f98344487820 */ /* 0x002fe2000040c000 */
[C---:B------:R-:W-:Y:S01]  /*33f0*/  FMUL.FTZ R68, R69.reuse, R32 ;  /* 0x0000002045447220 */ /* 0x040fe20000410000 */
[----:B-----5:R1:W-:Y:S04]  /*3400*/  STS.128 [R18+0x400], R60 ;  /* 0x0004003c12007388 */ /* 0x0203e80000000c00 */
[----:B------:R5:W-:Y:S01]  /*3410*/  STS.128 [R18+0x600], R64 ;  /* 0x0006004012007388 */ /* 0x000be20000000c00 */
        /* <DEDUP_REMOVED lines=17> */
[----:B------:R2:W3:Y:S01]  /*3530*/  MUFU.COS R126, R73 ;  /* 0x00000049007e7308 */ /* 0x0004e20000000000 */
[----:B0-----:R-:W-:Y:S01]  /*3540*/  FMUL.RZ R71, R68, 0.15915493667125701904 ;  /* 0x3e22f98344477820 */ /* 0x001fe2000040c000 */
[----:B------:R-:W-:-:S04]  /*3550*/  FMUL.FTZ R68, R69, R42 ;  /* 0x0000002a45447220 */ /* 0x000fc80000410000 */
[----:B------:R-:W-:Y:S01]  /*3560*/  FMUL.RZ R105, R68, 0.15915493667125701904 ;  /* 0x3e22f98344697820 */ /* 0x000fe2000040c000 */
[-C--:B------:R-:W-:Y:S01]  /*3570*/  FMUL.FTZ R68, R69, R44.reuse ;  /* 0x0000002c45447220 */ /* 0x080fe20000410000 */
[----:B------:R-:W0:Y:S01]  /*3580*/  MUFU.EX2 R125, R125 ;  /* 0x0000007d007d7308 */ /* 0x000e220000000800 */
[----:B--2---:R-:W-:Y:S02]  /*3590*/  FMUL.FTZ R73, R75, R44 ;  /* 0x0000002c4b497220 */ /* 0x004fe40000410000 */
[----:B------:R-:W-:Y:S01]  /*35a0*/  FMUL.RZ R141, R68, 0.15915493667125701904 ;  /* 0x3e22f983448d7820 */ /* 0x000fe2000040c000 */
[----:B------:R-:W-:Y:S08]  /*35b0*/  MUFU.SIN R113, R70 ;  /* 0x0000004600717308 */ /* 0x000ff00000000400 */
[----:B------:R2:W-:Y:S01]  /*35c0*/  MUFU.COS R139, R70 ;  /* 0x00000046008b7308 */ /* 0x0005e20000000000 */
[C---:B0-----:R-:W-:Y:S01]  /*35d0*/  FMUL.FTZ R124, R125.reuse, R124 ;  /* 0x0000007c7d7c7220 */ /* 0x041fe20000410000 */
[----:B---3--:R-:W-:-:S06]  /*35e0*/  FMUL.FTZ R126, R125, R126 ;  /* 0x0000007e7d7e7220 */ /* 0x008fcc0000410000 */
[----:B------:R-:W-:Y:S01]  /*35f0*/  MUFU.SIN R120, R71 ;  /* 0x0000004700787308 */ /* 0x000fe20000000400 */
[----:B--2---:R-:W-:-:S07]  /*3600*/  MOV R70, R94 ;  /* 0x0000005e00467202 */ /* 0x004fce0000000f00 */
[----:B------:R0:W-:Y:S08]  /*3610*/  MUFU.COS R74, R71 ;  /* 0x00000047004a7308 */ /* 0x0001f00000000000 */
[----:B------:R-:W2:Y:S01]  /*3620*/  MUFU.EX2 R142, R142 ;  /* 0x0000008e008e7308 */ /* 0x000ea20000000800 */
[----:B0-----:R-:W-:-:S03]  /*3630*/  MOV R71, R9 ;  /* 0x0000000900477202 */ /* 0x001fc60000000f00 */
[----:B------:R-:W0:Y:S01]  /*3640*/  MUFU.SIN R122, R72 ;  /* 0x00000048007a7308 */ /* 0x000e220000000400 */
[----:B------:R-:W-:-:S03]  /*3650*/  IMAD.WIDE.U32 R70, R107, UR10, R70 ;  /* 0x0000000a6b467c25 */ /* 0x000fc6000f8e0046 */
[----:B------:R-:W-:-:S04]  /*3660*/  LEA R104, P1, R70, R100, 0x3 ;  /* 0x0000006446687211 */ /* 0x000fc800078218ff */
[----:B------:R-:W3:Y:S01]  /*3670*/  MUFU.COS R108, R72 ;  /* 0x00000048006c7308 */ /* 0x000ee20000000000 */
[C---:B--2---:R-:W-:Y:S01]  /*3680*/  FMUL.FTZ R125, R142.reuse, R137 ;  /* 0x000000898e7d7220 */ /* 0x044fe20000410000 */
[----:B------:R-:W-:Y:S01]  /*3690*/  FMUL.FTZ R127, R142, R127 ;  /* 0x0000007f8e7f7220 */ /* 0x000fe20000410000 */
[----:B------:R-:W-:-:S05]  /*36a0*/  FMUL.FTZ R142, RZ, R124 ;  /* 0x0000007cff8e7220 */ /* 0x000fca0000410000 */
[----:B------:R-:W2:Y:S01]  /*36b0*/  MUFU.SIN R118, R105 ;  /* 0x0000006900767308 */ /* 0x000ea20000000400 */
[----:B------:R-:W-:-:S04]  /*36c0*/  FFMA.FTZ R142, R37, R126, -R142 ;  /* 0x0000007e258e7223 */ /* 0x000fc8000001088e */
[----:B------:R-:W-:-:S03]  /*36d0*/  FADD.FTZ R142, R39, R142 ;  /* 0x0000008e278e7221 */ /* 0x000fc60000010000 */
[----:B------:R4:W-:Y:S08]  /*36e0*/  MUFU.COS R72, R105 ;  /* 0x0000006900487308 */ /* 0x0009f00000000000 */
[----:B------:R-:W1:Y:S01]  /*36f0*/  MUFU.EX2 R134, R134 ;  /* 0x0000008600867308 */ /* 0x000e620000000800 */
[----:B----4-:R-:W-:Y:S02]  /*3700*/  IMAD R105, R107, UR11, R71 ;  /* 0x0000000b6b697c24 */ /* 0x010fe4000f8e0247 */
[----:B------:R-:W-:Y:S01]  /*3710*/  FMUL.FTZ R71, R75, R46 ;  /* 0x0000002e4b477220 */ /* 0x000fe20000410000 */
[----:B------:R-:W0:Y:S02]  /*3720*/  MUFU.EX2 R117, R117 ;  /* 0x0000007500757308 */ /* 0x000e240000000800 */
[----:B------:R-:W-:Y:S01]  /*3730*/  LEA.HI.X R105, R70, R101, R105, 0x3, P1 ;  /* 0x0000006546697211 */ /* 0x000fe200008f1c69 */
[----:B------:R-:W-:Y:S01]  /*3740*/  NOP ;  /* 0x0000000000007918 */ /* 0x000fe20000000000 */
[----:B------:R4:W-:Y:S01]  /*3750*/  MUFU.EX2 R70, R71 ;  /* 0x0000004700467308 */ /* 0x0009e20000000800 */
[C---:B-1----:R-:W-:Y:S01]  /*3760*/  FMUL.FTZ R128, R134.reuse, R128 ;  /* 0x0000008086807220 */ /* 0x042fe20000410000 */
[----:B------:R-:W-:-:S02]  /*3770*/  FMUL.FTZ R129, R134, R129 ;  /* 0x0000008186817220 */ /* 0x000fc40000410000 */
[----:B------:R-:W5:Y:S01]  /*3780*/  LDG.E.64 R104, desc[UR18][R104.64] ;  /* 0x0000001268687981 */ /* 0x000f62000c1e1b00 */
[----:B------:R-:W1:Y:S01]  /*3790*/  MUFU.EX2 R121, R121 ;  /* 0x0000007900797308 */ /* 0x000e620000000800 */
[----:B0-----:R-:W-:-:S03]  /*37a0*/  FMUL.FTZ R122, R117, R122 ;  /* 0x0000007a757a7220 */ /* 0x001fc60000410000 */
[----:B------:R-:W0:Y:S01]  /*37b0*/  MUFU.EX2 R138, R138 ;  /* 0x0000008a008a7308 */ /* 0x000e220000000800 */
[----:B----4-:R-:W-:-:S03]  /*37c0*/  FMUL.FTZ R71, R37, R124 ;  /* 0x0000007c25477220 */ /* 0x010fc60000410000 */
[----:B------:R-:W4:Y:S01]  /*37d0*/  MUFU.EX2 R140, R140 ;  /* 0x0000008c008c7308 */ /* 0x000f220000000800 */
[----:B------:R-:W-:-:S03]  /*37e0*/  FFMA.FTZ R137, RZ, R126, R71 ;  /* 0x0000007eff897223 */ /* 0x000fc60000010047 */
[----:B------:R-:W2:Y:S01]  /*37f0*/  MUFU.EX2 R111, R111 ;  /* 0x0000006f006f7308 */ /* 0x000ea20000000800 */
[----:B------:R-:W-:Y:S01]  /*3800*/  FADD.FTZ R144, RZ, R137 ;  /* 0x00000089ff907221 */ /* 0x000fe20000010000 */
[----:B------:R-:W-:Y:S01]  /*3810*/  FMUL.FTZ R137, R127, R142 ;  /* 0x0000008e7f897220 */ /* 0x000fe20000410000 */
[----:B-1----:R-:W-:Y:S01]  /*3820*/  FMUL.FTZ R130, R121, R130 ;  /* 0x0000008279827220 */ /* 0x002fe20000410000 */
[----:B------:R-:W1:Y:S01]  /*3830*/  MUFU.EX2 R119, R119 ;  /* 0x0000007700777308 */ /* 0x000e620000000800 */
[-C--:B------:R-:W-:Y:S01]  /*3840*/  FMUL.FTZ R146, R127, R144.reuse ;  /* 0x000000907f927220 */ /* 0x080fe20000410000 */
[----:B------:R-:W-:Y:S01]  /*3850*/  FFMA.FTZ R144, R125, R144, R137 ;  /* 0x000000907d907223 */ /* 0x000fe20000010089 */
[----:B---3--:R-:W-:Y:S01]  /*3860*/  FMUL.FTZ R137, R117, R108 ;  /* 0x0000006c75897220 */ /* 0x008fe20000410000 */
[----:B------:R-:W3:Y:S01]  /*3870*/  MUFU.EX2 R109, R109 ;  /* 0x0000006d006d7308 */ /* 0x000ee20000000800 */
[----:B------:R-:W-:Y:S01]  /*3880*/  FFMA.FTZ R146, R125, R142, -R146 ;  /* 0x0000008e7d927223 */ /* 0x000fe20000010892 */
[----:B------:R-:W-:Y:S01]  /*3890*/  FADD.FTZ R144, RZ, R144 ;  /* 0x00000090ff907221 */ /* 0x000fe20000010000 */
[----:B------:R-:W-:Y:S01]  /*38a0*/  FMUL.FTZ R132, R121, R132 ;  /* 0x0000008479847220 */ /* 0x000fe20000410000 */
[----:B------:R-:W-:Y:S01]  /*38b0*/  MUFU.COS R68, R141 ;  /* 0x0000008d00447308 */ /* 0x000fe20000000000 */
[----:B------:R-:W-:Y:S01]  /*38c0*/  FADD.FTZ R146, R41, R146 ;  /* 0x0000009229927221 */ /* 0x000fe20000010000 */
[----:B------:R-:W-:Y:S01]  /*38d0*/  FMUL.FTZ R117, R128, R144 ;  /* 0x0000009080757220 */ /* 0x000fe20000410000 */
[----:B------:R-:W-:Y:S01]  /*38e0*/  FMUL.FTZ R121, R75, R50 ;  /* 0x000000324b797220 */ /* 0x000fe20000410000 */
[----:B0-----:R-:W-:Y:S01]  /*38f0*/  FMUL.FTZ R139, R138, R139 ;  /* 0x0000008b8a8b7220 */ /* 0x001fe20000410000 */
[----:B------:R-:W-:Y:S01]  /*3900*/  FMUL.FTZ R142, R128, R146 ;  /* 0x00000092808e7220 */ /* 0x000fe20000410000 */
[----:B----4-:R-:W-:Y:S01]  /*3910*/  FMUL.FTZ R134, R140, R135 ;  /* 0x000000878c867220 */ /* 0x010fe20000410000 */
[----:B------:R-:W-:Y:S01]  /*3920*/  FMUL.FTZ R138, R138, R113 ;  /* 0x000000718a8a7220 */ /* 0x000fe20000410000 */
[----:B------:R-:W0:Y:S01]  /*3930*/  MUFU.EX2 R73, R73 ;  /* 0x0000004900497308 */ /* 0x000e220000000800 */
[C---:B------:R-:W-:Y:S01]  /*3940*/  FFMA.FTZ R142, R129.reuse, R144, R142 ;  /* 0x00000090818e7223 */ /* 0x040fe2000001008e */
[----:B------:R-:W-:Y:S01]  /*3950*/  FFMA.FTZ R146, R129, R146, -R117 ;  /* 0x0000009281927223 */ /* 0x000fe20000010875 */
[----:B------:R-:W-:Y:S01]  /*3960*/  FMUL.FTZ R135, R69, R50 ;  /* 0x0000003245877220 */ /* 0x000fe20000410000 */
[----:B------:R4:W0:Y:S01]  /*3970*/  MUFU.SIN R116, R141 ;  /* 0x0000008d00747308 */ /* 0x0008220000000400 */
[----:B------:R-:W-:Y:S01]  /*3980*/  FADD.FTZ R113, RZ, R142 ;  /* 0x0000008eff717221 */ /* 0x000fe20000010000 */
[----:B--2---:R-:W-:Y:S01]  /*3990*/  FMUL.FTZ R120, R111, R120 ;  /* 0x000000786f787220 */ /* 0x004fe20000410000 */
[----:B-1----:R-:W-:Y:S01]  /*39a0*/  FMUL.FTZ R136, R119, R136 ;  /* 0x0000008877887220 */ /* 0x002fe20000410000 */
[----:B------:R-:W-:Y:S01]  /*39b0*/  FMUL.FTZ R133, R140, R133 ;  /* 0x000000858c857220 */ /* 0x000fe20000410000 */
[----:B------:R-:W-:Y:S01]  /*39c0*/  FMUL.FTZ R117, R132, R113 ;  /* 0x0000007184757220 */ /* 0x000fe20000410000 */
[----:B---3--:R-:W-:-:S02]  /*39d0*/  FMUL.FTZ R118, R109, R118 ;  /* 0x000000766d767220 */ /* 0x008fc40000410000 */
[----:B------:R1:W2:Y:S01]  /*39e0*/  MUFU.EX2 R71, R121 ;  /* 0x0000007900477308 */ /* 0x0002a20000000800 */
[C---:B----4-:R-:W-:Y:S01]  /*39f0*/  FMUL.FTZ R141, R69.reuse, R48 ;  /* 0x00000030458d7220 */ /* 0x050fe20000410000 */
[----:B------:R-:W-:Y:S02]  /*3a00*/  FMUL.FTZ R69, R69, R80 ;  /* 0x0000005045457220 */ /* 0x000fe40000410000 */
[----:B------:R-:W3:Y:S01]  /*3a10*/  MUFU.SIN R114, R143 ;  /* 0x0000008f00727308 */ /* 0x000ee20000000400 */
[----:B------:R-:W-:Y:S01]  /*3a20*/  FMUL.RZ R145, R141, 0.15915493667125701904 ;  /* 0x3e22f9838d917820 */ /* 0x000fe2000040c000 */
[----:B------:R-:W-:Y:S01]  /*3a30*/  FMUL.RZ R144, R69, 0.15915493667125701904 ;  /* 0x3e22f98345907820 */ /* 0x000fe2000040c000 */
[C---:B------:R-:W-:Y:S01]  /*3a40*/  FMUL.FTZ R141, R75.reuse, R48 ;  /* 0x000000304b8d7220 */ /* 0x040fe20000410000 */
[----:B------:R-:W-:Y:S01]  /*3a50*/  FMUL.FTZ R75, R75, R80 ;  /* 0x000000504b4b7220 */ /* 0x000fe20000410000 */
[----:B-1----:R-:W-:Y:S01]  /*3a60*/  FMUL.FTZ R121, R111, R74 ;  /* 0x0000004a6f797220 */ /* 0x002fe20000410000 */
[----:B------:R-:W-:Y:S01]  /*3a70*/  FADD.FTZ R111, R43, R146 ;  /* 0x000000922b6f7221 */ /* 0x000fe20000010000 */
[----:B0-----:R-:W-:Y:S01]  /*3a80*/  FMUL.FTZ R116, R73, R116 ;  /* 0x0000007449747220 */ /* 0x001fe20000410000 */
[----:B------:R0:W1:Y:S02]  /*3a90*/  MUFU.COS R115, R143 ;  /* 0x0000008f00737308 */ /* 0x0000640000000000 */
[----:B------:R-:W-:-:S04]  /*3aa0*/  FMUL.FTZ R74, R132, R111 ;  /* 0x0000006f844a7220 */ /* 0x000fc80000410000 */
[C---:B------:R-:W-:Y:S02]  /*3ab0*/  FFMA.FTZ R74, R130.reuse, R113, R74 ;  /* 0x00000071824a7223 */ /* 0x040fe4000001004a */
[----:B------:R-:W-:Y:S01]  /*3ac0*/  MUFU.SIN R69, R144 ;  /* 0x0000009000457308 */ /* 0x000fe20000000400 */
[----:B0-----:R-:W-:Y:S01]  /*3ad0*/  FMUL.RZ R143, R135, 0.15915493667125701904 ;  /* 0x3e22f983878f7820 */ /* 0x001fe2000040c000 */
[----:B------:R-:W-:Y:S01]  /*3ae0*/  FMUL.FTZ R135, R119, R110 ;  /* 0x0000006e77877220 */ /* 0x000fe20000410000 */
[----:B------:R-:W-:Y:S01]  /*3af0*/  FMUL.FTZ R119, R109, R72 ;  /* 0x000000486d777220 */ /* 0x000fe20000410000 */
[----:B------:R-:W-:Y:S01]  /*3b00*/  FFMA.FTZ R72, R130, R111, -R117 ;  /* 0x0000006f82487223 */ /* 0x000fe20000010875 */
[----:B------:R-:W-:Y:S01]  /*3b10*/  FMUL.FTZ R117, R73, R68 ;  /* 0x0000004449757220 */ /* 0x000fe20000410000 */
[----:B------:R-:W-:Y:S01]  /*3b20*/  FADD.FTZ R74, RZ, R74 ;  /* 0x0000004aff4a7221 */ /* 0x000fe20000010000 */
[C---:B---3--:R-:W-:Y:S01]  /*3b30*/  FMUL.FTZ R114, R70.reuse, R114 ;  /* 0x0000007246727220 */ /* 0x048fe20000410000 */
[----:B------:R-:W2:Y:S01]  /*3b40*/  MUFU.COS R108, R143 ;  /* 0x0000008f006c7308 */ /* 0x000ea20000000000 */
[----:B------:R-:W-:Y:S01]  /*3b50*/  FADD.FTZ R72, R45, R72 ;  /* 0x000000482d487221 */ /* 0x000fe20000010000 */
[----:B------:R-:W-:Y:S01]  /*3b60*/  FMUL.FTZ R73, R133, R74 ;  /* 0x0000004a85497220 */ /* 0x000fe20000410000 */
[----:B-1----:R-:W-:-:S02]  /*3b70*/  FMUL.FTZ R115, R70, R115 ;  /* 0x0000007346737220 */ /* 0x002fc40000410000 */
[-C--:B------:R-:W-:Y:S01]  /*3b80*/  FMUL.FTZ R111, R133, R72.reuse ;  /* 0x00000048856f7220 */ /* 0x080fe20000410000 */
[C---:B------:R-:W-:Y:S02]  /*3b90*/  FFMA.FTZ R72, R134.reuse, R72, -R73 ;  /* 0x0000004886487223 */ /* 0x040fe40000010849 */
[----:B------:R-:W0:Y:S01]  /*3ba0*/  MUFU.COS R140, R145 ;  /* 0x00000091008c7308 */ /* 0x000e220000000000 */
[----:B------:R-:W-:Y:S01]  /*3bb0*/  FFMA.FTZ R74, R134, R74, R111 ;  /* 0x0000004a864a7223 */ /* 0x000fe2000001006f */
[----:B------:R-:W-:-:S03]  /*3bc0*/  FADD.FTZ R72, R47, R72 ;  /* 0x000000482f487221 */ /* 0x000fc60000010000 */
[----:B------:R-:W-:-:S03]  /*3bd0*/  FADD.FTZ R74, RZ, R74 ;  /* 0x0000004aff4a7221 */ /* 0x000fc60000010000 */
[----:B------:R-:W1:Y:S01]  /*3be0*/  MUFU.EX2 R68, R75 ;  /* 0x0000004b00447308 */ /* 0x000e620000000800 */
[----:B--2---:R-:W-:-:S03]  /*3bf0*/  FMUL.FTZ R111, R71, R108 ;  /* 0x0000006c476f7220 */ /* 0x004fc60000410000 */
[----:B------:R-:W2:Y:S04]  /*3c00*/  MUFU.EX2 R112, R112 ;  /* 0x0000007000707308 */ /* 0x000ea80000000800 */
[----:B------:R-:W0:Y:S04]  /*3c10*/  MUFU.EX2 R141, R141 ;  /* 0x0000008d008d7308 */ /* 0x000e280000000800 */
[----:B------:R-:W3:Y:S01]  /*3c20*/  MUFU.COS R109, R144 ;  /* 0x00000090006d7308 */ /* 0x000ee20000000000 */
[----:B-1----:R-:W-:Y:S01]  /*3c30*/  FMUL.FTZ R108, R68, R69 ;  /* 0x00000045446c7220 */ /* 0x002fe20000410000 */
[----:B------:R-:W-:Y:S01]  /*3c40*/  FMUL.FTZ R69, R136, R74 ;  /* 0x0000004a88457220 */ /* 0x000fe20000410000 */
[C---:B--2---:R-:W-:Y:S01]  /*3c50*/  FMUL.FTZ R131, R112.reuse, R131 ;  /* 0x0000008370837220 */ /* 0x044fe20000410000 */
[----:B------:R-:W-:-:S04]  /*3c60*/  FMUL.FTZ R123, R112, R123 ;  /* 0x0000007b707b7220 */ /* 0x000fc80000410000 */
[----:B------:R-:W1:Y:S01]  /*3c70*/  MUFU.SIN R110, R143 ;  /* 0x0000008f006e7308 */ /* 0x000e620000000400 */
[----:B0-----:R-:W-:Y:S01]  /*3c80*/  FMUL.FTZ R113, R141, R140 ;  /* 0x0000008c8d717220 */ /* 0x001fe20000410000 */
[-C--:B------:R-:W-:Y:S01]  /*3c90*/  FMUL.FTZ R140, R136, R72.reuse ;  /* 0x00000048888c7220 */ /* 0x080fe20000410000 */
[----:B------:R-:W-:Y:S01]  /*3ca0*/  FFMA.FTZ R72, R135, R72, -R69 ;  /* 0x0000004887487223 */ /* 0x000fe20000010845 */
[----:B------:R-:W-:Y:S02]  /*3cb0*/  FMUL.FTZ R70, R131, R124 ;  /* 0x0000007c83467220 */ /* 0x000fe40000410000 */
[----:B------:R-:W-:Y:S02]  /*3cc0*/  FFMA.FTZ R140, R135, R74, R140 ;  /* 0x0000004a878c7223 */ /* 0x000fe4000001008c */
[----:B------:R-:W0:Y:S01]  /*3cd0*/  MUFU.SIN R112, R145 ;  /* 0x0000009100707308 */ /* 0x000e220000000400 */
[C---:B------:R-:W-:Y:S01]  /*3ce0*/  FFMA.FTZ R70, R123.reuse, R126, R70 ;  /* 0x0000007e7b467223 */ /* 0x040fe20000010046 */
[----:B---3--:R-:W-:Y:S01]  /*3cf0*/  FMUL.FTZ R109, R68, R109 ;  /* 0x0000006d446d7220 */ /* 0x008fe20000410000 */
[----:B------:R-:W-:Y:S01]  /*3d00*/  FMUL.FTZ R68, R123, R124 ;  /* 0x0000007c7b447220 */ /* 0x000fe20000410000 */
[----:B------:R-:W-:Y:S01]  /*3d10*/  FADD.FTZ R140, RZ, R140 ;  /* 0x0000008cff8c7221 */ /* 0x000fe20000010000 */
[----:B------:R-:W-:-:S02]  /*3d20*/  FMUL.FTZ R69, R127, R70 ;  /* 0x000000467f457220 */ /* 0x000fc40000410000 */
[----:B------:R-:W-:Y:S01]  /*3d30*/  FFMA.FTZ R68, R131, R126, -R68 ;  /* 0x0000007e83447223 */ /* 0x000fe20000010844 */
[C---:B------:R-:W-:Y:S01]  /*3d40*/  FMUL.FTZ R74, R122.reuse, R140 ;  /* 0x0000008c7a4a7220 */ /* 0x040fe20000410000 */
[----:B-1----:R-:W-:Y:S01]  /*3d50*/  FMUL.FTZ R110, R71, R110 ;  /* 0x0000006e476e7220 */ /* 0x002fe20000410000 */
[----:B------:R-:W-:Y:S01]  /*3d60*/  FADD.FTZ R71, R49, R72 ;  /* 0x0000004831477221 */ /* 0x000fe20000010000 */
[-C--:B------:R-:W-:Y:S01]  /*3d70*/  FMUL.FTZ R72, R127, R68.reuse ;  /* 0x000000447f487220 */ /* 0x080fe20000410000 */
[C---:B------:R-:W-:Y:S02]  /*3d80*/  FFMA.FTZ R69, R125.reuse, R68, -R69 ;  /* 0x000000447d457223 */ /* 0x040fe40000010845 */
[-C--:B------:R-:W-:Y:S01]  /*3d90*/  FMUL.FTZ R73, R122, R71.reuse ;  /* 0x000000477a497220 */ /* 0x080fe20000410000 */
[----:B------:R-:W-:Y:S01]  /*3da0*/  FFMA.FTZ R72, R125, R70, R72 ;  /* 0x000000467d487223 */ /* 0x000fe20000010048 */
[C---:B------:R-:W-:Y:S01]  /*3db0*/  FFMA.FTZ R74, R137.reuse, R71, -R74 ;  /* 0x00000047894a7223 */ /* 0x040fe2000001084a */
[CC--:B------:R-:W-:Y:S01]  /*3dc0*/  FMUL.FTZ R71, R128.reuse, R69.reuse ;  /* 0x0000004580477220 */ /* 0x0c0fe20000410000 */
[----:B------:R-:W-:Y:S01]  /*3dd0*/  FFMA.FTZ R73, R137, R140, R73 ;  /* 0x0000008c89497223 */ /* 0x000fe20000010049 */
[-C--:B------:R-:W-:Y:S01]  /*3de0*/  FMUL.FTZ R68, R128, R72.reuse ;  /* 0x0000004880447220 */ /* 0x080fe20000410000 */
[----:B------:R-:W-:Y:S01]  /*3df0*/  FADD.FTZ R74, R51, R74 ;  /* 0x0000004a334a7221 */ /* 0x000fe20000010000 */
[C---:B------:R-:W-:Y:S01]  /*3e00*/  FFMA.FTZ R71, R129.reuse, R72, R71 ;  /* 0x0000004881477223 */ /* 0x040fe20000010047 */
[----:B------:R-:W-:Y:S01]  /*3e10*/  FADD.FTZ R70, RZ, R73 ;  /* 0x00000049ff467221 */ /* 0x000fe20000010000 */
[----:B------:R-:W-:Y:S01]  /*3e20*/  FFMA.FTZ R69, R129, R69, -R68 ;  /* 0x0000004581457223 */ /* 0x000fe20000010844 */
[----:B------:R-:W-:Y:S01]  /*3e30*/  FMUL.FTZ R72, R138, R74 ;  /* 0x0000004a8a487220 */ /* 0x000fe20000410000 */
[----:B------:R-:W-:Y:S01]  /*3e40*/  FMUL.FTZ R68, R132, R71 ;  /* 0x0000004784447220 */ /* 0x000fe20000410000 */
[-C--:B------:R-:W-:Y:S01]  /*3e50*/  FMUL.FTZ R75, R138, R70.reuse ;  /* 0x000000468a4b7220 */ /* 0x080fe20000410000 */
[-C--:B------:R-:W-:Y:S01]  /*3e60*/  FMUL.FTZ R73, R132, R69.reuse ;  /* 0x0000004584497220 */ /* 0x080fe20000410000 */
[C---:B------:R-:W-:Y:S01]  /*3e70*/  FFMA.FTZ R72, R139.reuse, R70, R72 ;  /* 0x000000468b487223 */ /* 0x040fe20000010048 */
[C---:B------:R-:W-:Y:S01]  /*3e80*/  FFMA.FTZ R68, R130.reuse, R69, -R68 ;  /* 0x0000004582447223 */ /* 0x040fe20000010844 */
[----:B------:R-:W-:Y:S01]  /*3e90*/  FFMA.FTZ R74, R139, R74, -R75 ;  /* 0x0000004a8b4a7223 */ /* 0x000fe2000001084b */
[----:B------:R-:W-:Y:S01]  /*3ea0*/  FFMA.FTZ R73, R130, R71, R73 ;  /* 0x0000004782497223 */ /* 0x000fe20000010049 */
[----:B------:R-:W-:Y:S01]  /*3eb0*/  FADD.FTZ R72, RZ, R72 ;  /* 0x00000048ff487221 */ /* 0x000fe20000010000 */
[----:B------:R-:W-:Y:S01]  /*3ec0*/  FMUL.FTZ R70, R133, R68 ;  /* 0x0000004485467220 */ /* 0x000fe20000410000 */
[----:B------:R-:W-:Y:S01]  /*3ed0*/  FADD.FTZ R74, R77, R74 ;  /* 0x0000004a4d4a7221 */ /* 0x000fe20000010000 */
[-C--:B------:R-:W-:Y:S01]  /*3ee0*/  FMUL.FTZ R69, R133, R73.reuse ;  /* 0x0000004985457220 */ /* 0x080fe20000410000 */
[----:B------:R-:W-:Y:S01]  /*3ef0*/  FMUL.FTZ R140, R120, R72 ;  /* 0x00000048788c7220 */ /* 0x000fe20000410000 */
[----:B------:R-:W-:Y:S01]  /*3f00*/  FFMA.FTZ R70, R134, R73, R70 ;  /* 0x0000004986467223 */ /* 0x000fe20000010046 */
[----:B------:R-:W-:Y:S01]  /*3f10*/  FMUL.FTZ R71, R120, R74 ;  /* 0x0000004a78477220 */ /* 0x000fe20000410000 */
[----:B------:R-:W-:Y:S01]  /*3f20*/  FFMA.FTZ R69, R134, R68, -R69 ;  /* 0x0000004486457223 */ /* 0x000fe20000010845 */
[----:B------:R-:W-:Y:S01]  /*3f30*/  FFMA.FTZ R140, R121, R74, -R140 ;  /* 0x0000004a798c7223 */ /* 0x000fe2000001088c */
[----:B0-----:R-:W-:Y:S01]  /*3f40*/  FMUL.FTZ R112, R141, R112 ;  /* 0x000000708d707220 */ /* 0x001fe20000410000 */
[----:B------:R-:W-:-:S02]  /*3f50*/  FFMA.FTZ R71, R121, R72, R71 ;  /* 0x0000004879477223 */ /* 0x000fc40000010047 */
[----:B------:R-:W-:Y:S02]  /*3f60*/  FADD.FTZ R140, R79, R140 ;  /* 0x0000008c4f8c7221 */ /* 0x000fe40000010000 */
[----:B------:R-:W-:-:S04]  /*3f70*/  FADD.FTZ R71, RZ, R71 ;  /* 0x00000047ff477221 */ /* 0x000fc80000010000 */
[----:B------:R-:W-:Y:S01]  /*3f80*/  FMUL.FTZ R68, R118, R71 ;  /* 0x0000004776447220 */ /* 0x000fe20000410000 */
[----:B------:R-:W-:-:S03]  /*3f90*/  FMUL.FTZ R52, R136, R70 ;  /* 0x0000004688347220 */ /* 0x000fc60000410000 */
[-C--:B------:R-:W-:Y:S01]  /*3fa0*/  FFMA.FTZ R68, R119, R140.reuse, -R68 ;  /* 0x0000008c77447223 */ /* 0x080fe20000010844 */
[----:B------:R-:W-:Y:S01]  /*3fb0*/  FMUL.FTZ R140, R118, R140 ;  /* 0x0000008c768c7220 */ /* 0x000fe20000410000 */
[-C--:B------:R-:W-:Y:S01]  /*3fc0*/  FMUL.FTZ R53, R136, R69.reuse ;  /* 0x0000004588357220 */ /* 0x080fe20000410000 */
[----:B------:R-:W-:Y:S01]  /*3fd0*/  FFMA.FTZ R52, R135, R69, -R52 ;  /* 0x0000004587347223 */ /* 0x000fe20000010834 */
[----:B------:R-:W-:Y:S01]  /*3fe0*/  FADD.FTZ R68, R81, R68 ;  /* 0x0000004451447221 */ /* 0x000fe20000010000 */
[----:B------:R-:W-:Y:S01]  /*3ff0*/  FFMA.FTZ R140, R119, R71, R140 ;  /* 0x00000047778c7223 */ /* 0x000fe2000001008c */
[----:B------:R-:W-:Y:S01]  /*4000*/  FFMA.FTZ R53, R135, R70, R53 ;  /* 0x0000004687357223 */ /* 0x000fe20000010035 */
[----:B------:R-:W-:Y:S01]  /*4010*/  FMUL.FTZ R54, R122, R52 ;  /* 0x000000347a367220 */ /* 0x000fe20000410000 */
[----:B------:R-:W-:Y:S01]  /*4020*/  FMUL.FTZ R56, R116, R68 ;  /* 0x0000004474387220 */ /* 0x000fe20000410000 */
[----:B------:R-:W-:Y:S01]  /*4030*/  FADD.FTZ R140, RZ, R140 ;  /* 0x0000008cff8c7221 */ /* 0x000fe20000010000 */
[-C--:B------:R-:W-:Y:S01]  /*4040*/  FMUL.FTZ R55, R122, R53.reuse ;  /* 0x000000357a377220 */ /* 0x080fe20000410000 */
[----:B------:R-:W-:-:S02]  /*4050*/  FFMA.FTZ R54, R137, R53, R54 ;  /* 0x0000003589367223 */ /* 0x000fc40000010036 */
[-C--:B------:R-:W-:Y:S01]  /*4060*/  FMUL.FTZ R57, R116, R140.reuse ;  /* 0x0000008c74397220 */ /* 0x080fe20000410000 */
[----:B------:R-:W-:Y:S01]  /*4070*/  FFMA.FTZ R56, R117, R140, R56 ;  /* 0x0000008c75387223 */ /* 0x000fe20000010038 */
[----:B------:R-:W-:Y:S01]  /*4080*/  FFMA.FTZ R55, R137, R52, -R55 ;  /* 0x0000003489377223 */ /* 0x000fe20000010837 */
[C---:B------:R-:W-:Y:S01]  /*4090*/  FMUL.FTZ R52, R138.reuse, R54 ;  /* 0x000000368a347220 */ /* 0x040fe20000410000 */
[----:B------:R-:W-:Y:S01]  /*40a0*/  FFMA.FTZ R68, R117, R68, -R57 ;  /* 0x0000004475447223 */ /* 0x000fe20000010839 */
[----:B------:R-:W-:Y:S01]  /*40b0*/  FADD.FTZ R56, RZ, R56 ;  /* 0x00000038ff387221 */ /* 0x000fe20000010000 */
[-C--:B------:R-:W-:Y:S01]  /*40c0*/  FMUL.FTZ R53, R138, R55.reuse ;  /* 0x000000378a357220 */ /* 0x080fe20000410000 */
[----:B------:R-:W-:Y:S01]  /*40d0*/  FFMA.FTZ R52, R139, R55, -R52 ;  /* 0x000000378b347223 */ /* 0x000fe20000010834 */
[----:B------:R-:W-:Y:S01]  /*40e0*/  FADD.FTZ R68, R83, R68 ;  /* 0x0000004453447221 */ /* 0x000fe20000010000 */
[----:B------:R-:W-:Y:S01]  /*40f0*/  FMUL.FTZ R58, R114, R56 ;  /* 0x00000038723a7220 */ /* 0x000fe20000410000 */
[----:B------:R-:W-:Y:S01]  /*4100*/  FFMA.FTZ R53, R139, R54, R53 ;  /* 0x000000368b357223 */ /* 0x000fe20000010035 */
        /* <DEDUP_REMOVED lines=10> */
[----:B------:R-:W-:Y:S01]  /*41b0*/  FMUL.FTZ R56, R112, R58 ;  /* 0x0000003a70387220 */ /* 0x000fe20000410000 */
        /* <DEDUP_REMOVED lines=23> */
[----:B------:R-:W-:-:S02]  /*4330*/  FMUL.FTZ R56, R108, R60 ;  /* 0x0000003c6c387220 */ /* 0x000fc40000410000 */
[----:B------:R-:W-:Y:S01]  /*4340*/  FFMA.FTZ R55, R113, R53, R54 ;  /* 0x0000003571377223 */ /* 0x000fe20000010036 */
[-C--:B------:R-:W-:Y:S01]  /*4350*/  FMUL.FTZ R59, R108, R57.reuse ;  /* 0x000000396c3b7220 */ /* 0x080fe20000410000 */
[C---:B------:R-:W-:Y:S01]  /*4360*/  FFMA.FTZ R56, R109.reuse, R57, R56 ;  /* 0x000000396d387223 */ /* 0x040fe20000010038 */
[----:B------:R-:W-:Y:S02]  /*4370*/  FMUL.FTZ R54, R112, R53 ;  /* 0x0000003570367220 */ /* 0x000fe40000410000 */
[----:B------:R-:W-:Y:S01]  /*4380*/  FFMA.FTZ R60, R109, R60, -R59 ;  /* 0x0000003c6d3c7223 */ /* 0x000fe2000001083b */
[----:B------:R-:W-:Y:S01]  /*4390*/  FADD.FTZ R146, RZ, R56 ;  /* 0x00000038ff927221 */ /* 0x000fe20000010000 */
[----:B------:R-:W-:Y:S01]  /*43a0*/  FFMA.FTZ R54, R113, R52, -R54 ;  /* 0x0000003471367223 */ /* 0x000fe20000010836 */
[C---:B------:R-:W-:Y:S01]  /*43b0*/  FMUL.FTZ R52, R110.reuse, R55 ;  /* 0x000000376e347220 */ /* 0x040fe20000410000 */
[----:B------:R-:W-:Y:S02]  /*43c0*/  FADD.FTZ R141, R93, R60 ;  /* 0x0000003c5d8d7221 */ /* 0x000fe40000010000 */
[----:B------:R-:W0:Y:S01]  /*43d0*/  SHFL.UP PT, R57, R146, 0x1, RZ ;  /* 0x0420000092397989 */ /* 0x000e2200000e00ff */
[-C--:B------:R-:W-:Y:S01]  /*43e0*/  FMUL.FTZ R56, R110, R54.reuse ;  /* 0x000000366e387220 */ /* 0x080fe20000410000 */
[----:B------:R-:W-:-:S02]  /*43f0*/  FFMA.FTZ R52, R111, R54, -R52 ;  /* 0x000000366f347223 */ /* 0x000fc40000010834 */
[----:B------:R-:W1:Y:S01]  /*4400*/  SHFL.UP PT, R54, R141, 0x1, RZ ;  /* 0x042000008d367989 */ /* 0x000e6200000e00ff */
[----:B------:R-:W-:Y:S01]  /*4410*/  FFMA.FTZ R56, R111, R55, R56 ;  /* 0x000000376f387223 */ /* 0x000fe20000010038 */
[C---:B------:R-:W-:Y:S01]  /*4420*/  FMUL.FTZ R142, R108.reuse, R52 ;  /* 0x000000346c8e7220 */ /* 0x040fe20000410000 */
[----:B------:R-:W-:Y:S01]  /*4430*/  ISETP.GE.AND P1, PT, R19, 0x1, PT ;  /* 0x000000011300780c */ /* 0x000fe20003f26270 */
[----:B-----5:R-:W2:Y:S01]  /*4440*/  S2R R65, SR_CgaCtaId ;  /* 0x0000000000417919 */ /* 0x020ea20000008800 */
[-C--:B------:R-:W-:Y:S01]  /*4450*/  FMUL.FTZ R143, R108, R56.reuse ;  /* 0x000000386c8f7220 */ /* 0x080fe20000410000 */
[----:B------:R-:W-:Y:S01]  /*4460*/  FFMA.FTZ R142, R109, R56, R142 ;  /* 0x000000386d8e7223 */ /* 0x000fe2000001008e */
[----:B------:R-:W-:Y:S02]  /*4470*/  CS2R R58, SRZ ;  /* 0x00000000003a7805 */ /* 0x000fe4000001ff00 */
[----:B------:R-:W-:Y:S01]  /*4480*/  LEA R140, R107, R0, 0x4 ;  /* 0x000000006b8c7211 */ /* 0x000fe200078e20ff */
[----:B------:R-:W-:Y:S01]  /*4490*/  FFMA.FTZ R143, R109, R52, -R143 ;  /* 0x000000346d8f7223 */ /* 0x000fe2000001088f */
[----:B------:R-:W-:Y:S01]  /*44a0*/  ISETP.NE.AND P2, PT, R19, 0x1f, PT ;  /* 0x0000001f1300780c */ /* 0x000fe20003f45270 */
[----:B------:R-:W3:Y:S04]  /*44b0*/  SHFL.UP PT, R53, R142, 0x1, RZ ;  /* 0x042000008e357989 */ /* 0x000ee800000e00ff */
[----:B------:R-:W4:Y:S04]  /*44c0*/  SHFL.UP PT, R52, R143, 0x1, RZ ;  /* 0x042000008f347989 */ /* 0x000f2800000e00ff */
[----:B------:R-:W-:Y:S01]  /*44d0*/  LDS.128 R60, [R106+0x10] ;  /* 0x000010006a3c7984 */ /* 0x000fe20000000c00 */
[-C--:B0-----:R-:W-:Y:S01]  /*44e0*/  FMUL.FTZ R55, R143, R57.reuse ;  /* 0x000000398f377220 */ /* 0x081fe20000410000 */
[----:B------:R-:W-:-:S03]  /*44f0*/  FMUL.FTZ R56, R142, R57 ;  /* 0x000000398e387220 */ /* 0x000fc60000410000 */
[-C--:B-1----:R-:W-:Y:S01]  /*4500*/  FFMA.FTZ R55, R142, R54.reuse, R55 ;  /* 0x000000368e377223 */ /* 0x082fe20000010037 */
[----:B------:R-:W-:-:S03]  /*4510*/  FFMA.FTZ R56, R143, R54, -R56 ;  /* 0x000000368f387223 */ /* 0x000fc60000010838 */
[----:B------:R-:W-:Y:S01]  /*4520*/  @P1 FADD.FTZ R146, R146, R55 ;  /* 0x0000003792921221 */ /* 0x000fe20000010000 */
[----:B------:R-:W-:-:S04]  /*4530*/  @P1 FADD.FTZ R141, R141, R56 ;  /* 0x000000388d8d1221 */ /* 0x000fc80000010000 */
[----:B------:R-:W0:Y:S01]  /*4540*/  SHFL.UP PT, R57, R146, 0x2, RZ ;  /* 0x0440000092397989 */ /* 0x000e2200000e00ff */
[CC--:B---3--:R-:W-:Y:S01]  /*4550*/  FMUL.FTZ R55, R143.reuse, R53.reuse ;  /* 0x000000358f377220 */ /* 0x0c8fe20000410000 */
[C---:B------:R-:W-:Y:S02]  /*4560*/  FMUL.FTZ R54, R142.reuse, R53 ;  /* 0x000000358e367220 */ /* 0x040fe40000410000 */
[----:B------:R-:W1:Y:S01]  /*4570*/  SHFL.UP PT, R56, R141, 0x2, RZ ;  /* 0x044000008d387989 */ /* 0x000e6200000e00ff */
[-C--:B----4-:R-:W-:Y:S01]  /*4580*/  @P1 FFMA.FTZ R142, R142, R52.reuse, R55 ;  /* 0x000000348e8e1223 */ /* 0x090fe20000010037 */
[----:B------:R-:W-:-:S04]  /*4590*/  @P1 FFMA.FTZ R143, R143, R52, -R54 ;  /* 0x000000348f8f1223 */ /* 0x000fc80000010836 */
        /* <DEDUP_REMOVED lines=9> */
[-C--:B---3--:R-:W-:Y:S01]  /*4630*/  FMUL.FTZ R55, R143, R53.reuse ;  /* 0x000000358f377220 */ /* 0x088fe20000410000 */
[C---:B------:R-:W-:Y:S02]  /*4640*/  FMUL.FTZ R54, R142.reuse, R53 ;  /* 0x000000358e367220 */ /* 0x040fe40000410000 */
[----:B------:R-:W0:Y:S01]  /*4650*/  SHFL.UP PT, R56, R146, 0x4, RZ ;  /* 0x0480000092387989 */ /* 0x000e2200000e00ff */
[----:B----4-:R-:W-:-:S03]  /*4660*/  @P1 FFMA.FTZ R142, R142, R52, R55 ;  /* 0x000000348e8e1223 */ /* 0x010fc60000010037 */
        /* <DEDUP_REMOVED lines=8> */
[C---:B------:R-:W-:Y:S01]  /*46f0*/  FFMA.FTZ R56, R143.reuse, R55, -R56 ;  /* 0x000000378f387223 */ /* 0x040fe20000010838 */
[----:B---3--:R-:W-:-:S06]  /*4700*/  FMUL.FTZ R55, R143, R53 ;  /* 0x000000358f377220 */ /* 0x008fcc0000410000 */
[----:B------:R-:W-:Y:S01]  /*4710*/  @P1 FADD.FTZ R146, R146, R57 ;  /* 0x0000003992921221 */ /* 0x000fe20000010000 */
[C---:B------:R-:W-:Y:S01]  /*4720*/  FMUL.FTZ R54, R142.reuse, R53 ;  /* 0x000000358e367220 */ /* 0x040fe20000410000 */
[----:B------:R-:W-:Y:S01]  /*4730*/  @P1 FADD.FTZ R141, R141, R56 ;  /* 0x000000388d8d1221 */ /* 0x000fe20000010000 */
[-C--:B----4-:R-:W-:Y:S02]  /*4740*/  @P1 FFMA.FTZ R142, R142, R52.reuse, R55 ;  /* 0x000000348e8e1223 */ /* 0x090fe40000010037 */
[----:B------:R-:W0:Y:S01]  /*4750*/  SHFL.UP PT, R55, R146, 0x8, RZ ;  /* 0x0500000092377989 */ /* 0x000e2200000e00ff */
[----:B------:R-:W-:-:S03]  /*4760*/  @P1 FFMA.FTZ R143, R143, R52, -R54 ;  /* 0x000000348f8f1223 */ /* 0x000fc60000010836 */
[----:B------:R-:W1:Y:S04]  /*4770*/  SHFL.UP PT, R54, R141, 0x8, RZ ;  /* 0x050000008d367989 */ /* 0x000e6800000e00ff */
[----:B------:R-:W3:Y:S04]  /*4780*/  SHFL.UP PT, R53, R142, 0x8, RZ ;  /* 0x050000008e357989 */ /* 0x000ee800000e00ff */
[----:B------:R-:W4:Y:S01]  /*4790*/  SHFL.UP PT, R52, R143, 0x8, RZ ;  /* 0x050000008f347989 */ /* 0x000f2200000e00ff */
[----:B------:R-:W-:Y:S01]  /*47a0*/  ISETP.GE.AND P1, PT, R19, 0x8, PT ;  /* 0x000000081300780c */ /* 0x000fe20003f26270 */
[-C--:B0-----:R-:W-:Y:S01]  /*47b0*/  FMUL.FTZ R57, R143, R55.reuse ;  /* 0x000000378f397220 */ /* 0x081fe20000410000 */
[----:B------:R-:W-:-:S03]  /*47c0*/  FMUL.FTZ R56, R142, R55 ;  /* 0x000000378e387220 */ /* 0x000fc60000410000 */
[CC--:B-1----:R-:W-:Y:S01]  /*47d0*/  FFMA.FTZ R57, R142.reuse, R54.reuse, R57 ;  /* 0x000000368e397223 */ /* 0x0c2fe20000010039 */
[C---:B------:R-:W-:Y:S01]  /*47e0*/  FFMA.FTZ R56, R143.reuse, R54, -R56 ;  /* 0x000000368f387223 */ /* 0x040fe20000010838 */
[-C--:B---3--:R-:W-:Y:S01]  /*47f0*/  FMUL.FTZ R55, R142, R53.reuse ;  /* 0x000000358e377220 */ /* 0x088fe20000410000 */
[----:B------:R-:W-:-:S05]  /*4800*/  FMUL.FTZ R53, R143, R53 ;  /* 0x000000358f357220 */ /* 0x000fca0000410000 */
[----:B------:R-:W-:Y:S01]  /*4810*/  @P1 FADD.FTZ R146, R146, R57 ;  /* 0x0000003992921221 */ /* 0x000fe20000010000 */
[----:B------:R-:W-:Y:S01]  /*4820*/  @P1 FADD.FTZ R141, R141, R56 ;  /* 0x000000388d8d1221 */ /* 0x000fe20000010000 */
[----:B----4-:R-:W-:-:S03]  /*4830*/  @P1 FFMA.FTZ R142, R142, R52, R53 ;  /* 0x000000348e8e1223 */ /* 0x010fc60000010035 */
[----:B------:R-:W0:Y:S01]  /*4840*/  SHFL.UP PT, R70, R146, 0x10, RZ ;  /* 0x0600000092467989 */ /* 0x000e2200000e00ff */
[----:B------:R-:W-:-:S03]  /*4850*/  @P1 FFMA.FTZ R143, R143, R52, -R55 ;  /* 0x000000348f8f1223 */ /* 0x000fc60000010837 */
[----:B------:R-:W1:Y:S04]  /*4860*/  SHFL.UP PT, R68, R142, 0x10, RZ ;  /* 0x060000008e447989 */ /* 0x000e6800000e00ff */
[----:B------:R-:W3:Y:S04]  /*4870*/  SHFL.UP PT, R69, R141, 0x10, RZ ;  /* 0x060000008d457989 */ /* 0x000ee800000e00ff */
[----:B------:R-:W4:Y:S01]  /*4880*/  SHFL.UP PT, R73, R143, 0x10, RZ ;  /* 0x060000008f497989 */ /* 0x000f2200000e00ff */
[----:B------:R-:W-:Y:S02]  /*4890*/  MOV R56, 0x3f800000 ;  /* 0x3f80000000387802 */ /* 0x000fe40000000f00 */
[----:B------:R-:W-:Y:S01]  /*48a0*/  MOV R57, RZ ;  /* 0x000000ff00397202 */ /* 0x000fe20000000f00 */
[----:B------:R-:W5:Y:S05]  /*48b0*/  LDS.128 R52, [R106] ;  /* 0x000000006a347984 */ /* 0x000f6a0000000c00 */
[----:B------:R-:W5:Y:S01]  /*48c0*/  @P0 LDS.128 R56, [R140+0x880] ;  /* 0x000880008c380984 */ /* 0x000f620000000c00 */
[CC--:B0-----:R-:W-:Y:S01]  /*48d0*/  FMUL.FTZ R74, R142.reuse, R70.reuse ;  /* 0x000000468e4a7220 */ /* 0x0c1fe20000410000 */
[C---:B------:R-:W-:Y:S01]  /*48e0*/  FMUL.FTZ R71, R143.reuse, R70 ;  /* 0x000000468f477220 */ /* 0x040fe20000410000 */
[----:B------:R-:W-:Y:S01]  /*48f0*/  MOV R0, 0x400 ;  /* 0x0000040000007802 */ /* 0x000fe20000000f00 */
[CC--:B-1----:R-:W-:Y:S01]  /*4900*/  FMUL.FTZ R72, R142.reuse, R68.reuse ;  /* 0x000000448e487220 */ /* 0x0c2fe20000410000 */
[C---:B------:R-:W-:Y:S01]  /*4910*/  FMUL.FTZ R68, R143.reuse, R68 ;  /* 0x000000448f447220 */ /* 0x040fe20000410000 */
[-C--:B---3--:R-:W-:Y:S01]  /*4920*/  FFMA.FTZ R74, R143, R69.reuse, -R74 ;  /* 0x000000458f4a7223 */ /* 0x088fe2000001084a */
[C---:B------:R-:W-:Y:S01]  /*4930*/  FFMA.FTZ R75, R142.reuse, R69, R71 ;  /* 0x000000458e4b7223 */ /* 0x040fe20000010047 */
[----:B--2---:R-:W-:Y:S01]  /*4940*/  LEA R0, R65, R0, 0x18 ;  /* 0x0000000041007211 */ /* 0x004fe200078ec0ff */
[-C--:B----4-:R-:W-:Y:S01]  /*4950*/  FFMA.FTZ R72, R143, R73.reuse, -R72 ;  /* 0x000000498f487223 */ /* 0x090fe20000010848 */
[----:B------:R-:W-:Y:S01]  /*4960*/  FFMA.FTZ R73, R142, R73, R68 ;  /* 0x000000498e497223 */ /* 0x000fe20000010044 */
[----:B------:R-:W-:Y:S01]  /*4970*/  FADD.FTZ R74, R141, R74 ;  /* 0x0000004a8d4a7221 */ /* 0x000fe20000010000 */
[----:B------:R-:W-:Y:S01]  /*4980*/  FADD.FTZ R75, R146, R75 ;  /* 0x0000004b924b7221 */ /* 0x000fe20000010000 */
[----:B------:R-:W-:Y:S04]  /*4990*/  LDS.128 R64, [R106+0x20] ;  /* 0x000020006a407984 */ /* 0x000fe80000000c00 */
[----:B------:R-:W0:Y:S04]  /*49a0*/  LDS.128 R68, [R106+0x30] ;  /* 0x000030006a447984 */ /* 0x000e280000000c00 */
[----:B------:R-:W-:Y:S01]  /*49b0*/  @!P2 STS.128 [R0+0x840], R72 ;  /* 0x000840480000a388 */ /* 0x000fe20000000c00 */
[C---:B------:R-:W-:Y:S01]  /*49c0*/  ISETP.NE.AND P3, PT, R19.reuse, RZ, PT ;  /* 0x000000ff1300720c */ /* 0x040fe20003f65270 */
[----:B------:R-:W-:Y:S01]  /*49d0*/  BAR.SYNC.DEFER_BLOCKING 0x0 ;  /* 0x0000000000007b1d */ /* 0x000fe20000010000 */
[----:B------:R-:W-:-:S04]  /*49e0*/  ISETP.GE.AND P1, PT, R19, 0x10, PT ;  /* 0x000000101300780c */ /* 0x000fc80003f26270 */
[----:B------:R-:W-:Y:S01]  /*49f0*/  FSEL R144, R141, R74, !P1 ;  /* 0x0000004a8d907208 */ /* 0x000fe20004800000 */
[--C-:B-----5:R-:W-:Y:S01]  /*4a00*/  HADD2.F32 R145, -RZ, R52.reuse.H0_H0 ;  /* 0x20000034ff917230 */ /* 0x120fe20000004100 */
[----:B------:R-:W-:Y:S01]  /*4a10*/  FSEL R141, R146, R75, !P1 ;  /* 0x0000004b928d7208 */ /* 0x000fe20004800000 */
[----:B------:R-:W-:Y:S02]  /*4a20*/  HADD2.F32 R146, -RZ, R52.H1_H1 ;  /* 0x30000034ff927230 */ /* 0x000fe40000004100 */
[--C-:B------:R-:W-:Y:S02]  /*4a30*/  HADD2.F32 R147, -RZ, R53.reuse.H0_H0 ;  /* 0x20000035ff937230 */ /* 0x100fe40000004100 */
[----:B------:R-:W-:Y:S02]  /*4a40*/  HADD2.F32 R148, -RZ, R53.H1_H1 ;  /* 0x30000035ff947230 */ /* 0x000fe40000004100 */
[--C-:B------:R-:W-:Y:S02]  /*4a50*/  HADD2.F32 R149, -RZ, R54.reuse.H0_H0 ;  /* 0x20000036ff957230 */ /* 0x100fe40000004100 */
[----:B------:R-:W-:-:S02]  /*4a60*/  HADD2.F32 R150, -RZ, R54.H1_H1 ;  /* 0x30000036ff967230 */ /* 0x000fc40000004100 */
[--C-:B------:R-:W-:Y:S02]  /*4a70*/  HADD2.F32 R151, -RZ, R55.reuse.H0_H0 ;  /* 0x20000037ff977230 */ /* 0x100fe40000004100 */
[----:B------:R-:W-:Y:S01]  /*4a80*/  HADD2.F32 R153, -RZ, R55.H1_H1 ;  /* 0x30000037ff997230 */ /* 0x000fe20000004100 */
[----:B------:R-:W-:Y:S04]  /*4a90*/  @!P3 STS.128 [R0+0x860], R56 ;  /* 0x000860380000b388 */ /* 0x000fe80000000c00 */
[----:B------:R-:W-:Y:S01]  /*4aa0*/  LDS.128 R52, [R0+0x840] ;  /* 0x0008400000347984 */ /* 0x000fe20000000c00 */
[----:B------:R-:W-:Y:S02]  /*4ab0*/  FSEL R143, R143, R72, !P1 ;  /* 0x000000488f8f7208 */ /* 0x000fe40004800000 */
[----:B------:R-:W-:-:S02]  /*4ac0*/  FSEL R142, R142, R73, !P1 ;  /* 0x000000498e8e7208 */ /* 0x000fc40004800000 */
[----:B------:R-:W-:Y:S01]  /*4ad0*/  ISETP.NE.AND P1, PT, R5, RZ, PT ;  /* 0x000000ff0500720c */ /* 0x000fe20003f25270 */
[----:B------:R-:W-:Y:S06]  /*4ae0*/  BAR.SYNC.DEFER_BLOCKING 0x0 ;  /* 0x0000000000007b1d */ /* 0x000fec0000010000 */
[----:B------:R-:W1:Y:S06]  /*4af0*/  SHFL.UP PT, R142, R142, 0x1, RZ ;  /* 0x042000008e8e7989 */ /* 0x000e6c00000e00ff */
[----:B------:R-:W-:Y:S04]  /*4b00*/  @P1 LDS.64 R72, [R0+0x868] ;  /* 0x0008680000481984 */ /* 0x000fe80000000a00 */
[----:B------:R-:W2:Y:S04]  /*4b10*/  SHFL.UP PT, R143, R143, 0x1, RZ ;  /* 0x042000008f8f7989 */ /* 0x000ea800000e00ff */
[----:B------:R-:W3:Y:S04]  /*4b20*/  SHFL.UP PT, R144, R144, 0x1, RZ ;  /* 0x0420000090907989 */ /* 0x000ee800000e00ff */
[----:B------:R-:W4:Y:S01]  /*4b30*/  SHFL.UP PT, R162, R141, 0x1, RZ ;  /* 0x042000008da27989 */ /* 0x000f2200000e00ff */
[----:B0-----:R-:W-:-:S02]  /*4b40*/  HADD2.F32 R161, -RZ, R70.H0_H0 ;  /* 0x20000046ffa17230 */ /* 0x001fc40000004100 */
[----:B------:R-:W-:Y:S02]  /*4b50*/  HADD2.F32 R163, -RZ, R70.H1_H1 ;  /* 0x30000046ffa37230 */ /* 0x000fe40000004100 */
[CC--:B------:R-:W-:Y:S01]  /*4b60*/  FMUL.FTZ R70, R146.reuse, R105.reuse ;  /* 0x0000006992467220 */ /* 0x0c0fe20000410000 */
[--C-:B------:R-:W-:Y:S02]  /*4b70*/  HADD2.F32 R164, -RZ, R71.reuse.H0_H0 ;  /* 0x20000047ffa47230 */ /* 0x100fe40000004100 */
[----:B------:R-:W-:Y:S02]  /*4b80*/  HADD2.F32 R165, -RZ, R71.H1_H1 ;  /* 0x30000047ffa57230 */ /* 0x000fe40000004100 */
[-C--:B------:R-:W-:Y:S01]  /*4b90*/  FMUL.FTZ R71, R146, R104.reuse ;  /* 0x0000006892477220 */ /* 0x080fe20000410000 */
[----:B------:R-:W-:Y:S01]  /*4ba0*/  FMUL.FTZ R146, R148, R105 ;  /* 0x0000006994927220 */ /* 0x000fe20000410000 */
[----:B-1----:R-:W-:Y:S01]  /*4bb0*/  @!P3 MOV R142, R57 ;  /* 0x00000039008eb202 */ /* 0x002fe20000000f00 */
[CC--:B------:R-:W-:Y:S01]  /*4bc0*/  FFMA.FTZ R70, R145.reuse, R104.reuse, -R70 ;  /* 0x0000006891467223 */ /* 0x0c0fe20000010846 */
[----:B------:R-:W-:Y:S01]  /*4bd0*/  FFMA.FTZ R145, R145, R105, R71 ;  /* 0x0000006991917223 */ /* 0x000fe20000010047 */
[----:B------:R-:W-:Y:S01]  /*4be0*/  FFMA.FTZ R71, R147, R104, -R146 ;  /* 0x0000006893477223 */ /* 0x000fe20000010892 */
[----:B--2---:R-:W-:Y:S01]  /*4bf0*/  @!P3 MOV R143, R56 ;  /* 0x00000038008fb202 */ /* 0x004fe20000000f00 */
[----:B------:R-:W-:Y:S01]  /*4c00*/  HADD2.F32 R74, -RZ, R60.H1_H1 ;  /* 0x3000003cff4a7230 */ /* 0x000fe20000004100 */
[----:B---3--:R-:W-:-:S02]  /*4c10*/  @!P3 MOV R144, R58 ;  /* 0x0000003a0090b202 */ /* 0x008fc40000000f00 */
[----:B----4-:R-:W-:Y:S01]  /*4c20*/  @!P3 MOV R162, R59 ;  /* 0x0000003b00a2b202 */ /* 0x010fe20000000f00 */
[-C--:B------:R-:W-:Y:S01]  /*4c30*/  @P1 FMUL.FTZ R146, R73, R142.reuse ;  /* 0x0000008e49921220 */ /* 0x080fe20000410000 */
[----:B------:R-:W-:-:S03]  /*4c40*/  @P1 FMUL.FTZ R142, R72, R142 ;  /* 0x0000008e488e1220 */ /* 0x000fc60000410000 */
[-C--:B------:R-:W-:Y:S01]  /*4c50*/  @P1 FFMA.FTZ R146, R72, R143.reuse, -R146 ;  /* 0x0000008f48921223 */ /* 0x080fe20000010892 */
[----:B------:R-:W-:-:S03]  /*4c60*/  @P1 FFMA.FTZ R73, R73, R143, R142 ;  /* 0x0000008f49491223 */ /* 0x000fc6000001008e */
[----:B------:R-:W-:Y:S01]  /*4c70*/  @P1 FADD.FTZ R144, R144, R146 ;  /* 0x0000009290901221 */ /* 0x000fe20000010000 */
[----:B------:R-:W-:Y:S01]  /*4c80*/  @P1 FADD.FTZ R162, R162, R73 ;  /* 0x00000049a2a21221 */ /* 0x000fe20000010000 */
[C---:B------:R-:W-:Y:S01]  /*4c90*/  FMUL.FTZ R73, R74.reuse, R105 ;  /* 0x000000694a497220 */ /* 0x040fe20000410000 */
[----:B------:R-:W-:Y:S01]  /*4ca0*/  FMUL.FTZ R142, R74, R104 ;  /* 0x000000684a8e7220 */ /* 0x000fe20000410000 */
[----:B------:R-:W-:Y:S02]  /*4cb0*/  HADD2.F32 R152, -RZ, R60.H0_H0 ;  /* 0x2000003cff987230 */ /* 0x000fe40000004100 */
[C---:B------:R-:W-:Y:S01]  /*4cc0*/  FMUL.FTZ R74, R123.reuse, R144 ;  /* 0x000000907b4a7220 */ /* 0x040fe20000410000 */
[--C-:B------:R-:W-:Y:S02]  /*4cd0*/  HADD2.F32 R60, -RZ, R61.reuse.H0_H0 ;  /* 0x2000003dff3c7230 */ /* 0x100fe40000004100 */
[----:B------:R-:W-:Y:S01]  /*4ce0*/  FMUL.FTZ R123, R123, R162 ;  /* 0x000000a27b7b7220 */ /* 0x000fe20000410000 */
[----:B------:R-:W-:-:S02]  /*4cf0*/  HADD2.F32 R61, -RZ, R61.H1_H1 ;  /* 0x3000003dff3d7230 */ /* 0x000fc40000004100 */
[C---:B------:R-:W-:Y:S01]  /*4d00*/  FFMA.FTZ R74, R131.reuse, R162, R74 ;  /* 0x000000a2834a7223 */ /* 0x040fe2000001004a */
[----:B------:R-:W-:Y:S01]  /*4d10*/  FFMA.FTZ R144, R131, R144, -R123 ;  /* 0x0000009083907223 */ /* 0x000fe2000001087b */
[CC--:B------:R-:W-:Y:S01]  /*4d20*/  FFMA.FTZ R73, R152.reuse, R104.reuse, -R73 ;  /* 0x0000006898497223 */ /* 0x0c0fe20000010849 */
[-C--:B------:R-:W-:Y:S01]  /*4d30*/  FMUL.FTZ R143, R61, R105.reuse ;  /* 0x000000693d8f7220 */ /* 0x080fe20000410000 */
[----:B------:R-:W-:Y:S01]  /*4d40*/  FADD.FTZ R131, RZ, R74 ;  /* 0x0000004aff837221 */ /* 0x000fe20000010000 */
[----:B------:R-:W-:Y:S01]  /*4d50*/  FFMA.FTZ R152, R152, R105, R142 ;  /* 0x0000006998987223 */ /* 0x000fe2000001008e */
[----:B------:R-:W-:Y:S01]  /*4d60*/  FADD.FTZ R123, R37, R144 ;  /* 0x00000090257b7221 */ /* 0x000fe20000010000 */
[-C--:B------:R-:W-:Y:S01]  /*4d70*/  FMUL.FTZ R142, R61, R104.reuse ;  /* 0x000000683d8e7220 */ /* 0x080fe20000410000 */
[--C-:B------:R-:W-:Y:S02]  /*4d80*/  HADD2.F32 R75, -RZ, R62.reuse.H0_H0 ;  /* 0x2000003eff4b7230 */ /* 0x100fe40000004100 */
[----:B------:R-:W-:Y:S01]  /*4d90*/  FFMA.FTZ R61, R60, R104, -R143 ;  /* 0x000000683c3d7223 */ /* 0x000fe2000001088f */
[----:B------:R-:W-:-:S02]  /*4da0*/  HADD2.F32 R62, -RZ, R62.H1_H1 ;  /* 0x3000003eff3e7230 */ /* 0x000fc40000004100 */
[C---:B------:R-:W-:Y:S01]  /*4db0*/  FMUL.FTZ R143, R124.reuse, R131 ;  /* 0x000000837c8f7220 */ /* 0x040fe20000410000 */
[----:B------:R-:W-:Y:S01]  /*4dc0*/  FMUL.FTZ R74, R124, R123 ;  /* 0x0000007b7c4a7220 */ /* 0x000fe20000410000 */
[----:B------:R-:W-:Y:S01]  /*4dd0*/  FFMA.FTZ R60, R60, R105, R142 ;  /* 0x000000693c3c7223 */ /* 0x000fe2000001008e */
[--C-:B------:R-:W-:Y:S02]  /*4de0*/  HADD2.F32 R155, -RZ, R63.reuse.H1_H1 ;  /* 0x3000003fff9b7230 */ /* 0x100fe40000004100 */
[----:B------:R-:W-:Y:S01]  /*4df0*/  FFMA.FTZ R124, R126, R123, -R143 ;  /* 0x0000007b7e7c7223 */ /* 0x000fe2000001088f */
[----:B------:R-:W-:Y:S01]  /*4e00*/  FMUL.FTZ R142, R62, R105 ;  /* 0x000000693e8e7220 */ /* 0x000fe20000410000 */
[----:B------:R-:W-:Y:S01]  /*4e10*/  FFMA.FTZ R74, R126, R131, R74 ;  /* 0x000000837e4a7223 */ /* 0x000fe2000001004a */
[-C--:B------:R-:W-:Y:S01]  /*4e20*/  FMUL.FTZ R144, R62, R104.reuse ;  /* 0x000000683e907220 */ /* 0x080fe20000410000 */
[----:B------:R-:W-:Y:S01]  /*4e30*/  FMUL.FTZ R148, R148, R104 ;  /* 0x0000006894947220 */ /* 0x000fe20000410000 */
[----:B------:R-:W-:Y:S01]  /*4e40*/  FADD.FTZ R124, R39, R124 ;  /* 0x0000007c277c7221 */ /* 0x000fe20000010000 */
[----:B------:R-:W-:-:S02]  /*4e50*/  HADD2.F32 R154, -RZ, R63.H0_H0 ;  /* 0x2000003fff9a7230 */ /* 0x000fc40000004100 */
[CC--:B------:R-:W-:Y:S01]  /*4e60*/  FFMA.FTZ R62, R75.reuse, R104.reuse, -R142 ;  /* 0x000000684b3e7223 */ /* 0x0c0fe2000001088e */
[----:B------:R-:W-:Y:S01]  /*4e70*/  FADD.FTZ R74, RZ, R74 ;  /* 0x0000004aff4a7221 */ /* 0x000fe20000010000 */
[-C--:B------:R-:W-:Y:S01]  /*4e80*/  FFMA.FTZ R75, R75, R105.reuse, R144 ;  /* 0x000000694b4b7223 */ /* 0x080fe20000010090 */
[-C--:B------:R-:W-:Y:S01]  /*4e90*/  FMUL.FTZ R143, R155, R105.reuse ;  /* 0x000000699b8f7220 */ /* 0x080fe20000410000 */
[-C--:B------:R-:W-:Y:S01]  /*4ea0*/  FFMA.FTZ R147, R147, R105.reuse, R148 ;  /* 0x0000006993937223 */ /* 0x080fe20000010094 */
[----:B------:R-:W-:Y:S01]  /*4eb0*/  FMUL.FTZ R144, R155, R104 ;  /* 0x000000689b907220 */ /* 0x000fe20000410000 */
[----:B------:R-:W-:Y:S01]  /*4ec0*/  FMUL.FTZ R148, R150, R105 ;  /* 0x0000006996947220 */ /* 0x000fe20000410000 */
[C---:B------:R-:W-:Y:S01]  /*4ed0*/  FMUL.FTZ R142, R127.reuse, R124 ;  /* 0x0000007c7f8e7220 */ /* 0x040fe20000410000 */
[--C-:B------:R-:W-:Y:S02]  /*4ee0*/  HADD2.F32 R63, -RZ, R64.reuse.H0_H0 ;  /* 0x20000040ff3f7230 */ /* 0x100fe40000004100 */
[----:B------:R-:W-:Y:S01]  /*4ef0*/  FMUL.FTZ R127, R127, R74 ;  /* 0x0000004a7f7f7220 */ /* 0x000fe20000410000 */
[----:B------:R-:W-:-:S02]  /*4f00*/  HADD2.F32 R64, -RZ, R64.H1_H1 ;  /* 0x30000040ff407230 */ /* 0x000fc40000004100 */
[CC--:B------:R-:W-:Y:S01]  /*4f10*/  FFMA.FTZ R126, R154.reuse, R104.reuse, -R143 ;  /* 0x000000689a7e7223 */ /* 0x0c0fe2000001088f */
[-C--:B------:R-:W-:Y:S01]  /*4f20*/  FFMA.FTZ R154, R154, R105.reuse, R144 ;  /* 0x000000699a9a7223 */ /* 0x080fe20000010090 */
[----:B------:R-:W-:Y:S01]  /*4f30*/  FFMA.FTZ R141, R149, R104, -R148 ;  /* 0x00000068958d7223 */ /* 0x000fe20000010894 */
[-C--:B------:R-:W-:Y:S01]  /*4f40*/  FMUL.FTZ R72, R153, R105.reuse ;  /* 0x0000006999487220 */ /* 0x080fe20000410000 */
[----:B------:R-:W-:Y:S01]  /*4f50*/  FFMA.FTZ R144, R125, R74, R142 ;  /* 0x0000004a7d907223 */ /* 0x000fe2000001008e */
[----:B------:R-:W-:Y:S01]  /*4f60*/  FMUL.FTZ R148, R153, R104 ;  /* 0x0000006899947220 */ /* 0x000fe20000410000 */
[----:B------:R-:W-:Y:S01]  /*4f70*/  FFMA.FTZ R142, R125, R124, -R127 ;  /* 0x0000007c7d8e7223 */ /* 0x000fe2000001087f */
[----:B------:R-:W-:Y:S01]  /*4f80*/  FMUL.FTZ R146, R64, R105 ;  /* 0x0000006940927220 */ /* 0x000fe20000410000 */
[----:B------:R-:W-:Y:S01]  /*4f90*/  FFMA.FTZ R72, R151, R104, -R72 ;  /* 0x0000006897487223 */ /* 0x000fe20000010848 */
[----:B------:R-:W-:Y:S01]  /*4fa0*/  FADD.FTZ R144, RZ, R144 ;  /* 0x00000090ff907221 */ /* 0x000fe20000010000 */
[----:B------:R-:W-:-:S02]  /*4fb0*/  HADD2.F32 R156, -RZ, R65.H0_H0 ;  /* 0x20000041ff9c7230 */ /* 0x000fc40000004100 */
[-C--:B------:R-:W-:Y:S01]  /*4fc0*/  FFMA.FTZ R151, R151, R105.reuse, R148 ;  /* 0x0000006997977223 */ /* 0x080fe20000010094 */
[----:B------:R-:W-:Y:S01]  /*4fd0*/  FADD.FTZ R142, R41, R142 ;  /* 0x0000008e298e7221 */ /* 0x000fe20000010000 */
[----:B------:R-:W-:Y:S02]  /*4fe0*/  HADD2.F32 R65, -RZ, R65.H1_H1 ;  /* 0x30000041ff417230 */ /* 0x000fe40000004100 */
[-C--:B------:R-:W-:Y:S01]  /*4ff0*/  FMUL.FTZ R148, R64, R104.reuse ;  /* 0x0000006840947220 */ /* 0x080fe20000410000 */
[----:B------:R-:W-:Y:S01]  /*5000*/  FFMA.FTZ R64, R63, R104, -R146 ;  /* 0x000000683f407223 */ /* 0x000fe20000010892 */
[C---:B------:R-:W-:Y:S01]  /*5010*/  FMUL.FTZ R146, R128.reuse, R144 ;  /* 0x0000009080927220 */ /* 0x040fe20000410000 */
[-C--:B------:R-:W-:Y:S01]  /*5020*/  FMUL.FTZ R125, R128, R142.reuse ;  /* 0x0000008e807d7220 */ /* 0x080fe20000410000 */
[----:B------:R-:W-:Y:S02]  /*5030*/  FMUL.FTZ R127, R65, R105 ;  /* 0x00000069417f7220 */ /* 0x000fe40000410000 */
[C---:B------:R-:W-:Y:S01]  /*5040*/  FFMA.FTZ R146, R129.reuse, R142, -R146 ;  /* 0x0000008e81927223 */ /* 0x040fe20000010892 */
[----:B------:R-:W-:Y:S01]  /*5050*/  FFMA.FTZ R125, R129, R144, R125 ;  /* 0x00000090817d7223 */ /* 0x000fe2000001007d */
[----:B------:R-:W-:-:S02]  /*5060*/  HADD2.F32 R157, -RZ, R66.H0_H0 ;  /* 0x20000042ff9d7230 */ /* 0x000fc40000004100 */
[-C--:B------:R-:W-:Y:S01]  /*5070*/  FMUL.FTZ R128, R65, R104.reuse ;  /* 0x0000006841807220 */ /* 0x080fe20000410000 */
[----:B------:R-:W-:Y:S02]  /*5080*/  HADD2.F32 R66, -RZ, R66.H1_H1 ;  /* 0x30000042ff427230 */ /* 0x000fe40000004100 */
[CC--:B------:R-:W-:Y:S01]  /*5090*/  FFMA.FTZ R65, R156.reuse, R104.reuse, -R127 ;  /* 0x000000689c417223 */ /* 0x0c0fe2000001087f */
[----:B------:R-:W-:Y:S01]  /*50a0*/  FADD.FTZ R127, R43, R146 ;  /* 0x000000922b7f7221 */ /* 0x000fe20000010000 */
[----:B------:R-:W-:Y:S01]  /*50b0*/  FADD.FTZ R125, RZ, R125 ;  /* 0x0000007dff7d7221 */ /* 0x000fe20000010000 */
[-C--:B------:R-:W-:Y:S01]  /*50c0*/  FFMA.FTZ R156, R156, R105.reuse, R128 ;  /* 0x000000699c9c7223 */ /* 0x080fe20000010080 */
[----:B------:R-:W-:Y:S01]  /*50d0*/  FMUL.FTZ R128, R66, R105 ;  /* 0x0000006942807220 */ /* 0x000fe20000410000 */
[C---:B------:R-:W-:Y:S01]  /*50e0*/  FMUL.FTZ R129, R132.reuse, R127 ;  /* 0x0000007f84817220 */ /* 0x040fe20000410000 */
[----:B------:R-:W-:Y:S01]  /*50f0*/  FMUL.FTZ R132, R132, R125 ;  /* 0x0000007d84847220 */ /* 0x000fe20000410000 */
[-C--:B------:R-:W-:Y:S01]  /*5100*/  FMUL.FTZ R146, R66, R104.reuse ;  /* 0x0000006842927220 */ /* 0x080fe20000410000 */
[----:B------:R-:W-:Y:S01]  /*5110*/  FFMA.FTZ R66, R157, R104, -R128 ;  /* 0x000000689d427223 */ /* 0x000fe20000010880 */
[----:B------:R-:W-:-:S02]  /*5120*/  HADD2.F32 R158, -RZ, R67.H0_H0 ;  /* 0x20000043ff9e7230 */ /* 0x000fc40000004100 */
[C---:B------:R-:W-:Y:S01]  /*5130*/  FFMA.FTZ R128, R130.reuse, R127, -R132 ;  /* 0x0000007f82807223 */ /* 0x040fe20000010884 */
[----:B------:R-:W-:Y:S02]  /*5140*/  HADD2.F32 R67, -RZ, R67.H1_H1 ;  /* 0x30000043ff437230 */ /* 0x000fe40000004100 */
[----:B------:R-:W-:Y:S01]  /*5150*/  FFMA.FTZ R129, R130, R125, R129 ;  /* 0x0000007d82817223 */ /* 0x000fe20000010081 */
[----:B------:R-:W-:Y:S02]  /*5160*/  FADD.FTZ R128, R45, R128 ;  /* 0x000000802d807221 */ /* 0x000fe40000010000 */
[----:B------:R-:W-:Y:S01]  /*5170*/  FMUL.FTZ R143, R67, R105 ;  /* 0x00000069438f7220 */ /* 0x000fe20000410000 */
[----:B------:R-:W-:Y:S01]  /*5180*/  FADD.FTZ R129, RZ, R129 ;  /* 0x00000081ff817221 */ /* 0x000fe20000010000 */
[----:B------:R-:W-:Y:S01]  /*5190*/  FMUL.FTZ R132, R133, R128 ;  /* 0x0000008085847220 */ /* 0x000fe20000410000 */
[-C--:B------:R-:W-:Y:S01]  /*51a0*/  FMUL.FTZ R130, R67, R104.reuse ;  /* 0x0000006843827220 */ /* 0x080fe20000410000 */
[----:B------:R-:W-:Y:S01]  /*51b0*/  FFMA.FTZ R67, R158, R104, -R143 ;  /* 0x000000689e437223 */ /* 0x000fe2000001088f */
[-C--:B------:R-:W-:Y:S01]  /*51c0*/  FMUL.FTZ R143, R133, R129.reuse ;  /* 0x00000081858f7220 */ /* 0x080fe20000410000 */
[----:B------:R-:W-:Y:S01]  /*51d0*/  FFMA.FTZ R132, R134, R129, R132 ;  /* 0x0000008186847223 */ /* 0x000fe20000010084 */
[----:B------:R-:W-:-:S02]  /*51e0*/  FFMA.FTZ R158, R158, R105, R130 ;  /* 0x000000699e9e7223 */ /* 0x000fc40000010082 */
[----:B------:R-:W-:Y:S01]  /*51f0*/  FFMA.FTZ R130, R134, R128, -R143 ;  /* 0x0000008086827223 */ /* 0x000fe2000001088f */
[----:B------:R-:W-:-:S03]  /*5200*/  FADD.FTZ R133, RZ, R132 ;  /* 0x00000084ff857221 */ /* 0x000fc60000010000 */
[----:B------:R-:W-:Y:S01]  /*5210*/  FADD.FTZ R130, R47, R130 ;  /* 0x000000822f827221 */ /* 0x000fe20000010000 */
[CC--:B------:R-:W-:Y:S01]  /*5220*/  FMUL.FTZ R132, R136.reuse, R133.reuse ;  /* 0x0000008588847220 */ /* 0x0c0fe20000410000 */
[--C-:B------:R-:W-:Y:S02]  /*5230*/  HADD2.F32 R160, -RZ, R69.reuse.H0_H0 ;  /* 0x20000045ffa07230 */ /* 0x100fe40000004100 */
[----:B------:R-:W-:Y:S02]  /*5240*/  HADD2.F32 R69, -RZ, R69.H1_H1 ;  /* 0x30000045ff457230 */ /* 0x000fe40000004100 */
[-C--:B------:R-:W-:Y:S01]  /*5250*/  FMUL.FTZ R136, R136, R130.reuse ;  /* 0x0000008288887220 */ /* 0x080fe20000410000 */
[C---:B------:R-:W-:Y:S01]  /*5260*/  FFMA.FTZ R132, R135.reuse, R130, -R132 ;  /* 0x0000008287847223 */ /* 0x040fe20000010884 */
[--C-:B------:R-:W-:Y:S02]  /*5270*/  HADD2.F32 R159, -RZ, R68.reuse.H0_H0 ;  /* 0x20000044ff9f7230 */ /* 0x100fe40000004100 */
[----:B------:R-:W-:Y:S01]  /*5280*/  FFMA.FTZ R136, R135, R133, R136 ;  /* 0x0000008587887223 */ /* 0x000fe20000010088 */
[----:B------:R-:W-:-:S02]  /*5290*/  HADD2.F32 R68, -RZ, R68.H1_H1 ;  /* 0x30000044ff447230 */ /* 0x000fc40000004100 */
[-C--:B------:R-:W-:Y:S01]  /*52a0*/  FMUL.FTZ R143, R69, R105.reuse ;  /* 0x00000069458f7220 */ /* 0x080fe20000410000 */
[----:B------:R-:W-:Y:S01]  /*52b0*/  FADD.FTZ R135, R49, R132 ;  /* 0x0000008431877221 */ /* 0x000fe20000010000 */
[-C--:B------:R-:W-:Y:S01]  /*52c0*/  FMUL.FTZ R134, R69, R104.reuse ;  /* 0x0000006845867220 */ /* 0x080fe20000410000 */
[----:B------:R-:W-:Y:S01]  /*52d0*/  FADD.FTZ R132, RZ, R136 ;  /* 0x00000088ff847221 */ /* 0x000fe20000010000 */
[----:B------:R-:W-:Y:S01]  /*52e0*/  FFMA.FTZ R157, R157, R105, R146 ;  /* 0x000000699d9d7223 */ /* 0x000fe20000010092 */
[----:B------:R-:W-:Y:S01]  /*52f0*/  FFMA.FTZ R69, R160, R104, -R143 ;  /* 0x00000068a0457223 */ /* 0x000fe2000001088f */
[----:B------:R-:W-:Y:S01]  /*5300*/  FMUL.FTZ R136, R122, R135 ;  /* 0x000000877a887220 */ /* 0x000fe20000410000 */
[-C--:B------:R-:W-:Y:S01]  /*5310*/  FMUL.FTZ R146, R68, R105.reuse ;  /* 0x0000006944927220 */ /* 0x080fe20000410000 */
[-C--:B------:R-:W-:Y:S01]  /*5320*/  FFMA.FTZ R160, R160, R105.reuse, R134 ;  /* 0x00000069a0a07223 */ /* 0x080fe20000010086 */
[-C--:B------:R-:W-:Y:S01]  /*5330*/  FMUL.FTZ R134, R163, R105.reuse ;  /* 0x00000069a3867220 */ /* 0x080fe20000410000 */
[-C--:B------:R-:W-:Y:S01]  /*5340*/  FFMA.FTZ R63, R63, R105.reuse, R148 ;  /* 0x000000693f3f7223 */ /* 0x080fe20000010094 */
[----:B------:R-:W-:Y:S01]  /*5350*/  FMUL.FTZ R143, R165, R105 ;  /* 0x00000069a58f7220 */ /* 0x000fe20000410000 */
[----:B------:R-:W-:Y:S01]  /*5360*/  FMUL.FTZ R122, R122, R132 ;  /* 0x000000847a7a7220 */ /* 0x000fe20000410000 */
[----:B------:R-:W-:Y:S01]  /*5370*/  FMUL.FTZ R148, R68, R104 ;  /* 0x0000006844947220 */ /* 0x000fe20000410000 */
[----:B------:R-:W-:Y:S01]  /*5380*/  FFMA.FTZ R136, R137, R132, R136 ;  /* 0x0000008489887223 */ /* 0x000fe20000010088 */
[-C--:B------:R-:W-:Y:S01]  /*5390*/  FFMA.FTZ R68, R159, R104.reuse, -R146 ;  /* 0x000000689f447223 */ /* 0x080fe20000010892 */
[-C--:B------:R-:W-:Y:S01]  /*53a0*/  FMUL.FTZ R150, R150, R104.reuse ;  /* 0x0000006896967220 */ /* 0x080fe20000410000 */
[-C--:B------:R-:W-:Y:S01]  /*53b0*/  FMUL.FTZ R146, R163, R104.reuse ;  /* 0x00000068a3927220 */ /* 0x080fe20000410000 */
[-C--:B------:R-:W-:Y:S01]  /*53c0*/  FFMA.FTZ R134, R161, R104.reuse, -R134 ;  /* 0x00000068a1867223 */ /* 0x080fe20000010886 */
[-C--:B------:R-:W-:Y:S01]  /*53d0*/  FMUL.FTZ R165, R165, R104.reuse ;  /* 0x00000068a5a57220 */ /* 0x080fe20000410000 */
[----:B------:R-:W-:Y:S01]  /*53e0*/  FFMA.FTZ R104, R164, R104, -R143 ;  /* 0x00000068a4687223 */ /* 0x000fe2000001088f */
[----:B------:R-:W-:Y:S01]  /*53f0*/  FFMA.FTZ R122, R137, R135, -R122 ;  /* 0x00000087897a7223 */ /* 0x000fe2000001087a */
[----:B------:R-:W-:Y:S01]  /*5400*/  FADD.FTZ R143, RZ, R136 ;  /* 0x00000088ff8f7221 */ /* 0x000fe20000010000 */
[----:B------:R-:W-:-:S02]  /*5410*/  ISETP.NE.AND P1, PT, R5, RZ, PT ;  /* 0x000000ff0500720c */ /* 0x000fc40003f25270 */
[----:B------:R-:W-:Y:S01]  /*5420*/  FADD.FTZ R137, R51, R122 ;  /* 0x0000007a33897221 */ /* 0x000fe20000010000 */
[C---:B------:R-:W-:Y:S01]  /*5430*/  FMUL.FTZ R136, R138.reuse, R143 ;  /* 0x0000008f8a887220 */ /* 0x040fe20000410000 */
[C---:B------:R-:W-:Y:S01]  /*5440*/  FMUL.FTZ R153, R53.reuse, R59 ;  /* 0x0000003b35997220 */ /* 0x040fe20000410000 */
[-C--:B------:R-:W-:Y:S01]  /*5450*/  FMUL.FTZ R122, R53, R58.reuse ;  /* 0x0000003a357a7220 */ /* 0x080fe20000410000 */
[-C--:B------:R-:W-:Y:S01]  /*5460*/  FMUL.FTZ R138, R138, R137.reuse ;  /* 0x000000898a8a7220 */ /* 0x080fe20000410000 */
[----:B------:R-:W-:Y:S01]  /*5470*/  FFMA.FTZ R136, R139, R137, -R136 ;  /* 0x000000898b887223 */ /* 0x000fe20000010888 */
[C---:B------:R-:W-:Y:S01]  /*5480*/  FFMA.FTZ R153, R52.reuse, R58, -R153 ;  /* 0x0000003a34997223 */ /* 0x040fe20000010899 */
[-C--:B------:R-:W-:Y:S01]  /*5490*/  FMUL.FTZ R58, R53, R56.reuse ;  /* 0x00000038353a7220 */ /* 0x080fe20000410000 */
[----:B------:R-:W-:Y:S01]  /*54a0*/  FFMA.FTZ R138, R139, R143, R138 ;  /* 0x0000008f8b8a7223 */ /* 0x000fe2000001008a */
[----:B------:R-:W-:Y:S01]  /*54b0*/  FMUL.FTZ R155, R53, R57 ;  /* 0x00000039359b7220 */ /* 0x000fe20000410000 */
[----:B------:R-:W-:Y:S01]  /*54c0*/  FADD.FTZ R139, R77, R136 ;  /* 0x000000884d8b7221 */ /* 0x000fe20000010000 */
[C---:B------:R-:W-:Y:S01]  /*54d0*/  FFMA.FTZ R122, R52.reuse, R59, R122 ;  /* 0x0000003b347a7223 */ /* 0x040fe2000001007a */
[----:B------:R-:W-:Y:S01]  /*54e0*/  BSSY.RECONVERGENT B0, `(.L_x_1725) ;  /* 0x0000014000007945 */ /* 0x000fe20003800200 */
[----:B------:R-:W-:Y:S01]  /*54f0*/  FFMA.FTZ R57, R52, R57, R58 ;  /* 0x0000003934397223 */ /* 0x000fe2000001003a */
[-C--:B------:R-:W-:Y:S01]  /*5500*/  FFMA.FTZ R149, R149, R105.reuse, R150 ;  /* 0x0000006995957223 */ /* 0x080fe20000010096 */
[-C--:B------:R-:W-:Y:S01]  /*5510*/  FFMA.FTZ R159, R159, R105.reuse, R148 ;  /* 0x000000699f9f7223 */ /* 0x080fe20000010094 */
[-C--:B------:R-:W-:Y:S01]  /*5520*/  FFMA.FTZ R161, R161, R105.reuse, R146 ;  /* 0x00000069a1a17223 */ /* 0x080fe20000010092 */
[----:B------:R-:W-:Y:S01]  /*5530*/  FADD.FTZ R58, R54, R153 ;  /* 0x00000099363a7221 */ /* 0x000fe20000010000 */
[----:B------:R-:W-:Y:S01]  /*5540*/  FFMA.FTZ R105, R164, R105, R165 ;  /* 0x00000069a4697223 */ /* 0x000fe200000100a5 */
[----:B------:R-:W-:Y:S01]  /*5550*/  FFMA.FTZ R56, R52, R56, -R155 ;  /* 0x0000003834387223 */ /* 0x000fe2000001089b */
[----:B------:R-:W-:Y:S01]  /*5560*/  FADD.FTZ R54, RZ, R138 ;  /* 0x0000008aff367221 */ /* 0x000fe20000010000 */
[----:B------:R-:W-:Y:S01]  /*5570*/  FMUL.FTZ R136, R120, R139 ;  /* 0x0000008b78887220 */ /* 0x000fe20000410000 */
[----:B------:R-:W-:Y:S01]  /*5580*/  FADD.FTZ R59, R55, R122 ;  /* 0x0000007a373b7221 */ /* 0x000fe20000010000 */
[----:B------:R-:W-:Y:S06]  /*5590*/  @P1 BRA `(.L_x_1726) ;  /* 0x0000000000201947 */ /* 0x000fec0003800000 */
[----:B------:R-:W-:Y:S01]  /*55a0*/  IMAD R53, R8, R91, R107 ;  /* 0x0000005b08357224 */ /* 0x000fe200078e026b */
[----:B------:R0:W-:Y:S04]  /*55b0*/  STS.128 [R140+0x880], R56 ;  /* 0x000880388c007388 */ /* 0x0001e80000000c00 */
[----:B------:R-:W-:Y:S02]  /*55c0*/  SHF.R.S32.HI R55, RZ, 0x1f, R53 ;  /* 0x0000001fff377819 */ /* 0x000fe40000011435 */
[----:B------:R-:W-:-:S04]  /*55d0*/  IADD3 R53, P1, PT, R6, R53, RZ ;  /* 0x0000003506357210 */ /* 0x000fc80007f3e0ff */
[----:B------:R-:W-:Y:S02]  /*55e0*/  LEA.HI.X.SX32 R122, R6, R55, 0x1, P1 ;  /* 0x00000037067a7211 */ /* 0x000fe400008f0eff */
[----:B------:R-:W-:-:S04]  /*55f0*/  LEA R52, P1, R53, R102, 0x4 ;  /* 0x0000006635347211 */ /* 0x000fc800078220ff */
[----:B------:R-:W-:-:S05]  /*5600*/  LEA.HI.X R53, R53, R103, R122, 0x4, P1 ;  /* 0x0000006735357211 */ /* 0x000fca00008f247a */
[----:B------:R0:W-:Y:S04]  /*5610*/  STG.E.128 desc[UR18][R52.64], R56 ;  /* 0x0000003834007986 */ /* 0x0001e8000c101d12 */
.L_x_1726:
[----:B------:R-:W-:Y:S05]  /*5620*/  BSYNC.RECONVERGENT B0 ;  /* 0x0000000000007941 */ /* 0x000fea0003800200 */
.L_x_1725:
[-C--:B------:R-:W-:Y:S01]  /*5630*/  FMUL.FTZ R120, R120, R54.reuse ;  /* 0x0000003678787220 */ /* 0x080fe20000410000 */
[----:B0-----:R-:W-:Y:S01]  /*5640*/  FFMA.FTZ R53, R121, R54, R136 ;  /* 0x0000003679357223 */ /* 0x001fe20000010088 */
[----:B------:R-:W-:Y:S01]  /*5650*/  FMUL.FTZ R56, R131, R145 ;  /* 0x0000009183387220 */ /* 0x000fe20000410000 */
[----:B------:R-:W-:Y:S01]  /*5660*/  FMUL.FTZ R133, R133, R60 ;  /* 0x0000003c85857220 */ /* 0x000fe20000410000 */
        /* <DEDUP_REMOVED lines=9> */
[C---:B------:R-:W-:Y:S01]  /*5700*/  FFMA.FTZ R56, R119.reuse, R52, -R56 ;  /* 0x0000003477387223 */ /* 0x040fe20000010838 */
[----:B------:R-:W-:Y:S01]  /*5710*/  FFMA.FTZ R71, R124, R71, -R147 ;  /* 0x000000477c477223 */ /* 0x000fe20000010893 */
[----:B------:R-:W-:Y:S01]  /*5720*/  FMUL.FTZ R54, R54, R63 ;  /* 0x0000003f36367220 */ /* 0x000fe20000410000 */
[----:B------:R-:W-:Y:S01]  /*5730*/  FFMA.FTZ R118, R119, R53, R118 ;  /* 0x0000003577767223 */ /* 0x000fe20000010076 */
[----:B------:R-:W-:Y:S01]  /*5740*/  FADD.FTZ R55, R81, R56 ;  /* 0x0000003851377221 */ /* 0x000fe20000010000 */
[----:B------:R-:W-:Y:S01]  /*5750*/  FFMA.FTZ R76, R71, 2, R76 ;  /* 0x40000000474c7823 */ /* 0x000fe2000001004c */
[----:B------:R-:W-:Y:S01]  /*5760*/  FMUL.FTZ R53, R53, R156 ;  /* 0x0000009c35357220 */ /* 0x000fe20000410000 */
[----:B------:R-:W-:Y:S01]  /*5770*/  FADD.FTZ R118, RZ, R118 ;  /* 0x00000076ff767221 */ /* 0x000fe20000010000 */
[----:B------:R-:W-:Y:S01]  /*5780*/  FMUL.FTZ R56, R116, R55 ;  /* 0x0000003774387220 */ /* 0x000fe20000410000 */
[----:B------:R-:W-:Y:S01]  /*5790*/  IADD3 R107, PT, PT, R107, 0x1, RZ ;  /* 0x000000016b6b7810 */ /* 0x000fe20007ffe0ff */
[----:B------:R-:W-:Y:S01]  /*57a0*/  FFMA.FTZ R53, R52, R65, -R53 ;  /* 0x0000004134357223 */ /* 0x000fe20000010835 */
[-C--:B------:R-:W-:Y:S01]  /*57b0*/  FMUL.FTZ R116, R116, R118.reuse ;  /* 0x0000007674747220 */ /* 0x080fe20000410000 */
[----:B------:R-:W-:Y:S01]  /*57c0*/  FFMA.FTZ R56, R117, R118, R56 ;  /* 0x0000007675387223 */ /* 0x000fe20000010038 */
[----:B------:R-:W-:Y:S01]  /*57d0*/  ISETP.GE.AND P1, PT, R107, UR5, PT ;  /* 0x000000056b007c0c */ /* 0x000fe2000bf26270 */
[----:B------:R-:W-:Y:S01]  /*57e0*/  FFMA.FTZ R54, R139, R64, -R54 ;  /* 0x000000408b367223 */ /* 0x000fe20000010836 */
[----:B------:R-:W-:Y:S01]  /*57f0*/  FFMA.FTZ R116, R117, R55, -R116 ;  /* 0x0000003775747223 */ /* 0x000fe20000010874 */
[----:B------:R-:W-:Y:S01]  /*5800*/  FADD.FTZ R59, RZ, R56 ;  /* 0x00000038ff3b7221 */ /* 0x000fe20000010000 */
[----:B------:R-:W-:Y:S01]  /*5810*/  FMUL.FTZ R149, R144, R149 ;  /* 0x0000009590957220 */ /* 0x000fe20000410000 */
[----:B------:R-:W-:Y:S01]  /*5820*/  FFMA.FTZ R29, R54, 2, R29 ;  /* 0x40000000361d7823 */ /* 0x000fe2000001001d */
[----:B------:R-:W-:Y:S01]  /*5830*/  FADD.FTZ R57, R83, R116 ;  /* 0x0000007453397221 */ /* 0x000fe20000010000 */
[C---:B------:R-:W-:Y:S01]  /*5840*/  FMUL.FTZ R56, R114.reuse, R59 ;  /* 0x0000003b72387220 */ /* 0x040fe20000410000 */
[----:B------:R-:W-:Y:S01]  /*5850*/  FMUL.FTZ R58, R125, R151 ;  /* 0x000000977d3a7220 */ /* 0x000fe20000410000 */
[----:B------:R-:W-:Y:S01]  /*5860*/  FMUL.FTZ R129, R129, R152 ;  /* 0x0000009881817220 */ /* 0x000fe20000410000 */
[-C--:B------:R-:W-:Y:S01]  /*5870*/  FMUL.FTZ R114, R114, R57.reuse ;  /* 0x0000003972727220 */ /* 0x080fe20000410000 */
[----:B------:R-:W-:Y:S01]  /*5880*/  FFMA.FTZ R56, R115, R57, -R56 ;  /* 0x0000003973387223 */ /* 0x000fe20000010838 */
[----:B------:R-:W-:Y:S01]  /*5890*/  FMUL.FTZ R132, R132, R75 ;  /* 0x0000004b84847220 */ /* 0x000fe20000410000 */
[----:B------:R-:W-:Y:S01]  /*58a0*/  FMUL.FTZ R154, R143, R154 ;  /* 0x0000009a8f9a7220 */ /* 0x000fe20000410000 */
[----:B------:R-:W-:Y:S01]  /*58b0*/  FFMA.FTZ R114, R115, R59, R114 ;  /* 0x0000003b73727223 */ /* 0x000fe20000010072 */
[----:B------:R-:W-:Y:S01]  /*58c0*/  FADD.FTZ R61, R85, R56 ;  /* 0x00000038553d7221 */ /* 0x000fe20000010000 */
[----:B------:R-:W-:Y:S01]  /*58d0*/  FMUL.FTZ R54, R118, R157 ;  /* 0x0000009d76367220 */ /* 0x000fe20000410000 */
[----:B------:R-:W-:Y:S01]  /*58e0*/  FMUL.FTZ R158, R59, R158 ;  /* 0x0000009e3b9e7220 */ /* 0x000fe20000410000 */
[----:B------:R-:W-:Y:S01]  /*58f0*/  FADD.FTZ R114, RZ, R114 ;  /* 0x00000072ff727221 */ /* 0x000fe20000010000 */
[----:B------:R-:W-:Y:S01]  /*5900*/  FMUL.FTZ R56, R112, R61 ;  /* 0x0000003d70387220 */ /* 0x000fe20000410000 */
        /* <DEDUP_REMOVED lines=11> */
[C---:B------:R-:W-:Y:S01]  /*59c0*/  FMUL.FTZ R52, R110.reuse, R71 ;  /* 0x000000476e347220 */ /* 0x040fe20000410000 */
[----:B------:R-:W-:Y:S01]  /*59d0*/  FMUL.FTZ R160, R71, R160 ;  /* 0x000000a047a07220 */ /* 0x000fe20000410000 */
[----:B------:R-:W-:Y:S01]  /*59e0*/  FFMA.FTZ R54, R55, R66, -R54 ;  /* 0x0000004237367223 */ /* 0x000fe20000010836 */
[-C--:B------:R-:W-:Y:S01]  /*59f0*/  FMUL.FTZ R110, R110, R63.reuse ;  /* 0x0000003f6e6e7220 */ /* 0x080fe20000410000 */
[----:B------:R-:W-:Y:S01]  /*5a00*/  FFMA.FTZ R52, R111, R63, -R52 ;  /* 0x0000003f6f347223 */ /* 0x000fe20000010834 */
[----:B------:R-:W-:Y:S01]  /*5a10*/  FFMA.FTZ R67, R57, R67, -R158 ;  /* 0x0000004339437223 */ /* 0x000fe2000001089e */
        /* <DEDUP_REMOVED lines=29> */
.L_x_1724:
[----:B------:R-:W-:Y:S01]  /*5bf0*/  BAR.SYNC.DEFER_BLOCKING 0x0 ;  /* 0x0000000000007b1d */ /* 0x000fe20000010000 */
[----:B------:R-:W-:Y:S02]  /*5c00*/  F2FP.F16.F32.PACK_AB R26, R82, R25 ;  /* 0x00000019521a723e */ /* 0x000fe400000000ff */
        /* <DEDUP_REMOVED lines=11> */
[----:B------:R-:W-:Y:S02]  /*5cc0*/  MOV R23, RZ ;  /* 0x000000ff00177202 */ /* 0x000fe40000000f00 */
[----:B------:R-:W-:Y:S01]  /*5cd0*/  IADD3 R8, PT, PT, R8, 0x1, RZ ;  /* 0x0000000108087810 */ /* 0x000fe20007ffe0ff */
[----:B------:R-:W3:Y:S01]  /*5ce0*/  LDC.64 R44, c[0x0][0x478] ;  /* 0x00011e00ff2c7b82 */ /* 0x000ee20000000a00 */
[----:B------:R-:W-:Y:S01]  /*5cf0*/  IADD3 R16, P1, PT, R16, 0x800, RZ ;  /* 0x0000080010107810 */ /* 0x000fe20007f3e0ff */
[----:B------:R-:W-:Y:S01]  /*5d00*/  STS.128 [R20], R24 ;  /* 0x0000001814007388 */ /* 0x000fe20000000c00 */
[----:B------:R-:W-:Y:S02]  /*5d10*/  IADD3 R12, P2, PT, R12, 0x400, RZ ;  /* 0x000004000c0c7810 */ /* 0x000fe40007f5e0ff */
[----:B------:R-:W-:Y:S01]  /*5d20*/  IADD3 R10, P3, PT, R10, 0x400, RZ ;  /* 0x000004000a0a7810 */ /* 0x000fe20007f7e0ff */
[----:B------:R2:W-:Y:S01]  /*5d30*/  STS.128 [R20+0x10], R32 ;  /* 0x0000102014007388 */ /* 0x0005e20000000c00 */
[----:B------:R-:W-:-:S03]  /*5d40*/  NOP ;  /* 0x0000000000007918 */ /* 0x000fc60000000000 */
[----:B------:R-:W4:Y:S01]  /*5d50*/  LDS.128 R28, [R18] ;  /* 0x00000000121c7984 */ /* 0x000f220000000c00 */
[----:B0-----:R-:W-:Y:S01]  /*5d60*/  IMAD.WIDE.U32 R22, R40, UR20, R22 ;  /* 0x0000001428167c25 */ /* 0x001fe2000f8e0016 */
[----:B------:R-:W-:Y:S02]  /*5d70*/  IADD3.X R17, PT, PT, RZ, R17, RZ, P1, !PT ;  /* 0x00000011ff117210 */ /* 0x000fe40000ffe4ff */
[----:B------:R0:W5:Y:S01]  /*5d80*/  LDS.128 R36, [R18+0x200] ;  /* 0x0002000012247984 */ /* 0x0001620000000c00 */
[----:B------:R-:W-:Y:S01]  /*5d90*/  IMAD R23, R41, UR20, R23 ;  /* 0x0000001429177c24 */ /* 0x000fe2000f8e0217 */
[----:B------:R-:W-:Y:S02]  /*5da0*/  IADD3.X R13, PT, PT, RZ, R13, RZ, P2, !PT ;  /* 0x0000000dff0d7210 */ /* 0x000fe400017fe4ff */
[----:B------:R-:W-:Y:S01]  /*5db0*/  IADD3.X R11, PT, PT, RZ, R11, RZ, P3, !PT ;  /* 0x0000000bff0b7210 */ /* 0x000fe20001ffe4ff */
[----:B--2---:R-:W-:-:S04]  /*5dc0*/  IMAD.WIDE.U32 R20, R2, R42, R22 ;  /* 0x0000002a02147225 */ /* 0x004fc800078e0016 */
[----:B------:R-:W-:Y:S01]  /*5dd0*/  IMAD R19, R2, R43, R21 ;  /* 0x0000002b02137224 */ /* 0x000fe200078e0215 */
[----:B---3--:R-:W-:-:S04]  /*5de0*/  LEA R22, P0, R20, R44, 0x1 ;  /* 0x0000002c14167211 */ /* 0x008fc800078008ff */
[----:B------:R-:W-:Y:S02]  /*5df0*/  LEA.HI.X R23, R20, R45, R19, 0x1, P0 ;  /* 0x0000002d14177211 */ /* 0x000fe400000f0c13 */
[----:B-1----:R-:W-:Y:S01]  /*5e00*/  ISETP.GE.AND P0, PT, R8, UR5, PT ;  /* 0x0000000508007c0c */ /* 0x002fe2000bf06270 */
[----:B0-----:R-:W-:-:S05]  /*5e10*/  IMAD.WIDE.U32 R18, R14, 0x10, R22 ;  /* 0x000000100e127825 */ /* 0x001fca00078e0016 */
[----:B----4-:R0:W-:Y:S04]  /*5e20*/  STG.E.128 desc[UR18][R18.64], R28 ;  /* 0x0000001c12007986 */ /* 0x0101e8000c101d12 */
[----:B-----5:R0:W-:Y:S03]  /*5e30*/  STG.E.128 desc[UR18][R18.64+0x200], R36 ;  /* 0x0002002412007986 */ /* 0x0201e6000c101d12 */
[----:B------:R-:W-:Y:S05]  /*5e40*/  @!P0 BRA `(.L_x_1728) ;  /* 0xffffffa8001c8947 */ /* 0x000fea000383ffff */
[----:B------:R-:W-:Y:S05]  /*5e50*/  EXIT ;  /* 0x000000000000794d */ /* 0x000fea0003800000 */
.L_x_1729:
        /* <DEDUP_REMOVED lines=10> */
.L_x_5040:


//--------------------- .text._Z25selective_scan_fwd_kernelI32Selective_Scan_fwd_kernel_traitsILi32ELi16ELi1ELb1ELb0ELb1ELb1EN3c104HalfENS1_7complexIfEEEEv13SSMParamsBase --------------------------
	.section	.text._Z25selective_scan_fwd_kernelI32Selective_Scan_fwd_kernel_traitsILi32ELi16ELi1ELb1ELb0ELb1ELb1EN3c104HalfENS1_7complexIfEEEEv13SSMParamsBase,"ax",@progbits
	.align	128
        .global         _Z25selective_scan_fwd_kernelI32Selective_Scan_fwd_kernel_traitsILi32ELi16ELi1ELb1ELb0ELb1ELb1EN3c104HalfENS1_7complexIfEEEEv13SSMParamsBase
        .type           _Z25selective_scan_fwd_kernelI32Selective_Scan_fwd_kernel_traitsILi32ELi16ELi1ELb1ELb0ELb1ELb1EN3c104HalfENS1_7complexIfEEEEv13SSMParamsBase,@function
        .size           _Z25selective_scan_fwd_kernelI32Selective_Scan_fwd_kernel_traitsILi32ELi16ELi1ELb1ELb0ELb1ELb1EN3c104HalfENS1_7complexIfEEEEv13SSMParamsBase,(.L_x_5041 - _Z25selective_scan_fwd_kernelI32Selective_Scan_fwd_kernel_traitsILi32ELi16ELi1ELb1ELb0ELb1ELb1EN3c104HalfENS1_7complexIfEEEEv13SSMParamsBase)
        .other          _Z25selective_scan_fwd_kernelI32Selective_Scan_fwd_kernel_traitsILi32ELi16ELi1ELb1ELb0ELb1ELb1EN3c104HalfENS1_7complexIfEEEEv13SSMParamsBase,@"STO_CUDA_ENTRY STV_DEFAULT"
_Z25selective_scan_fwd_kernelI32Selective_Scan_fwd_kernel_traitsILi32ELi16ELi1ELb1ELb0ELb1ELb1EN3c104HalfENS1_7complexIfEEEEv13SSMParamsBase:
.text._Z25selective_scan_fwd_kernelI32Selective_Scan_fwd_kernel_traitsILi32ELi16ELi1ELb1ELb0ELb1ELb1EN3c104HalfENS1_7complexIfEEEEv13SSMParamsBase:
        /* <DEDUP_REMOVED lines=108> */
.L_x_1766:
[----:B------:R-:W-:Y:S01]  /*06c0*/  BAR.SYNC.DEFER_BLOCKING 0x0 ;  /* 0x0000000000007b1d */ /* 0x000fe20000010000 */
[----:B------:R-:W-:-:S05]  /*06d0*/  IMAD.WIDE.U32 R22, R14, 0x10, R10 ;  /* 0x000000100e167825 */ /* 0x000fca00078e000a */
[----:B0-----:R-:W2:Y:S04]  /*06e0*/  LDG.E.128 R24, desc[UR18][R22.64] ;  /* 0x0000001216187981 */ /* 0x001ea8000c1e1d00 */
[----:B------:R-:W3:Y:S01]  /*06f0*/  LDG.E.128 R32, desc[UR18][R22.64+0x200] ;  /* 0x0002001216207981 */ /* 0x000ee2000c1e1d00 */
[----:B------:R-:W-:Y:S01]  /*0700*/  IMAD.WIDE.U32 R28, R14, 0x10, R12 ;  /* 0x000000100e1c7825 */ /* 0x000fe200078e000c */
        /* <DEDUP_REMOVED lines=70> */
.L_x_1731:
[----:B------:R-:W-:Y:S05]  /*0b70*/  BSYNC.RECONVERGENT B0 ;  /* 0x0000000000007941 */ /* 0x000fea0003800200 */
.L_x_1730:
        /* <DEDUP_REMOVED lines=35> */
.L_x_1733:
[----:B------:R-:W-:Y:S05]  /*0db0*/  BSYNC.RECONVERGENT B0 ;  /* 0x0000000000007941 */ /* 0x000fea0003800200 */
.L_x_1732:
        /* <DEDUP_REMOVED lines=37> */
.L_x_1735:
[----:B------:R-:W-:Y:S05]  /*1010*/  BSYNC.RECONVERGENT B0 ;  /* 0x0000000000007941 */ /* 0x000fea0003800200 */
.L_x_1734:
        /* <DEDUP_REMOVED lines=35> */
.L_x_1737:
[----:B------:R-:W-:Y:S05]  /*1250*/  BSYNC.RECONVERGENT B0 ;  /* 0x0000000000007941 */ /* 0x000fea0003800200 */
.L_x_1736:
        /* <DEDUP_REMOVED lines=38> */
.L_x_1739:
[----:B------:R-:W-:Y:S05]  /*14c0*/  BSYNC.RECONVERGENT B0 ;  /* 0x0000000000007941 */ /* 0x000fea0003800200 */
.L_x_1738:
        /* <DEDUP_REMOVED lines=39> */
.L_x_1741:
[----:B------:R-:W-:Y:S05]  /*1740*/  BSYNC.RECONVERGENT B0 ;  /* 0x0000000000007941 */ /* 0x000fea0003800200 */
.L_x_1740:
        /* <DEDUP_REMOVED lines=41> */
.L_x_1743:
[----:B------:R-:W-:Y:S05]  /*19e0*/  BSYNC.RECONVERGENT B0 ;  /* 0x0000000000007941 */ /* 0x000fea0003800200 */
.L_x_1742:
        /* <DEDUP_REMOVED lines=39> */
.L_x_1745:
[----:B------:R-:W-:Y:S05]  /*1c60*/  BSYNC.RECONVERGENT B0 ;  /* 0x0000000000007941 */ /* 0x000fea0003800200 */
.L_x_1744:
        /* <DEDUP_REMOVED lines=41> */
.L_x_1747:
[----:B------:R-:W-:Y:S05]  /*1f00*/  BSYNC.RECONVERGENT B0 ;  /* 0x0000000000007941 */ /* 0x000fea0003800200 */
.L_x_1746:
        /* <DEDUP_REMOVED lines=39> */
.L_x_1749:
[----:B------:R-:W-:Y:S05]  /*2180*/  BSYNC.RECONVERGENT B0 ;  /* 0x0000000000007941 */ /* 0x000fea0003800200 */
.L_x_1748:
        /* <DEDUP_REMOVED lines=45> */
.L_x_1751:
[----:B------:R-:W-:Y:S05]  /*2460*/  BSYNC.RECONVERGENT B0 ;  /* 0x0000000000007941 */ /* 0x000fea0003800200 */
.L_x_1750:
        /* <DEDUP_REMOVED lines=32> */
.L_x_1753:
[----:B------:R-:W-:Y:S05]  /*2670*/  BSYNC.RECONVERGENT B0 ;  /* 0x0000000000007941 */ /* 0x000fea0003800200 */
.L_x_1752:
        /* <DEDUP_REMOVED lines=32> */
.L_x_1755:
[----:B------:R-:W-:Y:S05]  /*2880*/  BSYNC.RECONVERGENT B0 ;  /* 0x0000000000007941 */ /* 0x000fea0003800200 */
.L_x_1754:
        /* <DEDUP_REMOVED lines=32> */
.L_x_1757:
[----:B------:R-:W-:Y:S05]  /*2a90*/  BSYNC.RECONVERGENT B0 ;  /* 0x0000000000007941 */ /* 0x000fea0003800200 */
.L_x_1756:
        /* <DEDUP_REMOVED lines=32> */
.L_x_1759:
[----:B------:R-:W-:Y:S05]  /*2ca0*/  BSYNC.RECONVERGENT B0 ;  /* 0x0000000000007941 */ /* 0x000fea0003800200 */
.L_x_1758:
        /* <DEDUP_REMOVED lines=32> */
.L_x_1761:
[----:B------:R-:W-:Y:S05]  /*2eb0*/  BSYNC.RECONVERGENT B0 ;  /* 0x0000000000007941 */ /* 0x000fea0003800200 */
.L_x_1760:
        /* <DEDUP_REMOVED lines=37> */
.L_x_1765:
        /* <DEDUP_REMOVED lines=593> */
.L_x_1764:
[----:B------:R-:W-:Y:S05]  /*5620*/  BSYNC.RECONVERGENT B0 ;  /* 0x0000000000007941 */ /* 0x000fea0003800200 */
.L_x_1763:
        /* <DEDUP_REMOVED lines=92> */
.L_x_1762:
        /* <DEDUP_REMOVED lines=13> */
[----:B------:R-:W-:-:S03]  /*5cc0*/  MOV R57, RZ ;  /* 0x000000ff00397202 */ /* 0x000fc60000000f00 */
[----:B------:R-:W3:Y:S01]  /*5cd0*/  LDC.64 R58, c[0x0][0x478] ;  /* 0x00011e00ff3a7b82 */ /* 0x000ee20000000a00 */
[----:B------:R0:W-:Y:S04]  /*5ce0*/  STS.128 [R20], R48 ;  /* 0x0000003014007388 */ /* 0x0001e80000000c00 */
[----:B------:R2:W-:Y:S01]  /*5cf0*/  STS.128 [R20+0x10], R44 ;  /* 0x0000102c14007388 */ /* 0x0005e20000000c00 */
        /* <DEDUP_REMOVED lines=28> */
[----:B------:R-:W-:Y:S02]  /*5ec0*/  IADD3 R10, P3, PT, R10, 0x400, RZ ;  /* 0x000004000a0a7810 */ /* 0x000fe40007f7e0ff */
[----:B------:R-:W-:Y:S02]  /*5ed0*/  IADD3.X R17, PT, PT, RZ, R17, RZ, P1, !PT ;  /* 0x00000011ff117210 */ /* 0x000fe40000ffe4ff */
        /* <DEDUP_REMOVED lines=9> */
[--C-:B-1----:R-:W-:Y:S02]  /*5f70*/  HADD2.F32 R46, -RZ, R50.reuse.H0_H0 ;  /* 0x20000032ff2e7230 */ /* 0x102fe40000004100 */
[----:B------:R-:W-:Y:S01]  /*5f80*/  FMUL.FTZ R28, R26, -1.4426950216293334961 ;  /* 0xbfb8aa3b1a1c7820 */ /* 0x000fe20000410000 */
[----:B------:R-:W-:-:S02]  /*5f90*/  HADD2.F32 R50, -RZ, R50.H1_H1 ;  /* 0x30000032ff327230 */ /* 0x000fc40000004100 */
[----:B------:R-:W-:Y:S01]  /*5fa0*/  FMUL.FTZ R22, R19, -1.4426950216293334961 ;  /* 0xbfb8aa3b13167820 */ /* 0x000fe20000410000 */
[----:B------:R-:W-:Y:S02]  /*5fb0*/  HADD2.F32 R52, -RZ, R52.H1_H1 ;  /* 0x30000034ff347230 */ /* 0x000fe40000004100 */
[----:B------:R-:W-:Y:S01]  /*5fc0*/  FMUL.FTZ R47, R46, -1.4426950216293334961 ;  /* 0xbfb8aa3b2e2f7820 */ /* 0x000fe20000410000 */
[----:B------:R-:W-:Y:S01]  /*5fd0*/  HADD2.F32 R32, -RZ, R54.H0_H0 ;  /* 0x20000036ff207230 */ /* 0x000fe20000004100 */
[----:B------:R-:W0:Y:S01]  /*5fe0*/  MUFU.EX2 R28, R28 ;  /* 0x0000001c001c7308 */ /* 0x000e220000000800 */
[--C-:B------:R-:W-:Y:S02]  /*5ff0*/  HADD2.F32 R58, -RZ, R51.reuse.H0_H0 ;  /* 0x20000033ff3a7230 */ /* 0x100fe40000004100 */
[----:B------:R-:W-:Y:S01]  /*6000*/  FMUL.FTZ R24, R52, -1.4426950216293334961 ;  /* 0xbfb8aa3b34187820 */ /* 0x000fe20000410000 */
[----:B------:R-:W-:Y:S02]  /*6010*/  HADD2.F32 R60, -RZ, R51.H1_H1 ;  /* 0x30000033ff3c7230 */ /* 0x000fe40000004100 */
[----:B------:R-:W-:Y:S01]  /*6020*/  FMUL.FTZ R51, R50, -1.4426950216293334961 ;  /* 0xbfb8aa3b32337820 */ /* 0x000fe20000410000 */
[----:B------:R-:W-:-:S02]  /*6030*/  HADD2.F32 R53, -RZ, R53.H1_H1 ;  /* 0x30000035ff357230 */ /* 0x000fc40000004100 */
[----:B------:R-:W-:Y:S01]  /*6040*/  FMUL.FTZ R34, R32, -1.4426950216293334961 ;  /* 0xbfb8aa3b20227820 */ /* 0x000fe20000410000 */
[----:B------:R-:W-:Y:S01]  /*6050*/  HADD2.F32 R38, -RZ, R55.H0_H0 ;  /* 0x20000037ff267230 */ /* 0x000fe20000004100 */
[----:B------:R-:W1:Y:S01]  /*6060*/  MUFU.EX2 R22, R22 ;  /* 0x0000001600167308 */ /* 0x000e620000000800 */
[----:B------:R-:W-:Y:S02]  /*6070*/  HADD2.F32 R40, -RZ, R48.H0_H0 ;  /* 0x20000030ff287230 */ /* 0x000fe40000004100 */
[----:B------:R-:W-:Y:S01]  /*6080*/  FMUL.FTZ R30, R53, -1.4426950216293334961 ;  /* 0xbfb8aa3b351e7820 */ /* 0x000fe20000410000 */
[----:B------:R-:W-:Y:S02]  /*6090*/  HADD2.F32 R43, -RZ, R49.H0_H0 ;  /* 0x20000031ff2b7230 */ /* 0x000fe40000004100 */
[----:B------:R-:W-:Y:S01]  /*60a0*/  FMUL.FTZ R59, R58, -1.4426950216293334961 ;  /* 0xbfb8aa3b3a3b7820 */ /* 0x000fe20000410000 */
[----:B------:R-:W-:Y:S02]  /*60b0*/  HADD2.F32 R55, -RZ, R55.H1_H1 ;  /* 0x30000037ff377230 */ /* 0x000fe40000004100 */
[----:B------:R-:W-:Y:S01]  /*60c0*/  FMUL.FTZ R41, R40, -1.4426950216293334961 ;  /* 0xbfb8aa3b28297820 */ /* 0x000fe20000410000 */
[----:B------:R-:W-:-:S02]  /*60d0*/  HADD2.F32 R54, -RZ, R54.H1_H1 ;  /* 0x30000036ff367230 */ /* 0x000fc40000004100 */
[----:B------:R-:W-:Y:S01]  /*60e0*/  FMUL.FTZ R44, R43, -1.4426950216293334961 ;  /* 0xbfb8aa3b2b2c7820 */ /* 0x000fe20000410000 */
[----:B------:R-:W-:Y:S02]  /*60f0*/  HADD2.F32 R48, -RZ, R48.H1_H1 ;  /* 0x30000030ff307230 */ /* 0x000fe40000004100 */
[----:B------:R-:W-:Y:S01]  /*6100*/  FMUL.FTZ R61, R60, -1.4426950216293334961 ;  /* 0xbfb8aa3b3c3d7820 */ /* 0x000fe20000410000 */
[----:B------:R-:W-:Y:S02]  /*6110*/  HADD2.F32 R49, -RZ, R49.H1_H1 ;  /* 0x30000031ff317230 */ /* 0x000fe40000004100 */
[----:B------:R-:W-:Y:S01]  /*6120*/  FMUL.FTZ R39, R55, -1.4426950216293334961 ;  /* 0xbfb8aa3b37277820 */ /* 0x000fe20000410000 */
[----:B------:R-:W2:Y:S01]  /*6130*/  MUFU.EX2 R47, R47 ;  /* 0x0000002f002f7308 */ /* 0x000ea20000000800 */
[----:B------:R-:W-:Y:S01]  /*6140*/  FMUL.FTZ R36, R54, -1.4426950216293334961 ;  /* 0xbfb8aa3b36247820 */ /* 0x000fe20000410000 */
[----:B------:R-:W-:Y:S01]  /*6150*/  FMUL.FTZ R37, R38, -1.4426950216293334961 ;  /* 0xbfb8aa3b26257820 */ /* 0x000fe20000410000 */
[----:B------:R-:W-:Y:S01]  /*6160*/  FMUL.FTZ R42, R48, -1.4426950216293334961 ;  /* 0xbfb8aa3b302a7820 */ /* 0x000fe20000410000 */
[----:B------:R-:W3:Y:S01]  /*6170*/  MUFU.EX2 R51, R51 ;  /* 0x0000003300337308 */ /* 0x000ee20000000800 */
[----:B------:R-:W-:Y:S01]  /*6180*/  FMUL.FTZ R45, R49, -1.4426950216293334961 ;  /* 0xbfb8aa3b312d7820 */ /* 0x000fe20000410000 */
[----:B0-----:R-:W-:Y:S01]  /*6190*/  FADD.FTZ R28, R28, 1 ;  /* 0x3f8000001c1c7421 */ /* 0x001fe20000010000 */
[----:B-1----:R-:W-:Y:S01]  /*61a0*/  FADD.FTZ R22, R22, 1 ;  /* 0x3f80000016167421 */ /* 0x002fe20000010000 */
        /* <DEDUP_REMOVED lines=48> */
[----:B0-----:R-:W-:-:S04]  /*64b0*/  FMUL.FTZ R55, R55, R24 ;  /* 0x0000001837377220 */ /* 0x001fc80000410000 */
[----:B------:R-:W-:-:S03]  /*64c0*/  FMUL.FTZ R55, R55, R84 ;  /* 0x0000005437377220 */ /* 0x000fc60000410000 */
[----:B------:R2:W0:Y:S01]  /*64d0*/  MUFU.RCP R71, R37 ;  /* 0x0000002500477308 */ /* 0x0004220000001000 */
[----:B-1----:R-:W-:-:S04]  /*64e0*/  FMUL.FTZ R53, R53, R30 ;  /* 0x0000001e35357220 */ /* 0x002fc80000410000 */
[----:B------:R-:W-:-:S03]  /*64f0*/  FMUL.FTZ R53, R53, R78 ;  /* 0x0000004e35357220 */ /* 0x000fc60000410000 */
[----:B------:R-:W1:Y:S01]  /*6500*/  MUFU.RCP R41, R41 ;  /* 0x0000002900297308 */ /* 0x000e620000001000 */
[----:B--2---:R-:W-:Y:S01]  /*6510*/  FMUL.FTZ R37, R54, R69 ;  /* 0x0000004536257220 */ /* 0x004fe20000410000 */
[----:B------:R-:W-:-:S03]  /*6520*/  F2FP.F16.F32.PACK_AB R53, R53, R26 ;  /* 0x0000001a3535723e */ /* 0x000fc600000000ff */
[----:B------:R-:W-:-:S03]  /*6530*/  FMUL.FTZ R37, R37, R82 ;  /* 0x0000005225257220 */ /* 0x000fc60000410000 */
[----:B------:R2:W3:Y:S01]  /*6540*/  MUFU.RCP R73, R42 ;  /* 0x0000002a00497308 */ /* 0x0004e20000001000 */
[----:B0-----:R-:W-:Y:S01]  /*6550*/  FMUL.FTZ R38, R38, R71 ;  /* 0x0000004726267220 */ /* 0x001fe20000410000 */
[----:B------:R-:W-:Y:S02]  /*6560*/  F2FP.F16.F32.PACK_AB R54, R37, R32 ;  /* 0x000000202536723e */ /* 0x000fe400000000ff */
[----:B------:R-:W0:Y:S01]  /*6570*/  LDC.64 R32, c[0x0][0x438] ;  /* 0x00010e00ff207b82 */ /* 0x000e220000000a00 */
[----:B------:R-:W-:-:S03]  /*6580*/  FMUL.FTZ R38, R38, R27 ;  /* 0x0000001b26267220 */ /* 0x000fc60000410000 */
[----:B------:R-:W4:Y:S01]  /*6590*/  MUFU.RCP R44, R44 ;  /* 0x0000002c002c7308 */ /* 0x000f220000001000 */
[----:B--2---:R-:W-:Y:S01]  /*65a0*/  F2FP.F16.F32.PACK_AB R42, R23, R46 ;  /* 0x0000002e172a723e */ /* 0x004fe200000000ff */
[----:B-1----:R-:W-:Y:S01]  /*65b0*/  FMUL.FTZ R40, R40, R41 ;  /* 0x0000002928287220 */ /* 0x002fe20000410000 */
[----:B------:R-:W-:Y:S01]  /*65c0*/  F2FP.F16.F32.PACK_AB R55, R55, R38 ;  /* 0x000000263737723e */ /* 0x000fe200000000ff */
[----:B------:R-:W-:Y:S02]  /*65d0*/  BAR.SYNC.DEFER_BLOCKING 0x0 ;  /* 0x0000000000007b1d */ /* 0x000fe40000010000 */
[----:B------:R-:W-:-:S04]  /*65e0*/  FMUL.FTZ R40, R40, R29 ;  /* 0x0000001d28287220 */ /* 0x000fc80000410000 */
[----:B------:R-:W1:Y:S01]  /*65f0*/  MUFU.RCP R28, R45 ;  /* 0x0000002d001c7308 */ /* 0x000e620000001000 */
[----:B---3--:R-:W-:Y:S01]  /*6600*/  FMUL.FTZ R21, R48, R73 ;  /* 0x0000004930157220 */ /* 0x008fe20000410000 */
[----:B------:R-:W2:Y:S03]  /*6610*/  LDC.64 R22, c[0x0][0x430] ;  /* 0x00010c00ff167b82 */ /* 0x000ea60000000a00 */
[----:B------:R-:W-:-:S03]  /*6620*/  FMUL.FTZ R21, R21, R86 ;  /* 0x0000005615157220 */ /* 0x000fc60000410000 */
[----:B------:R-:W3:Y:S01]  /*6630*/  MUFU.RCP R59, R59 ;  /* 0x0000003b003b7308 */ /* 0x000ee20000001000 */
[----:B----4-:R-:W-:Y:S01]  /*6640*/  FMUL.FTZ R24, R43, R44 ;  /* 0x0000002c2b187220 */ /* 0x010fe20000410000 */
[----:B------:R-:W-:-:S03]  /*6650*/  F2FP.F16.F32.PACK_AB R40, R21, R40 ;  /* 0x000000281528723e */ /* 0x000fc600000000ff */
[----:B------:R-:W-:-:S03]  /*6660*/  FMUL.FTZ R24, R24, R31 ;  /* 0x0000001f18187220 */ /* 0x000fc60000410000 */
[----:B------:R-:W4:Y:S01]  /*6670*/  MUFU.RCP R61, R61 ;  /* 0x0000003d003d7308 */ /* 0x000f220000001000 */
[----:B-1----:R-:W-:Y:S01]  /*6680*/  FMUL.FTZ R49, R49, R28 ;  /* 0x0000001c31317220 */ /* 0x002fe20000410000 */
[----:B------:R-:W-:Y:S03]  /*6690*/  STS.128 [R20], R52 ;  /* 0x0000003414007388 */ /* 0x000fe60000000c00 */
[----:B------:R-:W-:Y:S01]  /*66a0*/  FMUL.FTZ R49, R49, R88 ;  /* 0x0000005831317220 */ /* 0x000fe20000410000 */
[----:B---3--:R-:W-:-:S04]  /*66b0*/  FMUL.FTZ R58, R58, R59 ;  /* 0x0000003b3a3a7220 */ /* 0x008fc80000410000 */
[----:B------:R-:W-:Y:S01]  /*66c0*/  F2FP.F16.F32.PACK_AB R41, R49, R24 ;  /* 0x000000183129723e */ /* 0x000fe200000000ff */
[----:B--2---:R-:W-:-:S04]  /*66d0*/  IMAD.WIDE.U32 R56, R22, UR20, R56 ;  /* 0x0000001416387c25 */ /* 0x004fc8000f8e0038 */
[----:B------:R-:W-:Y:S02]  /*66e0*/  FMUL.FTZ R58, R58, R35 ;  /* 0x000000233a3a7220 */ /* 0x000fe40000410000 */
[----:B------:R-:W1:Y:S01]  /*66f0*/  LDC.64 R34, c[0x0][0x490] ;  /* 0x00012400ff227b82 */ /* 0x000e620000000a00 */
[----:B------:R-:W-:Y:S02]  /*6700*/  IMAD R57, R23, UR20, R57 ;  /* 0x0000001417397c24 */ /* 0x000fe4000f8e0239 */
[----:B----4-:R-:W-:Y:S01]  /*6710*/  FMUL.FTZ R25, R60, R61 ;  /* 0x0000003d3c197220 */ /* 0x010fe20000410000 */
[----:B0-----:R-:W-:-:S04]  /*6720*/  IMAD.WIDE.U32 R22, R2, R32, R56 ;  /* 0x0000002002167225 */ /* 0x001fc800078e0038 */
[----:B------:R-:W-:Y:S01]  /*6730*/  FMUL.FTZ R25, R25, R92 ;  /* 0x0000005c19197220 */ /* 0x000fe20000410000 */
[----:B------:R-:W-:-:S04]  /*6740*/  IMAD R19, R2, R33, R23 ;  /* 0x0000002102137224 */ /* 0x000fc800078e0217 */
[----:B------:R-:W-:-:S05]  /*6750*/  F2FP.F16.F32.PACK_AB R43, R25, R58 ;  /* 0x0000003a192b723e */ /* 0x000fca00000000ff */
[----:B------:R1:W-:Y:S01]  /*6760*/  STS.128 [R20+0x10], R40 ;  /* 0x0000102814007388 */ /* 0x0003e20000000c00 */
[----:B------:R-:W-:-:S03]  /*6770*/  NOP ;  /* 0x0000000000007918 */ /* 0x000fc60000000000 */
[----:B------:R-:W0:Y:S04]  /*6780*/  LDS.128 R24, [R18] ;  /* 0x0000000012187984 */ /* 0x000e280000000c00 */
[----:B------:R-:W2:Y:S01]  /*6790*/  LDS.128 R28, [R18+0x200] ;  /* 0x00020000121c7984 */ /* 0x000ea20000000c00 */
[----:B-1----:R-:W-:-:S04]  /*67a0*/  LEA R20, P0, R22, R34, 0x1 ;  /* 0x0000002216147211 */ /* 0x002fc800078008ff */
[----:B------:R-:W-:Y:S02]  /*67b0*/  LEA.HI.X R21, R22, R35, R19, 0x1, P0 ;  /* 0x0000002316157211 */ /* 0x000fe400000f0c13 */
[----:B------:R-:W-:Y:S01]  /*67c0*/  ISETP.GE.AND P0, PT, R8, UR5, PT ;  /* 0x0000000508007c0c */ /* 0x000fe2000bf06270 */
[----:B------:R-:W-:-:S05]  /*67d0*/  IMAD.WIDE.U32 R20, R14, 0x10, R20 ;  /* 0x000000100e147825 */ /* 0x000fca00078e0014 */
[----:B0-----:R0:W-:Y:S04]  /*67e0*/  STG.E.128 desc[UR18][R20.64], R24 ;  /* 0x0000001814007986 */ /* 0x0011e8000c101d12 */
[----:B--2---:R0:W-:Y:S03]  /*67f0*/  STG.E.128 desc[UR18][R20.64+0x200], R28 ;  /* 0x0002001c14007986 */ /* 0x0041e6000c101d12 */
[----:B------:R-:W-:Y:S05]  /*6800*/  @!P0 BRA `(.L_x_1766) ;  /* 0xffffff9c00ac8947 */ /* 0x000fea000383ffff */
[----:B------:R-:W-:Y:S05]  /*6810*/  EXIT ;  /* 0x000000000000794d */ /* 0x000fea0003800000 */
.L_x_1767:
        /* <DEDUP_REMOVED lines=14> */
.L_x_5041:


//--------------------- .text._Z25selective_scan_fwd_kernelI32Selective_Scan_fwd_kernel_traitsILi32ELi16ELi1ELb1ELb1ELb0ELb0EN3c104HalfENS1_7complexIfEEEEv13SSMParamsBase --------------------------
	.section	.text._Z25selective_scan_fwd_kernelI32Selective_Scan_fwd_kernel_traitsILi32ELi16ELi1ELb1ELb1ELb0ELb0EN3c104HalfENS1_7complexIfEEEEv13SSMParamsBase,"ax",@progbits
	.align	128
        .global         _Z25selective_scan_fwd_kernelI32Selective_Scan_fwd_kernel_traitsILi32ELi16ELi1ELb1ELb1ELb0ELb0EN3c104HalfENS1_7complexIfEEEEv13SSMParamsBase
        .type           _Z25selective_scan_fwd_kernelI32Selective_Scan_fwd_kernel_traitsILi32ELi16ELi1ELb1ELb1ELb0ELb0EN3c104HalfENS1_7complexIfEEEEv13SSMParamsBase,@function
        .size           _Z25selective_scan_fwd_kernelI32Selective_Scan_fwd_kernel_traitsILi32ELi16ELi1ELb1ELb1ELb0ELb0EN3c104HalfENS1_7complexIfEEEEv13SSMParamsBase,(.L_x_5042 - _Z25selective_scan_fwd_kernelI32Selective_Scan_fwd_kernel_traitsILi32ELi16ELi1ELb1ELb1ELb0ELb0EN3c104HalfENS1_7complexIfEEEEv13SSMParamsBase)
        .other          _Z25selective_scan_fwd_kernelI32Selective_Scan_fwd_kernel_traitsILi32ELi16ELi1ELb1ELb1ELb0ELb0EN3c104HalfENS1_7complexIfEEEEv13SSMParamsBase,@"STO_CUDA_ENTRY STV_DEFAULT"
_Z25selective_scan_fwd_kernelI32Selective_Scan_fwd_kernel_traitsILi32ELi16ELi1ELb1ELb1ELb0ELb0EN3c104HalfENS1_7complexIfEEEEv13SSMParamsBase:
.text._Z25selective_scan_fwd_kernelI32Selective_Scan_fwd_kernel_traitsILi32ELi16ELi1ELb1ELb1ELb0ELb0EN3c104HalfENS1_7complexIfEEEEv13SSMParamsBase:
        /* <DEDUP_REMOVED lines=24> */
[C---:B------:R-:W-:Y:S01]  /*0180*/  @P1 LEA R4, P3, R35.reuse, R4, 0x2 ;  /* 0x0000000423041211 */ /* 0x040fe200078610ff */
[----:B------:R4:W5:Y:S01]  /*0190*/  @P0 LDG.E R0, desc[UR18][R2.64] ;  /* 0x0000001202000981 */ /* 0x000962000c1e1900 */
[----:B---3--:R-:W-:Y:S02]  /*01a0*/  IADD3 R6, PT, PT, R8, 0xffffffe, RZ ;  /* 0x0ffffffe08067810 */ /* 0x008fe40007ffe0ff */
[----:B------:R-:W-:Y:S02]  /*01b0*/  @P1 LEA.HI.X R5, R35, R5, RZ, 0x2, P3 ;  /* 0x0000000523051211 */ /* 0x000fe400018f14ff */
[----:B------:R3:W0:Y:S01]  /*01c0*/  F2I.FTZ.U32.TRUNC.NTZ R7, R6 ;  /* 0x0000000600077305 */ /* 0x000622000021f000 */
[----:B----4-:R-:W-:Y:S02]  /*01d0*/  IABS R2, R35 ;  /* 0x0000002300027213 */ /* 0x010fe40000000000 */
[----:B------:R4:W5:Y:S01]  /*01e0*/  @P1 LDG.E R34, desc[UR18][R4.64] ;  /* 0x0000001204221981 */ /* 0x000962000c1e1900 */
[----:B---3--:R-:W-:Y:S01]  /*01f0*/  HFMA2 R6, -RZ, RZ, 0, 0 ;  /* 0x00000000ff067431 */ /* 0x008fe200000001ff */
[----:B0-----:R-:W-:-:S05]  /*0200*/  IADD3 R12, PT, PT, RZ, -R7, RZ ;  /* 0x80000007ff0c7210 */ /* 0x001fca0007ffe0ff */
[----:B------:R-:W-:Y:S02]  /*0210*/  IMAD R3, R12, R9, RZ ;  /* 0x000000090c037224 */ /* 0x000fe400078e02ff */
[----:B------:R-:W0:Y:S02]  /*0220*/  LDC.64 R12, c[0x0][0x468] ;  /* 0x00011a00ff0c7b82 */ /* 0x000e240000000a00 */
[----:B------:R-:W-:-:S06]  /*0230*/  IMAD.HI.U32 R7, R7, R3, R6 ;  /* 0x0000000307077227 */ /* 0x000fcc00078e0006 */
[----:B------:R-:W-:-:S05]  /*0240*/  IMAD.HI.U32 R7, R7, R2, RZ ;  /* 0x0000000207077227 */ /* 0x000fca00078e00ff */
[----:B------:R-:W-:-:S05]  /*0250*/  IADD3 R3, PT, PT, -R7, RZ, RZ ;  /* 0x000000ff07037210 */ /* 0x000fca0007ffe1ff */
[----:B------:R-:W-:-:S05]  /*0260*/  IMAD R2, R9, R3, R2 ;  /* 0x0000000309027224 */ /* 0x000fca00078e0202 */
[----:B------:R-:W-:-:S13]  /*0270*/  ISETP.GT.U32.AND P1, PT, R9, R2, PT ;  /* 0x000000020900720c */ /* 0x000fda0003f24070 */
[----:B------:R-:W-:-:S04]  /*0280*/  @!P1 IADD3 R2, PT, PT, R2, -R9, RZ ;  /* 0x8000000902029210 */ /* 0x000fc80007ffe0ff */
[----:B------:R-:W-:Y:S02]  /*0290*/  ISETP.GE.U32.AND P0, PT, R2, R9, PT ;  /* 0x000000090200720c */ /* 0x000fe40003f06070 */
[----:B------:R-:W-:Y:S02]  /*02a0*/  LOP3.LUT R2, R35, R10, RZ, 0x3c, !PT ;  /* 0x0000000a23027212 */ /* 0x000fe400078e3cff */
[----:B------:R-:W-:Y:S02]  /*02b0*/  @!P1 IADD3 R7, PT, PT, R7, 0x1, RZ ;  /* 0x0000000107079810 */ /* 0x000fe40007ffe0ff */
[----:B------:R-:W-:Y:S02]  /*02c0*/  ISETP.GE.AND P2, PT, R2, RZ, PT ;  /* 0x000000ff0200720c */ /* 0x000fe40003f46270 */
[----:B------:R-:W-:-:S05]  /*02d0*/  ISETP.NE.AND P1, PT, R10, RZ, PT ;  /* 0x000000ff0a00720c */ /* 0x000fca0003f25270 */
[----:B------:R-:W-:-:S06]  /*02e0*/  @P0 IADD3 R7, PT, PT, R7, 0x1, RZ ;  /* 0x0000000107070810 */ /* 0x000fcc0007ffe0ff */
[----:B------:R-:W-:Y:S02]  /*02f0*/  @!P2 IADD3 R7, PT, PT, -R7, RZ, RZ ;  /* 0x000000ff0707a210 */ /* 0x000fe40007ffe1ff */
[----:B------:R-:W-:Y:S02]  /*0300*/  @!P1 LOP3.LUT R7, RZ, R10, RZ, 0x33, !PT ;  /* 0x0000000aff079212 */ /* 0x000fe400078e33ff */
[----:B------:R-:W3:Y:S01]  /*0310*/  LDC.64 R10, c[0x0][0x460] ;  /* 0x00011800ff0a7b82 */ /* 0x000ee20000000a00 */
[----:B------:R-:W-:Y:S01]  /*0320*/  ISETP.GE.AND P0, PT, R17, 0x1, PT ;  /* 0x000000011100780c */ /* 0x000fe20003f06270 */
[----:B------:R-:W-:-:S04]  /*0330*/  UIMAD.WIDE.U32 UR4, UR20, UR8, URZ ;  /* 0x00000008140472a5 */ /* 0x000fc8000f8e00ff */
[----:B------:R-:W-:Y:S02]  /*0340*/  UIMAD UR6, UR20, UR9, UR5 ;  /* 0x00000009140672a4 */ /* 0x000fe4000f8e0205 */
[----:B------:R-:W-:Y:S02]  /*0350*/  MOV R2, UR4 ;  /* 0x0000000400027c02 */ /* 0x000fe40008000f00 */
[----:B------:R-:W-:Y:S01]  /*0360*/  MOV R3, UR5 ;  /* 0x0000000500037c02 */ /* 0x000fe20008000f00 */
[----:B------:R-:W-:Y:S01]  /*0370*/  UIMAD.WIDE.U32 UR4, UR20, UR12, URZ ;  /* 0x0000000c140472a5 */ /* 0x000fe2000f8e00ff */
[----:B------:R-:W-:Y:S01]  /*0380*/  MOV R3, UR6 ;  /* 0x0000000600037c02 */ /* 0x000fe20008000f00 */
[----:B------:R-:W-:Y:S02]  /*0390*/  UIMAD.WIDE.U32 UR6, UR20, UR16, URZ ;  /* 0x00000010140672a5 */ /* 0x000fe4000f8e00ff */
[----:B------:R-:W-:Y:S01]  /*03a0*/  UIMAD UR8, UR20, UR13, UR5 ;  /* 0x0000000d140872a4 */ /* 0x000fe2000f8e0205 */
[----:B012-4-:R-:W-:Y:S11]  /*03b0*/  @!P0 EXIT ;  /* 0x000000000000894d */ /* 0x017ff60003800000 */
[----:B------:R-:W0:Y:S01]  /*03c0*/  LDC R16, c[0x0][0x384] ;  /* 0x0000e100ff107b82 */ /* 0x000e220000000800 */
[----:B------:R-:W1:Y:S01]  /*03d0*/  S2R R36, SR_TID.X ;  /* 0x0000000000247919 */ /* 0x000e620000002100 */
[----:B------:R-:W-:Y:S01]  /*03e0*/  SHF.R.S32.HI R9, RZ, 0x1f, R7 ;  /* 0x0000001fff097819 */ /* 0x000fe20000011407 */
[----:B------:R-:W-:Y:S01]  /*03f0*/  UIMAD UR7, UR20, UR17, UR7 ;  /* 0x00000011140772a4 */ /* 0x000fe2000f8e0207 */
[----:B------:R-:W-:Y:S01]  /*0400*/  MOV R5, UR5 ;  /* 0x0000000500057c02 */ /* 0x000fe20008000f00 */
[----:B------:R-:W2:Y:S01]  /*0410*/  S2R R8, SR_CgaCtaId ;  /* 0x0000000000087919 */ /* 0x000ea20000008800 */
[----:B------:R-:W-:Y:S01]  /*0420*/  MOV R4, UR4 ;  /* 0x0000000400047c02 */ /* 0x000fe20008000f00 */
[----:B------:R-:W-:Y:S01]  /*0430*/  IMAD R6, R9, R48, RZ ;  /* 0x0000003009067224 */ /* 0x000fe200078e02ff */
[----:B------:R-:W-:Y:S01]  /*0440*/  MOV R5, UR8 ;  /* 0x0000000800057c02 */ /* 0x000fe20008000f00 */
[----:B------:R-:W4:Y:S01]  /*0450*/  LDCU.64 UR4, c[0x0][0x3a0] ;  /* 0x00007400ff0477ac */ /* 0x000f220008000a00 */
[----:B------:R-:W-:Y:S01]  /*0460*/  IMAD.WIDE.U32 R2, R35, UR10, R2 ;  /* 0x0000000a23027c25 */ /* 0x000fe2000f8e0002 */
[----:B------:R-:W-:Y:S01]  /*0470*/  MOV R37, 0x400 ;  /* 0x0000040000257802 */ /* 0x000fe20000000f00 */
[----:B------:R-:W1:Y:S02]  /*0480*/  LDCU.64 UR8, c[0x0][0x3d8] ;  /* 0x00007b00ff0877ac */ /* 0x000e640008000a00 */
[C---:B------:R-:W-:Y:S01]  /*0490*/  IMAD R49, R7.reuse, R49, R6 ;  /* 0x0000003107317224 */ /* 0x040fe200078e0206 */
[----:B---3--:R-:W-:Y:S01]  /*04a0*/  LEA R42, P0, R2, R10, 0x1 ;  /* 0x0000000a022a7211 */ /* 0x008fe200078008ff */
[----:B------:R-:W-:Y:S01]  /*04b0*/  IMAD.WIDE.U32 R6, R7, R48, UR6 ;  /* 0x0000000607067e25 */ /* 0x000fe2000f8e0030 */
[----:B------:R-:W3:Y:S01]  /*04c0*/  LDCU UR6, c[0x0][0x38c] ;  /* 0x00007180ff0677ac */ /* 0x000ee20008000800 */
[----:B------:R-:W-:-:S02]  /*04d0*/  MOV R40, RZ ;  /* 0x000000ff00287202 */ /* 0x000fc40000000f00 */
[----:B------:R-:W-:Y:S01]  /*04e0*/  IMAD.WIDE.U32 R4, R35, UR14, R4 ;  /* 0x0000000e23047c25 */ /* 0x000fe2000f8e0004 */
[----:B------:R-:W-:Y:S02]  /*04f0*/  LEA R48, P2, R6, R14, 0x1 ;  /* 0x0000000e06307211 */ /* 0x000fe400078408ff */
[----:B------:R-:W-:Y:S01]  /*0500*/  IADD3 R49, PT, PT, R7, R49, RZ ;  /* 0x0000003107317210 */ /* 0x000fe20007ffe0ff */
[C---:B------:R-:W-:Y:S01]  /*0510*/  IMAD R45, R35.reuse, UR15, R5 ;  /* 0x0000000f232d7c24 */ /* 0x040fe2000f8e0205 */
[----:B------:R-:W-:Y:S01]  /*0520*/  LEA R44, P1, R4, R12, 0x1 ;  /* 0x0000000c042c7211 */ /* 0x000fe200078208ff */
[C---:B------:R-:W-:Y:S01]  /*0530*/  IMAD R43, R35.reuse, UR11, R3 ;  /* 0x0000000b232b7c24 */ /* 0x040fe2000f8e0203 */
[----:B------:R-:W-:Y:S02]  /*0540*/  LEA.HI.X R49, R6, R15, R49, 0x1, P2 ;  /* 0x0000000f06317211 */ /* 0x000fe400010f0c31 */
[----:B------:R-:W-:Y:S01]  /*0550*/  LEA.HI.X R45, R4, R13, R45, 0x1, P1 ;  /* 0x0000000d042d7211 */ /* 0x000fe200008f0c2d */
[----:B0-----:R-:W-:Y:S01]  /*0560*/  IMAD R4, R16, UR20, R35 ;  /* 0x0000001410047c24 */ /* 0x001fe2000f8e0223 */
[----:B------:R-:W-:Y:S01]  /*0570*/  LEA.HI.X R43, R2, R11, R43, 0x1, P0 ;  /* 0x0000000b022b7211 */ /* 0x000fe200000f0c2b */
[C---:B----4-:R-:W-:Y:S01]  /*0580*/  IMAD.WIDE.U32 R2, R35.reuse, UR4, RZ ;  /* 0x0000000423027c25 */ /* 0x050fe2000f8e00ff */
[----:B-1----:R-:W-:Y:S01]  /*0590*/  SHF.L.U32 R6, R36, 0x2, RZ ;  /* 0x0000000224067819 */ /* 0x002fe200000006ff */
[----:B------:R-:W0:Y:S02]  /*05a0*/  LDCU.U8 UR4, c[0x0][0x39e] ;  /* 0x000073c0ff0477ac */ /* 0x000e240008000000 */
[----:B------:R-:W-:Y:S01]  /*05b0*/  IMAD R4, R4, R17, RZ ;  /* 0x0000001104047224 */ /* 0x000fe200078e02ff */
[----:B------:R-:W-:Y:S01]  /*05c0*/  LOP3.LUT R47, R6, 0xf80, RZ, 0xc0, !PT ;  /* 0x00000f80062f7812 */ /* 0x000fe200078ec0ff */
[----:B------:R-:W-:Y:S01]  /*05d0*/  IMAD.WIDE.U32 R24, R35, UR8, RZ ;  /* 0x0000000823187c25 */ /* 0x000fe2000f8e00ff */
[----:B--2---:R-:W-:-:S02]  /*05e0*/  LEA R37, R8, R37, 0x18 ;  /* 0x0000002508257211 */ /* 0x004fc400078ec0ff */
[----:B------:R-:W-:Y:S01]  /*05f0*/  LOP3.LUT R47, R47, 0x1f, R36, 0xf8, !PT ;  /* 0x0000001f2f2f7812 */ /* 0x000fe200078ef824 */
[----:B---3--:R-:W-:Y:S01]  /*0600*/  IMAD R38, R4, UR6, RZ ;  /* 0x0000000604267c24 */ /* 0x008fe2000f8e02ff */
[----:B------:R-:W-:Y:S01]  /*0610*/  SHF.L.U32 R4, R36, 0x1, RZ ;  /* 0x0000000124047819 */ /* 0x000fe200000006ff */
[C---:B------:R-:W-:Y:S02]  /*0620*/  IMAD R39, R35.reuse, UR5, R3 ;  /* 0x0000000523277c24 */ /* 0x040fe4000f8e0203 */
[----:B------:R-:W-:Y:S01]  /*0630*/  IMAD R41, R35, UR9, R25 ;  /* 0x0000000923297c24 */ /* 0x000fe2000f8e0219 */
[----:B------:R-:W-:-:S04]  /*0640*/  LOP3.LUT R5, R4, 0x7c0, RZ, 0xc0, !PT ;  /* 0x000007c004057812 */ /* 0x000fc800078ec0ff */
[----:B------:R-:W-:-:S07]  /*0650*/  LOP3.LUT R46, R5, 0x1f, R36, 0xf8, !PT ;  /* 0x0000001f052e7812 */ /* 0x000fce00078ef824 */
.L_x_1804:
[----:B------:R-:W-:Y:S01]  /*0660*/  BAR.SYNC.DEFER_BLOCKING 0x0 ;  /* 0x0000000000007b1d */ /* 0x000fe20000010000 */
[----:B-1----:R-:W-:-:S05]  /*0670*/  IMAD.WIDE.U32 R12, R46, 0x10, R42 ;  /* 0x000000102e0c7825 */ /* 0x002fca00078e002a */
[----:B------:R-:W2:Y:S04]  /*0680*/  LDG.E.128 R16, desc[UR18][R12.64] ;  /* 0x000000120c107981 */ /* 0x000ea8000c1e1d00 */
[----:B------:R-:W3:Y:S01]  /*0690*/  LDG.E.128 R28, desc[UR18][R12.64+0x200] ;  /* 0x000200120c1c7981 */ /* 0x000ee2000c1e1d00 */
[----:B------:R-:W-:Y:S01]  /*06a0*/  IMAD.WIDE.U32 R20, R46, 0x10, R44 ;  /* 0x000000102e147825 */ /* 0x000fe200078e002c */
[----:B------:R-:W1:Y:S02]  /*06b0*/  S2R R51, SR_LANEID ;  /* 0x0000000000337919 */ /* 0x000e640000000000 */
[----:B-1----:R-:W-:-:S04]  /*06c0*/  LEA R50, R51, R37, 0x4 ;  /* 0x0000002533327211 */ /* 0x002fc800078e20ff */
        /* <DEDUP_REMOVED lines=68> */
.L_x_1769:
[----:B------:R-:W-:Y:S05]  /*0b10*/  BSYNC.RECONVERGENT B0 ;  /* 0x0000000000007941 */ /* 0x000fea0003800200 */
.L_x_1768:
        /* <DEDUP_REMOVED lines=35> */
.L_x_1771:
[----:B------:R-:W-:Y:S05]  /*0d50*/  BSYNC.RECONVERGENT B0 ;  /* 0x0000000000007941 */ /* 0x000fea0003800200 */
.L_x_1770:
        /* <DEDUP_REMOVED lines=37> */
.L_x_1773:
[----:B------:R-:W-:Y:S05]  /*0fb0*/  BSYNC.RECONVERGENT B0 ;  /* 0x0000000000007941 */ /* 0x000fea0003800200 */
.L_x_1772:
        /* <DEDUP_REMOVED lines=35> */
.L_x_1775:
[----:B------:R-:W-:Y:S05]  /*11f0*/  BSYNC.RECONVERGENT B0 ;  /* 0x0000000000007941 */ /* 0x000fea0003800200 */
.L_x_1774:
        /* <DEDUP_REMOVED lines=37> */
.L_x_1777:
[----:B------:R-:W-:Y:S05]  /*1450*/  BSYNC.RECONVERGENT B0 ;  /* 0x0000000000007941 */ /* 0x000fea0003800200 */
.L_x_1776:
        /* <DEDUP_REMOVED lines=35> */
.L_x_1779:
[----:B------:R-:W-:Y:S05]  /*1690*/  BSYNC.RECONVERGENT B0 ;  /* 0x0000000000007941 */ /* 0x000fea0003800200 */
.L_x_1778:
        /* <DEDUP_REMOVED lines=37> */
.L_x_1781:
[----:B------:R-:W-:Y:S05]  /*18f0*/  BSYNC.RECONVERGENT B0 ;  /* 0x0000000000007941 */ /* 0x000fea0003800200 */
.L_x_1780:
        /* <DEDUP_REMOVED lines=35> */
.L_x_1783:
[----:B------:R-:W-:Y:S05]  /*1b30*/  BSYNC.RECONVERGENT B0 ;  /* 0x0000000000007941 */ /* 0x000fea0003800200 */
.L_x_1782:
        /* <DEDUP_REMOVED lines=39> */
.L_x_1785:
[----:B------:R-:W-:Y:S05]  /*1db0*/  BSYNC.RECONVERGENT B0 ;  /* 0x0000000000007941 */ /* 0x000fea0003800200 */
.L_x_1784:
[----:B------:R-:W-:Y:S01]  /*1dc0*/  BSSY.RECONVERGENT B0, `(.L_x_1786) ;  /* 0x0000027000007945 */ /* 0x000fe20003800200 */
[--C-:B------:R-:W-:Y:S01]  /*1dd0*/  HADD2.F32 R97, -RZ, R5.reuse.H0_H0 ;  /* 0x20000005ff617230 */ /* 0x100fe20000004100 */
[----:B------:R-:W-:Y:S01]  /*1de0*/  FSETP.GTU.FTZ.AND P4, PT, R82, 20, PT ;  /* 0x41a000005200780b */ /* 0x000fe20003f9c000 */
[----:B------:R-:W-:Y:S02]  /*1df0*/  HADD2.F32 R99, -RZ, R4.H1_H1 ;  /* 0x30000004ff637230 */ /* 0x000fe40000004100 */
[----:B------:R-:W-:Y:S01]  /*1e00*/  FADD.FTZ R84, R19, R34 ;  /* 0x0000002213547221 */ /* 0x000fe20000010000 */
        /* <DEDUP_REMOVED lines=34> */
.L_x_1787:
[----:B------:R-:W-:Y:S05]  /*2030*/  BSYNC.RECONVERGENT B0 ;  /* 0x0000000000007941 */ /* 0x000fea0003800200 */
.L_x_1786:
        /* <DEDUP_REMOVED lines=45> */
.L_x_1789:
[----:B------:R-:W-:Y:S05]  /*2310*/  BSYNC.RECONVERGENT B0 ;  /* 0x0000000000007941 */ /* 0x000fea0003800200 */
.L_x_1788:
        /* <DEDUP_REMOVED lines=32> */
.L_x_1791:
[----:B------:R-:W-:Y:S05]  /*2520*/  BSYNC.RECONVERGENT B0 ;  /* 0x0000000000007941 */ /* 0x000fea0003800200 */
.L_x_1790:
        /* <DEDUP_REMOVED lines=32> */
.L_x_1793:
[----:B------:R-:W-:Y:S05]  /*2730*/  BSYNC.RECONVERGENT B0 ;  /* 0x0000000000007941 */ /* 0x000fea0003800200 */
.L_x_1792:
        /* <DEDUP_REMOVED lines=32> */
.L_x_1795:
[----:B------:R-:W-:Y:S05]  /*2940*/  BSYNC.RECONVERGENT B0 ;  /* 0x0000000000007941 */ /* 0x000fea0003800200 */
.L_x_1794:
        /* <DEDUP_REMOVED lines=32> */
.L_x_1797:
[----:B------:R-:W-:Y:S05]  /*2b50*/  BSYNC.RECONVERGENT B0 ;  /* 0x0000000000007941 */ /* 0x000fea0003800200 */
.L_x_1796:
        /* <DEDUP_REMOVED lines=32> */
.L_x_1799:
[----:B------:R-:W-:Y:S05]  /*2d60*/  BSYNC.RECONVERGENT B0 ;  /* 0x0000000000007941 */ /* 0x000fea0003800200 */
.L_x_1798:
        /* <DEDUP_REMOVED lines=25> */
[----:B------:R-:W-:Y:S01]  /*2f00*/  ISETP.NE.AND P0, PT, R40, RZ, PT ;  /* 0x000000ff2800720c */ /* 0x000fe20003f05270 */
[----:B------:R-:W-:Y:S02]  /*2f10*/  HFMA2 R103, -RZ, RZ, 0, 0 ;  /* 0x00000000ff677431 */ /* 0x000fe400000001ff */
[----:B------:R-:W-:Y:S01]  /*2f20*/  FMUL.FTZ R69, R11, R84 ;  /* 0x000000540b457220 */ /* 0x000fe20000410000 */
        /* <DEDUP_REMOVED lines=13> */
[----:B------:R-:W-:Y:S01]  /*3000*/  ISETP.EQ.AND P0, PT, R36, RZ, P0 ;  /* 0x000000ff2400720c */ /* 0x000fe20000702270 */
[----:B------:R-:W-:Y:S01]  /*3010*/  FMUL.FTZ R95, R5, R58 ;  /* 0x0000003a055f7220 */ /* 0x000fe20000410000 */
[----:B------:R-:W-:Y:S01]  /*3020*/  FMUL.FTZ R97, R97, R56 ;  /* 0x0000003861617220 */ /* 0x000fe20000410000 */
[----:B------:R-:W-:Y:S01]  /*3030*/  FMUL.FTZ R99, R99, R54 ;  /* 0x0000003663637220 */ /* 0x000fe20000410000 */
[----:B------:R-:W-:Y:S01]  /*3040*/  FMUL.FTZ R101, R13, R66 ;  /* 0x000000420d657220 */ /* 0x000fe20000410000 */
[----:B------:R-:W-:Y:S01]  /*3050*/  LEA R102, R51, R52, 0x5 ;  /* 0x0000003433667211 */ /* 0x000fe200078e28ff */
[----:B------:R-:W3:Y:S01]  /*3060*/  LDCU UR5, c[0x0][0x38c] ;  /* 0x00007180ff0577ac */ /* 0x000ee20008000800 */
[----:B------:R-:W4:Y:S01]  /*3070*/  LDC.64 R30, c[0x0][0x480] ;  /* 0x00012000ff1e7b82 */ /* 0x000f220000000a00 */
[----:B------:R-:W0:Y:S01]  /*3080*/  LDCU.64 UR8, c[0x0][0x3c0] ;  /* 0x00007800ff0877ac */ /* 0x000e220008000a00 */
[----:B------:R-:W0:Y:S01]  /*3090*/  LDCU.64 UR6, c[0x0][0x3a8] ;  /* 0x00007500ff0677ac */ /* 0x000e220008000a00 */
[----:B------:R-:W0:Y:S03]  /*30a0*/  LDCU.64 UR10, c[0x0][0x3e0] ;  /* 0x00007c00ff0a77ac */ /* 0x000e260008000a00 */
.L_x_1803:
[----:B------:R-:W-:Y:S02]  /*30b0*/  MOV R4, R2 ;  /* 0x0000000200047202 */ /* 0x000fe40000000f00 */
[----:B------:R-:W-:-:S03]  /*30c0*/  MOV R5, R39 ;  /* 0x0000002700057202 */ /* 0x000fc60000000f00 */
[----:B0-----:R-:W-:-:S04]  /*30d0*/  IMAD.WIDE.U32 R4, R103, UR6, R4 ;  /* 0x0000000667047c25 */ /* 0x001fc8000f8e0004 */
[----:B------:R-:W-:Y:S01]  /*30e0*/  IMAD R5, R103, UR7, R5 ;  /* 0x0000000767057c24 */ /* 0x000fe2000f8e0205 */
[----:B-1----:R-:W-:-:S04]  /*30f0*/  LEA R32, P1, R4, R26, 0x3 ;  /* 0x0000001a04207211 */ /* 0x002fc800078218ff */
[----:B------:R-:W-:-:S06]  /*3100*/  LEA.HI.X R33, R4, R27, R5, 0x3, P1 ;  /* 0x0000001b04217211 */ /* 0x000fcc00008f1c05 */
[----:B------:R-:W5:Y:S01]  /*3110*/  LDG.E.64 R32, desc[UR18][R32.64] ;  /* 0x0000001220207981 */ /* 0x000f62000c1e1b00 */
[----:B------:R-:W-:-:S04]  /*3120*/  IMAD.WIDE.U32 R4, R103, UR8, RZ ;  /* 0x0000000867047c25 */ /* 0x000fc8000f8e00ff */
[----:B------:R-:W-:Y:S01]  /*3130*/  IMAD R5, R103, UR9, R5 ;  /* 0x0000000967057c24 */ /* 0x000fe2000f8e0205 */
[----:B------:R-:W-:-:S04]  /*3140*/  LEA R20, P1, R4, R48, 0x1 ;  /* 0x0000003004147211 */ /* 0x000fc800078208ff */
[----:B------:R-:W-:-:S03]  /*3150*/  LEA.HI.X R21, R4, R49, R5, 0x1, P1 ;  /* 0x0000003104157211 */ /* 0x000fc600008f0c05 */
[----:B------:R-:W-:-:S05]  /*3160*/  IMAD.WIDE.U32 R20, R47, 0x10, R20 ;  /* 0x000000102f147825 */ /* 0x000fca00078e0014 */
[----:B------:R-:W3:Y:S04]  /*3170*/  LDG.E.128 R4, desc[UR18][R20.64] ;  /* 0x0000001214047981 */ /* 0x000ee8000c1e1d00 */
[----:B------:R-:W2:Y:S04]  /*3180*/  LDG.E.128 R8, desc[UR18][R20.64+0x200] ;  /* 0x0002001214087981 */ /* 0x000ea8000c1e1d00 */
[----:B------:R-:W4:Y:S04]  /*3190*/  LDG.E.128 R12, desc[UR18][R20.64+0x400] ;  /* 0x00040012140c7981 */ /* 0x000f28000c1e1d00 */
[----:B------:R0:W4:Y:S01]  /*31a0*/  LDG.E.128 R16, desc[UR18][R20.64+0x600] ;  /* 0x0006001214107981 */ /* 0x000122000c1e1d00 */
[----:B------:R-:W-:Y:S01]  /*31b0*/  ISETP.GE.AND P1, PT, R51, 0x1, PT ;  /* 0x000000013300780c */ /* 0x000fe20003f26270 */
[C---:B-----5:R-:W-:Y:S01]  /*31c0*/  FMUL.FTZ R22, R33.reuse, R66 ;  /* 0x0000004221167220 */ /* 0x060fe20000410000 */
[----:B------:R-:W-:Y:S01]  /*31d0*/  FMUL.FTZ R117, R32, 1.4426950216293334961 ;  /* 0x3fb8aa3b20757820 */ /* 0x000fe20000410000 */
[C---:B------:R-:W-:Y:S01]  /*31e0*/  FMUL.FTZ R23, R33.reuse, R54 ;  /* 0x0000003621177220 */ /* 0x040fe20000410000 */
[----:B0-----:R-:W-:Y:S01]  /*31f0*/  FMUL.FTZ R21, R33, R56 ;  /* 0x0000003821157220 */ /* 0x001fe20000410000 */
[----:B------:R-:W-:Y:S01]  /*3200*/  FMUL.RZ R108, R22, 0.15915493667125701904 ;  /* 0x3e22f983166c7820 */ /* 0x000fe2000040c000 */
[C---:B------:R-:W-:Y:S01]  /*3210*/  FMUL.FTZ R22, R117.reuse, R66 ;  /* 0x0000004275167220 */ /* 0x040fe20000410000 */
[----:B------:R-:W-:Y:S01]  /*3220*/  FMUL.FTZ R20, R117, R54 ;  /* 0x0000003675147220 */ /* 0x000fe20000410000 */
[----:B------:R-:W-:Y:S01]  /*3230*/  FMUL.RZ R23, R23, 0.15915493667125701904 ;  /* 0x3e22f98317177820 */ /* 0x000fe2000040c000 */
[----:B------:R-:W-:Y:S01]  /*3240*/  FMUL.RZ R32, R21, 0.15915493667125701904 ;  /* 0x3e22f98315207820 */ /* 0x000fe2000040c000 */
[----:B------:R0:W1:Y:S01]  /*3250*/  MUFU.EX2 R104, R22 ;  /* 0x0000001600687308 */ /* 0x0000620000000800 */
[----:B------:R-:W-:-:S03]  /*3260*/  FMUL.FTZ R21, R117, R56 ;  /* 0x0000003875157220 */ /* 0x000fc60000410000 */
[----:B------:R5:W1:Y:S04]  /*3270*/  MUFU.EX2 R106, R20 ;  /* 0x00000014006a7308 */ /* 0x000a680000000800 */
[----:B------:R-:W-:Y:S01]  /*3280*/  MUFU.SIN R105, R108 ;  /* 0x0000006c00697308 */ /* 0x000fe20000000400 */
[C---:B0-----:R-:W-:Y:S01]  /*3290*/  FMUL.FTZ R22, R33.reuse, R58 ;  /* 0x0000003a21167220 */ /* 0x041fe20000410000 */
[----:B---3--:R0:W-:Y:S01]  /*32a0*/  STS.128 [R50], R4 ;  /* 0x0000000432007388 */ /* 0x0081e20000000c00 */
[----:B-----5:R-:W-:Y:S02]  /*32b0*/  FMUL.FTZ R20, R33, R60 ;  /* 0x0000003c21147220 */ /* 0x020fe40000410000 */
[----:B------:R-:W-:Y:S01]  /*32c0*/  FMUL.RZ R114, R22, 0.15915493667125701904 ;  /* 0x3e22f98316727820 */ /* 0x000fe2000040c000 */
[----:B------:R-:W-:-:S02]  /*32d0*/  FMUL.FTZ R22, R117, R58 ;  /* 0x0000003a75167220 */ /* 0x000fc40000410000 */
[----:B------:R3:W1:Y:S01]  /*32e0*/  MUFU.COS R107, R108 ;  /* 0x0000006c006b7308 */ /* 0x0006620000000000 */
[----:B--2---:R-:W-:Y:S04]  /*32f0*/  STS.128 [R50+0x200], R8 ;  /* 0x0002000832007388 */ /* 0x004fe80000000c00 */
[----:B----4-:R2:W-:Y:S03]  /*3300*/  STS.128 [R50+0x400], R12 ;  /* 0x0004000c32007388 */ /* 0x0105e60000000c00 */
[----:B------:R-:W4:Y:S01]  /*3310*/  MUFU.SIN R109, R23 ;  /* 0x00000017006d7308 */ /* 0x000f220000000400 */
[----:B------:R-:W-:Y:S01]  /*3320*/  STS.128 [R50+0x600], R16 ;  /* 0x0006001032007388 */ /* 0x000fe20000000c00 */
[----:B0-----:R-:W-:Y:S01]  /*3330*/  FMUL.FTZ R4, R117, R76 ;  /* 0x0000004c75047220 */ /* 0x001fe20000410000 */
[----:B------:R-:W-:-:S05]  /*3340*/  FMUL.FTZ R5, R33, R78 ;  /* 0x0000004e21057220 */ /* 0x000fca0000410000 */
[----:B------:R0:W-:Y:S01]  /*3350*/  MUFU.COS R111, R23 ;  /* 0x00000017006f7308 */ /* 0x0001e20000000000 */
[----:B------:R-:W-:Y:S01]  /*3360*/  FMUL.RZ R7, R5, 0.15915493667125701904 ;  /* 0x3e22f98305077820 */ /* 0x000fe2000040c000 */
[----:B------:R-:W-:Y:S01]  /*3370*/  FMUL.FTZ R5, R117, R78 ;  /* 0x0000004e75057220 */ /* 0x000fe20000410000 */
[-C--:B--2---:R-:W-:Y:S01]  /*3380*/  FMUL.FTZ R15, R33, R82.reuse ;  /* 0x00000052210f7220 */ /* 0x084fe20000410000 */
[----:B------:R-:W-:-:S04]  /*3390*/  FMUL.FTZ R13, R117, R82 ;  /* 0x00000052750d7220 */ /* 0x000fc80000410000 */
[----:B---3--:R2:W-:Y:S01]  /*33a0*/  MUFU.EX2 R108, R21 ;  /* 0x00000015006c7308 */ /* 0x0085e20000000800 */
[----:B0-----:R-:W-:Y:S01]  /*33b0*/  FMUL.RZ R23, R20, 0.15915493667125701904 ;  /* 0x3e22f98314177820 */ /* 0x001fe2000040c000 */
[----:B------:R-:W-:Y:S01]  /*33c0*/  FMUL.FTZ R20, R117, R60 ;  /* 0x0000003c75147220 */ /* 0x000fe20000410000 */
[----:B------:R-:W-:Y:S01]  /*33d0*/  FMUL.RZ R138, R15, 0.15915493667125701904 ;  /* 0x3e22f9830f8a7820 */ /* 0x000fe2000040c000 */
[----:B------:R-:W-:Y:S01]  /*33e0*/  MUFU.SIN R113, R32 ;  /* 0x0000002000717308 */ /* 0x000fe20000000400 */
[----:B--2---:R-:W-:-:S07]  /*33f0*/  FMUL.FTZ R21, R33, R62 ;  /* 0x0000003e21157220 */ /* 0x004fce0000410000 */
[----:B------:R0:W-:Y:S08]  /*3400*/  MUFU.COS R115, R32 ;  /* 0x0000002000737308 */ /* 0x0001f00000000000 */
[----:B------:R2:W3:Y:S01]  /*3410*/  MUFU.EX2 R110, R22 ;  /* 0x00000016006e7308 */ /* 0x0004e20000000800 */
[----:B0-----:R-:W-:Y:S01]  /*3420*/  FMUL.RZ R32, R21, 0.15915493667125701904 ;  /* 0x3e22f98315207820 */ /* 0x001fe2000040c000 */
[----:B------:R-:W-:-:S02]  /*3430*/  FMUL.FTZ R21, R117, R62 ;  /* 0x0000003e75157220 */ /* 0x000fc40000410000 */
[----:B------:R0:W-:Y:S04]  /*3440*/  MUFU.EX2 R112, R20 ;  /* 0x0000001400707308 */ /* 0x0001e80000000800 */
[----:B------:R-:W-:Y:S01]  /*3450*/  MUFU.SIN R119, R114 ;  /* 0x0000007200777308 */ /* 0x000fe20000000400 */
[C---:B--2---:R-:W-:Y:S01]  /*3460*/  FMUL.FTZ R22, R33.reuse, R64 ;  /* 0x0000004021167220 */ /* 0x044fe20000410000 */
[----:B0-----:R-:W-:-:S03]  /*3470*/  FMUL.FTZ R20, R33, R68 ;  /* 0x0000004421147220 */ /* 0x001fc60000410000 */
[----:B------:R-:W-:Y:S01]  /*3480*/  FMUL.RZ R118, R22, 0.15915493667125701904 ;  /* 0x3e22f98316767820 */ /* 0x000fe2000040c000 */
[C---:B------:R-:W-:Y:S02]  /*3490*/  FMUL.FTZ R22, R117.reuse, R64 ;  /* 0x0000004075167220 */ /* 0x040fe40000410000 */
[----:B------:R0:W3:Y:S08]  /*34a0*/  MUFU.COS R121, R114 ;  /* 0x0000007200797308 */ /* 0x0000f00000000000 */
[----:B------:R-:W-:Y:S08]  /*34b0*/  MUFU.SIN R123, R23 ;  /* 0x00000017007b7308 */ /* 0x000ff00000000400 */
[----:B------:R2:W-:Y:S08]  /*34c0*/  MUFU.COS R125, R23 ;  /* 0x00000017007d7308 */ /* 0x0005f00000000000 */
[----:B0-----:R0:W-:Y:S01]  /*34d0*/  MUFU.EX2 R114, R21 ;  /* 0x0000001500727308 */ /* 0x0011e20000000800 */
[----:B--2---:R-:W-:Y:S01]  /*34e0*/  FMUL.RZ R23, R20, 0.15915493667125701904 ;  /* 0x3e22f98314177820 */ /* 0x004fe2000040c000 */
[----:B------:R-:W-:-:S02]  /*34f0*/  FMUL.FTZ R20, R117, R68 ;  /* 0x0000004475147220 */ /* 0x000fc40000410000 */
[----:B------:R2:W-:Y:S04]  /*3500*/  MUFU.EX2 R116, R22 ;  /* 0x0000001600747308 */ /* 0x0005e80000000800 */
[----:B------:R5:W3:Y:S01]  /*3510*/  MUFU.EX2 R120, R20 ;  /* 0x0000001400787308 */ /* 0x000ae20000000800 */
[----:B0-----:R-:W-:-:S03]  /*3520*/  FMUL.FTZ R21, R33, R70 ;  /* 0x0000004621157220 */ /* 0x001fc60000410000 */
[----:B------:R-:W-:Y:S01]  /*3530*/  MUFU.SIN R131, R118 ;  /* 0x0000007600837308 */ /* 0x000fe20000000400 */
[----:B------:R-:W-:Y:S01]  /*3540*/  FMUL.RZ R124, R21, 0.15915493667125701904 ;  /* 0x3e22f983157c7820 */ /* 0x000fe2000040c000 */
[----:B------:R-:W-:Y:S01]  /*3550*/  FMUL.FTZ R21, R117, R70 ;  /* 0x0000004675157220 */ /* 0x000fe20000410000 */
[C---:B--2---:R-:W-:Y:S01]  /*3560*/  FMUL.FTZ R22, R33.reuse, R72 ;  /* 0x0000004821167220 */ /* 0x044fe20000410000 */
[----:B-----5:R-:W-:-:S04]  /*3570*/  FMUL.FTZ R20, R33, R74 ;  /* 0x0000004a21147220 */ /* 0x020fc80000410000 */
[----:B------:R0:W-:Y:S01]  /*3580*/  MUFU.COS R133, R118 ;  /* 0x0000007600857308 */ /* 0x0001e20000000000 */
[----:B------:R-:W-:-:S07]  /*3590*/  FMUL.RZ R126, R20, 0.15915493667125701904 ;  /* 0x3e22f983147e7820 */ /* 0x000fce000040c000 */
[----:B------:R-:W2:Y:S01]  /*35a0*/  MUFU.SIN R135, R23 ;  /* 0x0000001700877308 */ /* 0x000ea20000000400 */
[----:B0-----:R-:W-:-:S07]  /*35b0*/  FMUL.RZ R118, R22, 0.15915493667125701904 ;  /* 0x3e22f98316767820 */ /* 0x001fce000040c000 */
[----:B------:R0:W-:Y:S08]  /*35c0*/  MUFU.COS R137, R23 ;  /* 0x0000001700897308 */ /* 0x0001f00000000000 */
[----:B------:R0:W5:Y:S01]  /*35d0*/  MUFU.EX2 R122, R21 ;  /* 0x00000015007a7308 */ /* 0x0001620000000800 */
[----:B------:R-:W-:-:S03]  /*35e0*/  NOP ;  /* 0x0000000000007918 */ /* 0x000fc60000000000 */
[----:B------:R-:W-:Y:S01]  /*35f0*/  MUFU.SIN R127, R32 ;  /* 0x00000020007f7308 */ /* 0x000fe20000000400 */
[----:B0-----:R-:W0:Y:S07]  /*3600*/  LDS.128 R20, [R102] ;  /* 0x0000000066147984 */ /* 0x001e2e0000000c00 */
[----:B------:R1:W-:Y:S08]  /*3610*/  MUFU.COS R129, R32 ;  /* 0x0000002000817308 */ /* 0x0003f00000000000 */
[----:B------:R-:W5:Y:S01]  /*3620*/  MUFU.SIN R139, R124 ;  /* 0x0000007c008b7308 */ /* 0x000f620000000400 */
[----:B-1----:R-:W-:-:S07]  /*3630*/  FMUL.FTZ R32, R117, R72 ;  /* 0x0000004875207220 */ /* 0x002fce0000410000 */
[----:B------:R0:W-:Y:S08]  /*3640*/  MUFU.COS R141, R124 ;  /* 0x0000007c008d7308 */ /* 0x0001f00000000000 */
[----:B------:R-:W-:Y:S08]  /*3650*/  MUFU.SIN R143, R118 ;  /* 0x00000076008f7308 */ /* 0x000ff00000000400 */
[----:B------:R1:W5:Y:S01]  /*3660*/  MUFU.COS R145, R118 ;  /* 0x0000007600917308 */ /* 0x0003620000000000 */
[----:B0-----:R-:W-:-:S02]  /*3670*/  HADD2.F32 R124, -RZ, R20.H0_H0 ;  /* 0x20000014ff7c7230 */ /* 0x001fc40000004100 */
[----:B------:R-:W-:-:S03]  /*3680*/  HADD2.F32 R8, -RZ, R21.H0_H0 ;  /* 0x20000015ff087230 */ /* 0x000fc60000004100 */
[----:B------:R-:W-:Y:S02]  /*3690*/  FMUL.FTZ R124, R101, R124 ;  /* 0x0000007c657c7220 */ /* 0x000fe40000410000 */
[----:B------:R0:W5:Y:S01]  /*36a0*/  MUFU.EX2 R128, R32 ;  /* 0x0000002000807308 */ /* 0x0001620000000800 */
[----:B-1----:R-:W-:-:S03]  /*36b0*/  FMUL.FTZ R118, R117, R74 ;  /* 0x0000004a75767220 */ /* 0x002fc60000410000 */
[----:B------:R1:W-:Y:S04]  /*36c0*/  MUFU.EX2 R9, R4 ;  /* 0x0000000400097308 */ /* 0x0003e80000000800 */
[----:B------:R-:W-:Y:S01]  /*36d0*/  MUFU.SIN R147, R126 ;  /* 0x0000007e00937308 */ /* 0x000fe20000000400 */
[----:B0-----:R-:W-:-:S04]  /*36e0*/  FMUL.FTZ R32, R33, R76 ;  /* 0x0000004c21207220 */ /* 0x001fc80000410000 */
[----:B------:R-:W-:Y:S01]  /*36f0*/  FMUL.RZ R6, R32, 0.15915493667125701904 ;  /* 0x3e22f98320067820 */ /* 0x000fe2000040c000 */
[----:B------:R-:W-:Y:S01]  /*3700*/  FMUL.FTZ R32, R104, R107 ;  /* 0x0000006b68207220 */ /* 0x000fe20000410000 */
[----:B-1----:R-:W-:Y:S01]  /*3710*/  FMUL.FTZ R4, R33, R80 ;  /* 0x0000005021047220 */ /* 0x002fe20000410000 */
[----:B------:R0:W1:Y:S01]  /*3720*/  MUFU.COS R149, R126 ;  /* 0x0000007e00957308 */ /* 0x0000620000000000 */
[----:B----4-:R-:W-:Y:S01]  /*3730*/  FMUL.FTZ R107, R106, R109 ;  /* 0x0000006d6a6b7220 */ /* 0x010fe20000410000 */
[----:B------:R-:W-:Y:S01]  /*3740*/  FMUL.FTZ R104, R104, R105 ;  /* 0x0000006968687220 */ /* 0x000fe20000410000 */
[----:B------:R-:W-:Y:S01]  /*3750*/  FMUL.RZ R132, R4, 0.15915493667125701904 ;  /* 0x3e22f98304847820 */ /* 0x000fe2000040c000 */
[----:B---3--:R-:W-:Y:S01]  /*3760*/  FMUL.FTZ R109, R110, R121 ;  /* 0x000000796e6d7220 */ /* 0x008fe20000410000 */
[----:B------:R-:W-:Y:S02]  /*3770*/  HADD2.F32 R4, -RZ, R21.H1_H1 ;  /* 0x30000015ff047230 */ /* 0x000fe40000004100 */
[----:B------:R-:W-:Y:S01]  /*3780*/  FMUL.FTZ R105, R106, R111 ;  /* 0x0000006f6a697220 */ /* 0x000fe20000410000 */
[----:B------:R-:W-:Y:S01]  /*3790*/  FMUL.FTZ R110, R110, R119 ;  /* 0x000000776e6e7220 */ /* 0x000fe20000410000 */
[----:B------:R-:W-:Y:S01]  /*37a0*/  MUFU.SIN R14, R7 ;  /* 0x00000007000e7308 */ /* 0x000fe20000000400 */
[----:B0-----:R-:W-:-:S02]  /*37b0*/  HADD2.F32 R126, -RZ, R20.H1_H1 ;  /* 0x30000014ff7e7230 */ /* 0x001fc40000004100 */
[----:B------:R-:W-:Y:S01]  /*37c0*/  FMUL.FTZ R106, R108, R115 ;  /* 0x000000736c6a7220 */ /* 0x000fe20000410000 */
[----:B--2---:R-:W-:Y:S01]  /*37d0*/  FMUL.FTZ R119, R120, R135 ;  /* 0x0000008778777220 */ /* 0x004fe20000410000 */
[----:B------:R-:W-:Y:S01]  /*37e0*/  FMUL.FTZ R115, R116, R133 ;  /* 0x0000008574737220 */ /* 0x000fe20000410000 */
[----:B-----5:R-:W-:Y:S01]  /*37f0*/  FMUL.FTZ R121, R122, R139 ;  /* 0x0000008b7a797220 */ /* 0x020fe20000410000 */
[----:B------:R-:W-:Y:S01]  /*3800*/  FMUL.FTZ R126, R101, R126 ;  /* 0x0000007e657e7220 */ /* 0x000fe20000410000 */
[----:B------:R-:W-:Y:S01]  /*3810*/  FMUL.FTZ R116, R116, R131 ;  /* 0x0000008374747220 */ /* 0x000fe20000410000 */
[----:B------:R0:W-:Y:S01]  /*3820*/  MUFU.COS R16, R7 ;  /* 0x0000000700107308 */ /* 0x0001e20000000000 */
[----:B------:R-:W-:Y:S01]  /*3830*/  FMUL.FTZ R20, R128, R145 ;  /* 0x0000009180147220 */ /* 0x000fe20000410000 */
[C---:B------:R-:W-:Y:S01]  /*3840*/  FMUL.FTZ R21, R99.reuse, R4 ;  /* 0x0000000463157220 */ /* 0x040fe20000410000 */
[----:B------:R-:W-:Y:S01]  /*3850*/  FMUL.FTZ R11, R126, R107 ;  /* 0x0000006b7e0b7220 */ /* 0x000fe20000410000 */
[C---:B------:R-:W-:Y:S01]  /*3860*/  FMUL.FTZ R111, R112.reuse, R125 ;  /* 0x0000007d706f7220 */ /* 0x040fe20000410000 */
[----:B------:R-:W-:Y:S01]  /*3870*/  FMUL.FTZ R112, R112, R123 ;  /* 0x0000007b70707220 */ /* 0x000fe20000410000 */
[----:B------:R-:W-:Y:S01]  /*3880*/  FMUL.FTZ R123, R99, R8 ;  /* 0x00000008637b7220 */ /* 0x000fe20000410000 */
[----:B------:R-:W-:Y:S01]  /*3890*/  FMUL.FTZ R108, R108, R113 ;  /* 0x000000716c6c7220 */ /* 0x000fe20000410000 */
[----:B------:R2:W1:Y:S01]  /*38a0*/  MUFU.EX2 R130, R118 ;  /* 0x0000007600827308 */ /* 0x0004620000000800 */
[C---:B0-----:R-:W-:Y:S01]  /*38b0*/  FMUL.FTZ R7, R124.reuse, R107 ;  /* 0x0000006b7c077220 */ /* 0x041fe20000410000 */
[----:B------:R-:W-:Y:S01]  /*38c0*/  FFMA.FTZ R8, R124, R105, -R11 ;  /* 0x000000697c087223 */ /* 0x000fe2000001080b */
[C---:B------:R-:W-:Y:S01]  /*38d0*/  FMUL.FTZ R113, R114.reuse, R129 ;  /* 0x0000008172717220 */ /* 0x040fe20000410000 */
[----:B------:R-:W0:Y:S01]  /*38e0*/  MUFU.SIN R10, R6 ;  /* 0x00000006000a7308 */ /* 0x000e220000000400 */
[----:B------:R-:W-:Y:S01]  /*38f0*/  FMUL.FTZ R114, R114, R127 ;  /* 0x0000007f72727220 */ /* 0x000fe20000410000 */
[----:B------:R-:W-:Y:S01]  /*3900*/  FADD.FTZ R17, R123, R8 ;  /* 0x000000087b117221 */ /* 0x000fe20000010000 */
[----:B------:R-:W-:-:S02]  /*3910*/  HADD2.F32 R8, -RZ, R22.H0_H0 ;  /* 0x20000016ff087230 */ /* 0x000fc40000004100 */
[----:B------:R-:W-:Y:S01]  /*3920*/  FMUL.FTZ R11, R117, R80 ;  /* 0x00000050750b7220 */ /* 0x000fe20000410000 */
[----:B--2---:R-:W-:Y:S01]  /*3930*/  FMUL.FTZ R118, R120, R137 ;  /* 0x0000008978767220 */ /* 0x004fe20000410000 */
[----:B------:R-:W-:Y:S01]  /*3940*/  FMUL.FTZ R120, R122, R141 ;  /* 0x0000008d7a787220 */ /* 0x000fe20000410000 */
[----:B------:R-:W-:Y:S01]  /*3950*/  FMUL.FTZ R122, R128, R143 ;  /* 0x0000008f807a7220 */ /* 0x000fe20000410000 */
[----:B------:R2:W3:Y:S01]  /*3960*/  MUFU.COS R12, R6 ;  /* 0x00000006000c7308 */ /* 0x0004e20000000000 */
[----:B------:R-:W-:Y:S01]  /*3970*/  FFMA.FTZ R128, R126, R105, R7 ;  /* 0x000000697e807223 */ /* 0x000fe20000010007 */
[----:B------:R-:W-:Y:S01]  /*3980*/  FMUL.FTZ R129, R97, R8 ;  /* 0x0000000861817220 */ /* 0x000fe20000410000 */
[----:B------:R-:W-:Y:S02]  /*3990*/  HADD2.F32 R8, -RZ, R23.H0_H0 ;  /* 0x20000017ff087230 */ /* 0x000fe40000004100 */
[----:B------:R-:W-:Y:S01]  /*39a0*/  FMUL.FTZ R33, R33, R84 ;  /* 0x0000005421217220 */ /* 0x000fe20000410000 */
[----:B------:R-:W-:Y:S01]  /*39b0*/  FADD.FTZ R19, R21, R128 ;  /* 0x0000008015137221 */ /* 0x000fe20000010000 */
[----:B------:R-:W-:-:S02]  /*39c0*/  HADD2.F32 R128, -RZ, R22.H1_H1 ;  /* 0x30000016ff807230 */ /* 0x000fc40000004100 */
[----:B-1----:R-:W-:Y:S01]  /*39d0*/  FMUL.FTZ R22, R130, R149 ;  /* 0x0000009582167220 */ /* 0x002fe20000410000 */
[----:B------:R2:W1:Y:S01]  /*39e0*/  MUFU.EX2 R131, R5 ;  /* 0x0000000500837308 */ /* 0x0004620000000800 */
[----:B------:R-:W-:Y:S01]  /*39f0*/  FMUL.FTZ R125, R108, R19 ;  /* 0x000000136c7d7220 */ /* 0x000fe20000410000 */
[----:B------:R-:W-:Y:S01]  /*3a00*/  FMUL.FTZ R133, R95, R8 ;  /* 0x000000085f857220 */ /* 0x000fe20000410000 */
[----:B------:R-:W-:Y:S01]  /*3a10*/  FMUL.FTZ R128, R97, R128 ;  /* 0x0000008061807220 */ /* 0x000fe20000410000 */
[----:B------:R-:W-:Y:S01]  /*3a20*/  MUFU.SIN R18, R132 ;  /* 0x0000008400127308 */ /* 0x000fe20000000400 */
[-C--:B------:R-:W-:Y:S01]  /*3a30*/  FFMA.FTZ R134, R106, R17.reuse, -R125 ;  /* 0x000000116a867223 */ /* 0x080fe2000001087d */
[----:B------:R-:W-:Y:S01]  /*3a40*/  FMUL.FTZ R17, R108, R17 ;  /* 0x000000116c117220 */ /* 0x000fe20000410000 */
[----:B------:R-:W-:Y:S01]  /*3a50*/  FMUL.FTZ R125, R130, R147 ;  /* 0x00000093827d7220 */ /* 0x000fe20000410000 */
[----:B0-----:R-:W-:Y:S01]  /*3a60*/  FMUL.FTZ R130, R9, R10 ;  /* 0x0000000a09827220 */ /* 0x001fe20000410000 */
[----:B--2---:R-:W0:Y:S01]  /*3a70*/  LDS.128 R4, [R102+0x10] ;  /* 0x0000100066047984 */ /* 0x004e220000000c00 */
[----:B------:R-:W-:Y:S01]  /*3a80*/  FFMA.FTZ R17, R106, R19, R17 ;  /* 0x000000136a117223 */ /* 0x000fe20000010011 */
[----:B------:R-:W-:Y:S01]  /*3a90*/  FADD.FTZ R15, R129, R134 ;  /* 0x00000086810f7221 */ /* 0x000fe20000010000 */
[----:B---3--:R-:W-:Y:S01]  /*3aa0*/  FMUL.FTZ R127, R9, R12 ;  /* 0x0000000c097f7220 */ /* 0x008fe20000410000 */
[----:B------:R-:W-:-:S02]  /*3ab0*/  HADD2.F32 R134, -RZ, R23.H1_H1 ;  /* 0x30000017ff867230 */ /* 0x000fc40000004100 */
[----:B------:R-:W-:Y:S01]  /*3ac0*/  FADD.FTZ R17, R128, R17 ;  /* 0x0000001180117221 */ /* 0x000fe20000010000 */
[C---:B------:R-:W-:Y:S01]  /*3ad0*/  FMUL.FTZ R12, R110.reuse, R15 ;  /* 0x0000000f6e0c7220 */ /* 0x040fe20000410000 */
[----:B------:R-:W2:Y:S01]  /*3ae0*/  MUFU.COS R132, R132 ;  /* 0x0000008400847308 */ /* 0x000ea20000000000 */
[----:B-1----:R-:W-:Y:S01]  /*3af0*/  FMUL.FTZ R23, R131, R16 ;  /* 0x0000001083177220 */ /* 0x002fe20000410000 */
[-C--:B------:R-:W-:Y:S01]  /*3b00*/  FMUL.FTZ R10, R110, R17.reuse ;  /* 0x000000116e0a7220 */ /* 0x080fe20000410000 */
[----:B------:R-:W-:Y:S01]  /*3b10*/  FFMA.FTZ R17, R109, R17, R12 ;  /* 0x000000116d117223 */ /* 0x000fe2000001000c */
[----:B------:R-:W-:Y:S01]  /*3b20*/  FMUL.FTZ R134, R95, R134 ;  /* 0x000000865f867220 */ /* 0x000fe20000410000 */
[----:B------:R-:W-:Y:S01]  /*3b30*/  FMUL.FTZ R131, R131, R14 ;  /* 0x0000000e83837220 */ /* 0x000fe20000410000 */
[----:B------:R-:W-:Y:S01]  /*3b40*/  FFMA.FTZ R10, R109, R15, -R10 ;  /* 0x0000000f6d0a7223 */ /* 0x000fe2000001080a */
[----:B------:R-:W-:Y:S01]  /*3b50*/  FMUL.FTZ R15, R32, R107 ;  /* 0x0000006b200f7220 */ /* 0x000fe20000410000 */
[----:B------:R-:W1:Y:S01]  /*3b60*/  MUFU.COS R136, R138 ;  /* 0x0000008a00887308 */ /* 0x000e620000000000 */
[----:B------:R-:W-:Y:S01]  /*3b70*/  FADD.FTZ R17, R134, R17 ;  /* 0x0000001186117221 */ /* 0x000fe20000010000 */
[----:B------:R-:W-:Y:S01]  /*3b80*/  FADD.FTZ R10, R133, R10 ;  /* 0x0000000a850a7221 */ /* 0x000fe20000010000 */
[----:B------:R-:W-:Y:S01]  /*3b90*/  FFMA.FTZ R15, R104, R105, R15 ;  /* 0x00000069680f7223 */ /* 0x000fe2000001000f */
[----:B------:R-:W-:Y:S01]  /*3ba0*/  FMUL.RZ R151, R33, 0.15915493667125701904 ;  /* 0x3e22f98321977820 */ /* 0x000fe2000040c000 */
[C---:B------:R-:W-:Y:S01]  /*3bb0*/  FMUL.FTZ R9, R112.reuse, R17 ;  /* 0x0000001170097220 */ /* 0x040fe20000410000 */
[----:B------:R-:W-:-:S02]  /*3bc0*/  FMUL.FTZ R12, R112, R10 ;  /* 0x0000000a700c7220 */ /* 0x000fc40000410000 */
[----:B------:R-:W3:Y:S02]  /*3bd0*/  MUFU.SIN R138, R138 ;  /* 0x0000008a008a7308 */ /* 0x000ee40000000400 */
[C---:B------:R-:W-:Y:S01]  /*3be0*/  FFMA.FTZ R14, R111.reuse, R17, R12 ;  /* 0x000000116f0e7223 */ /* 0x040fe2000001000c */
[----:B------:R-:W-:-:S05]  /*3bf0*/  FFMA.FTZ R12, R111, R10, -R9 ;  /* 0x0000000a6f0c7223 */ /* 0x000fca0000010809 */
[----:B------:R-:W2:Y:S04]  /*3c00*/  MUFU.EX2 R11, R11 ;  /* 0x0000000b000b7308 */ /* 0x000ea80000000800 */
[----:B------:R-:W1:Y:S04]  /*3c10*/  MUFU.EX2 R13, R13 ;  /* 0x0000000d000d7308 */ /* 0x000e680000000800 */
[----:B------:R-:W4:Y:S01]  /*3c20*/  MUFU.COS R150, R151 ;  /* 0x0000009700967308 */ /* 0x000f220000000000 */
[--C-:B0-----:R-:W-:Y:S02]  /*3c30*/  HADD2.F32 R8, -RZ, R4.reuse.H1_H1 ;  /* 0x30000004ff087230 */ /* 0x101fe40000004100 */
[----:B------:R-:W-:-:S02]  /*3c40*/  HADD2.F32 R4, -RZ, R4.H0_H0 ;  /* 0x20000004ff047230 */ /* 0x000fc40000004100 */
[--C-:B------:R-:W-:Y:S02]  /*3c50*/  HADD2.F32 R140, -RZ, R5.reuse.H1_H1 ;  /* 0x30000005ff8c7230 */ /* 0x100fe40000004100 */
[----:B------:R-:W-:Y:S01]  /*3c60*/  FMUL.FTZ R137, R93, R8 ;  /* 0x000000085d897220 */ /* 0x000fe20000410000 */
[----:B--2---:R-:W-:Y:S01]  /*3c70*/  FMUL.FTZ R132, R11, R132 ;  /* 0x000000840b847220 */ /* 0x004fe20000410000 */
[----:B------:R-:W-:Y:S01]  /*3c80*/  FMUL.FTZ R139, R93, R4 ;  /* 0x000000045d8b7220 */ /* 0x000fe20000410000 */
[----:B------:R-:W-:Y:S01]  /*3c90*/  FMUL.FTZ R135, R11, R18 ;  /* 0x000000120b877220 */ /* 0x000fe20000410000 */
[----:B------:R-:W-:Y:S01]  /*3ca0*/  FADD.FTZ R14, R137, R14 ;  /* 0x0000000e890e7221 */ /* 0x000fe20000010000 */
[----:B------:R-:W0:Y:S01]  /*3cb0*/  LDS.128 R8, [R102+0x20] ;  /* 0x0000200066087984 */ /* 0x000e220000000c00 */
[----:B------:R-:W-:Y:S01]  /*3cc0*/  FADD.FTZ R12, R139, R12 ;  /* 0x0000000c8b0c7221 */ /* 0x000fe20000010000 */
[C---:B-1----:R-:W-:Y:S01]  /*3cd0*/  FMUL.FTZ R136, R13.reuse, R136 ;  /* 0x000000880d887220 */ /* 0x042fe20000410000 */
[----:B------:R-:W-:Y:S01]  /*3ce0*/  FMUL.FTZ R4, R114, R14 ;  /* 0x0000000e72047220 */ /* 0x000fe20000410000 */
[----:B---3--:R-:W-:Y:S01]  /*3cf0*/  FMUL.FTZ R138, R13, R138 ;  /* 0x0000008a0d8a7220 */ /* 0x008fe20000410000 */
[----:B------:R-:W-:Y:S01]  /*3d00*/  FMUL.FTZ R13, R104, R107 ;  /* 0x0000006b680d7220 */ /* 0x000fe20000410000 */
[----:B------:R-:W-:Y:S01]  /*3d10*/  FMUL.FTZ R140, R91, R140 ;  /* 0x0000008c5b8c7220 */ /* 0x000fe20000410000 */
[-C--:B------:R-:W-:Y:S01]  /*3d20*/  FFMA.FTZ R16, R113, R12.reuse, -R4 ;  /* 0x0000000c71107223 */ /* 0x080fe20000010804 */
[----:B------:R-:W-:Y:S01]  /*3d30*/  FMUL.FTZ R12, R114, R12 ;  /* 0x0000000c720c7220 */ /* 0x000fe20000410000 */
[----:B------:R-:W-:-:S02]  /*3d40*/  HADD2.F32 R4, -RZ, R5.H0_H0 ;  /* 0x20000005ff047230 */ /* 0x000fc40000004100 */
[----:B------:R-:W-:Y:S01]  /*3d50*/  FFMA.FTZ R13, R32, R105, -R13 ;  /* 0x00000069200d7223 */ /* 0x000fe2000001080d */
[C---:B------:R-:W-:Y:S01]  /*3d60*/  FMUL.FTZ R5, R108.reuse, R15 ;  /* 0x0000000f6c057220 */ /* 0x040fe20000410000 */
[----:B------:R-:W-:Y:S01]  /*3d70*/  FFMA.FTZ R17, R113, R14, R12 ;  /* 0x0000000e71117223 */ /* 0x000fe2000001000c */
[--C-:B------:R-:W-:Y:S02]  /*3d80*/  HADD2.F32 R142, -RZ, R6.reuse.H0_H0 ;  /* 0x20000006ff8e7230 */ /* 0x100fe40000004100 */
[----:B------:R-:W-:Y:S01]  /*3d90*/  FMUL.FTZ R141, R91, R4 ;  /* 0x000000045b8d7220 */ /* 0x000fe20000410000 */
[-C--:B------:R-:W-:Y:S01]  /*3da0*/  FMUL.FTZ R12, R108, R13.reuse ;  /* 0x0000000d6c0c7220 */ /* 0x080fe20000410000 */
[----:B------:R-:W-:Y:S01]  /*3db0*/  FADD.FTZ R17, R140, R17 ;  /* 0x000000118c117221 */ /* 0x000fe20000010000 */
[C---:B------:R-:W-:Y:S01]  /*3dc0*/  FFMA.FTZ R5, R106.reuse, R13, -R5 ;  /* 0x0000000d6a057223 */ /* 0x040fe20000010805 */
[----:B------:R-:W-:Y:S01]  /*3dd0*/  FADD.FTZ R16, R141, R16 ;  /* 0x000000108d107221 */ /* 0x000fe20000010000 */
[----:B------:R-:W-:Y:S01]  /*3de0*/  FFMA.FTZ R12, R106, R15, R12 ;  /* 0x0000000f6a0c7223 */ /* 0x000fe2000001000c */
[----:B------:R-:W-:Y:S01]  /*3df0*/  FMUL.FTZ R4, R116, R17 ;  /* 0x0000001174047220 */ /* 0x000fe20000410000 */
[----:B------:R-:W-:-:S02]  /*3e00*/  HADD2.F32 R6, -RZ, R6.H1_H1 ;  /* 0x30000006ff067230 */ /* 0x000fc40000004100 */
[----:B------:R-:W-:Y:S01]  /*3e10*/  FMUL.FTZ R14, R116, R16 ;  /* 0x00000010740e7220 */ /* 0x000fe20000410000 */
[----:B------:R-:W-:Y:S01]  /*3e20*/  FMUL.FTZ R142, R89, R142 ;  /* 0x0000008e598e7220 */ /* 0x000fe20000410000 */
[C---:B------:R-:W-:Y:S01]  /*3e30*/  FFMA.FTZ R13, R115.reuse, R16, -R4 ;  /* 0x00000010730d7223 */ /* 0x040fe20000010804 */
[----:B------:R-:W-:Y:S01]  /*3e40*/  FMUL.FTZ R4, R110, R12 ;  /* 0x0000000c6e047220 */ /* 0x000fe20000410000 */
[----:B------:R-:W-:Y:S01]  /*3e50*/  FFMA.FTZ R14, R115, R17, R14 ;  /* 0x00000011730e7223 */ /* 0x000fe2000001000e */
[----:B------:R-:W-:Y:S01]  /*3e60*/  FMUL.FTZ R143, R89, R6 ;  /* 0x00000006598f7220 */ /* 0x000fe20000410000 */
[----:B------:R-:W-:Y:S01]  /*3e70*/  FADD.FTZ R13, R142, R13 ;  /* 0x0000000d8e0d7221 */ /* 0x000fe20000010000 */
[-C--:B------:R-:W-:Y:S01]  /*3e80*/  FFMA.FTZ R6, R109, R5.reuse, -R4 ;  /* 0x000000056d067223 */ /* 0x080fe20000010804 */
[----:B------:R-:W-:Y:S01]  /*3e90*/  FMUL.FTZ R4, R110, R5 ;  /* 0x000000056e047220 */ /* 0x000fe20000410000 */
[--C-:B------:R-:W-:Y:S02]  /*3ea0*/  HADD2.F32 R144, -RZ, R7.reuse.H1_H1 ;  /* 0x30000007ff907230 */ /* 0x100fe40000004100 */
[----:B------:R-:W-:Y:S01]  /*3eb0*/  FADD.FTZ R14, R143, R14 ;  /* 0x0000000e8f0e7221 */ /* 0x000fe20000010000 */
[----:B------:R-:W-:Y:S01]  /*3ec0*/  FMUL.FTZ R5, R119, R13 ;  /* 0x0000000d77057220 */ /* 0x000fe20000410000 */
[----:B------:R-:W-:Y:S01]  /*3ed0*/  FFMA.FTZ R12, R109, R12, R4 ;  /* 0x0000000c6d0c7223 */ /* 0x000fe20000010004 */
[----:B------:R-:W-:-:S02]  /*3ee0*/  HADD2.F32 R4, -RZ, R7.H0_H0 ;  /* 0x20000007ff047230 */ /* 0x000fc40000004100 */
[-C--:B------:R-:W-:Y:S01]  /*3ef0*/  FMUL.FTZ R16, R119, R14.reuse ;  /* 0x0000000e77107220 */ /* 0x080fe20000410000 */
[----:B------:R-:W-:Y:S01]  /*3f00*/  FFMA.FTZ R5, R118, R14, R5 ;  /* 0x0000000e76057223 */ /* 0x000fe20000010005 */
[C---:B------:R-:W-:Y:S01]  /*3f10*/  FMUL.FTZ R144, R87.reuse, R144 ;  /* 0x0000009057907220 */ /* 0x040fe20000410000 */
[----:B------:R-:W-:Y:S01]  /*3f20*/  FMUL.FTZ R14, R112, R12 ;  /* 0x0000000c700e7220 */ /* 0x000fe20000410000 */
[----:B------:R-:W-:Y:S01]  /*3f30*/  FFMA.FTZ R16, R118, R13, -R16 ;  /* 0x0000000d76107223 */ /* 0x000fe20000010810 */
[----:B------:R-:W-:Y:S01]  /*3f40*/  FMUL.FTZ R145, R87, R4 ;  /* 0x0000000457917220 */ /* 0x000fe20000410000 */
[----:B------:R-:W-:Y:S01]  /*3f50*/  FADD.FTZ R7, R144, R5 ;  /* 0x0000000590077221 */ /* 0x000fe20000010000 */
[-C--:B------:R-:W-:Y:S01]  /*3f60*/  FMUL.FTZ R5, R112, R6.reuse ;  /* 0x0000000670057220 */ /* 0x080fe20000410000 */
[----:B------:R-:W-:Y:S01]  /*3f70*/  FFMA.FTZ R14, R111, R6, -R14 ;  /* 0x000000066f0e7223 */ /* 0x000fe2000001080e */
[----:B------:R-:W-:Y:S01]  /*3f80*/  FADD.FTZ R16, R145, R16 ;  /* 0x0000001091107221 */ /* 0x000fe20000010000 */
[----:B------:R-:W-:Y:S01]  /*3f90*/  FMUL.FTZ R13, R121, R7 ;  /* 0x00000007790d7220 */ /* 0x000fe20000410000 */
[----:B------:R-:W-:Y:S01]  /*3fa0*/  FFMA.FTZ R5, R111, R12, R5 ;  /* 0x0000000c6f057223 */ /* 0x000fe20000010005 */
[----:B0-----:R-:W-:-:S02]  /*3fb0*/  HADD2.F32 R146, -RZ, R8.H1_H1 ;  /* 0x30000008ff927230 */ /* 0x001fc40000004100 */
[----:B------:R-:W-:Y:S01]  /*3fc0*/  FMUL.FTZ R4, R114, R14 ;  /* 0x0000000e72047220 */ /* 0x000fe20000410000 */
[----:B------:R-:W-:Y:S02]  /*3fd0*/  HADD2.F32 R8, -RZ, R8.H0_H0 ;  /* 0x20000008ff087230 */ /* 0x000fe40000004100 */
[-C--:B------:R-:W-:Y:S01]  /*3fe0*/  FFMA.FTZ R12, R120, R16.reuse, -R13 ;  /* 0x00000010780c7223 */ /* 0x080fe2000001080d */
[----:B------:R-:W-:Y:S01]  /*3ff0*/  FMUL.FTZ R13, R121, R16 ;  /* 0x00000010790d7220 */ /* 0x000fe20000410000 */
[-C--:B------:R-:W-:Y:S01]  /*4000*/  FFMA.FTZ R6, R113, R5.reuse, R4 ;  /* 0x0000000571067223 */ /* 0x080fe20000010004 */
[----:B------:R-:W-:Y:S01]  /*4010*/  FMUL.FTZ R4, R114, R5 ;  /* 0x0000000572047220 */ /* 0x000fe20000410000 */
[C---:B------:R-:W-:Y:S01]  /*4020*/  FMUL.FTZ R147, R85.reuse, R8 ;  /* 0x0000000855937220 */ /* 0x040fe20000410000 */
[----:B------:R-:W-:Y:S01]  /*4030*/  FFMA.FTZ R13, R120, R7, R13 ;  /* 0x00000007780d7223 */ /* 0x000fe2000001000d */
[----:B------:R-:W-:Y:S01]  /*4040*/  FMUL.FTZ R146, R85, R146 ;  /* 0x0000009255927220 */ /* 0x000fe20000410000 */
[----:B------:R-:W-:Y:S01]  /*4050*/  FFMA.FTZ R4, R113, R14, -R4 ;  /* 0x0000000e71047223 */ /* 0x000fe20000010804 */
[----:B------:R-:W-:Y:S01]  /*4060*/  FMUL.FTZ R8, R116, R6 ;  /* 0x0000000674087220 */ /* 0x000fe20000410000 */
[----:B------:R-:W-:Y:S01]  /*4070*/  FADD.FTZ R7, R147, R12 ;  /* 0x0000000c93077221 */ /* 0x000fe20000010000 */
[----:B------:R-:W-:Y:S01]  /*4080*/  FADD.FTZ R13, R146, R13 ;  /* 0x0000000d920d7221 */ /* 0x000fe20000010000 */
[-C--:B------:R-:W-:Y:S01]  /*4090*/  FMUL.FTZ R5, R116, R4.reuse ;  /* 0x0000000474057220 */ /* 0x080fe20000410000 */
[C---:B------:R-:W-:Y:S01]  /*40a0*/  FFMA.FTZ R14, R115.reuse, R4, -R8 ;  /* 0x00000004730e7223 */ /* 0x040fe20000010808 */
[C---:B------:R-:W-:Y:S01]  /*40b0*/  FMUL.FTZ R4, R122.reuse, R7 ;  /* 0x000000077a047220 */ /* 0x040fe20000410000 */
[----:B------:R-:W-:Y:S01]  /*40c0*/  FMUL.FTZ R17, R122, R13 ;  /* 0x0000000d7a117220 */ /* 0x000fe20000410000 */
[----:B------:R-:W-:Y:S01]  /*40d0*/  FFMA.FTZ R15, R115, R6, R5 ;  /* 0x00000006730f7223 */ /* 0x000fe20000010005 */
[----:B------:R-:W-:-:S02]  /*40e0*/  HADD2.F32 R12, -RZ, R9.H1_H1 ;  /* 0x30000009ff0c7230 */ /* 0x000fc40000004100 */
[C---:B------:R-:W-:Y:S01]  /*40f0*/  FFMA.FTZ R18, R20.reuse, R13, R4 ;  /* 0x0000000d14127223 */ /* 0x040fe20000010004 */
[----:B------:R-:W-:Y:S01]  /*4100*/  FFMA.FTZ R16, R20, R7, -R17 ;  /* 0x0000000714107223 */ /* 0x000fe20000010811 */
[----:B------:R-:W-:Y:S01]  /*4110*/  HADD2.F32 R8, -RZ, R9.H0_H0 ;  /* 0x20000009ff087230 */ /* 0x000fe20000004100 */
[----:B------:R-:W0:Y:S01]  /*4120*/  LDS.128 R4, [R102+0x30] ;  /* 0x0000300066047984 */ /* 0x000e220000000c00 */
[----:B------:R-:W-:Y:S01]  /*4130*/  FMUL.FTZ R33, R83, R12 ;  /* 0x0000000c53217220 */ /* 0x000fe20000410000 */
[----:B------:R-:W-:Y:S01]  /*4140*/  FMUL.FTZ R13, R117, R84 ;  /* 0x00000054750d7220 */ /* 0x000fe20000410000 */
[----:B------:R-:W-:Y:S01]  /*4150*/  FMUL.FTZ R17, R119, R14 ;  /* 0x0000000e77117220 */ /* 0x000fe20000410000 */
[----:B------:R-:W-:Y:S01]  /*4160*/  FMUL.FTZ R117, R83, R8 ;  /* 0x0000000853757220 */ /* 0x000fe20000410000 */
[----:B------:R-:W-:Y:S01]  /*4170*/  FADD.FTZ R18, R33, R18 ;  /* 0x0000001221127221 */ /* 0x000fe20000010000 */
[----:B------:R-:W-:Y:S01]  /*4180*/  FMUL.FTZ R9, R119, R15 ;  /* 0x0000000f77097220 */ /* 0x000fe20000410000 */
[----:B------:R-:W-:-:S02]  /*4190*/  HADD2.F32 R148, -RZ, R10.H1_H1 ;  /* 0x3000000aff947230 */ /* 0x000fc40000004100 */
[----:B------:R-:W-:Y:S01]  /*41a0*/  FADD.FTZ R16, R117, R16 ;  /* 0x0000001075107221 */ /* 0x000fe20000010000 */
[C---:B------:R-:W-:Y:S01]  /*41b0*/  FFMA.FTZ R17, R118.reuse, R15, R17 ;  /* 0x0000000f76117223 */ /* 0x040fe20000010011 */
[----:B------:R-:W-:Y:S02]  /*41c0*/  HADD2.F32 R10, -RZ, R10.H0_H0 ;  /* 0x2000000aff0a7230 */ /* 0x000fe40000004100 */
[C---:B------:R-:W-:Y:S01]  /*41d0*/  FMUL.FTZ R15, R125.reuse, R18 ;  /* 0x000000127d0f7220 */ /* 0x040fe20000410000 */
[----:B------:R-:W-:Y:S01]  /*41e0*/  FFMA.FTZ R9, R118, R14, -R9 ;  /* 0x0000000e76097223 */ /* 0x000fe20000010809 */
[----:B------:R-:W-:Y:S01]  /*41f0*/  FMUL.FTZ R19, R125, R16 ;  /* 0x000000107d137220 */ /* 0x000fe20000410000 */
[C---:B------:R-:W-:Y:S01]  /*4200*/  FMUL.FTZ R148, R81.reuse, R148 ;  /* 0x0000009451947220 */ /* 0x040fe20000410000 */
[C---:B------:R-:W-:Y:S01]  /*4210*/  FFMA.FTZ R16, R22.reuse, R16, -R15 ;  /* 0x0000001016107223 */ /* 0x040fe2000001080f */
[----:B------:R-:W-:Y:S01]  /*4220*/  FMUL.FTZ R149, R81, R10 ;  /* 0x0000000a51957220 */ /* 0x000fe20000410000 */
[----:B------:R-:W-:Y:S01]  /*4230*/  FFMA.FTZ R19, R22, R18, R19 ;  /* 0x0000001216137223 */ /* 0x000fe20000010013 */
[----:B------:R-:W-:Y:S01]  /*4240*/  FMUL.FTZ R8, R121, R9 ;  /* 0x0000000979087220 */ /* 0x000fe20000410000 */
[----:B------:R1:W2:Y:S01]  /*4250*/  MUFU.SIN R12, R151 ;  /* 0x00000097000c7308 */ /* 0x0002a20000000400 */
[----:B------:R-:W-:Y:S01]  /*4260*/  FADD.FTZ R16, R149, R16 ;  /* 0x0000001095107221 */ /* 0x000fe20000010000 */
[-C--:B------:R-:W-:Y:S01]  /*4270*/  FMUL.FTZ R15, R121, R17.reuse ;  /* 0x00000011790f7220 */ /* 0x080fe20000410000 */
[----:B------:R-:W-:Y:S01]  /*4280*/  FADD.FTZ R19, R148, R19 ;  /* 0x0000001394137221 */ /* 0x000fe20000010000 */
[----:B------:R-:W-:Y:S01]  /*4290*/  FFMA.FTZ R17, R120, R17, R8 ;  /* 0x0000001178117223 */ /* 0x000fe20000010008 */
[----:B------:R-:W-:-:S02]  /*42a0*/  HADD2.F32 R8, -RZ, R11.H1_H1 ;  /* 0x3000000bff087230 */ /* 0x000fc40000004100 */
[C---:B------:R-:W-:Y:S01]  /*42b0*/  FMUL.FTZ R14, R130.reuse, R16 ;  /* 0x00000010820e7220 */ /* 0x040fe20000410000 */
[----:B------:R-:W-:Y:S01]  /*42c0*/  HADD2.F32 R152, -RZ, R11.H0_H0 ;  /* 0x2000000bff987230 */ /* 0x000fe20000004100 */
[----:B------:R-:W4:Y:S01]  /*42d0*/  MUFU.EX2 R13, R13 ;  /* 0x0000000d000d7308 */ /* 0x000f220000000800 */
[-C--:B------:R-:W-:Y:S01]  /*42e0*/  FMUL.FTZ R10, R130, R19.reuse ;  /* 0x00000013820a7220 */ /* 0x080fe20000410000 */
[----:B------:R-:W-:Y:S01]  /*42f0*/  FFMA.FTZ R14, R127, R19, R14 ;  /* 0x000000137f0e7223 */ /* 0x000fe2000001000e */
[----:B-1----:R-:W-:Y:S01]  /*4300*/  FMUL.FTZ R151, R77, R8 ;  /* 0x000000084d977220 */ /* 0x002fe20000410000 */
[----:B------:R-:W-:Y:S01]  /*4310*/  FFMA.FTZ R15, R120, R9, -R15 ;  /* 0x00000009780f7223 */ /* 0x000fe2000001080f */
[----:B------:R-:W-:Y:S01]  /*4320*/  FFMA.FTZ R11, R127, R16, -R10 ;  /* 0x000000107f0b7223 */ /* 0x000fe2000001080a */
[----:B------:R-:W-:Y:S01]  /*4330*/  FMUL.FTZ R9, R122, R17 ;  /* 0x000000117a097220 */ /* 0x000fe20000410000 */
[----:B------:R-:W-:Y:S01]  /*4340*/  FMUL.FTZ R152, R77, R152 ;  /* 0x000000984d987220 */ /* 0x000fe20000410000 */
[----:B------:R-:W-:-:S02]  /*4350*/  FADD.FTZ R14, R151, R14 ;  /* 0x0000000e970e7221 */ /* 0x000fc40000010000 */
[-C--:B------:R-:W-:Y:S01]  /*4360*/  FFMA.FTZ R9, R20, R15.reuse, -R9 ;  /* 0x0000000f14097223 */ /* 0x080fe20000010809 */
[----:B------:R-:W-:Y:S01]  /*4370*/  FADD.FTZ R8, R152, R11 ;  /* 0x0000000b98087221 */ /* 0x000fe20000010000 */
[----:B------:R-:W-:Y:S01]  /*4380*/  FMUL.FTZ R15, R122, R15 ;  /* 0x0000000f7a0f7220 */ /* 0x000fe20000410000 */
[--C-:B0-----:R-:W-:Y:S02]  /*4390*/  HADD2.F32 R154, -RZ, R4.reuse.H0_H0 ;  /* 0x20000004ff9a7230 */ /* 0x101fe40000004100 */
[C---:B------:R-:W-:Y:S01]  /*43a0*/  FMUL.FTZ R10, R131.reuse, R14 ;  /* 0x0000000e830a7220 */ /* 0x040fe20000410000 */
[----:B------:R-:W-:Y:S01]  /*43b0*/  FMUL.FTZ R11, R131, R8 ;  /* 0x00000008830b7220 */ /* 0x000fe20000410000 */
[C---:B----4-:R-:W-:Y:S01]  /*43c0*/  FMUL.FTZ R150, R13.reuse, R150 ;  /* 0x000000960d967220 */ /* 0x050fe20000410000 */
[----:B--2---:R-:W-:Y:S01]  /*43d0*/  FMUL.FTZ R153, R13, R12 ;  /* 0x0000000c0d997220 */ /* 0x004fe20000410000 */
[----:B------:R-:W-:Y:S01]  /*43e0*/  FFMA.FTZ R15, R20, R17, R15 ;  /* 0x00000011140f7223 */ /* 0x000fe2000001000f */
[----:B------:R-:W-:-:S02]  /*43f0*/  HADD2.F32 R4, -RZ, R4.H1_H1 ;  /* 0x30000004ff047230 */ /* 0x000fc40000004100 */
[----:B------:R-:W-:Y:S01]  /*4400*/  FFMA.FTZ R13, R23, R8, -R10 ;  /* 0x00000008170d7223 */ /* 0x000fe2000001080a */
[----:B------:R-:W-:Y:S01]  /*4410*/  FMUL.FTZ R154, R75, R154 ;  /* 0x0000009a4b9a7220 */ /* 0x000fe20000410000 */
[----:B------:R-:W-:Y:S01]  /*4420*/  FFMA.FTZ R14, R23, R14, R11 ;  /* 0x0000000e170e7223 */ /* 0x000fe2000001000b */
[----:B------:R-:W-:Y:S01]  /*4430*/  FMUL.FTZ R11, R125, R15 ;  /* 0x0000000f7d0b7220 */ /* 0x000fe20000410000 */
[----:B------:R-:W-:Y:S01]  /*4440*/  FMUL.FTZ R155, R75, R4 ;  /* 0x000000044b9b7220 */ /* 0x000fe20000410000 */
[----:B------:R-:W-:Y:S01]  /*4450*/  FADD.FTZ R13, R154, R13 ;  /* 0x0000000d9a0d7221 */ /* 0x000fe20000010000 */
[-C--:B------:R-:W-:Y:S01]  /*4460*/  FMUL.FTZ R8, R125, R9.reuse ;  /* 0x000000097d087220 */ /* 0x080fe20000410000 */
[C---:B------:R-:W-:Y:S01]  /*4470*/  FFMA.FTZ R11, R22.reuse, R9, -R11 ;  /* 0x00000009160b7223 */ /* 0x040fe2000001080b */
        /* <DEDUP_REMOVED lines=12> */
[-C--:B------:R-:W-:Y:S01]  /*4540*/  FFMA.FTZ R10, R127, R11.reuse, -R10 ;  /* 0x0000000b7f0a7223 */ /* 0x080fe2000001080a */
[----:B------:R-:W-:Y:S01]  /*4550*/  FMUL.FTZ R4, R130, R11 ;  /* 0x0000000b82047220 */ /* 0x000fe20000410000 */
[--C-:B------:R-:W-:Y:S02]  /*4560*/  HADD2.F32 R158, -RZ, R6.reuse.H0_H0 ;  /* 0x20000006ff9e7230 */ /* 0x100fe40000004100 */
[----:B------:R-:W-:Y:S01]  /*4570*/  FADD.FTZ R5, R157, R12 ;  /* 0x0000000c9d057221 */ /* 0x000fe20000010000 */
[----:B------:R-:W-:Y:S01]  /*4580*/  FMUL.FTZ R11, R138, R9 ;  /* 0x000000098a0b7220 */ /* 0x000fe20000410000 */
[----:B------:R-:W-:Y:S01]  /*4590*/  FFMA.FTZ R8, R127, R8, R4 ;  /* 0x000000087f087223 */ /* 0x000fe20000010004 */
[----:B------:R-:W-:-:S02]  /*45a0*/  HADD2.F32 R6, -RZ, R6.H1_H1 ;  /* 0x30000006ff067230 */ /* 0x000fc40000004100 */
[-C--:B------:R-:W-:Y:S01]  /*45b0*/  FMUL.FTZ R4, R138, R5.reuse ;  /* 0x000000058a047220 */ /* 0x080fe20000410000 */
[C---:B------:R-:W-:Y:S01]  /*45c0*/  FFMA.FTZ R11, R136.reuse, R5, -R11 ;  /* 0x00000005880b7223 */ /* 0x040fe2000001080b */
[C---:B------:R-:W-:Y:S01]  /*45d0*/  FMUL.FTZ R158, R71.reuse, R158 ;  /* 0x0000009e479e7220 */ /* 0x040fe20000410000 */
[--C-:B------:R-:W-:Y:S02]  /*45e0*/  HADD2.F32 R160, -RZ, R7.reuse.H1_H1 ;  /* 0x30000007ffa07230 */ /* 0x100fe40000004100 */
[----:B------:R-:W-:Y:S01]  /*45f0*/  FFMA.FTZ R12, R136, R9, R4 ;  /* 0x00000009880c7223 */ /* 0x000fe20000010004 */
[----:B------:R-:W-:Y:S01]  /*4600*/  FMUL.FTZ R159, R71, R6 ;  /* 0x00000006479f7220 */ /* 0x000fe20000410000 */
[----:B------:R-:W-:Y:S01]  /*4610*/  FADD.FTZ R11, R158, R11 ;  /* 0x0000000b9e0b7221 */ /* 0x000fe20000010000 */
[----:B------:R-:W-:Y:S01]  /*4620*/  FMUL.FTZ R6, R131, R8 ;  /* 0x0000000883067220 */ /* 0x000fe20000410000 */
[----:B------:R-:W-:Y:S02]  /*4630*/  HADD2.F32 R4, -RZ, R7.H0_H0 ;  /* 0x20000007ff047230 */ /* 0x000fe40000004100 */
[----:B------:R-:W-:Y:S01]  /*4640*/  FADD.FTZ R12, R159, R12 ;  /* 0x0000000c9f0c7221 */ /* 0x000fe20000010000 */
[-C--:B------:R-:W-:Y:S01]  /*4650*/  FMUL.FTZ R5, R153, R11.reuse ;  /* 0x0000000b99057220 */ /* 0x080fe20000410000 */
[-C--:B------:R-:W-:Y:S01]  /*4660*/  FFMA.FTZ R6, R23, R10.reuse, -R6 ;  /* 0x0000000a17067223 */ /* 0x080fe20000010806 */
[----:B------:R-:W-:Y:S01]  /*4670*/  FMUL.FTZ R10, R131, R10 ;  /* 0x0000000a830a7220 */ /* 0x000fe20000410000 */
[-C--:B------:R-:W-:Y:S01]  /*4680*/  FMUL.FTZ R14, R153, R12.reuse ;  /* 0x0000000c990e7220 */ /* 0x080fe20000410000 */
[C---:B------:R-:W-:Y:S01]  /*4690*/  FFMA.FTZ R5, R150.reuse, R12, R5 ;  /* 0x0000000c96057223 */ /* 0x040fe20000010005 */
[----:B------:R-:W-:Y:S01]  /*46a0*/  FMUL.FTZ R160, R69, R160 ;  /* 0x000000a045a07220 */ /* 0x000fe20000410000 */
[----:B------:R-:W-:Y:S01]  /*46b0*/  FFMA.FTZ R10, R23, R8, R10 ;  /* 0x00000008170a7223 */ /* 0x000fe2000001000a */
[----:B------:R-:W-:Y:S01]  /*46c0*/  FMUL.FTZ R7, R135, R6 ;  /* 0x0000000687077220 */ /* 0x000fe20000410000 */
[----:B------:R-:W-:Y:S01]  /*46d0*/  FFMA.FTZ R14, R150, R11, -R14 ;  /* 0x0000000b960e7223 */ /* 0x000fe2000001080e */
[----:B------:R-:W-:Y:S01]  /*46e0*/  FMUL.FTZ R161, R69, R4 ;  /* 0x0000000445a17220 */ /* 0x000fe20000410000 */
[----:B------:R-:W-:Y:S01]  /*46f0*/  FADD.FTZ R166, R160, R5 ;  /* 0x00000005a0a67221 */ /* 0x000fe20000010000 */
[-C--:B------:R-:W-:Y:S01]  /*4700*/  FMUL.FTZ R5, R135, R10.reuse ;  /* 0x0000000a87057220 */ /* 0x080fe20000410000 */
[----:B------:R-:W-:Y:S01]  /*4710*/  FFMA.FTZ R7, R132, R10, R7 ;  /* 0x0000000a84077223 */ /* 0x000fe20000010007 */
[----:B------:R-:W-:-:S02]  /*4720*/  FADD.FTZ R165, R161, R14 ;  /* 0x0000000ea1a57221 */ /* 0x000fc40000010000 */
[----:B------:R-:W0:Y:S01]  /*4730*/  SHFL.UP PT, R11, R166, 0x1, RZ ;  /* 0x04200000a60b7989 */ /* 0x000e2200000e00ff */
[----:B------:R-:W-:Y:S01]  /*4740*/  FFMA.FTZ R5, R132, R6, -R5 ;  /* 0x0000000684057223 */ /* 0x000fe20000010805 */
[C---:B------:R-:W-:Y:S02]  /*4750*/  FMUL.FTZ R9, R138.reuse, R7 ;  /* 0x000000078a097220 */ /* 0x040fe40000410000 */
[----:B------:R-:W1:Y:S01]  /*4760*/  SHFL.UP PT, R8, R165, 0x1, RZ ;  /* 0x04200000a5087989 */ /* 0x000e6200000e00ff */
[-C--:B------:R-:W-:Y:S01]  /*4770*/  FMUL.FTZ R4, R138, R5.reuse ;  /* 0x000000058a047220 */ /* 0x080fe20000410000 */
[----:B------:R-:W-:-:S03]  /*4780*/  FFMA.FTZ R9, R136, R5, -R9 ;  /* 0x0000000588097223 */ /* 0x000fc60000010809 */
[----:B------:R-:W-:Y:S01]  /*4790*/  FFMA.FTZ R4, R136, R7, R4 ;  /* 0x0000000788047223 */ /* 0x000fe20000010004 */
[----:B------:R-:W-:-:S03]  /*47a0*/  FMUL.FTZ R5, R153, R9 ;  /* 0x0000000999057220 */ /* 0x000fc60000410000 */
[-C--:B------:R-:W-:Y:S01]  /*47b0*/  FMUL.FTZ R6, R153, R4.reuse ;  /* 0x0000000499067220 */ /* 0x080fe20000410000 */
[----:B------:R-:W-:-:S03]  /*47c0*/  FFMA.FTZ R164, R150, R4, R5 ;  /* 0x0000000496a47223 */ /* 0x000fc60000010005 */
[----:B------:R-:W-:Y:S02]  /*47d0*/  FFMA.FTZ R163, R150, R9, -R6 ;  /* 0x0000000996a37223 */ /* 0x000fe40000010806 */
        /* <DEDUP_REMOVED lines=8> */
[----:B------:R-:W0:Y:S04]  /*4860*/  SHFL.UP PT, R9, R166, 0x2, RZ ;  /* 0x04400000a6097989 */ /* 0x000e2800000e00ff */
[----:B------:R-:W1:Y:S01]  /*4870*/  SHFL.UP PT, R8, R165, 0x2, RZ ;  /* 0x04400000a5087989 */ /* 0x000e6200000e00ff */
[CC--:B--2---:R-:W-:Y:S01]  /*4880*/  FMUL.FTZ R7, R163.reuse, R5.reuse ;  /* 0x00000005a3077220 */ /* 0x0c4fe20000410000 */
[C---:B------:R-:W-:Y:S01]  /*4890*/  FMUL.FTZ R6, R164.reuse, R5 ;  /* 0x00000005a4067220 */ /* 0x040fe20000410000 */
[----:B------:R-:W-:Y:S02]  /*48a0*/  MOV R5, R41 ;  /* 0x0000002900057202 */ /* 0x000fe40000000f00 */
[-C--:B---3--:R-:W-:Y:S01]  /*48b0*/  @P1 FFMA.FTZ R164, R164, R4.reuse, R7 ;  /* 0x00000004a4a41223 */ /* 0x088fe20000010007 */
[----:B------:R-:W-:Y:S01]  /*48c0*/  @P1 FFMA.FTZ R163, R163, R4, -R6 ;  /* 0x00000004a3a31223 */ /* 0x000fe20000010806 */
[----:B------:R-:W-:-:S02]  /*48d0*/  MOV R4, R24 ;  /* 0x0000001800047202 */ /* 0x000fc40000000f00 */
[----:B------:R-:W-:Y:S01]  /*48e0*/  ISETP.GE.AND P1, PT, R51, 0x2, PT ;  /* 0x000000023300780c */ /* 0x000fe20003f26270 */
[----:B------:R-:W2:Y:S02]  /*48f0*/  SHFL.UP PT, R6, R164, 0x2, RZ ;  /* 0x04400000a4067989 */ /* 0x000ea400000e00ff */
[----:B------:R-:W-:-:S04]  /*4900*/  IMAD.WIDE.U32 R4, R103, UR10, R4 ;  /* 0x0000000a67047c25 */ /* 0x000fc8000f8e0004 */
[----:B------:R-:W-:Y:S01]  /*4910*/  IMAD R11, R103, UR11, R5 ;  /* 0x0000000b670b7c24 */ /* 0x000fe2000f8e0205 */
[----:B------:R-:W-:Y:S01]  /*4920*/  LEA R16, P2, R4, R28, 0x3 ;  /* 0x0000001c04107211 */ /* 0x000fe200078418ff */
[----:B------:R-:W3:Y:S01]  /*4930*/  SHFL.UP PT, R5, R163, 0x2, RZ ;  /* 0x04400000a3057989 */ /* 0x000ee200000e00ff */
[CC--:B0-----:R-:W-:Y:S01]  /*4940*/  FMUL.FTZ R7, R163.reuse, R9.reuse ;  /* 0x00000009a3077220 */ /* 0x0c1fe20000410000 */
[----:B------:R-:W-:Y:S01]  /*4950*/  FMUL.FTZ R10, R164, R9 ;  /* 0x00000009a40a7220 */ /* 0x000fe20000410000 */
[----:B------:R-:W-:Y:S02]  /*4960*/  LEA.HI.X R17, R4, R29, R11, 0x3, P2 ;  /* 0x0000001d04117211 */ /* 0x000fe400010f1c0b */
[-C--:B-1----:R-:W-:Y:S01]  /*4970*/  FFMA.FTZ R7, R164, R8.reuse, R7 ;  /* 0x00000008a4077223 */ /* 0x082fe20000010007 */
[----:B------:R-:W-:-:S03]  /*4980*/  FFMA.FTZ R10, R163, R8, -R10 ;  /* 0x00000008a30a7223 */ /* 0x000fc6000001080a */
[----:B------:R-:W-:Y:S01]  /*4990*/  @P1 FADD.FTZ R166, R166, R7 ;  /* 0x00000007a6a61221 */ /* 0x000fe20000010000 */
[----:B------:R-:W-:Y:S01]  /*49a0*/  @P1 FADD.FTZ R165, R165, R10 ;  /* 0x0000000aa5a51221 */ /* 0x000fe20000010000 */
[----:B------:R-:W4:Y:S01]  /*49b0*/  LDG.E.64 R16, desc[UR18][R16.64] ;  /* 0x0000001210107981 */ /* 0x000f22000c1e1b00 */
[----:B------:R-:W-:Y:S02]  /*49c0*/  CS2R R10, SRZ ;  /* 0x00000000000a7805 */ /* 0x000fe4000001ff00 */
[----:B------:R-:W-:Y:S01]  /*49d0*/  LEA R162, R103, R37, 0x4 ;  /* 0x0000002567a27211 */ /* 0x000fe200078e20ff */
[----:B------:R-:W-:Y:S01]  /*49e0*/  BSSY.RECONVERGENT B0, `(.L_x_1801) ;  /* 0x00000a2000007945 */ /* 0x000fe20003800200 */
[----:B------:R-:W0:Y:S01]  /*49f0*/  SHFL.UP PT, R9, R166, 0x4, RZ ;  /* 0x04800000a6097989 */ /* 0x000e2200000e00ff */
[-C--:B--2---:R-:W-:Y:S01]  /*4a00*/  FMUL.FTZ R7, R163, R6.reuse ;  /* 0x00000006a3077220 */ /* 0x084fe20000410000 */
[----:B------:R-:W-:Y:S01]  /*4a10*/  FMUL.FTZ R6, R164, R6 ;  /* 0x00000006a4067220 */ /* 0x000fe20000410000 */
[----:B------:R-:W-:Y:S01]  /*4a20*/  MOV R37, 0x400 ;  /* 0x0000040000257802 */ /* 0x000fe20000000f00 */
[----:B------:R-:W1:Y:S01]  /*4a30*/  SHFL.UP PT, R8, R165, 0x4, RZ ;  /* 0x04800000a5087989 */ /* 0x000e6200000e00ff */
[----:B------:R-:W-:-:S02]  /*4a40*/  ISETP.NE.AND P2, PT, R51, RZ, PT ;  /* 0x000000ff3300720c */ /* 0x000fc40003f45270 */
[----:B------:R-:W-:Y:S01]  /*4a50*/  ISETP.NE.AND P3, PT, R36, RZ, PT ;  /* 0x000000ff2400720c */ /* 0x000fe20003f65270 */
[----:B------:R-:W2:Y:S01]  /*4a60*/  S2R R14, SR_CgaCtaId ;  /* 0x00000000000e7919 */ /* 0x000ea20000008800 */
[-C--:B---3--:R-:W-:Y:S01]  /*4a70*/  @P1 FFMA.FTZ R164, R164, R5.reuse, R7 ;  /* 0x00000005a4a41223 */ /* 0x088fe20000010007 */
[----:B------:R-:W-:Y:S01]  /*4a80*/  @P1 FFMA.FTZ R163, R163, R5, -R6 ;  /* 0x00000005a3a31223 */ /* 0x000fe20000010806 */
[----:B------:R-:W-:-:S03]  /*4a90*/  ISETP.GE.AND P1, PT, R51, 0x4, PT ;  /* 0x000000043300780c */ /* 0x000fc60003f26270 */
[----:B------:R-:W3:Y:S04]  /*4aa0*/  SHFL.UP PT, R5, R164, 0x4, RZ ;  /* 0x04800000a4057989 */ /* 0x000ee800000e00ff */
[----:B------:R-:W5:Y:S01]  /*4ab0*/  SHFL.UP PT, R4, R163, 0x4, RZ ;  /* 0x04800000a3047989 */ /* 0x000f6200000e00ff */
        /* <DEDUP_REMOVED lines=8> */
[----:B------:R-:W-:Y:S01]  /*4b40*/  FMUL.FTZ R6, R164, R5 ;  /* 0x00000005a4067220 */ /* 0x000fe20000410000 */
[----:B--2---:R-:W-:Y:S01]  /*4b50*/  LEA R37, R14, R37, 0x18 ;  /* 0x000000250e257211 */ /* 0x004fe200078ec0ff */
[----:B------:R-:W1:Y:S01]  /*4b60*/  SHFL.UP PT, R8, R165, 0x8, RZ ;  /* 0x05000000a5087989 */ /* 0x000e6200000e00ff */
[-C--:B-----5:R-:W-:Y:S01]  /*4b70*/  @P1 FFMA.FTZ R164, R164, R4.reuse, R7 ;  /* 0x00000004a4a41223 */ /* 0x0a0fe20000010007 */
[----:B------:R-:W-:Y:S01]  /*4b80*/  @P1 FFMA.FTZ R163, R163, R4, -R6 ;  /* 0x00000004a3a31223 */ /* 0x000fe20000010806 */
[----:B------:R-:W-:-:S03]  /*4b90*/  ISETP.GE.AND P1, PT, R51, 0x8, PT ;  /* 0x000000083300780c */ /* 0x000fc60003f26270 */
[----:B------:R-:W2:Y:S04]  /*4ba0*/  SHFL.UP PT, R5, R164, 0x8, RZ ;  /* 0x05000000a4057989 */ /* 0x000ea800000e00ff */
[----:B------:R-:W3:Y:S01]  /*4bb0*/  SHFL.UP PT, R4, R163, 0x8, RZ ;  /* 0x05000000a3047989 */ /* 0x000ee200000e00ff */
[CC--:B0-----:R-:W-:Y:S01]  /*4bc0*/  FMUL.FTZ R7, R163.reuse, R9.reuse ;  /* 0x00000009a3077220 */ /* 0x0c1fe20000410000 */
[C---:B------:R-:W-:Y:S01]  /*4bd0*/  FMUL.FTZ R6, R164.reuse, R9 ;  /* 0x00000009a4067220 */ /* 0x040fe20000410000 */
[----:B------:R-:W-:Y:S02]  /*4be0*/  MOV R9, RZ ;  /* 0x000000ff00097202 */ /* 0x000fe40000000f00 */
[-C--:B-1----:R-:W-:Y:S01]  /*4bf0*/  FFMA.FTZ R7, R164, R8.reuse, R7 ;  /* 0x00000008a4077223 */ /* 0x082fe20000010007 */
[----:B------:R-:W-:Y:S01]  /*4c00*/  FFMA.FTZ R12, R163, R8, -R6 ;  /* 0x00000008a30c7223 */ /* 0x000fe20000010806 */
[----:B------:R-:W-:-:S02]  /*4c10*/  MOV R8, 0x3f800000 ;  /* 0x3f80000000087802 */ /* 0x000fc40000000f00 */
[----:B------:R-:W-:Y:S01]  /*4c20*/  @P1 FADD.FTZ R166, R166, R7 ;  /* 0x00000007a6a61221 */ /* 0x000fe20000010000 */
[----:B------:R-:W-:Y:S01]  /*4c30*/  @P1 FADD.FTZ R165, R165, R12 ;  /* 0x0000000ca5a51221 */ /* 0x000fe20000010000 */
[CC--:B--2---:R-:W-:Y:S01]  /*4c40*/  FMUL.FTZ R7, R163.reuse, R5.reuse ;  /* 0x00000005a3077220 */ /* 0x0c4fe20000410000 */
[C---:B------:R-:W-:Y:S01]  /*4c50*/  FMUL.FTZ R6, R164.reuse, R5 ;  /* 0x00000005a4067220 */ /* 0x040fe20000410000 */
[----:B------:R-:W-:Y:S02]  /*4c60*/  @P0 LDS.128 R8, [R162+0x880] ;  /* 0x00088000a2080984 */ /* 0x000fe40000000c00 */
[-C--:B---3--:R-:W-:Y:S01]  /*4c70*/  @P1 FFMA.FTZ R164, R164, R4.reuse, R7 ;  /* 0x00000004a4a41223 */ /* 0x088fe20000010007 */
[----:B------:R-:W-:Y:S01]  /*4c80*/  @P1 FFMA.FTZ R163, R163, R4, -R6 ;  /* 0x00000004a3a31223 */ /* 0x000fe20000010806 */
[----:B------:R-:W-:Y:S01]  /*4c90*/  SHFL.UP PT, R5, R165, 0x10, RZ ;  /* 0x06000000a5057989 */ /* 0x000fe200000e00ff */
[----:B------:R-:W-:-:S03]  /*4ca0*/  ISETP.NE.AND P1, PT, R51, 0x1f, PT ;  /* 0x0000001f3300780c */ /* 0x000fc60003f25270 */
[----:B------:R-:W0:Y:S04]  /*4cb0*/  SHFL.UP PT, R6, R166, 0x10, RZ ;  /* 0x06000000a6067989 */ /* 0x000e2800000e00ff */
[----:B------:R-:W1:Y:S04]  /*4cc0*/  SHFL.UP PT, R4, R164, 0x10, RZ ;  /* 0x06000000a4047989 */ /* 0x000e6800000e00ff */
[----:B------:R-:W2:Y:S01]  /*4cd0*/  SHFL.UP PT, R13, R163, 0x10, RZ ;  /* 0x06000000a30d7989 */ /* 0x000ea200000e00ff */
        /* <DEDUP_REMOVED lines=8> */
[----:B------:R-:W-:Y:S01]  /*4d60*/  FADD.FTZ R14, R165, R14 ;  /* 0x0000000ea50e7221 */ /* 0x000fe20000010000 */
[----:B------:R-:W-:-:S05]  /*4d70*/  FADD.FTZ R15, R166, R7 ;  /* 0x00000007a60f7221 */ /* 0x000fca0000010000 */
[----:B------:R0:W-:Y:S01]  /*4d80*/  @!P1 STS.128 [R37+0x840], R12 ;  /* 0x0008400c25009388 */ /* 0x0001e20000000c00 */
[----:B------:R-:W-:Y:S01]  /*4d90*/  BAR.SYNC.DEFER_BLOCKING 0x0 ;  /* 0x0000000000007b1d */ /* 0x000fe20000010000 */
[----:B------:R-:W-:-:S04]  /*4da0*/  ISETP.GE.AND P1, PT, R51, 0x10, PT ;  /* 0x000000103300780c */ /* 0x000fc80003f26270 */
[----:B------:R-:W-:Y:S02]  /*4db0*/  FSEL R164, R164, R13, !P1 ;  /* 0x0000000da4a47208 */ /* 0x000fe40004800000 */
[----:B------:R-:W-:-:S03]  /*4dc0*/  FSEL R163, R163, R12, !P1 ;  /* 0x0000000ca3a37208 */ /* 0x000fc60004800000 */
[----:B------:R-:W1:Y:S01]  /*4dd0*/  SHFL.UP PT, R167, R164, 0x1, RZ ;  /* 0x04200000a4a77989 */ /* 0x000e6200000e00ff */
[----:B0-----:R-:W-:-:S03]  /*4de0*/  FSEL R15, R166, R15, !P1 ;  /* 0x0000000fa60f7208 */ /* 0x001fc60004800000 */
[----:B------:R-:W0:Y:S01]  /*4df0*/  SHFL.UP PT, R168, R163, 0x1, RZ ;  /* 0x04200000a3a87989 */ /* 0x000e2200000e00ff */
[----:B------:R-:W-:Y:S02]  /*4e00*/  FSEL R14, R165, R14, !P1 ;  /* 0x0000000ea50e7208 */ /* 0x000fe40004800000 */
[----:B------:R-:W-:Y:S01]  /*4e10*/  ISETP.NE.AND P1, PT, R36, RZ, PT ;  /* 0x000000ff2400720c */ /* 0x000fe20003f25270 */
[----:B------:R-:W2:Y:S04]  /*4e20*/  SHFL.UP PT, R13, R15, 0x1, RZ ;  /* 0x042000000f0d7989 */ /* 0x000ea800000e00ff */
[----:B------:R-:W3:Y:S04]  /*4e30*/  SHFL.UP PT, R165, R14, 0x1, RZ ;  /* 0x042000000ea57989 */ /* 0x000ee800000e00ff */
[----:B------:R-:W-:Y:S04]  /*4e40*/  @!P2 STS.128 [R37+0x860], R8 ;  /* 0x000860082500a388 */ /* 0x000fe80000000c00 */
[----:B------:R-:W-:Y:S01]  /*4e50*/  LDS.128 R4, [R37+0x840] ;  /* 0x0008400025047984 */ /* 0x000fe20000000c00 */
[----:B------:R-:W-:Y:S01]  /*4e60*/  BAR.SYNC.DEFER_BLOCKING 0x0 ;  /* 0x0000000000007b1d */ /* 0x000fe20000010000 */
[----:B-1----:R-:W-:-:S02]  /*4e70*/  @!P2 MOV R167, R9 ;  /* 0x0000000900a7a202 */ /* 0x002fc40000000f00 */
[----:B0-----:R-:W-:Y:S02]  /*4e80*/  @!P2 MOV R168, R8 ;  /* 0x0000000800a8a202 */ /* 0x001fe40000000f00 */
[----:B--2---:R-:W-:Y:S02]  /*4e90*/  @!P2 MOV R13, R11 ;  /* 0x0000000b000da202 */ /* 0x004fe40000000f00 */
[----:B---3--:R-:W-:Y:S01]  /*4ea0*/  @!P2 MOV R165, R10 ;  /* 0x0000000a00a5a202 */ /* 0x008fe20000000f00 */
[----:B------:R-:W0:Y:S02]  /*4eb0*/  @P3 LDS.64 R18, [R37+0x868] ;  /* 0x0008680025123984 */ /* 0x000e240000000a00 */
[-C--:B0-----:R-:W-:Y:S01]  /*4ec0*/  @P3 FMUL.FTZ R12, R18, R167.reuse ;  /* 0x000000a7120c3220 */ /* 0x081fe20000410000 */
        /* <DEDUP_REMOVED lines=23> */
[C---:B------:R-:W-:Y:S02]  /*5040*/  FMUL.FTZ R15, R5.reuse, R11 ;  /* 0x0000000b050f7220 */ /* 0x040fe40000410000 */
[CC--:B------:R-:W-:Y:S01]  /*5050*/  FMUL.FTZ R12, R110.reuse, R129.reuse ;  /* 0x000000816e0c7220 */ /* 0x0c0fe20000410000 */
[----:B------:R-:W-:Y:S01]  /*5060*/  FMUL.FTZ R110, R110, R128 ;  /* 0x000000806e6e7220 */ /* 0x000fe20000410000 */
[-C--:B------:R-:W-:Y:S01]  /*5070*/  FFMA.FTZ R15, R4, R10.reuse, -R15 ;  /* 0x0000000a040f7223 */ /* 0x080fe2000001080f */
[----:B------:R-:W-:Y:S01]  /*5080*/  FMUL.FTZ R10, R5, R10 ;  /* 0x0000000a050a7220 */ /* 0x000fe20000410000 */
        /* <DEDUP_REMOVED lines=31> */
[----:B------:R-:W-:Y:S01]  /*5280*/  FFMA.FTZ R121, R120, R144, R121 ;  /* 0x0000009078797223 */ /* 0x000fe20000010079 */
        /* <DEDUP_REMOVED lines=8> */
[----:B------:R-:W-:Y:S01]  /*5310*/  FFMA.FTZ R4, R4, R11, R10 ;  /* 0x0000000b04047223 */ /* 0x000fe2000001000a */
[----:B------:R-:W-:-:S02]  /*5320*/  FADD.FTZ R10, R6, R15 ;  /* 0x0000000f060a7221 */ /* 0x000fc40000010000 */
[C---:B------:R-:W-:Y:S01]  /*5330*/  FFMA.FTZ R12, R20.reuse, R147, -R13 ;  /* 0x00000093140c7223 */ /* 0x040fe2000001080d */
[----:B------:R-:W-:Y:S01]  /*5340*/  FFMA.FTZ R20, R20, R146, R19 ;  /* 0x0000009214147223 */ /* 0x000fe20000010013 */
[----:B----4-:R-:W-:Y:S01]  /*5350*/  FMUL.FTZ R13, R17, R126 ;  /* 0x0000007e110d7220 */ /* 0x010fe20000410000 */
        /* <DEDUP_REMOVED lines=10> */
.L_x_1802:
[----:B------:R-:W-:Y:S05]  /*5400*/  BSYNC.RECONVERGENT B0 ;  /* 0x0000000000007941 */ /* 0x000fea0003800200 */
.L_x_1801:
[----:B------:R-:W-:Y:S01]  /*5410*/  FADD.FTZ R12, R117, R12 ;  /* 0x0000000c750c7221 */ /* 0x000fe20000010000 */
[----:B------:R-:W-:Y:S01]  /*5420*/  FADD.FTZ R20, R33, R20 ;  /* 0x0000001421147221 */ /* 0x000fe20000010000 */
[----:B0-----:R-:W-:Y:S01]  /*5430*/  FFMA.FTZ R4, R16, R163, -R13 ;  /* 0x000000a310047223 */ /* 0x001fe2000001080d */
[----:B------:R-:W-:Y:S01]  /*5440*/  FMUL.FTZ R9, R17, R128 ;  /* 0x0000008011097220 */ /* 0x000fe20000410000 */
[C---:B------:R-:W-:Y:S01]  /*5450*/  FMUL.FTZ R5, R125.reuse, R12 ;  /* 0x0000000c7d057220 */ /* 0x040fe20000410000 */
[----:B------:R-:W-:Y:S01]  /*5460*/  FMUL.FTZ R125, R125, R20 ;  /* 0x000000147d7d7220 */ /* 0x000fe20000410000 */
[----:B------:R-:W-:Y:S01]  /*5470*/  FMUL.FTZ R7, R17, R14 ;  /* 0x0000000e11077220 */ /* 0x000fe20000410000 */
[----:B------:R-:W-:Y:S01]  /*5480*/  FFMA.FTZ R53, R4, 2, R53 ;  /* 0x4000000004357823 */ /* 0x000fe20000010035 */
        /* <DEDUP_REMOVED lines=10> */
[----:B------:R-:W-:Y:S01]  /*5530*/  FFMA.FTZ R86, R7, 2, R86 ;  /* 0x4000000007567823 */ /* 0x000fe20000010056 */
[C---:B------:R-:W-:Y:S01]  /*5540*/  FFMA.FTZ R7, R16.reuse, R133, -R5 ;  /* 0x0000008510077223 */ /* 0x040fe20000010805 */
[----:B------:R-:W-:Y:S01]  /*5550*/  FMUL.FTZ R9, R17, R112 ;  /* 0x0000007011097220 */ /* 0x000fe20000410000 */
[C---:B------:R-:W-:Y:S01]  /*5560*/  FFMA.FTZ R5, R127.reuse, R149, -R4 ;  /* 0x000000957f057223 */ /* 0x040fe20000010804 */
[----:B------:R-:W-:Y:S01]  /*5570*/  FFMA.FTZ R130, R127, R11, R130 ;  /* 0x0000000b7f827223 */ /* 0x000fe20000010082 */
[----:B------:R-:W-:Y:S01]  /*5580*/  FFMA.FTZ R88, R7, 2, R88 ;  /* 0x4000000007587823 */ /* 0x000fe20000010058 */
[----:B------:R-:W-:Y:S01]  /*5590*/  FFMA.FTZ R4, R16, R139, -R9 ;  /* 0x0000008b10047223 */ /* 0x000fe20000010809 */
[----:B------:R-:W-:Y:S01]  /*55a0*/  FADD.FTZ R13, R152, R5 ;  /* 0x00000005980d7221 */ /* 0x000fe20000010000 */
[----:B------:R-:W-:Y:S01]  /*55b0*/  FADD.FTZ R130, R151, R130 ;  /* 0x0000008297827221 */ /* 0x000fe20000010000 */
[----:B------:R-:W-:Y:S01]  /*55c0*/  FMUL.FTZ R5, R17, R105 ;  /* 0x0000006911057220 */ /* 0x000fe20000410000 */
[----:B------:R-:W-:Y:S01]  /*55d0*/  FFMA.FTZ R57, R4, 2, R57 ;  /* 0x4000000004397823 */ /* 0x000fe20000010039 */
[C---:B------:R-:W-:Y:S01]  /*55e0*/  FMUL.FTZ R6, R131.reuse, R13 ;  /* 0x0000000d83067220 */ /* 0x040fe20000410000 */
[----:B------:R-:W-:Y:S01]  /*55f0*/  FMUL.FTZ R4, R131, R130 ;  /* 0x0000008283047220 */ /* 0x000fe20000410000 */
[C---:B------:R-:W-:Y:S01]  /*5600*/  FFMA.FTZ R5, R16.reuse, R141, -R5 ;  /* 0x0000008d10057223 */ /* 0x040fe20000010805 */
[----:B------:R-:W-:Y:S01]  /*5610*/  FMUL.FTZ R7, R17, R116 ;  /* 0x0000007411077220 */ /* 0x000fe20000410000 */
[C---:B------:R-:W-:Y:S01]  /*5620*/  FFMA.FTZ R6, R23.reuse, R130, R6 ;  /* 0x0000008217067223 */ /* 0x040fe20000010006 */
[----:B------:R-:W-:Y:S01]  /*5630*/  FFMA.FTZ R23, R23, R13, -R4 ;  /* 0x0000000d17177223 */ /* 0x000fe20000010804 */
        /* <DEDUP_REMOVED lines=8> */
[----:B------:R-:W-:Y:S01]  /*56c0*/  FFMA.FTZ R7, R16, R118, -R7 ;  /* 0x0000007610077223 */ /* 0x000fe20000010807 */
        /* <DEDUP_REMOVED lines=8> */
[----:B------:R-:W-:Y:S01]  /*5750*/  IADD3 R103, PT, PT, R103, 0x1, RZ ;  /* 0x0000000167677810 */ /* 0x000fe20007ffe0ff */
[C---:B------:R-:W-:Y:S01]  /*5760*/  FMUL.FTZ R7, R138.reuse, R10 ;  /* 0x0000000a8a077220 */ /* 0x040fe20000410000 */
[-C--:B------:R-:W-:Y:S01]  /*5770*/  FMUL.FTZ R5, R138, R135.reuse ;  /* 0x000000878a057220 */ /* 0x080fe20000410000 */
[----:B------:R-:W-:Y:S01]  /*5780*/  FFMA.FTZ R9, R16, R12, -R9 ;  /* 0x0000000c10097223 */ /* 0x000fe20000010809 */
[----:B------:R-:W-:Y:S01]  /*5790*/  ISETP.GE.AND P1, PT, R103, UR5, PT ;  /* 0x0000000567007c0c */ /* 0x000fe2000bf26270 */
[C---:B------:R-:W-:Y:S01]  /*57a0*/  FFMA.FTZ R4, R136.reuse, R135, R7 ;  /* 0x0000008788047223 */ /* 0x040fe20000010007 */
[----:B------:R-:W-:Y:S01]  /*57b0*/  FFMA.FTZ R5, R136, R10, -R5 ;  /* 0x0000000a88057223 */ /* 0x000fe20000010805 */
[C---:B------:R-:W-:Y:S01]  /*57c0*/  FMUL.FTZ R7, R17.reuse, R130 ;  /* 0x0000008211077220 */ /* 0x040fe20000410000 */
[----:B------:R-:W-:Y:S01]  /*57d0*/  FMUL.FTZ R11, R17, R11 ;  /* 0x0000000b110b7220 */ /* 0x000fe20000410000 */
[----:B------:R-:W-:Y:S01]  /*57e0*/  FADD.FTZ R12, R159, R4 ;  /* 0x000000049f0c7221 */ /* 0x000fe20000010000 */
[----:B------:R-:W-:Y:S01]  /*57f0*/  FADD.FTZ R158, R158, R5 ;  /* 0x000000059e9e7221 */ /* 0x000fe20000010000 */
[----:B------:R-:W-:Y:S01]  /*5800*/  FFMA.FTZ R7, R16, R13, -R7 ;  /* 0x0000000d10077223 */ /* 0x000fe20000010807 */
[----:B------:R-:W-:Y:S01]  /*5810*/  FFMA.FTZ R61, R6, 2, R61 ;  /* 0x40000000063d7823 */ /* 0x000fe2000001003d */
[C---:B------:R-:W-:Y:S01]  /*5820*/  FMUL.FTZ R5, R153.reuse, R12 ;  /* 0x0000000c99057220 */ /* 0x040fe20000410000 */
[-C--:B------:R-:W-:Y:S01]  /*5830*/  FMUL.FTZ R153, R153, R158.reuse ;  /* 0x0000009e99997220 */ /* 0x080fe20000410000 */
[----:B------:R-:W-:Y:S01]  /*5840*/  FFMA.FTZ R94, R9, 2, R94 ;  /* 0x40000000095e7823 */ /* 0x000fe2000001005e */
[----:B------:R-:W-:Y:S01]  /*5850*/  FFMA.FTZ R96, R7, 2, R96 ;  /* 0x4000000007607823 */ /* 0x000fe20000010060 */
[C---:B------:R-:W-:Y:S01]  /*5860*/  FFMA.FTZ R4, R150.reuse, R158, -R5 ;  /* 0x0000009e96047223 */ /* 0x040fe20000010805 */
[----:B------:R-:W-:Y:S01]  /*5870*/  FFMA.FTZ R153, R150, R12, R153 ;  /* 0x0000000c96997223 */ /* 0x000fe20000010099 */
[----:B------:R-:W-:Y:S01]  /*5880*/  FFMA.FTZ R6, R16, R149, -R11 ;  /* 0x0000009510067223 */ /* 0x000fe2000001080b */
[C---:B------:R-:W-:Y:S01]  /*5890*/  FMUL.FTZ R9, R17.reuse, R8 ;  /* 0x0000000811097220 */ /* 0x040fe20000410000 */
[C---:B------:R-:W-:Y:S01]  /*58a0*/  FMUL.FTZ R5, R17.reuse, R135 ;  /* 0x0000008711057220 */ /* 0x040fe20000410000 */
[----:B------:R-:W-:Y:S01]  /*58b0*/  FADD.FTZ R160, R160, R153 ;  /* 0x00000099a0a07221 */ /* 0x000fe20000010000 */
[----:B------:R-:W-:Y:S01]  /*58c0*/  FMUL.FTZ R7, R17, R12 ;  /* 0x0000000c11077220 */ /* 0x000fe20000410000 */
[----:B------:R-:W-:Y:S01]  /*58d0*/  FADD.FTZ R8, R161, R4 ;  /* 0x00000004a1087221 */ /* 0x000fe20000010000 */
[----:B------:R-:W-:Y:S01]  /*58e0*/  FFMA.FTZ R63, R6, 2, R63 ;  /* 0x40000000063f7823 */ /* 0x000fe2000001003f */
[----:B------:R-:W-:Y:S01]  /*58f0*/  FMUL.FTZ R17, R17, R160 ;  /* 0x000000a011117220 */ /* 0x000fe20000410000 */
        /* <DEDUP_REMOVED lines=8> */
[----:B------:R-:W-:Y:S06]  /*5980*/  @!P1 BRA `(.L_x_1803) ;  /* 0xffffffd400c89947 */ /* 0x000fec000383ffff */
.L_x_1800:
        /* <DEDUP_REMOVED lines=20> */
[----:B------:R-:W-:Y:S01]  /*5ad0*/  STS.128 [R52+0x10], R64 ;  /* 0x0000104034007388 */ /* 0x000fe20000000c00 */
[----:B------:R-:W-:-:S03]  /*5ae0*/  NOP ;  /* 0x0000000000007918 */ /* 0x000fc60000000000 */
[----:B------:R-:W4:Y:S01]  /*5af0*/  LDS.128 R8, [R50] ;  /* 0x0000000032087984 */ /* 0x000f220000000c00 */
[----:B0-----:R-:W-:Y:S01]  /*5b00*/  IMAD.WIDE.U32 R4, R6, UR20, R4 ;  /* 0x0000001406047c25 */ /* 0x001fe2000f8e0004 */
[----:B------:R-:W-:Y:S02]  /*5b10*/  IADD3.X R49, PT, PT, RZ, R49, RZ, P1, !PT ;  /* 0x00000031ff317210 */ /* 0x000fe40000ffe4ff */
[----:B------:R-:W0:Y:S01]  /*5b20*/  LDS.128 R12, [R50+0x200] ;  /* 0x00020000320c7984 */ /* 0x000e220000000c00 */
        /* <DEDUP_REMOVED lines=13> */
.L_x_1805:
        /* <DEDUP_REMOVED lines=16> */
.L_x_5042:


//--------------------- .text._Z25selective_scan_fwd_kernelI32Selective_Scan_fwd_kernel_traitsILi32ELi16ELi1ELb1ELb1ELb0ELb1EN3c104HalfENS1_7complexIfEEEEv13SSMParamsBase --------------------------
	.section	.text._Z25selective_scan_fwd_kernelI32Selective_Scan_fwd_kernel_traitsILi32ELi16ELi1ELb1ELb1ELb0ELb1EN3c104HalfENS1_7complexIfEEEEv13SSMParamsBase,"ax",@progbits
	.align	128
        .global         _Z25selective_scan_fwd_kernelI32Selective_Scan_fwd_kernel_traitsILi32ELi16ELi1ELb1ELb1ELb0ELb1EN3c104HalfENS1_7complexIfEEEEv13SSMParamsBase
        .type           _Z25selective_scan_fwd_kernelI32Selective_Scan_fwd_kernel_traitsILi32ELi16ELi1ELb1ELb1ELb0ELb1EN3c104HalfENS1_7complexIfEEEEv13SSMParamsBase,@function
        .size           _Z25selective_scan_fwd_kernelI32Selective_Scan_fwd_kernel_traitsILi32ELi16ELi1ELb1ELb1ELb0ELb1EN3c104HalfENS1_7complexIfEEEEv13SSMParamsBase,(.L_x_5043 - _Z25selective_scan_fwd_kernelI32Selective_Scan_fwd_kernel_traitsILi32ELi16ELi1ELb1ELb1ELb0ELb1EN3c104HalfENS1_7complexIfEEEEv13SSMParamsBase)
        .other          _Z25selective_scan_fwd_kernelI32Selective_Scan_fwd_kernel_traitsILi32ELi16ELi1ELb1ELb1ELb0ELb1EN3c104HalfENS1_7complexIfEEEEv13SSMParamsBase,@"STO_CUDA_ENTRY STV_DEFAULT"
_Z25selective_scan_fwd_kernelI32Selective_Scan_fwd_kernel_traitsILi32ELi16ELi1ELb1ELb1ELb0ELb1EN3c104HalfENS1_7complexIfEEEEv13SSMParamsBase:
.text._Z25selective_scan_fwd_kernelI32Selective_Scan_fwd_kernel_traitsILi32ELi16ELi1ELb1ELb1ELb0ELb1EN3c104HalfENS1_7complexIfEEEEv13SSMParamsBase:
        /* <DEDUP_REMOVED lines=102> */
.L_x_1842:
[----:B------:R-:W-:Y:S01]  /*0660*/  BAR.SYNC.DEFER_BLOCKING 0x0 ;  /* 0x0000000000007b1d */ /* 0x000fe20000010000 */
[----:B------:R-:W-:-:S05]  /*0670*/  IMAD.WIDE.U32 R12, R46, 0x10, R42 ;  /* 0x000000102e0c7825 */ /* 0x000fca00078e002a */
[----:B--2---:R-:W2:Y:S04]  /*0680*/  LDG.E.128 R16, desc[UR18][R12.64] ;  /* 0x000000120c107981 */ /* 0x004ea8000c1e1d00 */
        /* <DEDUP_REMOVED lines=72> */
.L_x_1807:
[----:B------:R-:W-:Y:S05]  /*0b10*/  BSYNC.RECONVERGENT B0 ;  /* 0x0000000000007941 */ /* 0x000fea0003800200 */
.L_x_1806:
        /* <DEDUP_REMOVED lines=35> */
.L_x_1809:
[----:B------:R-:W-:Y:S05]  /*0d50*/  BSYNC.RECONVERGENT B0 ;  /* 0x0000000000007941 */ /* 0x000fea0003800200 */
.L_x_1808:
        /* <DEDUP_REMOVED lines=37> */
.L_x_1811:
[----:B------:R-:W-:Y:S05]  /*0fb0*/  BSYNC.RECONVERGENT B0 ;  /* 0x0000000000007941 */ /* 0x000fea0003800200 */
.L_x_1810:
        /* <DEDUP_REMOVED lines=35> */
.L_x_1813:
[----:B------:R-:W-:Y:S05]  /*11f0*/  BSYNC.RECONVERGENT B0 ;  /* 0x0000000000007941 */ /* 0x000fea0003800200 */
.L_x_1812:
        /* <DEDUP_REMOVED lines=37> */
.L_x_1815:
[----:B------:R-:W-:Y:S05]  /*1450*/  BSYNC.RECONVERGENT B0 ;  /* 0x0000000000007941 */ /* 0x000fea0003800200 */
.L_x_1814:
        /* <DEDUP_REMOVED lines=35> */
.L_x_1817:
[----:B------:R-:W-:Y:S05]  /*1690*/  BSYNC.RECONVERGENT B0 ;  /* 0x0000000000007941 */ /* 0x000fea0003800200 */
.L_x_1816:
        /* <DEDUP_REMOVED lines=37> */
.L_x_1819:
[----:B------:R-:W-:Y:S05]  /*18f0*/  BSYNC.RECONVERGENT B0 ;  /* 0x0000000000007941 */ /* 0x000fea0003800200 */
.L_x_1818:
        /* <DEDUP_REMOVED lines=35> */
.L_x_1821:
[----:B------:R-:W-:Y:S05]  /*1b30*/  BSYNC.RECONVERGENT B0 ;  /* 0x0000000000007941 */ /* 0x000fea0003800200 */
.L_x_1820:
        /* <DEDUP_REMOVED lines=39> */
.L_x_1823:
[----:B------:R-:W-:Y:S05]  /*1db0*/  BSYNC.RECONVERGENT B0 ;  /* 0x0000000000007941 */ /* 0x000fea0003800200 */
.L_x_1822:
        /* <DEDUP_REMOVED lines=39> */
.L_x_1825:
[----:B------:R-:W-:Y:S05]  /*2030*/  BSYNC.RECONVERGENT B0 ;  /* 0x0000000000007941 */ /* 0x000fea0003800200 */
.L_x_1824:
        /* <DEDUP_REMOVED lines=45> */
.L_x_1827:
[----:B------:R-:W-:Y:S05]  /*2310*/  BSYNC.RECONVERGENT B0 ;  /* 0x0000000000007941 */ /* 0x000fea0003800200 */
.L_x_1826:
        /* <DEDUP_REMOVED lines=32> */
.L_x_1829:
[----:B------:R-:W-:Y:S05]  /*2520*/  BSYNC.RECONVERGENT B0 ;  /* 0x0000000000007941 */ /* 0x000fea0003800200 */
.L_x_1828:
        /* <DEDUP_REMOVED lines=32> */
.L_x_1831:
[----:B------:R-:W-:Y:S05]  /*2730*/  BSYNC.RECONVERGENT B0 ;  /* 0x0000000000007941 */ /* 0x000fea0003800200 */
.L_x_1830:
        /* <DEDUP_REMOVED lines=32> */
.L_x_1833:
[----:B------:R-:W-:Y:S05]  /*2940*/  BSYNC.RECONVERGENT B0 ;  /* 0x0000000000007941 */ /* 0x000fea0003800200 */
.L_x_1832:
        /* <DEDUP_REMOVED lines=32> */
.L_x_1835:
[----:B------:R-:W-:Y:S05]  /*2b50*/  BSYNC.RECONVERGENT B0 ;  /* 0x0000000000007941 */ /* 0x000fea0003800200 */
.L_x_1834:
        /* <DEDUP_REMOVED lines=32> */
.L_x_1837:
[----:B------:R-:W-:Y:S05]  /*2d60*/  BSYNC.RECONVERGENT B0 ;  /* 0x0000000000007941 */ /* 0x000fea0003800200 */
.L_x_1836:
        /* <DEDUP_REMOVED lines=52> */
.L_x_1841:
        /* <DEDUP_REMOVED lines=565> */
.L_x_1840:
[----:B------:R-:W-:Y:S05]  /*5400*/  BSYNC.RECONVERGENT B0 ;  /* 0x0000000000007941 */ /* 0x000fea0003800200 */
.L_x_1839:
[----:B------:R-:W-:Y:S01]  /*5410*/  FADD.FTZ R12, R117, R12 ;  /* 0x0000000c750c7221 */ /* 0x000fe20000010000 */
[----:B------:R-:W-:Y:S01]  /*5420*/  FADD.FTZ R20, R33, R20 ;  /* 0x0000001421147221 */ /* 0x000fe20000010000 */
[----:B------:R-:W-:Y:S01]  /*5430*/  FMUL.FTZ R7, R17, R14 ;  /* 0x0000000e11077220 */ /* 0x000fe20000410000 */
[C---:B------:R-:W-:Y:S01]  /*5440*/  FFMA.FTZ R13, R16.reuse, R163, -R13 ;  /* 0x000000a3100d7223 */ /* 0x040fe2000001080d */
[C---:B0-----:R-:W-:Y:S01]  /*5450*/  FMUL.FTZ R5, R125.reuse, R12 ;  /* 0x0000000c7d057220 */ /* 0x041fe20000410000 */
[----:B------:R-:W-:Y:S01]  /*5460*/  FMUL.FTZ R125, R125, R20 ;  /* 0x000000147d7d7220 */ /* 0x000fe20000410000 */
[----:B------:R-:W-:Y:S01]  /*5470*/  FFMA.FTZ R4, R16, R123, -R7 ;  /* 0x0000007b10047223 */ /* 0x000fe20000010807 */
        /* <DEDUP_REMOVED lines=19> */
[----:B------:R-:W-:Y:S01]  /*55b0*/  FFMA.FTZ R65, R6, 2, R65 ;  /* 0x4000000006417823 */ /* 0x000fe20000010041 */
[----:B------:R-:W-:Y:S01]  /*55c0*/  FFMA.FTZ R53, R4, 2, R53 ;  /* 0x4000000004357823 */ /* 0x000fe20000010035 */
[C---:B------:R-:W-:Y:S01]  /*55d0*/  FMUL.FTZ R6, R131.reuse, R13 ;  /* 0x0000000d83067220 */ /* 0x040fe20000410000 */
[----:B------:R-:W-:Y:S01]  /*55e0*/  FMUL.FTZ R4, R131, R130 ;  /* 0x0000008283047220 */ /* 0x000fe20000410000 */
[C---:B------:R-:W-:Y:S01]  /*55f0*/  FMUL.FTZ R5, R17.reuse, R105 ;  /* 0x0000006911057220 */ /* 0x040fe20000410000 */
[----:B------:R-:W-:Y:S01]  /*5600*/  FMUL.FTZ R7, R17, R116 ;  /* 0x0000007411077220 */ /* 0x000fe20000410000 */
[C---:B------:R-:W-:Y:S01]  /*5610*/  FFMA.FTZ R6, R23.reuse, R130, R6 ;  /* 0x0000008217067223 */ /* 0x040fe20000010006 */
[----:B------:R-:W-:Y:S01]  /*5620*/  FFMA.FTZ R23, R23, R13, -R4 ;  /* 0x0000000d17177223 */ /* 0x000fe20000010804 */
[C---:B------:R-:W-:Y:S01]  /*5630*/  FFMA.FTZ R5, R16.reuse, R141, -R5 ;  /* 0x0000008d10057223 */ /* 0x040fe20000010805 */
        /* <DEDUP_REMOVED lines=9> */
[C---:B------:R-:W-:Y:S01]  /*56d0*/  FFMA.FTZ R4, R132.reuse, R154, -R5 ;  /* 0x0000009a84047223 */ /* 0x040fe20000010805 */
[----:B------:R-:W-:Y:S01]  /*56e0*/  FFMA.FTZ R135, R132, R8, R135 ;  /* 0x0000000884877223 */ /* 0x000fe20000010087 */
[C---:B------:R-:W-:Y:S01]  /*56f0*/  FFMA.FTZ R7, R16.reuse, R147, -R7 ;  /* 0x0000009310077223 */ /* 0x040fe20000010807 */
[----:B------:R-:W-:Y:S01]  /*5700*/  FFMA.FTZ R6, R16, R118, -R9 ;  /* 0x0000007610067223 */ /* 0x000fe20000010809 */
[----:B------:R-:W-:Y:S01]  /*5710*/  FADD.FTZ R10, R157, R4 ;  /* 0x000000049d0a7221 */ /* 0x000fe20000010000 */
[----:B------:R-:W-:Y:S01]  /*5720*/  FADD.FTZ R135, R156, R135 ;  /* 0x000000879c877221 */ /* 0x000fe20000010000 */
[----:B------:R-:W-:Y:S01]  /*5730*/  FFMA.FTZ R66, R7, 2, R66 ;  /* 0x4000000007427823 */ /* 0x000fe20000010042 */
[----:B------:R-:W-:Y:S01]  /*5740*/  FMUL.FTZ R9, R17, R20 ;  /* 0x0000001411097220 */ /* 0x000fe20000410000 */
[C---:B------:R-:W-:Y:S01]  /*5750*/  FMUL.FTZ R7, R138.reuse, R10 ;  /* 0x0000000a8a077220 */ /* 0x040fe20000410000 */
[-C--:B------:R-:W-:Y:S01]  /*5760*/  FMUL.FTZ R5, R138, R135.reuse ;  /* 0x000000878a057220 */ /* 0x080fe20000410000 */
[----:B------:R-:W-:Y:S01]  /*5770*/  FFMA.FTZ R67, R6, 2, R67 ;  /* 0x4000000006437823 */ /* 0x000fe20000010043 */
[----:B------:R-:W-:Y:S01]  /*5780*/  FFMA.FTZ R6, R16, R12, -R9 ;  /* 0x0000000c10067223 */ /* 0x000fe20000010809 */
[C---:B------:R-:W-:Y:S01]  /*5790*/  FFMA.FTZ R4, R136.reuse, R135, R7 ;  /* 0x0000008788047223 */ /* 0x040fe20000010007 */
[----:B------:R-:W-:Y:S01]  /*57a0*/  FFMA.FTZ R5, R136, R10, -R5 ;  /* 0x0000000a88057223 */ /* 0x000fe20000010805 */
[----:B------:R-:W-:Y:S01]  /*57b0*/  IADD3 R103, PT, PT, R103, 0x1, RZ ;  /* 0x0000000167677810 */ /* 0x000fe20007ffe0ff */
[----:B------:R-:W-:Y:S01]  /*57c0*/  FMUL.FTZ R7, R17, R130 ;  /* 0x0000008211077220 */ /* 0x000fe20000410000 */
[----:B------:R-:W-:Y:S01]  /*57d0*/  FADD.FTZ R12, R159, R4 ;  /* 0x000000049f0c7221 */ /* 0x000fe20000010000 */
[----:B------:R-:W-:Y:S01]  /*57e0*/  FADD.FTZ R158, R158, R5 ;  /* 0x000000059e9e7221 */ /* 0x000fe20000010000 */
[----:B------:R-:W-:Y:S01]  /*57f0*/  ISETP.GE.AND P1, PT, R103, UR5, PT ;  /* 0x0000000567007c0c */ /* 0x000fe2000bf26270 */
[----:B------:R-:W-:Y:S01]  /*5800*/  FMUL.FTZ R9, R17, R11 ;  /* 0x0000000b11097220 */ /* 0x000fe20000410000 */
[C---:B------:R-:W-:Y:S01]  /*5810*/  FMUL.FTZ R5, R153.reuse, R12 ;  /* 0x0000000c99057220 */ /* 0x040fe20000410000 */
[-C--:B------:R-:W-:Y:S01]  /*5820*/  FMUL.FTZ R153, R153, R158.reuse ;  /* 0x0000009e99997220 */ /* 0x080fe20000410000 */
[----:B------:R-:W-:Y:S01]  /*5830*/  FFMA.FTZ R7, R16, R13, -R7 ;  /* 0x0000000d10077223 */ /* 0x000fe20000010807 */
[----:B------:R-:W-:Y:S01]  /*5840*/  FFMA.FTZ R59, R6, 2, R59 ;  /* 0x40000000063b7823 */ /* 0x000fe2000001003b */
[C---:B------:R-:W-:Y:S01]  /*5850*/  FFMA.FTZ R4, R150.reuse, R158, -R5 ;  /* 0x0000009e96047223 */ /* 0x040fe20000010805 */
[----:B------:R-:W-:Y:S01]  /*5860*/  FFMA.FTZ R153, R150, R12, R153 ;  /* 0x0000000c96997223 */ /* 0x000fe20000010099 */
[----:B------:R-:W-:Y:S01]  /*5870*/  FFMA.FTZ R6, R16, R149, -R9 ;  /* 0x0000009510067223 */ /* 0x000fe20000010809 */
[----:B------:R-:W-:Y:S01]  /*5880*/  FFMA.FTZ R60, R7, 2, R60 ;  /* 0x40000000073c7823 */ /* 0x000fe2000001003c */
[C---:B------:R-:W-:Y:S01]  /*5890*/  FMUL.FTZ R9, R17.reuse, R8 ;  /* 0x0000000811097220 */ /* 0x040fe20000410000 */
[----:B------:R-:W-:Y:S01]  /*58a0*/  FADD.FTZ R160, R160, R153 ;  /* 0x00000099a0a07221 */ /* 0x000fe20000010000 */
[C---:B------:R-:W-:Y:S01]  /*58b0*/  FMUL.FTZ R5, R17.reuse, R135 ;  /* 0x0000008711057220 */ /* 0x040fe20000410000 */
[----:B------:R-:W-:Y:S01]  /*58c0*/  FMUL.FTZ R7, R17, R12 ;  /* 0x0000000c11077220 */ /* 0x000fe20000410000 */
[----:B------:R-:W-:Y:S01]  /*58d0*/  FADD.FTZ R8, R161, R4 ;  /* 0x00000004a1087221 */ /* 0x000fe20000010000 */
[----:B------:R-:W-:Y:S01]  /*58e0*/  FMUL.FTZ R17, R17, R160 ;  /* 0x000000a011117220 */ /* 0x000fe20000410000 */
[----:B------:R-:W-:Y:S01]  /*58f0*/  FFMA.FTZ R55, R6, 2, R55 ;  /* 0x4000000006377823 */ /* 0x000fe20000010037 */
        /* <DEDUP_REMOVED lines=9> */
.L_x_1838:
        /* <DEDUP_REMOVED lines=45> */
[----:B------:R-:W-:-:S02]  /*5c60*/  IADD3 R42, P3, PT, R42, 0x400, RZ ;  /* 0x000004002a2a7810 */ /* 0x000fc40007f7e0ff */
        /* <DEDUP_REMOVED lines=18> */
[----:B------:R-:W-:Y:S02]  /*5d90*/  HADD2.F32 R19, -RZ, R75.H0_H0 ;  /* 0x2000004bff137230 */ /* 0x000fe40000004100 */
[----:B------:R-:W-:Y:S01]  /*5da0*/  FMUL.FTZ R17, R16, -1.4426950216293334961 ;  /* 0xbfb8aa3b10117820 */ /* 0x000fe20000410000 */
[----:B-1----:R-:W-:-:S02]  /*5db0*/  HADD2.F32 R23, -RZ, R4.H1_H1 ;  /* 0x30000004ff177230 */ /* 0x002fc40000004100 */
[----:B------:R-:W-:Y:S01]  /*5dc0*/  FMUL.FTZ R18, R74, -1.4426950216293334961 ;  /* 0xbfb8aa3b4a127820 */ /* 0x000fe20000410000 */
[----:B------:R-:W-:Y:S02]  /*5dd0*/  HADD2.F32 R31, -RZ, R6.H1_H1 ;  /* 0x30000006ff1f7230 */ /* 0x000fe40000004100 */
[----:B------:R-:W-:Y:S01]  /*5de0*/  FMUL.FTZ R20, R19, -1.4426950216293334961 ;  /* 0xbfb8aa3b13147820 */ /* 0x000fe20000410000 */
[----:B------:R-:W-:Y:S02]  /*5df0*/  HADD2.F32 R69, -RZ, R7.H1_H1 ;  /* 0x30000007ff457230 */ /* 0x000fe40000004100 */
[----:B------:R-:W-:Y:S01]  /*5e00*/  FMUL.FTZ R26, R23, -1.4426950216293334961 ;  /* 0xbfb8aa3b171a7820 */ /* 0x000fe20000410000 */
[----:B------:R-:W-:Y:S02]  /*5e10*/  HADD2.F32 R75, -RZ, R75.H1_H1 ;  /* 0x3000004bff4b7230 */ /* 0x000fe40000004100 */
[----:B------:R-:W-:Y:S01]  /*5e20*/  FMUL.FTZ R32, R31, -1.4426950216293334961 ;  /* 0xbfb8aa3b1f207820 */ /* 0x000fe20000410000 */
[----:B------:R-:W-:-:S02]  /*5e30*/  HADD2.F32 R27, -RZ, R5.H0_H0 ;  /* 0x20000005ff1b7230 */ /* 0x000fc40000004100 */
[----:B------:R-:W-:Y:S01]  /*5e40*/  FMUL.FTZ R70, R69, -1.4426950216293334961 ;  /* 0xbfb8aa3b45467820 */ /* 0x000fe20000410000 */
[----:B------:R-:W-:Y:S01]  /*5e50*/  HADD2.F32 R28, -RZ, R5.H1_H1 ;  /* 0x30000005ff1c7230 */ /* 0x000fe20000004100 */
[----:B------:R-:W0:Y:S01]  /*5e60*/  MUFU.EX2 R11, R11 ;  /* 0x0000000b000b7308 */ /* 0x000e220000000800 */
[----:B------:R-:W-:Y:S02]  /*5e70*/  HADD2.F32 R22, -RZ, R4.H0_H0 ;  /* 0x20000004ff167230 */ /* 0x000fe40000004100 */
[----:B------:R-:W-:Y:S01]  /*5e80*/  FMUL.FTZ R21, R75, -1.4426950216293334961 ;  /* 0xbfb8aa3b4b157820 */ /* 0x000fe20000410000 */
[----:B------:R-:W-:Y:S01]  /*5e90*/  HADD2.F32 R33, -RZ, R7.H0_H0 ;  /* 0x20000007ff217230 */ /* 0x000fe20000004100 */
[----:B------:R-:W1:Y:S01]  /*5ea0*/  MUFU.EX2 R12, R12 ;  /* 0x0000000c000c7308 */ /* 0x000e620000000800 */
[----:B------:R-:W-:Y:S02]  /*5eb0*/  HADD2.F32 R30, -RZ, R6.H0_H0 ;  /* 0x20000006ff1e7230 */ /* 0x000fe40000004100 */
[----:B------:R-:W-:Y:S01]  /*5ec0*/  FMUL.FTZ R5, R27, -1.4426950216293334961 ;  /* 0xbfb8aa3b1b057820 */ /* 0x000fe20000410000 */
[----:B------:R-:W-:Y:S01]  /*5ed0*/  FMUL.FTZ R29, R28, -1.4426950216293334961 ;  /* 0xbfb8aa3b1c1d7820 */ /* 0x000fe20000410000 */
[----:B------:R-:W-:Y:S01]  /*5ee0*/  FMUL.FTZ R4, R22, -1.4426950216293334961 ;  /* 0xbfb8aa3b16047820 */ /* 0x000fe20000410000 */
[----:B------:R-:W-:Y:S01]  /*5ef0*/  FMUL.FTZ R68, R33, -1.4426950216293334961 ;  /* 0xbfb8aa3b21447820 */ /* 0x000fe20000410000 */
[----:B------:R-:W2:Y:S01]  /*5f00*/  MUFU.EX2 R10, R10 ;  /* 0x0000000a000a7308 */ /* 0x000ea20000000800 */
[----:B------:R-:W-:-:S03]  /*5f10*/  FMUL.FTZ R6, R30, -1.4426950216293334961 ;  /* 0xbfb8aa3b1e067820 */ /* 0x000fc60000410000 */
        /* <DEDUP_REMOVED lines=16> */
[----:B------:R-:W-:Y:S01]  /*6020*/  MUFU.EX2 R5, R5 ;  /* 0x0000000500057308 */ /* 0x000fe20000000800 */
[----:B0-----:R-:W-:-:S03]  /*6030*/  FADD.FTZ R32, R32, 1 ;  /* 0x3f80000020207421 */ /* 0x001fc60000010000 */
[----:B------:R-:W0:Y:S01]  /*6040*/  MUFU.EX2 R29, R29 ;  /* 0x0000001d001d7308 */ /* 0x000e220000000800 */
[----:B-1----:R-:W-:-:S03]  /*6050*/  FADD.FTZ R70, R70, 1 ;  /* 0x3f80000046467421 */ /* 0x002fc60000010000 */
[----:B------:R-:W1:Y:S01]  /*6060*/  MUFU.EX2 R4, R4 ;  /* 0x0000000400047308 */ /* 0x000e620000000800 */
[----:B--2---:R-:W-:-:S03]  /*6070*/  FADD.FTZ R21, R21, 1 ;  /* 0x3f80000015157421 */ /* 0x004fc60000010000 */
[----:B------:R2:W3:Y:S04]  /*6080*/  MUFU.EX2 R7, R6 ;  /* 0x0000000600077308 */ /* 0x0004e80000000800 */
[----:B------:R-:W4:Y:S01]  /*6090*/  MUFU.EX2 R68, R68 ;  /* 0x0000004400447308 */ /* 0x000f220000000800 */
[----:B0-----:R-:W-:-:S03]  /*60a0*/  FADD.FTZ R29, R29, 1 ;  /* 0x3f8000001d1d7421 */ /* 0x001fc60000010000 */
[----:B------:R-:W0:Y:S01]  /*60b0*/  MUFU.RCP R71, R10 ;  /* 0x0000000a00477308 */ /* 0x000e220000001000 */
[----:B--2---:R-:W-:Y:S01]  /*60c0*/  FADD.FTZ R6, R5, 1 ;  /* 0x3f80000005067421 */ /* 0x004fe20000010000 */
[----:B-1----:R-:W-:Y:S01]  /*60d0*/  FADD.FTZ R4, R4, 1 ;  /* 0x3f80000004047421 */ /* 0x002fe20000010000 */
[----:B---3--:R-:W-:-:S05]  /*60e0*/  FADD.FTZ R7, R7, 1 ;  /* 0x3f80000007077421 */ /* 0x008fca0000010000 */
[----:B------:R-:W1:Y:S01]  /*60f0*/  MUFU.RCP R11, R11 ;  /* 0x0000000b000b7308 */ /* 0x000e620000001000 */
[----:B----4-:R-:W-:-:S07]  /*6100*/  FADD.FTZ R68, R68, 1 ;  /* 0x3f80000044447421 */ /* 0x010fce0000010000 */
[----:B------:R-:W2:Y:S01]  /*6110*/  MUFU.RCP R12, R12 ;  /* 0x0000000c000c7308 */ /* 0x000ea20000001000 */
[----:B0-----:R-:W-:-:S04]  /*6120*/  FMUL.FTZ R5, R14, R71 ;  /* 0x000000470e057220 */ /* 0x001fc80000410000 */
[----:B------:R-:W-:-:S03]  /*6130*/  FMUL.FTZ R5, R5, R58 ;  /* 0x0000003a05057220 */ /* 0x000fc60000410000 */
[----:B------:R-:W-:Y:S01]  /*6140*/  MUFU.RCP R76, R13 ;  /* 0x0000000d004c7308 */ /* 0x000fe20000001000 */
[----:B-1----:R-:W-:-:S04]  /*6150*/  FMUL.FTZ R72, R72, R11 ;  /* 0x0000000b48487220 */ /* 0x002fc80000410000 */
[----:B------:R-:W-:-:S03]  /*6160*/  FMUL.FTZ R72, R72, R63 ;  /* 0x0000003f48487220 */ /* 0x000fc60000410000 */
[----:B------:R-:W0:Y:S01]  /*6170*/  MUFU.RCP R17, R17 ;  /* 0x0000001100117308 */ /* 0x000e220000001000 */
[----:B--2---:R-:W-:Y:S01]  /*6180*/  FMUL.FTZ R15, R15, R12 ;  /* 0x0000000c0f0f7220 */ /* 0x004fe20000410000 */
[----:B------:R-:W-:-:S03]  /*6190*/  F2FP.F16.F32.PACK_AB R72, R72, R5 ;  /* 0x000000054848723e */ /* 0x000fc600000000ff */
[----:B------:R-:W-:-:S03]  /*61a0*/  FMUL.FTZ R15, R15, R54 ;  /* 0x000000360f0f7220 */ /* 0x000fc60000410000 */
[----:B------:R-:W-:Y:S08]  /*61b0*/  MUFU.RCP R77, R18 ;  /* 0x00000012004d7308 */ /* 0x000ff00000001000 */
[----:B------:R-:W1:Y:S01]  /*61c0*/  MUFU.RCP R10, R21 ;  /* 0x00000015000a7308 */ /* 0x000e620000001000 */
[----:B0-----:R-:W-:-:S04]  /*61d0*/  FMUL.FTZ R16, R16, R17 ;  /* 0x0000001110107220 */ /* 0x001fc80000410000 */
[----:B------:R-:W-:-:S03]  /*61e0*/  FMUL.FTZ R16, R16, R53 ;  /* 0x0000003510107220 */ /* 0x000fc60000410000 */
[----:B------:R1:W0:Y:S08]  /*61f0*/  MUFU.RCP R78, R6 ;  /* 0x00000006004e7308 */ /* 0x0002300000001000 */
[----:B------:R-:W2:Y:S01]  /*6200*/  MUFU.RCP R13, R29 ;  /* 0x0000001d000d7308 */ /* 0x000ea20000001000 */
[----:B-1----:R-:W-:-:S04]  /*6210*/  FMUL.FTZ R6, R75, R10 ;  /* 0x0000000a4b067220 */ /* 0x002fc80000410000 */
[----:B------:R-:W-:-:S03]  /*6220*/  FMUL.FTZ R6, R6, R67 ;  /* 0x0000004306067220 */ /* 0x000fc60000410000 */
[----:B------:R-:W1:Y:S01]  /*6230*/  MUFU.RCP R20, R20 ;  /* 0x0000001400147308 */ /* 0x000e620000001000 */
[----:B0-----:R-:W-:-:S04]  /*6240*/  FMUL.FTZ R12, R27, R78 ;  /* 0x0000004e1b0c7220 */ /* 0x001fc80000410000 */
[----:B------:R-:W-:-:S03]  /*6250*/  FMUL.FTZ R12, R12, R55 ;  /* 0x000000370c0c7220 */ /* 0x000fc60000410000 */
[----:B------:R0:W3:Y:S01]  /*6260*/  MUFU.RCP R79, R4 ;  /* 0x00000004004f7308 */ /* 0x0000e20000001000 */
[----:B--2---:R-:W-:-:S04]  /*6270*/  FMUL.FTZ R13, R28, R13 ;  /* 0x0000000d1c0d7220 */ /* 0x004fc80000410000 */
[----:B------:R-:W-:-:S03]  /*6280*/  FMUL.FTZ R13, R13, R60 ;  /* 0x0000003c0d0d7220 */ /* 0x000fc60000410000 */
[----:B------:R-:W2:Y:S01]  /*6290*/  MUFU.RCP R26, R26 ;  /* 0x0000001a001a7308 */ /* 0x000ea20000001000 */
[----:B0-----:R-:W-:Y:S01]  /*62a0*/  FMUL.FTZ R4, R73, R76 ;  /* 0x0000004c49047220 */ /* 0x001fe20000410000 */
[----:B-1----:R-:W-:Y:S01]  /*62b0*/  FMUL.FTZ R19, R19, R20 ;  /* 0x0000001413137220 */ /* 0x002fe20000410000 */
[----:B------:R-:W-:Y:S02]  /*62c0*/  F2FP.F16.F32.PACK_AB R13, R13, R12 ;  /* 0x0000000c0d0d723e */ /* 0x000fe400000000ff */
[----:B------:R-:W-:Y:S01]  /*62d0*/  FMUL.FTZ R4, R4, R65 ;  /* 0x0000004104047220 */ /* 0x000fe20000410000 */
[----:B------:R-:W-:Y:S02]  /*62e0*/  FMUL.FTZ R19, R19, R52 ;  /* 0x0000003413137220 */ /* 0x000fe40000410000 */
[----:B------:R0:W1:Y:S01]  /*62f0*/  MUFU.RCP R81, R7 ;  /* 0x0000000700517308 */ /* 0x0000620000001000 */
[----:B---3--:R-:W-:Y:S01]  /*6300*/  FMUL.FTZ R11, R22, R79 ;  /* 0x0000004f160b7220 */ /* 0x008fe20000410000 */
[----:B------:R-:W-:-:S02]  /*6310*/  F2FP.F16.F32.PACK_AB R73, R4, R15 ;  /* 0x0000000f0449723e */ /* 0x000fc400000000ff */
[----:B------:R-:W3:Y:S01]  /*6320*/  LDC.64 R4, c[0x0][0x430] ;  /* 0x00010c00ff047b82 */ /* 0x000ee20000000a00 */
[----:B------:R-:W-:Y:S01]  /*6330*/  FMUL.FTZ R11, R11, R66 ;  /* 0x000000420b0b7220 */ /* 0x000fe20000410000 */
[----:B------:R-:W-:Y:S02]  /*6340*/  F2FP.F16.F32.PACK_AB R75, R6, R19 ;  /* 0x00000013064b723e */ /* 0x000fe400000000ff */
[----:B------:R-:W4:Y:S01]  /*6350*/  MUFU.RCP R32, R32 ;  /* 0x0000002000207308 */ /* 0x000f220000001000 */
[----:B0-----:R-:W-:Y:S01]  /*6360*/  FMUL.FTZ R7, R74, R77 ;  /* 0x0000004d4a077220 */ /* 0x001fe20000410000 */
[----:B--2---:R-:W-:Y:S02]  /*6370*/  FMUL.FTZ R10, R23, R26 ;  /* 0x0000001a170a7220 */ /* 0x004fe40000410000 */
[----:B------:R-:W-:Y:S01]  /*6380*/  BAR.SYNC.DEFER_BLOCKING 0x0 ;  /* 0x0000000000007b1d */ /* 0x000fe20000010000 */
[----:B------:R-:W-:Y:S01]  /*6390*/  FMUL.FTZ R7, R7, R64 ;  /* 0x0000004007077220 */ /* 0x000fe20000410000 */
[----:B------:R-:W-:-:S04]  /*63a0*/  FMUL.FTZ R10, R10, R59 ;  /* 0x0000003b0a0a7220 */ /* 0x000fc80000410000 */
[----:B------:R-:W0:Y:S01]  /*63b0*/  MUFU.RCP R18, R68 ;  /* 0x0000004400127308 */ /* 0x000e220000001000 */
[----:B-1----:R-:W-:Y:S01]  /*63c0*/  FMUL.FTZ R17, R30, R81 ;  /* 0x000000511e117220 */ /* 0x002fe20000410000 */
[----:B------:R-:W-:Y:S02]  /*63d0*/  F2FP.F16.F32.PACK_AB R74, R7, R16 ;  /* 0x00000010074a723e */ /* 0x000fe400000000ff */
[----:B------:R-:W-:Y:S01]  /*63e0*/  F2FP.F16.F32.PACK_AB R12, R10, R11 ;  /* 0x0000000b0a0c723e */ /* 0x000fe200000000ff */
[----:B------:R-:W-:Y:S01]  /*63f0*/  FMUL.FTZ R17, R17, R56 ;  /* 0x0000003811117220 */ /* 0x000fe20000410000 */
[----:B------:R-:W1:Y:S02]  /*6400*/  LDC.64 R6, c[0x0][0x438] ;  /* 0x00010e00ff067b82 */ /* 0x000e640000000a00 */
[----:B------:R-:W2:Y:S01]  /*6410*/  MUFU.RCP R70, R70 ;  /* 0x0000004600467308 */ /* 0x000ea20000001000 */
[----:B----4-:R-:W-:Y:S01]  /*6420*/  FMUL.FTZ R14, R31, R32 ;  /* 0x000000201f0e7220 */ /* 0x010fe20000410000 */
[----:B---3--:R-:W-:-:S04]  /*6430*/  IMAD.WIDE.U32 R8, R4, UR20, R8 ;  /* 0x0000001404087c25 */ /* 0x008fc8000f8e0008 */
[----:B------:R-:W-:Y:S01]  /*6440*/  FMUL.FTZ R14, R14, R61 ;  /* 0x0000003d0e0e7220 */ /* 0x000fe20000410000 */
[----:B------:R-:W3:Y:S01]  /*6450*/  LDC.64 R10, c[0x0][0x490] ;  /* 0x00012400ff0a7b82 */ /* 0x000ee20000000a00 */
[----:B------:R-:W-:Y:S02]  /*6460*/  IMAD R9, R5, UR20, R9 ;  /* 0x0000001405097c24 */ /* 0x000fe4000f8e0209 */
[----:B0-----:R-:W-:Y:S01]  /*6470*/  FMUL.FTZ R18, R33, R18 ;  /* 0x0000001221127220 */ /* 0x001fe20000410000 */
[----:B------:R-:W-:Y:S01]  /*6480*/  F2FP.F16.F32.PACK_AB R14, R14, R17 ;  /* 0x000000110e0e723e */ /* 0x000fe200000000ff */
[----:B------:R-:W-:Y:S02]  /*6490*/  STS.128 [R51], R72 ;  /* 0x0000004833007388 */ /* 0x000fe40000000c00 */
[----:B------:R-:W-:Y:S01]  /*64a0*/  FMUL.FTZ R18, R18, R57 ;  /* 0x0000003912127220 */ /* 0x000fe20000410000 */
[----:B--2---:R-:W-:-:S04]  /*64b0*/  FMUL.FTZ R69, R69, R70 ;  /* 0x0000004645457220 */ /* 0x004fc80000410000 */
[----:B------:R-:W-:Y:S01]  /*64c0*/  FMUL.FTZ R69, R69, R62 ;  /* 0x0000003e45457220 */ /* 0x000fe20000410000 */
[----:B-1----:R-:W-:-:S04]  /*64d0*/  IMAD.WIDE.U32 R4, R35, R6, R8 ;  /* 0x0000000623047225 */ /* 0x002fc800078e0008 */
[----:B------:R-:W-:Y:S01]  /*64e0*/  F2FP.F16.F32.PACK_AB R15, R69, R18 ;  /* 0x00000012450f723e */ /* 0x000fe200000000ff */
[----:B------:R-:W-:Y:S01]  /*64f0*/  IMAD R5, R35, R7, R5 ;  /* 0x0000000723057224 */ /* 0x000fe200078e0205 */
[----:B---3--:R-:W-:-:S03]  /*6500*/  LEA R6, P0, R4, R10, 0x1 ;  /* 0x0000000a04067211 */ /* 0x008fc600078008ff */
[----:B------:R-:W-:Y:S01]  /*6510*/  STS.128 [R51+0x10], R12 ;  /* 0x0000100c33007388 */ /* 0x000fe20000000c00 */
[----:B------:R-:W-:-:S03]  /*6520*/  NOP ;  /* 0x0000000000007918 */ /* 0x000fc60000000000 */
[----:B------:R-:W0:Y:S01]  /*6530*/  LDS.128 R16, [R50] ;  /* 0x0000000032107984 */ /* 0x000e220000000c00 */
[----:B------:R-:W-:Y:S02]  /*6540*/  LEA.HI.X R7, R4, R11, R5, 0x1, P0 ;  /* 0x0000000b04077211 */ /* 0x000fe400000f0c05 */
[----:B------:R-:W-:Y:S01]  /*6550*/  ISETP.GE.AND P0, PT, R40, UR5, PT ;  /* 0x0000000528007c0c */ /* 0x000fe2000bf06270 */
[----:B------:R-:W1:Y:S01]  /*6560*/  LDS.128 R20, [R50+0x200] ;  /* 0x0002000032147984 */ /* 0x000e620000000c00 */
[----:B------:R-:W-:-:S05]  /*6570*/  IMAD.WIDE.U32 R4, R46, 0x10, R6 ;  /* 0x000000102e047825 */ /* 0x000fca00078e0006 */
[----:B0-----:R2:W-:Y:S04]  /*6580*/  STG.E.128 desc[UR18][R4.64], R16 ;  /* 0x0000001004007986 */ /* 0x0015e8000c101d12 */
[----:B-1----:R2:W-:Y:S02]  /*6590*/  STG.E.128 desc[UR18][R4.64+0x200], R20 ;  /* 0x0002001404007986 */ /* 0x0025e4000c101d12 */
[----:B------:R-:W-:Y:S05]  /*65a0*/  @!P0 BRA `(.L_x_1842) ;  /* 0xffffffa0002c8947 */ /* 0x000fea000383ffff */
[----:B------:R-:W-:Y:S05]  /*65b0*/  EXIT ;  /* 0x000000000000794d */ /* 0x000fea0003800000 */
.L_x_1843:
        /* <DEDUP_REMOVED lines=12> */
.L_x_5043:


//--------------------- .text._Z25selective_scan_fwd_kernelI32Selective_Scan_fwd_kernel_traitsILi32ELi16ELi1ELb1ELb1ELb1ELb0EN3c104HalfENS1_7complexIfEEEEv13SSMParamsBase --------------------------
	.section	.text._Z25selective_scan_fwd_kernelI32Selective_Scan_fwd_kernel_traitsILi32ELi16ELi1ELb1ELb1ELb1ELb0EN3c104HalfENS1_7complexIfEEEEv13SSMParamsBase,"ax",@progbits
	.align	128
        .global         _Z25selective_scan_fwd_kernelI32Selective_Scan_fwd_kernel_traitsILi32ELi16ELi1ELb1ELb1ELb1ELb0EN3c104HalfENS1_7complexIfEEEEv13SSMParamsBase
        .type           _Z25selective_scan_fwd_kernelI32Selective_Scan_fwd_kernel_traitsILi32ELi16ELi1ELb1ELb1ELb1ELb0EN3c104HalfENS1_7complexIfEEEEv13SSMParamsBase,@function
        .size           _Z25selective_scan_fwd_kernelI32Selective_Scan_fwd_kernel_traitsILi32ELi16ELi1ELb1ELb1ELb1ELb0EN3c104HalfENS1_7complexIfEEEEv13SSMParamsBase,(.L_x_5044 - _Z25selective_scan_fwd_kernelI32Selective_Scan_fwd_kernel_traitsILi32ELi16ELi1ELb1ELb1ELb1ELb0EN3c104HalfENS1_7complexIfEEEEv13SSMParamsBase)
        .other          _Z25selective_scan_fwd_kernelI32Selective_Scan_fwd_kernel_traitsILi32ELi16ELi1ELb1ELb1ELb1ELb0EN3c104HalfENS1_7complexIfEEEEv13SSMParamsBase,@"STO_CUDA_ENTRY STV_DEFAULT"
_Z25selective_scan_fwd_kernelI32Selective_Scan_fwd_kernel_traitsILi32ELi16ELi1ELb1ELb1ELb1ELb0EN3c104HalfENS1_7complexIfEEEEv13SSMParamsBase:
.text._Z25selective_scan_fwd_kernelI32Selective_Scan_fwd_kernel_traitsILi32ELi16ELi1ELb1ELb1ELb1ELb0EN3c104HalfENS1_7complexIfEEEEv13SSMParamsBase:
        /* <DEDUP_REMOVED lines=9> */
[----:B------:R-:W0:Y:S06]  /*0090*/  LDCU.64 UR16, c[0x0][0x3d0] ;  /* 0x00007a00ff1077ac */ /* 0x000e2c0008000a00 */
        /* <DEDUP_REMOVED lines=12> */
[----:B------:R-:W1:Y:S02]  /*0160*/  LDC R22, c[0x0][0x384] ;  /* 0x0000e100ff167b82 */ /* 0x000e640000000800 */
[----:B------:R-:W-:-:S05]  /*0170*/  @P0 LEA.HI.X R3, R39, R3, RZ, 0x2, P2 ;  /* 0x0000000327030211 */ /* 0x000fca00010f14ff */
[C---:B------:R-:W-:Y:S01]  /*0180*/  @P1 LEA R4, P3, R39.reuse, R4, 0x2 ;  /* 0x0000000427041211 */ /* 0x040fe200078610ff */
        /* <DEDUP_REMOVED lines=11> */
[----:B------:R-:W-:Y:S01]  /*0240*/  IMAD R3, R12, R9, RZ ;  /* 0x000000090c037224 */ /* 0x000fe200078e02ff */
[----:B------:R-:W-:Y:S01]  /*0250*/  UIMAD.WIDE.U32 UR4, UR20, UR8, URZ ;  /* 0x00000008140472a5 */ /* 0x000fe2000f8e00ff */
[----:B------:R-:W4:Y:S02]  /*0260*/  LDC.64 R12, c[0x0][0x460] ;  /* 0x00011800ff0c7b82 */ /* 0x000f240000000a00 */
[----:B------:R-:W-:-:S06]  /*0270*/  IMAD.HI.U32 R7, R7, R3, R6 ;  /* 0x0000000307077227 */ /* 0x000fcc00078e0006 */
[----:B------:R-:W-:-:S05]  /*0280*/  IMAD.HI.U32 R7, R7, R2, RZ ;  /* 0x0000000207077227 */ /* 0x000fca00078e00ff */
[----:B------:R-:W-:-:S05]  /*0290*/  IADD3 R3, PT, PT, -R7, RZ, RZ ;  /* 0x000000ff07037210 */ /* 0x000fca0007ffe1ff */
[----:B------:R-:W-:-:S05]  /*02a0*/  IMAD R2, R9, R3, R2 ;  /* 0x0000000309027224 */ /* 0x000fca00078e0202 */
[----:B------:R-:W-:Y:S01]  /*02b0*/  ISETP.GT.U32.AND P1, PT, R9, R2, PT ;  /* 0x000000020900720c */ /* 0x000fe20003f24070 */
[----:B------:R-:W-:Y:S01]  /*02c0*/  UIMAD UR6, UR20, UR9, UR5 ;  /* 0x00000009140672a4 */ /* 0x000fe2000f8e0205 */
[----:B------:R-:W2:Y:S11]  /*02d0*/  LDCU.64 UR8, c[0x0][0x3b0] ;  /* 0x00007600ff0877ac */ /* 0x000eb60008000a00 */
[----:B------:R-:W-:-:S04]  /*02e0*/  @!P1 IADD3 R2, PT, PT, R2, -R9, RZ ;  /* 0x8000000902029210 */ /* 0x000fc80007ffe0ff */
[----:B------:R-:W-:Y:S02]  /*02f0*/  ISETP.GE.U32.AND P0, PT, R2, R9, PT ;  /* 0x000000090200720c */ /* 0x000fe40003f06070 */
[----:B------:R-:W-:Y:S02]  /*0300*/  @!P1 IADD3 R7, PT, PT, R7, 0x1, RZ ;  /* 0x0000000107079810 */ /* 0x000fe40007ffe0ff */
[----:B---3--:R-:W-:Y:S02]  /*0310*/  LOP3.LUT R4, R39, R10, RZ, 0x3c, !PT ;  /* 0x0000000a27047212 */ /* 0x008fe400078e3cff */
[----:B------:R-:W-:Y:S02]  /*0320*/  MOV R2, UR4 ;  /* 0x0000000400027c02 */ /* 0x000fe40008000f00 */
[----:B------:R-:W-:Y:S01]  /*0330*/  MOV R3, UR5 ;  /* 0x0000000500037c02 */ /* 0x000fe20008000f00 */
[----:B------:R-:W-:Y:S01]  /*0340*/  UIMAD.WIDE.U32 UR4, UR20, UR12, URZ ;  /* 0x0000000c140472a5 */ /* 0x000fe2000f8e00ff */
[----:B------:R-:W-:-:S03]  /*0350*/  ISETP.GE.AND P2, PT, R4, RZ, PT ;  /* 0x000000ff0400720c */ /* 0x000fc60003f46270 */
[----:B------:R-:W-:Y:S02]  /*0360*/  @P0 IADD3 R7, PT, PT, R7, 0x1, RZ ;  /* 0x0000000107070810 */ /* 0x000fe40007ffe0ff */
[----:B------:R-:W-:Y:S02]  /*0370*/  ISETP.GE.AND P0, PT, R11, 0x1, PT ;  /* 0x000000010b00780c */ /* 0x000fe40003f06270 */
[----:B------:R-:W-:Y:S02]  /*0380*/  ISETP.NE.AND P1, PT, R10, RZ, PT ;  /* 0x000000ff0a00720c */ /* 0x000fe40003f25270 */
[----:B------:R-:W-:Y:S01]  /*0390*/  MOV R3, UR6 ;  /* 0x0000000600037c02 */ /* 0x000fe20008000f00 */
[----:B------:R-:W-:Y:S01]  /*03a0*/  UIMAD UR6, UR20, UR13, UR5 ;  /* 0x0000000d140672a4 */ /* 0x000fe2000f8e0205 */
[----:B------:R-:W-:Y:S02]  /*03b0*/  MOV R4, UR4 ;  /* 0x0000000400047c02 */ /* 0x000fe40008000f00 */
[----:B------:R-:W-:Y:S01]  /*03c0*/  MOV R5, UR5 ;  /* 0x0000000500057c02 */ /* 0x000fe20008000f00 */
[----:B--2---:R-:W-:Y:S01]  /*03d0*/  UIMAD.WIDE.U32 UR4, UR20, UR8, URZ ;  /* 0x00000008140472a5 */ /* 0x004fe2000f8e00ff */
[----:B------:R-:W-:Y:S01]  /*03e0*/  IMAD.WIDE.U32 R2, R39, UR10, R2 ;  /* 0x0000000a27027c25 */ /* 0x000fe2000f8e0002 */
[----:B------:R-:W-:-:S02]  /*03f0*/  MOV R8, R7 ;  /* 0x0000000700087202 */ /* 0x000fc40000000f00 */
[----:B------:R-:W-:Y:S01]  /*0400*/  MOV R5, UR6 ;  /* 0x0000000600057c02 */ /* 0x000fe20008000f00 */
[----:B------:R-:W-:Y:S01]  /*0410*/  IMAD R47, R39, UR11, R3 ;  /* 0x0000000b272f7c24 */ /* 0x000fe2000f8e0203 */
[----:B------:R-:W-:Y:S01]  /*0420*/  UIMAD UR8, UR20, UR9, UR5 ;  /* 0x00000009140872a4 */ /* 0x000fe2000f8e0205 */
[----:B------:R-:W-:Y:S02]  /*0430*/  @!P2 IADD3 R8, PT, PT, -R8, RZ, RZ ;  /* 0x000000ff0808a210 */ /* 0x000fe40007ffe1ff */
[----:B------:R-:W-:Y:S01]  /*0440*/  @!P1 LOP3.LUT R8, RZ, R10, RZ, 0x33, !PT ;  /* 0x0000000aff089212 */ /* 0x000fe200078e33ff */
[----:B01--4-:R-:W-:Y:S08]  /*0450*/  @!P0 EXIT ;  /* 0x000000000000894d */ /* 0x013ff00003800000 */
[----:B------:R-:W0:Y:S01]  /*0460*/  S2R R40, SR_TID.X ;  /* 0x0000000000287919 */ /* 0x000e220000002100 */
[----:B------:R-:W-:Y:S01]  /*0470*/  SHF.R.S32.HI R7, RZ, 0x1f, R8 ;  /* 0x0000001fff077819 */ /* 0x000fe20000011408 */
[----:B------:R-:W-:Y:S01]  /*0480*/  UMOV UR5, UR8 ;  /* 0x0000000800057c82 */ /* 0x000fe20008000000 */
[C---:B------:R-:W-:Y:S01]  /*0490*/  LEA R46, P0, R2.reuse, R12, 0x1 ;  /* 0x0000000c022e7211 */ /* 0x040fe200078008ff */
[----:B------:R-:W1:Y:S01]  /*04a0*/  S2R R10, SR_CgaCtaId ;  /* 0x00000000000a7919 */ /* 0x000e620000008800 */
[----:B------:R-:W2:Y:S01]  /*04b0*/  LDC.64 R20, c[0x0][0x450] ;  /* 0x00011400ff147b82 */ /* 0x000ea20000000a00 */
[----:B------:R-:W-:Y:S01]  /*04c0*/  IMAD R3, R7, R52, RZ ;  /* 0x0000003407037224 */ /* 0x000fe200078e02ff */
[----:B------:R-:W-:Y:S01]  /*04d0*/  LEA.HI.X R47, R2, R13, R47, 0x1, P0 ;  /* 0x0000000d022f7211 */ /* 0x000fe200000f0c2f */
[----:B------:R-:W-:Y:S01]  /*04e0*/  IMAD.WIDE.U32 R4, R39, UR14, R4 ;  /* 0x0000000e27047c25 */ /* 0x000fe2000f8e0004 */
[----:B------:R-:W-:Y:S01]  /*04f0*/  UIMAD.WIDE.U32 UR6, UR20, UR16, URZ ;  /* 0x00000010140672a5 */ /* 0x000fe2000f8e00ff */
[----:B------:R-:W-:Y:S01]  /*0500*/  MOV R41, 0x400 ;  /* 0x0000040000297802 */ /* 0x000fe20000000f00 */
[----:B------:R-:W3:Y:S01]  /*0510*/  LDCU.64 UR10, c[0x0][0x3a0] ;  /* 0x00007400ff0a77ac */ /* 0x000ee20008000a00 */
[----:B------:R-:W-:Y:S01]  /*0520*/  IMAD R53, R8, R53, R3 ;  /* 0x0000003508357224 */ /* 0x000fe200078e0203 */
[----:B------:R-:W-:Y:S01]  /*0530*/  LEA R48, P0, R4, R14, 0x1 ;  /* 0x0000000e04307211 */ /* 0x000fe200078008ff */
[----:B------:R-:W-:Y:S01]  /*0540*/  IMAD.WIDE.U32 R2, R8, R52, UR4 ;  /* 0x0000000408027e25 */ /* 0x000fe2000f8e0034 */
[----:B------:R-:W4:Y:S01]  /*0550*/  LDCU UR4, c[0x0][0x38c] ;  /* 0x00007180ff0477ac */ /* 0x000f220008000800 */
[----:B------:R-:W-:-:S02]  /*0560*/  MOV R44, RZ ;  /* 0x000000ff002c7202 */ /* 0x000fc40000000f00 */
[----:B------:R-:W-:Y:S01]  /*0570*/  IMAD R49, R39, UR15, R5 ;  /* 0x0000000f27317c24 */ /* 0x000fe2000f8e0205 */
[----:B------:R-:W-:Y:S01]  /*0580*/  UIMAD UR7, UR20, UR17, UR7 ;  /* 0x00000011140772a4 */ /* 0x000fe2000f8e0207 */
[----:B------:R-:W-:Y:S01]  /*0590*/  IMAD R5, R7, R18, RZ ;  /* 0x0000001207057224 */ /* 0x000fe200078e02ff */
[----:B------:R-:W-:Y:S02]  /*05a0*/  LEA R51, P1, R2, R16, 0x1 ;  /* 0x0000001002337211 */ /* 0x000fe400078208ff */
[----:B------:R-:W-:Y:S01]  /*05b0*/  LEA.HI.X R49, R4, R15, R49, 0x1, P0 ;  /* 0x0000000f04317211 */ /* 0x000fe200000f0c31 */
[----:B------:R-:W-:Y:S01]  /*05c0*/  IMAD R4, R22, UR20, R39 ;  /* 0x0000001416047c24 */ /* 0x000fe2000f8e0227 */
[----:B------:R-:W-:Y:S01]  /*05d0*/  IADD3 R53, PT, PT, R3, R53, RZ ;  /* 0x0000003503357210 */ /* 0x000fe20007ffe0ff */
[----:B------:R-:W-:-:S03]  /*05e0*/  IMAD.WIDE.U32 R6, R8, R18, UR6 ;  /* 0x0000000608067e25 */ /* 0x000fc6000f8e0012 */
[----:B------:R-:W-:Y:S01]  /*05f0*/  LEA.HI.X R53, R2, R17, R53, 0x1, P1 ;  /* 0x0000001102357211 */ /* 0x000fe200008f0c35 */
[----:B------:R-:W-:Y:S01]  /*0600*/  IMAD R5, R8, R19, R5 ;  /* 0x0000001308057224 */ /* 0x000fe200078e0205 */
[----:B--2---:R-:W-:Y:S01]  /*0610*/  LEA R52, P0, R6, R20, 0x1 ;  /* 0x0000001406347211 */ /* 0x004fe200078008ff */
[----:B------:R-:W-:Y:S02]  /*0620*/  IMAD R4, R4, R11, RZ ;  /* 0x0000000b04047224 */ /* 0x000fe400078e02ff */
[----:B---3--:R-:W-:Y:S01]  /*0630*/  IMAD.WIDE.U32 R2, R39, UR10, RZ ;  /* 0x0000000a27027c25 */ /* 0x008fe2000f8e00ff */
[----:B------:R-:W-:Y:S02]  /*0640*/  IADD3 R54, PT, PT, R7, R5, RZ ;  /* 0x0000000507367210 */ /* 0x000fe40007ffe0ff */
[----:B0-----:R-:W-:Y:S01]  /*0650*/  SHF.L.U32 R5, R40, 0x2, RZ ;  /* 0x0000000228057819 */ /* 0x001fe200000006ff */
[----:B----4-:R-:W-:Y:S01]  /*0660*/  IMAD R42, R4, UR4, RZ ;  /* 0x00000004042a7c24 */ /* 0x010fe2000f8e02ff */
[----:B------:R-:W-:Y:S01]  /*0670*/  SHF.L.U32 R4, R40, 0x1, RZ ;  /* 0x0000000128047819 */ /* 0x000fe200000006ff */
[----:B------:R-:W-:Y:S01]  /*0680*/  IMAD R43, R39, UR11, R3 ;  /* 0x0000000b272b7c24 */ /* 0x000fe2000f8e0203 */
[----:B------:R-:W-:Y:S01]  /*0690*/  LOP3.LUT R5, R5, 0xf80, RZ, 0xc0, !PT ;  /* 0x00000f8005057812 */ /* 0x000fe200078ec0ff */
[----:B------:R-:W0:Y:S01]  /*06a0*/  LDCU.U8 UR4, c[0x0][0x39e] ;  /* 0x000073c0ff0477ac */ /* 0x000e220008000000 */
[----:B------:R-:W-:-:S02]  /*06b0*/  LOP3.LUT R45, R4, 0x7c0, RZ, 0xc0, !PT ;  /* 0x000007c0042d7812 */ /* 0x000fc400078ec0ff */
[----:B------:R-:W-:Y:S02]  /*06c0*/  LEA.HI.X R54, R6, R21, R54, 0x1, P0 ;  /* 0x0000001506367211 */ /* 0x000fe400000f0c36 */
[----:B-1----:R-:W-:Y:S02]  /*06d0*/  LEA R41, R10, R41, 0x18 ;  /* 0x000000290a297211 */ /* 0x002fe400078ec0ff */
[--C-:B------:R-:W-:Y:S02]  /*06e0*/  LOP3.LUT R45, R45, 0x1f, R40.reuse, 0xf8, !PT ;  /* 0x0000001f2d2d7812 */ /* 0x100fe400078ef828 */
[----:B------:R-:W-:-:S07]  /*06f0*/  LOP3.LUT R50, R5, 0x1f, R40, 0xf8, !PT ;  /* 0x0000001f05327812 */ /* 0x000fce00078ef828 */
.L_x_1880:
        /* <DEDUP_REMOVED lines=75> */
.L_x_1845:
[----:B------:R-:W-:Y:S05]  /*0bb0*/  BSYNC.RECONVERGENT B0 ;  /* 0x0000000000007941 */ /* 0x000fea0003800200 */
.L_x_1844:
        /* <DEDUP_REMOVED lines=35> */
.L_x_1847:
[----:B------:R-:W-:Y:S05]  /*0df0*/  BSYNC.RECONVERGENT B0 ;  /* 0x0000000000007941 */ /* 0x000fea0003800200 */
.L_x_1846:
        /* <DEDUP_REMOVED lines=37> */
.L_x_1849:
[----:B------:R-:W-:Y:S05]  /*1050*/  BSYNC.RECONVERGENT B0 ;  /* 0x0000000000007941 */ /* 0x000fea0003800200 */
.L_x_1848:
        /* <DEDUP_REMOVED lines=35> */
.L_x_1851:
[----:B------:R-:W-:Y:S05]  /*1290*/  BSYNC.RECONVERGENT B0 ;  /* 0x0000000000007941 */ /* 0x000fea0003800200 */
.L_x_1850:
        /* <DEDUP_REMOVED lines=37> */
.L_x_1853:
[----:B------:R-:W-:Y:S05]  /*14f0*/  BSYNC.RECONVERGENT B0 ;  /* 0x0000000000007941 */ /* 0x000fea0003800200 */
.L_x_1852:
        /* <DEDUP_REMOVED lines=35> */
.L_x_1855:
[----:B------:R-:W-:Y:S05]  /*1730*/  BSYNC.RECONVERGENT B0 ;  /* 0x0000000000007941 */ /* 0x000fea0003800200 */
.L_x_1854:
        /* <DEDUP_REMOVED lines=37> */
.L_x_1857:
[----:B------:R-:W-:Y:S05]  /*1990*/  BSYNC.RECONVERGENT B0 ;  /* 0x0000000000007941 */ /* 0x000fea0003800200 */
.L_x_1856:
        /* <DEDUP_REMOVED lines=35> */
.L_x_1859:
[----:B------:R-:W-:Y:S05]  /*1bd0*/  BSYNC.RECONVERGENT B0 ;  /* 0x0000000000007941 */ /* 0x000fea0003800200 */
.L_x_1858:
        /* <DEDUP_REMOVED lines=39> */
.L_x_1861:
[----:B------:R-:W-:Y:S05]  /*1e50*/  BSYNC.RECONVERGENT B0 ;  /* 0x0000000000007941 */ /* 0x000fea0003800200 */
.L_x_1860:
        /* <DEDUP_REMOVED lines=39> */
.L_x_1863:
[----:B------:R-:W-:Y:S05]  /*20d0*/  BSYNC.RECONVERGENT B0 ;  /* 0x0000000000007941 */ /* 0x000fea0003800200 */
.L_x_1862:
        /* <DEDUP_REMOVED lines=45> */
.L_x_1865:
[----:B------:R-:W-:Y:S05]  /*23b0*/  BSYNC.RECONVERGENT B0 ;  /* 0x0000000000007941 */ /* 0x000fea0003800200 */
.L_x_1864:
        /* <DEDUP_REMOVED lines=32> */
.L_x_1867:
[----:B------:R-:W-:Y:S05]  /*25c0*/  BSYNC.RECONVERGENT B0 ;  /* 0x0000000000007941 */ /* 0x000fea0003800200 */
.L_x_1866:
        /* <DEDUP_REMOVED lines=32> */
.L_x_1869:
[----:B------:R-:W-:Y:S05]  /*27d0*/  BSYNC.RECONVERGENT B0 ;  /* 0x0000000000007941 */ /* 0x000fea0003800200 */
.L_x_1868:
        /* <DEDUP_REMOVED lines=32> */
.L_x_1871:
[----:B------:R-:W-:Y:S05]  /*29e0*/  BSYNC.RECONVERGENT B0 ;  /* 0x0000000000007941 */ /* 0x000fea0003800200 */
.L_x_1870:
        /* <DEDUP_REMOVED lines=32> */
.L_x_1873:
[----:B------:R-:W-:Y:S05]  /*2bf0*/  BSYNC.RECONVERGENT B0 ;  /* 0x0000000000007941 */ /* 0x000fea0003800200 */
.L_x_1872:
        /* <DEDUP_REMOVED lines=32> */
.L_x_1875:
[----:B------:R-:W-:Y:S05]  /*2e00*/  BSYNC.RECONVERGENT B0 ;  /* 0x0000000000007941 */ /* 0x000fea0003800200 */
.L_x_1874:
        /* <DEDUP_REMOVED lines=48> */
[----:B------:R-:W4:Y:S01]  /*3110*/  LDCU.64 UR8, c[0x0][0x3c0] ;  /* 0x00007800ff0877ac */ /* 0x000f220008000a00 */
[----:B------:R-:W0:Y:S01]  /*3120*/  LDCU.64 UR6, c[0x0][0x3a8] ;  /* 0x00007500ff0677ac */ /* 0x000e220008000a00 */
[----:B------:R-:W0:Y:S04]  /*3130*/  LDCU.64 UR10, c[0x0][0x3e0] ;  /* 0x00007c00ff0a77ac */ /* 0x000e280008000a00 */
.L_x_1879:
[----:B------:R-:W-:Y:S02]  /*3140*/  MOV R4, R2 ;  /* 0x0000000200047202 */ /* 0x000fe40000000f00 */
[----:B------:R-:W-:-:S03]  /*3150*/  MOV R5, R43 ;  /* 0x0000002b00057202 */ /* 0x000fc60000000f00 */
[----:B0-----:R-:W-:-:S04]  /*3160*/  IMAD.WIDE.U32 R4, R108, UR6, R4 ;  /* 0x000000066c047c25 */ /* 0x001fc8000f8e0004 */
[----:B------:R-:W-:Y:S01]  /*3170*/  IMAD R5, R108, UR7, R5 ;  /* 0x000000076c057c24 */ /* 0x000fe2000f8e0205 */
[----:B-1----:R-:W-:-:S04]  /*3180*/  LEA R28, P1, R4, R32, 0x3 ;  /* 0x00000020041c7211 */ /* 0x002fc800078218ff */
[----:B------:R-:W-:-:S06]  /*3190*/  LEA.HI.X R29, R4, R33, R5, 0x3, P1 ;  /* 0x00000021041d7211 */ /* 0x000fcc00008f1c05 */
[----:B------:R-:W5:Y:S01]  /*31a0*/  LDG.E.64 R28, desc[UR18][R28.64] ;  /* 0x000000121c1c7981 */ /* 0x000f62000c1e1b00 */
[----:B----4-:R-:W-:-:S04]  /*31b0*/  IMAD.WIDE.U32 R4, R108, UR8, RZ ;  /* 0x000000086c047c25 */ /* 0x010fc8000f8e00ff */
[----:B------:R-:W-:Y:S01]  /*31c0*/  IMAD R5, R108, UR9, R5 ;  /* 0x000000096c057c24 */ /* 0x000fe2000f8e0205 */
[----:B------:R-:W-:-:S04]  /*31d0*/  LEA R20, P1, R4, R51, 0x1 ;  /* 0x0000003304147211 */ /* 0x000fc800078208ff */
[----:B------:R-:W-:-:S03]  /*31e0*/  LEA.HI.X R21, R4, R53, R5, 0x1, P1 ;  /* 0x0000003504157211 */ /* 0x000fc600008f0c05 */
[----:B------:R-:W-:-:S05]  /*31f0*/  IMAD.WIDE.U32 R20, R50, 0x10, R20 ;  /* 0x0000001032147825 */ /* 0x000fca00078e0014 */
[----:B------:R-:W4:Y:S04]  /*3200*/  LDG.E.128 R4, desc[UR18][R20.64] ;  /* 0x0000001214047981 */ /* 0x000f28000c1e1d00 */
[----:B------:R-:W3:Y:S04]  /*3210*/  LDG.E.128 R8, desc[UR18][R20.64+0x200] ;  /* 0x0002001214087981 */ /* 0x000ee8000c1e1d00 */
[----:B------:R-:W2:Y:S04]  /*3220*/  LDG.E.128 R12, desc[UR18][R20.64+0x400] ;  /* 0x00040012140c7981 */ /* 0x000ea8000c1e1d00 */
[----:B------:R0:W2:Y:S01]  /*3230*/  LDG.E.128 R16, desc[UR18][R20.64+0x600] ;  /* 0x0006001214107981 */ /* 0x0000a2000c1e1d00 */
        /* <DEDUP_REMOVED lines=8> */
[----:B------:R-:W-:Y:S01]  /*32c0*/  MUFU.SIN R26, R24 ;  /* 0x00000018001a7308 */ /* 0x000fe20000000400 */
[----:B------:R-:W-:Y:S01]  /*32d0*/  FMUL.RZ R25, R21, 0.15915493667125701904 ;  /* 0x3e22f98315197820 */ /* 0x000fe2000040c000 */
[----:B------:R-:W-:-:S06]  /*32e0*/  FMUL.FTZ R21, R31, R66 ;  /* 0x000000421f157220 */ /* 0x000fcc0000410000 */
[----:B------:R0:W1:Y:S04]  /*32f0*/  MUFU.EX2 R135, R22 ;  /* 0x0000001600877308 */ /* 0x0000680000000800 */
[----:B------:R5:W1:Y:S01]  /*3300*/  MUFU.EX2 R138, R20 ;  /* 0x00000014008a7308 */ /* 0x000a620000000800 */
[----:B----4-:R4:W-:Y:S03]  /*3310*/  STS.128 [R55], R4 ;  /* 0x0000000437007388 */ /* 0x0109e60000000c00 */
[----:B------:R1:W4:Y:S01]  /*3320*/  MUFU.COS R134, R24 ;  /* 0x0000001800867308 */ /* 0x0003220000000000 */
[C---:B0-----:R-:W-:Y:S01]  /*3330*/  FMUL.FTZ R22, R29.reuse, R64 ;  /* 0x000000401d167220 */ /* 0x041fe20000410000 */
[----:B---3--:R-:W-:Y:S01]  /*3340*/  STS.128 [R55+0x200], R8 ;  /* 0x0002000837007388 */ /* 0x008fe20000000c00 */
[----:B-----5:R-:W-:-:S03]  /*3350*/  FMUL.FTZ R20, R29, R62 ;  /* 0x0000003e1d147220 */ /* 0x020fc60000410000 */
[----:B--2---:R0:W-:Y:S02]  /*3360*/  STS.128 [R55+0x400], R12 ;  /* 0x0004000c37007388 */ /* 0x0041e40000000c00 */
[----:B------:R-:W-:Y:S01]  /*3370*/  MUFU.SIN R27, R23 ;  /* 0x00000017001b7308 */ /* 0x000fe20000000400 */
[----:B-1----:R-:W-:Y:S01]  /*3380*/  FMUL.RZ R24, R22, 0.15915493667125701904 ;  /* 0x3e22f98316187820 */ /* 0x002fe2000040c000 */
[----:B------:R-:W-:Y:S01]  /*3390*/  FMUL.FTZ R22, R31, R64 ;  /* 0x000000401f167220 */ /* 0x000fe20000410000 */
[----:B------:R-:W-:Y:S01]  /*33a0*/  STS.128 [R55+0x600], R16 ;  /* 0x0006001037007388 */ /* 0x000fe20000000c00 */
[----:B----4-:R-:W-:-:S04]  /*33b0*/  FMUL.FTZ R4, R29, R80 ;  /* 0x000000501d047220 */ /* 0x010fc80000410000 */
[----:B------:R1:W2:Y:S01]  /*33c0*/  MUFU.COS R37, R23 ;  /* 0x0000001700257308 */ /* 0x0002a20000000000 */
[----:B------:R-:W-:Y:S01]  /*33d0*/  FMUL.RZ R6, R4, 0.15915493667125701904 ;  /* 0x3e22f98304067820 */ /* 0x000fe2000040c000 */
[----:B------:R-:W-:Y:S01]  /*33e0*/  FMUL.FTZ R4, R31, R80 ;  /* 0x000000501f047220 */ /* 0x000fe20000410000 */
[C---:B------:R-:W-:Y:S01]  /*33f0*/  FMUL.FTZ R134, R135.reuse, R134 ;  /* 0x0000008687867220 */ /* 0x040fe20000410000 */
[----:B------:R-:W-:Y:S01]  /*3400*/  FMUL.FTZ R135, R135, R26 ;  /* 0x0000001a87877220 */ /* 0x000fe20000410000 */
[----:B0-----:R-:W-:-:S03]  /*3410*/  FMUL.FTZ R12, R31, R84 ;  /* 0x000000541f0c7220 */ /* 0x001fc60000410000 */
[----:B------:R0:W3:Y:S01]  /*3420*/  MUFU.EX2 R141, R21 ;  /* 0x00000015008d7308 */ /* 0x0000e20000000800 */
[----:B-1----:R-:W-:Y:S01]  /*3430*/  FMUL.RZ R23, R20, 0.15915493667125701904 ;  /* 0x3e22f98314177820 */ /* 0x002fe2000040c000 */
[----:B------:R-:W-:Y:S02]  /*3440*/  FMUL.FTZ R20, R31, R62 ;  /* 0x0000003e1f147220 */ /* 0x000fe40000410000 */
[----:B------:R1:W4:Y:S04]  /*3450*/  MUFU.EX2 R142, R22 ;  /* 0x00000016008e7308 */ /* 0x0003280000000800 */
[----:B------:R5:W4:Y:S01]  /*3460*/  MUFU.EX2 R143, R20 ;  /* 0x00000014008f7308 */ /* 0x000b220000000800 */
[C---:B0-----:R-:W-:Y:S01]  /*3470*/  FMUL.FTZ R21, R29.reuse, R60 ;  /* 0x0000003c1d157220 */ /* 0x041fe20000410000 */
[C---:B--2---:R-:W-:Y:S01]  /*3480*/  FMUL.FTZ R136, R138.reuse, R37 ;  /* 0x000000258a887220 */ /* 0x044fe20000410000 */
[----:B------:R-:W-:Y:S01]  /*3490*/  FMUL.FTZ R138, R138, R27 ;  /* 0x0000001b8a8a7220 */ /* 0x000fe20000410000 */
[----:B------:R-:W-:Y:S01]  /*34a0*/  MUFU.SIN R28, R25 ;  /* 0x00000019001c7308 */ /* 0x000fe20000000400 */
[C---:B-1----:R-:W-:Y:S01]  /*34b0*/  FMUL.FTZ R22, R29.reuse, R58 ;  /* 0x0000003a1d167220 */ /* 0x042fe20000410000 */
[----:B-----5:R-:W-:-:S06]  /*34c0*/  FMUL.FTZ R20, R29, R74 ;  /* 0x0000004a1d147220 */ /* 0x020fcc0000410000 */
[----:B------:R0:W3:Y:S08]  /*34d0*/  MUFU.COS R30, R25 ;  /* 0x00000019001e7308 */ /* 0x0000f00000000000 */
[----:B------:R-:W-:Y:S01]  /*34e0*/  MUFU.SIN R109, R24 ;  /* 0x00000018006d7308 */ /* 0x000fe20000000400 */
[----:B0-----:R-:W-:Y:S01]  /*34f0*/  FMUL.RZ R25, R21, 0.15915493667125701904 ;  /* 0x3e22f98315197820 */ /* 0x001fe2000040c000 */
[----:B------:R-:W-:-:S06]  /*3500*/  FMUL.FTZ R21, R31, R60 ;  /* 0x0000003c1f157220 */ /* 0x000fcc0000410000 */
[----:B------:R0:W4:Y:S01]  /*3510*/  MUFU.COS R139, R24 ;  /* 0x00000018008b7308 */ /* 0x0001220000000000 */
[C---:B---3--:R-:W-:Y:S01]  /*3520*/  FMUL.FTZ R137, R141.reuse, R30 ;  /* 0x0000001e8d897220 */ /* 0x048fe20000410000 */
[----:B------:R-:W-:Y:S01]  /*3530*/  FMUL.FTZ R141, R141, R28 ;  /* 0x0000001c8d8d7220 */ /* 0x000fe20000410000 */
[-C--:B------:R-:W-:Y:S01]  /*3540*/  FMUL.FTZ R30, R29, R86.reuse ;  /* 0x000000561d1e7220 */ /* 0x080fe20000410000 */
[----:B------:R-:W-:-:S04]  /*3550*/  FMUL.FTZ R28, R31, R86 ;  /* 0x000000561f1c7220 */ /* 0x000fc80000410000 */
[----:B------:R-:W-:Y:S01]  /*3560*/  MUFU.SIN R36, R23 ;  /* 0x0000001700247308 */ /* 0x000fe20000000400 */
[----:B0-----:R-:W-:Y:S01]  /*3570*/  FMUL.RZ R24, R22, 0.15915493667125701904 ;  /* 0x3e22f98316187820 */ /* 0x001fe2000040c000 */
[----:B------:R-:W-:-:S06]  /*3580*/  FMUL.FTZ R22, R31, R58 ;  /* 0x0000003a1f167220 */ /* 0x000fcc0000410000 */
[----:B------:R0:W1:Y:S01]  /*3590*/  MUFU.COS R140, R23 ;  /* 0x00000017008c7308 */ /* 0x0000620000000000 */
[C---:B----4-:R-:W-:Y:S01]  /*35a0*/  FMUL.FTZ R139, R142.reuse, R139 ;  /* 0x0000008b8e8b7220 */ /* 0x050fe20000410000 */
[----:B------:R-:W-:-:S06]  /*35b0*/  FMUL.FTZ R142, R142, R109 ;  /* 0x0000006d8e8e7220 */ /* 0x000fcc0000410000 */
[----:B------:R2:W3:Y:S01]  /*35c0*/  MUFU.EX2 R122, R21 ;  /* 0x00000015007a7308 */ /* 0x0004e20000000800 */
[----:B0-----:R-:W-:Y:S01]  /*35d0*/  FMUL.RZ R23, R20, 0.15915493667125701904 ;  /* 0x3e22f98314177820 */ /* 0x001fe2000040c000 */
[----:B------:R-:W-:Y:S02]  /*35e0*/  FMUL.FTZ R20, R31, R74 ;  /* 0x0000004a1f147220 */ /* 0x000fe40000410000 */
[----:B------:R0:W-:Y:S04]  /*35f0*/  MUFU.EX2 R123, R22 ;  /* 0x00000016007b7308 */ /* 0x0001e80000000800 */
[----:B------:R4:W5:Y:S01]  /*3600*/  MUFU.EX2 R114, R20 ;  /* 0x0000001400727308 */ /* 0x0009620000000800 */
[----:B--2---:R-:W-:Y:S01]  /*3610*/  FMUL.FTZ R21, R29, R72 ;  /* 0x000000481d157220 */ /* 0x004fe20000410000 */
[C---:B-1----:R-:W-:Y:S01]  /*3620*/  FMUL.FTZ R140, R143.reuse, R140 ;  /* 0x0000008c8f8c7220 */ /* 0x042fe20000410000 */
[----:B------:R-:W-:Y:S01]  /*3630*/  FMUL.FTZ R143, R143, R36 ;  /* 0x000000248f8f7220 */ /* 0x000fe20000410000 */
[----:B------:R-:W-:Y:S01]  /*3640*/  MUFU.SIN R111, R25 ;  /* 0x00000019006f7308 */ /* 0x000fe20000000400 */
[C---:B0-----:R-:W-:Y:S01]  /*3650*/  FMUL.FTZ R22, R29.reuse, R78 ;  /* 0x0000004e1d167220 */ /* 0x041fe20000410000 */
[----:B----4-:R-:W-:-:S03]  /*3660*/  FMUL.FTZ R20, R29, R76 ;  /* 0x0000004c1d147220 */ /* 0x010fc60000410000 */
[----:B------:R-:W-:Y:S01]  /*3670*/  FMUL.RZ R116, R22, 0.15915493667125701904 ;  /* 0x3e22f98316747820 */ /* 0x000fe2000040c000 */
[----:B------:R-:W-:Y:S02]  /*3680*/  FMUL.FTZ R22, R31, R78 ;  /* 0x0000004e1f167220 */ /* 0x000fe40000410000 */
[----:B------:R0:W3:Y:S08]  /*3690*/  MUFU.COS R121, R25 ;  /* 0x0000001900797308 */ /* 0x0000f00000000000 */
[----:B------:R-:W-:Y:S01]  /*36a0*/  MUFU.SIN R113, R23 ;  /* 0x0000001700717308 */ /* 0x000fe20000000400 */
[----:B0-----:R-:W-:Y:S01]  /*36b0*/  FMUL.RZ R25, R21, 0.15915493667125701904 ;  /* 0x3e22f98315197820 */ /* 0x001fe2000040c000 */
[----:B------:R-:W-:-:S06]  /*36c0*/  FMUL.FTZ R21, R31, R72 ;  /* 0x000000481f157220 */ /* 0x000fcc0000410000 */
[----:B------:R0:W5:Y:S01]  /*36d0*/  MUFU.COS R115, R23 ;  /* 0x0000001700737308 */ /* 0x0001620000000000 */
[C---:B---3--:R-:W-:Y:S01]  /*36e0*/  FMUL.FTZ R121, R122.reuse, R121 ;  /* 0x000000797a797220 */ /* 0x048fe20000410000 */
[----:B------:R-:W-:-:S06]  /*36f0*/  FMUL.FTZ R122, R122, R111 ;  /* 0x0000006f7a7a7220 */ /* 0x000fcc0000410000 */
[----:B------:R-:W1:Y:S01]  /*3700*/  MUFU.EX2 R112, R21 ;  /* 0x0000001500707308 */ /* 0x000e620000000800 */
[----:B0-----:R-:W-:Y:S01]  /*3710*/  FMUL.RZ R23, R20, 0.15915493667125701904 ;  /* 0x3e22f98314177820 */ /* 0x001fe2000040c000 */
[----:B------:R-:W-:Y:S02]  /*3720*/  FMUL.FTZ R20, R29, R82 ;  /* 0x000000521d147220 */ /* 0x000fe40000410000 */
[----:B------:R0:W-:Y:S02]  /*3730*/  MUFU.EX2 R118, R22 ;  /* 0x0000001600767308 */ /* 0x0001e40000000800 */
[----:B------:R-:W-:Y:S02]  /*3740*/  FMUL.RZ R128, R20, 0.15915493667125701904 ;  /* 0x3e22f98314807820 */ /* 0x000fe4000040c000 */
[----:B------:R-:W-:Y:S01]  /*3750*/  MUFU.SIN R129, R23 ;  /* 0x0000001700817308 */ /* 0x000fe20000000400 */
[C---:B-----5:R-:W-:Y:S01]  /*3760*/  FMUL.FTZ R115, R114.reuse, R115 ;  /* 0x0000007372737220 */ /* 0x060fe20000410000 */
[----:B------:R-:W-:-:S06]  /*3770*/  FMUL.FTZ R114, R114, R113 ;  /* 0x0000007172727220 */ /* 0x000fcc0000410000 */
[----:B------:R0:W-:Y:S01]  /*3780*/  MUFU.COS R131, R23 ;  /* 0x0000001700837308 */ /* 0x0001e20000000000 */
[----:B------:R-:W-:-:S07]  /*3790*/  NOP ;  /* 0x0000000000007918 */ /* 0x000fce0000000000 */
[----:B------:R-:W-:Y:S01]  /*37a0*/  MUFU.SIN R110, R24 ;  /* 0x00000018006e7308 */ /* 0x000fe20000000400 */
[----:B0-----:R-:W0:Y:S07]  /*37b0*/  LDS.128 R20, [R107] ;  /* 0x000000006b147984 */ /* 0x001e2e0000000c00 */
[----:B------:R2:W3:Y:S08]  /*37c0*/  MUFU.COS R124, R24 ;  /* 0x00000018007c7308 */ /* 0x0004f00000000000 */
[----:B------:R-:W1:Y:S01]  /*37d0*/  MUFU.SIN R117, R25 ;  /* 0x0000001900757308 */ /* 0x000e620000000400 */
[----:B--2---:R-:W-:-:S07]  /*37e0*/  FMUL.FTZ R24, R31, R76 ;  /* 0x0000004c1f187220 */ /* 0x004fce0000410000 */
[----:B------:R2:W-:Y:S01]  /*37f0*/  MUFU.COS R119, R25 ;  /* 0x0000001900777308 */ /* 0x0005e20000000000 */
[C---:B---3--:R-:W-:Y:S01]  /*3800*/  FMUL.FTZ R124, R123.reuse, R124 ;  /* 0x0000007c7b7c7220 */ /* 0x048fe20000410000 */
[----:B------:R-:W-:-:S06]  /*3810*/  FMUL.FTZ R123, R123, R110 ;  /* 0x0000006e7b7b7220 */ /* 0x000fcc0000410000 */
[----:B------:R2:W3:Y:S01]  /*3820*/  MUFU.EX2 R120, R24 ;  /* 0x0000001800787308 */ /* 0x0004e20000000800 */
[----:B-1----:R-:W-:-:S03]  /*3830*/  FMUL.FTZ R113, R112, R117 ;  /* 0x0000007570717220 */ /* 0x002fc60000410000 */
[----:B------:R-:W1:Y:S01]  /*3840*/  MUFU.SIN R125, R116 ;  /* 0x00000074007d7308 */ /* 0x000e620000000400 */
[----:B--2---:R-:W-:-:S07]  /*3850*/  IMAD.WIDE.U32 R24, R108, UR10, RZ ;  /* 0x0000000a6c187c25 */ /* 0x004fce000f8e00ff */
[----:B------:R-:W-:Y:S01]  /*3860*/  MUFU.SIN R11, R6 ;  /* 0x00000006000b7308 */ /* 0x000fe20000000400 */
[----:B------:R-:W-:Y:S01]  /*3870*/  IMAD R5, R108, UR11, R25 ;  /* 0x0000000b6c057c24 */ /* 0x000fe2000f8e0219 */
[----:B------:R-:W-:Y:S01]  /*3880*/  LEA R8, P1, R24, R52, 0x1 ;  /* 0x0000003418087211 */ /* 0x000fe200078208ff */
[--C-:B0-----:R-:W-:Y:S02]  /*3890*/  HADD2.F32 R145, -RZ, R20.reuse.H1_H1 ;  /* 0x30000014ff917230 */ /* 0x101fe40000004100 */
[----:B---3--:R-:W-:Y:S01]  /*38a0*/  FMUL.FTZ R111, R120, R131 ;  /* 0x00000083786f7220 */ /* 0x008fe20000410000 */
[----:B------:R-:W-:Y:S01]  /*38b0*/  HADD2.F32 R147, -RZ, R20.H0_H0 ;  /* 0x20000014ff937230 */ /* 0x000fe20000004100 */
[----:B------:R-:W-:Y:S01]  /*38c0*/  LEA.HI.X R9, R24, R54, R5, 0x1, P1 ;  /* 0x0000003618097211 */ /* 0x000fe200008f0c05 */
[----:B------:R-:W-:Y:S01]  /*38d0*/  FMUL.FTZ R5, R29, R84 ;  /* 0x000000541d057220 */ /* 0x000fe20000410000 */
[----:B------:R-:W-:Y:S01]  /*38e0*/  FMUL.FTZ R145, R106, R145 ;  /* 0x000000916a917220 */ /* 0x000fe20000410000 */
[----:B------:R0:W-:Y:S01]  /*38f0*/  MUFU.COS R13, R6 ;  /* 0x00000006000d7308 */ /* 0x0001e20000000000 */
[----:B------:R-:W-:-:S02]  /*3900*/  HADD2.F32 R144, -RZ, R21.H0_H0 ;  /* 0x20000015ff907230 */ /* 0x000fc40000004100 */
[----:B------:R-:W-:Y:S01]  /*3910*/  FMUL.RZ R16, R5, 0.15915493667125701904 ;  /* 0x3e22f98305107820 */ /* 0x000fe2000040c000 */
[----:B------:R-:W-:Y:S01]  /*3920*/  FMUL.FTZ R147, R106, R147 ;  /* 0x000000936a937220 */ /* 0x000fe20000410000 */
[----:B------:R-:W-:Y:S01]  /*3930*/  FMUL.FTZ R14, R145, R138 ;  /* 0x0000008a910e7220 */ /* 0x000fe20000410000 */
[----:B-1----:R-:W-:Y:S01]  /*3940*/  FMUL.FTZ R110, R118, R125 ;  /* 0x0000007d766e7220 */ /* 0x002fe20000410000 */
[----:B------:R-:W-:Y:S02]  /*3950*/  HADD2.F32 R146, -RZ, R21.H1_H1 ;  /* 0x30000015ff927230 */ /* 0x000fe40000004100 */
[----:B------:R-:W-:Y:S01]  /*3960*/  FMUL.FTZ R144, R105, R144 ;  /* 0x0000009069907220 */ /* 0x000fe20000410000 */
[----:B------:R0:W1:Y:S01]  /*3970*/  MUFU.EX2 R10, R4 ;  /* 0x00000004000a7308 */ /* 0x0000620000000800 */
[----:B------:R-:W-:Y:S01]  /*3980*/  FFMA.FTZ R17, R147, R136, -R14 ;  /* 0x0000008893117223 */ /* 0x000fe2000001080e */
[--C-:B------:R-:W-:Y:S02]  /*3990*/  HADD2.F32 R150, -RZ, R22.reuse.H1_H1 ;  /* 0x30000016ff967230 */ /* 0x100fe40000004100 */
[----:B------:R-:W-:Y:S01]  /*39a0*/  FMUL.FTZ R146, R105, R146 ;  /* 0x0000009269927220 */ /* 0x000fe20000410000 */
[----:B------:R-:W-:Y:S01]  /*39b0*/  MUFU.SIN R15, R16 ;  /* 0x00000010000f7308 */ /* 0x000fe20000000400 */
[----:B------:R-:W-:Y:S01]  /*39c0*/  FADD.FTZ R14, R144, R17 ;  /* 0x00000011900e7221 */ /* 0x000fe20000010000 */
[----:B------:R-:W-:-:S02]  /*39d0*/  HADD2.F32 R22, -RZ, R22.H0_H0 ;  /* 0x20000016ff167230 */ /* 0x000fc40000004100 */
[----:B------:R-:W-:Y:S01]  /*39e0*/  FMUL.FTZ R150, R103, R150 ;  /* 0x0000009667967220 */ /* 0x000fe20000410000 */
[----:B------:R-:W-:Y:S01]  /*39f0*/  HADD2.F32 R152, -RZ, R23.H0_H0 ;  /* 0x20000017ff987230 */ /* 0x000fe20000004100 */
[----:B0-----:R-:W0:Y:S01]  /*3a00*/  LDS.128 R4, [R107+0x10] ;  /* 0x000010006b047984 */ /* 0x001e220000000c00 */
[----:B------:R-:W-:Y:S01]  /*3a10*/  FMUL.FTZ R18, R141, R14 ;  /* 0x0000000e8d127220 */ /* 0x000fe20000410000 */
[----:B------:R-:W-:Y:S01]  /*3a20*/  FMUL.FTZ R151, R103, R22 ;  /* 0x0000001667977220 */ /* 0x000fe20000410000 */
[----:B------:R2:W-:Y:S01]  /*3a30*/  MUFU.COS R125, R16 ;  /* 0x00000010007d7308 */ /* 0x0005e20000000000 */
[----:B------:R-:W-:-:S07]  /*3a40*/  FMUL.FTZ R152, R101, R152 ;  /* 0x0000009865987220 */ /* 0x000fce0000410000 */
[----:B------:R3:W4:Y:S01]  /*3a50*/  MUFU.COS R127, R116 ;  /* 0x00000074007f7308 */ /* 0x0007220000000000 */
[----:B--2---:R-:W-:-:S04]  /*3a60*/  FMUL.FTZ R16, R147, R138 ;  /* 0x0000008a93107220 */ /* 0x004fc80000410000 */
[----:B------:R-:W-:-:S03]  /*3a70*/  FFMA.FTZ R19, R145, R136, R16 ;  /* 0x0000008891137223 */ /* 0x000fc60000010010 */
[----:B------:R-:W-:Y:S01]  /*3a80*/  MUFU.SIN R133, R128 ;  /* 0x0000008000857308 */ /* 0x000fe20000000400 */
[----:B---3--:R-:W-:Y:S01]  /*3a90*/  FMUL.FTZ R116, R31, R82 ;  /* 0x000000521f747220 */ /* 0x008fe20000410000 */
[----:B------:R-:W-:-:S06]  /*3aa0*/  FADD.FTZ R16, R146, R19 ;  /* 0x0000001392107221 */ /* 0x000fcc0000010000 */
[----:B------:R-:W2:Y:S01]  /*3ab0*/  MUFU.COS R149, R128 ;  /* 0x0000008000957308 */ /* 0x000ea20000000000 */
[----:B----4-:R-:W-:-:S07]  /*3ac0*/  FMUL.FTZ R109, R118, R127 ;  /* 0x0000007f766d7220 */ /* 0x010fce0000410000 */
[----:B------:R3:W2:Y:S04]  /*3ad0*/  MUFU.EX2 R126, R116 ;  /* 0x00000074007e7308 */ /* 0x0006a80000000800 */
[----:B------:R-:W4:Y:S01]  /*3ae0*/  MUFU.EX2 R12, R12 ;  /* 0x0000000c000c7308 */ /* 0x000f220000000800 */
[----:B0-----:R-:W-:Y:S02]  /*3af0*/  HADD2.F32 R154, -RZ, R4.H1_H1 ;  /* 0x30000004ff9a7230 */ /* 0x001fe40000004100 */
[----:B------:R-:W-:Y:S02]  /*3b00*/  HADD2.F32 R158, -RZ, R5.H1_H1 ;  /* 0x30000005ff9e7230 */ /* 0x000fe40000004100 */
[----:B------:R-:W-:Y:S01]  /*3b10*/  FMUL.RZ R132, R30, 0.15915493667125701904 ;  /* 0x3e22f9831e847820 */ /* 0x000fe2000040c000 */
[----:B---3--:R-:W-:Y:S01]  /*3b20*/  FMUL.FTZ R116, R112, R119 ;  /* 0x0000007770747220 */ /* 0x008fe20000410000 */
[----:B------:R-:W-:Y:S01]  /*3b30*/  FMUL.FTZ R112, R120, R129 ;  /* 0x0000008178707220 */ /* 0x000fe20000410000 */
[C---:B-1----:R-:W-:Y:S01]  /*3b40*/  FMUL.FTZ R120, R10.reuse, R11 ;  /* 0x0000000b0a787220 */ /* 0x042fe20000410000 */
[-C--:B------:R-:W-:Y:S01]  /*3b50*/  FFMA.FTZ R11, R137, R16.reuse, R18 ;  /* 0x00000010890b7223 */ /* 0x080fe20000010012 */
[----:B------:R-:W-:Y:S01]  /*3b60*/  FMUL.FTZ R16, R141, R16 ;  /* 0x000000108d107220 */ /* 0x000fe20000410000 */
[----:B------:R-:W-:Y:S01]  /*3b70*/  FMUL.FTZ R119, R10, R13 ;  /* 0x0000000d0a777220 */ /* 0x000fe20000410000 */
[----:B--2---:R-:W-:Y:S01]  /*3b80*/  FMUL.FTZ R117, R126, R149 ;  /* 0x000000957e757220 */ /* 0x004fe20000410000 */
[----:B------:R-:W-:Y:S01]  /*3b90*/  FADD.FTZ R13, R150, R11 ;  /* 0x0000000b960d7221 */ /* 0x000fe20000010000 */
[----:B------:R-:W-:Y:S01]  /*3ba0*/  FFMA.FTZ R16, R137, R14, -R16 ;  /* 0x0000000e89107223 */ /* 0x000fe20000010810 */
[----:B------:R-:W-:Y:S01]  /*3bb0*/  FMUL.FTZ R118, R126, R133 ;  /* 0x000000857e767220 */ /* 0x000fe20000410000 */
[C---:B----4-:R-:W-:Y:S01]  /*3bc0*/  FMUL.FTZ R125, R12.reuse, R125 ;  /* 0x0000007d0c7d7220 */ /* 0x050fe20000410000 */
[----:B------:R-:W-:Y:S01]  /*3bd0*/  FMUL.FTZ R126, R12, R15 ;  /* 0x0000000f0c7e7220 */ /* 0x000fe20000410000 */
[----:B------:R-:W-:Y:S01]  /*3be0*/  FADD.FTZ R16, R151, R16 ;  /* 0x0000001097107221 */ /* 0x000fe20000010000 */
[----:B------:R-:W-:Y:S01]  /*3bf0*/  FMUL.FTZ R14, R142, R13 ;  /* 0x0000000d8e0e7220 */ /* 0x000fe20000410000 */
[----:B------:R-:W-:Y:S01]  /*3c00*/  FMUL.FTZ R12, R134, R138 ;  /* 0x0000008a860c7220 */ /* 0x000fe20000410000 */
[----:B------:R-:W-:-:S02]  /*3c10*/  HADD2.F32 R10, -RZ, R23.H1_H1 ;  /* 0x30000017ff0a7230 */ /* 0x000fc40000004100 */
[----:B------:R-:W-:Y:S01]  /*3c20*/  FMUL.FTZ R11, R135, R138 ;  /* 0x0000008a870b7220 */ /* 0x000fe20000410000 */
[-C--:B------:R-:W-:Y:S01]  /*3c30*/  FFMA.FTZ R15, R139, R16.reuse, -R14 ;  /* 0x000000108b0f7223 */ /* 0x080fe2000001080e */
[----:B------:R-:W-:Y:S01]  /*3c40*/  FMUL.FTZ R18, R142, R16 ;  /* 0x000000108e127220 */ /* 0x000fe20000410000 */
[-C--:B------:R-:W-:Y:S01]  /*3c50*/  FFMA.FTZ R14, R135, R136.reuse, R12 ;  /* 0x00000088870e7223 */ /* 0x080fe2000001000c */
[----:B------:R-:W-:Y:S01]  /*3c60*/  FFMA.FTZ R12, R134, R136, -R11 ;  /* 0x00000088860c7223 */ /* 0x000fe2000001080b */
[----:B------:R-:W-:Y:S01]  /*3c70*/  FMUL.FTZ R153, R101, R10 ;  /* 0x0000000a65997220 */ /* 0x000fe20000410000 */
[----:B------:R-:W-:Y:S01]  /*3c80*/  FFMA.FTZ R18, R139, R13, R18 ;  /* 0x0000000d8b127223 */ /* 0x000fe20000010012 */
[C---:B------:R-:W-:Y:S01]  /*3c90*/  FMUL.FTZ R16, R141.reuse, R14 ;  /* 0x0000000e8d107220 */ /* 0x040fe20000410000 */
[----:B------:R-:W-:Y:S01]  /*3ca0*/  FADD.FTZ R15, R152, R15 ;  /* 0x0000000f980f7221 */ /* 0x000fe20000010000 */
[-C--:B------:R-:W-:Y:S01]  /*3cb0*/  FMUL.FTZ R11, R141, R12.reuse ;  /* 0x0000000c8d0b7220 */ /* 0x080fe20000410000 */
[----:B------:R-:W-:Y:S01]  /*3cc0*/  FADD.FTZ R18, R153, R18 ;  /* 0x0000001299127221 */ /* 0x000fe20000010000 */
[----:B------:R-:W-:Y:S01]  /*3cd0*/  FFMA.FTZ R16, R137, R12, -R16 ;  /* 0x0000000c89107223 */ /* 0x000fe20000010810 */
[----:B------:R-:W-:Y:S01]  /*3ce0*/  FMUL.FTZ R13, R143, R15 ;  /* 0x0000000f8f0d7220 */ /* 0x000fe20000410000 */
[----:B------:R-:W-:Y:S01]  /*3cf0*/  FFMA.FTZ R11, R137, R14, R11 ;  /* 0x0000000e890b7223 */ /* 0x000fe2000001000b */
[----:B------:R-:W-:-:S02]  /*3d00*/  HADD2.F32 R10, -RZ, R4.H0_H0 ;  /* 0x20000004ff0a7230 */ /* 0x000fc40000004100 */
[----:B------:R-:W-:Y:S01]  /*3d10*/  FMUL.FTZ R12, R142, R16 ;  /* 0x000000108e0c7220 */ /* 0x000fe20000410000 */
[-C--:B------:R-:W-:Y:S01]  /*3d20*/  FFMA.FTZ R17, R140, R18.reuse, R13 ;  /* 0x000000128c117223 */ /* 0x080fe2000001000d */
[----:B------:R-:W-:Y:S01]  /*3d30*/  FMUL.FTZ R13, R143, R18 ;  /* 0x000000128f0d7220 */ /* 0x000fe20000410000 */
[----:B------:R-:W-:Y:S01]  /*3d40*/  FMUL.FTZ R154, R99, R154 ;  /* 0x0000009a639a7220 */ /* 0x000fe20000410000 */
[-C--:B------:R-:W-:Y:S01]  /*3d50*/  FFMA.FTZ R12, R139, R11.reuse, R12 ;  /* 0x0000000b8b0c7223 */ /* 0x080fe2000001000c */
[----:B------:R-:W-:Y:S01]  /*3d60*/  FMUL.FTZ R4, R142, R11 ;  /* 0x0000000b8e047220 */ /* 0x000fe20000410000 */
[----:B------:R-:W-:Y:S01]  /*3d70*/  FFMA.FTZ R14, R140, R15, -R13 ;  /* 0x0000000f8c0e7223 */ /* 0x000fe2000001080d */
[----:B------:R-:W-:Y:S01]  /*3d80*/  FMUL.FTZ R155, R99, R10 ;  /* 0x0000000a639b7220 */ /* 0x000fe20000410000 */
[----:B------:R-:W-:Y:S01]  /*3d90*/  FADD.FTZ R17, R154, R17 ;  /* 0x000000119a117221 */ /* 0x000fe20000010000 */
[----:B------:R-:W-:Y:S01]  /*3da0*/  FFMA.FTZ R4, R139, R16, -R4 ;  /* 0x000000108b047223 */ /* 0x000fe20000010804 */
[----:B------:R-:W-:Y:S01]  /*3db0*/  FMUL.FTZ R11, R143, R12 ;  /* 0x0000000c8f0b7220 */ /* 0x000fe20000410000 */
[----:B------:R-:W-:Y:S01]  /*3dc0*/  FADD.FTZ R14, R155, R14 ;  /* 0x0000000e9b0e7221 */ /* 0x000fe20000010000 */
[----:B------:R-:W-:Y:S01]  /*3dd0*/  FMUL.FTZ R10, R122, R17 ;  /* 0x000000117a0a7220 */ /* 0x000fe20000410000 */
[-C--:B------:R-:W-:Y:S01]  /*3de0*/  FMUL.FTZ R13, R143, R4.reuse ;  /* 0x000000048f0d7220 */ /* 0x080fe20000410000 */
[----:B------:R-:W-:Y:S01]  /*3df0*/  FFMA.FTZ R36, R140, R4, -R11 ;  /* 0x000000048c247223 */ /* 0x000fe2000001080b */
[-C--:B------:R-:W-:Y:S01]  /*3e00*/  FMUL.FTZ R4, R122, R14.reuse ;  /* 0x0000000e7a047220 */ /* 0x080fe20000410000 */
[----:B------:R-:W-:Y:S01]  /*3e10*/  FFMA.FTZ R14, R121, R14, -R10 ;  /* 0x0000000e790e7223 */ /* 0x000fe2000001080a */
[----:B------:R-:W-:-:S02]  /*3e20*/  HADD2.F32 R10, -RZ, R5.H0_H0 ;  /* 0x20000005ff0a7230 */ /* 0x000fc40000004100 */
[----:B------:R-:W-:Y:S01]  /*3e30*/  FMUL.FTZ R158, R97, R158 ;  /* 0x0000009e619e7220 */ /* 0x000fe20000410000 */
[----:B------:R-:W-:Y:S01]  /*3e40*/  FFMA.FTZ R17, R121, R17, R4 ;  /* 0x0000001179117223 */ /* 0x000fe20000010004 */
[----:B------:R-:W-:-:S04]  /*3e50*/  IMAD.WIDE.U32 R4, R50, 0x10, R8 ;  /* 0x0000001032047825 */ /* 0x000fc800078e0008 */
[----:B------:R-:W-:Y:S01]  /*3e60*/  FFMA.FTZ R37, R140, R12, R13 ;  /* 0x0000000c8c257223 */ /* 0x000fe2000001000d */
[----:B------:R-:W-:Y:S01]  /*3e70*/  FMUL.FTZ R159, R97, R10 ;  /* 0x0000000a619f7220 */ /* 0x000fe20000410000 */
[----:B------:R-:W-:Y:S01]  /*3e80*/  FADD.FTZ R127, R158, R17 ;  /* 0x000000119e7f7221 */ /* 0x000fe20000010000 */
[----:B------:R-:W0:Y:S01]  /*3e90*/  LDS.128 R8, [R107+0x20] ;  /* 0x000020006b087984 */ /* 0x000e220000000c00 */
[----:B------:R-:W1:Y:S01]  /*3ea0*/  MUFU.EX2 R28, R28 ;  /* 0x0000001c001c7308 */ /* 0x000e620000000800 */
[----:B------:R-:W-:Y:S01]  /*3eb0*/  FADD.FTZ R24, R159, R14 ;  /* 0x0000000e9f187221 */ /* 0x000fe20000010000 */
[C---:B------:R-:W-:Y:S01]  /*3ec0*/  FMUL.FTZ R25, R123.reuse, R127 ;  /* 0x0000007f7b197220 */ /* 0x040fe20000410000 */
[----:B------:R-:W-:Y:S01]  /*3ed0*/  HADD2.F32 R160, -RZ, R6.H1_H1 ;  /* 0x30000006ffa07230 */ /* 0x000fe20000004100 */
[----:B------:R-:W2:Y:S01]  /*3ee0*/  LDG.E.128 R12, desc[UR18][R4.64] ;  /* 0x00000012040c7981 */ /* 0x000ea2000c1e1d00 */
[-C--:B------:R-:W-:Y:S01]  /*3ef0*/  FMUL.FTZ R129, R123, R24.reuse ;  /* 0x000000187b817220 */ /* 0x080fe20000410000 */
[----:B------:R-:W-:-:S02]  /*3f00*/  FFMA.FTZ R128, R124, R24, -R25 ;  /* 0x000000187c807223 */ /* 0x000fc40000010819 */
[----:B------:R-:W3:Y:S01]  /*3f10*/  LDG.E.128 R24, desc[UR18][R4.64+0x600] ;  /* 0x0006001204187981 */ /* 0x000ee2000c1e1d00 */
[----:B------:R-:W-:Y:S02]  /*3f20*/  HADD2.F32 R6, -RZ, R6.H0_H0 ;  /* 0x20000006ff067230 */ /* 0x000fe40000004100 */
[----:B------:R-:W-:Y:S01]  /*3f30*/  FFMA.FTZ R129, R124, R127, R129 ;  /* 0x0000007f7c817223 */ /* 0x000fe20000010081 */
[C---:B------:R-:W-:Y:S01]  /*3f40*/  FMUL.FTZ R160, R95.reuse, R160 ;  /* 0x000000a05fa07220 */ /* 0x040fe20000410000 */
[----:B------:R-:W4:Y:S01]  /*3f50*/  LDG.E.128 R16, desc[UR18][R4.64+0x200] ;  /* 0x0002001204107981 */ /* 0x000f22000c1e1d00 */
[----:B------:R-:W-:-:S03]  /*3f60*/  FMUL.FTZ R161, R95, R6 ;  /* 0x000000065fa17220 */ /* 0x000fc60000410000 */
[----:B------:R5:W4:Y:S01]  /*3f70*/  LDG.E.128 R20, desc[UR18][R4.64+0x400] ;  /* 0x0004001204147981 */ /* 0x000b22000c1e1d00 */
[----:B------:R-:W-:Y:S01]  /*3f80*/  FADD.FTZ R128, R161, R128 ;  /* 0x00000080a1807221 */ /* 0x000fe20000010000 */
[----:B------:R-:W-:Y:S01]  /*3f90*/  FMUL.FTZ R30, R122, R37 ;  /* 0x000000257a1e7220 */ /* 0x000fe20000410000 */
[----:B------:R-:W-:Y:S01]  /*3fa0*/  FADD.FTZ R129, R160, R129 ;  /* 0x00000081a0817221 */ /* 0x000fe20000010000 */
[--C-:B------:R-:W-:Y:S02]  /*3fb0*/  HADD2.F32 R156, -RZ, R7.reuse.H1_H1 ;  /* 0x30000007ff9c7230 */ /* 0x100fe40000004100 */
[----:B------:R-:W-:Y:S01]  /*3fc0*/  FMUL.FTZ R130, R114, R128 ;  /* 0x0000008072827220 */ /* 0x000fe20000410000 */
[-C--:B------:R-:W-:Y:S01]  /*3fd0*/  FFMA.FTZ R30, R121, R36.reuse, -R30 ;  /* 0x00000024791e7223 */ /* 0x080fe2000001081e */
[----:B------:R-:W-:Y:S01]  /*3fe0*/  FMUL.FTZ R36, R122, R36 ;  /* 0x000000247a247220 */ /* 0x000fe20000410000 */
[----:B------:R-:W-:Y:S01]  /*3ff0*/  FMUL.FTZ R6, R114, R129 ;  /* 0x0000008172067220 */ /* 0x000fe20000410000 */
[----:B-----5:R-:W-:-:S02]  /*4000*/  HADD2.F32 R4, -RZ, R7.H0_H0 ;  /* 0x20000007ff047230 */ /* 0x020fc40000004100 */
[----:B------:R-:W-:Y:S01]  /*4010*/  FFMA.FTZ R129, R115, R129, R130 ;  /* 0x0000008173817223 */ /* 0x000fe20000010082 */
[----:B------:R-:W-:Y:S01]  /*4020*/  FMUL.FTZ R156, R93, R156 ;  /* 0x0000009c5d9c7220 */ /* 0x000fe20000410000 */
[----:B------:R-:W1:Y:S01]  /*4030*/  MUFU.SIN R5, R132 ;  /* 0x0000008400057308 */ /* 0x000e620000000400 */
[----:B------:R-:W-:Y:S01]  /*4040*/  FFMA.FTZ R36, R121, R37, R36 ;  /* 0x0000002579247223 */ /* 0x000fe20000010024 */
[----:B------:R-:W-:Y:S01]  /*4050*/  FFMA.FTZ R6, R115, R128, -R6 ;  /* 0x0000008073067223 */ /* 0x000fe20000010806 */
[----:B------:R-:W-:Y:S01]  /*4060*/  FMUL.FTZ R157, R93, R4 ;  /* 0x000000045d9d7220 */ /* 0x000fe20000410000 */
[----:B------:R-:W-:Y:S01]  /*4070*/  FADD.FTZ R129, R156, R129 ;  /* 0x000000819c817221 */ /* 0x000fe20000010000 */
[C---:B------:R-:W-:Y:S01]  /*4080*/  FMUL.FTZ R7, R123.reuse, R36 ;  /* 0x000000247b077220 */ /* 0x040fe20000410000 */
[----:B------:R-:W-:Y:S02]  /*4090*/  FMUL.FTZ R37, R123, R30 ;  /* 0x0000001e7b257220 */ /* 0x000fe40000410000 */
[----:B------:R5:W1:Y:S01]  /*40a0*/  MUFU.COS R127, R132 ;  /* 0x00000084007f7308 */ /* 0x000a620000000000 */
[----:B------:R-:W-:Y:S01]  /*40b0*/  FADD.FTZ R6, R157, R6 ;  /* 0x000000069d067221 */ /* 0x000fe20000010000 */
[----:B------:R-:W-:Y:S01]  /*40c0*/  FMUL.FTZ R131, R113, R129 ;  /* 0x0000008171837220 */ /* 0x000fe20000410000 */
[----:B0-----:R-:W-:-:S02]  /*40d0*/  HADD2.F32 R4, -RZ, R8.H1_H1 ;  /* 0x30000008ff047230 */ /* 0x001fc40000004100 */
[C---:B------:R-:W-:Y:S01]  /*40e0*/  FFMA.FTZ R7, R124.reuse, R30, -R7 ;  /* 0x0000001e7c077223 */ /* 0x040fe20000010807 */
[----:B------:R-:W-:Y:S01]  /*40f0*/  FFMA.FTZ R37, R124, R36, R37 ;  /* 0x000000247c257223 */ /* 0x000fe20000010025 */
[----:B-----5:R-:W-:Y:S02]  /*4100*/  HADD2.F32 R132, -RZ, R8.H0_H0 ;  /* 0x20000008ff847230 */ /* 0x020fe40000004100 */
[-C--:B------:R-:W-:Y:S01]  /*4110*/  FMUL.FTZ R30, R113, R6.reuse ;  /* 0x00000006711e7220 */ /* 0x080fe20000410000 */
[----:B------:R-:W-:Y:S01]  /*4120*/  FFMA.FTZ R133, R116, R6, -R131 ;  /* 0x0000000674857223 */ /* 0x000fe20000010883 */
[C---:B------:R-:W-:Y:S01]  /*4130*/  FMUL.FTZ R131, R91.reuse, R4 ;  /* 0x000000045b837220 */ /* 0x040fe20000410000 */
[----:B------:R-:W-:Y:S01]  /*4140*/  FMUL.FTZ R132, R91, R132 ;  /* 0x000000845b847220 */ /* 0x000fe20000410000 */
[----:B------:R-:W-:Y:S01]  /*4150*/  FMUL.FTZ R4, R114, R37 ;  /* 0x0000002572047220 */ /* 0x000fe20000410000 */
[----:B------:R-:W-:Y:S02]  /*4160*/  FFMA.FTZ R30, R116, R129, R30 ;  /* 0x00000081741e7223 */ /* 0x000fe4000001001e */
[----:B------:R-:W-:Y:S01]  /*4170*/  FADD.FTZ R133, R132, R133 ;  /* 0x0000008584857221 */ /* 0x000fe20000010000 */
[----:B-1----:R-:W-:Y:S01]  /*4180*/  FMUL.FTZ R128, R28, R5 ;  /* 0x000000051c807220 */ /* 0x002fe20000410000 */
[-C--:B------:R-:W-:Y:S01]  /*4190*/  FFMA.FTZ R8, R115, R7.reuse, -R4 ;  /* 0x0000000773087223 */ /* 0x080fe20000010804 */
[----:B------:R-:W-:Y:S01]  /*41a0*/  FADD.FTZ R30, R131, R30 ;  /* 0x0000001e831e7221 */ /* 0x000fe20000010000 */
[----:B------:R-:W-:Y:S01]  /*41b0*/  FMUL.FTZ R6, R114, R7 ;  /* 0x0000000772067220 */ /* 0x000fe20000410000 */
[----:B------:R-:W-:-:S02]  /*41c0*/  HADD2.F32 R4, -RZ, R9.H1_H1 ;  /* 0x30000009ff047230 */ /* 0x000fc40000004100 */
[----:B------:R-:W-:Y:S01]  /*41d0*/  FMUL.FTZ R5, R110, R133 ;  /* 0x000000856e057220 */ /* 0x000fe20000410000 */
[----:B------:R-:W-:Y:S01]  /*41e0*/  FMUL.FTZ R127, R28, R127 ;  /* 0x0000007f1c7f7220 */ /* 0x000fe20000410000 */
[-C--:B------:R-:W-:Y:S01]  /*41f0*/  FMUL.FTZ R28, R110, R30.reuse ;  /* 0x0000001e6e1c7220 */ /* 0x080fe20000410000 */
[----:B------:R-:W-:Y:S01]  /*4200*/  FFMA.FTZ R37, R115, R37, R6 ;  /* 0x0000002573257223 */ /* 0x000fe20000010006 */
[----:B------:R-:W-:Y:S01]  /*4210*/  FFMA.FTZ R30, R109, R30, R5 ;  /* 0x0000001e6d1e7223 */ /* 0x000fe20000010005 */
[----:B------:R-:W-:Y:S02]  /*4220*/  FMUL.FTZ R129, R89, R4 ;  /* 0x0000000459817220 */ /* 0x000fe40000410000 */
[----:B------:R-:W0:Y:S01]  /*4230*/  LDS.128 R4, [R107+0x30] ;  /* 0x000030006b047984 */ /* 0x000e220000000c00 */
[----:B------:R-:W-:Y:S02]  /*4240*/  HADD2.F32 R130, -RZ, R9.H0_H0 ;  /* 0x20000009ff827230 */ /* 0x000fe40000004100 */
[----:B------:R-:W-:Y:S01]  /*4250*/  FMUL.FTZ R9, R113, R37 ;  /* 0x0000002571097220 */ /* 0x000fe20000410000 */
[----:B------:R-:W-:Y:S01]  /*4260*/  FFMA.FTZ R133, R109, R133, -R28 ;  /* 0x000000856d857223 */ /* 0x000fe2000001081c */
[----:B------:R-:W-:Y:S01]  /*4270*/  FADD.FTZ R30, R129, R30 ;  /* 0x0000001e811e7221 */ /* 0x000fe20000010000 */
[----:B------:R-:W-:Y:S01]  /*4280*/  FMUL.FTZ R130, R89, R130 ;  /* 0x0000008259827220 */ /* 0x000fe20000410000 */
[-C--:B------:R-:W-:Y:S01]  /*4290*/  FMUL.FTZ R28, R113, R8.reuse ;  /* 0x00000008711c7220 */ /* 0x080fe20000410000 */
[----:B------:R-:W-:Y:S01]  /*42a0*/  FFMA.FTZ R9, R116, R8, -R9 ;  /* 0x0000000874097223 */ /* 0x000fe20000010809 */
[----:B------:R-:W-:Y:S01]  /*42b0*/  FMUL.FTZ R8, R112, R30 ;  /* 0x0000001e70087220 */ /* 0x000fe20000410000 */
[----:B------:R-:W-:Y:S01]  /*42c0*/  FADD.FTZ R133, R130, R133 ;  /* 0x0000008582857221 */ /* 0x000fe20000010000 */
[----:B------:R-:W-:Y:S01]  /*42d0*/  FFMA.FTZ R28, R116, R37, R28 ;  /* 0x00000025741c7223 */ /* 0x000fe2000001001c */
[----:B------:R-:W-:-:S02]  /*42e0*/  HADD2.F32 R148, -RZ, R10.H0_H0 ;  /* 0x2000000aff947230 */ /* 0x000fc40000004100 */
[-C--:B------:R-:W-:Y:S01]  /*42f0*/  FFMA.FTZ R37, R111, R133.reuse, -R8 ;  /* 0x000000856f257223 */ /* 0x080fe20000010808 */
[----:B------:R-:W-:Y:S02]  /*4300*/  HADD2.F32 R8, -RZ, R10.H1_H1 ;  /* 0x3000000aff087230 */ /* 0x000fe40000004100 */
[----:B------:R-:W-:Y:S01]  /*4310*/  FMUL.FTZ R29, R29, R88 ;  /* 0x000000581d1d7220 */ /* 0x000fe20000410000 */
[----:B------:R-:W-:Y:S01]  /*4320*/  FMUL.FTZ R36, R112, R133 ;  /* 0x0000008570247220 */ /* 0x000fe20000410000 */
[----:B------:R-:W-:Y:S02]  /*4330*/  FMUL.FTZ R148, R87, R148 ;  /* 0x0000009457947220 */ /* 0x000fe40000410000 */
[----:B------:R-:W-:Y:S01]  /*4340*/  FMUL.RZ R163, R29, 0.15915493667125701904 ;  /* 0x3e22f9831da37820 */ /* 0x000fe2000040c000 */
[----:B------:R-:W-:Y:S01]  /*4350*/  FFMA.FTZ R36, R111, R30, R36 ;  /* 0x0000001e6f247223 */ /* 0x000fe20000010024 */
[----:B------:R-:W-:Y:S01]  /*4360*/  FMUL.FTZ R133, R87, R8 ;  /* 0x0000000857857220 */ /* 0x000fe20000410000 */
[----:B------:R-:W-:Y:S01]  /*4370*/  FMUL.FTZ R31, R31, R88 ;  /* 0x000000581f1f7220 */ /* 0x000fe20000410000 */
[----:B------:R-:W-:Y:S01]  /*4380*/  FADD.FTZ R37, R148, R37 ;  /* 0x0000002594257221 */ /* 0x000fe20000010000 */
[----:B------:R-:W1:Y:S01]  /*4390*/  MUFU.COS R10, R163 ;  /* 0x000000a3000a7308 */ /* 0x000e620000000000 */
[----:B------:R-:W-:Y:S01]  /*43a0*/  FADD.FTZ R29, R133, R36 ;  /* 0x00000024851d7221 */ /* 0x000fe20000010000 */
[----:B------:R-:W-:Y:S01]  /*43b0*/  FMUL.FTZ R36, R110, R9 ;  /* 0x000000096e247220 */ /* 0x000fe20000410000 */
[----:B------:R-:W-:-:S02]  /*43c0*/  HADD2.F32 R8, -RZ, R11.H1_H1 ;  /* 0x3000000bff087230 */ /* 0x000fc40000004100 */
[----:B------:R-:W-:Y:S01]  /*43d0*/  FMUL.FTZ R166, R118, R37 ;  /* 0x0000002576a67220 */ /* 0x000fe20000410000 */
[-C--:B------:R-:W-:Y:S01]  /*43e0*/  FMUL.FTZ R30, R110, R28.reuse ;  /* 0x0000001c6e1e7220 */ /* 0x080fe20000410000 */
[----:B------:R-:W-:Y:S01]  /*43f0*/  FFMA.FTZ R36, R109, R28, R36 ;  /* 0x0000001c6d247223 */ /* 0x000fe20000010024 */
[----:B------:R-:W-:Y:S01]  /*4400*/  HADD2.F32 R162, -RZ, R11.H0_H0 ;  /* 0x2000000bffa27230 */ /* 0x000fe20000004100 */
[----:B------:R-:W1:Y:S01]  /*4410*/  MUFU.EX2 R31, R31 ;  /* 0x0000001f001f7308 */ /* 0x000e620000000800 */
[-C--:B------:R-:W-:Y:S01]  /*4420*/  FMUL.FTZ R164, R118, R29.reuse ;  /* 0x0000001d76a47220 */ /* 0x080fe20000410000 */
[----:B------:R-:W-:Y:S01]  /*4430*/  FFMA.FTZ R28, R117, R29, R166 ;  /* 0x0000001d751c7223 */ /* 0x000fe200000100a6 */
[----:B------:R-:W-:Y:S01]  /*4440*/  FMUL.FTZ R149, R83, R8 ;  /* 0x0000000853957220 */ /* 0x000fe20000410000 */
[----:B------:R-:W-:Y:S01]  /*4450*/  FFMA.FTZ R30, R109, R9, -R30 ;  /* 0x000000096d1e7223 */ /* 0x000fe2000001081e */
[C---:B------:R-:W-:Y:S01]  /*4460*/  FMUL.FTZ R8, R112.reuse, R36 ;  /* 0x0000002470087220 */ /* 0x040fe20000410000 */
[----:B------:R-:W-:Y:S01]  /*4470*/  FFMA.FTZ R37, R117, R37, -R164 ;  /* 0x0000002575257223 */ /* 0x000fe200000108a4 */
[----:B------:R-:W-:Y:S01]  /*4480*/  FMUL.FTZ R162, R83, R162 ;  /* 0x000000a253a27220 */ /* 0x000fe20000410000 */
[----:B------:R-:W-:Y:S01]  /*4490*/  FADD.FTZ R28, R149, R28 ;  /* 0x0000001c951c7221 */ /* 0x000fe20000010000 */
[----:B------:R-:W-:Y:S01]  /*44a0*/  FMUL.FTZ R9, R112, R30 ;  /* 0x0000001e70097220 */ /* 0x000fe20000410000 */
[----:B0-----:R-:W-:-:S02]  /*44b0*/  HADD2.F32 R164, -RZ, R4.H1_H1 ;  /* 0x30000004ffa47230 */ /* 0x001fc40000004100 */
[C---:B------:R-:W-:Y:S01]  /*44c0*/  FFMA.FTZ R8, R111.reuse, R30, -R8 ;  /* 0x0000001e6f087223 */ /* 0x040fe20000010808 */
[----:B------:R-:W-:Y:S02]  /*44d0*/  HADD2.F32 R4, -RZ, R4.H0_H0 ;  /* 0x20000004ff047230 */ /* 0x000fe40000004100 */
[----:B------:R-:W-:Y:S01]  /*44e0*/  FADD.FTZ R37, R162, R37 ;  /* 0x00000025a2257221 */ /* 0x000fe20000010000 */
[C---:B------:R-:W-:Y:S01]  /*44f0*/  FMUL.FTZ R30, R120.reuse, R28 ;  /* 0x0000001c781e7220 */ /* 0x040fe20000410000 */
[----:B------:R-:W-:Y:S01]  /*4500*/  FFMA.FTZ R9, R111, R36, R9 ;  /* 0x000000246f097223 */ /* 0x000fe20000010009 */
[----:B------:R1:W0:Y:S01]  /*4510*/  MUFU.SIN R166, R163 ;  /* 0x000000a300a67308 */ /* 0x0002220000000400 */
[-C--:B------:R-:W-:Y:S01]  /*4520*/  FMUL.FTZ R11, R120, R37.reuse ;  /* 0x00000025780b7220 */ /* 0x080fe20000410000 */
[----:B------:R-:W-:Y:S01]  /*4530*/  FFMA.FTZ R30, R119, R37, -R30 ;  /* 0x00000025771e7223 */ /* 0x000fe2000001081e */
[C---:B------:R-:W-:Y:S01]  /*4540*/  FMUL.FTZ R165, R81.reuse, R4 ;  /* 0x0000000451a57220 */ /* 0x040fe20000410000 */
[----:B------:R-:W-:Y:S01]  /*4550*/  FMUL.FTZ R164, R81, R164 ;  /* 0x000000a451a47220 */ /* 0x000fe20000410000 */
[----:B------:R-:W-:Y:S01]  /*4560*/  FFMA.FTZ R11, R119, R28, R11 ;  /* 0x0000001c770b7223 */ /* 0x000fe2000001000b */
[----:B-1----:R-:W-:Y:S01]  /*4570*/  FMUL.FTZ R163, R31, R10 ;  /* 0x0000000a1fa37220 */ /* 0x002fe20000410000 */
[----:B------:R-:W-:Y:S01]  /*4580*/  FMUL.FTZ R10, R118, R9 ;  /* 0x00000009760a7220 */ /* 0x000fe20000410000 */
[----:B------:R-:W-:Y:S01]  /*4590*/  FADD.FTZ R30, R165, R30 ;  /* 0x0000001ea51e7221 */ /* 0x000fe20000010000 */
[----:B------:R-:W-:-:S02]  /*45a0*/  HADD2.F32 R4, -RZ, R5.H1_H1 ;  /* 0x30000005ff047230 */ /* 0x000fc40000004100 */
[CC--:B------:R-:W-:Y:S01]  /*45b0*/  FFMA.FTZ R10, R117.reuse, R8.reuse, -R10 ;  /* 0x00000008750a7223 */ /* 0x0c0fe2000001080a */
[----:B------:R-:W-:Y:S01]  /*45c0*/  FMUL.FTZ R8, R118, R8 ;  /* 0x0000000876087220 */ /* 0x000fe20000410000 */
[----:B------:R-:W-:Y:S01]  /*45d0*/  FADD.FTZ R11, R164, R11 ;  /* 0x0000000ba40b7221 */ /* 0x000fe20000010000 */
[C---:B------:R-:W-:Y:S01]  /*45e0*/  FMUL.FTZ R36, R126.reuse, R30 ;  /* 0x0000001e7e247220 */ /* 0x040fe20000410000 */
[----:B------:R-:W-:Y:S02]  /*45f0*/  HADD2.F32 R168, -RZ, R5.H0_H0 ;  /* 0x20000005ffa87230 */ /* 0x000fe40000004100 */
[----:B------:R-:W-:Y:S01]  /*4600*/  FFMA.FTZ R8, R117, R9, R8 ;  /* 0x0000000975087223 */ /* 0x000fe20000010008 */
[-C--:B------:R-:W-:Y:S01]  /*4610*/  FMUL.FTZ R28, R126, R11.reuse ;  /* 0x0000000b7e1c7220 */ /* 0x080fe20000410000 */
[----:B------:R-:W-:Y:S01]  /*4620*/  FFMA.FTZ R36, R125, R11, R36 ;  /* 0x0000000b7d247223 */ /* 0x000fe20000010024 */
[----:B------:R-:W-:Y:S01]  /*4630*/  FMUL.FTZ R167, R79, R4 ;  /* 0x000000044fa77220 */ /* 0x000fe20000410000 */
[C---:B------:R-:W-:Y:S01]  /*4640*/  FMUL.FTZ R4, R120.reuse, R8 ;  /* 0x0000000878047220 */ /* 0x040fe20000410000 */
[----:B------:R-:W-:Y:S01]  /*4650*/  FMUL.FTZ R5, R120, R10 ;  /* 0x0000000a78057220 */ /* 0x000fe20000410000 */
[----:B------:R-:W-:Y:S01]  /*4660*/  FFMA.FTZ R9, R125, R30, -R28 ;  /* 0x0000001e7d097223 */ /* 0x000fe2000001081c */
[----:B------:R-:W-:Y:S01]  /*4670*/  FMUL.FTZ R168, R79, R168 ;  /* 0x000000a84fa87220 */ /* 0x000fe20000410000 */
[----:B------:R-:W-:Y:S01]  /*4680*/  FADD.FTZ R36, R167, R36 ;  /* 0x00000024a7247221 */ /* 0x000fe20000010000 */
[C---:B------:R-:W-:Y:S01]  /*4690*/  FFMA.FTZ R10, R119.reuse, R10, -R4 ;  /* 0x0000000a770a7223 */ /* 0x040fe20000010804 */
[----:B------:R-:W-:Y:S01]  /*46a0*/  FFMA.FTZ R5, R119, R8, R5 ;  /* 0x0000000877057223 */ /* 0x000fe20000010005 */
[----:B------:R-:W-:-:S02]  /*46b0*/  HADD2.F32 R4, -RZ, R6.H0_H0 ;  /* 0x20000006ff047230 */ /* 0x000fc40000004100 */
[----:B------:R-:W-:Y:S01]  /*46c0*/  FADD.FTZ R9, R168, R9 ;  /* 0x00000009a8097221 */ /* 0x000fe20000010000 */
[C---:B------:R-:W-:Y:S01]  /*46d0*/  FMUL.FTZ R8, R128.reuse, R36 ;  /* 0x0000002480087220 */ /* 0x040fe20000410000 */
[----:B------:R-:W-:Y:S02]  /*46e0*/  HADD2.F32 R170, -RZ, R6.H1_H1 ;  /* 0x30000006ffaa7230 */ /* 0x000fe40000004100 */
[-C--:B------:R-:W-:Y:S01]  /*46f0*/  FMUL.FTZ R11, R128, R9.reuse ;  /* 0x00000009800b7220 */ /* 0x080fe20000410000 */
[----:B------:R-:W-:Y:S01]  /*4700*/  FFMA.FTZ R8, R127, R9, -R8 ;  /* 0x000000097f087223 */ /* 0x000fe20000010808 */
[----:B------:R-:W-:Y:S01]  /*4710*/  FMUL.FTZ R169, R77, R4 ;  /* 0x000000044da97220 */ /* 0x000fe20000410000 */
[C---:B------:R-:W-:Y:S01]  /*4720*/  FMUL.FTZ R6, R126.reuse, R5 ;  /* 0x000000057e067220 */ /* 0x040fe20000410000 */
[----:B0-----:R-:W-:Y:S01]  /*4730*/  FMUL.FTZ R166, R31, R166 ;  /* 0x000000a61fa67220 */ /* 0x001fe20000410000 */
[----:B------:R-:W-:Y:S01]  /*4740*/  FFMA.FTZ R11, R127, R36, R11 ;  /* 0x000000247f0b7223 */ /* 0x000fe2000001000b */
[----:B------:R-:W-:Y:S01]  /*4750*/  FMUL.FTZ R170, R77, R170 ;  /* 0x000000aa4daa7220 */ /* 0x000fe20000410000 */
[----:B------:R-:W-:Y:S01]  /*4760*/  FADD.FTZ R8, R169, R8 ;  /* 0x00000008a9087221 */ /* 0x000fe20000010000 */
[-C--:B------:R-:W-:Y:S01]  /*4770*/  FFMA.FTZ R6, R125, R10.reuse, -R6 ;  /* 0x0000000a7d067223 */ /* 0x080fe20000010806 */
[----:B------:R-:W-:Y:S01]  /*4780*/  FMUL.FTZ R10, R126, R10 ;  /* 0x0000000a7e0a7220 */ /* 0x000fe20000410000 */
[----:B------:R-:W-:-:S02]  /*4790*/  HADD2.F32 R4, -RZ, R7.H1_H1 ;  /* 0x30000007ff047230 */ /* 0x000fc40000004100 */
[----:B------:R-:W-:Y:S01]  /*47a0*/  FADD.FTZ R11, R170, R11 ;  /* 0x0000000baa0b7221 */ /* 0x000fe20000010000 */
[C---:B------:R-:W-:Y:S01]  /*47b0*/  FMUL.FTZ R28, R166.reuse, R8 ;  /* 0x00000008a61c7220 */ /* 0x040fe20000410000 */
[----:B------:R-:W-:Y:S01]  /*47c0*/  FFMA.FTZ R10, R125, R5, R10 ;  /* 0x000000057d0a7223 */ /* 0x000fe2000001000a */
[----:B------:R-:W-:Y:S02]  /*47d0*/  HADD2.F32 R172, -RZ, R7.H0_H0 ;  /* 0x20000007ffac7230 */ /* 0x000fe40000004100 */
[-C--:B------:R-:W-:Y:S01]  /*47e0*/  FMUL.FTZ R5, R166, R11.reuse ;  /* 0x0000000ba6057220 */ /* 0x080fe20000410000 */
[----:B------:R-:W-:Y:S01]  /*47f0*/  FFMA.FTZ R28, R163, R11, R28 ;  /* 0x0000000ba31c7223 */ /* 0x000fe2000001001c */
[----:B------:R-:W-:Y:S01]  /*4800*/  FMUL.FTZ R171, R75, R4 ;  /* 0x000000044bab7220 */ /* 0x000fe20000410000 */
[----:B------:R-:W-:Y:S01]  /*4810*/  FMUL.FTZ R4, R128, R10 ;  /* 0x0000000a80047220 */ /* 0x000fe20000410000 */
[----:B------:R-:W-:Y:S01]  /*4820*/  FFMA.FTZ R5, R163, R8, -R5 ;  /* 0x00000008a3057223 */ /* 0x000fe20000010805 */
[----:B------:R-:W-:Y:S01]  /*4830*/  FMUL.FTZ R172, R75, R172 ;  /* 0x000000ac4bac7220 */ /* 0x000fe20000410000 */
[----:B------:R-:W-:Y:S01]  /*4840*/  FADD.FTZ R174, R171, R28 ;  /* 0x0000001cabae7221 */ /* 0x000fe20000010000 */
[----:B------:R-:W-:-:S02]  /*4850*/  FFMA.FTZ R4, R127, R6, -R4 ;  /* 0x000000067f047223 */ /* 0x000fc40000010804 */
[----:B------:R-:W-:Y:S01]  /*4860*/  FADD.FTZ R173, R172, R5 ;  /* 0x00000005acad7221 */ /* 0x000fe20000010000 */
[----:B------:R-:W-:Y:S01]  /*4870*/  FMUL.FTZ R6, R128, R6 ;  /* 0x0000000680067220 */ /* 0x000fe20000410000 */
[----:B------:R-:W0:Y:S01]  /*4880*/  SHFL.UP PT, R9, R174, 0x1, RZ ;  /* 0x04200000ae097989 */ /* 0x000e2200000e00ff */
[C---:B------:R-:W-:Y:S02]  /*4890*/  FMUL.FTZ R8, R166.reuse, R4 ;  /* 0x00000004a6087220 */ /* 0x040fe40000410000 */
[----:B------:R-:W-:Y:S01]  /*48a0*/  FFMA.FTZ R6, R127, R10, R6 ;  /* 0x0000000a7f067223 */ /* 0x000fe20000010006 */
[----:B------:R-:W1:Y:S03]  /*48b0*/  SHFL.UP PT, R7, R173, 0x1, RZ ;  /* 0x04200000ad077989 */ /* 0x000e6600000e00ff */
[-C--:B------:R-:W-:Y:S01]  /*48c0*/  FMUL.FTZ R5, R166, R6.reuse ;  /* 0x00000006a6057220 */ /* 0x080fe20000410000 */
[----:B------:R-:W-:-:S03]  /*48d0*/  FFMA.FTZ R176, R163, R6, R8 ;  /* 0x00000006a3b07223 */ /* 0x000fc60000010008 */
[----:B------:R-:W-:Y:S02]  /*48e0*/  FFMA.FTZ R177, R163, R4, -R5 ;  /* 0x00000004a3b17223 */ /* 0x000fe40000010805 */
[----:B------:R-:W5:Y:S01]  /*48f0*/  SHFL.UP PT, R5, R176, 0x1, RZ ;  /* 0x04200000b0057989 */ /* 0x000f6200000e00ff */
[----:B------:R-:W-:-:S03]  /*4900*/  ISETP.GE.AND P1, PT, R56, 0x1, PT ;  /* 0x000000013800780c */ /* 0x000fc60003f26270 */
[----:B------:R-:W5:Y:S01]  /*4910*/  SHFL.UP PT, R4, R177, 0x1, RZ ;  /* 0x04200000b1047989 */ /* 0x000f6200000e00ff */
[-C--:B0-----:R-:W-:Y:S01]  /*4920*/  FMUL.FTZ R11, R177, R9.reuse ;  /* 0x00000009b10b7220 */ /* 0x081fe20000410000 */
[----:B------:R-:W-:-:S03]  /*4930*/  FMUL.FTZ R6, R176, R9 ;  /* 0x00000009b0067220 */ /* 0x000fc60000410000 */
[-C--:B-1----:R-:W-:Y:S01]  /*4940*/  FFMA.FTZ R11, R176, R7.reuse, R11 ;  /* 0x00000007b00b7223 */ /* 0x082fe2000001000b */
[----:B------:R-:W-:-:S04]  /*4950*/  FFMA.FTZ R6, R177, R7, -R6 ;  /* 0x00000007b1067223 */ /* 0x000fc80000010806 */
[----:B------:R-:W-:Y:S01]  /*4960*/  @P1 FADD.FTZ R174, R174, R11 ;  /* 0x0000000baeae1221 */ /* 0x000fe20000010000 */
[----:B------:R-:W-:-:S04]  /*4970*/  @P1 FADD.FTZ R173, R173, R6 ;  /* 0x00000006adad1221 */ /* 0x000fc80000010000 */
[----:B------:R-:W0:Y:S01]  /*4980*/  SHFL.UP PT, R9, R174, 0x2, RZ ;  /* 0x04400000ae097989 */ /* 0x000e2200000e00ff */
[CC--:B-----5:R-:W-:Y:S01]  /*4990*/  FMUL.FTZ R7, R177.reuse, R5.reuse ;  /* 0x00000005b1077220 */ /* 0x0e0fe20000410000 */
[C---:B------:R-:W-:Y:S02]  /*49a0*/  FMUL.FTZ R6, R176.reuse, R5 ;  /* 0x00000005b0067220 */ /* 0x040fe40000410000 */
[----:B------:R-:W1:Y:S01]  /*49b0*/  SHFL.UP PT, R8, R173, 0x2, RZ ;  /* 0x04400000ad087989 */ /* 0x000e6200000e00ff */
[-C--:B------:R-:W-:Y:S01]  /*49c0*/  @P1 FFMA.FTZ R176, R176, R4.reuse, R7 ;  /* 0x00000004b0b01223 */ /* 0x080fe20000010007 */
[----:B------:R-:W-:-:S04]  /*49d0*/  @P1 FFMA.FTZ R177, R177, R4, -R6 ;  /* 0x00000004b1b11223 */ /* 0x000fc80000010806 */
        /* <DEDUP_REMOVED lines=8> */
[----:B------:R-:W-:Y:S01]  /*4a60*/  @P1 FADD.FTZ R173, R173, R6 ;  /* 0x00000006adad1221 */ /* 0x000fe20000010000 */
[-C--:B-----5:R-:W-:Y:S01]  /*4a70*/  FMUL.FTZ R7, R177, R5.reuse ;  /* 0x00000005b1077220 */ /* 0x0a0fe20000410000 */
[C---:B------:R-:W-:Y:S02]  /*4a80*/  FMUL.FTZ R6, R176.reuse, R5 ;  /* 0x00000005b0067220 */ /* 0x040fe40000410000 */
[----:B------:R-:W0:Y:S01]  /*4a90*/  SHFL.UP PT, R8, R174, 0x4, RZ ;  /* 0x04800000ae087989 */ /* 0x000e2200000e00ff */
[----:B------:R-:W-:-:S03]  /*4aa0*/  @P1 FFMA.FTZ R176, R176, R4, R7 ;  /* 0x00000004b0b01223 */ /* 0x000fc60000010007 */
[----:B------:R-:W1:Y:S01]  /*4ab0*/  SHFL.UP PT, R7, R173, 0x4, RZ ;  /* 0x04800000ad077989 */ /* 0x000e6200000e00ff */
[----:B------:R-:W-:-:S03]  /*4ac0*/  @P1 FFMA.FTZ R177, R177, R4, -R6 ;  /* 0x00000004b1b11223 */ /* 0x000fc60000010806 */
[----:B------:R-:W5:Y:S01]  /*4ad0*/  SHFL.UP PT, R5, R176, 0x4, RZ ;  /* 0x04800000b0057989 */ /* 0x000f6200000e00ff */
[----:B------:R-:W-:-:S03]  /*4ae0*/  ISETP.GE.AND P1, PT, R56, 0x4, PT ;  /* 0x000000043800780c */ /* 0x000fc60003f26270 */
[----:B------:R-:W2:Y:S01]  /*4af0*/  SHFL.UP PT, R4, R177, 0x4, RZ ;  /* 0x04800000b1047989 */ /* 0x000ea200000e00ff */
[-C--:B0-----:R-:W-:Y:S01]  /*4b00*/  FMUL.FTZ R9, R177, R8.reuse ;  /* 0x00000008b1097220 */ /* 0x081fe20000410000 */
[----:B------:R-:W-:-:S03]  /*4b10*/  FMUL.FTZ R8, R176, R8 ;  /* 0x00000008b0087220 */ /* 0x000fc60000410000 */
[-C--:B-1----:R-:W-:Y:S01]  /*4b20*/  FFMA.FTZ R11, R176, R7.reuse, R9 ;  /* 0x00000007b00b7223 */ /* 0x082fe20000010009 */
[----:B------:R-:W-:-:S04]  /*4b30*/  FFMA.FTZ R8, R177, R7, -R8 ;  /* 0x00000007b1087223 */ /* 0x000fc80000010808 */
[----:B------:R-:W-:Y:S01]  /*4b40*/  @P1 FADD.FTZ R174, R174, R11 ;  /* 0x0000000baeae1221 */ /* 0x000fe20000010000 */
[-C--:B-----5:R-:W-:Y:S01]  /*4b50*/  FMUL.FTZ R6, R176, R5.reuse ;  /* 0x00000005b0067220 */ /* 0x0a0fe20000410000 */
[----:B------:R-:W-:Y:S01]  /*4b60*/  @P1 FADD.FTZ R173, R173, R8 ;  /* 0x00000008adad1221 */ /* 0x000fe20000010000 */
[C---:B------:R-:W-:Y:S02]  /*4b70*/  FMUL.FTZ R9, R177.reuse, R5 ;  /* 0x00000005b1097220 */ /* 0x040fe40000410000 */
[----:B------:R-:W0:Y:S01]  /*4b80*/  SHFL.UP PT, R7, R174, 0x8, RZ ;  /* 0x05000000ae077989 */ /* 0x000e2200000e00ff */
[----:B--2---:R-:W-:-:S03]  /*4b90*/  @P1 FFMA.FTZ R177, R177, R4, -R6 ;  /* 0x00000004b1b11223 */ /* 0x004fc60000010806 */
[----:B------:R-:W1:Y:S01]  /*4ba0*/  SHFL.UP PT, R6, R173, 0x8, RZ ;  /* 0x05000000ad067989 */ /* 0x000e6200000e00ff */
[----:B------:R-:W-:-:S05]  /*4bb0*/  @P1 FFMA.FTZ R176, R176, R4, R9 ;  /* 0x00000004b0b01223 */ /* 0x000fca0000010009 */
[----:B------:R-:W2:Y:S01]  /*4bc0*/  SHFL.UP PT, R5, R176, 0x8, RZ ;  /* 0x05000000b0057989 */ /* 0x000ea200000e00ff */
[----:B------:R-:W-:-:S03]  /*4bd0*/  ISETP.GE.AND P1, PT, R56, 0x8, PT ;  /* 0x000000083800780c */ /* 0x000fc60003f26270 */
[----:B------:R-:W5:Y:S01]  /*4be0*/  SHFL.UP PT, R4, R177, 0x8, RZ ;  /* 0x05000000b1047989 */ /* 0x000f6200000e00ff */
[-C--:B0-----:R-:W-:Y:S01]  /*4bf0*/  FMUL.FTZ R8, R176, R7.reuse ;  /* 0x00000007b0087220 */ /* 0x081fe20000410000 */
[----:B------:R-:W-:-:S03]  /*4c00*/  FMUL.FTZ R9, R177, R7 ;  /* 0x00000007b1097220 */ /* 0x000fc60000410000 */
[-C--:B-1----:R-:W-:Y:S01]  /*4c10*/  FFMA.FTZ R8, R177, R6.reuse, -R8 ;  /* 0x00000006b1087223 */ /* 0x082fe20000010808 */
[----:B------:R-:W-:-:S04]  /*4c20*/  FFMA.FTZ R9, R176, R6, R9 ;  /* 0x00000006b0097223 */ /* 0x000fc80000010009 */
[----:B------:R-:W-:Y:S02]  /*4c30*/  @P1 FADD.FTZ R173, R173, R8 ;  /* 0x00000008adad1221 */ /* 0x000fe40000010000 */
[----:B------:R-:W0:Y:S01]  /*4c40*/  S2R R8, SR_CgaCtaId ;  /* 0x0000000000087919 */ /* 0x000e220000008800 */
[-C--:B--2---:R-:W-:Y:S01]  /*4c50*/  FMUL.FTZ R7, R176, R5.reuse ;  /* 0x00000005b0077220 */ /* 0x084fe20000410000 */
[----:B------:R-:W-:Y:S01]  /*4c60*/  FMUL.FTZ R5, R177, R5 ;  /* 0x00000005b1057220 */ /* 0x000fe20000410000 */
[----:B------:R-:W-:-:S03]  /*4c70*/  @P1 FADD.FTZ R174, R174, R9 ;  /* 0x00000009aeae1221 */ /* 0x000fc60000010000 */
[-C--:B-----5:R-:W-:Y:S02]  /*4c80*/  @P1 FFMA.FTZ R176, R176, R4.reuse, R5 ;  /* 0x00000004b0b01223 */ /* 0x0a0fe40000010005 */
[----:B------:R-:W1:Y:S01]  /*4c90*/  SHFL.UP PT, R6, R174, 0x10, RZ ;  /* 0x06000000ae067989 */ /* 0x000e6200000e00ff */
[----:B------:R-:W-:-:S03]  /*4ca0*/  @P1 FFMA.FTZ R177, R177, R4, -R7 ;  /* 0x00000004b1b11223 */ /* 0x000fc60000010807 */
[----:B------:R-:W2:Y:S04]  /*4cb0*/  SHFL.UP PT, R4, R176, 0x10, RZ ;  /* 0x06000000b0047989 */ /* 0x000ea800000e00ff */
[----:B------:R-:W5:Y:S04]  /*4cc0*/  SHFL.UP PT, R5, R173, 0x10, RZ ;  /* 0x06000000ad057989 */ /* 0x000f6800000e00ff */
[----:B---3--:R2:W-:Y:S04]  /*4cd0*/  STS.128 [R55+0xe40], R24 ;  /* 0x000e401837007388 */ /* 0x0085e80000000c00 */
[----:B------:R-:W3:Y:S01]  /*4ce0*/  SHFL.UP PT, R25, R177, 0x10, RZ ;  /* 0x06000000b1197989 */ /* 0x000ee200000e00ff */
[----:B------:R-:W-:-:S02]  /*4cf0*/  MOV R28, 0x3f800000 ;  /* 0x3f800000001c7802 */ /* 0x000fc40000000f00 */
[----:B------:R-:W-:Y:S02]  /*4d00*/  CS2R R30, SRZ ;  /* 0x00000000001e7805 */ /* 0x000fe4000001ff00 */
[----:B------:R-:W-:Y:S02]  /*4d10*/  MOV R29, RZ ;  /* 0x000000ff001d7202 */ /* 0x000fe40000000f00 */
[----:B------:R-:W-:Y:S01]  /*4d20*/  LEA R175, R108, R41, 0x4 ;  /* 0x000000296caf7211 */ /* 0x000fe200078e20ff */
[----:B------:R-:W-:Y:S01]  /*4d30*/  STS.128 [R55+0x840], R12 ;  /* 0x0008400c37007388 */ /* 0x000fe20000000c00 */
[----:B------:R-:W-:-:S03]  /*4d40*/  MOV R41, 0x400 ;  /* 0x0000040000297802 */ /* 0x000fc60000000f00 */
[----:B----4-:R-:W-:Y:S01]  /*4d50*/  STS.128 [R55+0xa40], R16 ;  /* 0x000a401037007388 */ /* 0x010fe20000000c00 */
[----:B0-----:R-:W-:-:S03]  /*4d60*/  LEA R41, R8, R41, 0x18 ;  /* 0x0000002908297211 */ /* 0x001fc600078ec0ff */
[----:B------:R-:W-:Y:S01]  /*4d70*/  STS.128 [R55+0xc40], R20 ;  /* 0x000c401437007388 */ /* 0x000fe20000000c00 */
[----:B------:R-:W-:-:S03]  /*4d80*/  NOP ;  /* 0x0000000000007918 */ /* 0x000fc60000000000 */
[----:B------:R-:W0:Y:S01]  /*4d90*/  @P0 LDS.128 R28, [R175+0x10c0] ;  /* 0x0010c000af1c0984 */ /* 0x000e220000000c00 */
[----:B------:R-:W-:Y:S01]  /*4da0*/  ISETP.NE.AND P1, PT, R56, 0x1f, PT ;  /* 0x0000001f3800780c */ /* 0x000fe20003f25270 */
[CC--:B-1----:R-:W-:Y:S01]  /*4db0*/  FMUL.FTZ R8, R176.reuse, R6.reuse ;  /* 0x00000006b0087220 */ /* 0x0c2fe20000410000 */
[C---:B------:R-:W-:Y:S01]  /*4dc0*/  FMUL.FTZ R7, R177.reuse, R6 ;  /* 0x00000006b1077220 */ /* 0x040fe20000410000 */
[CC--:B--2---:R-:W-:Y:S01]  /*4dd0*/  FMUL.FTZ R24, R176.reuse, R4.reuse ;  /* 0x00000004b0187220 */ /* 0x0c4fe20000410000 */
[C---:B------:R-:W-:Y:S01]  /*4de0*/  FMUL.FTZ R4, R177.reuse, R4 ;  /* 0x00000004b1047220 */ /* 0x040fe20000410000 */
[CC--:B-----5:R-:W-:Y:S01]  /*4df0*/  FFMA.FTZ R8, R177.reuse, R5.reuse, -R8 ;  /* 0x00000005b1087223 */ /* 0x0e0fe20000010808 */
[C---:B------:R-:W-:Y:S01]  /*4e00*/  FFMA.FTZ R7, R176.reuse, R5, R7 ;  /* 0x00000005b0077223 */ /* 0x040fe20000010007 */
[-C--:B---3--:R-:W-:Y:S01]  /*4e10*/  FFMA.FTZ R24, R177, R25.reuse, -R24 ;  /* 0x00000019b1187223 */ /* 0x088fe20000010818 */
[----:B------:R-:W-:Y:S01]  /*4e20*/  FFMA.FTZ R25, R176, R25, R4 ;  /* 0x00000019b0197223 */ /* 0x000fe20000010004 */
[----:B------:R-:W-:Y:S01]  /*4e30*/  FADD.FTZ R26, R173, R8 ;  /* 0x00000008ad1a7221 */ /* 0x000fe20000010000 */
[----:B------:R-:W-:Y:S01]  /*4e40*/  FADD.FTZ R27, R174, R7 ;  /* 0x00000007ae1b7221 */ /* 0x000fe20000010000 */
[----:B------:R-:W-:Y:S04]  /*4e50*/  LDS.128 R8, [R107+0x850] ;  /* 0x000850006b087984 */ /* 0x000fe80000000c00 */
[----:B------:R-:W-:Y:S04]  /*4e60*/  LDS.128 R4, [R107+0x840] ;  /* 0x000840006b047984 */ /* 0x000fe80000000c00 */
[----:B------:R-:W-:Y:S04]  /*4e70*/  LDS.128 R12, [R107+0x860] ;  /* 0x000860006b0c7984 */ /* 0x000fe80000000c00 */
[----:B------:R-:W-:Y:S04]  /*4e80*/  LDS.128 R16, [R107+0x870] ;  /* 0x000870006b107984 */ /* 0x000fe80000000c00 */
[----:B------:R1:W-:Y:S01]  /*4e90*/  @!P1 STS.128 [R41+0x1080], R24 ;  /* 0x0010801829009388 */ /* 0x0003e20000000c00 */
[----:B------:R-:W-:Y:S01]  /*4ea0*/  BAR.SYNC.DEFER_BLOCKING 0x0 ;  /* 0x0000000000007b1d */ /* 0x000fe20000010000 */
[----:B------:R-:W-:-:S02]  /*4eb0*/  ISETP.NE.AND P2, PT, R56, RZ, PT ;  /* 0x000000ff3800720c */ /* 0x000fc40003f45270 */
[----:B------:R-:W-:-:S11]  /*4ec0*/  ISETP.NE.AND P3, PT, R40, RZ, PT ;  /* 0x000000ff2800720c */ /* 0x000fd60003f65270 */
[----:B0-----:R-:W-:Y:S04]  /*4ed0*/  @!P2 STS.128 [R41+0x10a0], R28 ;  /* 0x0010a01c2900a388 */ /* 0x001fe80000000c00 */
[----:B------:R-:W-:Y:S01]  /*4ee0*/  LDS.128 R20, [R41+0x1080] ;  /* 0x0010800029147984 */ /* 0x000fe20000000c00 */
[----:B------:R-:W-:Y:S01]  /*4ef0*/  BAR.SYNC.DEFER_BLOCKING 0x0 ;  /* 0x0000000000007b1d */ /* 0x000fe20000010000 */
[----:B------:R-:W-:-:S04]  /*4f00*/  ISETP.GE.AND P1, PT, R56, 0x10, PT ;  /* 0x000000103800780c */ /* 0x000fc80003f26270 */
[----:B------:R-:W-:Y:S02]  /*4f10*/  FSEL R176, R176, R25, !P1 ;  /* 0x00000019b0b07208 */ /* 0x000fe40004800000 */
[----:B------:R-:W-:-:S03]  /*4f20*/  FSEL R177, R177, R24, !P1 ;  /* 0x00000018b1b17208 */ /* 0x000fc60004800000 */
[----:B------:R-:W0:Y:S04]  /*4f30*/  SHFL.UP PT, R178, R176, 0x1, RZ ;  /* 0x04200000b0b27989 */ /* 0x000e2800000e00ff */
[----:B------:R-:W-:Y:S01]  /*4f40*/  @P3 LDS.64 R36, [R41+0x10a8] ;  /* 0x0010a80029243984 */ /* 0x000fe20000000a00 */
[----:B-1----:R-:W-:Y:S02]  /*4f50*/  FSEL R27, R174, R27, !P1 ;  /* 0x0000001bae1b7208 */ /* 0x002fe40004800000 */
[----:B------:R-:W-:Y:S01]  /*4f60*/  FSEL R26, R173, R26, !P1 ;  /* 0x0000001aad1a7208 */ /* 0x000fe20004800000 */
[----:B------:R-:W1:Y:S04]  /*4f70*/  SHFL.UP PT, R179, R177, 0x1, RZ ;  /* 0x04200000b1b37989 */ /* 0x000e6800000e00ff */
[----:B------:R-:W2:Y:S04]  /*4f80*/  SHFL.UP PT, R24, R27, 0x1, RZ ;  /* 0x042000001b187989 */ /* 0x000ea800000e00ff */
[----:B------:R-:W3:Y:S01]  /*4f90*/  SHFL.UP PT, R25, R26, 0x1, RZ ;  /* 0x042000001a197989 */ /* 0x000ee200000e00ff */
[----:B0-----:R-:W-:-:S02]  /*4fa0*/  @!P2 MOV R178, R29 ;  /* 0x0000001d00b2a202 */ /* 0x001fc40000000f00 */
[----:B-1----:R-:W-:Y:S02]  /*4fb0*/  @!P2 MOV R179, R28 ;  /* 0x0000001c00b3a202 */ /* 0x002fe40000000f00 */
[----:B--2---:R-:W-:Y:S02]  /*4fc0*/  @!P2 MOV R24, R31 ;  /* 0x0000001f0018a202 */ /* 0x004fe40000000f00 */
        /* <DEDUP_REMOVED lines=45> */
[----:B------:R-:W-:Y:S02]  /*52a0*/  FMUL.FTZ R25, R21, R31 ;  /* 0x0000001f15197220 */ /* 0x000fe40000410000 */
[C---:B------:R-:W-:Y:S01]  /*52b0*/  FFMA.FTZ R26, R124.reuse, R138, -R27 ;  /* 0x0000008a7c1a7223 */ /* 0x040fe2000001081b */
[----:B------:R-:W-:Y:S01]  /*52c0*/  FFMA.FTZ R123, R124, R158, R123 ;  /* 0x0000009e7c7b7223 */ /* 0x000fe2000001007b */
[-C--:B------:R-:W-:Y:S02]  /*52d0*/  FFMA.FTZ R135, R20, R30.reuse, -R25 ;  /* 0x0000001e14877223 */ /* 0x080fe40000010819 */
[----:B------:R-:W-:Y:S01]  /*52e0*/  FADD.FTZ R161, R161, R26 ;  /* 0x0000001aa1a17221 */ /* 0x000fe20000010000 */
[----:B------:R-:W-:Y:S01]  /*52f0*/  FADD.FTZ R141, R160, R123 ;  /* 0x0000007ba08d7221 */ /* 0x000fe20000010000 */
[----:B------:R-:W-:-:S03]  /*5300*/  FMUL.FTZ R30, R21, R30 ;  /* 0x0000001e151e7220 */ /* 0x000fc60000410000 */
[C---:B------:R-:W-:Y:S01]  /*5310*/  FMUL.FTZ R26, R114.reuse, R141 ;  /* 0x0000008d721a7220 */ /* 0x040fe20000410000 */
[----:B------:R-:W-:Y:S01]  /*5320*/  FMUL.FTZ R114, R114, R161 ;  /* 0x000000a172727220 */ /* 0x000fe20000410000 */
[----:B------:R-:W-:Y:S02]  /*5330*/  FFMA.FTZ R136, R20, R31, R30 ;  /* 0x0000001f14887223 */ /* 0x000fe4000001001e */
[C---:B------:R-:W-:Y:S01]  /*5340*/  FFMA.FTZ R30, R115.reuse, R161, -R26 ;  /* 0x000000a1731e7223 */ /* 0x040fe2000001081a */
[----:B------:R-:W-:Y:S01]  /*5350*/  FFMA.FTZ R115, R115, R141, R114 ;  /* 0x0000008d73737223 */ /* 0x000fe20000010072 */
[C---:B------:R-:W-:Y:S01]  /*5360*/  FMUL.FTZ R25, R21.reuse, R29 ;  /* 0x0000001d15197220 */ /* 0x040fe20000410000 */
[-C--:B------:R-:W-:Y:S01]  /*5370*/  FMUL.FTZ R24, R21, R28.reuse ;  /* 0x0000001c15187220 */ /* 0x080fe20000410000 */
[----:B------:R-:W-:Y:S01]  /*5380*/  ISETP.NE.AND P1, PT, R40, RZ, PT ;  /* 0x000000ff2800720c */ /* 0x000fe20003f25270 */
[----:B------:R-:W-:Y:S01]  /*5390*/  FADD.FTZ R156, R156, R115 ;  /* 0x000000739c9c7221 */ /* 0x000fe20000010000 */
[----:B------:R-:W-:Y:S01]  /*53a0*/  FFMA.FTZ R28, R20, R28, -R25 ;  /* 0x0000001c141c7223 */ /* 0x000fe20000010819 */
[----:B------:R-:W-:Y:S01]  /*53b0*/  FADD.FTZ R140, R157, R30 ;  /* 0x0000001e9d8c7221 */ /* 0x000fe20000010000 */
[----:B------:R-:W-:-:S02]  /*53c0*/  HADD2.F32 R21, -RZ, R5.H0_H0 ;  /* 0x20000005ff157230 */ /* 0x000fc40000004100 */
[----:B------:R-:W-:Y:S02]  /*53d0*/  HADD2.F32 R25, -RZ, R5.H1_H1 ;  /* 0x30000005ff197230 */ /* 0x000fe40000004100 */
[C---:B------:R-:W-:Y:S01]  /*53e0*/  FMUL.FTZ R5, R113.reuse, R156 ;  /* 0x0000009c71057220 */ /* 0x040fe20000410000 */
[-C--:B------:R-:W-:Y:S01]  /*53f0*/  FMUL.FTZ R31, R113, R140.reuse ;  /* 0x0000008c711f7220 */ /* 0x080fe20000410000 */
[----:B------:R-:W-:Y:S02]  /*5400*/  FFMA.FTZ R29, R20, R29, R24 ;  /* 0x0000001d141d7223 */ /* 0x000fe40000010018 */
[C---:B------:R-:W-:Y:S01]  /*5410*/  FFMA.FTZ R5, R116.reuse, R140, -R5 ;  /* 0x0000008c74057223 */ /* 0x040fe20000010805 */
[--C-:B------:R-:W-:Y:S02]  /*5420*/  HADD2.F32 R20, -RZ, R4.reuse.H0_H0 ;  /* 0x20000004ff147230 */ /* 0x100fe40000004100 */
[----:B------:R-:W-:Y:S01]  /*5430*/  FFMA.FTZ R30, R116, R156, R31 ;  /* 0x0000009c741e7223 */ /* 0x000fe2000001001f */
[----:B------:R-:W-:-:S02]  /*5440*/  HADD2.F32 R4, -RZ, R4.H1_H1 ;  /* 0x30000004ff047230 */ /* 0x000fc40000004100 */
[----:B------:R-:W-:Y:S01]  /*5450*/  FADD.FTZ R143, R132, R5 ;  /* 0x00000005848f7221 */ /* 0x000fe20000010000 */
[--C-:B------:R-:W-:Y:S01]  /*5460*/  HADD2.F32 R24, -RZ, R6.reuse.H0_H0 ;  /* 0x20000006ff187230 */ /* 0x100fe20000004100 */
[----:B------:R-:W-:Y:S01]  /*5470*/  BSSY.RECONVERGENT B0, `(.L_x_1877) ;  /* 0x000002a000007945 */ /* 0x000fe20003800200 */
[----:B------:R-:W-:Y:S02]  /*5480*/  HADD2.F32 R27, -RZ, R6.H1_H1 ;  /* 0x30000006ff1b7230 */ /* 0x000fe40000004100 */
[----:B------:R-:W-:Y:S01]  /*5490*/  FADD.FTZ R131, R131, R30 ;  /* 0x0000001e83837221 */ /* 0x000fe20000010000 */
[--C-:B------:R-:W-:Y:S02]  /*54a0*/  HADD2.F32 R37, -RZ, R7.reuse.H0_H0 ;  /* 0x20000007ff257230 */ /* 0x100fe40000004100 */
[----:B------:R-:W-:Y:S01]  /*54b0*/  FADD.FTZ R30, R22, R135 ;  /* 0x00000087161e7221 */ /* 0x000fe20000010000 */
[----:B------:R-:W-:Y:S02]  /*54c0*/  HADD2.F32 R6, -RZ, R7.H1_H1 ;  /* 0x30000007ff067230 */ /* 0x000fe40000004100 */
[----:B------:R-:W-:Y:S01]  /*54d0*/  FMUL.FTZ R137, R4, R145 ;  /* 0x0000009104897220 */ /* 0x000fe20000410000 */
[----:B------:R-:W-:-:S02]  /*54e0*/  HADD2.F32 R26, -RZ, R8.H0_H0 ;  /* 0x20000008ff1a7230 */ /* 0x000fc40000004100 */
[----:B------:R-:W-:Y:S01]  /*54f0*/  FMUL.FTZ R22, R110, R143 ;  /* 0x0000008f6e167220 */ /* 0x000fe20000410000 */
[----:B------:R-:W-:Y:S02]  /*5500*/  HADD2.F32 R7, -RZ, R9.H0_H0 ;  /* 0x20000009ff077230 */ /* 0x000fe40000004100 */
[----:B------:R-:W-:Y:S01]  /*5510*/  FADD.FTZ R31, R23, R136 ;  /* 0x00000088171f7221 */ /* 0x000fe20000010000 */
        /* <DEDUP_REMOVED lines=10> */
[----:B------:R-:W-:Y:S02]  /*55c0*/  HADD2.F32 R8, -RZ, R8.H1_H1 ;  /* 0x30000008ff087230 */ /* 0x000fe40000004100 */
[----:B------:R-:W-:Y:S02]  /*55d0*/  HADD2.F32 R9, -RZ, R9.H1_H1 ;  /* 0x30000009ff097230 */ /* 0x000fe40000004100 */
[----:B------:R-:W-:Y:S02]  /*55e0*/  HADD2.F32 R10, -RZ, R10.H1_H1 ;  /* 0x3000000aff0a7230 */ /* 0x000fe40000004100 */
[----:B------:R-:W-:Y:S02]  /*55f0*/  HADD2.F32 R11, -RZ, R11.H1_H1 ;  /* 0x3000000bff0b7230 */ /* 0x000fe40000004100 */
[----:B------:R-:W-:Y:S02]  /*5600*/  HADD2.F32 R12, -RZ, R12.H1_H1 ;  /* 0x3000000cff0c7230 */ /* 0x000fe40000004100 */
[----:B------:R-:W-:-:S02]  /*5610*/  HADD2.F32 R13, -RZ, R13.H1_H1 ;  /* 0x3000000dff0d7230 */ /* 0x000fc40000004100 */
[----:B------:R-:W-:Y:S02]  /*5620*/  HADD2.F32 R14, -RZ, R14.H1_H1 ;  /* 0x3000000eff0e7230 */ /* 0x000fe40000004100 */
[----:B------:R-:W-:Y:S02]  /*5630*/  HADD2.F32 R15, -RZ, R15.H1_H1 ;  /* 0x3000000fff0f7230 */ /* 0x000fe40000004100 */
[----:B------:R-:W-:Y:S02]  /*5640*/  HADD2.F32 R16, -RZ, R16.H1_H1 ;  /* 0x30000010ff107230 */ /* 0x000fe40000004100 */
[----:B------:R-:W-:Y:S02]  /*5650*/  HADD2.F32 R17, -RZ, R17.H1_H1 ;  /* 0x30000011ff117230 */ /* 0x000fe40000004100 */
[----:B------:R-:W-:Y:S02]  /*5660*/  HADD2.F32 R18, -RZ, R18.H1_H1 ;  /* 0x30000012ff127230 */ /* 0x000fe40000004100 */
[----:B------:R-:W-:Y:S01]  /*5670*/  HADD2.F32 R19, -RZ, R19.H1_H1 ;  /* 0x30000013ff137230 */ /* 0x000fe20000004100 */
        /* <DEDUP_REMOVED lines=9> */
.L_x_1878:
[----:B------:R-:W-:Y:S05]  /*5710*/  BSYNC.RECONVERGENT B0 ;  /* 0x0000000000007941 */ /* 0x000fea0003800200 */
.L_x_1877:
[-C--:B------:R-:W-:Y:S01]  /*5720*/  FMUL.FTZ R110, R110, R131.reuse ;  /* 0x000000836e6e7220 */ /* 0x080fe20000410000 */
[----:B------:R-:W-:Y:S01]  /*5730*/  FFMA.FTZ R22, R109, R131, R22 ;  /* 0x000000836d167223 */ /* 0x000fe20000010016 */
[----:B------:R-:W-:Y:S01]  /*5740*/  FMUL.FTZ R146, R25, R146 ;  /* 0x0000009219927220 */ /* 0x000fe20000410000 */
[----:B------:R-:W-:Y:S01]  /*5750*/  FMUL.FTZ R6, R6, R153 ;  /* 0x0000009906067220 */ /* 0x000fe20000410000 */
[----:B------:R-:W-:Y:S01]  /*5760*/  FFMA.FTZ R109, R109, R143, -R110 ;  /* 0x0000008f6d6d7223 */ /* 0x000fe2000001086e */
[----:B------:R-:W-:Y:S01]  /*5770*/  FADD.FTZ R129, R129, R22 ;  /* 0x0000001681817221 */ /* 0x000fe20000010000 */
[----:B------:R-:W-:Y:S01]  /*5780*/  FFMA.FTZ R21, R21, R144, -R146 ;  /* 0x0000009015157223 */ /* 0x000fe20000010892 */
[----:B------:R-:W-:Y:S01]  /*5790*/  FFMA.FTZ R37, R37, R152, -R6 ;  /* 0x0000009825257223 */ /* 0x000fe20000010806 */
[----:B------:R-:W-:Y:S01]  /*57a0*/  FADD.FTZ R109, R130, R109 ;  /* 0x0000006d826d7221 */ /* 0x000fe20000010000 */
[C---:B0-----:R-:W-:Y:S01]  /*57b0*/  FMUL.FTZ R4, R112.reuse, R129 ;  /* 0x0000008170047220 */ /* 0x041fe20000410000 */
[----:B------:R-:W-:Y:S01]  /*57c0*/  FFMA.FTZ R90, R21, 2, R90 ;  /* 0x40000000155a7823 */ /* 0x000fe2000001005a */
[----:B------:R-:W-:Y:S01]  /*57d0*/  FMUL.FTZ R6, R9, R158 ;  /* 0x0000009e09067220 */ /* 0x000fe20000410000 */
[-C--:B------:R-:W-:Y:S01]  /*57e0*/  FMUL.FTZ R112, R112, R109.reuse ;  /* 0x0000006d70707220 */ /* 0x080fe20000410000 */
[----:B------:R-:W-:Y:S01]  /*57f0*/  FFMA.FTZ R5, R111, R109, -R4 ;  /* 0x0000006d6f057223 */ /* 0x000fe20000010804 */
[----:B------:R-:W-:Y:S01]  /*5800*/  IADD3 R108, PT, PT, R108, 0x1, RZ ;  /* 0x000000016c6c7810 */ /* 0x000fe20007ffe0ff */
[----:B------:R-:W-:Y:S01]  /*5810*/  FFMA.FTZ R7, R7, R138, -R6 ;  /* 0x0000008a07077223 */ /* 0x000fe20000010806 */
[----:B------:R-:W-:Y:S01]  /*5820*/  FFMA.FTZ R112, R111, R129, R112 ;  /* 0x000000816f707223 */ /* 0x000fe20000010070 */
[----:B------:R-:W-:Y:S01]  /*5830*/  FADD.FTZ R21, R148, R5 ;  /* 0x0000000594157221 */ /* 0x000fe20000010000 */
[----:B------:R-:W-:Y:S01]  /*5840*/  FMUL.FTZ R5, R8, R139 ;  /* 0x0000008b08057220 */ /* 0x000fe20000410000 */
[----:B------:R-:W-:Y:S01]  /*5850*/  FMUL.FTZ R6, R13, R129 ;  /* 0x000000810d067220 */ /* 0x000fe20000410000 */
[----:B------:R-:W-:Y:S01]  /*5860*/  FADD.FTZ R133, R133, R112 ;  /* 0x0000007085857221 */ /* 0x000fe20000010000 */
[----:B------:R-:W-:Y:S01]  /*5870*/  FMUL.FTZ R4, R118, R21 ;  /* 0x0000001576047220 */ /* 0x000fe20000410000 */
[----:B------:R-:W-:Y:S01]  /*5880*/  FFMA.FTZ R26, R26, R155, -R5 ;  /* 0x0000009b1a1a7223 */ /* 0x000fe20000010805 */
[----:B------:R-:W-:Y:S01]  /*5890*/  FMUL.FTZ R5, R10, R141 ;  /* 0x0000008d0a057220 */ /* 0x000fe20000410000 */
[-C--:B------:R-:W-:Y:S01]  /*58a0*/  FMUL.FTZ R118, R118, R133.reuse ;  /* 0x0000008576767220 */ /* 0x080fe20000410000 */
[C---:B------:R-:W-:Y:S01]  /*58b0*/  FFMA.FTZ R4, R117.reuse, R133, R4 ;  /* 0x0000008575047223 */ /* 0x040fe20000010004 */
[----:B------:R-:W-:Y:S01]  /*58c0*/  ISETP.GE.AND P1, PT, R108, UR5, PT ;  /* 0x000000056c007c0c */ /* 0x000fe2000bf26270 */
[----:B------:R-:W-:Y:S01]  /*58d0*/  FFMA.FTZ R36, R36, R161, -R5 ;  /* 0x000000a124247223 */ /* 0x000fe20000010805 */
[----:B------:R-:W-:Y:S01]  /*58e0*/  FFMA.FTZ R117, R117, R21, -R118 ;  /* 0x0000001575757223 */ /* 0x000fe20000010876 */
[----:B------:R-:W-:Y:S01]  /*58f0*/  FADD.FTZ R149, R149, R4 ;  /* 0x0000000495957221 */ /* 0x000fe20000010000 */
[----:B------:R-:W-:Y:S01]  /*5900*/  FMUL.FTZ R5, R14, R133 ;  /* 0x000000850e057220 */ /* 0x000fe20000410000 */
[----:B------:R-:W-:Y:S01]  /*5910*/  FFMA.FTZ R121, R121, R109, -R6 ;  /* 0x0000006d79797223 */ /* 0x000fe20000010806 */
[----:B------:R-:W-:Y:S01]  /*5920*/  FADD.FTZ R117, R162, R117 ;  /* 0x00000075a2757221 */ /* 0x000fe20000010000 */
[----:B------:R-:W-:Y:S01]  /*5930*/  FMUL.FTZ R4, R120, R149 ;  /* 0x0000009578047220 */ /* 0x000fe20000410000 */
[----:B------:R-:W-:Y:S01]  /*5940*/  FFMA.FTZ R122, R122, R21, -R5 ;  /* 0x000000157a7a7223 */ /* 0x000fe20000010805 */
[----:B------:R-:W-:Y:S01]  /*5950*/  FMUL.FTZ R6, R15, R149 ;  /* 0x000000950f067220 */ /* 0x000fe20000410000 */
[-C--:B------:R-:W-:Y:S01]  /*5960*/  FMUL.FTZ R120, R120, R117.reuse ;  /* 0x0000007578787220 */ /* 0x080fe20000410000 */
[-C--:B------:R-:W-:Y:S01]  /*5970*/  FFMA.FTZ R4, R119, R117.reuse, -R4 ;  /* 0x0000007577047223 */ /* 0x080fe20000010804 */
[----:B------:R-:W-:Y:S01]  /*5980*/  FMUL.FTZ R27, R27, R150 ;  /* 0x000000961b1b7220 */ /* 0x000fe20000410000 */
        /* <DEDUP_REMOVED lines=8> */
[----:B------:R-:W-:Y:S01]  /*5a10*/  FFMA.FTZ R24, R24, R151, -R27 ;  /* 0x0000009718187223 */ /* 0x000fe2000001081b */
[-C--:B------:R-:W-:Y:S01]  /*5a20*/  FMUL.FTZ R126, R126, R119.reuse ;  /* 0x000000777e7e7220 */ /* 0x080fe20000410000 */
[CC--:B------:R-:W-:Y:S01]  /*5a30*/  FFMA.FTZ R4, R125.reuse, R119.reuse, R4 ;  /* 0x000000777d047223 */ /* 0x0c0fe20000010004 */
[----:B------:R-:W-:Y:S01]  /*5a40*/  FMUL.FTZ R5, R16, R119 ;  /* 0x0000007710057220 */ /* 0x000fe20000410000 */
[----:B------:R-:W-:Y:S01]  /*5a50*/  FFMA.FTZ R11, R114, R140, -R11 ;  /* 0x0000008c720b7223 */ /* 0x000fe2000001080b */
[-C--:B------:R-:W-:Y:S01]  /*5a60*/  FFMA.FTZ R125, R125, R165.reuse, -R126 ;  /* 0x000000a57d7d7223 */ /* 0x080fe2000001087e */
[----:B------:R-:W-:Y:S01]  /*5a70*/  FADD.FTZ R167, R167, R4 ;  /* 0x00000004a7a77221 */ /* 0x000fe20000010000 */
[----:B------:R-:W-:Y:S01]  /*5a80*/  FFMA.FTZ R116, R116, R165, -R5 ;  /* 0x000000a574747223 */ /* 0x000fe20000010805 */
[----:B------:R-:W-:Y:S01]  /*5a90*/  FFMA.FTZ R12, R115, R143, -R12 ;  /* 0x0000008f730c7223 */ /* 0x000fe2000001080c */
[----:B------:R-:W-:Y:S01]  /*5aa0*/  FADD.FTZ R125, R168, R125 ;  /* 0x0000007da87d7221 */ /* 0x000fe20000010000 */
[-C--:B------:R-:W-:Y:S01]  /*5ab0*/  FMUL.FTZ R4, R128, R167.reuse ;  /* 0x000000a780047220 */ /* 0x080fe20000410000 */
[----:B------:R-:W-:Y:S01]  /*5ac0*/  FMUL.FTZ R6, R17, R167 ;  /* 0x000000a711067220 */ /* 0x000fe20000410000 */
[----:B------:R-:W-:Y:S01]  /*5ad0*/  FFMA.FTZ R59, R20, 2, R59 ;  /* 0x40000000143b7823 */ /* 0x000fe2000001003b */
[-C--:B------:R-:W-:Y:S01]  /*5ae0*/  FMUL.FTZ R128, R128, R125.reuse ;  /* 0x0000007d80807220 */ /* 0x080fe20000410000 */
[-C--:B------:R-:W-:Y:S01]  /*5af0*/  FFMA.FTZ R4, R127, R125.reuse, -R4 ;  /* 0x0000007d7f047223 */ /* 0x080fe20000010804 */
[----:B------:R-:W-:Y:S01]  /*5b00*/  FFMA.FTZ R123, R123, R125, -R6 ;  /* 0x0000007d7b7b7223 */ /* 0x000fe20000010806 */
[----:B------:R-:W-:Y:S01]  /*5b10*/  FFMA.FTZ R61, R24, 2, R61 ;  /* 0x40000000183d7823 */ /* 0x000fe2000001003d */
[----:B------:R-:W-:Y:S01]  /*5b20*/  FFMA.FTZ R127, R127, R167, R128 ;  /* 0x000000a77f7f7223 */ /* 0x000fe20000010080 */
[----:B------:R-:W-:Y:S01]  /*5b30*/  FADD.FTZ R169, R169, R4 ;  /* 0x00000004a9a97221 */ /* 0x000fe20000010000 */
[----:B------:R-:W-:Y:S01]  /*5b40*/  FFMA.FTZ R92, R37, 2, R92 ;  /* 0x40000000255c7823 */ /* 0x000fe2000001005c */
[----:B------:R-:W-:Y:S01]  /*5b50*/  FFMA.FTZ R63, R26, 2, R63 ;  /* 0x400000001a3f7823 */ /* 0x000fe2000001003f */
[----:B------:R-:W-:Y:S01]  /*5b60*/  FADD.FTZ R127, R170, R127 ;  /* 0x0000007faa7f7221 */ /* 0x000fe20000010000 */
[----:B------:R-:W-:Y:S01]  /*5b70*/  FMUL.FTZ R4, R166, R169 ;  /* 0x000000a9a6047220 */ /* 0x000fe20000410000 */
[----:B------:R-:W-:Y:S01]  /*5b80*/  FFMA.FTZ R94, R7, 2, R94 ;  /* 0x40000000075e7823 */ /* 0x000fe2000001005e */
[----:B------:R-:W-:Y:S01]  /*5b90*/  FFMA.FTZ R65, R36, 2, R65 ;  /* 0x4000000024417823 */ /* 0x000fe20000010041 */
[-C--:B------:R-:W-:Y:S01]  /*5ba0*/  FMUL.FTZ R166, R166, R127.reuse ;  /* 0x0000007fa6a67220 */ /* 0x080fe20000410000 */
[-C--:B------:R-:W-:Y:S01]  /*5bb0*/  FFMA.FTZ R4, R163, R127.reuse, R4 ;  /* 0x0000007fa3047223 */ /* 0x080fe20000010004 */
[----:B------:R-:W-:Y:S01]  /*5bc0*/  FMUL.FTZ R5, R18, R127 ;  /* 0x0000007f12057220 */ /* 0x000fe20000410000 */
[----:B------:R-:W-:Y:S01]  /*5bd0*/  FFMA.FTZ R96, R11, 2, R96 ;  /* 0x400000000b607823 */ /* 0x000fe20000010060 */
[-C--:B------:R-:W-:Y:S01]  /*5be0*/  FFMA.FTZ R163, R163, R169.reuse, -R166 ;  /* 0x000000a9a3a37223 */ /* 0x080fe200000108a6 */
[----:B------:R-:W-:Y:S01]  /*5bf0*/  FADD.FTZ R4, R171, R4 ;  /* 0x00000004ab047221 */ /* 0x000fe20000010000 */
        /* <DEDUP_REMOVED lines=13> */
.L_x_1876:
        /* <DEDUP_REMOVED lines=24> */
[----:B------:R-:W-:Y:S02]  /*5e50*/  IADD3 R46, P4, PT, R46, 0x400, RZ ;  /* 0x000004002e2e7810 */ /* 0x000fe40007f9e0ff */
[----:B------:R-:W0:Y:S01]  /*5e60*/  LDS.128 R12, [R55+0x200] ;  /* 0x00020000370c7984 */ /* 0x000e220000000c00 */
[----:B------:R-:W-:Y:S01]  /*5e70*/  IMAD R5, R7, UR20, R5 ;  /* 0x0000001407057c24 */ /* 0x000fe2000f8e0205 */
[----:B------:R-:W-:Y:S02]  /*5e80*/  IADD3.X R53, PT, PT, RZ, R53, RZ, P1, !PT ;  /* 0x00000035ff357210 */ /* 0x000fe40000ffe4ff */
[----:B------:R-:W-:Y:S01]  /*5e90*/  IADD3.X R54, PT, PT, RZ, R54, RZ, P2, !PT ;  /* 0x00000036ff367210 */ /* 0x000fe200017fe4ff */
[----:B--2---:R-:W-:Y:S01]  /*5ea0*/  IMAD.WIDE.U32 R4, R39, R16, R4 ;  /* 0x0000001027047225 */ /* 0x004fe200078e0004 */
[----:B------:R-:W-:-:S02]  /*5eb0*/  IADD3.X R49, PT, PT, RZ, R49, RZ, P3, !PT ;  /* 0x00000031ff317210 */ /* 0x000fc40001ffe4ff */
[----:B------:R-:W-:Y:S01]  /*5ec0*/  IADD3.X R47, PT, PT, RZ, R47, RZ, P4, !PT ;  /* 0x0000002fff2f7210 */ /* 0x000fe200027fe4ff */
        /* <DEDUP_REMOVED lines=9> */
.L_x_1881:
        /* <DEDUP_REMOVED lines=10> */
.L_x_5044:


//--------------------- .text._Z25selective_scan_fwd_kernelI32Selective_Scan_fwd_kernel_traitsILi32ELi16ELi1ELb1ELb1ELb1ELb1EN3c104HalfENS1_7complexIfEEEEv13SSMParamsBase --------------------------
	.section	.text._Z25selective_scan_fwd_kernelI32Selective_Scan_fwd_kernel_traitsILi32ELi16ELi1ELb1ELb1ELb1ELb1EN3c104HalfENS1_7complexIfEEEEv13SSMParamsBase,"ax",@progbits
	.align	128
        .global         _Z25selective_scan_fwd_kernelI32Selective_Scan_fwd_kernel_traitsILi32ELi16ELi1ELb1ELb1ELb1ELb1EN3c104HalfENS1_7complexIfEEEEv13SSMParamsBase
        .type           _Z25selective_scan_fwd_kernelI32Selective_Scan_fwd_kernel_traitsILi32ELi16ELi1ELb1ELb1ELb1ELb1EN3c104HalfENS1_7complexIfEEEEv13SSMParamsBase,@function
        .size           _Z25selective_scan_fwd_kernelI32Selective_Scan_fwd_kernel_traitsILi32ELi16ELi1ELb1ELb1ELb1ELb1EN3c104HalfENS1_7complexIfEEEEv13SSMParamsBase,(.L_x_5045 - _Z25selective_scan_fwd_kernelI32Selective_Scan_fwd_kernel_traitsILi32ELi16ELi1ELb1ELb1ELb1ELb1EN3c104HalfENS1_7complexIfEEEEv13SSMParamsBase)
        .other          _Z25selective_scan_fwd_kernelI32Selective_Scan_fwd_kernel_traitsILi32ELi16ELi1ELb1ELb1ELb1ELb1EN3c104HalfENS1_7complexIfEEEEv13SSMParamsBase,@"STO_CUDA_ENTRY STV_DEFAULT"
_Z25selective_scan_fwd_kernelI32Selective_Scan_fwd_kernel_traitsILi32ELi16ELi1ELb1ELb1ELb1ELb1EN3c104HalfENS1_7complexIfEEEEv13SSMParamsBase:
.text._Z25selective_scan_fwd_kernelI32Selective_Scan_fwd_kernel_traitsILi32ELi16ELi1ELb1ELb1ELb1ELb1EN3c104HalfENS1_7complexIfEEEEv13SSMParamsBase:
        /* <DEDUP_REMOVED lines=72> */
[----:B------:R-:W1:Y:S01]  /*0480*/  LDC.64 R16, c[0x0][0x450] ;  /* 0x00011400ff107b82 */ /* 0x000e620000000a00 */
[C---:B------:R-:W-:Y:S01]  /*0490*/  LEA R46, P0, R2.reuse, R12, 0x1 ;  /* 0x0000000c022e7211 */ /* 0x040fe200078008ff */
[----:B------:R-:W2:Y:S01]  /*04a0*/  S2R R10, SR_CgaCtaId ;  /* 0x00000000000a7919 */ /* 0x000ea20000008800 */
[----:B------:R-:W-:Y:S01]  /*04b0*/  UMOV UR5, UR8 ;  /* 0x0000000800057c82 */ /* 0x000fe20008000000 */
[----:B------:R-:W-:Y:S01]  /*04c0*/  IMAD R3, R7, R44, RZ ;  /* 0x0000002c07037224 */ /* 0x000fe200078e02ff */
[----:B------:R-:W-:Y:S01]  /*04d0*/  LEA.HI.X R49, R2, R13, R49, 0x1, P0 ;  /* 0x0000000d02317211 */ /* 0x000fe200000f0c31 */
[----:B------:R-:W-:Y:S01]  /*04e0*/  UIMAD.WIDE.U32 UR6, UR20, UR16, URZ ;  /* 0x00000010140672a5 */ /* 0x000fe2000f8e00ff */
[----:B------:R-:W-:Y:S01]  /*04f0*/  IMAD.WIDE.U32 R4, R39, UR14, R4 ;  /* 0x0000000e27047c25 */ /* 0x000fe2000f8e0004 */
[----:B------:R-:W3:Y:S01]  /*0500*/  LDCU.64 UR10, c[0x0][0x3a0] ;  /* 0x00007400ff0a77ac */ /* 0x000ee20008000a00 */
[----:B------:R-:W-:-:S02]  /*0510*/  MOV R41, 0x400 ;  /* 0x0000040000297802 */ /* 0x000fc40000000f00 */
[C---:B------:R-:W-:Y:S01]  /*0520*/  IMAD R45, R8.reuse, R45, R3 ;  /* 0x0000002d082d7224 */ /* 0x040fe200078e0203 */
[----:B------:R-:W-:Y:S01]  /*0530*/  UIMAD UR7, UR20, UR17, UR7 ;  /* 0x00000011140772a4 */ /* 0x000fe2000f8e0207 */
[----:B------:R-:W-:Y:S01]  /*0540*/  IMAD.WIDE.U32 R2, R8, R44, UR4 ;  /* 0x0000000408027e25 */ /* 0x000fe2000f8e002c */
[----:B------:R-:W4:Y:S01]  /*0550*/  LDCU UR4, c[0x0][0x38c] ;  /* 0x00007180ff0477ac */ /* 0x000f220008000800 */
[----:B------:R-:W-:Y:S02]  /*0560*/  LEA R52, P0, R4, R52, 0x1 ;  /* 0x0000003404347211 */ /* 0x000fe400078008ff */
[----:B------:R-:W-:Y:S01]  /*0570*/  IMAD R47, R39, UR15, R5 ;  /* 0x0000000f272f7c24 */ /* 0x000fe2000f8e0205 */
[----:B------:R-:W-:Y:S01]  /*0580*/  LEA R54, P1, R2, R54, 0x1 ;  /* 0x0000003602367211 */ /* 0x000fe200078208ff */
[-C--:B------:R-:W-:Y:S01]  /*0590*/  IMAD R5, R7, R14.reuse, RZ ;  /* 0x0000000e07057224 */ /* 0x080fe200078e02ff */
[----:B------:R-:W-:Y:S01]  /*05a0*/  IADD3 R45, PT, PT, R3, R45, RZ ;  /* 0x0000002d032d7210 */ /* 0x000fe20007ffe0ff */
[----:B------:R-:W-:Y:S01]  /*05b0*/  IMAD.WIDE.U32 R6, R8, R14, UR6 ;  /* 0x0000000608067e25 */ /* 0x000fe2000f8e000e */
[----:B------:R-:W-:-:S02]  /*05c0*/  LEA.HI.X R47, R4, R53, R47, 0x1, P0 ;  /* 0x00000035042f7211 */ /* 0x000fc400000f0c2f */
[----:B------:R-:W-:Y:S01]  /*05d0*/  LEA.HI.X R45, R2, R55, R45, 0x1, P1 ;  /* 0x00000037022d7211 */ /* 0x000fe200008f0c2d */
[----:B------:R-:W-:Y:S01]  /*05e0*/  IMAD R5, R8, R15, R5 ;  /* 0x0000000f08057224 */ /* 0x000fe200078e0205 */
[----:B-1----:R-:W-:Y:S01]  /*05f0*/  LEA R44, P0, R6, R16, 0x1 ;  /* 0x00000010062c7211 */ /* 0x002fe200078008ff */
[----:B------:R-:W-:Y:S01]  /*0600*/  IMAD R4, R18, UR20, R39 ;  /* 0x0000001412047c24 */ /* 0x000fe2000f8e0227 */
[----:B------:R-:W-:Y:S01]  /*0610*/  MOV R51, RZ ;  /* 0x000000ff00337202 */ /* 0x000fe20000000f00 */
[----:B---3--:R-:W-:Y:S01]  /*0620*/  IMAD.WIDE.U32 R2, R39, UR10, RZ ;  /* 0x0000000a27027c25 */ /* 0x008fe2000f8e00ff */
[----:B------:R-:W-:-:S03]  /*0630*/  IADD3 R53, PT, PT, R7, R5, RZ ;  /* 0x0000000507357210 */ /* 0x000fc60007ffe0ff */
[----:B------:R-:W-:Y:S01]  /*0640*/  IMAD R4, R4, R11, RZ ;  /* 0x0000000b04047224 */ /* 0x000fe200078e02ff */
[----:B------:R-:W-:Y:S01]  /*0650*/  LEA.HI.X R53, R6, R17, R53, 0x1, P0 ;  /* 0x0000001106357211 */ /* 0x000fe200000f0c35 */
[----:B------:R-:W-:Y:S01]  /*0660*/  IMAD R43, R39, UR11, R3 ;  /* 0x0000000b272b7c24 */ /* 0x000fe2000f8e0203 */
[----:B0-----:R-:W-:Y:S01]  /*0670*/  SHF.L.U32 R6, R40, 0x2, RZ ;  /* 0x0000000228067819 */ /* 0x001fe200000006ff */
[----:B----4-:R-:W-:Y:S01]  /*0680*/  IMAD R42, R4, UR4, RZ ;  /* 0x00000004042a7c24 */ /* 0x010fe2000f8e02ff */
[----:B------:R-:W-:Y:S01]  /*0690*/  SHF.L.U32 R4, R40, 0x1, RZ ;  /* 0x0000000128047819 */ /* 0x000fe200000006ff */
[----:B------:R-:W0:Y:S01]  /*06a0*/  LDCU.U8 UR4, c[0x0][0x39e] ;  /* 0x000073c0ff0477ac */ /* 0x000e220008000000 */
[----:B------:R-:W-:Y:S02]  /*06b0*/  LOP3.LUT R7, R6, 0xf80, RZ, 0xc0, !PT ;  /* 0x00000f8006077812 */ /* 0x000fe400078ec0ff */
[----:B------:R-:W-:Y:S02]  /*06c0*/  LOP3.LUT R5, R4, 0x7c0, RZ, 0xc0, !PT ;  /* 0x000007c004057812 */ /* 0x000fe400078ec0ff */
[----:B--2---:R-:W-:-:S02]  /*06d0*/  LEA R41, R10, R41, 0x18 ;  /* 0x000000290a297211 */ /* 0x004fc400078ec0ff */
[--C-:B------:R-:W-:Y:S02]  /*06e0*/  LOP3.LUT R48, R5, 0x1f, R40.reuse, 0xf8, !PT ;  /* 0x0000001f05307812 */ /* 0x100fe400078ef828 */
[----:B------:R-:W-:-:S07]  /*06f0*/  LOP3.LUT R50, R7, 0x1f, R40, 0xf8, !PT ;  /* 0x0000001f07327812 */ /* 0x000fce00078ef828 */
.L_x_1918:
[----:B------:R-:W-:Y:S01]  /*0700*/  BAR.SYNC.DEFER_BLOCKING 0x0 ;  /* 0x0000000000007b1d */ /* 0x000fe20000010000 */
[----:B--2---:R-:W-:Y:S02]  /*0710*/  MOV R4, R46 ;  /* 0x0000002e00047202 */ /* 0x004fe40000000f00 */
[----:B------:R-:W-:-:S03]  /*0720*/  MOV R5, R49 ;  /* 0x0000003100057202 */ /* 0x000fc60000000f00 */
[----:B------:R-:W-:-:S05]  /*0730*/  IMAD.WIDE.U32 R12, R48, 0x10, R4 ;  /* 0x00000010300c7825 */ /* 0x000fca00078e0004 */
[----:B------:R-:W2:Y:S04]  /*0740*/  LDG.E.128 R16, desc[UR18][R12.64] ;  /* 0x000000120c107981 */ /* 0x000ea8000c1e1d00 */
[----:B------:R-:W3:Y:S01]  /*0750*/  LDG.E.128 R24, desc[UR18][R12.64+0x200] ;  /* 0x000200120c187981 */ /* 0x000ee2000c1e1d00 */
[----:B------:R-:W-:Y:S02]  /*0760*/  MOV R4, R52 ;  /* 0x0000003400047202 */ /* 0x000fe40000000f00 */
[----:B------:R-:W-:Y:S01]  /*0770*/  MOV R5, R47 ;  /* 0x0000002f00057202 */ /* 0x000fe20000000f00 */
[----:B------:R-:W1:Y:S02]  /*0780*/  S2R R58, SR_LANEID ;  /* 0x00000000003a7919 */ /* 0x000e640000000000 */
[----:B------:R-:W-:Y:S01]  /*0790*/  IMAD.WIDE.U32 R20, R48, 0x10, R4 ;  /* 0x0000001030147825 */ /* 0x000fe200078e0004 */
        /* <DEDUP_REMOVED lines=69> */
.L_x_1883:
[----:B------:R-:W-:Y:S05]  /*0bf0*/  BSYNC.RECONVERGENT B0 ;  /* 0x0000000000007941 */ /* 0x000fea0003800200 */
.L_x_1882:
        /* <DEDUP_REMOVED lines=35> */
.L_x_1885:
[----:B------:R-:W-:Y:S05]  /*0e30*/  BSYNC.RECONVERGENT B0 ;  /* 0x0000000000007941 */ /* 0x000fea0003800200 */
.L_x_1884:
        /* <DEDUP_REMOVED lines=37> */
.L_x_1887:
[----:B------:R-:W-:Y:S05]  /*1090*/  BSYNC.RECONVERGENT B0 ;  /* 0x0000000000007941 */ /* 0x000fea0003800200 */
.L_x_1886:
        /* <DEDUP_REMOVED lines=35> */
.L_x_1889:
[----:B------:R-:W-:Y:S05]  /*12d0*/  BSYNC.RECONVERGENT B0 ;  /* 0x0000000000007941 */ /* 0x000fea0003800200 */
.L_x_1888:
        /* <DEDUP_REMOVED lines=37> */
.L_x_1891:
[----:B------:R-:W-:Y:S05]  /*1530*/  BSYNC.RECONVERGENT B0 ;  /* 0x0000000000007941 */ /* 0x000fea0003800200 */
.L_x_1890:
        /* <DEDUP_REMOVED lines=35> */
.L_x_1893:
[----:B------:R-:W-:Y:S05]  /*1770*/  BSYNC.RECONVERGENT B0 ;  /* 0x0000000000007941 */ /* 0x000fea0003800200 */
.L_x_1892:
        /* <DEDUP_REMOVED lines=37> */
.L_x_1895:
[----:B------:R-:W-:Y:S05]  /*19d0*/  BSYNC.RECONVERGENT B0 ;  /* 0x0000000000007941 */ /* 0x000fea0003800200 */
.L_x_1894:
        /* <DEDUP_REMOVED lines=35> */
.L_x_1897:
[----:B------:R-:W-:Y:S05]  /*1c10*/  BSYNC.RECONVERGENT B0 ;  /* 0x0000000000007941 */ /* 0x000fea0003800200 */
.L_x_1896:
        /* <DEDUP_REMOVED lines=39> */
.L_x_1899:
[----:B------:R-:W-:Y:S05]  /*1e90*/  BSYNC.RECONVERGENT B0 ;  /* 0x0000000000007941 */ /* 0x000fea0003800200 */
.L_x_1898:
        /* <DEDUP_REMOVED lines=39> */
.L_x_1901:
[----:B------:R-:W-:Y:S05]  /*2110*/  BSYNC.RECONVERGENT B0 ;  /* 0x0000000000007941 */ /* 0x000fea0003800200 */
.L_x_1900:
        /* <DEDUP_REMOVED lines=45> */
.L_x_1903:
[----:B------:R-:W-:Y:S05]  /*23f0*/  BSYNC.RECONVERGENT B0 ;  /* 0x0000000000007941 */ /* 0x000fea0003800200 */
.L_x_1902:
        /* <DEDUP_REMOVED lines=32> */
.L_x_1905:
[----:B------:R-:W-:Y:S05]  /*2600*/  BSYNC.RECONVERGENT B0 ;  /* 0x0000000000007941 */ /* 0x000fea0003800200 */
.L_x_1904:
        /* <DEDUP_REMOVED lines=32> */
.L_x_1907:
[----:B------:R-:W-:Y:S05]  /*2810*/  BSYNC.RECONVERGENT B0 ;  /* 0x0000000000007941 */ /* 0x000fea0003800200 */
.L_x_1906:
        /* <DEDUP_REMOVED lines=32> */
.L_x_1909:
[----:B------:R-:W-:Y:S05]  /*2a20*/  BSYNC.RECONVERGENT B0 ;  /* 0x0000000000007941 */ /* 0x000fea0003800200 */
.L_x_1908:
        /* <DEDUP_REMOVED lines=32> */
.L_x_1911:
[----:B------:R-:W-:Y:S05]  /*2c30*/  BSYNC.RECONVERGENT B0 ;  /* 0x0000000000007941 */ /* 0x000fea0003800200 */
.L_x_1910:
        /* <DEDUP_REMOVED lines=32> */
.L_x_1913:
[----:B------:R-:W-:Y:S05]  /*2e40*/  BSYNC.RECONVERGENT B0 ;  /* 0x0000000000007941 */ /* 0x000fea0003800200 */
.L_x_1912:
        /* <DEDUP_REMOVED lines=51> */
.L_x_1917:
        /* <DEDUP_REMOVED lines=95> */
[----:B------:R0:W2:Y:S02]  /*3770*/  MUFU.EX2 R117, R22 ;  /* 0x0000001600757308 */ /* 0x0000a40000000800 */
        /* <DEDUP_REMOVED lines=8> */
[----:B------:R3:W4:Y:S08]  /*3800*/  MUFU.COS R124, R24 ;  /* 0x00000018007c7308 */ /* 0x0007300000000000 */
[----:B------:R-:W-:Y:S01]  /*3810*/  MUFU.SIN R118, R25 ;  /* 0x0000001900767308 */ /* 0x000fe20000000400 */
[----:B---3--:R-:W-:-:S07]  /*3820*/  FMUL.FTZ R24, R31, R78 ;  /* 0x0000004e1f187220 */ /* 0x008fce0000410000 */
[----:B------:R3:W1:Y:S01]  /*3830*/  MUFU.COS R116, R25 ;  /* 0x0000001900747308 */ /* 0x0006620000000000 */
[C---:B----4-:R-:W-:Y:S01]  /*3840*/  FMUL.FTZ R124, R123.reuse, R124 ;  /* 0x0000007c7b7c7220 */ /* 0x050fe20000410000 */
[----:B------:R-:W-:-:S06]  /*3850*/  FMUL.FTZ R123, R123, R112 ;  /* 0x000000707b7b7220 */ /* 0x000fcc0000410000 */
[----:B------:R3:W-:Y:S04]  /*3860*/  MUFU.EX2 R119, R24 ;  /* 0x0000001800777308 */ /* 0x0007e80000000800 */
[----:B------:R0:W4:Y:S04]  /*3870*/  MUFU.EX2 R10, R4 ;  /* 0x00000004000a7308 */ /* 0x0001280000000800 */
[----:B------:R-:W2:Y:S01]  /*3880*/  MUFU.SIN R120, R125 ;  /* 0x0000007d00787308 */ /* 0x000ea20000000400 */
[----:B---3--:R-:W-:-:S04]  /*3890*/  IMAD.WIDE.U32 R24, R110, UR10, RZ ;  /* 0x0000000a6e187c25 */ /* 0x008fc8000f8e00ff */
[C---:B-1----:R-:W-:Y:S01]  /*38a0*/  FMUL.FTZ R116, R113.reuse, R116 ;  /* 0x0000007471747220 */ /* 0x042fe20000410000 */
[----:B------:R-:W-:Y:S01]  /*38b0*/  FMUL.FTZ R113, R113, R118 ;  /* 0x0000007671717220 */ /* 0x000fe20000410000 */
[----:B------:R-:W-:Y:S01]  /*38c0*/  IMAD R5, R110, UR11, R25 ;  /* 0x0000000b6e057c24 */ /* 0x000fe2000f8e0219 */
[C---:B------:R-:W-:Y:S01]  /*38d0*/  LEA R8, P1, R24.reuse, R44, 0x1 ;  /* 0x0000002c18087211 */ /* 0x040fe200078208ff */
[--C-:B0-----:R-:W-:Y:S01]  /*38e0*/  HADD2.F32 R4, -RZ, R20.reuse.H1_H1 ;  /* 0x30000014ff047230 */ /* 0x101fe20000004100 */
[----:B------:R-:W4:Y:S01]  /*38f0*/  MUFU.SIN R11, R6 ;  /* 0x00000006000b7308 */ /* 0x000f220000000400 */
[----:B------:R-:W-:Y:S01]  /*3900*/  HADD2.F32 R20, -RZ, R20.H0_H0 ;  /* 0x20000014ff147230 */ /* 0x000fe20000004100 */
[----:B------:R-:W-:Y:S01]  /*3910*/  LEA.HI.X R9, R24, R53, R5, 0x1, P1 ;  /* 0x0000003518097211 */ /* 0x000fe200008f0c05 */
[----:B------:R-:W-:Y:S01]  /*3920*/  FMUL.FTZ R5, R29, R86 ;  /* 0x000000561d057220 */ /* 0x000fe20000410000 */
[----:B------:R-:W-:Y:S01]  /*3930*/  FMUL.FTZ R145, R103, R4 ;  /* 0x0000000467917220 */ /* 0x000fe20000410000 */
[----:B------:R-:W-:-:S02]  /*3940*/  HADD2.F32 R144, -RZ, R21.H0_H0 ;  /* 0x20000015ff907230 */ /* 0x000fc40000004100 */
[----:B------:R-:W-:Y:S01]  /*3950*/  FMUL.FTZ R147, R103, R20 ;  /* 0x0000001467937220 */ /* 0x000fe20000410000 */
[----:B------:R-:W-:Y:S01]  /*3960*/  FMUL.RZ R16, R5, 0.15915493667125701904 ;  /* 0x3e22f98305107820 */ /* 0x000fe2000040c000 */
[----:B------:R0:W1:Y:S01]  /*3970*/  MUFU.COS R13, R6 ;  /* 0x00000006000d7308 */ /* 0x0000620000000000 */
[----:B------:R-:W-:Y:S01]  /*3980*/  FMUL.FTZ R14, R145, R138 ;  /* 0x0000008a910e7220 */ /* 0x000fe20000410000 */
[----:B------:R-:W-:Y:S02]  /*3990*/  HADD2.F32 R146, -RZ, R21.H1_H1 ;  /* 0x30000015ff927230 */ /* 0x000fe40000004100 */
[----:B------:R-:W-:Y:S01]  /*39a0*/  FMUL.FTZ R144, R101, R144 ;  /* 0x0000009065907220 */ /* 0x000fe20000410000 */
[--C-:B------:R-:W-:Y:S02]  /*39b0*/  HADD2.F32 R150, -RZ, R22.reuse.H1_H1 ;  /* 0x30000016ff967230 */ /* 0x100fe40000004100 */
[----:B------:R-:W-:Y:S01]  /*39c0*/  FFMA.FTZ R19, R147, R136, -R14 ;  /* 0x0000008893137223 */ /* 0x000fe2000001080e */
[----:B--2---:R-:W-:Y:S01]  /*39d0*/  FMUL.FTZ R109, R117, R120 ;  /* 0x00000078756d7220 */ /* 0x004fe20000410000 */
[----:B------:R-:W-:Y:S01]  /*39e0*/  FMUL.FTZ R146, R101, R146 ;  /* 0x0000009265927220 */ /* 0x000fe20000410000 */
[----:B------:R2:W3:Y:S01]  /*39f0*/  MUFU.COS R126, R125 ;  /* 0x0000007d007e7308 */ /* 0x0004e20000000000 */
[----:B0-----:R-:W0:Y:S01]  /*3a00*/  LDS.128 R4, [R105+0x10] ;  /* 0x0000100069047984 */ /* 0x001e220000000c00 */
[----:B------:R-:W-:Y:S01]  /*3a10*/  FADD.FTZ R14, R144, R19 ;  /* 0x00000013900e7221 */ /* 0x000fe20000010000 */
[----:B----4-:R-:W-:Y:S01]  /*3a20*/  FMUL.FTZ R120, R10, R11 ;  /* 0x0000000b0a787220 */ /* 0x010fe20000410000 */
[----:B------:R-:W-:-:S02]  /*3a30*/  HADD2.F32 R22, -RZ, R22.H0_H0 ;  /* 0x20000016ff167230 */ /* 0x000fc40000004100 */
[----:B------:R-:W-:Y:S01]  /*3a40*/  FMUL.FTZ R150, R99, R150 ;  /* 0x0000009663967220 */ /* 0x000fe20000410000 */
[----:B------:R-:W-:Y:S01]  /*3a50*/  FMUL.FTZ R18, R141, R14 ;  /* 0x0000000e8d127220 */ /* 0x000fe20000410000 */
[----:B------:R-:W-:Y:S01]  /*3a60*/  FMUL.FTZ R111, R119, R130 ;  /* 0x00000082776f7220 */ /* 0x000fe20000410000 */
[----:B------:R-:W-:Y:S01]  /*3a70*/  MUFU.SIN R15, R16 ;  /* 0x00000010000f7308 */ /* 0x000fe20000000400 */
[----:B--2---:R-:W-:Y:S01]  /*3a80*/  FMUL.FTZ R125, R31, R84 ;  /* 0x000000541f7d7220 */ /* 0x004fe20000410000 */
[----:B------:R-:W-:Y:S01]  /*3a90*/  FMUL.FTZ R112, R119, R128 ;  /* 0x0000008077707220 */ /* 0x000fe20000410000 */
[----:B-1----:R-:W-:Y:S01]  /*3aa0*/  FMUL.FTZ R119, R10, R13 ;  /* 0x0000000d0a777220 */ /* 0x002fe20000410000 */
[----:B------:R-:W-:Y:S01]  /*3ab0*/  FMUL.FTZ R151, R99, R22 ;  /* 0x0000001663977220 */ /* 0x000fe20000410000 */
[--C-:B------:R-:W-:Y:S02]  /*3ac0*/  HADD2.F32 R152, -RZ, R23.reuse.H0_H0 ;  /* 0x20000017ff987230 */ /* 0x100fe40000004100 */
[----:B------:R-:W-:Y:S01]  /*3ad0*/  HADD2.F32 R10, -RZ, R23.H1_H1 ;  /* 0x30000017ff0a7230 */ /* 0x000fe20000004100 */
[----:B------:R1:W-:Y:S01]  /*3ae0*/  MUFU.COS R17, R16 ;  /* 0x0000001000117308 */ /* 0x0003e20000000000 */
[----:B---3--:R-:W-:Y:S01]  /*3af0*/  FMUL.FTZ R107, R117, R126 ;  /* 0x0000007e756b7220 */ /* 0x008fe20000410000 */
[----:B------:R-:W-:-:S02]  /*3b00*/  FMUL.FTZ R152, R97, R152 ;  /* 0x0000009861987220 */ /* 0x000fc40000410000 */
[----:B------:R-:W-:-:S04]  /*3b10*/  FMUL.FTZ R153, R97, R10 ;  /* 0x0000000a61997220 */ /* 0x000fc80000410000 */
[----:B------:R-:W-:Y:S01]  /*3b20*/  MUFU.SIN R132, R127 ;  /* 0x0000007f00847308 */ /* 0x000fe20000000400 */
[----:B-1----:R-:W-:-:S04]  /*3b30*/  FMUL.FTZ R16, R147, R138 ;  /* 0x0000008a93107220 */ /* 0x002fc80000410000 */
[----:B------:R-:W-:-:S03]  /*3b40*/  FFMA.FTZ R21, R145, R136, R16 ;  /* 0x0000008891157223 */ /* 0x000fc60000010010 */
[----:B------:R-:W1:Y:S01]  /*3b50*/  MUFU.COS R148, R127 ;  /* 0x0000007f00947308 */ /* 0x000e620000000000 */
[----:B------:R-:W-:-:S04]  /*3b60*/  FADD.FTZ R16, R146, R21 ;  /* 0x0000001592107221 */ /* 0x000fc80000010000 */
[-C--:B------:R-:W-:Y:S01]  /*3b70*/  FFMA.FTZ R11, R137, R16.reuse, R18 ;  /* 0x00000010890b7223 */ /* 0x080fe20000010012 */
[----:B------:R-:W-:Y:S02]  /*3b80*/  FMUL.FTZ R16, R141, R16 ;  /* 0x000000108d107220 */ /* 0x000fe40000410000 */
[----:B------:R-:W1:Y:S01]  /*3b90*/  MUFU.EX2 R125, R125 ;  /* 0x0000007d007d7308 */ /* 0x000e620000000800 */
[----:B------:R-:W-:Y:S01]  /*3ba0*/  FADD.FTZ R13, R150, R11 ;  /* 0x0000000b960d7221 */ /* 0x000fe20000010000 */
[----:B------:R-:W-:Y:S01]  /*3bb0*/  FFMA.FTZ R16, R137, R14, -R16 ;  /* 0x0000000e89107223 */ /* 0x000fe20000010810 */
[----:B------:R-:W-:Y:S01]  /*3bc0*/  FMUL.FTZ R11, R135, R138 ;  /* 0x0000008a870b7220 */ /* 0x000fe20000410000 */
[----:B------:R-:W2:Y:S01]  /*3bd0*/  MUFU.EX2 R12, R12 ;  /* 0x0000000c000c7308 */ /* 0x000ea20000000800 */
[----:B------:R-:W-:Y:S01]  /*3be0*/  FMUL.FTZ R14, R142, R13 ;  /* 0x0000000d8e0e7220 */ /* 0x000fe20000410000 */
[----:B------:R-:W-:Y:S01]  /*3bf0*/  FADD.FTZ R16, R151, R16 ;  /* 0x0000001097107221 */ /* 0x000fe20000010000 */
[--C-:B0-----:R-:W-:Y:S01]  /*3c00*/  HADD2.F32 R154, -RZ, R4.reuse.H1_H1 ;  /* 0x30000004ff9a7230 */ /* 0x101fe20000004100 */
[----:B------:R-:W0:Y:S01]  /*3c10*/  MUFU.EX2 R28, R28 ;  /* 0x0000001c001c7308 */ /* 0x000e220000000800 */
[----:B------:R-:W-:-:S02]  /*3c20*/  HADD2.F32 R10, -RZ, R4.H0_H0 ;  /* 0x20000004ff0a7230 */ /* 0x000fc40000004100 */
[----:B------:R-:W-:Y:S01]  /*3c30*/  FMUL.FTZ R18, R142, R16 ;  /* 0x000000108e127220 */ /* 0x000fe20000410000 */
[----:B------:R-:W-:Y:S02]  /*3c40*/  HADD2.F32 R158, -RZ, R5.H1_H1 ;  /* 0x30000005ff9e7230 */ /* 0x000fe40000004100 */
[----:B------:R-:W-:Y:S01]  /*3c50*/  FMUL.FTZ R154, R95, R154 ;  /* 0x0000009a5f9a7220 */ /* 0x000fe20000410000 */
[C---:B-1----:R-:W-:Y:S01]  /*3c60*/  FMUL.FTZ R117, R125.reuse, R148 ;  /* 0x000000947d757220 */ /* 0x042fe20000410000 */
[----:B------:R-:W-:Y:S01]  /*3c70*/  FMUL.FTZ R118, R125, R132 ;  /* 0x000000847d767220 */ /* 0x000fe20000410000 */
[----:B------:R-:W-:Y:S01]  /*3c80*/  FFMA.FTZ R18, R139, R13, R18 ;  /* 0x0000000d8b127223 */ /* 0x000fe20000010012 */
[----:B------:R-:W-:Y:S01]  /*3c90*/  FMUL.FTZ R155, R95, R10 ;  /* 0x0000000a5f9b7220 */ /* 0x000fe20000410000 */
[C---:B--2---:R-:W-:Y:S01]  /*3ca0*/  FMUL.FTZ R125, R12.reuse, R17 ;  /* 0x000000110c7d7220 */ /* 0x044fe20000410000 */
[----:B------:R-:W-:Y:S01]  /*3cb0*/  FMUL.FTZ R126, R12, R15 ;  /* 0x0000000f0c7e7220 */ /* 0x000fe20000410000 */
[C---:B------:R-:W-:Y:S01]  /*3cc0*/  FMUL.FTZ R12, R134.reuse, R138 ;  /* 0x0000008a860c7220 */ /* 0x040fe20000410000 */
[----:B------:R-:W-:Y:S01]  /*3cd0*/  FFMA.FTZ R15, R139, R16, -R14 ;  /* 0x000000108b0f7223 */ /* 0x000fe2000001080e */
[----:B------:R-:W-:Y:S01]  /*3ce0*/  FADD.FTZ R18, R153, R18 ;  /* 0x0000001299127221 */ /* 0x000fe20000010000 */
[----:B------:R-:W-:Y:S01]  /*3cf0*/  FMUL.FTZ R158, R93, R158 ;  /* 0x0000009e5d9e7220 */ /* 0x000fe20000410000 */
[-C--:B------:R-:W-:Y:S01]  /*3d00*/  FFMA.FTZ R14, R135, R136.reuse, R12 ;  /* 0x00000088870e7223 */ /* 0x080fe2000001000c */
[----:B------:R-:W-:Y:S01]  /*3d10*/  FFMA.FTZ R12, R134, R136, -R11 ;  /* 0x00000088860c7223 */ /* 0x000fe2000001080b */
[----:B------:R-:W-:-:S02]  /*3d20*/  FADD.FTZ R15, R152, R15 ;  /* 0x0000000f980f7221 */ /* 0x000fc40000010000 */
[C---:B------:R-:W-:Y:S01]  /*3d30*/  FMUL.FTZ R16, R141.reuse, R14 ;  /* 0x0000000e8d107220 */ /* 0x040fe20000410000 */
[-C--:B------:R-:W-:Y:S01]  /*3d40*/  FMUL.FTZ R11, R141, R12.reuse ;  /* 0x0000000c8d0b7220 */ /* 0x080fe20000410000 */
[----:B------:R-:W-:Y:S02]  /*3d50*/  FMUL.FTZ R13, R143, R15 ;  /* 0x0000000f8f0d7220 */ /* 0x000fe40000410000 */
[C---:B------:R-:W-:Y:S01]  /*3d60*/  FFMA.FTZ R16, R137.reuse, R12, -R16 ;  /* 0x0000000c89107223 */ /* 0x040fe20000010810 */
[----:B------:R-:W-:Y:S01]  /*3d70*/  FFMA.FTZ R11, R137, R14, R11 ;  /* 0x0000000e890b7223 */ /* 0x000fe2000001000b */
[-C--:B------:R-:W-:Y:S01]  /*3d80*/  FFMA.FTZ R17, R140, R18.reuse, R13 ;  /* 0x000000128c117223 */ /* 0x080fe2000001000d */
[----:B------:R-:W-:Y:S01]  /*3d90*/  FMUL.FTZ R13, R143, R18 ;  /* 0x000000128f0d7220 */ /* 0x000fe20000410000 */
[CC--:B------:R-:W-:Y:S01]  /*3da0*/  FMUL.FTZ R12, R142.reuse, R16.reuse ;  /* 0x000000108e0c7220 */ /* 0x0c0fe20000410000 */
[----:B------:R-:W-:Y:S01]  /*3db0*/  FMUL.FTZ R4, R142, R11 ;  /* 0x0000000b8e047220 */ /* 0x000fe20000410000 */
[----:B------:R-:W-:Y:S01]  /*3dc0*/  FADD.FTZ R17, R154, R17 ;  /* 0x000000119a117221 */ /* 0x000fe20000010000 */
[----:B------:R-:W-:Y:S01]  /*3dd0*/  FFMA.FTZ R14, R140, R15, -R13 ;  /* 0x0000000f8c0e7223 */ /* 0x000fe2000001080d */
[C---:B------:R-:W-:Y:S01]  /*3de0*/  FFMA.FTZ R12, R139.reuse, R11, R12 ;  /* 0x0000000b8b0c7223 */ /* 0x040fe2000001000c */
[----:B------:R-:W-:Y:S01]  /*3df0*/  FFMA.FTZ R4, R139, R16, -R4 ;  /* 0x000000108b047223 */ /* 0x000fe20000010804 */
[----:B------:R-:W-:Y:S01]  /*3e00*/  FMUL.FTZ R10, R122, R17 ;  /* 0x000000117a0a7220 */ /* 0x000fe20000410000 */
[----:B------:R-:W-:Y:S01]  /*3e10*/  FADD.FTZ R14, R155, R14 ;  /* 0x0000000e9b0e7221 */ /* 0x000fe20000010000 */
[C---:B------:R-:W-:Y:S01]  /*3e20*/  FMUL.FTZ R11, R143.reuse, R12 ;  /* 0x0000000c8f0b7220 */ /* 0x040fe20000410000 */
[----:B------:R-:W-:-:S03]  /*3e30*/  FMUL.FTZ R13, R143, R4 ;  /* 0x000000048f0d7220 */ /* 0x000fc60000410000 */
[----:B------:R-:W-:Y:S01]  /*3e40*/  FFMA.FTZ R36, R140, R4, -R11 ;  /* 0x000000048c247223 */ /* 0x000fe2000001080b */
[-C--:B------:R-:W-:Y:S01]  /*3e50*/  FMUL.FTZ R4, R122, R14.reuse ;  /* 0x0000000e7a047220 */ /* 0x080fe20000410000 */
[C---:B------:R-:W-:Y:S01]  /*3e60*/  FFMA.FTZ R14, R121.reuse, R14, -R10 ;  /* 0x0000000e790e7223 */ /* 0x040fe2000001080a */
[----:B------:R-:W-:Y:S02]  /*3e70*/  HADD2.F32 R10, -RZ, R5.H0_H0 ;  /* 0x20000005ff0a7230 */ /* 0x000fe40000004100 */
[----:B------:R-:W-:Y:S01]  /*3e80*/  FFMA.FTZ R37, R140, R12, R13 ;  /* 0x0000000c8c257223 */ /* 0x000fe2000001000d */
[----:B------:R-:W-:Y:S01]  /*3e90*/  FFMA.FTZ R17, R121, R17, R4 ;  /* 0x0000001179117223 */ /* 0x000fe20000010004 */
[----:B------:R-:W-:-:S04]  /*3ea0*/  IMAD.WIDE.U32 R4, R50, 0x10, R8 ;  /* 0x0000001032047825 */ /* 0x000fc800078e0008 */
[----:B------:R-:W-:Y:S01]  /*3eb0*/  FMUL.FTZ R159, R93, R10 ;  /* 0x0000000a5d9f7220 */ /* 0x000fe20000410000 */
[----:B------:R-:W-:Y:S01]  /*3ec0*/  FADD.FTZ R127, R158, R17 ;  /* 0x000000119e7f7221 */ /* 0x000fe20000010000 */
[----:B------:R-:W1:Y:S02]  /*3ed0*/  LDS.128 R8, [R105+0x20] ;  /* 0x0000200069087984 */ /* 0x000e640000000c00 */
[----:B------:R-:W-:Y:S01]  /*3ee0*/  FADD.FTZ R24, R159, R14 ;  /* 0x0000000e9f187221 */ /* 0x000fe20000010000 */
[C---:B------:R-:W-:Y:S01]  /*3ef0*/  FMUL.FTZ R25, R123.reuse, R127 ;  /* 0x0000007f7b197220 */ /* 0x040fe20000410000 */
[--C-:B------:R-:W-:Y:S01]  /*3f00*/  HADD2.F32 R160, -RZ, R6.reuse.H1_H1 ;  /* 0x30000006ffa07230 */ /* 0x100fe20000004100 */
[----:B------:R-:W2:Y:S01]  /*3f10*/  LDG.E.128 R12, desc[UR18][R4.64] ;  /* 0x00000012040c7981 */ /* 0x000ea2000c1e1d00 */
[-C--:B------:R-:W-:Y:S01]  /*3f20*/  FMUL.FTZ R129, R123, R24.reuse ;  /* 0x000000187b817220 */ /* 0x080fe20000410000 */
[----:B------:R-:W-:Y:S02]  /*3f30*/  FFMA.FTZ R128, R124, R24, -R25 ;  /* 0x000000187c807223 */ /* 0x000fe40000010819 */
[----:B------:R-:W3:Y:S01]  /*3f40*/  LDG.E.128 R24, desc[UR18][R4.64+0x600] ;  /* 0x0006001204187981 */ /* 0x000ee2000c1e1d00 */
[----:B------:R-:W-:-:S02]  /*3f50*/  HADD2.F32 R6, -RZ, R6.H0_H0 ;  /* 0x20000006ff067230 */ /* 0x000fc40000004100 */
[----:B------:R-:W-:Y:S01]  /*3f60*/  FFMA.FTZ R129, R124, R127, R129 ;  /* 0x0000007f7c817223 */ /* 0x000fe20000010081 */
[C---:B------:R-:W-:Y:S01]  /*3f70*/  FMUL.FTZ R160, R91.reuse, R160 ;  /* 0x000000a05ba07220 */ /* 0x040fe20000410000 */
[----:B------:R-:W4:Y:S01]  /*3f80*/  LDG.E.128 R16, desc[UR18][R4.64+0x200] ;  /* 0x0002001204107981 */ /* 0x000f22000c1e1d00 */
[----:B------:R-:W-:-:S03]  /*3f90*/  FMUL.FTZ R161, R91, R6 ;  /* 0x000000065ba17220 */ /* 0x000fc60000410000 */
[----:B------:R5:W4:Y:S01]  /*3fa0*/  LDG.E.128 R20, desc[UR18][R4.64+0x400] ;  /* 0x0004001204147981 */ /* 0x000b22000c1e1d00 */
[----:B------:R-:W-:Y:S01]  /*3fb0*/  FMUL.RZ R132, R30, 0.15915493667125701904 ;  /* 0x3e22f9831e847820 */ /* 0x000fe2000040c000 */
[----:B------:R-:W-:Y:S01]  /*3fc0*/  FADD.FTZ R128, R161, R128 ;  /* 0x00000080a1807221 */ /* 0x000fe20000010000 */
[----:B------:R-:W-:Y:S01]  /*3fd0*/  FMUL.FTZ R30, R122, R37 ;  /* 0x000000257a1e7220 */ /* 0x000fe20000410000 */
[----:B------:R-:W-:Y:S01]  /*3fe0*/  FADD.FTZ R129, R160, R129 ;  /* 0x00000081a0817221 */ /* 0x000fe20000010000 */
[--C-:B------:R-:W-:Y:S02]  /*3ff0*/  HADD2.F32 R156, -RZ, R7.reuse.H1_H1 ;  /* 0x30000007ff9c7230 */ /* 0x100fe40000004100 */
[----:B------:R-:W-:Y:S01]  /*4000*/  FMUL.FTZ R130, R114, R128 ;  /* 0x0000008072827220 */ /* 0x000fe20000410000 */
[----:B------:R-:W0:Y:S01]  /*4010*/  MUFU.COS R127, R132 ;  /* 0x00000084007f7308 */ /* 0x000e220000000000 */
[-C--:B------:R-:W-:Y:S01]  /*4020*/  FFMA.FTZ R30, R121, R36.reuse, -R30 ;  /* 0x00000024791e7223 */ /* 0x080fe2000001081e */
[----:B------:R-:W-:Y:S01]  /*4030*/  FMUL.FTZ R36, R122, R36 ;  /* 0x000000247a247220 */ /* 0x000fe20000410000 */
[----:B------:R-:W-:Y:S01]  /*4040*/  FMUL.FTZ R6, R114, R129 ;  /* 0x0000008172067220 */ /* 0x000fe20000410000 */
[----:B-----5:R-:W-:-:S02]  /*4050*/  HADD2.F32 R4, -RZ, R7.H0_H0 ;  /* 0x20000007ff047230 */ /* 0x020fc40000004100 */
[----:B------:R-:W-:Y:S02]  /*4060*/  FFMA.FTZ R129, R115, R129, R130 ;  /* 0x0000008173817223 */ /* 0x000fe40000010082 */
[----:B------:R1:W5:Y:S01]  /*4070*/  MUFU.SIN R5, R132 ;  /* 0x0000008400057308 */ /* 0x0003620000000400 */
[----:B------:R-:W-:Y:S01]  /*4080*/  FMUL.FTZ R156, R89, R156 ;  /* 0x0000009c599c7220 */ /* 0x000fe20000410000 */
[----:B------:R-:W-:Y:S01]  /*4090*/  FFMA.FTZ R36, R121, R37, R36 ;  /* 0x0000002579247223 */ /* 0x000fe20000010024 */
[----:B------:R-:W-:Y:S01]  /*40a0*/  FFMA.FTZ R6, R115, R128, -R6 ;  /* 0x0000008073067223 */ /* 0x000fe20000010806 */
[----:B------:R-:W-:Y:S01]  /*40b0*/  FMUL.FTZ R157, R89, R4 ;  /* 0x00000004599d7220 */ /* 0x000fe20000410000 */
[----:B------:R-:W-:Y:S01]  /*40c0*/  FADD.FTZ R129, R156, R129 ;  /* 0x000000819c817221 */ /* 0x000fe20000010000 */
[C---:B------:R-:W-:Y:S01]  /*40d0*/  FMUL.FTZ R7, R123.reuse, R36 ;  /* 0x000000247b077220 */ /* 0x040fe20000410000 */
[----:B------:R-:W-:Y:S01]  /*40e0*/  FMUL.FTZ R37, R123, R30 ;  /* 0x0000001e7b257220 */ /* 0x000fe20000410000 */
[----:B------:R-:W-:Y:S01]  /*40f0*/  FADD.FTZ R6, R157, R6 ;  /* 0x000000069d067221 */ /* 0x000fe20000010000 */
[----:B-1----:R-:W-:-:S02]  /*4100*/  HADD2.F32 R132, -RZ, R8.H0_H0 ;  /* 0x20000008ff847230 */ /* 0x002fc40000004100 */
[C---:B------:R-:W-:Y:S01]  /*4110*/  FMUL.FTZ R131, R113.reuse, R129 ;  /* 0x0000008171837220 */ /* 0x040fe20000410000 */
[----:B------:R-:W-:Y:S02]  /*4120*/  HADD2.F32 R4, -RZ, R8.H1_H1 ;  /* 0x30000008ff047230 */ /* 0x000fe40000004100 */
[C---:B------:R-:W-:Y:S01]  /*4130*/  FFMA.FTZ R7, R124.reuse, R30, -R7 ;  /* 0x0000001e7c077223 */ /* 0x040fe20000010807 */
[----:B------:R-:W-:Y:S01]  /*4140*/  FFMA.FTZ R37, R124, R36, R37 ;  /* 0x000000247c257223 */ /* 0x000fe20000010025 */
[-C--:B------:R-:W-:Y:S01]  /*4150*/  FMUL.FTZ R30, R113, R6.reuse ;  /* 0x00000006711e7220 */ /* 0x080fe20000410000 */
[----:B------:R-:W-:Y:S01]  /*4160*/  FFMA.FTZ R133, R116, R6, -R131 ;  /* 0x0000000674857223 */ /* 0x000fe20000010883 */
[C---:B------:R-:W-:Y:S01]  /*4170*/  FMUL.FTZ R132, R87.reuse, R132 ;  /* 0x0000008457847220 */ /* 0x040fe20000410000 */
[----:B------:R-:W-:Y:S01]  /*4180*/  FMUL.FTZ R131, R87, R4 ;  /* 0x0000000457837220 */ /* 0x000fe20000410000 */
[----:B0-----:R-:W-:Y:S01]  /*4190*/  FMUL.FTZ R127, R28, R127 ;  /* 0x0000007f1c7f7220 */ /* 0x001fe20000410000 */
[----:B------:R-:W-:Y:S01]  /*41a0*/  FMUL.FTZ R4, R114, R37 ;  /* 0x0000002572047220 */ /* 0x000fe20000410000 */
[----:B-----5:R-:W-:Y:S01]  /*41b0*/  FMUL.FTZ R128, R28, R5 ;  /* 0x000000051c807220 */ /* 0x020fe20000410000 */
[----:B------:R-:W-:Y:S01]  /*41c0*/  FFMA.FTZ R30, R116, R129, R30 ;  /* 0x00000081741e7223 */ /* 0x000fe2000001001e */
[----:B------:R-:W-:Y:S01]  /*41d0*/  FADD.FTZ R28, R132, R133 ;  /* 0x00000085841c7221 */ /* 0x000fe20000010000 */
[-C--:B------:R-:W-:Y:S01]  /*41e0*/  FFMA.FTZ R8, R115, R7.reuse, -R4 ;  /* 0x0000000773087223 */ /* 0x080fe20000010804 */
[----:B------:R-:W-:Y:S01]  /*41f0*/  FMUL.FTZ R6, R114, R7 ;  /* 0x0000000772067220 */ /* 0x000fe20000410000 */
[----:B------:R-:W-:Y:S01]  /*4200*/  FADD.FTZ R30, R131, R30 ;  /* 0x0000001e831e7221 */ /* 0x000fe20000010000 */
[----:B------:R-:W-:-:S02]  /*4210*/  HADD2.F32 R4, -RZ, R9.H1_H1 ;  /* 0x30000009ff047230 */ /* 0x000fc40000004100 */
[----:B------:R-:W-:Y:S01]  /*4220*/  FMUL.FTZ R5, R109, R28 ;  /* 0x0000001c6d057220 */ /* 0x000fe20000410000 */
[----:B------:R-:W-:Y:S01]  /*4230*/  FFMA.FTZ R37, R115, R37, R6 ;  /* 0x0000002573257223 */ /* 0x000fe20000010006 */
[-C--:B------:R-:W-:Y:S02]  /*4240*/  FMUL.FTZ R36, R109, R30.reuse ;  /* 0x0000001e6d247220 */ /* 0x080fe40000410000 */
[----:B------:R-:W-:Y:S01]  /*4250*/  FFMA.FTZ R30, R107, R30, R5 ;  /* 0x0000001e6b1e7223 */ /* 0x000fe20000010005 */
[----:B------:R-:W-:Y:S02]  /*4260*/  FMUL.FTZ R129, R85, R4 ;  /* 0x0000000455817220 */ /* 0x000fe40000410000 */
[----:B------:R-:W0:Y:S01]  /*4270*/  LDS.128 R4, [R105+0x30] ;  /* 0x0000300069047984 */ /* 0x000e220000000c00 */
[----:B------:R-:W-:Y:S02]  /*4280*/  HADD2.F32 R130, -RZ, R9.H0_H0 ;  /* 0x20000009ff827230 */ /* 0x000fe40000004100 */
[----:B------:R-:W-:Y:S01]  /*4290*/  FFMA.FTZ R133, R107, R28, -R36 ;  /* 0x0000001c6b857223 */ /* 0x000fe20000010824 */
[----:B------:R-:W-:Y:S01]  /*42a0*/  FMUL.FTZ R9, R113, R37 ;  /* 0x0000002571097220 */ /* 0x000fe20000410000 */
[----:B------:R-:W-:Y:S01]  /*42b0*/  FADD.FTZ R36, R129, R30 ;  /* 0x0000001e81247221 */ /* 0x000fe20000010000 */
[----:B------:R-:W-:Y:S01]  /*42c0*/  FMUL.FTZ R130, R85, R130 ;  /* 0x0000008255827220 */ /* 0x000fe20000410000 */
[-C--:B------:R-:W-:Y:S01]  /*42d0*/  FMUL.FTZ R30, R113, R8.reuse ;  /* 0x00000008711e7220 */ /* 0x080fe20000410000 */
[----:B------:R-:W-:Y:S01]  /*42e0*/  FFMA.FTZ R28, R116, R8, -R9 ;  /* 0x00000008741c7223 */ /* 0x000fe20000010809 */
[----:B------:R-:W-:Y:S01]  /*42f0*/  FMUL.FTZ R8, R112, R36 ;  /* 0x0000002470087220 */ /* 0x000fe20000410000 */
[----:B------:R-:W-:Y:S01]  /*4300*/  FADD.FTZ R133, R130, R133 ;  /* 0x0000008582857221 */ /* 0x000fe20000010000 */
[----:B------:R-:W-:-:S02]  /*4310*/  HADD2.F32 R148, -RZ, R10.H0_H0 ;  /* 0x2000000aff947230 */ /* 0x000fc40000004100 */
[----:B------:R-:W-:Y:S01]  /*4320*/  FFMA.FTZ R30, R116, R37, R30 ;  /* 0x00000025741e7223 */ /* 0x000fe2000001001e */
[----:B------:R-:W-:Y:S01]  /*4330*/  FMUL.FTZ R29, R29, R106 ;  /* 0x0000006a1d1d7220 */ /* 0x000fe20000410000 */
[-C--:B------:R-:W-:Y:S01]  /*4340*/  FMUL.FTZ R162, R112, R133.reuse ;  /* 0x0000008570a27220 */ /* 0x080fe20000410000 */
[----:B------:R-:W-:Y:S01]  /*4350*/  FFMA.FTZ R9, R111, R133, -R8 ;  /* 0x000000856f097223 */ /* 0x000fe20000010808 */
[----:B------:R-:W-:Y:S02]  /*4360*/  HADD2.F32 R8, -RZ, R10.H1_H1 ;  /* 0x3000000aff087230 */ /* 0x000fe40000004100 */
[----:B------:R-:W-:Y:S01]  /*4370*/  FMUL.FTZ R148, R83, R148 ;  /* 0x0000009453947220 */ /* 0x000fe20000410000 */
[----:B------:R-:W-:Y:S01]  /*4380*/  FFMA.FTZ R162, R111, R36, R162 ;  /* 0x000000246fa27223 */ /* 0x000fe200000100a2 */
[----:B------:R-:W-:Y:S01]  /*4390*/  FMUL.RZ R37, R29, 0.15915493667125701904 ;  /* 0x3e22f9831d257820 */ /* 0x000fe2000040c000 */
[----:B------:R-:W-:Y:S01]  /*43a0*/  FMUL.FTZ R36, R109, R30 ;  /* 0x0000001e6d247220 */ /* 0x000fe20000410000 */
[----:B------:R-:W-:Y:S01]  /*43b0*/  FMUL.FTZ R31, R31, R106 ;  /* 0x0000006a1f1f7220 */ /* 0x000fe20000410000 */
[----:B------:R-:W-:Y:S01]  /*43c0*/  FMUL.FTZ R133, R83, R8 ;  /* 0x0000000853857220 */ /* 0x000fe20000410000 */
[----:B------:R-:W-:Y:S01]  /*43d0*/  FADD.FTZ R9, R148, R9 ;  /* 0x0000000994097221 */ /* 0x000fe20000010000 */
[----:B------:R-:W1:Y:S01]  /*43e0*/  MUFU.COS R10, R37 ;  /* 0x00000025000a7308 */ /* 0x000e620000000000 */
[-C--:B------:R-:W-:Y:S01]  /*43f0*/  FFMA.FTZ R36, R107, R28.reuse, -R36 ;  /* 0x0000001c6b247223 */ /* 0x080fe20000010824 */
[----:B------:R-:W-:Y:S01]  /*4400*/  FMUL.FTZ R28, R109, R28 ;  /* 0x0000001c6d1c7220 */ /* 0x000fe20000410000 */
[----:B------:R-:W-:-:S02]  /*4410*/  HADD2.F32 R8, -RZ, R11.H1_H1 ;  /* 0x3000000bff087230 */ /* 0x000fc40000004100 */
[----:B------:R-:W-:Y:S01]  /*4420*/  FADD.FTZ R29, R133, R162 ;  /* 0x000000a2851d7221 */ /* 0x000fe20000010000 */
[C---:B------:R-:W-:Y:S01]  /*4430*/  FMUL.FTZ R166, R118.reuse, R9 ;  /* 0x0000000976a67220 */ /* 0x040fe20000410000 */
[----:B------:R-:W-:Y:S01]  /*4440*/  FFMA.FTZ R28, R107, R30, R28 ;  /* 0x0000001e6b1c7223 */ /* 0x000fe2000001001c */
[----:B------:R-:W-:Y:S01]  /*4450*/  HADD2.F32 R162, -RZ, R11.H0_H0 ;  /* 0x2000000bffa27230 */ /* 0x000fe20000004100 */
[----:B------:R-:W1:Y:S01]  /*4460*/  MUFU.EX2 R31, R31 ;  /* 0x0000001f001f7308 */ /* 0x000e620000000800 */
[-C--:B------:R-:W-:Y:S01]  /*4470*/  FMUL.FTZ R164, R118, R29.reuse ;  /* 0x0000001d76a47220 */ /* 0x080fe20000410000 */
[----:B------:R-:W-:Y:S01]  /*4480*/  FFMA.FTZ R30, R117, R29, R166 ;  /* 0x0000001d751e7223 */ /* 0x000fe200000100a6 */
[----:B------:R-:W-:Y:S01]  /*4490*/  FMUL.FTZ R149, R81, R8 ;  /* 0x0000000851957220 */ /* 0x000fe20000410000 */
        /* <DEDUP_REMOVED lines=11> */
[----:B-1----:R-:W-:Y:S01]  /*4550*/  FMUL.FTZ R163, R31, R10 ;  /* 0x0000000a1fa37220 */ /* 0x002fe20000410000 */
[-C--:B------:R-:W-:Y:S01]  /*4560*/  FMUL.FTZ R29, R120, R11.reuse ;  /* 0x0000000b781d7220 */ /* 0x080fe20000410000 */
[----:B------:R-:W-:Y:S01]  /*4570*/  FFMA.FTZ R36, R119, R11, -R36 ;  /* 0x0000000b77247223 */ /* 0x000fe20000010824 */
[----:B------:R-:W-:Y:S01]  /*4580*/  FMUL.FTZ R165, R79, R4 ;  /* 0x000000044fa57220 */ /* 0x000fe20000410000 */
[C---:B------:R-:W-:Y:S01]  /*4590*/  FMUL.FTZ R10, R118.reuse, R9 ;  /* 0x00000009760a7220 */ /* 0x040fe20000410000 */
        /* <DEDUP_REMOVED lines=8> */
[----:B------:R-:W0:Y:S01]  /*4620*/  MUFU.SIN R166, R37 ;  /* 0x0000002500a67308 */ /* 0x000e220000000400 */
[----:B------:R-:W-:Y:S01]  /*4630*/  FFMA.FTZ R8, R117, R9, R8 ;  /* 0x0000000975087223 */ /* 0x000fe20000010008 */
[----:B------:R-:W-:Y:S02]  /*4640*/  HADD2.F32 R168, -RZ, R5.H0_H0 ;  /* 0x20000005ffa87230 */ /* 0x000fe40000004100 */
        /* <DEDUP_REMOVED lines=88> */
[----:B------:R-:W-:-:S03]  /*4bd0*/  @P1 FFMA.FTZ R177, R177, R4, -R6 ;  /* 0x00000004b1b11223 */ /* 0x000fc60000010806 */
[----:B------:R-:W1:Y:S01]  /*4be0*/  SHFL.UP PT, R6, R173, 0x8, RZ ;  /* 0x05000000ad067989 */ /* 0x000e6200000e00ff */
[----:B------:R-:W-:-:S05]  /*4bf0*/  @P1 FFMA.FTZ R176, R176, R4, R9 ;  /* 0x00000004b0b01223 */ /* 0x000fca0000010009 */
[----:B------:R-:W5:Y:S01]  /*4c00*/  SHFL.UP PT, R5, R176, 0x8, RZ ;  /* 0x05000000b0057989 */ /* 0x000f6200000e00ff */
[----:B------:R-:W-:-:S03]  /*4c10*/  ISETP.GE.AND P1, PT, R58, 0x8, PT ;  /* 0x000000083a00780c */ /* 0x000fc60003f26270 */
[----:B------:R-:W2:Y:S01]  /*4c20*/  SHFL.UP PT, R4, R177, 0x8, RZ ;  /* 0x05000000b1047989 */ /* 0x000ea200000e00ff */
[-C--:B0-----:R-:W-:Y:S01]  /*4c30*/  FMUL.FTZ R8, R176, R7.reuse ;  /* 0x00000007b0087220 */ /* 0x081fe20000410000 */
[----:B------:R-:W-:-:S03]  /*4c40*/  FMUL.FTZ R9, R177, R7 ;  /* 0x00000007b1097220 */ /* 0x000fc60000410000 */
[-C--:B-1----:R-:W-:Y:S01]  /*4c50*/  FFMA.FTZ R8, R177, R6.reuse, -R8 ;  /* 0x00000006b1087223 */ /* 0x082fe20000010808 */
[----:B------:R-:W-:-:S04]  /*4c60*/  FFMA.FTZ R9, R176, R6, R9 ;  /* 0x00000006b0097223 */ /* 0x000fc80000010009 */
[----:B------:R-:W-:Y:S02]  /*4c70*/  @P1 FADD.FTZ R173, R173, R8 ;  /* 0x00000008adad1221 */ /* 0x000fe40000010000 */
[----:B------:R-:W0:Y:S01]  /*4c80*/  S2R R8, SR_CgaCtaId ;  /* 0x0000000000087919 */ /* 0x000e220000008800 */
[-C--:B-----5:R-:W-:Y:S01]  /*4c90*/  FMUL.FTZ R7, R176, R5.reuse ;  /* 0x00000005b0077220 */ /* 0x0a0fe20000410000 */
[----:B------:R-:W-:Y:S01]  /*4ca0*/  FMUL.FTZ R5, R177, R5 ;  /* 0x00000005b1057220 */ /* 0x000fe20000410000 */
[----:B------:R-:W-:-:S03]  /*4cb0*/  @P1 FADD.FTZ R174, R174, R9 ;  /* 0x00000009aeae1221 */ /* 0x000fc60000010000 */
[-C--:B--2---:R-:W-:Y:S02]  /*4cc0*/  @P1 FFMA.FTZ R176, R176, R4.reuse, R5 ;  /* 0x00000004b0b01223 */ /* 0x084fe40000010005 */
        /* <DEDUP_REMOVED lines=168> */
.L_x_1916:
[----:B------:R-:W-:Y:S05]  /*5750*/  BSYNC.RECONVERGENT B0 ;  /* 0x0000000000007941 */ /* 0x000fea0003800200 */
.L_x_1915:
[-C--:B0-----:R-:W-:Y:S01]  /*5760*/  FMUL.FTZ R4, R109, R131.reuse ;  /* 0x000000836d047220 */ /* 0x081fe20000410000 */
        /* <DEDUP_REMOVED lines=8> */
[C---:B------:R-:W-:Y:S01]  /*57f0*/  FMUL.FTZ R4, R112.reuse, R129 ;  /* 0x0000008170047220 */ /* 0x040fe20000410000 */
        /* <DEDUP_REMOVED lines=81> */
.L_x_1914:
        /* <DEDUP_REMOVED lines=46> */
[----:B------:R-:W-:Y:S02]  /*5ff0*/  IADD3 R46, P4, PT, R46, 0x400, RZ ;  /* 0x000004002e2e7810 */ /* 0x000fe40007f9e0ff */
[----:B------:R-:W-:Y:S02]  /*6000*/  IADD3.X R45, PT, PT, RZ, R45, RZ, P1, !PT ;  /* 0x0000002dff2d7210 */ /* 0x000fe40000ffe4ff */
        /* <DEDUP_REMOVED lines=28> */
[----:B------:R-:W-:-:S02]  /*61d0*/  HADD2.F32 R35, -RZ, R35.H1_H1 ;  /* 0x30000023ff237230 */ /* 0x000fc40000004100 */
[----:B------:R-:W-:Y:S01]  /*61e0*/  FMUL.FTZ R27, R26, -1.4426950216293334961 ;  /* 0xbfb8aa3b1a1b7820 */ /* 0x000fe20000410000 */
[----:B------:R-:W-:Y:S02]  /*61f0*/  HADD2.F32 R34, -RZ, R34.H1_H1 ;  /* 0x30000022ff227230 */ /* 0x000fe40000004100 */
[----:B------:R-:W-:Y:S01]  /*6200*/  FMUL.FTZ R30, R29, -1.4426950216293334961 ;  /* 0xbfb8aa3b1d1e7820 */ /* 0x000fe20000410000 */
[----:B------:R-:W-:Y:S01]  /*6210*/  HADD2.F32 R22, -RZ, R4.H0_H0 ;  /* 0x20000004ff167230 */ /* 0x000fe20000004100 */
[----:B------:R-:W0:Y:S01]  /*6220*/  MUFU.EX2 R11, R11 ;  /* 0x0000000b000b7308 */ /* 0x000e220000000800 */
[----:B------:R-:W-:Y:S02]  /*6230*/  HADD2.F32 R25, -RZ, R5.H0_H0 ;  /* 0x20000005ff197230 */ /* 0x000fe40000004100 */
[----:B------:R-:W-:Y:S01]  /*6240*/  FMUL.FTZ R21, R35, -1.4426950216293334961 ;  /* 0xbfb8aa3b23157820 */ /* 0x000fe20000410000 */
[----:B------:R-:W-:Y:S01]  /*6250*/  HADD2.F32 R28, -RZ, R6.H0_H0 ;  /* 0x20000006ff1c7230 */ /* 0x000fe20000004100 */
[----:B------:R-:W1:Y:S01]  /*6260*/  MUFU.EX2 R12, R12 ;  /* 0x0000000c000c7308 */ /* 0x000e620000000800 */
        /* <DEDUP_REMOVED lines=29> */
[----:B------:R2:W3:Y:S01]  /*6440*/  MUFU.EX2 R7, R6 ;  /* 0x0000000600077308 */ /* 0x0004e20000000800 */
[----:B0-----:R-:W-:-:S03]  /*6450*/  FADD.FTZ R18, R18, 1 ;  /* 0x3f80000012127421 */ /* 0x001fc60000010000 */
[----:B------:R-:W0:Y:S01]  /*6460*/  MUFU.RCP R73, R10 ;  /* 0x0000000a00497308 */ /* 0x000e220000001000 */
[----:B-1----:R-:W-:Y:S01]  /*6470*/  FADD.FTZ R4, R4, 1 ;  /* 0x3f80000004047421 */ /* 0x002fe20000010000 */
[----:B--2---:R-:W-:-:S06]  /*6480*/  FADD.FTZ R6, R5, 1 ;  /* 0x3f80000005067421 */ /* 0x004fcc0000010000 */
[----:B------:R-:W1:Y:S01]  /*6490*/  MUFU.RCP R11, R11 ;  /* 0x0000000b000b7308 */ /* 0x000e620000001000 */
[----:B---3--:R-:W-:-:S07]  /*64a0*/  FADD.FTZ R7, R7, 1 ;  /* 0x3f80000007077421 */ /* 0x008fce0000010000 */
[----:B------:R-:W-:Y:S01]  /*64b0*/  MUFU.RCP R12, R12 ;  /* 0x0000000c000c7308 */ /* 0x000fe20000001000 */
[----:B0-----:R-:W-:-:S04]  /*64c0*/  FMUL.FTZ R14, R14, R73 ;  /* 0x000000490e0e7220 */ /* 0x001fc80000410000 */
[----:B------:R-:W-:-:S03]  /*64d0*/  FMUL.FTZ R14, R14, R57 ;  /* 0x000000390e0e7220 */ /* 0x000fc60000410000 */
[----:B------:R-:W0:Y:S01]  /*64e0*/  MUFU.RCP R60, R13 ;  /* 0x0000000d003c7308 */ /* 0x000e220000001000 */
[----:B-1----:R-:W-:-:S04]  /*64f0*/  FMUL.FTZ R5, R32, R11 ;  /* 0x0000000b20057220 */ /* 0x002fc80000410000 */
[----:B------:R-:W-:-:S03]  /*6500*/  FMUL.FTZ R5, R5, R90 ;  /* 0x0000005a05057220 */ /* 0x000fc60000410000 */
[----:B------:R-:W1:Y:S02]  /*6510*/  MUFU.RCP R10, R21 ;  /* 0x00000015000a7308 */ /* 0x000e640000001000 */
[----:B------:R-:W-:-:S06]  /*6520*/  F2FP.F16.F32.PACK_AB R32, R5, R14 ;  /* 0x0000000e0520723e */ /* 0x000fcc00000000ff */
[----:B------:R-:W-:Y:S01]  /*6530*/  MUFU.RCP R36, R36 ;  /* 0x0000002400247308 */ /* 0x000fe20000001000 */
[----:B0-----:R-:W-:-:S04]  /*6540*/  FMUL.FTZ R33, R33, R60 ;  /* 0x0000003c21217220 */ /* 0x001fc80000410000 */
[----:B------:R-:W-:-:S03]  /*6550*/  FMUL.FTZ R33, R33, R92 ;  /* 0x0000005c21217220 */ /* 0x000fc60000410000 */
[----:B------:R-:W0:Y:S01]  /*6560*/  MUFU.RCP R58, R58 ;  /* 0x0000003a003a7308 */ /* 0x000e220000001000 */
[----:B-1----:R-:W-:-:S04]  /*6570*/  FMUL.FTZ R35, R35, R10 ;  /* 0x0000000a23237220 */ /* 0x002fc80000410000 */
[----:B------:R-:W-:-:S03]  /*6580*/  FMUL.FTZ R35, R35, R96 ;  /* 0x0000006023237220 */ /* 0x000fc60000410000 */
[----:B------:R-:W1:Y:S08]  /*6590*/  MUFU.RCP R17, R17 ;  /* 0x0000001100117308 */ /* 0x000e700000001000 */
[----:B------:R-:W-:Y:S01]  /*65a0*/  MUFU.RCP R75, R18 ;  /* 0x00000012004b7308 */ /* 0x000fe20000001000 */
[----:B0-----:R-:W-:-:S04]  /*65b0*/  FMUL.FTZ R37, R37, R58 ;  /* 0x0000003a25257220 */ /* 0x001fc80000410000 */
[----:B------:R-:W-:-:S03]  /*65c0*/  FMUL.FTZ R37, R37, R104 ;  /* 0x0000006825257220 */ /* 0x000fc60000410000 */
[----:B------:R-:W-:Y:S01]  /*65d0*/  MUFU.RCP R20, R20 ;  /* 0x0000001400147308 */ /* 0x000fe20000001000 */
[----:B-1----:R-:W-:-:S04]  /*65e0*/  FMUL.FTZ R16, R16, R17 ;  /* 0x0000001110107220 */ /* 0x002fc80000410000 */
[----:B------:R-:W-:-:S03]  /*65f0*/  FMUL.FTZ R16, R16, R61 ;  /* 0x0000003d10107220 */ /* 0x000fc60000410000 */
[----:B------:R0:W1:Y:S08]  /*6600*/  MUFU.RCP R77, R4 ;  /* 0x00000004004d7308 */ /* 0x0000700000001000 */
[----:B------:R-:W2:Y:S01]  /*6610*/  MUFU.RCP R24, R24 ;  /* 0x0000001800187308 */ /* 0x000ea20000001000 */
[----:B0-----:R-:W-:Y:S01]  /*6620*/  FMUL.FTZ R4, R15, R12 ;  /* 0x0000000c0f047220 */ /* 0x001fe20000410000 */
[----:B------:R-:W-:-:S03]  /*6630*/  FMUL.FTZ R12, R31, R36 ;  /* 0x000000241f0c7220 */ /* 0x000fc60000410000 */
[----:B------:R-:W-:Y:S01]  /*6640*/  FMUL.FTZ R4, R4, R59 ;  /* 0x0000003b04047220 */ /* 0x000fe20000410000 */
[----:B------:R-:W-:Y:S02]  /*6650*/  FMUL.FTZ R12, R12, R71 ;  /* 0x000000470c0c7220 */ /* 0x000fe40000410000 */
[----:B------:R0:W3:Y:S01]  /*6660*/  MUFU.RCP R62, R6 ;  /* 0x00000006003e7308 */ /* 0x0000e20000001000 */
[----:B-1----:R-:W-:Y:S01]  /*6670*/  FMUL.FTZ R22, R22, R77 ;  /* 0x0000004d16167220 */ /* 0x002fe20000410000 */
[----:B------:R-:W-:Y:S02]  /*6680*/  F2FP.F16.F32.PACK_AB R33, R33, R4 ;  /* 0x000000042121723e */ /* 0x000fe400000000ff */
[----:B------:R-:W1:Y:S01]  /*6690*/  LDC.64 R4, c[0x0][0x430] ;  /* 0x00010c00ff047b82 */ /* 0x000e620000000a00 */
[----:B------:R-:W-:Y:S01]  /*66a0*/  FMUL.FTZ R22, R22, R65 ;  /* 0x0000004116167220 */ /* 0x000fe20000410000 */
[----:B------:R-:W-:Y:S02]  /*66b0*/  F2FP.F16.F32.PACK_AB R15, R37, R12 ;  /* 0x0000000c250f723e */ /* 0x000fe400000000ff */
[----:B------:R-:W4:Y:S01]  /*66c0*/  MUFU.RCP R27, R27 ;  /* 0x0000001b001b7308 */ /* 0x000f220000001000 */
[----:B0-----:R-:W-:Y:S01]  /*66d0*/  FMUL.FTZ R6, R19, R20 ;  /* 0x0000001413067220 */ /* 0x001fe20000410000 */
[----:B--2---:R-:W-:-:S03]  /*66e0*/  FMUL.FTZ R23, R23, R24 ;  /* 0x0000001817177220 */ /* 0x004fc60000410000 */
[----:B------:R-:W-:Y:S01]  /*66f0*/  FMUL.FTZ R6, R6, R63 ;  /* 0x0000003f06067220 */ /* 0x000fe20000410000 */
[----:B------:R-:W-:Y:S02]  /*6700*/  FMUL.FTZ R23, R23, R98 ;  /* 0x0000006217177220 */ /* 0x000fe40000410000 */
[----:B------:R0:W2:Y:S01]  /*6710*/  MUFU.RCP R13, R7 ;  /* 0x00000007000d7308 */ /* 0x0000a20000001000 */
[----:B---3--:R-:W-:Y:S01]  /*6720*/  FMUL.FTZ R10, R25, R62 ;  /* 0x0000003e190a7220 */ /* 0x008fe20000410000 */
[----:B------:R-:W-:Y:S02]  /*6730*/  F2FP.F16.F32.PACK_AB R35, R35, R6 ;  /* 0x000000062323723e */ /* 0x000fe400000000ff */
[----:B------:R-:W-:Y:S01]  /*6740*/  F2FP.F16.F32.PACK_AB R12, R23, R22 ;  /* 0x00000016170c723e */ /* 0x000fe200000000ff */
[----:B------:R-:W-:Y:S01]  /*6750*/  BAR.SYNC.DEFER_BLOCKING 0x0 ;  /* 0x0000000000007b1d */ /* 0x000fe20000010000 */
[----:B------:R-:W-:Y:S01]  /*6760*/  FMUL.FTZ R10, R10, R67 ;  /* 0x000000430a0a7220 */ /* 0x000fe20000410000 */
[----:B0-----:R-:W-:Y:S01]  /*6770*/  FMUL.FTZ R7, R34, R75 ;  /* 0x0000004b22077220 */ /* 0x001fe20000410000 */
[----:B----4-:R-:W-:-:S03]  /*6780*/  FMUL.FTZ R11, R26, R27 ;  /* 0x0000001b1a0b7220 */ /* 0x010fc60000410000 */
[----:B------:R-:W0:Y:S01]  /*6790*/  MUFU.RCP R30, R30 ;  /* 0x0000001e001e7308 */ /* 0x000e220000001000 */
[----:B------:R-:W-:Y:S01]  /*67a0*/  FMUL.FTZ R7, R7, R94 ;  /* 0x0000005e07077220 */ /* 0x000fe20000410000 */
[----:B------:R-:W-:Y:S01]  /*67b0*/  FMUL.FTZ R11, R11, R100 ;  /* 0x000000640b0b7220 */ /* 0x000fe20000410000 */
[----:B-1----:R-:W-:-:S04]  /*67c0*/  IMAD.WIDE.U32 R8, R4, UR20, R8 ;  /* 0x0000001404087c25 */ /* 0x002fc8000f8e0008 */
[----:B--2---:R-:W-:Y:S01]  /*67d0*/  FMUL.FTZ R28, R28, R13 ;  /* 0x0000000d1c1c7220 */ /* 0x004fe20000410000 */
[----:B------:R-:W-:Y:S01]  /*67e0*/  F2FP.F16.F32.PACK_AB R34, R7, R16 ;  /* 0x000000100722723e */ /* 0x000fe200000000ff */
[----:B------:R-:W-:Y:S01]  /*67f0*/  IMAD R9, R5, UR20, R9 ;  /* 0x0000001405097c24 */ /* 0x000fe2000f8e0209 */
[----:B------:R-:W-:Y:S01]  /*6800*/  F2FP.F16.F32.PACK_AB R13, R11, R10 ;  /* 0x0000000a0b0d723e */ /* 0x000fe200000000ff */
[----:B------:R-:W-:Y:S01]  /*6810*/  FMUL.FTZ R28, R28, R69 ;  /* 0x000000451c1c7220 */ /* 0x000fe20000410000 */
[----:B------:R-:W1:Y:S01]  /*6820*/  LDC.64 R6, c[0x0][0x438] ;  /* 0x00010e00ff067b82 */ /* 0x000e620000000a00 */
[----:B0-----:R-:W-:Y:S01]  /*6830*/  FMUL.FTZ R29, R29, R30 ;  /* 0x0000001e1d1d7220 */ /* 0x001fe20000410000 */
[----:B------:R-:W-:Y:S06]  /*6840*/  STS.128 [R56], R32 ;  /* 0x0000002038007388 */ /* 0x000fec0000000c00 */
[----:B------:R-:W0:Y:S01]  /*6850*/  LDC.64 R10, c[0x0][0x490] ;  /* 0x00012400ff0a7b82 */ /* 0x000e220000000a00 */
[----:B------:R-:W-:-:S05]  /*6860*/  FMUL.FTZ R29, R29, R102 ;  /* 0x000000661d1d7220 */ /* 0x000fca0000410000 */
[----:B------:R-:W-:-:S05]  /*6870*/  F2FP.F16.F32.PACK_AB R14, R29, R28 ;  /* 0x0000001c1d0e723e */ /* 0x000fca00000000ff */
[----:B------:R-:W-:Y:S01]  /*6880*/  STS.128 [R56+0x10], R12 ;  /* 0x0000100c38007388 */ /* 0x000fe20000000c00 */
[----:B------:R-:W-:-:S03]  /*6890*/  NOP ;  /* 0x0000000000007918 */ /* 0x000fc60000000000 */
[----:B------:R-:W2:Y:S01]  /*68a0*/  LDS.128 R16, [R55] ;  /* 0x0000000037107984 */ /* 0x000ea20000000c00 */
[----:B-1----:R-:W-:-:S03]  /*68b0*/  IMAD.WIDE.U32 R4, R39, R6, R8 ;  /* 0x0000000627047225 */ /* 0x002fc600078e0008 */
[----:B------:R-:W1:Y:S01]  /*68c0*/  LDS.128 R20, [R55+0x200] ;  /* 0x0002000037147984 */ /* 0x000e620000000c00 */
[----:B------:R-:W-:Y:S01]  /*68d0*/  IMAD R5, R39, R7, R5 ;  /* 0x0000000727057224 */ /* 0x000fe200078e0205 */
[----:B0-----:R-:W-:-:S04]  /*68e0*/  LEA R6, P0, R4, R10, 0x1 ;  /* 0x0000000a04067211 */ /* 0x001fc800078008ff */
[----:B------:R-:W-:Y:S02]  /*68f0*/  LEA.HI.X R7, R4, R11, R5, 0x1, P0 ;  /* 0x0000000b04077211 */ /* 0x000fe400000f0c05 */
[----:B------:R-:W-:Y:S01]  /*6900*/  ISETP.GE.AND P0, PT, R51, UR5, PT ;  /* 0x0000000533007c0c */ /* 0x000fe2000bf06270 */
[----:B------:R-:W-:-:S05]  /*6910*/  IMAD.WIDE.U32 R4, R48, 0x10, R6 ;  /* 0x0000001030047825 */ /* 0x000fca00078e0006 */
[----:B--2---:R2:W-:Y:S04]  /*6920*/  STG.E.128 desc[UR18][R4.64], R16 ;  /* 0x0000001004007986 */ /* 0x0045e8000c101d12 */
[----:B-1----:R2:W-:Y:S03]  /*6930*/  STG.E.128 desc[UR18][R4.64+0x200], R20 ;  /* 0x0002001404007986 */ /* 0x0025e6000c101d12 */
[----:B------:R-:W-:Y:S05]  /*6940*/  @!P0 BRA `(.L_x_1918) ;  /* 0xffffff9c006c8947 */ /* 0x000fea000383ffff */
[----:B------:R-:W-:Y:S05]  /*6950*/  EXIT ;  /* 0x000000000000794d */ /* 0x000fea0003800000 */
.L_x_1919:
        /* <DEDUP_REMOVED lines=10> */
.L_x_5045:


//--------------------- .text._Z25selective_scan_fwd_kernelI32Selective_Scan_fwd_kernel_traitsILi32ELi8ELi1ELb0ELb0ELb0ELb0EN3c104HalfENS1_7complexIfEEEEv13SSMParamsBase --------------------------
	.section	.text._Z25selective_scan_fwd_kernelI32Selective_Scan_fwd_kernel_traitsILi32ELi8ELi1ELb0ELb0ELb0ELb0EN3c104HalfENS1_7complexIfEEEEv13SSMParamsBase,"ax",@progbits
	.align	128
        .global         _Z25selective_scan_fwd_kernelI32Selective_Scan_fwd_kernel_traitsILi32ELi8ELi1ELb0ELb0ELb0ELb0EN3c104HalfENS1_7complexIfEEEEv13SSMParamsBase
        .type           _Z25selective_scan_fwd_kernelI32Selective_Scan_fwd_kernel_traitsILi32ELi8ELi1ELb0ELb0ELb0ELb0EN3c104HalfENS1_7complexIfEEEEv13SSMParamsBase,@function
        .size           _Z25selective_scan_fwd_kernelI32Selective_Scan_fwd_kernel_traitsILi32ELi8ELi1ELb0ELb0ELb0ELb0EN3c104HalfENS1_7complexIfEEEEv13SSMParamsBase,(.L_x_5046 - _Z25selective_scan_fwd_kernelI32Selective_Scan_fwd_kernel_traitsILi32ELi8ELi1ELb0ELb0ELb0ELb0EN3c104HalfENS1_7complexIfEEEEv13SSMParamsBase)
        .other          _Z25selective_scan_fwd_kernelI32Selective_Scan_fwd_kernel_traitsILi32ELi8ELi1ELb0ELb0ELb0ELb0EN3c104HalfENS1_7complexIfEEEEv13SSMParamsBase,@"STO_CUDA_ENTRY STV_DEFAULT"
_Z25selective_scan_fwd_kernelI32Selective_Scan_fwd_kernel_traitsILi32ELi8ELi1ELb0ELb0ELb0ELb0EN3c104HalfENS1_7complexIfEEEEv13SSMParamsBase:
.text._Z25selective_scan_fwd_kernelI32Selective_Scan_fwd_kernel_traitsILi32ELi8ELi1ELb0ELb0ELb0ELb0EN3c104HalfENS1_7complexIfEEEEv13SSMParamsBase:
        /* <DEDUP_REMOVED lines=31> */
[----:B------:R-:W3:Y:S01]  /*01f0*/  LDCU.64 UR12, c[0x0][0x3d8] ;  /* 0x00007b00ff0c77ac */ /* 0x000ee20008000a00 */
[----:B------:R-:W-:Y:S02]  /*0200*/  MOV R3, UR5 ;  /* 0x0000000500037c02 */ /* 0x000fe40008000f00 */
[----:B------:R-:W-:Y:S02]  /*0210*/  MOV R4, UR6 ;  /* 0x0000000600047c02 */ /* 0x000fe40008000f00 */
[----:B------:R-:W-:Y:S01]  /*0220*/  MOV R5, UR7 ;  /* 0x0000000700057c02 */ /* 0x000fe20008000f00 */
[----:B------:R-:W0:Y:S01]  /*0230*/  LDCU.64 UR6, c[0x0][0x3b8] ;  /* 0x00007700ff0677ac */ /* 0x000e220008000a00 */
[----:B------:R-:W-:Y:S01]  /*0240*/  MOV R2, UR4 ;  /* 0x0000000400027c02 */ /* 0x000fe20008000f00 */
[----:B------:R-:W0:Y:S01]  /*0250*/  LDC.64 R14, c[0x0][0x450] ;  /* 0x00011400ff0e7b82 */ /* 0x000e220000000a00 */
[----:B------:R-:W-:Y:S01]  /*0260*/  MOV R3, UR9 ;  /* 0x0000000900037c02 */ /* 0x000fe20008000f00 */
[----:B------:R-:W0:Y:S01]  /*0270*/  LDCU UR4, c[0x0][0x38c] ;  /* 0x00007180ff0477ac */ /* 0x000e220008000800 */
[----:B------:R-:W-:-:S02]  /*0280*/  MOV R5, UR8 ;  /* 0x0000000800057c02 */ /* 0x000fc40008000f00 */
[----:B------:R-:W-:Y:S01]  /*0290*/  MOV R59, RZ ;  /* 0x000000ff003b7202 */ /* 0x000fe20000000f00 */
[----:B------:R-:W0:Y:S01]  /*02a0*/  LDCU.64 UR8, c[0x0][0x3a0] ;  /* 0x00007400ff0877ac */ /* 0x000e220008000a00 */
[C---:B------:R-:W-:Y:S01]  /*02b0*/  IMAD.WIDE.U32 R2, R28.reuse, UR10, R2 ;  /* 0x0000000a1c027c25 */ /* 0x040fe2000f8e0002 */
[----:B------:R-:W0:Y:S03]  /*02c0*/  LDC.64 R16, c[0x0][0x448] ;  /* 0x00011200ff107b82 */ /* 0x000e260000000a00 */
[----:B------:R-:W-:Y:S01]  /*02d0*/  IMAD R52, R28, UR11, R3 ;  /* 0x0000000b1c347c24 */ /* 0x000fe2000f8e0203 */
[----:B----4-:R-:W-:Y:S01]  /*02e0*/  LEA R42, P0, R2, R42, 0x1 ;  /* 0x0000002a022a7211 */ /* 0x010fe200078008ff */
[----:B------:R-:W-:-:S03]  /*02f0*/  IMAD.WIDE.U32 R4, R28, UR14, R4 ;  /* 0x0000000e1c047c25 */ /* 0x000fc6000f8e0004 */
[----:B------:R-:W4:Y:S01]  /*0300*/  LDC.64 R18, c[0x0][0x440] ;  /* 0x00011000ff127b82 */ /* 0x000f220000000a00 */
[----:B--2---:R-:W-:Y:S01]  /*0310*/  IMAD R0, R11, UR18, R28 ;  /* 0x000000120b007c24 */ /* 0x004fe2000f8e021c */
[----:B------:R-:W-:Y:S01]  /*0320*/  LEA.HI.X R52, R2, R43, R52, 0x1, P0 ;  /* 0x0000002b02347211 */ /* 0x000fe200000f0c34 */
[----:B---3--:R-:W-:Y:S01]  /*0330*/  IMAD.WIDE.U32 R2, R28, UR12, RZ ;  /* 0x0000000c1c027c25 */ /* 0x008fe2000f8e00ff */
[----:B-1----:R-:W-:Y:S02]  /*0340*/  LEA R40, P0, R4, R8, 0x1 ;  /* 0x0000000804287211 */ /* 0x002fe400078008ff */
[----:B0-----:R-:W-:Y:S01]  /*0350*/  SHF.L.U32 R39, R31, 0x3, RZ ;  /* 0x000000031f277819 */ /* 0x001fe200000006ff */
[----:B------:R-:W-:Y:S02]  /*0360*/  IMAD R0, R0, R13, RZ ;  /* 0x0000000d00007224 */ /* 0x000fe400078e02ff */
[C---:B------:R-:W-:Y:S01]  /*0370*/  IMAD R41, R28.reuse, UR15, R5 ;  /* 0x0000000f1c297c24 */ /* 0x040fe2000f8e0205 */
[C---:B------:R-:W-:Y:S01]  /*0380*/  IADD3 R43, PT, PT, R39.reuse, 0x1, RZ ;  /* 0x00000001272b7810 */ /* 0x040fe20007ffe0ff */
[----:B------:R-:W-:Y:S01]  /*0390*/  IMAD.WIDE.U32 R36, R28, UR6, RZ ;  /* 0x000000061c247c25 */ /* 0x000fe2000f8e00ff */
[----:B------:R-:W-:-:S02]  /*03a0*/  IADD3 R44, PT, PT, R39, 0x2, RZ ;  /* 0x00000002272c7810 */ /* 0x000fc40007ffe0ff */
[----:B------:R-:W-:Y:S01]  /*03b0*/  LEA.HI.X R41, R4, R9, R41, 0x1, P0 ;  /* 0x0000000904297211 */ /* 0x000fe200000f0c29 */
[----:B------:R-:W-:Y:S01]  /*03c0*/  IMAD.WIDE.U32 R6, R28, UR8, RZ ;  /* 0x000000081c067c25 */ /* 0x000fe2000f8e00ff */
[----:B------:R-:W-:Y:S02]  /*03d0*/  LEA R34, P0, R2, R14, 0x3 ;  /* 0x0000000e02227211 */ /* 0x000fe400078018ff */
[----:B------:R-:W-:Y:S01]  /*03e0*/  LEA R33, P1, R36, R16, 0x3 ;  /* 0x0000001024217211 */ /* 0x000fe200078218ff */
[----:B------:R-:W-:Y:S01]  /*03f0*/  IMAD R38, R0, UR4, RZ ;  /* 0x0000000400267c24 */ /* 0x000fe2000f8e02ff */
[C---:B------:R-:W-:Y:S01]  /*0400*/  LOP3.LUT R0, R39.reuse, 0x1f00, RZ, 0xc0, !PT ;  /* 0x00001f0027007812 */ /* 0x040fe200078ec0ff */
[C---:B------:R-:W-:Y:S01]  /*0410*/  IMAD R35, R28.reuse, UR13, R3 ;  /* 0x0000000d1c237c24 */ /* 0x040fe2000f8e0203 */
[----:B------:R-:W-:Y:S01]  /*0420*/  IADD3 R45, PT, PT, R39, 0x3, RZ ;  /* 0x00000003272d7810 */ /* 0x000fe20007ffe0ff */
[----:B------:R-:W-:Y:S01]  /*0430*/  IMAD R3, R28, UR7, R37 ;  /* 0x000000071c037c24 */ /* 0x000fe2000f8e0225 */
[----:B----4-:R-:W-:Y:S01]  /*0440*/  LEA R32, P2, R6, R18, 0x3 ;  /* 0x0000001206207211 */ /* 0x010fe200078418ff */
[----:B------:R-:W-:Y:S01]  /*0450*/  IMAD R37, R28, UR9, R7 ;  /* 0x000000091c257c24 */ /* 0x000fe2000f8e0207 */
[----:B------:R-:W-:Y:S01]  /*0460*/  LOP3.LUT R49, R0, 0x1f, R31, 0xf8, !PT ;  /* 0x0000001f00317812 */ /* 0x000fe200078ef81f */
[----:B------:R-:W0:Y:S01]  /*0470*/  LDCU.U8 UR7, c[0x0][0x39e] ;  /* 0x000073c0ff0777ac */ /* 0x000e220008000000 */
[----:B------:R-:W-:-:S02]  /*0480*/  LEA.HI.X R35, R2, R15, R35, 0x3, P0 ;  /* 0x0000000f02237211 */ /* 0x000fc400000f1c23 */
[----:B------:R-:W-:Y:S02]  /*0490*/  LEA.HI.X R36, R36, R17, R3, 0x3, P1 ;  /* 0x0000001124247211 */ /* 0x000fe400008f1c03 */
[----:B------:R-:W-:Y:S02]  /*04a0*/  LEA.HI.X R37, R6, R19, R37, 0x3, P2 ;  /* 0x0000001306257211 */ /* 0x000fe400010f1c25 */
[C---:B------:R-:W-:Y:S02]  /*04b0*/  IADD3 R46, PT, PT, R39.reuse, 0x4, RZ ;  /* 0x00000004272e7810 */ /* 0x040fe40007ffe0ff */
[C---:B------:R-:W-:Y:S02]  /*04c0*/  IADD3 R47, PT, PT, R39.reuse, 0x5, RZ ;  /* 0x00000005272f7810 */ /* 0x040fe40007ffe0ff */
[C---:B------:R-:W-:Y:S02]  /*04d0*/  IADD3 R48, PT, PT, R39.reuse, 0x6, RZ ;  /* 0x0000000627307810 */ /* 0x040fe40007ffe0ff */
[----:B------:R-:W-:-:S02]  /*04e0*/  IADD3 R50, PT, PT, R39, 0x7, RZ ;  /* 0x0000000727327810 */ /* 0x000fc40007ffe0ff */
[C---:B------:R-:W-:Y:S02]  /*04f0*/  LOP3.LUT R53, R49.reuse, 0x20, RZ, 0xfc, !PT ;  /* 0x0000002031357812 */ /* 0x040fe400078efcff */
[C---:B------:R-:W-:Y:S02]  /*0500*/  LOP3.LUT R54, R49.reuse, 0x40, RZ, 0xfc, !PT ;  /* 0x0000004031367812 */ /* 0x040fe400078efcff */
[C---:B------:R-:W-:Y:S02]  /*0510*/  LOP3.LUT R55, R49.reuse, 0x60, RZ, 0xfc, !PT ;  /* 0x0000006031377812 */ /* 0x040fe400078efcff */
[C---:B------:R-:W-:Y:S02]  /*0520*/  LOP3.LUT R56, R49.reuse, 0x80, RZ, 0xfc, !PT ;  /* 0x0000008031387812 */ /* 0x040fe400078efcff */
[C---:B------:R-:W-:Y:S02]  /*0530*/  LOP3.LUT R57, R49.reuse, 0xa0, RZ, 0xfc, !PT ;  /* 0x000000a031397812 */ /* 0x040fe400078efcff */
[----:B------:R-:W-:-:S02]  /*0540*/  LOP3.LUT R58, R49, 0xc0, RZ, 0xfc, !PT ;  /* 0x000000c0313a7812 */ /* 0x000fc400078efcff */
[----:B0-----:R-:W-:-:S07]  /*0550*/  LOP3.LUT R51, R49, 0xe0, RZ, 0xfc, !PT ;  /* 0x000000e031337812 */ /* 0x001fce00078efcff */
.L_x_1940:
[----:B0-----:R-:W0:Y:S01]  /*0560*/  LDCU UR4, c[0x0][0x388] ;  /* 0x00007100ff0477ac */ /* 0x001e220008000800 */
[----:B------:R-:W-:Y:S02]  /*0570*/  SHF.L.U32 R60, R59, 0x8, RZ ;  /* 0x000000083b3c7819 */ /* 0x000fe400000006ff */
[----:B------:R-:W-:Y:S02]  /*0580*/  SHF.L.U32 R3, R49, 0x1, RZ ;  /* 0x0000000131037819 */ /* 0x000fe400000006ff */
[----:B------:R-:W-:Y:S02]  /*0590*/  PRMT R0, RZ, 0x7610, R0 ;  /* 0x00007610ff007816 */ /* 0x000fe40000000000 */
[C---:B------:R-:W-:Y:S02]  /*05a0*/  IADD3 R4, P4, PT, R3.reuse, R42, RZ ;  /* 0x0000002a03047210 */ /* 0x040fe40007f9e0ff */
[----:B------:R-:W-:Y:S02]  /*05b0*/  IADD3 R2, P5, PT, R3, R40, RZ ;  /* 0x0000002803027210 */ /* 0x000fe40007fbe0ff */
[----:B------:R-:W-:-:S02]  /*05c0*/  IADD3.X R5, PT, PT, RZ, R52, RZ, P4, !PT ;  /* 0x00000034ff057210 */ /* 0x000fc400027fe4ff */
        /* <DEDUP_REMOVED lines=15> */
[----:B------:R-:W-:Y:S01]  /*06c0*/  PRMT R15, RZ, 0x7610, R15 ;  /* 0x00007610ff0f7816 */ /* 0x000fe2000000000f */
[----:B------:R-:W2:Y:S01]  /*06d0*/  @!P6 LDG.E.U16 R0, desc[UR16][R4.64] ;  /* 0x000000100400e981 */ /* 0x000ea2000c1e1500 */
[-C--:B------:R-:W-:Y:S02]  /*06e0*/  ISETP.GE.AND P6, PT, R51, R62.reuse, PT ;  /* 0x0000003e3300720c */ /* 0x080fe40003fc6270 */
[----:B------:R-:W-:Y:S01]  /*06f0*/  PRMT R14, RZ, 0x7610, R14 ;  /* 0x00007610ff0e7816 */ /* 0x000fe2000000000e */
[----:B------:R-:W3:Y:S01]  /*0700*/  @!P0 LDG.E.U16 R7, desc[UR16][R4.64+0x40] ;  /* 0x0000401004078981 */ /* 0x000ee2000c1e1500 */
[----:B------:R-:W0:Y:S01]  /*0710*/  S2R R66, SR_LANEID ;  /* 0x0000000000427919 */ /* 0x000e220000000000 */
[----:B------:R-:W1:Y:S01]  /*0720*/  S2UR UR5, SR_CgaCtaId ;  /* 0x00000000000579c3 */ /* 0x000e620000008800 */
[----:B------:R-:W-:Y:S01]  /*0730*/  UMOV UR4, 0x400 ;  /* 0x0000040000047882 */ /* 0x000fe20000000000 */
[----:B------:R-:W-:Y:S01]  /*0740*/  P2R R16, PR, RZ, 0x1 ;  /* 0x00000001ff107803 */ /* 0x000fe20000000000 */
[----:B------:R-:W4:Y:S04]  /*0750*/  @!P1 LDG.E.U16 R6, desc[UR16][R4.64+0x80] ;  /* 0x0000801004069981 */ /* 0x000f28000c1e1500 */
[----:B------:R-:W4:Y:S04]  /*0760*/  @!P2 LDG.E.U16 R8, desc[UR16][R4.64+0xc0] ;  /* 0x0000c0100408a981 */ /* 0x000f28000c1e1500 */
[----:B------:R-:W4:Y:S04]  /*0770*/  @!P3 LDG.E.U16 R13, desc[UR16][R4.64+0x100] ;  /* 0x00010010040db981 */ /* 0x000f28000c1e1500 */
[----:B------:R-:W4:Y:S04]  /*0780*/  @!P4 LDG.E.U16 R12, desc[UR16][R4.64+0x140] ;  /* 0x00014010040cc981 */ /* 0x000f28000c1e1500 */
[----:B------:R-:W4:Y:S04]  /*0790*/  @!P5 LDG.E.U16 R15, desc[UR16][R4.64+0x180] ;  /* 0x00018010040fd981 */ /* 0x000f28000c1e1500 */
[----:B------:R0:W4:Y:S01]  /*07a0*/  @!P6 LDG.E.U16 R14, desc[UR16][R4.64+0x1c0] ;  /* 0x0001c010040ee981 */ /* 0x000122000c1e1500 */
[----:B-1----:R-:W-:Y:S01]  /*07b0*/  ULEA UR4, UR5, UR4, 0x18 ;  /* 0x0000000405047291 */ /* 0x002fe2000f8ec0ff */
[----:B------:R-:W-:-:S02]  /*07c0*/  ISETP.GE.AND P0, PT, R49, R62, PT ;  /* 0x0000003e3100720c */ /* 0x000fc40003f06270 */
[C---:B0-----:R-:W-:Y:S02]  /*07d0*/  IADD3 R9, PT, PT, R66.reuse, 0x20, RZ ;  /* 0x0000002042097810 */ /* 0x041fe40007ffe0ff */
[C---:B------:R-:W-:Y:S02]  /*07e0*/  IADD3 R11, PT, PT, R66.reuse, 0x40, RZ ;  /* 0x00000040420b7810 */ /* 0x040fe40007ffe0ff */
[C---:B------:R-:W-:Y:S02]  /*07f0*/  IADD3 R17, PT, PT, R66.reuse, 0x60, RZ ;  /* 0x0000006042117810 */ /* 0x040fe40007ffe0ff */
[-C--:B------:R-:W-:Y:S02]  /*0800*/  LEA.HI.SX32 R65, R66, R66.reuse, 0x1b ;  /* 0x0000004242417211 */ /* 0x080fe400078fdaff */
[-C--:B------:R-:W-:Y:S02]  /*0810*/  LEA.HI.SX32 R9, R9, R66.reuse, 0x1b ;  /* 0x0000004209097211 */ /* 0x080fe400078fdaff */
[----:B------:R-:W-:-:S02]  /*0820*/  LEA.HI.SX32 R11, R11, R66, 0x1b ;  /* 0x000000420b0b7211 */ /* 0x000fc400078fdaff */
[----:B------:R-:W-:Y:S02]  /*0830*/  LEA.HI.SX32 R17, R17, R66, 0x1b ;  /* 0x0000004211117211 */ /* 0x000fe400078fdaff */
[----:B------:R-:W-:Y:S02]  /*0840*/  LEA R65, R65, UR4, 0x1 ;  /* 0x0000000441417c11 */ /* 0x000fe4000f8e08ff */
[----:B------:R-:W-:Y:S02]  /*0850*/  LEA R64, R9, UR4, 0x1 ;  /* 0x0000000409407c11 */ /* 0x000fe4000f8e08ff */
[C---:B------:R-:W-:Y:S02]  /*0860*/  IADD3 R5, PT, PT, R66.reuse, 0x80, RZ ;  /* 0x0000008042057810 */ /* 0x040fe40007ffe0ff */
[----:B------:R-:W-:Y:S02]  /*0870*/  LEA R63, R11, UR4, 0x1 ;  /* 0x000000040b3f7c11 */ /* 0x000fe4000f8e08ff */
[----:B------:R-:W-:-:S02]  /*0880*/  IADD3 R9, PT, PT, R66, 0xa0, RZ ;  /* 0x000000a042097810 */ /* 0x000fc40007ffe0ff */
[----:B------:R-:W-:Y:S02]  /*0890*/  LEA R61, R17, UR4, 0x1 ;  /* 0x00000004113d7c11 */ /* 0x000fe4000f8e08ff */
[C---:B------:R-:W-:Y:S02]  /*08a0*/  IADD3 R11, PT, PT, R66.reuse, 0xc0, RZ ;  /* 0x000000c0420b7810 */ /* 0x040fe40007ffe0ff */
[----:B------:R-:W-:Y:S02]  /*08b0*/  IADD3 R17, PT, PT, R66, 0xe0, RZ ;  /* 0x000000e042117810 */ /* 0x000fe40007ffe0ff */
        /* <DEDUP_REMOVED lines=8> */
[----:B------:R-:W-:-:S02]  /*0940*/  PRMT R18, RZ, 0x7610, R18 ;  /* 0x00007610ff127816 */ /* 0x000fc40000000012 */
[----:B------:R-:W-:Y:S01]  /*0950*/  PRMT R17, RZ, 0x7610, R17 ;  /* 0x00007610ff117816 */ /* 0x000fe20000000011 */
[----:B--2---:R0:W-:Y:S04]  /*0960*/  STS.U16 [R65], R0 ;  /* 0x0000000041007388 */ /* 0x0041e80000000400 */
[----:B---3--:R-:W-:Y:S01]  /*0970*/  STS.U16 [R64+0x40], R7 ;  /* 0x0000400740007388 */ /* 0x008fe20000000400 */
[----:B0-----:R-:W-:-:S03]  /*0980*/  SHF.L.U32 R0, R66, 0x3, RZ ;  /* 0x0000000342007819 */ /* 0x001fc600000006ff */
[----:B----4-:R-:W-:Y:S01]  /*0990*/  STS.U16 [R63+0x80], R6 ;  /* 0x000080063f007388 */ /* 0x010fe20000000400 */
[----:B------:R-:W-:-:S03]  /*09a0*/  LEA.HI.SX32 R71, R0, R0, 0x1b ;  /* 0x0000000000477211 */ /* 0x000fc600078fdaff */
[----:B------:R-:W-:Y:S01]  /*09b0*/  STS.U16 [R61+0xc0], R8 ;  /* 0x0000c0083d007388 */ /* 0x000fe20000000400 */
[----:B------:R-:W-:Y:S02]  /*09c0*/  PRMT R0, RZ, 0x7610, R0 ;  /* 0x00007610ff007816 */ /* 0x000fe40000000000 */
[----:B------:R-:W-:Y:S01]  /*09d0*/  LEA R71, R71, UR4, 0x1 ;  /* 0x0000000447477c11 */ /* 0x000fe2000f8e08ff */
        /* <DEDUP_REMOVED lines=16> */
[----:B------:R-:W-:Y:S02]  /*0ae0*/  PRMT R15, RZ, 0x7610, R15 ;  /* 0x00007610ff0f7816 */ /* 0x000fe4000000000f */
[----:B------:R-:W-:Y:S01]  /*0af0*/  PRMT R12, RZ, 0x7610, R12 ;  /* 0x00007610ff0c7816 */ /* 0x000fe2000000000c */
[----:B------:R-:W2:Y:S01]  /*0b00*/  @!P0 LDG.E.U16 R0, desc[UR16][R2.64] ;  /* 0x0000001002008981 */ /* 0x000ea2000c1e1500 */
[----:B------:R-:W-:Y:S02]  /*0b10*/  ISETP.NE.AND P0, PT, R16, RZ, PT ;  /* 0x000000ff1000720c */ /* 0x000fe40003f05270 */
[----:B------:R-:W-:Y:S01]  /*0b20*/  PRMT R16, RZ, 0x7610, R16 ;  /* 0x00007610ff107816 */ /* 0x000fe20000000010 */
[----:B------:R-:W3:Y:S04]  /*0b30*/  @!P1 LDG.E.U16 R14, desc[UR16][R2.64+0x80] ;  /* 0x00008010020e9981 */ /* 0x000ee8000c1e1500 */
[----:B------:R-:W4:Y:S04]  /*0b40*/  @!P3 LDG.E.U16 R15, desc[UR16][R2.64+0x100] ;  /* 0x00010010020fb981 */ /* 0x000f28000c1e1500 */
[----:B------:R-:W4:Y:S04]  /*0b50*/  @!P2 LDG.E.U16 R16, desc[UR16][R2.64+0xc0] ;  /* 0x0000c0100210a981 */ /* 0x000f28000c1e1500 */
[----:B------:R-:W3:Y:S04]  /*0b60*/  @!P0 LDG.E.U16 R13, desc[UR16][R2.64+0x40] ;  /* 0x00004010020d8981 */ /* 0x000ee8000c1e1500 */
[----:B------:R-:W4:Y:S04]  /*0b70*/  @!P4 LDG.E.U16 R18, desc[UR16][R2.64+0x140] ;  /* 0x000140100212c981 */ /* 0x000f28000c1e1500 */
[----:B------:R-:W4:Y:S04]  /*0b80*/  @!P5 LDG.E.U16 R17, desc[UR16][R2.64+0x180] ;  /* 0x000180100211d981 */ /* 0x000f28000c1e1500 */
[----:B------:R-:W4:Y:S01]  /*0b90*/  @!P6 LDG.E.U16 R12, desc[UR16][R2.64+0x1c0] ;  /* 0x0001c010020ce981 */ /* 0x000f22000c1e1500 */
[----:B------:R-:W-:Y:S03]  /*0ba0*/  BSSY.RECONVERGENT B0, `(.L_x_1920) ;  /* 0x0000048000007945 */ /* 0x000fe60003800200 */
[----:B--2---:R0:W-:Y:S02]  /*0bb0*/  STS.U16 [R65], R0 ;  /* 0x0000000041007388 */ /* 0x0041e40000000400 */
[----:B0-----:R-:W0:Y:S02]  /*0bc0*/  LDC R0, c[0x0][0x38c] ;  /* 0x0000e300ff007b82 */ /* 0x001e240000000800 */
[----:B---3--:R-:W-:Y:S04]  /*0bd0*/  STS.U16 [R64+0x40], R13 ;  /* 0x0000400d40007388 */ /* 0x008fe80000000400 */
[----:B------:R-:W-:Y:S04]  /*0be0*/  STS.U16 [R63+0x80], R14 ;  /* 0x0000800e3f007388 */ /* 0x000fe80000000400 */
[----:B----4-:R-:W-:Y:S04]  /*0bf0*/  STS.U16 [R61+0xc0], R16 ;  /* 0x0000c0103d007388 */ /* 0x010fe80000000400 */
        /* <DEDUP_REMOVED lines=11> */
[----:B------:R-:W0:Y:S04]  /*0cb0*/  LDS.U16 R15, [R71+0xc] ;  /* 0x00000c00470f7984 */ /* 0x000e280000000400 */
[----:B------:R0:W0:Y:S01]  /*0cc0*/  LDS.U16 R18, [R71+0xe] ;  /* 0x00000e0047127984 */ /* 0x0000220000000400 */
[----:B-1----:R-:W-:-:S05]  /*0cd0*/  HADD2.F32 R19, -RZ, R19.H0_H0 ;  /* 0x20000013ff137230 */ /* 0x002fca0000004100 */
[----:B-----5:R-:W-:-:S05]  /*0ce0*/  FADD.FTZ R84, R19, R30 ;  /* 0x0000001e13547221 */ /* 0x020fca0000010000 */
[----:B------:R-:W-:Y:S01]  /*0cf0*/  FSETP.GTU.FTZ.AND P0, PT, R84, 20, PT ;  /* 0x41a000005400780b */ /* 0x000fe20003f1c000 */
[----:B--2---:R-:W-:-:S03]  /*0d00*/  HADD2.F32 R17, -RZ, R2.H0_H0 ;  /* 0x20000002ff117230 */ /* 0x004fc60000004100 */
[----:B------:R-:W-:Y:S01]  /*0d10*/  ISETP.EQ.OR P0, PT, RZ, UR7, P0 ;  /* 0x00000007ff007c0c */ /* 0x000fe20008702670 */
[----:B---3--:R-:W-:Y:S02]  /*0d20*/  HADD2.F32 R3, -RZ, R3.H0_H0 ;  /* 0x20000003ff037230 */ /* 0x008fe40000004100 */
[--C-:B------:R-:W-:Y:S01]  /*0d30*/  FADD.FTZ R72, R17, R30.reuse ;  /* 0x0000001e11487221 */ /* 0x100fe20000010000 */
[----:B----4-:R-:W-:Y:S02]  /*0d40*/  HADD2.F32 R13, -RZ, R13.H0_H0 ;  /* 0x2000000dff0d7230 */ /* 0x010fe40000004100 */
[----:B0-----:R-:W-:Y:S02]  /*0d50*/  HADD2.F32 R21, -RZ, R14.H0_H0 ;  /* 0x2000000eff157230 */ /* 0x001fe40000004100 */
        /* <DEDUP_REMOVED lines=44> */
.L_x_1921:
[----:B------:R-:W-:Y:S05]  /*1020*/  BSYNC.RECONVERGENT B0 ;  /* 0x0000000000007941 */ /* 0x000fea0003800200 */
.L_x_1920:
        /* <DEDUP_REMOVED lines=35> */
.L_x_1923:
[----:B------:R-:W-:Y:S05]  /*1260*/  BSYNC.RECONVERGENT B0 ;  /* 0x0000000000007941 */ /* 0x000fea0003800200 */
.L_x_1922:
[----:B------:R-:W-:Y:S01]  /*1270*/  ISETP.EQ.OR P3, PT, RZ, UR7, P3 ;  /* 0x00000007ff007c0c */ /* 0x000fe20009f62670 */
[----:B------:R-:W-:Y:S01]  /*1280*/  BSSY.RECONVERGENT B0, `(.L_x_1924) ;  /* 0x0000026000007945 */ /* 0x000fe20003800200 */
[----:B------:R-:W-:Y:S02]  /*1290*/  FSETP.GTU.FTZ.AND P2, PT, R86, 20, PT ;  /* 0x41a000005600780b */ /* 0x000fe40003f5c000 */
[----:B------:R-:W-:Y:S02]  /*12a0*/  ISETP.EQ.OR P4, PT, RZ, UR7, P4 ;  /* 0x00000007ff007c0c */ /* 0x000fe4000a782670 */
[----:B------:R-:W-:Y:S02]  /*12b0*/  ISETP.EQ.OR P5, PT, RZ, UR7, P5 ;  /* 0x00000007ff007c0c */ /* 0x000fe4000afa2670 */
[----:B------:R-:W-:Y:S02]  /*12c0*/  ISETP.EQ.OR P1, PT, RZ, UR7, P1 ;  /* 0x00000007ff007c0c */ /* 0x000fe40008f22670 */
[----:B------:R-:W-:-:S02]  /*12d0*/  ISETP.EQ.OR P0, PT, RZ, UR7, P0 ;  /* 0x00000007ff007c0c */ /* 0x000fc40008702670 */
        /* <DEDUP_REMOVED lines=32> */
.L_x_1925:
[----:B------:R-:W-:Y:S05]  /*14e0*/  BSYNC.RECONVERGENT B0 ;  /* 0x0000000000007941 */ /* 0x000fea0003800200 */
.L_x_1924:
        /* <DEDUP_REMOVED lines=32> */
.L_x_1927:
[----:B------:R-:W-:Y:S05]  /*16f0*/  BSYNC.RECONVERGENT B0 ;  /* 0x0000000000007941 */ /* 0x000fea0003800200 */
.L_x_1926:
        /* <DEDUP_REMOVED lines=32> */
.L_x_1929:
[----:B------:R-:W-:Y:S05]  /*1900*/  BSYNC.RECONVERGENT B0 ;  /* 0x0000000000007941 */ /* 0x000fea0003800200 */
.L_x_1928:
        /* <DEDUP_REMOVED lines=32> */
.L_x_1931:
[----:B------:R-:W-:Y:S05]  /*1b10*/  BSYNC.RECONVERGENT B0 ;  /* 0x0000000000007941 */ /* 0x000fea0003800200 */
.L_x_1930:
        /* <DEDUP_REMOVED lines=32> */
.L_x_1933:
[----:B------:R-:W-:Y:S05]  /*1d20*/  BSYNC.RECONVERGENT B0 ;  /* 0x0000000000007941 */ /* 0x000fea0003800200 */
.L_x_1932:
        /* <DEDUP_REMOVED lines=32> */
.L_x_1935:
[----:B------:R-:W-:Y:S05]  /*1f30*/  BSYNC.RECONVERGENT B0 ;  /* 0x0000000000007941 */ /* 0x000fea0003800200 */
.L_x_1934:
[----:B------:R-:W-:Y:S01]  /*1f40*/  ISETP.GE.AND P0, PT, R0, 0x1, PT ;  /* 0x000000010000780c */ /* 0x000fe20003f06270 */
[----:B------:R-:W-:Y:S01]  /*1f50*/  HADD2.F32 R11, -RZ, R11.H0_H0 ;  /* 0x2000000bff0b7230 */ /* 0x000fe20000004100 */
[----:B------:R-:W-:Y:S01]  /*1f60*/  BAR.SYNC.DEFER_BLOCKING 0x0 ;  /* 0x0000000000007b1d */ /* 0x000fe20000010000 */
[----:B------:R-:W-:Y:S02]  /*1f70*/  HADD2.F32 R10, -RZ, R10.H0_H0 ;  /* 0x2000000aff0a7230 */ /* 0x000fe40000004100 */
[----:B------:R-:W-:Y:S02]  /*1f80*/  HADD2.F32 R9, -RZ, R9.H0_H0 ;  /* 0x20000009ff097230 */ /* 0x000fe40000004100 */
[-C--:B------:R-:W-:Y:S01]  /*1f90*/  FMUL.FTZ R73, R11, R29.reuse ;  /* 0x0000001d0b497220 */ /* 0x080fe20000410000 */
[----:B------:R-:W-:Y:S02]  /*1fa0*/  HADD2.F32 R8, -RZ, R8.H0_H0 ;  /* 0x20000008ff087230 */ /* 0x000fe40000004100 */
[----:B------:R-:W-:Y:S01]  /*1fb0*/  FMUL.FTZ R88, R10, R29 ;  /* 0x0000001d0a587220 */ /* 0x000fe20000410000 */
[----:B------:R-:W-:-:S02]  /*1fc0*/  HADD2.F32 R4, -RZ, R4.H0_H0 ;  /* 0x20000004ff047230 */ /* 0x000fc40000004100 */
[-C--:B------:R-:W-:Y:S01]  /*1fd0*/  FMUL.FTZ R75, R9, R29.reuse ;  /* 0x0000001d094b7220 */ /* 0x080fe20000410000 */
[----:B------:R-:W-:Y:S02]  /*1fe0*/  HADD2.F32 R5, -RZ, R5.H0_H0 ;  /* 0x20000005ff057230 */ /* 0x000fe40000004100 */
[-C--:B------:R-:W-:Y:S01]  /*1ff0*/  FMUL.FTZ R90, R8, R29.reuse ;  /* 0x0000001d085a7220 */ /* 0x080fe20000410000 */
[----:B------:R-:W-:Y:S02]  /*2000*/  HADD2.F32 R6, -RZ, R6.H0_H0 ;  /* 0x20000006ff067230 */ /* 0x000fe40000004100 */
[-C--:B------:R-:W-:Y:S01]  /*2010*/  FMUL.FTZ R77, R4, R29.reuse ;  /* 0x0000001d044d7220 */ /* 0x080fe20000410000 */
[----:B------:R-:W-:Y:S02]  /*2020*/  HADD2.F32 R7, -RZ, R7.H0_H0 ;  /* 0x20000007ff077230 */ /* 0x000fe40000004100 */
[-C--:B------:R-:W-:Y:S01]  /*2030*/  FMUL.FTZ R92, R5, R29.reuse ;  /* 0x0000001d055c7220 */ /* 0x080fe20000410000 */
[----:B------:R-:W-:-:S02]  /*2040*/  FMUL.FTZ R79, R6, R29 ;  /* 0x0000001d064f7220 */ /* 0x000fc40000410000 */
[----:B------:R-:W-:Y:S01]  /*2050*/  FMUL.FTZ R94, R7, R29 ;  /* 0x0000001d075e7220 */ /* 0x000fe20000410000 */
[----:B------:R-:W-:Y:S06]  /*2060*/  @!P0 BRA `(.L_x_1936) ;  /* 0x0000001800908947 */ /* 0x000fec0003800000 */
[----:B------:R-:W0:Y:S01]  /*2070*/  LDC.64 R16, c[0x0][0x3e0] ;  /* 0x0000f800ff107b82 */ /* 0x000e220000000a00 */
[----:B------:R-:W-:Y:S01]  /*2080*/  IMAD R97, R59, R0, RZ ;  /* 0x000000003b617224 */ /* 0x000fe200078e02ff */
[----:B------:R-:W-:Y:S01]  /*2090*/  VIMNMX R0, PT, PT, R0, 0x1, !PT ;  /* 0x0000000100007848 */ /* 0x000fe20007fe0100 */
        /* <DEDUP_REMOVED lines=9> */
[----:B------:R-:W-:Y:S01]  /*2130*/  MOV R99, R32 ;  /* 0x0000002000637202 */ /* 0x000fe20000000f00 */
[----:B------:R-:W-:Y:S01]  /*2140*/  UIADD3 UR5, UPT, UPT, UR4, 0x260, URZ ;  /* 0x0000026004057890 */ /* 0x000fe2000fffe0ff */
[----:B------:R-:W-:-:S02]  /*2150*/  MOV R96, R37 ;  /* 0x0000002500607202 */ /* 0x000fc40000000f00 */
[----:B------:R-:W2:Y:S01]  /*2160*/  LDC.64 R20, c[0x0][0x3a8] ;  /* 0x0000ea00ff147b82 */ /* 0x000ea20000000a00 */
[----:B------:R-:W-:Y:S02]  /*2170*/  MOV R101, R33 ;  /* 0x0000002100657202 */ /* 0x000fe40000000f00 */
[----:B------:R-:W-:Y:S02]  /*2180*/  MOV R98, R36 ;  /* 0x0000002400627202 */ /* 0x000fe40000000f00 */
[----:B------:R-:W-:Y:S02]  /*2190*/  MOV R103, R34 ;  /* 0x0000002200677202 */ /* 0x000fe40000000f00 */
[----:B------:R-:W-:Y:S01]  /*21a0*/  MOV R100, R35 ;  /* 0x0000002300647202 */ /* 0x000fe20000000f00 */
[----:B------:R-:W3:Y:S01]  /*21b0*/  LDC.64 R2, c[0x0][0x480] ;  /* 0x00012000ff027b82 */ /* 0x000ee20000000a00 */
[----:B------:R-:W-:Y:S02]  /*21c0*/  IADD3 R102, PT, PT, -R0, RZ, RZ ;  /* 0x000000ff00667210 */ /* 0x000fe40007ffe1ff */
[----:B0-----:R-:W-:-:S02]  /*21d0*/  SHF.L.U64.HI R17, R16, 0x3, R17 ;  /* 0x0000000310117819 */ /* 0x001fc40000010211 */
[----:B-1----:R-:W-:Y:S02]  /*21e0*/  SHF.L.U64.HI R19, R18, 0x3, R19 ;  /* 0x0000000312137819 */ /* 0x002fe40000010213 */
[----:B--2---:R-:W-:-:S07]  /*21f0*/  SHF.L.U64.HI R21, R20, 0x3, R21 ;  /* 0x0000000314157819 */ /* 0x004fce0000010215 */
.L_x_1939:
[----:B------:R-:W-:Y:S02]  /*2200*/  MOV R4, R99 ;  /* 0x0000006300047202 */ /* 0x000fe40000000f00 */
[----:B------:R-:W-:-:S06]  /*2210*/  MOV R5, R96 ;  /* 0x0000006000057202 */ /* 0x000fcc0000000f00 */
[----:B------:R-:W2:Y:S01]  /*2220*/  LDG.E.64 R4, desc[UR16][R4.64] ;  /* 0x0000001004047981 */ /* 0x000ea2000c1e1b00 */
[-C--:B------:R-:W-:Y:S02]  /*2230*/  ISETP.GE.U32.AND P1, PT, R43, R62.reuse, PT ;  /* 0x0000003e2b00720c */ /* 0x080fe40003f26070 */
[-C--:B------:R-:W-:Y:S02]  /*2240*/  ISETP.GE.U32.AND P3, PT, R39, R62.reuse, PT ;  /* 0x0000003e2700720c */ /* 0x080fe40003f66070 */
[-C--:B------:R-:W-:Y:S02]  /*2250*/  ISETP.GE.U32.AND P0, PT, R44, R62.reuse, PT ;  /* 0x0000003e2c00720c */ /* 0x080fe40003f06070 */
[----:B------:R-:W-:Y:S02]  /*2260*/  FSEL R104, R81, RZ, !P3 ;  /* 0x000000ff51687208 */ /* 0x000fe40005800000 */
[----:B------:R-:W-:Y:S02]  /*2270*/  FSEL R106, R83, RZ, !P1 ;  /* 0x000000ff536a7208 */ /* 0x000fe40004800000 */
[----:B------:R-:W-:Y:S01]  /*2280*/  ISETP.GE.U32.AND P2, PT, R45, R62, PT ;  /* 0x0000003e2d00720c */ /* 0x000fe20003f46070 */
[----:B------:R-:W0:Y:S01]  /*2290*/  S2UR UR6, SR_CgaCtaId ;  /* 0x00000000000679c3 */ /* 0x000e220000008800 */
[C---:B--2---:R-:W-:Y:S01]  /*22a0*/  FMUL.FTZ R0, R5.reuse, R84 ;  /* 0x0000005405007220 */ /* 0x044fe20000410000 */
[C---:B------:R-:W-:Y:S01]  /*22b0*/  FMUL.FTZ R6, R5.reuse, R72 ;  /* 0x0000004805067220 */ /* 0x040fe20000410000 */
[----:B------:R-:W-:Y:S01]  /*22c0*/  FMUL.FTZ R7, R4, 1.4426950216293334961 ;  /* 0x3fb8aa3b04077820 */ /* 0x000fe20000410000 */
[----:B------:R-:W-:Y:S01]  /*22d0*/  FMUL.FTZ R22, R5, R82 ;  /* 0x0000005205167220 */ /* 0x000fe20000410000 */
[----:B------:R-:W-:Y:S01]  /*22e0*/  FMUL.RZ R8, R0, 0.15915493667125701904 ;  /* 0x3e22f98300087820 */ /* 0x000fe2000040c000 */
[----:B------:R-:W-:Y:S01]  /*22f0*/  FMUL.RZ R10, R6, 0.15915493667125701904 ;  /* 0x3e22f983060a7820 */ /* 0x000fe2000040c000 */
[C---:B------:R-:W-:Y:S01]  /*2300*/  FMUL.FTZ R4, R7.reuse, R72 ;  /* 0x0000004807047220 */ /* 0x040fe20000410000 */
[----:B------:R-:W-:Y:S01]  /*2310*/  FMUL.FTZ R0, R7, R84 ;  /* 0x0000005407007220 */ /* 0x000fe20000410000 */
[----:B------:R-:W-:Y:S01]  /*2320*/  MUFU.SIN R9, R8 ;  /* 0x0000000800097308 */ /* 0x000fe20000000400 */
[----:B------:R-:W-:Y:S01]  /*2330*/  FMUL.FTZ R6, R5, R74 ;  /* 0x0000004a05067220 */ /* 0x000fe20000410000 */
[----:B------:R-:W-:-:S03]  /*2340*/  FMUL.RZ R22, R22, 0.15915493667125701904 ;  /* 0x3e22f98316167820 */ /* 0x000fc6000040c000 */
[----:B------:R-:W-:Y:S01]  /*2350*/  FMUL.RZ R12, R6, 0.15915493667125701904 ;  /* 0x3e22f983060c7820 */ /* 0x000fe2000040c000 */
[----:B------:R-:W-:Y:S02]  /*2360*/  FMUL.FTZ R6, R7, R74 ;  /* 0x0000004a07067220 */ /* 0x000fe40000410000 */
[----:B------:R1:W-:Y:S08]  /*2370*/  MUFU.COS R11, R8 ;  /* 0x00000008000b7308 */ /* 0x0003f00000000000 */
[----:B------:R-:W2:Y:S01]  /*2380*/  MUFU.SIN R13, R10 ;  /* 0x0000000a000d7308 */ /* 0x000ea20000000400 */
[----:B-1----:R-:W-:-:S04]  /*2390*/  FMUL.FTZ R8, R5, R76 ;  /* 0x0000004c05087220 */ /* 0x002fc80000410000 */
[----:B------:R-:W-:Y:S01]  /*23a0*/  FMUL.RZ R14, R8, 0.15915493667125701904 ;  /* 0x3e22f983080e7820 */ /* 0x000fe2000040c000 */
[----:B------:R-:W-:Y:S02]  /*23b0*/  FMUL.FTZ R8, R7, R76 ;  /* 0x0000004c07087220 */ /* 0x000fe40000410000 */
[----:B------:R1:W4:Y:S08]  /*23c0*/  MUFU.COS R15, R10 ;  /* 0x0000000a000f7308 */ /* 0x0003300000000000 */
[----:B------:R-:W2:Y:S01]  /*23d0*/  MUFU.EX2 R4, R4 ;  /* 0x0000000400047308 */ /* 0x000ea20000000800 */
[----:B-1----:R-:W-:-:S03]  /*23e0*/  FMUL.FTZ R10, R5, R78 ;  /* 0x0000004e050a7220 */ /* 0x002fc60000410000 */
[----:B------:R-:W1:Y:S01]  /*23f0*/  MUFU.COS R105, R14 ;  /* 0x0000000e00697308 */ /* 0x000e620000000000 */
[----:B------:R-:W-:Y:S01]  /*2400*/  FMUL.RZ R24, R10, 0.15915493667125701904 ;  /* 0x3e22f9830a187820 */ /* 0x000fe2000040c000 */
[----:B------:R-:W-:-:S06]  /*2410*/  FMUL.FTZ R10, R7, R78 ;  /* 0x0000004e070a7220 */ /* 0x000fcc0000410000 */
[----:B------:R-:W5:Y:S01]  /*2420*/  MUFU.EX2 R0, R0 ;  /* 0x0000000000007308 */ /* 0x000f620000000800 */
[C---:B--2---:R-:W-:Y:S01]  /*2430*/  FMUL.FTZ R13, R4.reuse, R13 ;  /* 0x0000000d040d7220 */ /* 0x044fe20000410000 */
[----:B----4-:R-:W-:Y:S02]  /*2440*/  FMUL.FTZ R15, R4, R15 ;  /* 0x0000000f040f7220 */ /* 0x010fe40000410000 */
[----:B------:R-:W1:Y:S04]  /*2450*/  MUFU.EX2 R8, R8 ;  /* 0x0000000800087308 */ /* 0x000e680000000800 */
[----:B------:R-:W-:Y:S01]  /*2460*/  MUFU.SIN R107, R24 ;  /* 0x00000018006b7308 */ /* 0x000fe20000000400 */
[C---:B-----5:R-:W-:Y:S01]  /*2470*/  FMUL.FTZ R11, R0.reuse, R11 ;  /* 0x0000000b000b7220 */ /* 0x060fe20000410000 */
[----:B------:R-:W-:-:S06]  /*2480*/  FMUL.FTZ R9, R0, R9 ;  /* 0x0000000900097220 */ /* 0x000fcc0000410000 */
[----:B------:R-:W2:Y:S01]  /*2490*/  MUFU.COS R109, R24 ;  /* 0x00000018006d7308 */ /* 0x000ea20000000000 */
[----:B------:R-:W-:Y:S01]  /*24a0*/  FMUL.FTZ R0, R5, R86 ;  /* 0x0000005605007220 */ /* 0x000fe20000410000 */
[----:B-1----:R-:W-:Y:S01]  /*24b0*/  FMUL.FTZ R111, R8, R105 ;  /* 0x00000069086f7220 */ /* 0x002fe20000410000 */
[----:B------:R-:W-:Y:S02]  /*24c0*/  FSEL R105, R13, RZ, !P1 ;  /* 0x000000ff0d697208 */ /* 0x000fe40004800000 */
[----:B------:R-:W-:Y:S02]  /*24d0*/  FSEL R116, R11, 1, !P3 ;  /* 0x3f8000000b747808 */ /* 0x000fe40005800000 */
[----:B------:R-:W-:Y:S01]  /*24e0*/  FSEL R111, R111, 1, !P2 ;  /* 0x3f8000006f6f7808 */ /* 0x000fe20005000000 */
[----:B------:R-:W-:Y:S01]  /*24f0*/  MUFU.SIN R23, R12 ;  /* 0x0000000c00177308 */ /* 0x000fe20000000400 */
[-C--:B------:R-:W-:Y:S01]  /*2500*/  FMUL.FTZ R13, RZ, R105.reuse ;  /* 0x00000069ff0d7220 */ /* 0x080fe20000410000 */
[----:B------:R-:W-:Y:S01]  /*2510*/  FSEL R118, R9, RZ, !P3 ;  /* 0x000000ff09767208 */ /* 0x000fe20005800000 */
[----:B------:R-:W-:-:S05]  /*2520*/  FMUL.FTZ R9, R116, R105 ;  /* 0x0000006974097220 */ /* 0x000fca0000410000 */
[----:B------:R-:W2:Y:S04]  /*2530*/  MUFU.EX2 R10, R10 ;  /* 0x0000000a000a7308 */ /* 0x000ea80000000800 */
[----:B------:R1:W4:Y:S08]  /*2540*/  MUFU.SIN R27, R14 ;  /* 0x0000000e001b7308 */ /* 0x0003300000000400 */
[----:B------:R5:W3:Y:S01]  /*2550*/  MUFU.COS R25, R12 ;  /* 0x0000000c00197308 */ /* 0x000ae20000000000 */
[----:B-1----:R-:W-:Y:S01]  /*2560*/  FMUL.FTZ R14, R7, R82 ;  /* 0x00000052070e7220 */ /* 0x002fe20000410000 */
[C---:B--2---:R-:W-:Y:S01]  /*2570*/  FMUL.FTZ R115, R10.reuse, R109 ;  /* 0x0000006d0a737220 */ /* 0x044fe20000410000 */
[----:B------:R-:W-:Y:S01]  /*2580*/  FMUL.FTZ R114, R10, R107 ;  /* 0x0000006b0a727220 */ /* 0x000fe20000410000 */
[----:B------:R-:W-:Y:S01]  /*2590*/  FMUL.RZ R10, R0, 0.15915493667125701904 ;  /* 0x3e22f983000a7820 */ /* 0x000fe2000040c000 */
[----:B------:R-:W-:Y:S01]  /*25a0*/  FSEL R107, R15, 1, !P1 ;  /* 0x3f8000000f6b7808 */ /* 0x000fe20004800000 */
[----:B------:R-:W-:Y:S01]  /*25b0*/  FMUL.FTZ R0, R104, R105 ;  /* 0x0000006968007220 */ /* 0x000fe20000410000 */
[----:B------:R-:W-:Y:S01]  /*25c0*/  FSEL R109, R85, RZ, !P0 ;  /* 0x000000ff556d7208 */ /* 0x000fe20004000000 */
[----:B------:R-:W1:Y:S01]  /*25d0*/  MUFU.EX2 R6, R6 ;  /* 0x0000000600067308 */ /* 0x000e620000000800 */
[-C--:B-----5:R-:W-:Y:S01]  /*25e0*/  FMUL.FTZ R12, R5, R80.reuse ;  /* 0x00000050050c7220 */ /* 0x0a0fe20000410000 */
[----:B----4-:R-:W-:Y:S01]  /*25f0*/  FMUL.FTZ R27, R8, R27 ;  /* 0x0000001b081b7220 */ /* 0x010fe20000410000 */
[-C--:B------:R-:W-:Y:S01]  /*2600*/  FFMA.FTZ R8, RZ, R107.reuse, R0 ;  /* 0x0000006bff087223 */ /* 0x080fe20000010000 */
[-C--:B------:R-:W-:Y:S01]  /*2610*/  FFMA.FTZ R13, R104, R107.reuse, -R13 ;  /* 0x0000006b680d7223 */ /* 0x080fe2000001080d */
[----:B------:R-:W-:Y:S01]  /*2620*/  FMUL.RZ R26, R12, 0.15915493667125701904 ;  /* 0x3e22f9830c1a7820 */ /* 0x000fe2000040c000 */
[C---:B------:R-:W-:Y:S01]  /*2630*/  FMUL.FTZ R12, R7.reuse, R80 ;  /* 0x00000050070c7220 */ /* 0x040fe20000410000 */
[----:B------:R-:W-:Y:S01]  /*2640*/  FADD.FTZ R15, RZ, R8 ;  /* 0x00000008ff0f7221 */ /* 0x000fe20000010000 */
[----:B------:R-:W-:Y:S01]  /*2650*/  FADD.FTZ R13, R106, R13 ;  /* 0x0000000d6a0d7221 */ /* 0x000fe20000010000 */
[----:B------:R-:W2:Y:S01]  /*2660*/  MUFU.COS R117, R26 ;  /* 0x0000001a00757308 */ /* 0x000ea20000000000 */
[----:B------:R-:W-:Y:S01]  /*2670*/  FMUL.FTZ R7, R7, R86 ;  /* 0x0000005607077220 */ /* 0x000fe20000410000 */
[----:B------:R-:W-:Y:S01]  /*2680*/  FSEL R110, R27, RZ, !P2 ;  /* 0x000000ff1b6e7208 */ /* 0x000fe20005000000 */
[----:B------:R-:W-:Y:S01]  /*2690*/  FFMA.FTZ R9, R118, R107, R9 ;  /* 0x0000006b76097223 */ /* 0x000fe20000010009 */
[----:B------:R-:W-:Y:S01]  /*26a0*/  ISETP.GE.U32.AND P1, PT, R46, R62, PT ;  /* 0x0000003e2e00720c */ /* 0x000fe20003f26070 */
[C---:B-1----:R-:W-:Y:S01]  /*26b0*/  FMUL.FTZ R23, R6.reuse, R23 ;  /* 0x0000001706177220 */ /* 0x042fe20000410000 */
[----:B---3--:R-:W-:-:S02]  /*26c0*/  FMUL.FTZ R25, R6, R25 ;  /* 0x0000001906197220 */ /* 0x008fc40000410000 */
[----:B------:R-:W1:Y:S01]  /*26d0*/  MUFU.SIN R113, R26 ;  /* 0x0000001a00717308 */ /* 0x000e620000000400 */
[----:B------:R-:W-:Y:S02]  /*26e0*/  FSEL R114, R114, RZ, !P1 ;  /* 0x000000ff72727208 */ /* 0x000fe40004800000 */
[----:B------:R-:W-:Y:S02]  /*26f0*/  FSEL R108, R23, RZ, !P0 ;  /* 0x000000ff176c7208 */ /* 0x000fe40004000000 */
[----:B------:R-:W-:Y:S02]  /*2700*/  FSEL R0, R25, 1, !P0 ;  /* 0x3f80000019007808 */ /* 0x000fe40004000000 */
[----:B------:R-:W-:Y:S01]  /*2710*/  FSEL R115, R115, 1, !P1 ;  /* 0x3f80000073737808 */ /* 0x000fe20004800000 */
[----:B------:R-:W2:Y:S01]  /*2720*/  MUFU.EX2 R12, R12 ;  /* 0x0000000c000c7308 */ /* 0x000ea20000000800 */
[C---:B------:R-:W-:Y:S01]  /*2730*/  FMUL.FTZ R8, R108.reuse, R15 ;  /* 0x0000000f6c087220 */ /* 0x040fe20000410000 */
[-C--:B------:R-:W-:Y:S01]  /*2740*/  FMUL.FTZ R23, R108, R13.reuse ;  /* 0x0000000d6c177220 */ /* 0x080fe20000410000 */
[-C--:B------:R-:W-:Y:S01]  /*2750*/  ISETP.GE.U32.AND P0, PT, R47, R62.reuse, PT ;  /* 0x0000003e2f00720c */ /* 0x080fe20003f06070 */
[----:B------:R-:W3:Y:S01]  /*2760*/  MUFU.SIN R4, R10 ;  /* 0x0000000a00047308 */ /* 0x000ee20000000400 */
[C---:B------:R-:W-:Y:S01]  /*2770*/  FFMA.FTZ R8, R0.reuse, R13, -R8 ;  /* 0x0000000d00087223 */ /* 0x040fe20000010808 */
[----:B------:R-:W-:Y:S01]  /*2780*/  FFMA.FTZ R23, R0, R15, R23 ;  /* 0x0000000f00177223 */ /* 0x000fe20000010017 */
[----:B------:R-:W-:Y:S01]  /*2790*/  FSEL R112, R89, RZ, !P1 ;  /* 0x000000ff59707208 */ /* 0x000fe20004800000 */
[----:B------:R-:W-:Y:S01]  /*27a0*/  FMUL.FTZ R11, R108, R9 ;  /* 0x000000096c0b7220 */ /* 0x000fe20000410000 */
[----:B------:R-:W-:Y:S01]  /*27b0*/  FADD.FTZ R8, R109, R8 ;  /* 0x000000086d087221 */ /* 0x000fe20000010000 */
[----:B------:R-:W-:Y:S01]  /*27c0*/  FADD.FTZ R23, RZ, R23 ;  /* 0x00000017ff177221 */ /* 0x000fe20000010000 */
[----:B------:R-:W-:Y:S01]  /*27d0*/  ISETP.GE.U32.AND P1, PT, R48, R62, PT ;  /* 0x0000003e3000720c */ /* 0x000fe20003f26070 */
[----:B------:R4:W5:Y:S01]  /*27e0*/  MUFU.COS R6, R10 ;  /* 0x0000000a00067308 */ /* 0x0009620000000000 */
[----:B------:R-:W-:Y:S01]  /*27f0*/  FSEL R120, R91, RZ, !P0 ;  /* 0x000000ff5b787208 */ /* 0x000fe20004000000 */
[C---:B--2---:R-:W-:Y:S01]  /*2800*/  FMUL.FTZ R119, R12.reuse, R117 ;  /* 0x000000750c777220 */ /* 0x044fe20000410000 */
[----:B-1----:R-:W-:Y:S01]  /*2810*/  FMUL.FTZ R117, R12, R113 ;  /* 0x000000710c757220 */ /* 0x002fe20000410000 */
[----:B------:R-:W-:Y:S01]  /*2820*/  FMUL.FTZ R12, R110, R8 ;  /* 0x000000086e0c7220 */ /* 0x000fe20000410000 */
[----:B------:R-:W-:-:S02]  /*2830*/  FSEL R113, R87, RZ, !P2 ;  /* 0x000000ff57717208 */ /* 0x000fc40005000000 */
[----:B------:R-:W-:Y:S01]  /*2840*/  FSEL R119, R119, 1, !P0 ;  /* 0x3f80000077777808 */ /* 0x000fe20004000000 */
[----:B------:R-:W3:Y:S01]  /*2850*/  MUFU.EX2 R7, R7 ;  /* 0x0000000700077308 */ /* 0x000ee20000000800 */
[-C--:B----4-:R-:W-:Y:S01]  /*2860*/  FMUL.FTZ R10, R110, R23.reuse ;  /* 0x000000176e0a7220 */ /* 0x090fe20000410000 */
[----:B------:R-:W-:Y:S01]  /*2870*/  FFMA.FTZ R12, R111, R23, R12 ;  /* 0x000000176f0c7223 */ /* 0x000fe2000001000c */
[----:B------:R-:W-:Y:S01]  /*2880*/  FSEL R117, R117, RZ, !P0 ;  /* 0x000000ff75757208 */ /* 0x000fe20004000000 */
[----:B------:R-:W-:Y:S01]  /*2890*/  MUFU.SIN R121, R22 ;  /* 0x0000001600797308 */ /* 0x000fe20000000400 */
[----:B------:R-:W-:Y:S01]  /*28a0*/  FFMA.FTZ R10, R111, R8, -R10 ;  /* 0x000000086f0a7223 */ /* 0x000fe2000001080a */
[----:B------:R-:W-:Y:S01]  /*28b0*/  FADD.FTZ R12, RZ, R12 ;  /* 0x0000000cff0c7221 */ /* 0x000fe20000010000 */
[----:B------:R-:W-:Y:S02]  /*28c0*/  FSEL R123, R93, RZ, !P1 ;  /* 0x000000ff5d7b7208 */ /* 0x000fe40004800000 */
[----:B------:R-:W-:Y:S01]  /*28d0*/  FADD.FTZ R10, R113, R10 ;  /* 0x0000000a710a7221 */ /* 0x000fe20000010000 */
[----:B------:R-:W-:-:S02]  /*28e0*/  ISETP.GE.U32.AND P0, PT, R50, R62, PT ;  /* 0x0000003e3200720c */ /* 0x000fc40003f06070 */
[----:B------:R-:W1:Y:S01]  /*28f0*/  MUFU.COS R5, R22 ;  /* 0x0000001600057308 */ /* 0x000e620000000000 */
[C---:B------:R-:W-:Y:S01]  /*2900*/  FMUL.FTZ R15, R114.reuse, R10 ;  /* 0x0000000a720f7220 */ /* 0x040fe20000410000 */
[C---:B---3--:R-:W-:Y:S01]  /*2910*/  FMUL.FTZ R124, R7.reuse, R4 ;  /* 0x00000004077c7220 */ /* 0x048fe20000410000 */
[----:B------:R-:W-:Y:S01]  /*2920*/  FMUL.FTZ R4, R114, R12 ;  /* 0x0000000c72047220 */ /* 0x000fe20000410000 */
[----:B-----5:R-:W-:Y:S01]  /*2930*/  FMUL.FTZ R125, R7, R6 ;  /* 0x00000006077d7220 */ /* 0x020fe20000410000 */
[----:B------:R-:W-:Y:S01]  /*2940*/  FMUL.FTZ R7, R118, R105 ;  /* 0x0000006976077220 */ /* 0x000fe20000410000 */
[C---:B------:R-:W-:Y:S01]  /*2950*/  FFMA.FTZ R15, R115.reuse, R12, R15 ;  /* 0x0000000c730f7223 */ /* 0x040fe2000001000f */
[----:B------:R-:W-:Y:S01]  /*2960*/  FFMA.FTZ R13, R115, R10, -R4 ;  /* 0x0000000a730d7223 */ /* 0x000fe20000010804 */
[----:B------:R-:W1:Y:S01]  /*2970*/  MUFU.EX2 R14, R14 ;  /* 0x0000000e000e7308 */ /* 0x000e620000000800 */
[----:B------:R-:W-:Y:S01]  /*2980*/  FFMA.FTZ R7, R116, R107, -R7 ;  /* 0x0000006b74077223 */ /* 0x000fe20000010807 */
[----:B------:R-:W-:Y:S01]  /*2990*/  FADD.FTZ R6, RZ, R15 ;  /* 0x0000000fff067221 */ /* 0x000fe20000010000 */
[----:B------:R-:W-:-:S02]  /*29a0*/  FADD.FTZ R4, R112, R13 ;  /* 0x0000000d70047221 */ /* 0x000fc40000010000 */
[-C--:B------:R-:W-:Y:S01]  /*29b0*/  FFMA.FTZ R11, R0, R7.reuse, -R11 ;  /* 0x00000007000b7223 */ /* 0x080fe2000001080b */
[----:B------:R-:W-:Y:S01]  /*29c0*/  FMUL.FTZ R7, R108, R7 ;  /* 0x000000076c077220 */ /* 0x000fe20000410000 */
[----:B------:R-:W-:-:S03]  /*29d0*/  FMUL.FTZ R8, R117, R4 ;  /* 0x0000000475087220 */ /* 0x000fc60000410000 */
[----:B------:R-:W-:Y:S01]  /*29e0*/  FFMA.FTZ R7, R0, R9, R7 ;  /* 0x0000000900077223 */ /* 0x000fe20000010007 */
[-C--:B------:R-:W-:Y:S01]  /*29f0*/  FMUL.FTZ R9, R117, R6.reuse ;  /* 0x0000000675097220 */ /* 0x080fe20000410000 */
[C---:B------:R-:W-:Y:S01]  /*2a00*/  FFMA.FTZ R8, R119.reuse, R6, R8 ;  /* 0x0000000677087223 */ /* 0x040fe20000010008 */
[----:B------:R-:W-:Y:S01]  /*2a10*/  FMUL.FTZ R6, R110, R11 ;  /* 0x0000000b6e067220 */ /* 0x000fe20000410000 */
[C---:B-1----:R-:W-:Y:S01]  /*2a20*/  FMUL.FTZ R5, R14.reuse, R5 ;  /* 0x000000050e057220 */ /* 0x042fe20000410000 */
[----:B------:R-:W-:Y:S01]  /*2a30*/  FMUL.FTZ R121, R14, R121 ;  /* 0x000000790e797220 */ /* 0x000fe20000410000 */
[----:B------:R-:W-:Y:S01]  /*2a40*/  FFMA.FTZ R9, R119, R4, -R9 ;  /* 0x0000000477097223 */ /* 0x000fe20000010809 */
[----:B------:R-:W-:Y:S02]  /*2a50*/  FMUL.FTZ R4, R110, R7 ;  /* 0x000000076e047220 */ /* 0x000fe40000410000 */
[----:B------:R-:W-:Y:S01]  /*2a60*/  FSEL R122, R5, 1, !P1 ;  /* 0x3f800000057a7808 */ /* 0x000fe20004800000 */
[----:B------:R-:W-:Y:S01]  /*2a70*/  FADD.FTZ R5, RZ, R8 ;  /* 0x00000008ff057221 */ /* 0x000fe20000010000 */
[----:B------:R-:W-:Y:S01]  /*2a80*/  FSEL R121, R121, RZ, !P1 ;  /* 0x000000ff79797208 */ /* 0x000fe20004800000 */
[----:B------:R-:W-:Y:S01]  /*2a90*/  FADD.FTZ R9, R120, R9 ;  /* 0x0000000978097221 */ /* 0x000fe20000010000 */
[C---:B------:R-:W-:Y:S01]  /*2aa0*/  FFMA.FTZ R11, R111.reuse, R11, -R4 ;  /* 0x0000000b6f0b7223 */ /* 0x040fe20000010804 */
[----:B------:R-:W-:Y:S01]  /*2ab0*/  FSEL R124, R124, RZ, !P0 ;  /* 0x000000ff7c7c7208 */ /* 0x000fe20004000000 */
[----:B------:R-:W-:Y:S01]  /*2ac0*/  FFMA.FTZ R8, R111, R7, R6 ;  /* 0x000000076f087223 */ /* 0x000fe20000010006 */
[C---:B------:R-:W-:Y:S01]  /*2ad0*/  FMUL.FTZ R13, R121.reuse, R5 ;  /* 0x00000005790d7220 */ /* 0x040fe20000410000 */
[----:B------:R-:W-:Y:S01]  /*2ae0*/  FMUL.FTZ R12, R121, R9 ;  /* 0x00000009790c7220 */ /* 0x000fe20000410000 */
[----:B------:R-:W-:-:S02]  /*2af0*/  FSEL R125, R125, 1, !P0 ;  /* 0x3f8000007d7d7808 */ /* 0x000fc40004000000 */
[C---:B------:R-:W-:Y:S01]  /*2b00*/  FFMA.FTZ R10, R122.reuse, R9, -R13 ;  /* 0x000000097a0a7223 */ /* 0x040fe2000001080d */
[----:B------:R-:W-:Y:S01]  /*2b10*/  FFMA.FTZ R12, R122, R5, R12 ;  /* 0x000000057a0c7223 */ /* 0x000fe2000001000c */
[----:B------:R-:W-:Y:S02]  /*2b20*/  MOV R4, R103 ;  /* 0x0000006700047202 */ /* 0x000fe40000000f00 */
[----:B------:R-:W-:Y:S01]  /*2b30*/  FADD.FTZ R9, R123, R10 ;  /* 0x0000000a7b097221 */ /* 0x000fe20000010000 */
[----:B------:R-:W-:Y:S01]  /*2b40*/  FMUL.FTZ R10, R114, R11 ;  /* 0x0000000b720a7220 */ /* 0x000fe20000410000 */
[----:B------:R-:W-:Y:S01]  /*2b50*/  FADD.FTZ R12, RZ, R12 ;  /* 0x0000000cff0c7221 */ /* 0x000fe20000010000 */
[----:B------:R-:W-:Y:S01]  /*2b60*/  MOV R5, R100 ;  /* 0x0000006400057202 */ /* 0x000fe20000000f00 */
[----:B------:R-:W-:Y:S01]  /*2b70*/  FMUL.FTZ R13, R124, R9 ;  /* 0x000000097c0d7220 */ /* 0x000fe20000410000 */
[-C--:B------:R-:W-:Y:S01]  /*2b80*/  FFMA.FTZ R10, R115, R8.reuse, R10 ;  /* 0x00000008730a7223 */ /* 0x080fe2000001000a */
[----:B------:R-:W-:Y:S01]  /*2b90*/  FMUL.FTZ R8, R114, R8 ;  /* 0x0000000872087220 */ /* 0x000fe20000410000 */
[-C--:B------:R-:W-:Y:S01]  /*2ba0*/  FMUL.FTZ R14, R124, R12.reuse ;  /* 0x0000000c7c0e7220 */ /* 0x080fe20000410000 */
[----:B------:R-:W-:Y:S01]  /*2bb0*/  FFMA.FTZ R13, R125, R12, R13 ;  /* 0x0000000c7d0d7223 */ /* 0x000fe2000001000d */
[----:B------:R-:W-:Y:S01]  /*2bc0*/  FSEL R126, R95, RZ, !P0 ;  /* 0x000000ff5f7e7208 */ /* 0x000fe20004000000 */
[----:B------:R-:W-:Y:S01]  /*2bd0*/  FFMA.FTZ R8, R115, R11, -R8 ;  /* 0x0000000b73087223 */ /* 0x000fe20000010808 */
[----:B------:R1:W2:Y:S01]  /*2be0*/  LDG.E.64 R24, desc[UR16][R4.64] ;  /* 0x0000001004187981 */ /* 0x0002a2000c1e1b00 */
[----:B------:R-:W-:Y:S01]  /*2bf0*/  FFMA.FTZ R9, R125, R9, -R14 ;  /* 0x000000097d097223 */ /* 0x000fe2000001080e */
[----:B------:R-:W-:Y:S01]  /*2c00*/  FADD.FTZ R128, RZ, R13 ;  /* 0x0000000dff807221 */ /* 0x000fe20000010000 */
[----:B------:R-:W-:-:S02]  /*2c10*/  MOV R6, R101 ;  /* 0x0000006500067202 */ /* 0x000fc40000000f00 */
[----:B------:R-:W-:Y:S01]  /*2c20*/  MOV R7, R98 ;  /* 0x0000006200077202 */ /* 0x000fe20000000f00 */
[----:B------:R-:W-:Y:S01]  /*2c30*/  FADD.FTZ R127, R126, R9 ;  /* 0x000000097e7f7221 */ /* 0x000fe20000010000 */
[C---:B-1----:R-:W-:Y:S01]  /*2c40*/  FMUL.FTZ R5, R117.reuse, R8 ;  /* 0x0000000875057220 */ /* 0x042fe20000410000 */
[-C--:B------:R-:W-:Y:S01]  /*2c50*/  FMUL.FTZ R4, R117, R10.reuse ;  /* 0x0000000a75047220 */ /* 0x080fe20000410000 */
[----:B------:R-:W1:Y:S02]  /*2c60*/  SHFL.UP PT, R11, R128, 0x1, RZ ;  /* 0x04200000800b7989 */ /* 0x000e6400000e00ff */
[C---:B------:R-:W-:Y:S01]  /*2c70*/  FFMA.FTZ R5, R119.reuse, R10, R5 ;  /* 0x0000000a77057223 */ /* 0x040fe20000010005 */
[----:B------:R-:W-:Y:S01]  /*2c80*/  FFMA.FTZ R4, R119, R8, -R4 ;  /* 0x0000000877047223 */ /* 0x000fe20000010804 */
[----:B------:R3:W2:Y:S03]  /*2c90*/  LDG.E.64 R22, desc[UR16][R6.64] ;  /* 0x0000001006167981 */ /* 0x0006a6000c1e1b00 */
[C---:B------:R-:W-:Y:S01]  /*2ca0*/  FMUL.FTZ R9, R121.reuse, R4 ;  /* 0x0000000479097220 */ /* 0x040fe20000410000 */
[----:B---3--:R-:W3:Y:S01]  /*2cb0*/  SHFL.UP PT, R6, R127, 0x1, RZ ;  /* 0x042000007f067989 */ /* 0x008ee200000e00ff */
[----:B------:R-:W-:-:S04]  /*2cc0*/  FMUL.FTZ R7, R121, R5 ;  /* 0x0000000579077220 */ /* 0x000fc80000410000 */
[C---:B------:R-:W-:Y:S01]  /*2cd0*/  FFMA.FTZ R7, R122.reuse, R4, -R7 ;  /* 0x000000047a077223 */ /* 0x040fe20000010807 */
[----:B------:R-:W-:-:S03]  /*2ce0*/  FFMA.FTZ R9, R122, R5, R9 ;  /* 0x000000057a097223 */ /* 0x000fc60000010009 */
[C---:B------:R-:W-:Y:S01]  /*2cf0*/  FMUL.FTZ R130, R124.reuse, R7 ;  /* 0x000000077c827220 */ /* 0x040fe20000410000 */
[----:B------:R-:W-:-:S03]  /*2d00*/  FMUL.FTZ R4, R124, R9 ;  /* 0x000000097c047220 */ /* 0x000fc60000410000 */
[C---:B------:R-:W-:Y:S01]  /*2d10*/  FFMA.FTZ R130, R125.reuse, R9, R130 ;  /* 0x000000097d827223 */ /* 0x040fe20000010082 */
[----:B------:R-:W-:Y:S01]  /*2d20*/  ISETP.GE.AND P1, PT, R66, 0x1, PT ;  /* 0x000000014200780c */ /* 0x000fe20003f26270 */
[----:B------:R-:W-:-:S03]  /*2d30*/  FFMA.FTZ R129, R125, R7, -R4 ;  /* 0x000000077d817223 */ /* 0x000fc60000010804 */
[----:B------:R-:W4:Y:S01]  /*2d40*/  SHFL.UP PT, R5, R130, 0x1, RZ ;  /* 0x0420000082057989 */ /* 0x000f2200000e00ff */
[----:B-1----:R-:W-:-:S03]  /*2d50*/  FMUL.FTZ R7, R129, R11 ;  /* 0x0000000b81077220 */ /* 0x002fc60000410000 */
[----:B------:R-:W1:Y:S01]  /*2d60*/  SHFL.UP PT, R4, R129, 0x1, RZ ;  /* 0x0420000081047989 */ /* 0x000e6200000e00ff */
[C---:B------:R-:W-:Y:S01]  /*2d70*/  FMUL.FTZ R8, R130.reuse, R11 ;  /* 0x0000000b82087220 */ /* 0x040fe20000410000 */
[----:B---3--:R-:W-:-:S03]  /*2d80*/  FFMA.FTZ R7, R130, R6, R7 ;  /* 0x0000000682077223 */ /* 0x008fc60000010007 */
[----:B------:R-:W-:Y:S01]  /*2d90*/  FFMA.FTZ R8, R129, R6, -R8 ;  /* 0x0000000681087223 */ /* 0x000fe20000010808 */
[----:B------:R-:W-:-:S03]  /*2da0*/  @P1 FADD.FTZ R128, R128, R7 ;  /* 0x0000000780801221 */ /* 0x000fc60000010000 */
[----:B------:R-:W-:Y:S02]  /*2db0*/  @P1 FADD.FTZ R127, R127, R8 ;  /* 0x000000087f7f1221 */ /* 0x000fe40000010000 */
[----:B------:R-:W3:Y:S04]  /*2dc0*/  SHFL.UP PT, R9, R128, 0x2, RZ ;  /* 0x0440000080097989 */ /* 0x000ee800000e00ff */
[----:B------:R-:W5:Y:S01]  /*2dd0*/  SHFL.UP PT, R8, R127, 0x2, RZ ;  /* 0x044000007f087989 */ /* 0x000f6200000e00ff */
[-C--:B----4-:R-:W-:Y:S01]  /*2de0*/  FMUL.FTZ R7, R129, R5.reuse ;  /* 0x0000000581077220 */ /* 0x090fe20000410000 */
[----:B------:R-:W-:-:S03]  /*2df0*/  FMUL.FTZ R6, R130, R5 ;  /* 0x0000000582067220 */ /* 0x000fc60000410000 */
[-C--:B-1----:R-:W-:Y:S01]  /*2e00*/  @P1 FFMA.FTZ R130, R130, R4.reuse, R7 ;  /* 0x0000000482821223 */ /* 0x082fe20000010007 */
[----:B------:R-:W-:Y:S01]  /*2e10*/  @P1 FFMA.FTZ R129, R129, R4, -R6 ;  /* 0x0000000481811223 */ /* 0x000fe20000010806 */
[----:B------:R-:W-:-:S03]  /*2e20*/  ISETP.GE.AND P0, PT, R66, 0x2, PT ;  /* 0x000000024200780c */ /* 0x000fc60003f06270 */
[----:B------:R-:W1:Y:S04]  /*2e30*/  SHFL.UP PT, R5, R130, 0x2, RZ ;  /* 0x0440000082057989 */ /* 0x000e6800000e00ff */
[----:B------:R-:W4:Y:S01]  /*2e40*/  SHFL.UP PT, R4, R129, 0x2, RZ ;  /* 0x0440000081047989 */ /* 0x000f2200000e00ff */
[-C--:B---3--:R-:W-:Y:S01]  /*2e50*/  FMUL.FTZ R7, R129, R9.reuse ;  /* 0x0000000981077220 */ /* 0x088fe20000410000 */
[----:B------:R-:W-:-:S03]  /*2e60*/  FMUL.FTZ R6, R130, R9 ;  /* 0x0000000982067220 */ /* 0x000fc60000410000 */
[-C--:B-----5:R-:W-:Y:S01]  /*2e70*/  FFMA.FTZ R7, R130, R8.reuse, R7 ;  /* 0x0000000882077223 */ /* 0x0a0fe20000010007 */
[----:B------:R-:W-:-:S03]  /*2e80*/  FFMA.FTZ R6, R129, R8, -R6 ;  /* 0x0000000881067223 */ /* 0x000fc60000010806 */
[----:B------:R-:W-:Y:S01]  /*2e90*/  @P0 FADD.FTZ R128, R128, R7 ;  /* 0x0000000780800221 */ /* 0x000fe20000010000 */
[----:B------:R-:W-:-:S04]  /*2ea0*/  @P0 FADD.FTZ R127, R127, R6 ;  /* 0x000000067f7f0221 */ /* 0x000fc80000010000 */
[----:B------:R-:W3:Y:S04]  /*2eb0*/  SHFL.UP PT, R9, R128, 0x4, RZ ;  /* 0x0480000080097989 */ /* 0x000ee800000e00ff */
[----:B------:R-:W5:Y:S01]  /*2ec0*/  SHFL.UP PT, R8, R127, 0x4, RZ ;  /* 0x048000007f087989 */ /* 0x000f6200000e00ff */
[-C--:B-1----:R-:W-:Y:S01]  /*2ed0*/  FMUL.FTZ R7, R129, R5.reuse ;  /* 0x0000000581077220 */ /* 0x082fe20000410000 */
[----:B------:R-:W-:-:S03]  /*2ee0*/  FMUL.FTZ R6, R130, R5 ;  /* 0x0000000582067220 */ /* 0x000fc60000410000 */
[-C--:B----4-:R-:W-:Y:S01]  /*2ef0*/  @P0 FFMA.FTZ R130, R130, R4.reuse, R7 ;  /* 0x0000000482820223 */ /* 0x090fe20000010007 */
[----:B------:R-:W-:-:S04]  /*2f00*/  @P0 FFMA.FTZ R129, R129, R4, -R6 ;  /* 0x0000000481810223 */ /* 0x000fc80000010806 */
[----:B------:R-:W1:Y:S01]  /*2f10*/  SHFL.UP PT, R5, R130, 0x4, RZ ;  /* 0x0480000082057989 */ /* 0x000e6200000e00ff */
[----:B------:R-:W-:-:S03]  /*2f20*/  ISETP.GE.AND P0, PT, R66, 0x4, PT ;  /* 0x000000044200780c */ /* 0x000fc60003f06270 */
[----:B------:R-:W4:Y:S01]  /*2f30*/  SHFL.UP PT, R4, R129, 0x4, RZ ;  /* 0x0480000081047989 */ /* 0x000f2200000e00ff */
[-C--:B---3--:R-:W-:Y:S01]  /*2f40*/  FMUL.FTZ R7, R129, R9.reuse ;  /* 0x0000000981077220 */ /* 0x088fe20000410000 */
[----:B------:R-:W-:-:S03]  /*2f50*/  FMUL.FTZ R6, R130, R9 ;  /* 0x0000000982067220 */ /* 0x000fc60000410000 */
[-C--:B-----5:R-:W-:Y:S01]  /*2f60*/  FFMA.FTZ R7, R130, R8.reuse, R7 ;  /* 0x0000000882077223 */ /* 0x0a0fe20000010007 */
[----:B------:R-:W-:-:S04]  /*2f70*/  FFMA.FTZ R6, R129, R8, -R6 ;  /* 0x0000000881067223 */ /* 0x000fc80000010806 */
[----:B------:R-:W-:Y:S01]  /*2f80*/  @P0 FADD.FTZ R128, R128, R7 ;  /* 0x0000000780800221 */ /* 0x000fe20000010000 */
[----:B------:R-:W-:-:S04]  /*2f90*/  @P0 FADD.FTZ R127, R127, R6 ;  /* 0x000000067f7f0221 */ /* 0x000fc80000010000 */
[----:B------:R-:W3:Y:S01]  /*2fa0*/  SHFL.UP PT, R9, R128, 0x8, RZ ;  /* 0x0500000080097989 */ /* 0x000ee200000e00ff */
[CC--:B-1----:R-:W-:Y:S01]  /*2fb0*/  FMUL.FTZ R7, R129.reuse, R5.reuse ;  /* 0x0000000581077220 */ /* 0x0c2fe20000410000 */
[C---:B------:R-:W-:Y:S02]  /*2fc0*/  FMUL.FTZ R6, R130.reuse, R5 ;  /* 0x0000000582067220 */ /* 0x040fe40000410000 */
[----:B------:R-:W1:Y:S01]  /*2fd0*/  SHFL.UP PT, R8, R127, 0x8, RZ ;  /* 0x050000007f087989 */ /* 0x000e6200000e00ff */
[-C--:B----4-:R-:W-:Y:S01]  /*2fe0*/  @P0 FFMA.FTZ R130, R130, R4.reuse, R7 ;  /* 0x0000000482820223 */ /* 0x090fe20000010007 */
[----:B------:R-:W-:-:S04]  /*2ff0*/  @P0 FFMA.FTZ R129, R129, R4, -R6 ;  /* 0x0000000481810223 */ /* 0x000fc80000010806 */
[----:B------:R-:W4:Y:S04]  /*3000*/  SHFL.UP PT, R5, R130, 0x8, RZ ;  /* 0x0500000082057989 */ /* 0x000f2800000e00ff */
[----:B------:R-:W5:Y:S01]  /*3010*/  SHFL.UP PT, R4, R129, 0x8, RZ ;  /* 0x0500000081047989 */ /* 0x000f6200000e00ff */
[----:B------:R-:W-:Y:S01]  /*3020*/  ISETP.GE.AND P1, PT, R66, 0x8, PT ;  /* 0x000000084200780c */ /* 0x000fe20003f26270 */
[-C--:B---3--:R-:W-:Y:S01]  /*3030*/  FMUL.FTZ R6, R130, R9.reuse ;  /* 0x0000000982067220 */ /* 0x088fe20000410000 */
[----:B------:R-:W-:-:S04]  /*3040*/  FMUL.FTZ R9, R129, R9 ;  /* 0x0000000981097220 */ /* 0x000fc80000410000 */
[-C--:B-1----:R-:W-:Y:S01]  /*3050*/  FFMA.FTZ R9, R130, R8.reuse, R9 ;  /* 0x0000000882097223 */ /* 0x082fe20000010009 */
[----:B------:R-:W-:-:S06]  /*3060*/  FFMA.FTZ R6, R129, R8, -R6 ;  /* 0x0000000881067223 */ /* 0x000fcc0000010806 */
[----:B------:R-:W-:Y:S01]  /*3070*/  @P1 FADD.FTZ R128, R128, R9 ;  /* 0x0000000980801221 */ /* 0x000fe20000010000 */
[-C--:B----4-:R-:W-:Y:S01]  /*3080*/  FMUL.FTZ R7, R129, R5.reuse ;  /* 0x0000000581077220 */ /* 0x090fe20000410000 */
[----:B------:R-:W-:Y:S01]  /*3090*/  @P1 FADD.FTZ R127, R127, R6 ;  /* 0x000000067f7f1221 */ /* 0x000fe20000010000 */
[C---:B------:R-:W-:Y:S02]  /*30a0*/  FMUL.FTZ R6, R130.reuse, R5 ;  /* 0x0000000582067220 */ /* 0x040fe40000410000 */
[-C--:B-----5:R-:W-:Y:S01]  /*30b0*/  @P1 FFMA.FTZ R130, R130, R4.reuse, R7 ;  /* 0x0000000482821223 */ /* 0x0a0fe20000010007 */
[----:B------:R-:W1:Y:S01]  /*30c0*/  SHFL.UP PT, R12, R128, 0x10, RZ ;  /* 0x06000000800c7989 */ /* 0x000e6200000e00ff */
[----:B------:R-:W-:Y:S01]  /*30d0*/  @P1 FFMA.FTZ R129, R129, R4, -R6 ;  /* 0x0000000481811223 */ /* 0x000fe20000010806 */
[----:B------:R-:W-:Y:S02]  /*30e0*/  ISETP.NE.AND P0, PT, R59, RZ, PT ;  /* 0x000000ff3b00720c */ /* 0x000fe40003f05270 */
[----:B------:R-:W3:Y:S04]  /*30f0*/  SHFL.UP PT, R5, R127, 0x10, RZ ;  /* 0x060000007f057989 */ /* 0x000ee800000e00ff */
[----:B------:R-:W4:Y:S01]  /*3100*/  SHFL.UP PT, R4, R130, 0x10, RZ ;  /* 0x0600000082047989 */ /* 0x000f2200000e00ff */
[----:B------:R-:W-:-:S03]  /*3110*/  ISETP.NE.OR P0, PT, R31, RZ, !P0 ;  /* 0x000000ff1f00720c */ /* 0x000fc60004705670 */
[----:B------:R-:W5:Y:S01]  /*3120*/  SHFL.UP PT, R13, R129, 0x10, RZ ;  /* 0x06000000810d7989 */ /* 0x000f6200000e00ff */
[----:B------:R-:W-:Y:S01]  /*3130*/  HFMA2 R8, -RZ, RZ, 1.875, 0 ;  /* 0x3f800000ff087431 */ /* 0x000fe200000001ff */
[----:B------:R-:W-:Y:S02]  /*3140*/  CS2R R10, SRZ ;  /* 0x00000000000a7805 */ /* 0x000fe4000001ff00 */
[----:B------:R-:W-:Y:S01]  /*3150*/  MOV R9, RZ ;  /* 0x000000ff00097202 */ /* 0x000fe20000000f00 */
[----:B------:R-:W-:-:S05]  /*3160*/  UMOV UR4, 0x400 ;  /* 0x0000040000047882 */ /* 0x000fca0000000000 */
[----:B------:R-:W5:Y:S01]  /*3170*/  @!P0 LDS.128 R8, [UR5] ;  /* 0x00000005ff088984 */ /* 0x000f620008000c00 */
[----:B------:R-:W-:Y:S01]  /*3180*/  ISETP.NE.AND P0, PT, R66, 0x1f, PT ;  /* 0x0000001f4200780c */ /* 0x000fe20003f05270 */
[CC--:B-1----:R-:W-:Y:S01]  /*3190*/  FMUL.FTZ R6, R130.reuse, R12.reuse ;  /* 0x0000000c82067220 */ /* 0x0c2fe20000410000 */
[C---:B------:R-:W-:Y:S01]  /*31a0*/  FMUL.FTZ R7, R129.reuse, R12 ;  /* 0x0000000c81077220 */ /* 0x040fe20000410000 */
[----:B0-----:R-:W-:Y:S02]  /*31b0*/  ULEA UR4, UR6, UR4, 0x18 ;  /* 0x0000000406047291 */ /* 0x001fe4000f8ec0ff */
[CC--:B---3--:R-:W-:Y:S01]  /*31c0*/  FFMA.FTZ R6, R129.reuse, R5.reuse, -R6 ;  /* 0x0000000581067223 */ /* 0x0c8fe20000010806 */
[C---:B------:R-:W-:Y:S01]  /*31d0*/  FFMA.FTZ R7, R130.reuse, R5, R7 ;  /* 0x0000000582077223 */ /* 0x040fe20000010007 */
        /* <DEDUP_REMOVED lines=18> */
[----:B0-----:R-:W-:Y:S02]  /*3300*/  FSEL R14, R127, R14, !P0 ;  /* 0x0000000e7f0e7208 */ /* 0x001fe40004000000 */
[----:B------:R-:W-:Y:S01]  /*3310*/  FSEL R15, R128, R15, !P0 ;  /* 0x0000000f800f7208 */ /* 0x000fe20004000000 */
[----:B------:R-:W0:Y:S04]  /*3320*/  SHFL.UP PT, R132, R129, 0x1, RZ ;  /* 0x0420000081847989 */ /* 0x000e2800000e00ff */
[----:B------:R-:W3:Y:S04]  /*3330*/  SHFL.UP PT, R127, R14, 0x1, RZ ;  /* 0x042000000e7f7989 */ /* 0x000ee800000e00ff */
[----:B------:R-:W4:Y:S01]  /*3340*/  SHFL.UP PT, R13, R15, 0x1, RZ ;  /* 0x042000000f0d7989 */ /* 0x000f2200000e00ff */
[----:B-1----:R-:W-:-:S02]  /*3350*/  @!P1 MOV R131, R9 ;  /* 0x0000000900839202 */ /* 0x002fc40000000f00 */
[----:B0-----:R-:W-:Y:S02]  /*3360*/  @!P1 MOV R132, R8 ;  /* 0x0000000800849202 */ /* 0x001fe40000000f00 */
[----:B---3--:R-:W-:Y:S02]  /*3370*/  @!P1 MOV R127, R10 ;  /* 0x0000000a007f9202 */ /* 0x008fe40000000f00 */
[----:B----4-:R-:W-:Y:S01]  /*3380*/  @!P1 MOV R13, R11 ;  /* 0x0000000b000d9202 */ /* 0x010fe20000000f00 */
[-C--:B------:R-:W-:Y:S01]  /*3390*/  @P2 FMUL.FTZ R133, R27, R131.reuse ;  /* 0x000000831b852220 */ /* 0x080fe20000410000 */
        /* <DEDUP_REMOVED lines=24> */
[----:B------:R-:W-:Y:S01]  /*3520*/  FMUL.FTZ R110, R110, R108 ;  /* 0x0000006c6e6e7220 */ /* 0x000fe20000410000 */
[-C--:B--2---:R-:W-:Y:S01]  /*3530*/  FMUL.FTZ R13, R23, R25.reuse ;  /* 0x00000019170d7220 */ /* 0x084fe20000410000 */
[C---:B------:R-:W-:Y:S02]  /*3540*/  FMUL.FTZ R0, R22.reuse, R25 ;  /* 0x0000001916007220 */ /* 0x040fe40000410000 */
[----:B------:R-:W-:Y:S01]  /*3550*/  FFMA.FTZ R110, R111, R27, R110 ;  /* 0x0000001b6f6e7223 */ /* 0x000fe2000001006e */
[----:B------:R-:W-:Y:S01]  /*3560*/  FFMA.FTZ R22, R22, R24, -R13 ;  /* 0x0000001816167223 */ /* 0x000fe2000001080d */
[----:B------:R-:W-:Y:S01]  /*3570*/  FMUL.FTZ R13, R5, R11 ;  /* 0x0000000b050d7220 */ /* 0x000fe20000410000 */
[----:B------:R-:W-:Y:S01]  /*3580*/  FFMA.FTZ R12, R111, R108, -R12 ;  /* 0x0000006c6f0c7223 */ /* 0x000fe2000001080c */
[----:B------:R-:W-:Y:S01]  /*3590*/  FADD.FTZ R105, RZ, R110 ;  /* 0x0000006eff697221 */ /* 0x000fe20000010000 */
[----:B------:R-:W-:Y:S01]  /*35a0*/  ISETP.NE.AND P0, PT, R31, RZ, PT ;  /* 0x000000ff1f00720c */ /* 0x000fe20003f05270 */
[-C--:B------:R-:W-:Y:S01]  /*35b0*/  FFMA.FTZ R15, R4, R10.reuse, -R13 ;  /* 0x0000000a040f7223 */ /* 0x080fe2000001080d */
[----:B------:R-:W-:Y:S01]  /*35c0*/  FMUL.FTZ R25, R5, R10 ;  /* 0x0000000a05197220 */ /* 0x000fe20000410000 */
[----:B------:R-:W-:Y:S01]  /*35d0*/  FADD.FTZ R113, R113, R12 ;  /* 0x0000000c71717221 */ /* 0x000fe20000010000 */
[C---:B------:R-:W-:Y:S01]  /*35e0*/  FMUL.FTZ R10, R114.reuse, R105 ;  /* 0x00000069720a7220 */ /* 0x040fe20000410000 */
[----:B------:R-:W-:Y:S01]  /*35f0*/  FFMA.FTZ R23, R23, R24, R0 ;  /* 0x0000001817177223 */ /* 0x000fe20000010000 */
[C---:B------:R-:W-:Y:S01]  /*3600*/  FMUL.FTZ R13, R5.reuse, R9 ;  /* 0x00000009050d7220 */ /* 0x040fe20000410000 */
[-C--:B------:R-:W-:Y:S01]  /*3610*/  FMUL.FTZ R0, R5, R8.reuse ;  /* 0x0000000805007220 */ /* 0x080fe20000410000 */
[-C--:B------:R-:W-:Y:S01]  /*3620*/  FMUL.FTZ R114, R114, R113.reuse ;  /* 0x0000007172727220 */ /* 0x080fe20000410000 */
[----:B------:R-:W-:Y:S01]  /*3630*/  FFMA.FTZ R5, R115, R113, -R10 ;  /* 0x0000007173057223 */ /* 0x000fe2000001080a */
[C---:B------:R-:W-:Y:S01]  /*3640*/  FFMA.FTZ R8, R4.reuse, R8, -R13 ;  /* 0x0000000804087223 */ /* 0x040fe2000001080d */
[C---:B------:R-:W-:Y:S01]  /*3650*/  FFMA.FTZ R9, R4.reuse, R9, R0 ;  /* 0x0000000904097223 */ /* 0x040fe20000010000 */
[----:B------:R-:W-:Y:S01]  /*3660*/  FMUL.FTZ R13, R23, R26 ;  /* 0x0000001a170d7220 */ /* 0x000fe20000410000 */
[----:B------:R-:W-:Y:S01]  /*3670*/  FFMA.FTZ R4, R4, R11, R25 ;  /* 0x0000000b04047223 */ /* 0x000fe20000010019 */
[----:B------:R-:W-:Y:S01]  /*3680*/  FFMA.FTZ R114, R115, R105, R114 ;  /* 0x0000006973727223 */ /* 0x000fe20000010072 */
[----:B------:R-:W-:Y:S01]  /*3690*/  FADD.FTZ R112, R112, R5 ;  /* 0x0000000570707221 */ /* 0x000fe20000010000 */
[----:B------:R-:W-:Y:S01]  /*36a0*/  BSSY.RECONVERGENT B0, `(.L_x_1937) ;  /* 0x000000e000007945 */ /* 0x000fe20003800200 */
[----:B------:R-:W-:Y:S01]  /*36b0*/  FADD.FTZ R10, R6, R15 ;  /* 0x0000000f060a7221 */ /* 0x000fe20000010000 */
[----:B------:R-:W-:Y:S01]  /*36c0*/  FFMA.FTZ R0, R22, R104, -R13 ;  /* 0x0000006816007223 */ /* 0x000fe2000001080d */
        /* <DEDUP_REMOVED lines=11> */
.L_x_1938:
[----:B------:R-:W-:Y:S05]  /*3780*/  BSYNC.RECONVERGENT B0 ;  /* 0x0000000000007941 */ /* 0x000fea0003800200 */
.L_x_1937:
[----:B------:R-:W-:Y:S01]  /*3790*/  FFMA.FTZ R73, R0, 2, R73 ;  /* 0x4000000000497823 */ /* 0x000fe20000010049 */
[-C--:B------:R-:W-:Y:S01]  /*37a0*/  FMUL.FTZ R0, R117, R114.reuse ;  /* 0x0000007275007220 */ /* 0x080fe20000410000 */
[----:B------:R-:W-:Y:S01]  /*37b0*/  FFMA.FTZ R6, R119, R114, R6 ;  /* 0x0000007277067223 */ /* 0x000fe20000010006 */
        /* <DEDUP_REMOVED lines=8> */
[----:B------:R-:W-:Y:S01]  /*3840*/  FFMA.FTZ R88, R7, 2, R88 ;  /* 0x4000000007587823 */ /* 0x000fe20000010058 */
[----:B------:R-:W-:Y:S01]  /*3850*/  FFMA.FTZ R75, R0, 2, R75 ;  /* 0x40000000004b7823 */ /* 0x000fe2000001004b */
[-C--:B------:R-:W-:Y:S01]  /*3860*/  FMUL.FTZ R121, R121, R120.reuse ;  /* 0x0000007879797220 */ /* 0x080fe20000410000 */
[----:B------:R-:W-:Y:S01]  /*3870*/  FFMA.FTZ R0, R122, R120, -R5 ;  /* 0x000000787a007223 */ /* 0x000fe20000010805 */
[----:B------:R-:W-:Y:S01]  /*3880*/  FMUL.FTZ R7, R23, R114 ;  /* 0x0000007217077220 */ /* 0x000fe20000410000 */
[----:B------:R-:W-:Y:S01]  /*3890*/  IADD3 R102, PT, PT, R102, 0x1, RZ ;  /* 0x0000000166667810 */ /* 0x000fe20007ffe0ff */
[----:B------:R-:W-:Y:S01]  /*38a0*/  FFMA.FTZ R121, R122, R6, R121 ;  /* 0x000000067a797223 */ /* 0x000fe20000010079 */
[----:B------:R-:W-:Y:S01]  /*38b0*/  FADD.FTZ R123, R123, R0 ;  /* 0x000000007b7b7221 */ /* 0x000fe20000010000 */
[----:B------:R-:W-:Y:S01]  /*38c0*/  FMUL.FTZ R5, R23, R105 ;  /* 0x0000006917057220 */ /* 0x000fe20000410000 */
[----:B------:R-:W-:Y:S01]  /*38d0*/  FFMA.FTZ R4, R22, R112, -R7 ;  /* 0x0000007016047223 */ /* 0x000fe20000010807 */
[----:B------:R-:W-:Y:S01]  /*38e0*/  FADD.FTZ R121, RZ, R121 ;  /* 0x00000079ff797221 */ /* 0x000fe20000010000 */
[----:B------:R-:W-:Y:S01]  /*38f0*/  FMUL.FTZ R0, R124, R123 ;  /* 0x0000007b7c007220 */ /* 0x000fe20000410000 */
[----:B------:R-:W-:Y:S01]  /*3900*/  ISETP.NE.AND P0, PT, R102, RZ, PT ;  /* 0x000000ff6600720c */ /* 0x000fe20003f05270 */
[----:B------:R-:W-:Y:S01]  /*3910*/  FFMA.FTZ R5, R22, R113, -R5 ;  /* 0x0000007116057223 */ /* 0x000fe20000010805 */
[-C--:B------:R-:W-:Y:S01]  /*3920*/  FMUL.FTZ R124, R124, R121.reuse ;  /* 0x000000797c7c7220 */ /* 0x080fe20000410000 */
[----:B------:R-:W-:Y:S01]  /*3930*/  FFMA.FTZ R0, R125, R121, R0 ;  /* 0x000000797d007223 */ /* 0x000fe20000010000 */
[----:B------:R-:W-:Y:S01]  /*3940*/  FFMA.FTZ R77, R4, 2, R77 ;  /* 0x40000000044d7823 */ /* 0x000fe2000001004d */
[----:B------:R-:W-:Y:S01]  /*3950*/  FFMA.FTZ R90, R5, 2, R90 ;  /* 0x40000000055a7823 */ /* 0x000fe2000001005a */
[----:B------:R-:W-:Y:S01]  /*3960*/  FFMA.FTZ R125, R125, R123, -R124 ;  /* 0x0000007b7d7d7223 */ /* 0x000fe2000001087c */
[----:B------:R-:W-:Y:S01]  /*3970*/  FADD.FTZ R4, RZ, R0 ;  /* 0x00000000ff047221 */ /* 0x000fe20000010000 */
[C---:B------:R-:W-:Y:S01]  /*3980*/  FMUL.FTZ R5, R23.reuse, R6 ;  /* 0x0000000617057220 */ /* 0x040fe20000410000 */
[C---:B------:R-:W-:Y:S01]  /*3990*/  FMUL.FTZ R7, R23.reuse, R121 ;  /* 0x0000007917077220 */ /* 0x040fe20000410000 */
[----:B------:R-:W-:Y:S01]  /*39a0*/  FADD.FTZ R125, R126, R125 ;  /* 0x0000007d7e7d7221 */ /* 0x000fe20000010000 */
[----:B------:R-:W-:Y:S01]  /*39b0*/  FMUL.FTZ R23, R23, R4 ;  /* 0x0000000417177220 */ /* 0x000fe20000410000 */
[C---:B------:R-:W-:Y:S01]  /*39c0*/  FFMA.FTZ R5, R22.reuse, R120, -R5 ;  /* 0x0000007816057223 */ /* 0x040fe20000010805 */
[----:B------:R-:W-:Y:S01]  /*39d0*/  FFMA.FTZ R0, R22, R123, -R7 ;  /* 0x0000007b16007223 */ /* 0x000fe20000010807 */
[----:B------:R-:W-:Y:S01]  /*39e0*/  LEA R103, P1, R16, R103, 0x3 ;  /* 0x0000006710677211 */ /* 0x000fe200078218ff */
[----:B------:R-:W-:Y:S01]  /*39f0*/  FFMA.FTZ R23, R22, R125, -R23 ;  /* 0x0000007d16177223 */ /* 0x000fe20000010817 */
[----:B------:R-:W-:Y:S01]  /*3a00*/  LEA R101, P2, R18, R101, 0x3 ;  /* 0x0000006512657211 */ /* 0x000fe200078418ff */
[----:B------:R-:W-:Y:S01]  /*3a10*/  UIADD3 UR5, UPT, UPT, UR5, 0x10, URZ ;  /* 0x0000001005057890 */ /* 0x000fe2000fffe0ff */
[----:B------:R-:W-:Y:S01]  /*3a20*/  LEA R99, P3, R20, R99, 0x3 ;  /* 0x0000006314637211 */ /* 0x000fe200078618ff */
        /* <DEDUP_REMOVED lines=8> */
.L_x_1936:
[----:B------:R-:W-:Y:S01]  /*3ab0*/  BAR.SYNC.DEFER_BLOCKING 0x0 ;  /* 0x0000000000007b1d */ /* 0x000fe20000010000 */
[----:B------:R-:W-:Y:S02]  /*3ac0*/  ISETP.NE.AND P0, PT, R31, RZ, PT ;  /* 0x000000ff1f00720c */ /* 0x000fe40003f05270 */
[----:B------:R-:W-:Y:S02]  /*3ad0*/  F2FP.F16.F32.PACK_AB R73, R88, R73 ;  /* 0x000000495849723e */ /* 0x000fe400000000ff */
[----:B------:R-:W-:-:S03]  /*3ae0*/  F2FP.F16.F32.PACK_AB R75, R90, R75 ;  /* 0x0000004b5a4b723e */ /* 0x000fc600000000ff */
[----:B------:R-:W0:Y:S01]  /*3af0*/  LDC.64 R12, c[0x0][0x420] ;  /* 0x00010800ff0c7b82 */ /* 0x000e220000000a00 */
[----:B------:R-:W-:Y:S02]  /*3b00*/  F2FP.F16.F32.PACK_AB R77, R92, R77 ;  /* 0x0000004d5c4d723e */ /* 0x000fe400000000ff */
[----:B------:R-:W-:Y:S02]  /*3b10*/  F2FP.F16.F32.PACK_AB R79, R94, R79 ;  /* 0x0000004f5e4f723e */ /* 0x000fe400000000ff */
[----:B------:R-:W-:Y:S02]  /*3b20*/  PRMT R0, R73, 0x7632, R0 ;  /* 0x0000763249007816 */ /* 0x000fe40000000000 */
[----:B------:R-:W-:Y:S01]  /*3b30*/  PRMT R2, R75, 0x7632, R2 ;  /* 0x000076324b027816 */ /* 0x000fe20000000002 */
[----:B------:R-:W1:Y:S01]  /*3b40*/  LDC.64 R14, c[0x0][0x428] ;  /* 0x00010a00ff0e7b82 */ /* 0x000e620000000a00 */
[----:B------:R-:W-:Y:S02]  /*3b50*/  PRMT R3, R77, 0x7632, R3 ;  /* 0x000076324d037816 */ /* 0x000fe40000000003 */
[----:B------:R-:W-:-:S02]  /*3b60*/  PRMT R4, R79, 0x7632, R4 ;  /* 0x000076324f047816 */ /* 0x000fc40000000004 */
[----:B------:R-:W-:Y:S01]  /*3b70*/  IADD3 R59, PT, PT, R59, 0x1, RZ ;  /* 0x000000013b3b7810 */ /* 0x000fe20007ffe0ff */
[----:B------:R-:W-:Y:S04]  /*3b80*/  STS.U16 [R71], R73 ;  /* 0x0000004947007388 */ /* 0x000fe80000000400 */
        /* <DEDUP_REMOVED lines=11> */
[----:B------:R2:W-:Y:S04]  /*3c40*/  LDS.U16 R7, [R61+0xc0] ;  /* 0x0000c0003d077984 */ /* 0x0005e80000000400 */
[----:B------:R-:W-:Y:S04]  /*3c50*/  LDS.U16 R9, [R70+0x100] ;  /* 0x0001000046097984 */ /* 0x000fe80000000400 */
[----:B------:R-:W-:Y:S01]  /*3c60*/  LDS.U16 R69, [R69+0x140] ;  /* 0x0001400045457984 */ /* 0x000fe20000000400 */
[----:B--2---:R-:W-:-:S03]  /*3c70*/  HFMA2 R61, -RZ, RZ, 0, 0 ;  /* 0x00000000ff3d7431 */ /* 0x004fc600000001ff */
[----:B------:R-:W-:Y:S01]  /*3c80*/  LDS.U16 R11, [R68+0x180] ;  /* 0x00018000440b7984 */ /* 0x000fe20000000400 */
[----:B0-----:R-:W-:-:S03]  /*3c90*/  IMAD.WIDE.U32 R2, R12, UR18, R60 ;  /* 0x000000120c027c25 */ /* 0x001fc6000f8e003c */
[----:B------:R-:W-:Y:S01]  /*3ca0*/  LDS.U16 R67, [R67+0x1c0] ;  /* 0x0001c00043437984 */ /* 0x000fe20000000400 */
[----:B------:R-:W-:-:S03]  /*3cb0*/  IMAD R3, R13, UR18, R3 ;  /* 0x000000120d037c24 */ /* 0x000fc6000f8e0203 */
[----:B------:R-:W-:Y:S01]  /*3cc0*/  @!P0 STS [UR4+0x210], R62 ;  /* 0x0002103eff008988 */ /* 0x000fe20008000804 */
[C---:B-1----:R-:W-:Y:S01]  /*3cd0*/  IMAD.WIDE.U32 R2, R28.reuse, R14, R2 ;  /* 0x0000000e1c027225 */ /* 0x042fe200078e0002 */
[----:B------:R-:W-:Y:S03]  /*3ce0*/  BAR.SYNC.DEFER_BLOCKING 0x0 ;  /* 0x0000000000007b1d */ /* 0x000fe60000010000 */
[----:B------:R-:W-:Y:S01]  /*3cf0*/  IMAD R4, R28, R15, R3 ;  /* 0x0000000f1c047224 */ /* 0x000fe200078e0203 */
        /* <DEDUP_REMOVED lines=14> */
[----:B------:R0:W-:Y:S04]  /*3de0*/  @!P3 STG.E.U16 desc[UR16][R2.64+0x100], R9 ;  /* 0x000100090200b986 */ /* 0x0001e8000c101510 */
[----:B------:R0:W-:Y:S04]  /*3df0*/  @!P4 STG.E.U16 desc[UR16][R2.64+0x140], R69 ;  /* 0x000140450200c986 */ /* 0x0001e8000c101510 */
[----:B------:R0:W-:Y:S04]  /*3e00*/  @!P5 STG.E.U16 desc[UR16][R2.64+0x180], R11 ;  /* 0x0001800b0200d986 */ /* 0x0001e8000c101510 */
[----:B------:R0:W-:Y:S04]  /*3e10*/  @!P6 STG.E.U16 desc[UR16][R2.64+0x1c0], R67 ;  /* 0x0001c0430200e986 */ /* 0x0001e8000c101510 */
[----:B------:R0:W-:Y:S01]  /*3e20*/  @!P2 STG.E.U16 desc[UR16][R2.64], R65 ;  /* 0x000000410200a986 */ /* 0x0001e2000c101510 */
[----:B------:R-:W-:-:S03]  /*3e30*/  ISETP.GE.AND P2, PT, R55, R0, PT ;  /* 0x000000003700720c */ /* 0x000fc60003f46270 */
[----:B------:R0:W-:Y:S01]  /*3e40*/  @!P0 STG.E.U16 desc[UR16][R2.64+0x80], R63 ;  /* 0x0000803f02008986 */ /* 0x0001e2000c101510 */
[----:B-1----:R-:W-:-:S03]  /*3e50*/  ISETP.GE.AND P0, PT, R59, UR4, PT ;  /* 0x000000043b007c0c */ /* 0x002fc6000bf06270 */
[----:B------:R0:W-:Y:S01]  /*3e60*/  @!P1 STG.E.U16 desc[UR16][R2.64+0x40], R5 ;  /* 0x0000400502009986 */ /* 0x0001e2000c101510 */
[----:B------:R-:W-:-:S04]  /*3e70*/  IADD3 R40, P1, PT, R40, 0x200, RZ ;  /* 0x0000020028287810 */ /* 0x000fc80007f3e0ff */
[----:B------:R-:W-:Y:S01]  /*3e80*/  IADD3.X R41, PT, PT, RZ, R41, RZ, P1, !PT ;  /* 0x00000029ff297210 */ /* 0x000fe20000ffe4ff */
[----:B------:R0:W-:Y:S01]  /*3e90*/  @!P2 STG.E.U16 desc[UR16][R2.64+0xc0], R7 ;  /* 0x0000c0070200a986 */ /* 0x0001e2000c101510 */
[----:B------:R-:W-:-:S04]  /*3ea0*/  IADD3 R42, P2, PT, R42, 0x200, RZ ;  /* 0x000002002a2a7810 */ /* 0x000fc80007f5e0ff */
[----:B------:R-:W-:Y:S01]  /*3eb0*/  IADD3.X R52, PT, PT, RZ, R52, RZ, P2, !PT ;  /* 0x00000034ff347210 */ /* 0x000fe200017fe4ff */
[----:B------:R-:W-:Y:S08]  /*3ec0*/  @!P0 BRA `(.L_x_1940) ;  /* 0xffffffc400a48947 */ /* 0x000ff0000383ffff */
[----:B------:R-:W-:Y:S05]  /*3ed0*/  EXIT ;  /* 0x000000000000794d */ /* 0x000fea0003800000 */
.L_x_1941:
        /* <DEDUP_REMOVED lines=10> */
.L_x_5046:


//--------------------- .text._Z25selective_scan_fwd_kernelI32Selective_Scan_fwd_kernel_traitsILi32ELi8ELi1ELb0ELb0ELb0ELb1EN3c104HalfENS1_7complexIfEEEEv13SSMParamsBase --------------------------
	.section	.text._Z25selective_scan_fwd_kernelI32Selective_Scan_fwd_kernel_traitsILi32ELi8ELi1ELb0ELb0ELb0ELb1EN3c104HalfENS1_7complexIfEEEEv13SSMParamsBase,"ax",@progbits
	.align	128
        .global         _Z25selective_scan_fwd_kernelI32Selective_Scan_fwd_kernel_traitsILi32ELi8ELi1ELb0ELb0ELb0ELb1EN3c104HalfENS1_7complexIfEEEEv13SSMParamsBase
        .type           _Z25selective_scan_fwd_kernelI32Selective_Scan_fwd_kernel_traitsILi32ELi8ELi1ELb0ELb0ELb0ELb1EN3c104HalfENS1_7complexIfEEEEv13SSMParamsBase,@function
        .size           _Z25selective_scan_fwd_kernelI32Selective_Scan_fwd_kernel_traitsILi32ELi8ELi1ELb0ELb0ELb0ELb1EN3c104HalfENS1_7complexIfEEEEv13SSMParamsBase,(.L_x_5047 - _Z25selective_scan_fwd_kernelI32Selective_Scan_fwd_kernel_traitsILi32ELi8ELi1ELb0ELb0ELb0ELb1EN3c104HalfENS1_7complexIfEEEEv13SSMParamsBase)
        .other          _Z25selective_scan_fwd_kernelI32Selective_Scan_fwd_kernel_traitsILi32ELi8ELi1ELb0ELb0ELb0ELb1EN3c104HalfENS1_7complexIfEEEEv13SSMParamsBase,@"STO_CUDA_ENTRY STV_DEFAULT"
_Z25selective_scan_fwd_kernelI32Selective_Scan_fwd_kernel_traitsILi32ELi8ELi1ELb0ELb0ELb0ELb1EN3c104HalfENS1_7complexIfEEEEv13SSMParamsBase:
.text._Z25selective_scan_fwd_kernelI32Selective_Scan_fwd_kernel_traitsILi32ELi8ELi1ELb0ELb0ELb0ELb1EN3c104HalfENS1_7complexIfEEEEv13SSMParamsBase:
        /* <DEDUP_REMOVED lines=86> */
.L_x_1962:
        /* <DEDUP_REMOVED lines=63> */
[----:B------:R-:W-:Y:S02]  /*0950*/  PRMT R16, RZ, 0x7610, R16 ;  /* 0x00007610ff107816 */ /* 0x000fe40000000010 */
        /* <DEDUP_REMOVED lines=25> */
[----:B--2---:R-:W-:Y:S01]  /*0af0*/  PRMT R15, RZ, 0x7610, R15 ;  /* 0x00007610ff0f7816 */ /* 0x004fe2000000000f */
        /* <DEDUP_REMOVED lines=82> */
.L_x_1943:
[----:B------:R-:W-:Y:S05]  /*1020*/  BSYNC.RECONVERGENT B0 ;  /* 0x0000000000007941 */ /* 0x000fea0003800200 */
.L_x_1942:
        /* <DEDUP_REMOVED lines=35> */
.L_x_1945:
[----:B------:R-:W-:Y:S05]  /*1260*/  BSYNC.RECONVERGENT B0 ;  /* 0x0000000000007941 */ /* 0x000fea0003800200 */
.L_x_1944:
[----:B------:R-:W-:Y:S01]  /*1270*/  ISETP.EQ.OR P3, PT, RZ, UR7, P3 ;  /* 0x00000007ff007c0c */ /* 0x000fe20009f62670 */
[----:B------:R-:W-:Y:S01]  /*1280*/  BSSY.RECONVERGENT B0, `(.L_x_1946) ;  /* 0x0000027000007945 */ /* 0x000fe20003800200 */
[----:B------:R-:W-:Y:S02]  /*1290*/  FSETP.GTU.FTZ.AND P2, PT, R96, 20, PT ;  /* 0x41a000006000780b */ /* 0x000fe40003f5c000 */
[----:B------:R-:W-:Y:S02]  /*12a0*/  ISETP.EQ.OR P4, PT, RZ, UR7, P4 ;  /* 0x00000007ff007c0c */ /* 0x000fe4000a782670 */
[----:B------:R-:W-:Y:S02]  /*12b0*/  ISETP.EQ.OR P5, PT, RZ, UR7, P5 ;  /* 0x00000007ff007c0c */ /* 0x000fe4000afa2670 */
[----:B------:R-:W-:Y:S02]  /*12c0*/  ISETP.EQ.OR P1, PT, RZ, UR7, P1 ;  /* 0x00000007ff007c0c */ /* 0x000fe40008f22670 */
[----:B------:R-:W-:-:S02]  /*12d0*/  ISETP.EQ.OR P0, PT, RZ, UR7, P0 ;  /* 0x00000007ff007c0c */ /* 0x000fc40008702670 */
[----:B------:R-:W-:Y:S02]  /*12e0*/  ISETP.EQ.OR P2, PT, RZ, UR7, P2 ;  /* 0x00000007ff007c0c */ /* 0x000fe40009742670 */
[----:B------:R-:W-:Y:S01]  /*12f0*/  PRMT R71, RZ, 0x7610, R71 ;  /* 0x00007610ff477816 */ /* 0x000fe20000000047 */
        /* <DEDUP_REMOVED lines=31> */
.L_x_1947:
[----:B------:R-:W-:Y:S05]  /*14f0*/  BSYNC.RECONVERGENT B0 ;  /* 0x0000000000007941 */ /* 0x000fea0003800200 */
.L_x_1946:
        /* <DEDUP_REMOVED lines=32> */
.L_x_1949:
[----:B------:R-:W-:Y:S05]  /*1700*/  BSYNC.RECONVERGENT B0 ;  /* 0x0000000000007941 */ /* 0x000fea0003800200 */
.L_x_1948:
        /* <DEDUP_REMOVED lines=32> */
.L_x_1951:
[----:B------:R-:W-:Y:S05]  /*1910*/  BSYNC.RECONVERGENT B0 ;  /* 0x0000000000007941 */ /* 0x000fea0003800200 */
.L_x_1950:
        /* <DEDUP_REMOVED lines=32> */
.L_x_1953:
[----:B------:R-:W-:Y:S05]  /*1b20*/  BSYNC.RECONVERGENT B0 ;  /* 0x0000000000007941 */ /* 0x000fea0003800200 */
.L_x_1952:
        /* <DEDUP_REMOVED lines=32> */
.L_x_1955:
[----:B------:R-:W-:Y:S05]  /*1d30*/  BSYNC.RECONVERGENT B0 ;  /* 0x0000000000007941 */ /* 0x000fea0003800200 */
.L_x_1954:
        /* <DEDUP_REMOVED lines=32> */
.L_x_1957:
[----:B------:R-:W-:Y:S05]  /*1f40*/  BSYNC.RECONVERGENT B0 ;  /* 0x0000000000007941 */ /* 0x000fea0003800200 */
.L_x_1956:
        /* <DEDUP_REMOVED lines=44> */
.L_x_1961:
[----:B------:R-:W-:Y:S02]  /*2210*/  MOV R4, R99 ;  /* 0x0000006300047202 */ /* 0x000fe40000000f00 */
[----:B------:R-:W-:-:S06]  /*2220*/  MOV R5, R98 ;  /* 0x0000006200057202 */ /* 0x000fcc0000000f00 */
[----:B------:R-:W2:Y:S01]  /*2230*/  LDG.E.64 R4, desc[UR16][R4.64] ;  /* 0x0000001004047981 */ /* 0x000ea2000c1e1b00 */
[-C--:B------:R-:W-:Y:S02]  /*2240*/  ISETP.GE.U32.AND P1, PT, R43, R60.reuse, PT ;  /* 0x0000003c2b00720c */ /* 0x080fe40003f26070 */
[-C--:B------:R-:W-:Y:S02]  /*2250*/  ISETP.GE.U32.AND P3, PT, R39, R60.reuse, PT ;  /* 0x0000003c2700720c */ /* 0x080fe40003f66070 */
[-C--:B------:R-:W-:Y:S02]  /*2260*/  ISETP.GE.U32.AND P0, PT, R44, R60.reuse, PT ;  /* 0x0000003c2c00720c */ /* 0x080fe40003f06070 */
[----:B------:R-:W-:Y:S02]  /*2270*/  FSEL R108, R83, RZ, !P1 ;  /* 0x000000ff536c7208 */ /* 0x000fe40004800000 */
[----:B------:R-:W-:Y:S02]  /*2280*/  ISETP.GE.U32.AND P2, PT, R45, R60, PT ;  /* 0x0000003c2d00720c */ /* 0x000fe40003f46070 */
[----:B------:R-:W-:-:S02]  /*2290*/  FSEL R110, R85, RZ, !P0 ;  /* 0x000000ff556e7208 */ /* 0x000fc40004000000 */
[----:B------:R-:W-:Y:S01]  /*22a0*/  FSEL R114, R87, RZ, !P2 ;  /* 0x000000ff57727208 */ /* 0x000fe20005000000 */
        /* <DEDUP_REMOVED lines=28> */
[----:B------:R-:W1:Y:S02]  /*2470*/  MUFU.EX2 R8, R8 ;  /* 0x0000000800087308 */ /* 0x000e640000000800 */
[----:B------:R-:W-:Y:S02]  /*2480*/  FSEL R106, R13, RZ, !P1 ;  /* 0x000000ff0d6a7208 */ /* 0x000fe40004800000 */
[----:B------:R-:W2:Y:S01]  /*2490*/  MUFU.SIN R107, R24 ;  /* 0x00000018006b7308 */ /* 0x000ea20000000400 */
[C---:B-----5:R-:W-:Y:S01]  /*24a0*/  FMUL.FTZ R11, R0.reuse, R11 ;  /* 0x0000000b000b7220 */ /* 0x060fe20000410000 */
[----:B------:R-:W-:-:S06]  /*24b0*/  FMUL.FTZ R9, R0, R9 ;  /* 0x0000000900097220 */ /* 0x000fcc0000410000 */
[----:B------:R-:W-:Y:S01]  /*24c0*/  MUFU.SIN R23, R12 ;  /* 0x0000000c00177308 */ /* 0x000fe20000000400 */
[----:B------:R-:W-:Y:S01]  /*24d0*/  FMUL.FTZ R0, R5, R96 ;  /* 0x0000006005007220 */ /* 0x000fe20000410000 */
[----:B-1----:R-:W-:Y:S01]  /*24e0*/  FMUL.FTZ R112, R8, R105 ;  /* 0x0000006908707220 */ /* 0x002fe20000410000 */
[----:B------:R-:W-:Y:S02]  /*24f0*/  FSEL R105, R81, RZ, !P3 ;  /* 0x000000ff51697208 */ /* 0x000fe40005800000 */
[----:B------:R-:W-:Y:S02]  /*2500*/  FSEL R118, R11, 1, !P3 ;  /* 0x3f8000000b767808 */ /* 0x000fe40005800000 */
[----:B------:R-:W-:Y:S01]  /*2510*/  FSEL R112, R112, 1, !P2 ;  /* 0x3f80000070707808 */ /* 0x000fe20005000000 */
[----:B------:R1:W-:Y:S08]  /*2520*/  MUFU.COS R25, R12 ;  /* 0x0000000c00197308 */ /* 0x0003f00000000000 */
[----:B------:R-:W2:Y:S01]  /*2530*/  MUFU.EX2 R10, R10 ;  /* 0x0000000a000a7308 */ /* 0x000ea20000000800 */
[----:B-1----:R-:W-:-:S03]  /*2540*/  FMUL.FTZ R12, R5, R90 ;  /* 0x0000005a050c7220 */ /* 0x002fc60000410000 */
[----:B------:R1:W4:Y:S01]  /*2550*/  MUFU.SIN R27, R14 ;  /* 0x0000000e001b7308 */ /* 0x0003220000000400 */
[----:B------:R-:W-:Y:S01]  /*2560*/  FMUL.RZ R26, R12, 0.15915493667125701904 ;  /* 0x3e22f9830c1a7820 */ /* 0x000fe2000040c000 */
[----:B------:R-:W-:-:S06]  /*2570*/  FMUL.FTZ R12, R7, R90 ;  /* 0x0000005a070c7220 */ /* 0x000fcc0000410000 */
[----:B------:R-:W5:Y:S01]  /*2580*/  MUFU.EX2 R6, R6 ;  /* 0x0000000600067308 */ /* 0x000f620000000800 */
[----:B-1----:R-:W-:Y:S01]  /*2590*/  FMUL.FTZ R14, R7, R92 ;  /* 0x0000005c070e7220 */ /* 0x002fe20000410000 */
[----:B--2---:R-:W-:Y:S01]  /*25a0*/  FMUL.FTZ R115, R10, R107 ;  /* 0x0000006b0a737220 */ /* 0x004fe20000410000 */
[----:B------:R-:W-:Y:S01]  /*25b0*/  FSEL R107, R15, 1, !P1 ;  /* 0x3f8000000f6b7808 */ /* 0x000fe20004800000 */
[----:B------:R1:W2:Y:S01]  /*25c0*/  MUFU.COS R109, R24 ;  /* 0x00000018006d7308 */ /* 0x0002a20000000000 */
[----:B------:R-:W-:Y:S01]  /*25d0*/  FMUL.FTZ R7, R7, R96 ;  /* 0x0000006007077220 */ /* 0x000fe20000410000 */
[----:B------:R-:W-:Y:S01]  /*25e0*/  ISETP.GE.U32.AND P1, PT, R46, R60, PT ;  /* 0x0000003c2e00720c */ /* 0x000fe20003f26070 */
[----:B----4-:R-:W-:-:S03]  /*25f0*/  FMUL.FTZ R27, R8, R27 ;  /* 0x0000001b081b7220 */ /* 0x010fc60000410000 */
[----:B------:R-:W-:Y:S02]  /*2600*/  FSEL R115, R115, RZ, !P1 ;  /* 0x000000ff73737208 */ /* 0x000fe40004800000 */
[----:B------:R-:W4:Y:S01]  /*2610*/  MUFU.SIN R111, R26 ;  /* 0x0000001a006f7308 */ /* 0x000f220000000400 */
[----:B-1----:R-:W-:Y:S01]  /*2620*/  FMUL.RZ R24, R0, 0.15915493667125701904 ;  /* 0x3e22f98300187820 */ /* 0x002fe2000040c000 */
[CC--:B------:R-:W-:Y:S01]  /*2630*/  FMUL.FTZ R0, R105.reuse, R106.reuse ;  /* 0x0000006a69007220 */ /* 0x0c0fe20000410000 */
[C---:B-----5:R-:W-:Y:S01]  /*2640*/  FMUL.FTZ R25, R6.reuse, R25 ;  /* 0x0000001906197220 */ /* 0x060fe20000410000 */
[----:B------:R-:W-:Y:S01]  /*2650*/  FMUL.FTZ R23, R6, R23 ;  /* 0x0000001706177220 */ /* 0x000fe20000410000 */
[----:B------:R-:W-:Y:S01]  /*2660*/  FMUL.FTZ R6, RZ, R106 ;  /* 0x0000006aff067220 */ /* 0x000fe20000410000 */
[-C--:B------:R-:W-:Y:S02]  /*2670*/  FFMA.FTZ R8, RZ, R107.reuse, R0 ;  /* 0x0000006bff087223 */ /* 0x080fe40000010000 */
[----:B------:R-:W4:Y:S01]  /*2680*/  MUFU.EX2 R12, R12 ;  /* 0x0000000c000c7308 */ /* 0x000f220000000800 */
[----:B------:R-:W-:Y:S01]  /*2690*/  FFMA.FTZ R13, R105, R107, -R6 ;  /* 0x0000006b690d7223 */ /* 0x000fe20000010806 */
[----:B--2---:R-:W-:Y:S01]  /*26a0*/  FMUL.FTZ R116, R10, R109 ;  /* 0x0000006d0a747220 */ /* 0x004fe20000410000 */
[----:B------:R-:W-:Y:S01]  /*26b0*/  FSEL R109, R23, RZ, !P0 ;  /* 0x000000ff176d7208 */ /* 0x000fe20004000000 */
[----:B------:R-:W-:Y:S01]  /*26c0*/  FADD.FTZ R8, RZ, R8 ;  /* 0x00000008ff087221 */ /* 0x000fe20000010000 */
[----:B------:R-:W-:Y:S01]  /*26d0*/  FADD.FTZ R13, R108, R13 ;  /* 0x0000000d6c0d7221 */ /* 0x000fe20000010000 */
[----:B------:R-:W-:Y:S01]  /*26e0*/  FSEL R0, R25, 1, !P0 ;  /* 0x3f80000019007808 */ /* 0x000fe20004000000 */
[----:B------:R-:W1:Y:S01]  /*26f0*/  MUFU.COS R113, R26 ;  /* 0x0000001a00717308 */ /* 0x000e620000000000 */
[C---:B------:R-:W-:Y:S01]  /*2700*/  FMUL.FTZ R10, R109.reuse, R8 ;  /* 0x000000086d0a7220 */ /* 0x040fe20000410000 */
[----:B------:R-:W-:Y:S01]  /*2710*/  FMUL.FTZ R15, R109, R13 ;  /* 0x0000000d6d0f7220 */ /* 0x000fe20000410000 */
[----:B------:R-:W-:-:S02]  /*2720*/  FSEL R116, R116, 1, !P1 ;  /* 0x3f80000074747808 */ /* 0x000fc40004800000 */
[C---:B------:R-:W-:Y:S01]  /*2730*/  FFMA.FTZ R13, R0.reuse, R13, -R10 ;  /* 0x0000000d000d7223 */ /* 0x040fe2000001080a */
[----:B------:R-:W-:Y:S01]  /*2740*/  FFMA.FTZ R15, R0, R8, R15 ;  /* 0x00000008000f7223 */ /* 0x000fe2000001000f */
[----:B----4-:R-:W-:Y:S01]  /*2750*/  FMUL.FTZ R117, R12, R111 ;  /* 0x0000006f0c757220 */ /* 0x010fe20000410000 */
[----:B------:R-:W-:Y:S01]  /*2760*/  FSEL R111, R27, RZ, !P2 ;  /* 0x000000ff1b6f7208 */ /* 0x000fe20005000000 */
[----:B------:R-:W-:Y:S01]  /*2770*/  FADD.FTZ R13, R110, R13 ;  /* 0x0000000d6e0d7221 */ /* 0x000fe20000010000 */
[----:B------:R-:W2:Y:S01]  /*2780*/  MUFU.COS R6, R24 ;  /* 0x0000001800067308 */ /* 0x000ea20000000000 */
[----:B------:R-:W-:Y:S01]  /*2790*/  FADD.FTZ R15, RZ, R15 ;  /* 0x0000000fff0f7221 */ /* 0x000fe20000010000 */
[-C--:B------:R-:W-:Y:S01]  /*27a0*/  ISETP.GE.U32.AND P0, PT, R47, R60.reuse, PT ;  /* 0x0000003c2f00720c */ /* 0x080fe20003f06070 */
[C---:B------:R-:W-:Y:S02]  /*27b0*/  FMUL.FTZ R8, R111.reuse, R13 ;  /* 0x0000000d6f087220 */ /* 0x040fe40000410000 */
[-C--:B------:R-:W-:Y:S01]  /*27c0*/  FMUL.FTZ R23, R111, R15.reuse ;  /* 0x0000000f6f177220 */ /* 0x080fe20000410000 */
[----:B------:R-:W-:Y:S01]  /*27d0*/  FSEL R117, R117, RZ, !P0 ;  /* 0x000000ff75757208 */ /* 0x000fe20004000000 */
[C---:B------:R-:W-:Y:S01]  /*27e0*/  FFMA.FTZ R8, R112.reuse, R15, R8 ;  /* 0x0000000f70087223 */ /* 0x040fe20000010008 */
[----:B------:R-:W-:Y:S01]  /*27f0*/  MUFU.SIN R119, R22 ;  /* 0x0000001600777308 */ /* 0x000fe20000000400 */
[----:B------:R-:W-:Y:S01]  /*2800*/  FFMA.FTZ R23, R112, R13, -R23 ;  /* 0x0000000d70177223 */ /* 0x000fe20000010817 */
[----:B-1----:R-:W-:Y:S01]  /*2810*/  FMUL.FTZ R120, R12, R113 ;  /* 0x000000710c787220 */ /* 0x002fe20000410000 */
[----:B------:R-:W-:Y:S01]  /*2820*/  FADD.FTZ R8, RZ, R8 ;  /* 0x00000008ff087221 */ /* 0x000fe20000010000 */
[----:B------:R-:W-:Y:S01]  /*2830*/  FSEL R113, R89, RZ, !P1 ;  /* 0x000000ff59717208 */ /* 0x000fe20004800000 */
[----:B------:R-:W-:Y:S01]  /*2840*/  FADD.FTZ R23, R114, R23 ;  /* 0x0000001772177221 */ /* 0x000fe20000010000 */
[----:B------:R-:W-:Y:S01]  /*2850*/  ISETP.GE.U32.AND P1, PT, R48, R60, PT ;  /* 0x0000003c3000720c */ /* 0x000fe20003f26070 */
[C---:B------:R-:W-:Y:S01]  /*2860*/  FMUL.FTZ R11, R115.reuse, R8 ;  /* 0x00000008730b7220 */ /* 0x040fe20000410000 */
[----:B------:R-:W1:Y:S01]  /*2870*/  MUFU.SIN R4, R24 ;  /* 0x0000001800047308 */ /* 0x000e620000000400 */
[----:B------:R-:W-:Y:S01]  /*2880*/  FMUL.FTZ R13, R115, R23 ;  /* 0x00000017730d7220 */ /* 0x000fe20000410000 */
[----:B------:R-:W-:-:S02]  /*2890*/  FSEL R120, R120, 1, !P0 ;  /* 0x3f80000078787808 */ /* 0x000fc40004000000 */
[----:B------:R-:W-:Y:S01]  /*28a0*/  FSEL R121, R91, RZ, !P0 ;  /* 0x000000ff5b797208 */ /* 0x000fe20004000000 */
[----:B------:R-:W-:Y:S01]  /*28b0*/  FFMA.FTZ R13, R116, R8, R13 ;  /* 0x00000008740d7223 */ /* 0x000fe2000001000d */
[----:B------:R-:W-:Y:S02]  /*28c0*/  ISETP.GE.U32.AND P0, PT, R50, R60, PT ;  /* 0x0000003c3200720c */ /* 0x000fe40003f06070 */
[----:B------:R-:W2:Y:S01]  /*28d0*/  MUFU.EX2 R7, R7 ;  /* 0x0000000700077308 */ /* 0x000ea20000000800 */
[----:B------:R-:W-:Y:S01]  /*28e0*/  FADD.FTZ R13, RZ, R13 ;  /* 0x0000000dff0d7221 */ /* 0x000fe20000010000 */
[----:B------:R-:W-:Y:S02]  /*28f0*/  FSEL R124, R93, RZ, !P1 ;  /* 0x000000ff5d7c7208 */ /* 0x000fe40004800000 */
[----:B------:R-:W4:Y:S04]  /*2900*/  MUFU.EX2 R14, R14 ;  /* 0x0000000e000e7308 */ /* 0x000f280000000800 */
[----:B------:R-:W5:Y:S01]  /*2910*/  MUFU.COS R5, R22 ;  /* 0x0000001600057308 */ /* 0x000f620000000000 */
[C---:B--2---:R-:W-:Y:S01]  /*2920*/  FMUL.FTZ R126, R7.reuse, R6 ;  /* 0x00000006077e7220 */ /* 0x044fe20000410000 */
[----:B------:R-:W-:Y:S01]  /*2930*/  FFMA.FTZ R6, R116, R23, -R11 ;  /* 0x0000001774067223 */ /* 0x000fe2000001080b */
[----:B-1----:R-:W-:Y:S01]  /*2940*/  FMUL.FTZ R125, R7, R4 ;  /* 0x00000004077d7220 */ /* 0x002fe20000410000 */
[----:B------:R-:W-:Y:S01]  /*2950*/  FMUL.FTZ R4, R118, R106 ;  /* 0x0000006a76047220 */ /* 0x000fe20000410000 */
[----:B----4-:R-:W-:Y:S01]  /*2960*/  FMUL.FTZ R122, R14, R119 ;  /* 0x000000770e7a7220 */ /* 0x010fe20000410000 */
[----:B------:R-:W-:Y:S01]  /*2970*/  FSEL R119, R9, RZ, !P3 ;  /* 0x000000ff09777208 */ /* 0x000fe20005800000 */
[----:B------:R-:W-:Y:S01]  /*2980*/  FADD.FTZ R6, R113, R6 ;  /* 0x0000000671067221 */ /* 0x000fe20000010000 */
[----:B------:R-:W-:-:S02]  /*2990*/  FMUL.FTZ R11, R117, R13 ;  /* 0x0000000d750b7220 */ /* 0x000fc40000410000 */
[----:B------:R-:W-:Y:S01]  /*29a0*/  FSEL R122, R122, RZ, !P1 ;  /* 0x000000ff7a7a7208 */ /* 0x000fe20004800000 */
[C---:B------:R-:W-:Y:S01]  /*29b0*/  FMUL.FTZ R7, R119.reuse, R106 ;  /* 0x0000006a77077220 */ /* 0x040fe20000410000 */
[----:B------:R-:W-:Y:S01]  /*29c0*/  FFMA.FTZ R4, R119, R107, R4 ;  /* 0x0000006b77047223 */ /* 0x000fe20000010004 */
[----:B------:R-:W-:Y:S01]  /*29d0*/  FMUL.FTZ R15, R117, R6 ;  /* 0x00000006750f7220 */ /* 0x000fe20000410000 */
[----:B-----5:R-:W-:Y:S01]  /*29e0*/  FMUL.FTZ R5, R14, R5 ;  /* 0x000000050e057220 */ /* 0x020fe20000410000 */
[----:B------:R-:W-:Y:S01]  /*29f0*/  FFMA.FTZ R7, R118, R107, -R7 ;  /* 0x0000006b76077223 */ /* 0x000fe20000010807 */
[----:B------:R-:W-:Y:S01]  /*2a00*/  FMUL.FTZ R9, R109, R4 ;  /* 0x000000046d097220 */ /* 0x000fe20000410000 */
[C---:B------:R-:W-:Y:S01]  /*2a10*/  FFMA.FTZ R15, R120.reuse, R13, R15 ;  /* 0x0000000d780f7223 */ /* 0x040fe2000001000f */
[----:B------:R-:W-:Y:S01]  /*2a20*/  FFMA.FTZ R6, R120, R6, -R11 ;  /* 0x0000000678067223 */ /* 0x000fe2000001080b */
[----:B------:R-:W-:Y:S01]  /*2a30*/  FSEL R123, R5, 1, !P1 ;  /* 0x3f800000057b7808 */ /* 0x000fe20004800000 */
[-C--:B------:R-:W-:Y:S01]  /*2a40*/  FFMA.FTZ R9, R0, R7.reuse, -R9 ;  /* 0x0000000700097223 */ /* 0x080fe20000010809 */
[----:B------:R-:W-:Y:S01]  /*2a50*/  FADD.FTZ R15, RZ, R15 ;  /* 0x0000000fff0f7221 */ /* 0x000fe20000010000 */
[----:B------:R-:W-:Y:S01]  /*2a60*/  FMUL.FTZ R7, R109, R7 ;  /* 0x000000076d077220 */ /* 0x000fe20000410000 */
[----:B------:R-:W-:-:S02]  /*2a70*/  FADD.FTZ R6, R121, R6 ;  /* 0x0000000679067221 */ /* 0x000fc40000010000 */
[----:B------:R-:W-:Y:S01]  /*2a80*/  FMUL.FTZ R10, R122, R15 ;  /* 0x0000000f7a0a7220 */ /* 0x000fe20000410000 */
[----:B------:R-:W-:Y:S01]  /*2a90*/  FFMA.FTZ R7, R0, R4, R7 ;  /* 0x0000000400077223 */ /* 0x000fe20000010007 */
[----:B------:R-:W-:Y:S01]  /*2aa0*/  FMUL.FTZ R4, R111, R9 ;  /* 0x000000096f047220 */ /* 0x000fe20000410000 */
[-C--:B------:R-:W-:Y:S01]  /*2ab0*/  FMUL.FTZ R12, R122, R6.reuse ;  /* 0x000000067a0c7220 */ /* 0x080fe20000410000 */
[----:B------:R-:W-:Y:S01]  /*2ac0*/  FFMA.FTZ R11, R123, R6, -R10 ;  /* 0x000000067b0b7223 */ /* 0x000fe2000001080a */
[-C--:B------:R-:W-:Y:S01]  /*2ad0*/  FMUL.FTZ R5, R111, R7.reuse ;  /* 0x000000076f057220 */ /* 0x080fe20000410000 */
[----:B------:R-:W-:Y:S01]  /*2ae0*/  FFMA.FTZ R8, R112, R7, R4 ;  /* 0x0000000770087223 */ /* 0x000fe20000010004 */
[----:B------:R-:W-:Y:S01]  /*2af0*/  MOV R6, R101 ;  /* 0x0000006500067202 */ /* 0x000fe20000000f00 */
[----:B------:R-:W-:Y:S01]  /*2b00*/  FFMA.FTZ R12, R123, R15, R12 ;  /* 0x0000000f7b0c7223 */ /* 0x000fe2000001000c */
[----:B------:R-:W-:Y:S01]  /*2b10*/  MOV R7, R100 ;  /* 0x0000006400077202 */ /* 0x000fe20000000f00 */
[----:B------:R-:W-:Y:S01]  /*2b20*/  FADD.FTZ R10, R124, R11 ;  /* 0x0000000b7c0a7221 */ /* 0x000fe20000010000 */
[----:B------:R-:W-:Y:S01]  /*2b30*/  FSEL R125, R125, RZ, !P0 ;  /* 0x000000ff7d7d7208 */ /* 0x000fe20004000000 */
[----:B------:R-:W-:Y:S01]  /*2b40*/  FFMA.FTZ R9, R112, R9, -R5 ;  /* 0x0000000970097223 */ /* 0x000fe20000010805 */
[----:B------:R-:W-:Y:S01]  /*2b50*/  FSEL R126, R126, 1, !P0 ;  /* 0x3f8000007e7e7808 */ /* 0x000fe20004000000 */
[----:B------:R1:W2:Y:S01]  /*2b60*/  LDG.E.64 R22, desc[UR16][R6.64] ;  /* 0x0000001006167981 */ /* 0x0002a2000c1e1b00 */
[----:B------:R-:W-:Y:S01]  /*2b70*/  FADD.FTZ R12, RZ, R12 ;  /* 0x0000000cff0c7221 */ /* 0x000fe20000010000 */
[----:B------:R-:W-:Y:S01]  /*2b80*/  FMUL.FTZ R15, R125, R10 ;  /* 0x0000000a7d0f7220 */ /* 0x000fe20000410000 */
[----:B------:R-:W-:Y:S01]  /*2b90*/  MOV R4, R103 ;  /* 0x0000006700047202 */ /* 0x000fe20000000f00 */
[-C--:B------:R-:W-:Y:S01]  /*2ba0*/  FMUL.FTZ R11, R115, R9.reuse ;  /* 0x00000009730b7220 */ /* 0x080fe20000410000 */
[----:B------:R-:W-:Y:S01]  /*2bb0*/  MOV R5, R102 ;  /* 0x0000006600057202 */ /* 0x000fe20000000f00 */
[-C--:B------:R-:W-:Y:S01]  /*2bc0*/  FMUL.FTZ R13, R125, R12.reuse ;  /* 0x0000000c7d0d7220 */ /* 0x080fe20000410000 */
[----:B------:R-:W-:Y:S01]  /*2bd0*/  FFMA.FTZ R15, R126, R12, R15 ;  /* 0x0000000c7e0f7223 */ /* 0x000fe2000001000f */
[----:B-1----:R-:W-:Y:S01]  /*2be0*/  FMUL.FTZ R7, R115, R8 ;  /* 0x0000000873077220 */ /* 0x002fe20000410000 */
[----:B------:R-:W-:Y:S01]  /*2bf0*/  FSEL R127, R95, RZ, !P0 ;  /* 0x000000ff5f7f7208 */ /* 0x000fe20004000000 */
[----:B------:R1:W2:Y:S02]  /*2c00*/  LDG.E.64 R24, desc[UR16][R4.64] ;  /* 0x0000001004187981 */ /* 0x0002a4000c1e1b00 */
[----:B------:R-:W-:Y:S01]  /*2c10*/  FFMA.FTZ R7, R116, R9, -R7 ;  /* 0x0000000974077223 */ /* 0x000fe20000010807 */
[----:B------:R-:W-:Y:S01]  /*2c20*/  FFMA.FTZ R10, R126, R10, -R13 ;  /* 0x0000000a7e0a7223 */ /* 0x000fe2000001080d */
[----:B------:R-:W-:Y:S01]  /*2c30*/  FFMA.FTZ R11, R116, R8, R11 ;  /* 0x00000008740b7223 */ /* 0x000fe2000001000b */
[----:B------:R-:W-:-:S02]  /*2c40*/  FADD.FTZ R128, RZ, R15 ;  /* 0x0000000fff807221 */ /* 0x000fc40000010000 */
[----:B------:R-:W-:Y:S01]  /*2c50*/  FADD.FTZ R129, R127, R10 ;  /* 0x0000000a7f817221 */ /* 0x000fe20000010000 */
[C---:B-1----:R-:W-:Y:S01]  /*2c60*/  FMUL.FTZ R4, R117.reuse, R7 ;  /* 0x0000000775047220 */ /* 0x042fe20000410000 */
[-C--:B------:R-:W-:Y:S01]  /*2c70*/  FMUL.FTZ R5, R117, R11.reuse ;  /* 0x0000000b75057220 */ /* 0x080fe20000410000 */
[----:B------:R-:W1:Y:S02]  /*2c80*/  SHFL.UP PT, R9, R128, 0x1, RZ ;  /* 0x0420000080097989 */ /* 0x000e6400000e00ff */
[C---:B------:R-:W-:Y:S01]  /*2c90*/  FFMA.FTZ R4, R120.reuse, R11, R4 ;  /* 0x0000000b78047223 */ /* 0x040fe20000010004 */
[----:B------:R-:W-:Y:S02]  /*2ca0*/  FFMA.FTZ R5, R120, R7, -R5 ;  /* 0x0000000778057223 */ /* 0x000fe40000010805 */
[----:B------:R-:W4:Y:S01]  /*2cb0*/  SHFL.UP PT, R7, R129, 0x1, RZ ;  /* 0x0420000081077989 */ /* 0x000f2200000e00ff */
        /* <DEDUP_REMOVED lines=9> */
[----:B------:R-:W5:Y:S01]  /*2d50*/  SHFL.UP PT, R5, R130, 0x1, RZ ;  /* 0x0420000082057989 */ /* 0x000f6200000e00ff */
[----:B-1----:R-:W-:-:S03]  /*2d60*/  FMUL.FTZ R11, R131, R9 ;  /* 0x00000009830b7220 */ /* 0x002fc60000410000 */
[----:B------:R-:W1:Y:S01]  /*2d70*/  SHFL.UP PT, R4, R131, 0x1, RZ ;  /* 0x0420000083047989 */ /* 0x000e6200000e00ff */
[C---:B------:R-:W-:Y:S01]  /*2d80*/  FMUL.FTZ R6, R130.reuse, R9 ;  /* 0x0000000982067220 */ /* 0x040fe20000410000 */
[----:B----4-:R-:W-:-:S03]  /*2d90*/  FFMA.FTZ R11, R130, R7, R11 ;  /* 0x00000007820b7223 */ /* 0x010fc6000001000b */
[----:B------:R-:W-:Y:S01]  /*2da0*/  FFMA.FTZ R6, R131, R7, -R6 ;  /* 0x0000000783067223 */ /* 0x000fe20000010806 */
[----:B------:R-:W-:-:S03]  /*2db0*/  @P1 FADD.FTZ R128, R128, R11 ;  /* 0x0000000b80801221 */ /* 0x000fc60000010000 */
[----:B------:R-:W-:Y:S02]  /*2dc0*/  @P1 FADD.FTZ R129, R129, R6 ;  /* 0x0000000681811221 */ /* 0x000fe40000010000 */
[----:B------:R-:W4:Y:S04]  /*2dd0*/  SHFL.UP PT, R9, R128, 0x2, RZ ;  /* 0x0440000080097989 */ /* 0x000f2800000e00ff */
[----:B------:R-:W3:Y:S01]  /*2de0*/  SHFL.UP PT, R8, R129, 0x2, RZ ;  /* 0x0440000081087989 */ /* 0x000ee200000e00ff */
[-C--:B-----5:R-:W-:Y:S01]  /*2df0*/  FMUL.FTZ R7, R131, R5.reuse ;  /* 0x0000000583077220 */ /* 0x0a0fe20000410000 */
[----:B------:R-:W-:-:S03]  /*2e00*/  FMUL.FTZ R6, R130, R5 ;  /* 0x0000000582067220 */ /* 0x000fc60000410000 */
[-C--:B-1----:R-:W-:Y:S01]  /*2e10*/  @P1 FFMA.FTZ R130, R130, R4.reuse, R7 ;  /* 0x0000000482821223 */ /* 0x082fe20000010007 */
[----:B------:R-:W-:Y:S01]  /*2e20*/  @P1 FFMA.FTZ R131, R131, R4, -R6 ;  /* 0x0000000483831223 */ /* 0x000fe20000010806 */
[----:B------:R-:W-:-:S03]  /*2e30*/  ISETP.GE.AND P0, PT, R80, 0x2, PT ;  /* 0x000000025000780c */ /* 0x000fc60003f06270 */
[----:B------:R-:W1:Y:S04]  /*2e40*/  SHFL.UP PT, R5, R130, 0x2, RZ ;  /* 0x0440000082057989 */ /* 0x000e6800000e00ff */
[----:B------:R-:W5:Y:S01]  /*2e50*/  SHFL.UP PT, R4, R131, 0x2, RZ ;  /* 0x0440000083047989 */ /* 0x000f6200000e00ff */
[-C--:B----4-:R-:W-:Y:S01]  /*2e60*/  FMUL.FTZ R7, R131, R9.reuse ;  /* 0x0000000983077220 */ /* 0x090fe20000410000 */
[----:B------:R-:W-:-:S03]  /*2e70*/  FMUL.FTZ R6, R130, R9 ;  /* 0x0000000982067220 */ /* 0x000fc60000410000 */
[-C--:B---3--:R-:W-:Y:S01]  /*2e80*/  FFMA.FTZ R7, R130, R8.reuse, R7 ;  /* 0x0000000882077223 */ /* 0x088fe20000010007 */
[----:B------:R-:W-:-:S03]  /*2e90*/  FFMA.FTZ R6, R131, R8, -R6 ;  /* 0x0000000883067223 */ /* 0x000fc60000010806 */
[----:B------:R-:W-:Y:S01]  /*2ea0*/  @P0 FADD.FTZ R128, R128, R7 ;  /* 0x0000000780800221 */ /* 0x000fe20000010000 */
[----:B------:R-:W-:-:S04]  /*2eb0*/  @P0 FADD.FTZ R129, R129, R6 ;  /* 0x0000000681810221 */ /* 0x000fc80000010000 */
[----:B------:R-:W3:Y:S04]  /*2ec0*/  SHFL.UP PT, R9, R128, 0x4, RZ ;  /* 0x0480000080097989 */ /* 0x000ee800000e00ff */
[----:B------:R-:W4:Y:S01]  /*2ed0*/  SHFL.UP PT, R8, R129, 0x4, RZ ;  /* 0x0480000081087989 */ /* 0x000f2200000e00ff */
[-C--:B-1----:R-:W-:Y:S01]  /*2ee0*/  FMUL.FTZ R7, R131, R5.reuse ;  /* 0x0000000583077220 */ /* 0x082fe20000410000 */
[----:B------:R-:W-:-:S03]  /*2ef0*/  FMUL.FTZ R6, R130, R5 ;  /* 0x0000000582067220 */ /* 0x000fc60000410000 */
[-C--:B-----5:R-:W-:Y:S01]  /*2f00*/  @P0 FFMA.FTZ R130, R130, R4.reuse, R7 ;  /* 0x0000000482820223 */ /* 0x0a0fe20000010007 */
[----:B------:R-:W-:-:S04]  /*2f10*/  @P0 FFMA.FTZ R131, R131, R4, -R6 ;  /* 0x0000000483830223 */ /* 0x000fc80000010806 */
[----:B------:R-:W1:Y:S01]  /*2f20*/  SHFL.UP PT, R5, R130, 0x4, RZ ;  /* 0x0480000082057989 */ /* 0x000e6200000e00ff */
[----:B------:R-:W-:-:S03]  /*2f30*/  ISETP.GE.AND P0, PT, R80, 0x4, PT ;  /* 0x000000045000780c */ /* 0x000fc60003f06270 */
[----:B------:R-:W5:Y:S01]  /*2f40*/  SHFL.UP PT, R4, R131, 0x4, RZ ;  /* 0x0480000083047989 */ /* 0x000f6200000e00ff */
[-C--:B---3--:R-:W-:Y:S01]  /*2f50*/  FMUL.FTZ R7, R131, R9.reuse ;  /* 0x0000000983077220 */ /* 0x088fe20000410000 */
[----:B------:R-:W-:-:S03]  /*2f60*/  FMUL.FTZ R6, R130, R9 ;  /* 0x0000000982067220 */ /* 0x000fc60000410000 */
[-C--:B----4-:R-:W-:Y:S01]  /*2f70*/  FFMA.FTZ R7, R130, R8.reuse, R7 ;  /* 0x0000000882077223 */ /* 0x090fe20000010007 */
[----:B------:R-:W-:-:S04]  /*2f80*/  FFMA.FTZ R6, R131, R8, -R6 ;  /* 0x0000000883067223 */ /* 0x000fc80000010806 */
[----:B------:R-:W-:Y:S01]  /*2f90*/  @P0 FADD.FTZ R128, R128, R7 ;  /* 0x0000000780800221 */ /* 0x000fe20000010000 */
[----:B------:R-:W-:-:S04]  /*2fa0*/  @P0 FADD.FTZ R129, R129, R6 ;  /* 0x0000000681810221 */ /* 0x000fc80000010000 */
[----:B------:R-:W3:Y:S01]  /*2fb0*/  SHFL.UP PT, R9, R128, 0x8, RZ ;  /* 0x0500000080097989 */ /* 0x000ee200000e00ff */
[CC--:B-1----:R-:W-:Y:S01]  /*2fc0*/  FMUL.FTZ R7, R131.reuse, R5.reuse ;  /* 0x0000000583077220 */ /* 0x0c2fe20000410000 */
[C---:B------:R-:W-:Y:S02]  /*2fd0*/  FMUL.FTZ R6, R130.reuse, R5 ;  /* 0x0000000582067220 */ /* 0x040fe40000410000 */
[----:B------:R-:W1:Y:S01]  /*2fe0*/  SHFL.UP PT, R8, R129, 0x8, RZ ;  /* 0x0500000081087989 */ /* 0x000e6200000e00ff */
[-C--:B-----5:R-:W-:Y:S01]  /*2ff0*/  @P0 FFMA.FTZ R130, R130, R4.reuse, R7 ;  /* 0x0000000482820223 */ /* 0x0a0fe20000010007 */
        /* <DEDUP_REMOVED lines=82> */
[-C--:B--2---:R-:W-:Y:S01]  /*3520*/  FMUL.FTZ R15, R23, R25.reuse ;  /* 0x00000019170f7220 */ /* 0x084fe20000410000 */
[C---:B------:R-:W-:Y:S01]  /*3530*/  FMUL.FTZ R0, R22.reuse, R25 ;  /* 0x0000001916007220 */ /* 0x040fe20000410000 */
[C---:B------:R-:W-:Y:S01]  /*3540*/  FMUL.FTZ R25, R111.reuse, R14 ;  /* 0x0000000e6f197220 */ /* 0x040fe20000410000 */
[----:B------:R-:W-:Y:S01]  /*3550*/  FMUL.FTZ R111, R111, R110 ;  /* 0x0000006e6f6f7220 */ /* 0x000fe20000410000 */
[----:B------:R-:W-:Y:S01]  /*3560*/  FFMA.FTZ R22, R22, R24, -R15 ;  /* 0x0000001816167223 */ /* 0x000fe2000001080f */
[----:B------:R-:W-:Y:S02]  /*3570*/  FMUL.FTZ R15, R5, R11 ;  /* 0x0000000b050f7220 */ /* 0x000fe40000410000 */
[C---:B------:R-:W-:Y:S01]  /*3580*/  FFMA.FTZ R111, R112.reuse, R14, R111 ;  /* 0x0000000e706f7223 */ /* 0x040fe2000001006f */
[----:B------:R-:W-:Y:S01]  /*3590*/  FFMA.FTZ R105, R112, R110, -R25 ;  /* 0x0000006e70697223 */ /* 0x000fe20000010819 */
[----:B------:R-:W-:-:S02]  /*35a0*/  ISETP.NE.AND P0, PT, R31, RZ, PT ;  /* 0x000000ff1f00720c */ /* 0x000fc40003f05270 */
[----:B------:R-:W-:Y:S01]  /*35b0*/  FADD.FTZ R12, RZ, R111 ;  /* 0x0000006fff0c7221 */ /* 0x000fe20000010000 */
[----:B------:R-:W-:Y:S01]  /*35c0*/  FFMA.FTZ R23, R23, R24, R0 ;  /* 0x0000001817177223 */ /* 0x000fe20000010000 */
[-C--:B------:R-:W-:Y:S01]  /*35d0*/  FFMA.FTZ R25, R4, R10.reuse, -R15 ;  /* 0x0000000a04197223 */ /* 0x080fe2000001080f */
[C---:B------:R-:W-:Y:S01]  /*35e0*/  FMUL.FTZ R27, R5.reuse, R10 ;  /* 0x0000000a051b7220 */ /* 0x040fe20000410000 */
[CC--:B------:R-:W-:Y:S01]  /*35f0*/  FMUL.FTZ R15, R5.reuse, R9.reuse ;  /* 0x00000009050f7220 */ /* 0x0c0fe20000410000 */
[----:B------:R-:W-:Y:S01]  /*3600*/  FMUL.FTZ R0, R5, R8 ;  /* 0x0000000805007220 */ /* 0x000fe20000410000 */
[----:B------:R-:W-:Y:S01]  /*3610*/  FADD.FTZ R114, R114, R105 ;  /* 0x0000006972727221 */ /* 0x000fe20000010000 */
[C---:B------:R-:W-:Y:S02]  /*3620*/  FMUL.FTZ R5, R115.reuse, R12 ;  /* 0x0000000c73057220 */ /* 0x040fe40000410000 */
[----:B------:R-:W-:Y:S01]  /*3630*/  FFMA.FTZ R9, R4, R9, R0 ;  /* 0x0000000904097223 */ /* 0x000fe20000010000 */
[-C--:B------:R-:W-:Y:S01]  /*3640*/  FMUL.FTZ R115, R115, R114.reuse ;  /* 0x0000007273737220 */ /* 0x080fe20000410000 */
[----:B------:R-:W-:Y:S01]  /*3650*/  FFMA.FTZ R0, R116, R114, -R5 ;  /* 0x0000007274007223 */ /* 0x000fe20000010805 */
[C---:B------:R-:W-:Y:S01]  /*3660*/  FFMA.FTZ R8, R4.reuse, R8, -R15 ;  /* 0x0000000804087223 */ /* 0x040fe2000001080f */
        /* <DEDUP_REMOVED lines=18> */
.L_x_1960:
[----:B------:R-:W-:Y:S05]  /*3790*/  BSYNC.RECONVERGENT B0 ;  /* 0x0000000000007941 */ /* 0x000fea0003800200 */
.L_x_1959:
        /* <DEDUP_REMOVED lines=10> */
[----:B------:R-:W-:Y:S01]  /*3840*/  IADD3 R104, PT, PT, R104, 0x1, RZ ;  /* 0x0000000168687810 */ /* 0x000fe20007ffe0ff */
[----:B------:R-:W-:Y:S01]  /*3850*/  FFMA.FTZ R79, R4, 2, R79 ;  /* 0x40000000044f7823 */ /* 0x000fe2000001004f */
[-C--:B------:R-:W-:Y:S01]  /*3860*/  FMUL.FTZ R122, R122, R121.reuse ;  /* 0x000000797a7a7220 */ /* 0x080fe20000410000 */
[----:B------:R-:W-:Y:S01]  /*3870*/  FFMA.FTZ R5, R123, R121, -R0 ;  /* 0x000000797b057223 */ /* 0x000fe20000010800 */
[----:B------:R-:W-:Y:S01]  /*3880*/  FFMA.FTZ R74, R7, 2, R74 ;  /* 0x40000000074a7823 */ /* 0x000fe2000001004a */
[----:B------:R-:W-:Y:S01]  /*3890*/  ISETP.NE.AND P0, PT, R104, RZ, PT ;  /* 0x000000ff6800720c */ /* 0x000fe20003f05270 */
[-C--:B------:R-:W-:Y:S01]  /*38a0*/  FFMA.FTZ R122, R123, R15.reuse, R122 ;  /* 0x0000000f7b7a7223 */ /* 0x080fe2000001007a */
[----:B------:R-:W-:Y:S01]  /*38b0*/  FADD.FTZ R124, R124, R5 ;  /* 0x000000057c7c7221 */ /* 0x000fe20000010000 */
[C---:B------:R-:W-:Y:S01]  /*38c0*/  FMUL.FTZ R7, R23.reuse, R12 ;  /* 0x0000000c17077220 */ /* 0x040fe20000410000 */
[----:B------:R-:W-:Y:S01]  /*38d0*/  FMUL.FTZ R9, R23, R6 ;  /* 0x0000000617097220 */ /* 0x000fe20000410000 */
[----:B------:R-:W-:Y:S01]  /*38e0*/  FADD.FTZ R122, RZ, R122 ;  /* 0x0000007aff7a7221 */ /* 0x000fe20000010000 */
[C---:B------:R-:W-:Y:S01]  /*38f0*/  FMUL.FTZ R5, R125.reuse, R124 ;  /* 0x0000007c7d057220 */ /* 0x040fe20000410000 */
[C---:B------:R-:W-:Y:S01]  /*3900*/  FFMA.FTZ R0, R22.reuse, R114, -R7 ;  /* 0x0000007216007223 */ /* 0x040fe20000010807 */
[----:B------:R-:W-:Y:S01]  /*3910*/  FFMA.FTZ R9, R22, R24, -R9 ;  /* 0x0000001816097223 */ /* 0x000fe20000010809 */
[-C--:B------:R-:W-:Y:S01]  /*3920*/  FMUL.FTZ R125, R125, R122.reuse ;  /* 0x0000007a7d7d7220 */ /* 0x080fe20000410000 */
[CC--:B------:R-:W-:Y:S01]  /*3930*/  FFMA.FTZ R4, R126.reuse, R122.reuse, R5 ;  /* 0x0000007a7e047223 */ /* 0x0c0fe20000010005 */
[C---:B------:R-:W-:Y:S01]  /*3940*/  FMUL.FTZ R5, R23.reuse, R15 ;  /* 0x0000000f17057220 */ /* 0x040fe20000410000 */
[----:B------:R-:W-:Y:S01]  /*3950*/  FMUL.FTZ R7, R23, R122 ;  /* 0x0000007a17077220 */ /* 0x000fe20000410000 */
[----:B------:R-:W-:Y:S01]  /*3960*/  FFMA.FTZ R126, R126, R124, -R125 ;  /* 0x0000007c7e7e7223 */ /* 0x000fe2000001087d */
[----:B------:R-:W-:Y:S01]  /*3970*/  FADD.FTZ R4, RZ, R4 ;  /* 0x00000004ff047221 */ /* 0x000fe20000010000 */
[----:B------:R-:W-:Y:S01]  /*3980*/  FFMA.FTZ R73, R0, 2, R73 ;  /* 0x4000000000497823 */ /* 0x000fe20000010049 */
[C---:B------:R-:W-:Y:S01]  /*3990*/  FFMA.FTZ R0, R22.reuse, R121, -R5 ;  /* 0x0000007916007223 */ /* 0x040fe20000010805 */
        /* <DEDUP_REMOVED lines=8> */
[----:B------:R-:W-:Y:S01]  /*3a20*/  LEA R99, P3, R20, R99, 0x3 ;  /* 0x0000006314637211 */ /* 0x000fe200078618ff */
        /* <DEDUP_REMOVED lines=9> */
.L_x_1958:
[----:B------:R-:W-:Y:S01]  /*3ac0*/  BAR.SYNC.DEFER_BLOCKING 0x0 ;  /* 0x0000000000007b1d */ /* 0x000fe20000010000 */
[----:B------:R-:W-:Y:S02]  /*3ad0*/  F2FP.F16.F32.PACK_AB R0, R79, R76 ;  /* 0x0000004c4f00723e */ /* 0x000fe400000000ff */
[----:B------:R-:W-:Y:S02]  /*3ae0*/  ISETP.NE.AND P0, PT, R31, RZ, PT ;  /* 0x000000ff1f00720c */ /* 0x000fe40003f05270 */
[----:B------:R-:W-:-:S03]  /*3af0*/  PRMT R4, R0, 0x7610, R4 ;  /* 0x0000761000047816 */ /* 0x000fc60000000004 */
[----:B------:R-:W0:Y:S01]  /*3b00*/  LDC.64 R6, c[0x0][0x420] ;  /* 0x00010800ff067b82 */ /* 0x000e220000000a00 */
[----:B------:R-:W-:Y:S01]  /*3b10*/  PRMT R5, R0, 0x7632, R5 ;  /* 0x0000763200057816 */ /* 0x000fe20000000005 */
[----:B------:R-:W1:Y:S01]  /*3b20*/  LDCU.64 UR8, c[0x0][0x478] ;  /* 0x00008f00ff0877ac */ /* 0x000e620008000a00 */
[----:B------:R-:W-:Y:S02]  /*3b30*/  F2FP.F16.F32.PACK_AB R2, R73, R74 ;  /* 0x0000004a4902723e */ /* 0x000fe400000000ff */
[----:B------:R-:W-:Y:S02]  /*3b40*/  F2FP.F16.F32.PACK_AB R0, R75, R70 ;  /* 0x000000464b00723e */ /* 0x000fe400000000ff */
[----:B------:R-:W-:Y:S01]  /*3b50*/  F2FP.F16.F32.PACK_AB R3, R77, R72 ;  /* 0x000000484d03723e */ /* 0x000fe200000000ff */
[----:B------:R-:W2:Y:S01]  /*3b60*/  LDC.64 R24, c[0x0][0x428] ;  /* 0x00010a00ff187b82 */ /* 0x000ea20000000a00 */
[----:B------:R-:W-:Y:S02]  /*3b70*/  PRMT R8, R2, 0x7632, R8 ;  /* 0x0000763202087816 */ /* 0x000fe40000000008 */
[----:B------:R-:W-:-:S02]  /*3b80*/  PRMT R10, R0, 0x7632, R10 ;  /* 0x00007632000a7816 */ /* 0x000fc4000000000a */
[----:B------:R-:W-:-:S03]  /*3b90*/  PRMT R12, R3, 0x7632, R12 ;  /* 0x00007632030c7816 */ /* 0x000fc6000000000c */
[----:B------:R-:W3:Y:S01]  /*3ba0*/  LDC.64 R26, c[0x0][0x410] ;  /* 0x00010400ff1a7b82 */ /* 0x000ee20000000a00 */
[----:B------:R-:W-:Y:S04]  /*3bb0*/  STS.U16 [R69], R4 ;  /* 0x0000000445007388 */ /* 0x000fe80000000400 */
[----:B------:R-:W-:Y:S04]  /*3bc0*/  STS.U16 [R69+0x2], R5 ;  /* 0x0000020545007388 */ /* 0x000fe80000000400 */
[----:B------:R4:W-:Y:S04]  /*3bd0*/  STS.U16 [R69+0x4], R2 ;  /* 0x0000040245007388 */ /* 0x0009e80000000400 */
[----:B------:R-:W-:Y:S04]  /*3be0*/  STS.U16 [R69+0x6], R8 ;  /* 0x0000060845007388 */ /* 0x000fe80000000400 */
[----:B------:R-:W-:Y:S01]  /*3bf0*/  STS.U16 [R69+0x8], R0 ;  /* 0x0000080045007388 */ /* 0x000fe20000000400 */
[----:B----4-:R-:W-:-:S03]  /*3c00*/  MOV R2, R78 ;  /* 0x0000004e00027202 */ /* 0x010fc60000000f00 */
[----:B------:R-:W-:Y:S04]  /*3c10*/  STS.U16 [R69+0xa], R10 ;  /* 0x00000a0a45007388 */ /* 0x000fe80000000400 */
[----:B------:R4:W-:Y:S04]  /*3c20*/  STS.U16 [R69+0xc], R3 ;  /* 0x00000c0345007388 */ /* 0x0009e80000000400 */
[----:B------:R-:W-:Y:S01]  /*3c30*/  STS.U16 [R69+0xe], R12 ;  /* 0x00000e0c45007388 */ /* 0x000fe20000000400 */
[----:B------:R-:W-:-:S03]  /*3c40*/  NOP ;  /* 0x0000000000007918 */ /* 0x000fc60000000000 */
[----:B------:R-:W-:Y:S01]  /*3c50*/  LDS.U16 R9, [R61] ;  /* 0x000000003d097984 */ /* 0x000fe20000000400 */
[----:B----4-:R-:W-:-:S03]  /*3c60*/  HFMA2 R3, -RZ, RZ, 0, 0 ;  /* 0x00000000ff037431 */ /* 0x010fc600000001ff */
[----:B------:R-:W-:Y:S01]  /*3c70*/  LDS.U16 R11, [R68+0x40] ;  /* 0x00004000440b7984 */ /* 0x000fe20000000400 */
[----:B0-----:R-:W-:-:S03]  /*3c80*/  IMAD.WIDE.U32 R4, R6, UR18, R2 ;  /* 0x0000001206047c25 */ /* 0x001fc6000f8e0002 */
[----:B------:R-:W-:Y:S01]  /*3c90*/  LDS.U16 R13, [R67+0x80] ;  /* 0x00008000430d7984 */ /* 0x000fe20000000400 */
[----:B------:R-:W-:-:S03]  /*3ca0*/  IMAD R5, R7, UR18, R5 ;  /* 0x0000001207057c24 */ /* 0x000fc6000f8e0205 */
[----:B------:R-:W-:Y:S01]  /*3cb0*/  LDS.U16 R15, [R66+0xc0] ;  /* 0x0000c000420f7984 */ /* 0x000fe20000000400 */
[----:B--2---:R-:W-:-:S03]  /*3cc0*/  IMAD.WIDE.U32 R4, R28, R24, R4 ;  /* 0x000000181c047225 */ /* 0x004fc600078e0004 */
[----:B------:R-:W-:Y:S01]  /*3cd0*/  LDS.U16 R17, [R65+0x100] ;  /* 0x0001000041117984 */ /* 0x000fe20000000400 */
[----:B------:R-:W-:Y:S01]  /*3ce0*/  IMAD R8, R28, R25, R5 ;  /* 0x000000191c087224 */ /* 0x000fe200078e0205 */
[----:B------:R-:W-:Y:S02]  /*3cf0*/  IADD3 R7, P1, PT, R49, R4, RZ ;  /* 0x0000000431077210 */ /* 0x000fe40007f3e0ff */
[----:B------:R-:W-:Y:S01]  /*3d00*/  LDS.U16 R19, [R64+0x140] ;  /* 0x0001400040137984 */ /* 0x000fe20000000400 */
[----:B------:R-:W0:Y:S01]  /*3d10*/  LDC.64 R24, c[0x0][0x418] ;  /* 0x00010600ff187b82 */ /* 0x000e220000000a00 */
[----:B---3--:R-:W-:Y:S01]  /*3d20*/  IMAD.WIDE.U32 R4, R26, UR18, R2 ;  /* 0x000000121a047c25 */ /* 0x008fe2000f8e0002 */
[----:B------:R-:W-:Y:S01]  /*3d30*/  IADD3.X R8, PT, PT, RZ, R8, RZ, P1, !PT ;  /* 0x00000008ff087210 */ /* 0x000fe20000ffe4ff */
[----:B------:R-:W-:Y:S01]  /*3d40*/  LDS.U16 R21, [R63+0x180] ;  /* 0x000180003f157984 */ /* 0x000fe20000000400 */
[----:B-1----:R-:W-:Y:S01]  /*3d50*/  LEA R6, P3, R7, UR8, 0x1 ;  /* 0x0000000807067c11 */ /* 0x002fe2000f8608ff */
[----:B------:R-:W-:-:S02]  /*3d60*/  IMAD R5, R27, UR18, R5 ;  /* 0x000000121b057c24 */ /* 0x000fc4000f8e0205 */
[----:B------:R-:W-:Y:S01]  /*3d70*/  LDS.U16 R23, [R62+0x1c0] ;  /* 0x0001c0003e177984 */ /* 0x000fe20000000400 */
[----:B------:R-:W-:Y:S01]  /*3d80*/  LEA.HI.X R7, R7, UR9, R8, 0x1, P3 ;  /* 0x0000000907077c11 */ /* 0x000fe200098f0c08 */
[----:B------:R-:W1:Y:S02]  /*3d90*/  LDCU.64 UR8, c[0x0][0x488] ;  /* 0x00009100ff0877ac */ /* 0x000e640008000a00 */
[----:B------:R-:W-:Y:S01]  /*3da0*/  @!P0 STS [UR4+0x210], R60 ;  /* 0x0002103cff008988 */ /* 0x000fe20008000804 */
[----:B------:R-:W-:Y:S01]  /*3db0*/  BAR.SYNC.DEFER_BLOCKING 0x0 ;  /* 0x0000000000007b1d */ /* 0x000fe20000010000 */
[----:B0-----:R-:W-:-:S05]  /*3dc0*/  IMAD.WIDE.U32 R4, R28, R24, R4 ;  /* 0x000000181c047225 */ /* 0x001fca00078e0004 */
[----:B------:R-:W0:Y:S02]  /*3dd0*/  LDS R0, [UR4+0x210] ;  /* 0x00021004ff007984 */ /* 0x000e240008000800 */
[-C--:B0-----:R-:W-:Y:S02]  /*3de0*/  ISETP.GE.AND P1, PT, R49, R0.reuse, PT ;  /* 0x000000003100720c */ /* 0x081fe40003f26270 */
        /* <DEDUP_REMOVED lines=8> */
[----:B------:R-:W-:Y:S01]  /*3e70*/  ISETP.GE.AND P2, PT, R58, R0, PT ;  /* 0x000000003a00720c */ /* 0x000fe20003f46270 */
[----:B------:R-:W-:Y:S02]  /*3e80*/  IMAD R0, R28, R25, R5 ;  /* 0x000000191c007224 */ /* 0x000fe400078e0205 */
[----:B------:R-:W-:Y:S01]  /*3e90*/  @!P3 STG.E.U16 desc[UR16][R6.64+0x80], R13 ;  /* 0x0000800d0600b986 */ /* 0x000fe2000c101510 */
[----:B------:R-:W-:-:S03]  /*3ea0*/  ISETP.GE.AND P3, PT, R49, R60, PT ;  /* 0x0000003c3100720c */ /* 0x000fc60003f66270 */
[----:B------:R-:W-:Y:S01]  /*3eb0*/  @!P4 STG.E.U16 desc[UR16][R6.64+0xc0], R15 ;  /* 0x0000c00f0600c986 */ /* 0x000fe2000c101510 */
[----:B------:R-:W-:Y:S02]  /*3ec0*/  IADD3 R5, P4, PT, R49, R4, RZ ;  /* 0x0000000431057210 */ /* 0x000fe40007f9e0ff */
[----:B0-----:R-:W-:Y:S01]  /*3ed0*/  PRMT R9, RZ, 0x7610, R9 ;  /* 0x00007610ff097816 */ /* 0x001fe20000000009 */
[----:B------:R-:W-:Y:S01]  /*3ee0*/  @!P5 STG.E.U16 desc[UR16][R6.64+0x100], R17 ;  /* 0x000100110600d986 */ /* 0x000fe2000c101510 */
[----:B------:R-:W-:Y:S02]  /*3ef0*/  IADD3.X R0, PT, PT, RZ, R0, RZ, P4, !PT ;  /* 0x00000000ff007210 */ /* 0x000fe400027fe4ff */
[----:B-1----:R-:W-:Y:S01]  /*3f00*/  LEA R4, P4, R5, UR8, 0x1 ;  /* 0x0000000805047c11 */ /* 0x002fe2000f8808ff */
[----:B------:R-:W-:Y:S01]  /*3f10*/  @!P6 STG.E.U16 desc[UR16][R6.64+0x140], R19 ;  /* 0x000140130600e986 */ /* 0x000fe2000c101510 */
[-C--:B------:R-:W-:Y:S02]  /*3f20*/  ISETP.GE.AND P6, PT, R55, R60.reuse, PT ;  /* 0x0000003c3700720c */ /* 0x080fe40003fc6270 */
[----:B------:R-:W-:Y:S01]  /*3f30*/  LEA.HI.X R5, R5, UR9, R0, 0x1, P4 ;  /* 0x0000000905057c11 */ /* 0x000fe2000a0f0c00 */
[----:B------:R-:W-:Y:S01]  /*3f40*/  @!P2 STG.E.U16 desc[UR16][R6.64+0x180], R21 ;  /* 0x000180150600a986 */ /* 0x000fe2000c101510 */
[----:B------:R-:W-:-:S02]  /*3f50*/  ISETP.GE.AND P2, PT, R53, R60, PT ;  /* 0x0000003c3500720c */ /* 0x000fc40003f46270 */
[----:B------:R-:W-:Y:S01]  /*3f60*/  PRMT R0, RZ, 0x7610, R0 ;  /* 0x00007610ff007816 */ /* 0x000fe20000000000 */
[----:B------:R0:W-:Y:S01]  /*3f70*/  @!P1 STG.E.U16 desc[UR16][R6.64+0x1c0], R23 ;  /* 0x0001c01706009986 */ /* 0x0001e2000c101510 */
[-C--:B------:R-:W-:Y:S02]  /*3f80*/  ISETP.GE.AND P1, PT, R54, R60.reuse, PT ;  /* 0x0000003c3600720c */ /* 0x080fe40003f26270 */
[-C--:B------:R-:W-:Y:S01]  /*3f90*/  ISETP.GE.AND P5, PT, R56, R60.reuse, PT ;  /* 0x0000003c3800720c */ /* 0x080fe20003fa6270 */
[----:B------:R-:W-:Y:S01]  /*3fa0*/  BAR.SYNC.DEFER_BLOCKING 0x0 ;  /* 0x0000000000007b1d */ /* 0x000fe20000010000 */
[----:B------:R-:W-:Y:S02]  /*3fb0*/  ISETP.GE.AND P4, PT, R57, R60, PT ;  /* 0x0000003c3900720c */ /* 0x000fe40003f86270 */
[----:B------:R-:W-:Y:S02]  /*3fc0*/  PRMT R8, RZ, 0x7610, R8 ;  /* 0x00007610ff087816 */ /* 0x000fe40000000008 */
[----:B--2---:R-:W-:-:S02]  /*3fd0*/  PRMT R11, RZ, 0x7610, R11 ;  /* 0x00007610ff0b7816 */ /* 0x004fc4000000000b */
[----:B0-----:R-:W-:Y:S02]  /*3fe0*/  PRMT R6, RZ, 0x7610, R6 ;  /* 0x00007610ff067816 */ /* 0x001fe40000000006 */
[----:B------:R-:W-:Y:S02]  /*3ff0*/  PRMT R7, RZ, 0x7610, R7 ;  /* 0x00007610ff077816 */ /* 0x000fe40000000007 */
[----:B------:R-:W-:Y:S01]  /*4000*/  PRMT R10, RZ, 0x7610, R10 ;  /* 0x00007610ff0a7816 */ /* 0x000fe2000000000a */
[----:B------:R-:W2:Y:S01]  /*4010*/  @!P3 LDG.E.U16 R0, desc[UR16][R4.64] ;  /* 0x000000100400b981 */ /* 0x000ea2000c1e1500 */
[----:B------:R-:W-:-:S03]  /*4020*/  ISETP.GE.AND P3, PT, R58, R60, PT ;  /* 0x0000003c3a00720c */ /* 0x000fc60003f66270 */
[----:B------:R-:W3:Y:S01]  /*4030*/  @!P2 LDG.E.U16 R9, desc[UR16][R4.64+0x40] ;  /* 0x000040100409a981 */ /* 0x000ee2000c1e1500 */
[----:B------:R-:W-:-:S03]  /*4040*/  ISETP.GE.AND P2, PT, R51, R60, PT ;  /* 0x0000003c3300720c */ /* 0x000fc60003f46270 */
[----:B------:R-:W4:Y:S04]  /*4050*/  @!P1 LDG.E.U16 R6, desc[UR16][R4.64+0x80] ;  /* 0x0000801004069981 */ /* 0x000f28000c1e1500 */
[----:B------:R-:W5:Y:S04]  /*4060*/  @!P6 LDG.E.U16 R7, desc[UR16][R4.64+0xc0] ;  /* 0x0000c0100407e981 */ /* 0x000f68000c1e1500 */
[----:B------:R-:W5:Y:S04]  /*4070*/  @!P5 LDG.E.U16 R8, desc[UR16][R4.64+0x100] ;  /* 0x000100100408d981 */ /* 0x000f68000c1e1500 */
[----:B------:R-:W5:Y:S04]  /*4080*/  @!P4 LDG.E.U16 R11, desc[UR16][R4.64+0x140] ;  /* 0x00014010040bc981 */ /* 0x000f68000c1e1500 */
[----:B------:R-:W5:Y:S04]  /*4090*/  @!P3 LDG.E.U16 R10, desc[UR16][R4.64+0x180] ;  /* 0x00018010040ab981 */ /* 0x000f68000c1e1500 */
[----:B------:R-:W5:Y:S01]  /*40a0*/  @!P2 LDG.E.U16 R71, desc[UR16][R4.64+0x1c0] ;  /* 0x0001c0100447a981 */ /* 0x000f62000c1e1500 */
[----:B------:R-:W-:-:S03]  /*40b0*/  IADD3 R59, PT, PT, R59, 0x1, RZ ;  /* 0x000000013b3b7810 */ /* 0x000fc60007ffe0ff */
[----:B--2---:R-:W-:Y:S04]  /*40c0*/  STS.U16 [R61], R0 ;  /* 0x000000003d007388 */ /* 0x004fe80000000400 */
[----:B---3--:R-:W-:Y:S04]  /*40d0*/  STS.U16 [R68+0x40], R9 ;  /* 0x0000400944007388 */ /* 0x008fe80000000400 */
[----:B----4-:R-:W-:Y:S04]  /*40e0*/  STS.U16 [R67+0x80], R6 ;  /* 0x0000800643007388 */ /* 0x010fe80000000400 */
[----:B-----5:R-:W-:Y:S04]  /*40f0*/  STS.U16 [R66+0xc0], R7 ;  /* 0x0000c00742007388 */ /* 0x020fe80000000400 */
[----:B------:R-:W-:Y:S04]  /*4100*/  STS.U16 [R65+0x100], R8 ;  /* 0x0001000841007388 */ /* 0x000fe80000000400 */
[----:B------:R-:W-:Y:S04]  /*4110*/  STS.U16 [R64+0x140], R11 ;  /* 0x0001400b40007388 */ /* 0x000fe80000000400 */
[----:B------:R-:W-:Y:S04]  /*4120*/  STS.U16 [R63+0x180], R10 ;  /* 0x0001800a3f007388 */ /* 0x000fe80000000400 */
[----:B------:R-:W-:Y:S01]  /*4130*/  STS.U16 [R62+0x1c0], R71 ;  /* 0x0001c0473e007388 */ /* 0x000fe20000000400 */
[----:B------:R-:W-:-:S03]  /*4140*/  NOP ;  /* 0x0000000000007918 */ /* 0x000fc60000000000 */
[----:B------:R-:W0:Y:S04]  /*4150*/  LDS.U16 R5, [R69+0x6] ;  /* 0x0000060045057984 */ /* 0x000e280000000400 */
[----:B------:R-:W1:Y:S04]  /*4160*/  LDS.U16 R6, [R69+0x8] ;  /* 0x0000080045067984 */ /* 0x000e680000000400 */
[----:B------:R-:W2:Y:S04]  /*4170*/  LDS.U16 R7, [R69+0xa] ;  /* 0x00000a0045077984 */ /* 0x000ea80000000400 */
[----:B------:R-:W3:Y:S04]  /*4180*/  LDS.U16 R8, [R69+0xc] ;  /* 0x00000c0045087984 */ /* 0x000ee80000000400 */
[----:B------:R-:W4:Y:S04]  /*4190*/  LDS.U16 R9, [R69+0xe] ;  /* 0x00000e0045097984 */ /* 0x000f280000000400 */
[----:B------:R-:W5:Y:S04]  /*41a0*/  LDS.U16 R12, [R69] ;  /* 0x00000000450c7984 */ /* 0x000f680000000400 */
[----:B------:R-:W5:Y:S04]  /*41b0*/  LDS.U16 R4, [R69+0x2] ;  /* 0x0000020045047984 */ /* 0x000f680000000400 */
[----:B------:R-:W5:Y:S01]  /*41c0*/  LDS.U16 R0, [R69+0x4] ;  /* 0x0000040045007984 */ /* 0x000f620000000400 */
[----:B0-----:R-:W-:-:S02]  /*41d0*/  HADD2.F32 R13, -RZ, R5.H0_H0 ;  /* 0x20000005ff0d7230 */ /* 0x001fc40000004100 */
[----:B-1----:R-:W-:-:S03]  /*41e0*/  HADD2.F32 R14, -RZ, R6.H0_H0 ;  /* 0x20000006ff0e7230 */ /* 0x002fc60000004100 */
[----:B------:R-:W-:Y:S01]  /*41f0*/  FMUL.FTZ R6, R13, -1.4426950216293334961 ;  /* 0xbfb8aa3b0d067820 */ /* 0x000fe20000410000 */
[----:B--2---:R-:W-:Y:S02]  /*4200*/  HADD2.F32 R15, -RZ, R7.H0_H0 ;  /* 0x20000007ff0f7230 */ /* 0x004fe40000004100 */
[----:B------:R-:W-:-:S03]  /*4210*/  FMUL.FTZ R7, R14, -1.4426950216293334961 ;  /* 0xbfb8aa3b0e077820 */ /* 0x000fc60000410000 */
[----:B------:R-:W0:Y:S01]  /*4220*/  MUFU.EX2 R6, R6 ;  /* 0x0000000600067308 */ /* 0x000e220000000800 */
[----:B---3--:R-:W-:Y:S02]  /*4230*/  HADD2.F32 R16, -RZ, R8.H0_H0 ;  /* 0x20000008ff107230 */ /* 0x008fe40000004100 */
[----:B------:R-:W-:Y:S01]  /*4240*/  FMUL.FTZ R8, R15, -1.4426950216293334961 ;  /* 0xbfb8aa3b0f087820 */ /* 0x000fe20000410000 */
[----:B------:R-:W1:Y:S01]  /*4250*/  MUFU.EX2 R7, R7 ;  /* 0x0000000700077308 */ /* 0x000e620000000800 */
[----:B----4-:R-:W-:Y:S02]  /*4260*/  HADD2.F32 R17, -RZ, R9.H0_H0 ;  /* 0x20000009ff117230 */ /* 0x010fe40000004100 */
[----:B------:R-:W-:Y:S02]  /*4270*/  FMUL.FTZ R9, R16, -1.4426950216293334961 ;  /* 0xbfb8aa3b10097820 */ /* 0x000fe40000410000 */
[----:B------:R-:W2:Y:S01]  /*4280*/  MUFU.EX2 R8, R8 ;  /* 0x0000000800087308 */ /* 0x000ea20000000800 */
[----:B-----5:R-:W-:-:S02]  /*4290*/  HADD2.F32 R12, -RZ, R12.H0_H0 ;  /* 0x2000000cff0c7230 */ /* 0x020fc40000004100 */
[----:B------:R-:W-:Y:S01]  /*42a0*/  FMUL.FTZ R18, R17, -1.4426950216293334961 ;  /* 0xbfb8aa3b11127820 */ /* 0x000fe20000410000 */
[----:B------:R-:W3:Y:S01]  /*42b0*/  MUFU.EX2 R9, R9 ;  /* 0x0000000900097308 */ /* 0x000ee20000000800 */
[----:B------:R-:W-:Y:S02]  /*42c0*/  HADD2.F32 R10, -RZ, R4.H0_H0 ;  /* 0x20000004ff0a7230 */ /* 0x000fe40000004100 */
[----:B------:R-:W-:Y:S01]  /*42d0*/  FMUL.FTZ R4, R12, -1.4426950216293334961 ;  /* 0xbfb8aa3b0c047820 */ /* 0x000fe20000410000 */
[----:B0-----:R-:W-:Y:S01]  /*42e0*/  FADD.FTZ R6, R6, 1 ;  /* 0x3f80000006067421 */ /* 0x001fe20000010000 */
[----:B------:R-:W0:Y:S01]  /*42f0*/  MUFU.EX2 R18, R18 ;  /* 0x0000001200127308 */ /* 0x000e220000000800 */
[----:B------:R-:W-:Y:S02]  /*4300*/  HADD2.F32 R11, -RZ, R0.H0_H0 ;  /* 0x20000000ff0b7230 */ /* 0x000fe40000004100 */
[----:B------:R-:W-:Y:S01]  /*4310*/  FMUL.FTZ R0, R10, -1.4426950216293334961 ;  /* 0xbfb8aa3b0a007820 */ /* 0x000fe20000410000 */
[----:B-1----:R-:W-:Y:S01]  /*4320*/  FADD.FTZ R7, R7, 1 ;  /* 0x3f80000007077421 */ /* 0x002fe20000010000 */
[----:B------:R-:W1:Y:S01]  /*4330*/  MUFU.EX2 R4, R4 ;  /* 0x0000000400047308 */ /* 0x000e620000000800 */
[----:B------:R-:W-:Y:S01]  /*4340*/  FMUL.FTZ R5, R11, -1.4426950216293334961 ;  /* 0xbfb8aa3b0b057820 */ /* 0x000fe20000410000 */
[----:B--2---:R-:W-:-:S02]  /*4350*/  FADD.FTZ R8, R8, 1 ;  /* 0x3f80000008087421 */ /* 0x004fc40000010000 */
        /* <DEDUP_REMOVED lines=9> */
[----:B------:R0:W2:Y:S08]  /*43f0*/  MUFU.RCP R21, R0 ;  /* 0x0000000000157308 */ /* 0x0000b00000001000 */
[----:B------:R1:W3:Y:S01]  /*4400*/  MUFU.RCP R20, R5 ;  /* 0x0000000500147308 */ /* 0x0002e20000001000 */
[----:B0-----:R-:W-:-:S04]  /*4410*/  FMUL.FTZ R0, R13, R6 ;  /* 0x000000060d007220 */ /* 0x001fc80000410000 */
[----:B------:R-:W-:-:S03]  /*4420*/  FMUL.FTZ R0, R0, R73 ;  /* 0x0000004900007220 */ /* 0x000fc60000410000 */
[----:B------:R-:W0:Y:S01]  /*4430*/  MUFU.RCP R7, R7 ;  /* 0x0000000700077308 */ /* 0x000e220000001000 */
[----:B-1----:R-:W-:Y:S01]  /*4440*/  FMUL.FTZ R5, R12, R19 ;  /* 0x000000130c057220 */ /* 0x002fe20000410000 */
[----:B--2---:R-:W-:Y:S01]  /*4450*/  FMUL.FTZ R10, R10, R21 ;  /* 0x000000150a0a7220 */ /* 0x004fe20000410000 */
[----:B------:R-:W1:Y:S02]  /*4460*/  LDC.64 R12, c[0x0][0x430] ;  /* 0x00010c00ff0c7b82 */ /* 0x000e640000000a00 */
[----:B------:R-:W-:Y:S01]  /*4470*/  FMUL.FTZ R5, R5, R76 ;  /* 0x0000004c05057220 */ /* 0x000fe20000410000 */
[----:B------:R-:W-:Y:S02]  /*4480*/  FMUL.FTZ R10, R10, R79 ;  /* 0x0000004f0a0a7220 */ /* 0x000fe40000410000 */
[----:B------:R-:W2:Y:S01]  /*4490*/  MUFU.RCP R8, R8 ;  /* 0x0000000800087308 */ /* 0x000ea20000001000 */
[----:B---3--:R-:W-:Y:S02]  /*44a0*/  FMUL.FTZ R11, R11, R20 ;  /* 0x000000140b0b7220 */ /* 0x008fe40000410000 */
[----:B------:R-:W-:Y:S01]  /*44b0*/  F2FP.F16.F32.PACK_AB R5, R10, R5 ;  /* 0x000000050a05723e */ /* 0x000fe200000000ff */
[----:B------:R-:W-:Y:S01]  /*44c0*/  BAR.SYNC.DEFER_BLOCKING 0x0 ;  /* 0x0000000000007b1d */ /* 0x000fe20000010000 */
[----:B------:R-:W-:-:S05]  /*44d0*/  FMUL.FTZ R11, R11, R74 ;  /* 0x0000004a0b0b7220 */ /* 0x000fca0000410000 */
[----:B------:R-:W3:Y:S01]  /*44e0*/  MUFU.RCP R9, R9 ;  /* 0x0000000900097308 */ /* 0x000ee20000001000 */
[----:B0-----:R-:W-:Y:S01]  /*44f0*/  FMUL.FTZ R7, R14, R7 ;  /* 0x000000070e077220 */ /* 0x001fe20000410000 */
[----:B------:R-:W-:-:S03]  /*4500*/  F2FP.F16.F32.PACK_AB R0, R0, R11 ;  /* 0x0000000b0000723e */ /* 0x000fc600000000ff */
[----:B------:R-:W-:-:S03]  /*4510*/  FMUL.FTZ R7, R7, R70 ;  /* 0x0000004607077220 */ /* 0x000fc60000410000 */
[----:B------:R-:W0:Y:S01]  /*4520*/  MUFU.RCP R18, R18 ;  /* 0x0000001200127308 */ /* 0x000e220000001000 */
[----:B--2---:R-:W-:Y:S01]  /*4530*/  FMUL.FTZ R4, R15, R8 ;  /* 0x000000080f047220 */ /* 0x004fe20000410000 */
[----:B------:R-:W-:Y:S01]  /*4540*/  PRMT R8, R5, 0x7632, R8 ;  /* 0x0000763205087816 */ /* 0x000fe20000000008 */
[----:B-1----:R-:W-:-:S04]  /*4550*/  IMAD.WIDE.U32 R2, R12, UR18, R2 ;  /* 0x000000120c027c25 */ /* 0x002fc8000f8e0002 */
[----:B------:R-:W-:Y:S01]  /*4560*/  FMUL.FTZ R4, R4, R75 ;  /* 0x0000004b04047220 */ /* 0x000fe20000410000 */
[----:B------:R-:W-:Y:S02]  /*4570*/  IMAD R3, R13, UR18, R3 ;  /* 0x000000120d037c24 */ /* 0x000fe4000f8e0203 */
[----:B---3--:R-:W-:Y:S02]  /*4580*/  FMUL.FTZ R9, R16, R9 ;  /* 0x0000000910097220 */ /* 0x008fe40000410000 */
[----:B------:R-:W-:Y:S01]  /*4590*/  F2FP.F16.F32.PACK_AB R4, R4, R7 ;  /* 0x000000070404723e */ /* 0x000fe200000000ff */
[----:B------:R-:W-:Y:S01]  /*45a0*/  STS.U16 [R69], R5 ;  /* 0x0000000545007388 */ /* 0x000fe20000000400 */
[----:B------:R-:W-:Y:S02]  /*45b0*/  FMUL.FTZ R9, R9, R72 ;  /* 0x0000004809097220 */ /* 0x000fe40000410000 */
[----:B------:R-:W-:Y:S01]  /*45c0*/  PRMT R10, R4, 0x7632, R10 ;  /* 0x00007632040a7816 */ /* 0x000fe2000000000a */
[----:B------:R-:W-:Y:S01]  /*45d0*/  STS.U16 [R69+0x2], R8 ;  /* 0x0000020845007388 */ /* 0x000fe20000000400 */
[----:B0-----:R-:W-:-:S03]  /*45e0*/  FMUL.FTZ R6, R17, R18 ;  /* 0x0000001211067220 */ /* 0x001fc60000410000 */
[----:B------:R-:W-:Y:S01]  /*45f0*/  STS.U16 [R69+0x4], R0 ;  /* 0x0000040045007388 */ /* 0x000fe20000000400 */
[----:B------:R-:W-:-:S03]  /*4600*/  FMUL.FTZ R6, R6, R77 ;  /* 0x0000004d06067220 */ /* 0x000fc60000410000 */
[----:B------:R-:W-:Y:S02]  /*4610*/  STS.U16 [R69+0x8], R4 ;  /* 0x0000080445007388 */ /* 0x000fe40000000400 */
[----:B------:R-:W-:Y:S02]  /*4620*/  F2FP.F16.F32.PACK_AB R6, R6, R9 ;  /* 0x000000090606723e */ /* 0x000fe400000000ff */
[----:B------:R-:W-:Y:S01]  /*4630*/  STS.U16 [R69+0xa], R10 ;  /* 0x00000a0a45007388 */ /* 0x000fe20000000400 */
[----:B------:R-:W-:Y:S02]  /*4640*/  PRMT R9, R0, 0x7632, R9 ;  /* 0x0000763200097816 */ /* 0x000fe40000000009 */
[----:B------:R-:W-:Y:S01]  /*4650*/  PRMT R14, R6, 0x7632, R14 ;  /* 0x00007632060e7816 */ /* 0x000fe2000000000e */
[----:B------:R-:W-:Y:S04]  /*4660*/  STS.U16 [R69+0xc], R6 ;  /* 0x00000c0645007388 */ /* 0x000fe80000000400 */
[----:B------:R-:W-:Y:S04]  /*4670*/  STS.U16 [R69+0x6], R9 ;  /* 0x0000060945007388 */ /* 0x000fe80000000400 */
[----:B------:R0:W-:Y:S01]  /*4680*/  STS.U16 [R69+0xe], R14 ;  /* 0x00000e0e45007388 */ /* 0x0001e20000000400 */
[----:B------:R-:W-:-:S03]  /*4690*/  NOP ;  /* 0x0000000000007918 */ /* 0x000fc60000000000 */
[----:B------:R-:W-:Y:S01]  /*46a0*/  LDS.U16 R61, [R61] ;  /* 0x000000003d3d7984 */ /* 0x000fe20000000400 */
[----:B0-----:R-:W0:Y:S03]  /*46b0*/  LDC.64 R14, c[0x0][0x438] ;  /* 0x00010e00ff0e7b82 */ /* 0x001e260000000a00 */
[----:B------:R-:W-:Y:S04]  /*46c0*/  LDS.U16 R5, [R68+0x40] ;  /* 0x0000400044057984 */ /* 0x000fe80000000400 */
[----:B------:R-:W-:Y:S04]  /*46d0*/  LDS.U16 R67, [R67+0x80] ;  /* 0x0000800043437984 */ /* 0x000fe80000000400 */
[----:B------:R-:W-:Y:S04]  /*46e0*/  LDS.U16 R7, [R66+0xc0] ;  /* 0x0000c00042077984 */ /* 0x000fe80000000400 */
[----:B------:R-:W-:Y:S04]  /*46f0*/  LDS.U16 R65, [R65+0x100] ;  /* 0x0001000041417984 */ /* 0x000fe80000000400 */
[----:B------:R-:W-:Y:S04]  /*4700*/  LDS.U16 R9, [R64+0x140] ;  /* 0x0001400040097984 */ /* 0x000fe80000000400 */
[----:B------:R-:W-:Y:S01]  /*4710*/  LDS.U16 R63, [R63+0x180] ;  /* 0x000180003f3f7984 */ /* 0x000fe20000000400 */
[----:B0-----:R-:W-:-:S03]  /*4720*/  IMAD.WIDE.U32 R2, R28, R14, R2 ;  /* 0x0000000e1c027225 */ /* 0x001fc600078e0002 */
[----:B------:R-:W-:Y:S01]  /*4730*/  LDS.U16 R11, [R62+0x1c0] ;  /* 0x0001c0003e0b7984 */ /* 0x000fe20000000400 */
[----:B------:R-:W-:-:S03]  /*4740*/  IMAD R4, R28, R15, R3 ;  /* 0x0000000f1c047224 */ /* 0x000fc600078e0203 */
        /* <DEDUP_REMOVED lines=32> */
.L_x_1963:
        /* <DEDUP_REMOVED lines=11> */
.L_x_5047:


//--------------------- .text._Z25selective_scan_fwd_kernelI32Selective_Scan_fwd_kernel_traitsILi32ELi8ELi1ELb0ELb0ELb1ELb0EN3c104HalfENS1_7complexIfEEEEv13SSMParamsBase --------------------------
	.section	.text._Z25selective_scan_fwd_kernelI32Selective_Scan_fwd_kernel_traitsILi32ELi8ELi1ELb0ELb0ELb1ELb0EN3c104HalfENS1_7complexIfEEEEv13SSMParamsBase,"ax",@progbits
	.align	128
        .global         _Z25selective_scan_fwd_kernelI32Selective_Scan_fwd_kernel_traitsILi32ELi8ELi1ELb0ELb0ELb1ELb0EN3c104HalfENS1_7complexIfEEEEv13SSMParamsBase
        .type           _Z25selective_scan_fwd_kernelI32Selective_Scan_fwd_kernel_traitsILi32ELi8ELi1ELb0ELb0ELb1ELb0EN3c104HalfENS1_7complexIfEEEEv13SSMParamsBase,@function
        .size           _Z25selective_scan_fwd_kernelI32Selective_Scan_fwd_kernel_traitsILi32ELi8ELi1ELb0ELb0ELb1ELb0EN3c104HalfENS1_7complexIfEEEEv13SSMParamsBase,(.L_x_5048 - _Z25selective_scan_fwd_kernelI32Selective_Scan_fwd_kernel_traitsILi32ELi8ELi1ELb0ELb0ELb1ELb0EN3c104HalfENS1_7complexIfEEEEv13SSMParamsBase)
        .other          _Z25selective_scan_fwd_kernelI32Selective_Scan_fwd_kernel_traitsILi32ELi8ELi1ELb0ELb0ELb1ELb0EN3c104HalfENS1_7complexIfEEEEv13SSMParamsBase,@"STO_CUDA_ENTRY STV_DEFAULT"
_Z25selective_scan_fwd_kernelI32Selective_Scan_fwd_kernel_traitsILi32ELi8ELi1ELb0ELb0ELb1ELb0EN3c104HalfENS1_7complexIfEEEEv13SSMParamsBase:
.text._Z25selective_scan_fwd_kernelI32Selective_Scan_fwd_kernel_traitsILi32ELi8ELi1ELb0ELb0ELb1ELb0EN3c104HalfENS1_7complexIfEEEEv13SSMParamsBase:
        /* <DEDUP_REMOVED lines=32> */
[----:B0-----:R-:W-:Y:S01]  /*0200*/  HFMA2 R6, -RZ, RZ, 0, 0 ;  /* 0x00000000ff067431 */ /* 0x001fe200000001ff */
[----:B---3--:R-:W-:-:S05]  /*0210*/  IADD3 R10, PT, PT, RZ, -R7, RZ ;  /* 0x80000007ff0a7210 */ /* 0x008fca0007ffe0ff */
[----:B------:R-:W-:Y:S01]  /*0220*/  IMAD R3, R10, R9, RZ ;  /* 0x000000090a037224 */ /* 0x000fe200078e02ff */
[----:B----4-:R-:W-:Y:S01]  /*0230*/  IABS R4, R25 ;  /* 0x0000001900047213 */ /* 0x010fe20000000000 */
[----:B------:R-:W-:Y:S01]  /*0240*/  UIMAD.WIDE.U32 UR4, UR18, UR8, URZ ;  /* 0x00000008120472a5 */ /* 0x000fe2000f8e00ff */
[----:B------:R-:W0:Y:S01]  /*0250*/  LDC.64 R10, c[0x0][0x460] ;  /* 0x00011800ff0a7b82 */ /* 0x000e220000000a00 */
[----:B------:R-:W-:-:S06]  /*0260*/  IMAD.HI.U32 R7, R7, R3, R6 ;  /* 0x0000000307077227 */ /* 0x000fcc00078e0006 */
[----:B------:R-:W-:-:S05]  /*0270*/  IMAD.HI.U32 R0, R7, R4, RZ ;  /* 0x0000000407007227 */ /* 0x000fca00078e00ff */
[----:B------:R-:W-:-:S05]  /*0280*/  IADD3 R2, PT, PT, -R0, RZ, RZ ;  /* 0x000000ff00027210 */ /* 0x000fca0007ffe1ff */
[----:B------:R-:W-:-:S05]  /*0290*/  IMAD R4, R9, R2, R4 ;  /* 0x0000000209047224 */ /* 0x000fca00078e0204 */
[----:B------:R-:W-:Y:S01]  /*02a0*/  ISETP.GT.U32.AND P1, PT, R9, R4, PT ;  /* 0x000000040900720c */ /* 0x000fe20003f24070 */
[----:B------:R-:W-:Y:S01]  /*02b0*/  UIMAD UR6, UR18, UR9, UR5 ;  /* 0x00000009120672a4 */ /* 0x000fe2000f8e0205 */
[----:B------:R-:W-:Y:S02]  /*02c0*/  ISETP.GE.AND P3, PT, R17, 0x1, PT ;  /* 0x000000011100780c */ /* 0x000fe40003f66270 */
[----:B------:R-:W-:Y:S02]  /*02d0*/  MOV R2, UR4 ;  /* 0x0000000400027c02 */ /* 0x000fe40008000f00 */
[----:B------:R-:W-:Y:S01]  /*02e0*/  MOV R3, UR5 ;  /* 0x0000000500037c02 */ /* 0x000fe20008000f00 */
[----:B------:R-:W-:-:S06]  /*02f0*/  UIMAD.WIDE.U32 UR4, UR18, UR12, URZ ;  /* 0x0000000c120472a5 */ /* 0x000fcc000f8e00ff */
[----:B------:R-:W-:-:S04]  /*0300*/  @!P1 IADD3 R4, PT, PT, R4, -R9, RZ ;  /* 0x8000000904049210 */ /* 0x000fc80007ffe0ff */
[----:B------:R-:W-:Y:S01]  /*0310*/  ISETP.GE.U32.AND P0, PT, R4, R9, PT ;  /* 0x000000090400720c */ /* 0x000fe20003f06070 */
[----:B------:R-:W-:Y:S01]  /*0320*/  UIMAD UR9, UR18, UR13, UR5 ;  /* 0x0000000d120972a4 */ /* 0x000fe2000f8e0205 */
[----:B------:R-:W-:Y:S01]  /*0330*/  MOV R3, UR6 ;  /* 0x0000000600037c02 */ /* 0x000fe20008000f00 */
[----:B------:R-:W-:Y:S01]  /*0340*/  UIMAD.WIDE.U32 UR6, UR18, UR16, URZ ;  /* 0x00000010120672a5 */ /* 0x000fe2000f8e00ff */
[----:B------:R-:W-:Y:S02]  /*0350*/  LOP3.LUT R5, R25, R8, RZ, 0x3c, !PT ;  /* 0x0000000819057212 */ /* 0x000fe400078e3cff */
[----:B------:R-:W-:Y:S01]  /*0360*/  @!P1 IADD3 R0, PT, PT, R0, 0x1, RZ ;  /* 0x0000000100009810 */ /* 0x000fe20007ffe0ff */
[----:B------:R-:W-:Y:S01]  /*0370*/  UIMAD UR8, UR18, UR17, UR7 ;  /* 0x00000011120872a4 */ /* 0x000fe2000f8e0207 */
[----:B------:R-:W-:Y:S02]  /*0380*/  ISETP.GE.AND P2, PT, R5, RZ, PT ;  /* 0x000000ff0500720c */ /* 0x000fe40003f46270 */
[----:B------:R-:W-:-:S02]  /*0390*/  MOV R6, UR4 ;  /* 0x0000000400067c02 */ /* 0x000fc40008000f00 */
[----:B------:R-:W-:Y:S02]  /*03a0*/  MOV R7, UR5 ;  /* 0x0000000500077c02 */ /* 0x000fe40008000f00 */
[----:B------:R-:W-:Y:S02]  /*03b0*/  MOV R5, UR9 ;  /* 0x0000000900057c02 */ /* 0x000fe40008000f00 */
[----:B------:R-:W-:Y:S02]  /*03c0*/  @P0 IADD3 R0, PT, PT, R0, 0x1, RZ ;  /* 0x0000000100000810 */ /* 0x000fe40007ffe0ff */
[----:B------:R-:W-:Y:S01]  /*03d0*/  ISETP.NE.AND P0, PT, R8, RZ, PT ;  /* 0x000000ff0800720c */ /* 0x000fe20003f05270 */
[----:B012---:R-:W-:-:S12]  /*03e0*/  @!P3 EXIT ;  /* 0x000000000000b94d */ /* 0x007fd80003800000 */
[----:B------:R-:W0:Y:S01]  /*03f0*/  S2R R27, SR_TID.X ;  /* 0x00000000001b7919 */ /* 0x000e220000002100 */
[----:B------:R-:W-:Y:S01]  /*0400*/  @!P2 IADD3 R0, PT, PT, -R0, RZ, RZ ;  /* 0x000000ff0000a210 */ /* 0x000fe20007ffe1ff */
[C---:B------:R-:W-:Y:S01]  /*0410*/  IMAD.WIDE.U32 R2, R25.reuse, UR10, R2 ;  /* 0x0000000a19027c25 */ /* 0x040fe2000f8e0002 */
[----:B------:R-:W-:Y:S01]  /*0420*/  @!P0 LOP3.LUT R0, RZ, R8, RZ, 0x33, !PT ;  /* 0x00000008ff008212 */ /* 0x000fe200078e33ff */
[----:B------:R-:W1:Y:S01]  /*0430*/  LDCU UR9, c[0x0][0x38c] ;  /* 0x00007180ff0977ac */ /* 0x000e620008000800 */
[----:B------:R-:W-:Y:S01]  /*0440*/  MOV R4, R6 ;  /* 0x0000000600047202 */ /* 0x000fe20000000f00 */
[C---:B------:R-:W-:Y:S01]  /*0450*/  IMAD R43, R25.reuse, UR11, R3 ;  /* 0x0000000b192b7c24 */ /* 0x040fe2000f8e0203 */
[----:B------:R-:W-:Y:S01]  /*0460*/  SHF.R.S32.HI R7, RZ, 0x1f, R0 ;  /* 0x0000001fff077819 */ /* 0x000fe20000011400 */
[----:B------:R-:W-:Y:S01]  /*0470*/  UMOV UR7, UR8 ;  /* 0x0000000800077c82 */ /* 0x000fe20008000000 */
[----:B------:R-:W2:Y:S01]  /*0480*/  LDCU.64 UR4, c[0x0][0x3a0] ;  /* 0x00007400ff0477ac */ /* 0x000ea20008000a00 */
[----:B------:R-:W-:Y:S01]  /*0490*/  IMAD.WIDE.U32 R4, R25, UR14, R4 ;  /* 0x0000000e19047c25 */ /* 0x000fe2000f8e0004 */
[----:B------:R-:W-:Y:S01]  /*04a0*/  LEA R33, P0, R2, R10, 0x1 ;  /* 0x0000000a02217211 */ /* 0x000fe200078008ff */
[----:B------:R-:W3:Y:S02]  /*04b0*/  LDCU.64 UR12, c[0x0][0x3b8] ;  /* 0x00007700ff0c77ac */ /* 0x000ee40008000a00 */
[----:B------:R-:W-:Y:S01]  /*04c0*/  IMAD R3, R7, R12, RZ ;  /* 0x0000000c07037224 */ /* 0x000fe200078e02ff */
[----:B------:R-:W-:Y:S01]  /*04d0*/  LEA R34, P1, R4, R34, 0x1 ;  /* 0x0000002204227211 */ /* 0x000fe200078208ff */
[----:B------:R-:W-:Y:S01]  /*04e0*/  IMAD.WIDE.U32 R6, R0, R12, UR6 ;  /* 0x0000000600067e25 */ /* 0x000fe2000f8e000c */
[----:B------:R-:W-:-:S02]  /*04f0*/  LEA.HI.X R43, R2, R11, R43, 0x1, P0 ;  /* 0x0000000b022b7211 */ /* 0x000fc400000f0c2b */
[----:B------:R-:W-:Y:S01]  /*0500*/  MOV R30, RZ ;  /* 0x000000ff001e7202 */ /* 0x000fe20000000f00 */
[----:B------:R-:W-:Y:S01]  /*0510*/  IMAD R3, R0, R13, R3 ;  /* 0x0000000d00037224 */ /* 0x000fe200078e0203 */
[----:B------:R-:W-:Y:S01]  /*0520*/  LEA R69, P0, R6, R14, 0x1 ;  /* 0x0000000e06457211 */ /* 0x000fe200078008ff */
[----:B------:R-:W-:Y:S02]  /*0530*/  IMAD R0, R16, UR18, R25 ;  /* 0x0000001210007c24 */ /* 0x000fe4000f8e0219 */
[----:B------:R-:W-:Y:S01]  /*0540*/  IMAD R44, R25, UR15, R5 ;  /* 0x0000000f192c7c24 */ /* 0x000fe2000f8e0205 */
[----:B------:R-:W-:Y:S01]  /*0550*/  IADD3 R70, PT, PT, R7, R3, RZ ;  /* 0x0000000307467210 */ /* 0x000fe20007ffe0ff */
[----:B------:R-:W-:Y:S02]  /*0560*/  IMAD R0, R0, R17, RZ ;  /* 0x0000001100007224 */ /* 0x000fe400078e02ff */
[----:B--2---:R-:W-:Y:S01]  /*0570*/  IMAD.WIDE.U32 R12, R25, UR4, RZ ;  /* 0x00000004190c7c25 */ /* 0x004fe2000f8e00ff */
[----:B------:R-:W-:Y:S01]  /*0580*/  LEA.HI.X R44, R4, R35, R44, 0x1, P1 ;  /* 0x00000023042c7211 */ /* 0x000fe200008f0c2c */
[----:B------:R-:W2:Y:S01]  /*0590*/  LDCU.U8 UR4, c[0x0][0x39e] ;  /* 0x000073c0ff0477ac */ /* 0x000ea20008000000 */
[----:B------:R-:W-:Y:S01]  /*05a0*/  LEA.HI.X R70, R6, R15, R70, 0x1, P0 ;  /* 0x0000000f06467211 */ /* 0x000fe200000f0c46 */
[----:B-1----:R-:W-:Y:S01]  /*05b0*/  IMAD R28, R0, UR9, RZ ;  /* 0x00000009001c7c24 */ /* 0x002fe2000f8e02ff */
[----:B0-----:R-:W-:Y:S01]  /*05c0*/  SHF.L.U32 R0, R27, 0x4, RZ ;  /* 0x000000041b007819 */ /* 0x001fe200000006ff */
[----:B---3--:R-:W-:Y:S01]  /*05d0*/  IMAD.WIDE.U32 R2, R25, UR12, RZ ;  /* 0x0000000c19027c25 */ /* 0x008fe2000f8e00ff */
[----:B------:R-:W-:-:S02]  /*05e0*/  SHF.L.U32 R32, R27, 0x3, RZ ;  /* 0x000000031b207819 */ /* 0x000fc400000006ff */
[----:B------:R-:W-:Y:S01]  /*05f0*/  LOP3.LUT R46, R0, 0x3e00, RZ, 0xc0, !PT ;  /* 0x00003e00002e7812 */ /* 0x000fe200078ec0ff */
[C---:B------:R-:W-:Y:S01]  /*0600*/  IMAD R29, R25.reuse, UR5, R13 ;  /* 0x00000005191d7c24 */ /* 0x040fe2000f8e020d */
[C---:B------:R-:W-:Y:S01]  /*0610*/  LOP3.LUT R0, R32.reuse, 0x1f00, RZ, 0xc0, !PT ;  /* 0x00001f0020007812 */ /* 0x040fe200078ec0ff */
[----:B------:R-:W-:Y:S01]  /*0620*/  IMAD R31, R25, UR13, R3 ;  /* 0x0000000d191f7c24 */ /* 0x000fe2000f8e0203 */
[----:B------:R-:W-:Y:S02]  /*0630*/  IADD3 R35, PT, PT, R32, 0x1, RZ ;  /* 0x0000000120237810 */ /* 0x000fe40007ffe0ff */
[----:B------:R-:W-:Y:S02]  /*0640*/  LOP3.LUT R42, R0, 0x1f, R27, 0xf8, !PT ;  /* 0x0000001f002a7812 */ /* 0x000fe400078ef81b */
[----:B------:R-:W-:Y:S02]  /*0650*/  IADD3 R36, PT, PT, R32, 0x2, RZ ;  /* 0x0000000220247810 */ /* 0x000fe40007ffe0ff */
[----:B------:R-:W-:-:S02]  /*0660*/  LOP3.LUT R45, R42, 0x20, RZ, 0xfc, !PT ;  /* 0x000000202a2d7812 */ /* 0x000fc400078efcff */
[----:B------:R-:W-:Y:S02]  /*0670*/  IADD3 R37, PT, PT, R32, 0x3, RZ ;  /* 0x0000000320257810 */ /* 0x000fe40007ffe0ff */
[----:B------:R-:W-:Y:S02]  /*0680*/  IADD3 R51, PT, PT, R0, R45, RZ ;  /* 0x0000002d00337210 */ /* 0x000fe40007ffe0ff */
[C---:B------:R-:W-:Y:S02]  /*0690*/  IADD3 R38, PT, PT, R32.reuse, 0x4, RZ ;  /* 0x0000000420267810 */ /* 0x040fe40007ffe0ff */
[C---:B------:R-:W-:Y:S02]  /*06a0*/  IADD3 R39, PT, PT, R32.reuse, 0x5, RZ ;  /* 0x0000000520277810 */ /* 0x040fe40007ffe0ff */
[C---:B------:R-:W-:Y:S02]  /*06b0*/  IADD3 R40, PT, PT, R32.reuse, 0x6, RZ ;  /* 0x0000000620287810 */ /* 0x040fe40007ffe0ff */
[----:B------:R-:W-:-:S02]  /*06c0*/  IADD3 R41, PT, PT, R32, 0x7, RZ ;  /* 0x0000000720297810 */ /* 0x000fc40007ffe0ff */
[----:B------:R-:W-:Y:S02]  /*06d0*/  LOP3.LUT R46, R46, 0x1f, R27, 0xf8, !PT ;  /* 0x0000001f2e2e7812 */ /* 0x000fe400078ef81b */
[C---:B------:R-:W-:Y:S02]  /*06e0*/  LOP3.LUT R47, R42.reuse, 0x40, RZ, 0xfc, !PT ;  /* 0x000000402a2f7812 */ /* 0x040fe400078efcff */
[C---:B------:R-:W-:Y:S02]  /*06f0*/  LOP3.LUT R48, R42.reuse, 0x60, RZ, 0xfc, !PT ;  /* 0x000000602a307812 */ /* 0x040fe400078efcff */
[C---:B------:R-:W-:Y:S02]  /*0700*/  LOP3.LUT R49, R42.reuse, 0x80, RZ, 0xfc, !PT ;  /* 0x000000802a317812 */ /* 0x040fe400078efcff */
[C---:B------:R-:W-:Y:S02]  /*0710*/  LOP3.LUT R50, R42.reuse, 0xa0, RZ, 0xfc, !PT ;  /* 0x000000a02a327812 */ /* 0x040fe400078efcff */
[----:B------:R-:W-:-:S02]  /*0720*/  LOP3.LUT R52, R42, 0xc0, RZ, 0xfc, !PT ;  /* 0x000000c02a347812 */ /* 0x000fc400078efcff */
[C---:B------:R-:W-:Y:S02]  /*0730*/  LOP3.LUT R53, R42.reuse, 0xe0, RZ, 0xfc, !PT ;  /* 0x000000e02a357812 */ /* 0x040fe400078efcff */
[----:B------:R-:W-:Y:S02]  /*0740*/  SHF.L.U32 R54, R42, 0x1, RZ ;  /* 0x000000012a367819 */ /* 0x000fe400000006ff */
        /* <DEDUP_REMOVED lines=13> */
[----:B--2---:R-:W-:-:S07]  /*0820*/  IADD3 R68, PT, PT, R51, 0x1c0, RZ ;  /* 0x000001c033447810 */ /* 0x004fce0007ffe0ff */
.L_x_1984:
[----:B0-----:R-:W0:Y:S01]  /*0830*/  LDC R5, c[0x0][0x388] ;  /* 0x0000e200ff057b82 */ /* 0x001e220000000800 */
[----:B------:R-:W-:Y:S02]  /*0840*/  SHF.L.U32 R72, R30, 0x8, RZ ;  /* 0x000000081e487819 */ /* 0x000fe400000006ff */
[C---:B------:R-:W-:Y:S02]  /*0850*/  IADD3 R6, P0, PT, R54.reuse, R33, RZ ;  /* 0x0000002136067210 */ /* 0x040fe40007f1e0ff */
[----:B------:R-:W-:Y:S02]  /*0860*/  IADD3 R16, P3, PT, R54, R34, RZ ;  /* 0x0000002236107210 */ /* 0x000fe40007f7e0ff */
[----:B------:R-:W-:Y:S02]  /*0870*/  PRMT R0, RZ, 0x7610, R0 ;  /* 0x00007610ff007816 */ /* 0x000fe40000000000 */
[----:B------:R-:W-:Y:S02]  /*0880*/  IADD3.X R7, PT, PT, RZ, R43, RZ, P0, !PT ;  /* 0x0000002bff077210 */ /* 0x000fe400007fe4ff */
[----:B------:R-:W-:-:S02]  /*0890*/  IADD3.X R17, PT, PT, RZ, R44, RZ, P3, !PT ;  /* 0x0000002cff117210 */ /* 0x000fc40001ffe4ff */
[----:B------:R-:W-:Y:S02]  /*08a0*/  PRMT R9, RZ, 0x7610, R9 ;  /* 0x00007610ff097816 */ /* 0x000fe40000000009 */
[----:B------:R-:W-:Y:S02]  /*08b0*/  PRMT R4, RZ, 0x7610, R4 ;  /* 0x00007610ff047816 */ /* 0x000fe40000000004 */
[----:B------:R-:W-:Y:S02]  /*08c0*/  PRMT R11, RZ, 0x7610, R11 ;  /* 0x00007610ff0b7816 */ /* 0x000fe4000000000b */
[----:B------:R-:W-:Y:S02]  /*08d0*/  PRMT R8, RZ, 0x7610, R8 ;  /* 0x00007610ff087816 */ /* 0x000fe40000000008 */
[----:B------:R-:W-:Y:S02]  /*08e0*/  PRMT R15, RZ, 0x7610, R15 ;  /* 0x00007610ff0f7816 */ /* 0x000fe4000000000f */
[----:B------:R-:W-:-:S02]  /*08f0*/  PRMT R18, RZ, 0x7610, R18 ;  /* 0x00007610ff127816 */ /* 0x000fc40000000012 */
[----:B0-----:R-:W-:-:S04]  /*0900*/  IADD3 R71, PT, PT, -R72, R5, RZ ;  /* 0x0000000548477210 */ /* 0x001fc80007ffe1ff */
[-C--:B------:R-:W-:Y:S01]  /*0910*/  ISETP.GE.AND P6, PT, R42, R71.reuse, PT ;  /* 0x000000472a00720c */ /* 0x080fe20003fc6270 */
[----:B------:R-:W-:Y:S01]  /*0920*/  BAR.SYNC.DEFER_BLOCKING 0x0 ;  /* 0x0000000000007b1d */ /* 0x000fe20000010000 */
[-C--:B------:R-:W-:Y:S02]  /*0930*/  ISETP.GE.AND P0, PT, R45, R71.reuse, PT ;  /* 0x000000472d00720c */ /* 0x080fe40003f06270 */
[-C--:B------:R-:W-:Y:S02]  /*0940*/  ISETP.GE.AND P1, PT, R47, R71.reuse, PT ;  /* 0x000000472f00720c */ /* 0x080fe40003f26270 */
[-C--:B------:R-:W-:Y:S02]  /*0950*/  ISETP.GE.AND P2, PT, R48, R71.reuse, PT ;  /* 0x000000473000720c */ /* 0x080fe40003f46270 */
[-C--:B------:R-:W-:Y:S02]  /*0960*/  ISETP.GE.AND P3, PT, R49, R71.reuse, PT ;  /* 0x000000473100720c */ /* 0x080fe40003f66270 */
[----:B------:R-:W-:-:S02]  /*0970*/  ISETP.GE.AND P4, PT, R50, R71, PT ;  /* 0x000000473200720c */ /* 0x000fc40003f86270 */
[-C--:B------:R-:W-:Y:S02]  /*0980*/  ISETP.GE.AND P5, PT, R52, R71.reuse, PT ;  /* 0x000000473400720c */ /* 0x080fe40003fa6270 */
[----:B------:R-:W-:Y:S01]  /*0990*/  PRMT R19, RZ, 0x7610, R19 ;  /* 0x00007610ff137816 */ /* 0x000fe20000000013 */
[----:B------:R-:W2:Y:S01]  /*09a0*/  @!P6 LDG.E.U16 R0, desc[UR20][R6.64] ;  /* 0x000000140600e981 */ /* 0x000ea2000c1e1500 */
[----:B------:R-:W-:-:S03]  /*09b0*/  ISETP.GE.AND P6, PT, R53, R71, PT ;  /* 0x000000473500720c */ /* 0x000fc60003fc6270 */
[----:B------:R-:W3:Y:S01]  /*09c0*/  @!P0 LDG.E.U16 R9, desc[UR20][R6.64+0x40] ;  /* 0x0000401406098981 */ /* 0x000ee2000c1e1500 */
[----:B------:R-:W0:Y:S01]  /*09d0*/  S2R R21, SR_CgaCtaId ;  /* 0x0000000000157919 */ /* 0x000e220000008800 */
[----:B------:R-:W1:Y:S01]  /*09e0*/  S2R R73, SR_LANEID ;  /* 0x0000000000497919 */ /* 0x000e620000000000 */
[----:B------:R-:W-:Y:S02]  /*09f0*/  MOV R74, 0x400 ;  /* 0x00000400004a7802 */ /* 0x000fe40000000f00 */
[----:B------:R-:W-:Y:S01]  /*0a00*/  P2R R22, PR, RZ, 0x1 ;  /* 0x00000001ff167803 */ /* 0x000fe20000000000 */
[----:B------:R-:W4:Y:S04]  /*0a10*/  @!P1 LDG.E.U16 R4, desc[UR20][R6.64+0x80] ;  /* 0x0000801406049981 */ /* 0x000f28000c1e1500 */
[----:B------:R-:W4:Y:S04]  /*0a20*/  @!P2 LDG.E.U16 R11, desc[UR20][R6.64+0xc0] ;  /* 0x0000c014060ba981 */ /* 0x000f28000c1e1500 */
[----:B------:R-:W4:Y:S04]  /*0a30*/  @!P3 LDG.E.U16 R8, desc[UR20][R6.64+0x100] ;  /* 0x000100140608b981 */ /* 0x000f28000c1e1500 */
[----:B------:R-:W4:Y:S04]  /*0a40*/  @!P4 LDG.E.U16 R15, desc[UR20][R6.64+0x140] ;  /* 0x00014014060fc981 */ /* 0x000f28000c1e1500 */
[----:B------:R-:W4:Y:S04]  /*0a50*/  @!P5 LDG.E.U16 R18, desc[UR20][R6.64+0x180] ;  /* 0x000180140612d981 */ /* 0x000f28000c1e1500 */
[----:B------:R1:W4:Y:S01]  /*0a60*/  @!P6 LDG.E.U16 R19, desc[UR20][R6.64+0x1c0] ;  /* 0x0001c0140613e981 */ /* 0x000322000c1e1500 */
[----:B------:R-:W-:-:S02]  /*0a70*/  ISETP.GE.AND P0, PT, R42, R71, PT ;  /* 0x000000472a00720c */ /* 0x000fc40003f06270 */
[----:B0-----:R-:W-:Y:S02]  /*0a80*/  LEA R74, R21, R74, 0x18 ;  /* 0x0000004a154a7211 */ /* 0x001fe400078ec0ff */
[C---:B-1----:R-:W-:Y:S02]  /*0a90*/  LEA.HI.SX32 R75, R73.reuse, R73, 0x1b ;  /* 0x00000049494b7211 */ /* 0x042fe400078fdaff */
[C---:B------:R-:W-:Y:S02]  /*0aa0*/  IADD3 R10, PT, PT, R73.reuse, 0x20, RZ ;  /* 0x00000020490a7810 */ /* 0x040fe40007ffe0ff */
[C---:B------:R-:W-:Y:S02]  /*0ab0*/  IADD3 R20, PT, PT, R73.reuse, 0x60, RZ ;  /* 0x0000006049147810 */ /* 0x040fe40007ffe0ff */
[----:B------:R-:W-:Y:S02]  /*0ac0*/  IADD3 R14, PT, PT, R73, 0x40, RZ ;  /* 0x00000040490e7810 */ /* 0x000fe40007ffe0ff */
[----:B------:R-:W-:-:S02]  /*0ad0*/  LEA R75, R75, R74, 0x1 ;  /* 0x0000004a4b4b7211 */ /* 0x000fc400078e08ff */
[-C--:B------:R-:W-:Y:S02]  /*0ae0*/  LEA.HI.SX32 R21, R10, R73.reuse, 0x1b ;  /* 0x000000490a157211 */ /* 0x080fe400078fdaff */
[-C--:B------:R-:W-:Y:S02]  /*0af0*/  LEA.HI.SX32 R7, R20, R73.reuse, 0x1b ;  /* 0x0000004914077211 */ /* 0x080fe400078fdaff */
[C---:B------:R-:W-:Y:S02]  /*0b00*/  IADD3 R6, PT, PT, R73.reuse, 0x80, RZ ;  /* 0x0000008049067810 */ /* 0x040fe40007ffe0ff */
[----:B------:R-:W-:Y:S02]  /*0b10*/  LEA.HI.SX32 R77, R14, R73, 0x1b ;  /* 0x000000490e4d7211 */ /* 0x000fe400078fdaff */
[C---:B------:R-:W-:Y:S02]  /*0b20*/  IADD3 R10, PT, PT, R73.reuse, 0xa0, RZ ;  /* 0x000000a0490a7810 */ /* 0x040fe40007ffe0ff */
[----:B------:R-:W-:-:S02]  /*0b30*/  IADD3 R14, PT, PT, R73, 0xc0, RZ ;  /* 0x000000c0490e7810 */ /* 0x000fc40007ffe0ff */
[----:B------:R-:W-:Y:S02]  /*0b40*/  IADD3 R20, PT, PT, R73, 0xe0, RZ ;  /* 0x000000e049147810 */ /* 0x000fe40007ffe0ff */
[-C--:B------:R-:W-:Y:S02]  /*0b50*/  LEA R78, R7, R74.reuse, 0x1 ;  /* 0x0000004a074e7211 */ /* 0x080fe400078e08ff */
[-C--:B------:R-:W-:Y:S02]  /*0b60*/  LEA.HI.SX32 R79, R6, R73.reuse, 0x1b ;  /* 0x00000049064f7211 */ /* 0x080fe400078fdaff */
[-C--:B------:R-:W-:Y:S02]  /*0b70*/  LEA R76, R21, R74.reuse, 0x1 ;  /* 0x0000004a154c7211 */ /* 0x080fe400078e08ff */
[----:B------:R-:W-:Y:S02]  /*0b80*/  LEA.HI.SX32 R7, R10, R73, 0x1b ;  /* 0x000000490a077211 */ /* 0x000fe400078fdaff */
[----:B------:R-:W-:-:S02]  /*0b90*/  LEA R77, R77, R74, 0x1 ;  /* 0x0000004a4d4d7211 */ /* 0x000fc400078e08ff */
[-C--:B------:R-:W-:Y:S02]  /*0ba0*/  LEA.HI.SX32 R81, R14, R73.reuse, 0x1b ;  /* 0x000000490e517211 */ /* 0x080fe400078fdaff */
[----:B------:R-:W-:Y:S02]  /*0bb0*/  LEA.HI.SX32 R21, R20, R73, 0x1b ;  /* 0x0000004914157211 */ /* 0x000fe400078fdaff */
[-C--:B------:R-:W-:Y:S02]  /*0bc0*/  LEA R79, R79, R74.reuse, 0x1 ;  /* 0x0000004a4f4f7211 */ /* 0x080fe400078e08ff */
[-C--:B------:R-:W-:Y:S02]  /*0bd0*/  LEA R80, R7, R74.reuse, 0x1 ;  /* 0x0000004a07507211 */ /* 0x080fe400078e08ff */
[-C--:B------:R-:W-:Y:S02]  /*0be0*/  LEA R81, R81, R74.reuse, 0x1 ;  /* 0x0000004a51517211 */ /* 0x080fe400078e08ff */
[----:B------:R-:W-:-:S02]  /*0bf0*/  LEA R82, R21, R74, 0x1 ;  /* 0x0000004a15527211 */ /* 0x000fc400078e08ff */
[----:B------:R-:W-:Y:S02]  /*0c00*/  PRMT R20, RZ, 0x7610, R20 ;  /* 0x00007610ff147816 */ /* 0x000fe40000000014 */
[----:B------:R-:W-:Y:S02]  /*0c10*/  PRMT R21, RZ, 0x7610, R21 ;  /* 0x00007610ff157816 */ /* 0x000fe40000000015 */
[----:B------:R-:W-:Y:S02]  /*0c20*/  PRMT R84, RZ, 0x7610, R84 ;  /* 0x00007610ff547816 */ /* 0x000fe40000000054 */
[----:B------:R-:W-:Y:S01]  /*0c30*/  PRMT R23, RZ, 0x7610, R23 ;  /* 0x00007610ff177816 */ /* 0x000fe20000000017 */
[----:B--2---:R0:W-:Y:S04]  /*0c40*/  STS.U16 [R75], R0 ;  /* 0x000000004b007388 */ /* 0x0041e80000000400 */
[----:B---3--:R-:W-:Y:S01]  /*0c50*/  STS.U16 [R76+0x40], R9 ;  /* 0x000040094c007388 */ /* 0x008fe20000000400 */
[----:B0-----:R-:W-:-:S04]  /*0c60*/  SHF.L.U32 R0, R73, 0x3, RZ ;  /* 0x0000000349007819 */ /* 0x001fc800000006ff */
[----:B------:R-:W-:Y:S01]  /*0c70*/  LEA.HI.SX32 R83, R0, R0, 0x1b ;  /* 0x0000000000537211 */ /* 0x000fe200078fdaff */
[----:B----4-:R-:W-:Y:S03]  /*0c80*/  STS.U16 [R77+0x80], R4 ;  /* 0x000080044d007388 */ /* 0x010fe60000000400 */
[----:B------:R-:W-:Y:S01]  /*0c90*/  LEA R83, R83, R74, 0x1 ;  /* 0x0000004a53537211 */ /* 0x000fe200078e08ff */
[----:B------:R-:W-:Y:S04]  /*0ca0*/  STS.U16 [R78+0xc0], R11 ;  /* 0x0000c00b4e007388 */ /* 0x000fe80000000400 */
        /* <DEDUP_REMOVED lines=28> */
[----:B--2---:R-:W-:Y:S04]  /*0e70*/  STS.U16 [R75], R20 ;  /* 0x000000144b007388 */ /* 0x004fe80000000400 */
        /* <DEDUP_REMOVED lines=15> */
[----:B------:R0:W4:Y:S02]  /*0f70*/  LDS.U16 R21, [R83+0xe] ;  /* 0x00000e0053157984 */ /* 0x0001240000000400 */
        /* <DEDUP_REMOVED lines=53> */
.L_x_1965:
[----:B------:R-:W-:Y:S05]  /*12d0*/  BSYNC.RECONVERGENT B0 ;  /* 0x0000000000007941 */ /* 0x000fea0003800200 */
.L_x_1964:
        /* <DEDUP_REMOVED lines=35> */
.L_x_1967:
[----:B------:R-:W-:Y:S05]  /*1510*/  BSYNC.RECONVERGENT B0 ;  /* 0x0000000000007941 */ /* 0x000fea0003800200 */
.L_x_1966:
        /* <DEDUP_REMOVED lines=39> */
.L_x_1969:
[----:B------:R-:W-:Y:S05]  /*1790*/  BSYNC.RECONVERGENT B0 ;  /* 0x0000000000007941 */ /* 0x000fea0003800200 */
.L_x_1968:
        /* <DEDUP_REMOVED lines=32> */
.L_x_1971:
[----:B------:R-:W-:Y:S05]  /*19a0*/  BSYNC.RECONVERGENT B0 ;  /* 0x0000000000007941 */ /* 0x000fea0003800200 */
.L_x_1970:
        /* <DEDUP_REMOVED lines=32> */
.L_x_1973:
[----:B------:R-:W-:Y:S05]  /*1bb0*/  BSYNC.RECONVERGENT B0 ;  /* 0x0000000000007941 */ /* 0x000fea0003800200 */
.L_x_1972:
        /* <DEDUP_REMOVED lines=32> */
.L_x_1975:
[----:B------:R-:W-:Y:S05]  /*1dc0*/  BSYNC.RECONVERGENT B0 ;  /* 0x0000000000007941 */ /* 0x000fea0003800200 */
.L_x_1974:
        /* <DEDUP_REMOVED lines=32> */
.L_x_1977:
[----:B------:R-:W-:Y:S05]  /*1fd0*/  BSYNC.RECONVERGENT B0 ;  /* 0x0000000000007941 */ /* 0x000fea0003800200 */
.L_x_1976:
        /* <DEDUP_REMOVED lines=32> */
.L_x_1979:
[----:B------:R-:W-:Y:S05]  /*21e0*/  BSYNC.RECONVERGENT B0 ;  /* 0x0000000000007941 */ /* 0x000fea0003800200 */
.L_x_1978:
[----:B------:R-:W0:Y:S01]  /*21f0*/  LDCU UR5, c[0x0][0x38c] ;  /* 0x00007180ff0577ac */ /* 0x000e220008000800 */
[----:B------:R-:W-:Y:S02]  /*2200*/  HADD2.F32 R93, -RZ, R14.H0_H0 ;  /* 0x2000000eff5d7230 */ /* 0x000fe40000004100 */
        /* <DEDUP_REMOVED lines=13> */
[----:B0-----:R-:W-:Y:S01]  /*22e0*/  UISETP.GE.AND UP0, UPT, UR5, 0x1, UPT ;  /* 0x000000010500788c */ /* 0x001fe2000bf06270 */
[-C--:B------:R-:W-:Y:S01]  /*22f0*/  FMUL.FTZ R91, R107, R24.reuse ;  /* 0x000000186b5b7220 */ /* 0x080fe20000410000 */
[----:B------:R-:W-:Y:S01]  /*2300*/  FMUL.FTZ R106, R15, R24 ;  /* 0x000000180f6a7220 */ /* 0x000fe20000410000 */
[----:B------:R-:W-:Y:S06]  /*2310*/  BAR.SYNC.DEFER_BLOCKING 0x0 ;  /* 0x0000000000007b1d */ /* 0x000fec0000010000 */
[----:B------:R-:W-:Y:S05]  /*2320*/  BRA.U !UP0, `(.L_x_1980) ;  /* 0x0000002908307547 */ /* 0x000fea000b800000 */
[C---:B------:R-:W-:Y:S01]  /*2330*/  ISETP.NE.AND P0, PT, R30.reuse, RZ, PT ;  /* 0x000000ff1e00720c */ /* 0x040fe20003f05270 */
[----:B------:R-:W-:Y:S01]  /*2340*/  FMUL.FTZ R108, R15, R98 ;  /* 0x000000620f6c7220 */ /* 0x000fe20000410000 */
[----:B------:R-:W-:Y:S01]  /*2350*/  SHF.L.U32 R4, R30, 0x9, RZ ;  /* 0x000000091e047819 */ /* 0x000fe200000006ff */
[----:B------:R-:W0:Y:S01]  /*2360*/  LDC R110, c[0x0][0x38c] ;  /* 0x0000e300ff6e7b82 */ /* 0x000e220000000800 */
[----:B------:R-:W-:Y:S01]  /*2370*/  ISETP.EQ.AND P0, PT, R27, RZ, P0 ;  /* 0x000000ff1b00720c */ /* 0x000fe20000702270 */
[----:B------:R-:W-:Y:S01]  /*2380*/  FMUL.FTZ R95, R11, R96 ;  /* 0x000000600b5f7220 */ /* 0x000fe20000410000 */
[----:B------:R-:W-:Y:S01]  /*2390*/  LEA R97, R5, -R4, 0x1 ;  /* 0x8000000405617211 */ /* 0x000fe200078e08ff */
[----:B------:R-:W-:Y:S01]  /*23a0*/  FMUL.FTZ R101, R9, R86 ;  /* 0x0000005609657220 */ /* 0x000fe20000410000 */
[----:B------:R-:W-:Y:S01]  /*23b0*/  FMUL.FTZ R105, R7, R90 ;  /* 0x0000005a07697220 */ /* 0x000fe20000410000 */
[----:B------:R-:W-:Y:S01]  /*23c0*/  P2R R171, PR, RZ, 0x1 ;  /* 0x00000001ffab7803 */ /* 0x000fe20000000000 */
[----:B------:R-:W-:Y:S01]  /*23d0*/  HFMA2 R109, -RZ, RZ, 0, 0 ;  /* 0x00000000ff6d7431 */ /* 0x000fe200000001ff */
[----:B------:R-:W1:Y:S01]  /*23e0*/  LDC.64 R18, c[0x0][0x440] ;  /* 0x00011000ff127b82 */ /* 0x000e620000000a00 */
[C-C-:B------:R-:W-:Y:S01]  /*23f0*/  IADD3 R5, PT, PT, R0.reuse, 0x1, R0.reuse ;  /* 0x0000000100057810 */ /* 0x140fe20007ffe000 */
[----:B------:R-:W-:Y:S01]  /*2400*/  FMUL.FTZ R93, R93, R94 ;  /* 0x0000005e5d5d7220 */ /* 0x000fe20000410000 */
[C-C-:B------:R-:W-:Y:S01]  /*2410*/  IADD3 R7, PT, PT, R0.reuse, 0x2, R0.reuse ;  /* 0x0000000200077810 */ /* 0x140fe20007ffe000 */
[----:B------:R-:W-:Y:S01]  /*2420*/  FMUL.FTZ R99, R99, R84 ;  /* 0x0000005463637220 */ /* 0x000fe20000410000 */
[C-C-:B------:R-:W-:Y:S01]  /*2430*/  IADD3 R9, PT, PT, R0.reuse, 0x3, R0.reuse ;  /* 0x0000000300097810 */ /* 0x140fe20007ffe000 */
[----:B------:R-:W-:Y:S01]  /*2440*/  FMUL.FTZ R103, R103, R88 ;  /* 0x0000005867677220 */ /* 0x000fe20000410000 */
[C-C-:B------:R-:W-:Y:S01]  /*2450*/  IADD3 R11, PT, PT, R0.reuse, 0x4, R0.reuse ;  /* 0x00000004000b7810 */ /* 0x140fe20007ffe000 */
[----:B------:R-:W2:Y:S01]  /*2460*/  LDC.64 R16, c[0x0][0x448] ;  /* 0x00011200ff107b82 */ /* 0x000ea20000000a00 */
[C-C-:B------:R-:W-:Y:S01]  /*2470*/  IADD3 R21, PT, PT, R0.reuse, 0x5, R0.reuse ;  /* 0x0000000500157810 */ /* 0x140fe20007ffe000 */
[----:B------:R-:W-:Y:S01]  /*2480*/  FMUL.FTZ R107, R107, R92 ;  /* 0x0000005c6b6b7220 */ /* 0x000fe20000410000 */
[C-C-:B------:R-:W-:Y:S01]  /*2490*/  IADD3 R119, PT, PT, R0.reuse, 0x6, R0.reuse ;  /* 0x0000000600777810 */ /* 0x140fe20007ffe000 */
[----:B------:R-:W3:Y:S01]  /*24a0*/  LDCU UR5, c[0x0][0x38c] ;  /* 0x00007180ff0577ac */ /* 0x000ee20008000800 */
[----:B------:R-:W-:-:S02]  /*24b0*/  IADD3 R121, PT, PT, R0, 0x7, R0 ;  /* 0x0000000700797810 */ /* 0x000fc40007ffe000 */
[-C--:B------:R-:W-:Y:S01]  /*24c0*/  ISETP.GE.AND P2, PT, R46, R97.reuse, PT ;  /* 0x000000612e00720c */ /* 0x080fe20003f46270 */
[----:B------:R-:W4:Y:S01]  /*24d0*/  LDC.64 R14, c[0x0][0x480] ;  /* 0x00012000ff0e7b82 */ /* 0x000f220000000a00 */
[-C--:B------:R-:W-:Y:S01]  /*24e0*/  ISETP.GE.AND P1, PT, R55, R97.reuse, PT ;  /* 0x000000613700720c */ /* 0x080fe20003f26270 */
[----:B------:R-:W0:Y:S01]  /*24f0*/  LDCU.64 UR6, c[0x0][0x3a8] ;  /* 0x00007500ff0677ac */ /* 0x000e220008000a00 */
[----:B------:R-:W-:Y:S02]  /*2500*/  ISETP.GE.AND P0, PT, R56, R97, PT ;  /* 0x000000613800720c */ /* 0x000fe40003f06270 */
[----:B------:R-:W-:Y:S01]  /*2510*/  SHF.L.U32 R0, R73, 0x4, RZ ;  /* 0x0000000449007819 */ /* 0x000fe200000006ff */
[----:B------:R-:W0:Y:S01]  /*2520*/  LDCU.64 UR8, c[0x0][0x3e0] ;  /* 0x00007c00ff0877ac */ /* 0x000e220008000a00 */
[----:B------:R-:W-:Y:S02]  /*2530*/  P2R R179, PR, RZ, 0x4 ;  /* 0x00000004ffb37803 */ /* 0x000fe40000000000 */
[----:B------:R-:W-:Y:S01]  /*2540*/  P2R R178, PR, RZ, 0x2 ;  /* 0x00000002ffb27803 */ /* 0x000fe20000000000 */
[----:B------:R-:W0:Y:S01]  /*2550*/  LDCU.64 UR10, c[0x0][0x3c0] ;  /* 0x00007800ff0a77ac */ /* 0x000e220008000a00 */
[----:B------:R-:W-:-:S02]  /*2560*/  P2R R177, PR, RZ, 0x1 ;  /* 0x00000001ffb17803 */ /* 0x000fc40000000000 */
[-C--:B------:R-:W-:Y:S02]  /*2570*/  LEA.HI.SX32 R111, R5, R0.reuse, 0x1b ;  /* 0x00000000056f7211 */ /* 0x080fe400078fdaff */
[-C--:B------:R-:W-:Y:S02]  /*2580*/  LEA.HI.SX32 R23, R7, R0.reuse, 0x1b ;  /* 0x0000000007177211 */ /* 0x080fe400078fdaff */
[-C--:B------:R-:W-:Y:S02]  /*2590*/  LEA.HI.SX32 R113, R9, R0.reuse, 0x1b ;  /* 0x0000000009717211 */ /* 0x080fe400078fdaff */
[-C--:B------:R-:W-:Y:S02]  /*25a0*/  LEA.HI.SX32 R115, R11, R0.reuse, 0x1b ;  /* 0x000000000b737211 */ /* 0x080fe400078fdaff */
[-C--:B------:R-:W-:Y:S02]  /*25b0*/  LEA.HI.SX32 R117, R21, R0.reuse, 0x1b ;  /* 0x0000000015757211 */ /* 0x080fe400078fdaff */
[----:B------:R-:W-:-:S02]  /*25c0*/  LEA.HI.SX32 R127, R119, R0, 0x1b ;  /* 0x00000000777f7211 */ /* 0x000fc400078fdaff */
[----:B------:R-:W-:Y:S02]  /*25d0*/  LEA.HI.SX32 R129, R121, R0, 0x1b ;  /* 0x0000000079817211 */ /* 0x000fe400078fdaff */
[-C--:B------:R-:W-:Y:S02]  /*25e0*/  ISETP.GE.AND P2, PT, R57, R97.reuse, PT ;  /* 0x000000613900720c */ /* 0x080fe40003f46270 */
[-C--:B------:R-:W-:Y:S02]  /*25f0*/  ISETP.GE.AND P1, PT, R58, R97.reuse, PT ;  /* 0x000000613a00720c */ /* 0x080fe40003f26270 */
[----:B------:R-:W-:Y:S02]  /*2600*/  ISETP.GE.AND P0, PT, R59, R97, PT ;  /* 0x000000613b00720c */ /* 0x000fe40003f06270 */
        /* <DEDUP_REMOVED lines=16> */
[----:B------:R-:W-:Y:S02]  /*2710*/  P2R R176, PR, RZ, 0x4 ;  /* 0x00000004ffb07803 */ /* 0x000fe40000000000 */
[----:B------:R-:W-:Y:S02]  /*2720*/  P2R R180, PR, RZ, 0x2 ;  /* 0x00000002ffb47803 */ /* 0x000fe40000000000 */
[----:B------:R-:W-:Y:S02]  /*2730*/  P2R R181, PR, RZ, 0x1 ;  /* 0x00000001ffb57803 */ /* 0x000fe40000000000 */
        /* <DEDUP_REMOVED lines=8> */
[-C--:B------:R-:W-:Y:S02]  /*27c0*/  ISETP.GE.AND P0, PT, R60, R97.reuse, PT ;  /* 0x000000613c00720c */ /* 0x080fe40003f06270 */
[-C--:B------:R-:W-:Y:S02]  /*27d0*/  ISETP.GE.AND P1, PT, R61, R97.reuse, PT ;  /* 0x000000613d00720c */ /* 0x080fe40003f26270 */
[----:B------:R-:W-:Y:S02]  /*27e0*/  ISETP.GE.AND P2, PT, R62, R97, PT ;  /* 0x000000613e00720c */ /* 0x000fe40003f46270 */
[----:B------:R-:W-:Y:S02]  /*27f0*/  LEA.HI.SX32 R21, R0, R0, 0x1b ;  /* 0x0000000000157211 */ /* 0x000fe400078fdaff */
[----:B------:R-:W-:-:S02]  /*2800*/  LEA.HI.SX32 R119, R4, R73, 0x1b ;  /* 0x0000004904777211 */ /* 0x000fc400078fdaff */
[-C--:B------:R-:W-:Y:S02]  /*2810*/  LEA.HI.SX32 R5, R6, R73.reuse, 0x1b ;  /* 0x0000004906057211 */ /* 0x080fe400078fdaff */
[-C--:B------:R-:W-:Y:S02]  /*2820*/  LEA.HI.SX32 R121, R8, R73.reuse, 0x1b ;  /* 0x0000004908797211 */ /* 0x080fe400078fdaff */
[-C--:B------:R-:W-:Y:S02]  /*2830*/  LEA.HI.SX32 R7, R10, R73.reuse, 0x1b ;  /* 0x000000490a077211 */ /* 0x080fe400078fdaff */
[-C--:B------:R-:W-:Y:S02]  /*2840*/  LEA.HI.SX32 R123, R20, R73.reuse, 0x1b ;  /* 0x00000049147b7211 */ /* 0x080fe400078fdaff */
[-C--:B------:R-:W-:Y:S02]  /*2850*/  LEA.HI.SX32 R9, R22, R73.reuse, 0x1b ;  /* 0x0000004916097211 */ /* 0x080fe400078fdaff */
[----:B------:R-:W-:-:S02]  /*2860*/  LEA.HI.SX32 R125, R112, R73, 0x1b ;  /* 0x00000049707d7211 */ /* 0x000fc400078fdaff */
[----:B------:R-:W-:Y:S02]  /*2870*/  LEA.HI.SX32 R11, R114, R73, 0x1b ;  /* 0x00000049720b7211 */ /* 0x000fe400078fdaff */
[-C--:B------:R-:W-:Y:S02]  /*2880*/  LEA R114, R115, R74.reuse, 0x1 ;  /* 0x0000004a73727211 */ /* 0x080fe400078e08ff */
[-C--:B------:R-:W-:Y:S02]  /*2890*/  LEA R115, R117, R74.reuse, 0x1 ;  /* 0x0000004a75737211 */ /* 0x080fe400078e08ff */
[-C--:B------:R-:W-:Y:S02]  /*28a0*/  LEA R116, R127, R74.reuse, 0x1 ;  /* 0x0000004a7f747211 */ /* 0x080fe400078e08ff */
[-C--:B------:R-:W-:Y:S02]  /*28b0*/  LEA R117, R129, R74.reuse, 0x1 ;  /* 0x0000004a81757211 */ /* 0x080fe400078e08ff */
[----:B------:R-:W-:-:S02]  /*28c0*/  LEA R127, R131, R74, 0x1 ;  /* 0x0000004a837f7211 */ /* 0x000fc400078e08ff */
[-C--:B------:R-:W-:Y:S02]  /*28d0*/  LEA R128, R133, R74.reuse, 0x1 ;  /* 0x0000004a85807211 */ /* 0x080fe400078e08ff */
[----:B------:R-:W-:Y:S02]  /*28e0*/  P2R R182, PR, RZ, 0x1 ;  /* 0x00000001ffb67803 */ /* 0x000fe40000000000 */
[----:B------:R-:W-:Y:S02]  /*28f0*/  P2R R183, PR, RZ, 0x2 ;  /* 0x00000002ffb77803 */ /* 0x000fe40000000000 */
[----:B------:R-:W-:Y:S02]  /*2900*/  P2R R184, PR, RZ, 0x4 ;  /* 0x00000004ffb87803 */ /* 0x000fe40000000000 */
[-C--:B------:R-:W-:Y:S02]  /*2910*/  LEA R111, R111, R74.reuse, 0x1 ;  /* 0x0000004a6f6f7211 */ /* 0x080fe400078e08ff */
[----:B------:R-:W-:-:S02]  /*2920*/  LEA R112, R23, R74, 0x1 ;  /* 0x0000004a17707211 */ /* 0x000fc400078e08ff */
[-C--:B------:R-:W-:Y:S02]  /*2930*/  LEA R113, R113, R74.reuse, 0x1 ;  /* 0x0000004a71717211 */ /* 0x080fe400078e08ff */
[-C--:B------:R-:W-:Y:S02]  /*2940*/  LEA R118, R21, R74.reuse, 0x1 ;  /* 0x0000004a15767211 */ /* 0x080fe400078e08ff */
[-C--:B------:R-:W-:Y:S02]  /*2950*/  LEA R119, R119, R74.reuse, 0x1 ;  /* 0x0000004a77777211 */ /* 0x080fe400078e08ff */
[-C--:B------:R-:W-:Y:S02]  /*2960*/  LEA R120, R5, R74.reuse, 0x1 ;  /* 0x0000004a05787211 */ /* 0x080fe400078e08ff */
        /* <DEDUP_REMOVED lines=11> */
[----:B------:R-:W-:Y:S02]  /*2a20*/  LEA R134, R145, R74, 0x1 ;  /* 0x0000004a91867211 */ /* 0x000fe400078e08ff */
[-C--:B------:R-:W-:Y:S02]  /*2a30*/  ISETP.GE.AND P0, PT, R63, R97.reuse, PT ;  /* 0x000000613f00720c */ /* 0x080fe40003f06270 */
[----:B------:R-:W-:-:S02]  /*2a40*/  ISETP.GE.AND P1, PT, R64, R97, PT ;  /* 0x000000614000720c */ /* 0x000fc40003f26270 */
[-C--:B------:R-:W-:Y:S02]  /*2a50*/  ISETP.GE.AND P2, PT, R65, R97.reuse, PT ;  /* 0x000000614100720c */ /* 0x080fe40003f46270 */
[-C--:B------:R-:W-:Y:S02]  /*2a60*/  ISETP.GE.AND P3, PT, R66, R97.reuse, PT ;  /* 0x000000614200720c */ /* 0x080fe40003f66270 */
[-C--:B------:R-:W-:Y:S02]  /*2a70*/  ISETP.GE.AND P4, PT, R67, R97.reuse, PT ;  /* 0x000000614300720c */ /* 0x080fe40003f86270 */
[----:B01234-:R-:W-:-:S13]  /*2a80*/  ISETP.GE.AND P5, PT, R68, R97, PT ;  /* 0x000000614400720c */ /* 0x01ffda0003fa6270 */
.L_x_1983:
[----:B------:R-:W-:Y:S02]  /*2a90*/  MOV R4, R46 ;  /* 0x0000002e00047202 */ /* 0x000fe40000000f00 */
[----:B------:R-:W-:Y:S02]  /*2aa0*/  MOV R5, RZ ;  /* 0x000000ff00057202 */ /* 0x000fe40000000f00 */
[----:B------:R-:W-:Y:S02]  /*2ab0*/  P2R R172, PR, RZ, 0x1 ;  /* 0x00000001ffac7803 */ /* 0x000fe40000000000 */
[----:B------:R-:W-:Y:S01]  /*2ac0*/  ISETP.NE.AND P0, PT, R177, RZ, PT ;  /* 0x000000ffb100720c */ /* 0x000fe20003f05270 */
[C---:B------:R-:W-:Y:S01]  /*2ad0*/  IMAD.WIDE.U32 R6, R109.reuse, UR8, R4 ;  /* 0x000000086d067c25 */ /* 0x040fe2000f8e0004 */
[----:B------:R-:W-:Y:S02]  /*2ae0*/  P2R R174, PR, RZ, 0x2 ;  /* 0x00000002ffae7803 */ /* 0x000fe40000000000 */
[----:B------:R-:W-:Y:S01]  /*2af0*/  P2R R173, PR, RZ, 0x1 ;  /* 0x00000001ffad7803 */ /* 0x000fe20000000000 */
[----:B------:R-:W-:Y:S01]  /*2b00*/  IMAD R5, R109, UR9, R7 ;  /* 0x000000096d057c24 */ /* 0x000fe2000f8e0207 */
[----:B------:R-:W-:-:S02]  /*2b10*/  LEA R4, P6, R6, R69, 0x1 ;  /* 0x0000004506047211 */ /* 0x000fc400078c08ff */
[----:B------:R-:W-:Y:S02]  /*2b20*/  MOV R7, R29 ;  /* 0x0000001d00077202 */ /* 0x000fe40000000f00 */
[----:B------:R-:W-:Y:S02]  /*2b30*/  LEA.HI.X R5, R6, R70, R5, 0x1, P6 ;  /* 0x0000004606057211 */ /* 0x000fe400030f0c05 */
[----:B------:R-:W-:Y:S02]  /*2b40*/  MOV R6, R12 ;  /* 0x0000000c00067202 */ /* 0x000fe40000000f00 */
[----:B------:R-:W-:Y:S02]  /*2b50*/  ISETP.NE.AND P0, PT, R178, RZ, PT ;  /* 0x000000ffb200720c */ /* 0x000fe40003f05270 */
[----:B------:R-:W-:Y:S01]  /*2b60*/  ISETP.NE.AND P1, PT, R176, RZ, PT ;  /* 0x000000ffb000720c */ /* 0x000fe20003f25270 */
[----:B------:R-:W-:Y:S01]  /*2b70*/  IMAD.WIDE.U32 R8, R109, UR6, R6 ;  /* 0x000000066d087c25 */ /* 0x000fe2000f8e0006 */
[----:B------:R-:W-:-:S02]  /*2b80*/  P2R R169, PR, RZ, 0x1 ;  /* 0x00000001ffa97803 */ /* 0x000fc40000000000 */
[----:B------:R-:W-:Y:S01]  /*2b90*/  ISETP.NE.AND P0, PT, R179, RZ, PT ;  /* 0x000000ffb300720c */ /* 0x000fe20003f05270 */
[----:B------:R-:W-:Y:S01]  /*2ba0*/  IMAD R0, R109, UR7, R9 ;  /* 0x000000076d007c24 */ /* 0x000fe2000f8e0209 */
[C---:B------:R-:W-:Y:S02]  /*2bb0*/  LEA R6, P6, R8.reuse, R18, 0x3 ;  /* 0x0000001208067211 */ /* 0x040fe400078c18ff */
[----:B------:R-:W-:Y:S02]  /*2bc0*/  MOV R9, R31 ;  /* 0x0000001f00097202 */ /* 0x000fe40000000f00 */
[----:B------:R-:W-:Y:S02]  /*2bd0*/  LEA.HI.X R7, R8, R19, R0, 0x3, P6 ;  /* 0x0000001308077211 */ /* 0x000fe400030f1c00 */
[----:B------:R-:W-:Y:S02]  /*2be0*/  MOV R8, R2 ;  /* 0x0000000200087202 */ /* 0x000fe40000000f00 */
[----:B------:R-:W-:-:S02]  /*2bf0*/  P2R R175, PR, RZ, 0x4 ;  /* 0x00000004ffaf7803 */ /* 0x000fc40000000000 */
[----:B------:R-:W2:Y:S01]  /*2c00*/  LDG.E.64 R6, desc[UR20][R6.64] ;  /* 0x0000001406067981 */ /* 0x000ea2000c1e1b00 */
[C---:B------:R-:W-:Y:S01]  /*2c10*/  IMAD.WIDE.U32 R8, R109.reuse, UR10, R8 ;  /* 0x0000000a6d087c25 */ /* 0x040fe2000f8e0008 */
[----:B------:R-:W-:Y:S02]  /*2c20*/  ISETP.NE.AND P2, PT, R180, RZ, PT ;  /* 0x000000ffb400720c */ /* 0x000fe40003f45270 */
[----:B------:R-:W-:Y:S01]  /*2c30*/  P2R R185, PR, RZ, 0x8 ;  /* 0x00000008ffb97803 */ /* 0x000fe20000000000 */
[----:B------:R-:W-:Y:S01]  /*2c40*/  IMAD R0, R109, UR11, R9 ;  /* 0x0000000b6d007c24 */ /* 0x000fe2000f8e0209 */
[C---:B------:R-:W-:Y:S02]  /*2c50*/  LEA R20, P6, R8.reuse, R16, 0x3 ;  /* 0x0000001008147211 */ /* 0x040fe400078c18ff */
[----:B------:R-:W-:Y:S02]  /*2c60*/  ISETP.NE.AND P3, PT, R181, RZ, PT ;  /* 0x000000ffb500720c */ /* 0x000fe40003f65270 */
[----:B------:R-:W-:-:S02]  /*2c70*/  LEA.HI.X R21, R8, R17, R0, 0x3, P6 ;  /* 0x0000001108157211 */ /* 0x000fc400030f1c00 */
[----:B------:R-:W-:Y:S02]  /*2c80*/  ISETP.GE.U32.AND P6, PT, R32, R71, PT ;  /* 0x000000472000720c */ /* 0x000fe40003fc6070 */
[----:B------:R-:W-:Y:S02]  /*2c90*/  P2R R186, PR, RZ, 0x10 ;  /* 0x00000010ffba7803 */ /* 0x000fe40000000000 */
[----:B------:R-:W-:Y:S02]  /*2ca0*/  FSEL R135, R93, RZ, !P6 ;  /* 0x000000ff5d877208 */ /* 0x000fe40007000000 */
[----:B------:R-:W-:Y:S02]  /*2cb0*/  ISETP.NE.AND P4, PT, R182, RZ, PT ;  /* 0x000000ffb600720c */ /* 0x000fe40003f85270 */
[----:B------:R-:W-:Y:S02]  /*2cc0*/  P2R R187, PR, RZ, 0x20 ;  /* 0x00000020ffbb7803 */ /* 0x000fe40000000000 */
[----:B------:R-:W-:Y:S01]  /*2cd0*/  ISETP.NE.AND P5, PT, R183, RZ, PT ;  /* 0x000000ffb700720c */ /* 0x000fe20003fa5270 */
[----:B--2---:R-:W-:Y:S01]  /*2ce0*/  FMUL.FTZ R0, R7, R94 ;  /* 0x0000005e07007220 */ /* 0x004fe20000410000 */
[----:B------:R-:W-:-:S03]  /*2cf0*/  FMUL.FTZ R9, R6, 1.4426950216293334961 ;  /* 0x3fb8aa3b06097820 */ /* 0x000fc60000410000 */
[----:B------:R-:W-:Y:S01]  /*2d00*/  FMUL.RZ R8, R0, 0.15915493667125701904 ;  /* 0x3e22f98300087820 */ /* 0x000fe2000040c000 */
[----:B------:R-:W-:-:S03]  /*2d10*/  FMUL.FTZ R0, R9, R94 ;  /* 0x0000005e09007220 */ /* 0x000fc60000410000 */
[----:B------:R-:W-:Y:S08]  /*2d20*/  MUFU.SIN R11, R8 ;  /* 0x00000008000b7308 */ /* 0x000ff00000000400 */
[----:B------:R-:W0:Y:S08]  /*2d30*/  MUFU.COS R23, R8 ;  /* 0x0000000800177308 */ /* 0x000e300000000000 */
[----:B------:R-:W0:Y:S01]  /*2d40*/  MUFU.EX2 R0, R0 ;  /* 0x0000000000007308 */ /* 0x000e220000000800 */
[----:B------:R-:W-:-:S04]  /*2d50*/  FMUL.FTZ R6, R7, R96 ;  /* 0x0000006007067220 */ /* 0x000fc80000410000 */
[----:B------:R-:W-:Y:S01]  /*2d60*/  FMUL.RZ R10, R6, 0.15915493667125701904 ;  /* 0x3e22f983060a7820 */ /* 0x000fe2000040c000 */
[----:B------:R-:W-:Y:S01]  /*2d70*/  FMUL.FTZ R6, R9, R96 ;  /* 0x0000006009067220 */ /* 0x000fe20000410000 */
[C---:B0-----:R-:W-:Y:S01]  /*2d80*/  FMUL.FTZ R23, R0.reuse, R23 ;  /* 0x0000001700177220 */ /* 0x041fe20000410000 */
[----:B------:R-:W-:-:S04]  /*2d90*/  FMUL.FTZ R11, R0, R11 ;  /* 0x0000000b000b7220 */ /* 0x000fc80000410000 */
[----:B------:R-:W-:Y:S02]  /*2da0*/  FSEL R137, R23, 1, !P6 ;  /* 0x3f80000017897808 */ /* 0x000fe40007000000 */
[----:B------:R-:W-:Y:S01]  /*2db0*/  FSEL R138, R11, RZ, !P6 ;  /* 0x000000ff0b8a7208 */ /* 0x000fe20007000000 */
[----:B------:R-:W0:Y:S08]  /*2dc0*/  MUFU.COS R23, R10 ;  /* 0x0000000a00177308 */ /* 0x000e300000000000 */
[----:B------:R-:W1:Y:S08]  /*2dd0*/  MUFU.SIN R11, R10 ;  /* 0x0000000a000b7308 */ /* 0x000e700000000400 */
[----:B------:R-:W0:Y:S01]  /*2de0*/  MUFU.EX2 R6, R6 ;  /* 0x0000000600067308 */ /* 0x000e220000000800 */
[----:B------:R-:W-:Y:S01]  /*2df0*/  FMUL.FTZ R0, R7, R84 ;  /* 0x0000005407007220 */ /* 0x000fe20000410000 */
[----:B------:R-:W-:-:S03]  /*2e00*/  ISETP.GE.U32.AND P6, PT, R35, R71, PT ;  /* 0x000000472300720c */ /* 0x000fc60003fc6070 */
[----:B------:R-:W-:Y:S01]  /*2e10*/  FMUL.RZ R8, R0, 0.15915493667125701904 ;  /* 0x3e22f98300087820 */ /* 0x000fe2000040c000 */
[----:B------:R-:W-:Y:S01]  /*2e20*/  FMUL.FTZ R0, R9, R84 ;  /* 0x0000005409007220 */ /* 0x000fe20000410000 */
[C---:B0-----:R-:W-:Y:S01]  /*2e30*/  FMUL.FTZ R23, R6.reuse, R23 ;  /* 0x0000001706177220 */ /* 0x041fe20000410000 */
[----:B-1----:R-:W-:-:S04]  /*2e40*/  FMUL.FTZ R11, R6, R11 ;  /* 0x0000000b060b7220 */ /* 0x002fc80000410000 */
[----:B------:R-:W-:Y:S02]  /*2e50*/  FSEL R140, R23, 1, !P6 ;  /* 0x3f800000178c7808 */ /* 0x000fe40007000000 */
[----:B------:R-:W-:Y:S01]  /*2e60*/  FSEL R142, R11, RZ, !P6 ;  /* 0x000000ff0b8e7208 */ /* 0x000fe20007000000 */
[----:B------:R-:W0:Y:S08]  /*2e70*/  MUFU.COS R23, R8 ;  /* 0x0000000800177308 */ /* 0x000e300000000000 */
[----:B------:R-:W1:Y:S08]  /*2e80*/  MUFU.SIN R11, R8 ;  /* 0x00000008000b7308 */ /* 0x000e700000000400 */
[----:B------:R-:W0:Y:S01]  /*2e90*/  MUFU.EX2 R0, R0 ;  /* 0x0000000000007308 */ /* 0x000e220000000800 */
[----:B------:R-:W-:Y:S01]  /*2ea0*/  FMUL.FTZ R6, R7, R86 ;  /* 0x0000005607067220 */ /* 0x000fe20000410000 */
[----:B------:R-:W-:-:S02]  /*2eb0*/  FSEL R136, R95, RZ, !P6 ;  /* 0x000000ff5f887208 */ /* 0x000fc40007000000 */
[----:B------:R-:W-:Y:S01]  /*2ec0*/  ISETP.GE.U32.AND P6, PT, R36, R71, PT ;  /* 0x000000472400720c */ /* 0x000fe20003fc6070 */
        /* <DEDUP_REMOVED lines=43> */
[----:B------:R-:W1:Y:S01]  /*3180*/  MUFU.SIN R11, R8 ;  /* 0x00000008000b7308 */ /* 0x000e620000000400 */
[----:B------:R-:W-:-:S07]  /*3190*/  FMUL.FTZ R7, R7, R98 ;  /* 0x0000006207077220 */ /* 0x000fce0000410000 */
[----:B------:R-:W0:Y:S01]  /*31a0*/  MUFU.EX2 R0, R0 ;  /* 0x0000000000007308 */ /* 0x000e220000000800 */
[----:B------:R-:W-:Y:S01]  /*31b0*/  FMUL.RZ R7, R7, 0.15915493667125701904 ;  /* 0x3e22f98307077820 */ /* 0x000fe2000040c000 */
[----:B------:R-:W-:-:S03]  /*31c0*/  FMUL.FTZ R9, R9, R98 ;  /* 0x0000006209097220 */ /* 0x000fc60000410000 */
[----:B------:R-:W-:Y:S01]  /*31d0*/  MUFU.SIN R6, R7 ;  /* 0x0000000700067308 */ /* 0x000fe20000000400 */
[C---:B0-----:R-:W-:Y:S01]  /*31e0*/  FMUL.FTZ R23, R0.reuse, R23 ;  /* 0x0000001700177220 */ /* 0x041fe20000410000 */
[----:B-1----:R-:W-:-:S06]  /*31f0*/  FMUL.FTZ R11, R0, R11 ;  /* 0x0000000b000b7220 */ /* 0x002fcc0000410000 */
[----:B------:R-:W0:Y:S08]  /*3200*/  MUFU.COS R0, R7 ;  /* 0x0000000700007308 */ /* 0x000e300000000000 */
[----:B------:R-:W0:Y:S01]  /*3210*/  MUFU.EX2 R9, R9 ;  /* 0x0000000900097308 */ /* 0x000e220000000800 */
[----:B------:R-:W-:Y:S02]  /*3220*/  FSEL R148, R105, RZ, !P6 ;  /* 0x000000ff69947208 */ /* 0x000fe40007000000 */
[----:B------:R-:W-:-:S04]  /*3230*/  ISETP.GE.U32.AND P6, PT, R40, R71, PT ;  /* 0x000000472800720c */ /* 0x000fc80003fc6070 */
[----:B------:R-:W-:Y:S02]  /*3240*/  FSEL R154, R107, RZ, !P6 ;  /* 0x000000ff6b9a7208 */ /* 0x000fe40007000000 */
[----:B------:R-:W-:Y:S02]  /*3250*/  FSEL R153, R11, RZ, !P6 ;  /* 0x000000ff0b997208 */ /* 0x000fe40007000000 */
[----:B------:R-:W-:Y:S02]  /*3260*/  FSEL R155, R23, 1, !P6 ;  /* 0x3f800000179b7808 */ /* 0x000fe40007000000 */
[----:B------:R-:W-:Y:S01]  /*3270*/  ISETP.GE.U32.AND P6, PT, R41, R71, PT ;  /* 0x000000472900720c */ /* 0x000fe20003fc6070 */
[C---:B0-----:R-:W-:Y:S01]  /*3280*/  FMUL.FTZ R0, R9.reuse, R0 ;  /* 0x0000000009007220 */ /* 0x041fe20000410000 */
[----:B------:R-:W-:-:S04]  /*3290*/  FMUL.FTZ R6, R9, R6 ;  /* 0x0000000609067220 */ /* 0x000fc80000410000 */
[----:B------:R-:W-:Y:S01]  /*32a0*/  FSEL R158, R0, 1, !P6 ;  /* 0x3f800000009e7808 */ /* 0x000fe20007000000 */
[CC--:B------:R-:W-:Y:S01]  /*32b0*/  FMUL.FTZ R0, R135.reuse, R142.reuse ;  /* 0x0000008e87007220 */ /* 0x0c0fe20000410000 */
[----:B------:R-:W-:Y:S01]  /*32c0*/  FSEL R157, R6, RZ, !P6 ;  /* 0x000000ff069d7208 */ /* 0x000fe20007000000 */
[----:B------:R-:W-:Y:S02]  /*32d0*/  FMUL.FTZ R6, RZ, R142 ;  /* 0x0000008eff067220 */ /* 0x000fe40000410000 */
[-C--:B------:R-:W-:Y:S02]  /*32e0*/  FFMA.FTZ R0, RZ, R140.reuse, R0 ;  /* 0x0000008cff007223 */ /* 0x080fe40000010000 */
[----:B------:R-:W-:Y:S02]  /*32f0*/  FFMA.FTZ R7, R135, R140, -R6 ;  /* 0x0000008c87077223 */ /* 0x000fe40000010806 */
[----:B------:R-:W-:Y:S02]  /*3300*/  FADD.FTZ R6, RZ, R0 ;  /* 0x00000000ff067221 */ /* 0x000fe40000010000 */
[----:B------:R-:W-:-:S02]  /*3310*/  FADD.FTZ R0, R136, R7 ;  /* 0x0000000788007221 */ /* 0x000fc40000010000 */
[C---:B------:R-:W-:Y:S02]  /*3320*/  FMUL.FTZ R8, R143.reuse, R6 ;  /* 0x000000068f087220 */ /* 0x040fe40000410000 */
[-C--:B------:R-:W-:Y:S02]  /*3330*/  FMUL.FTZ R7, R143, R0.reuse ;  /* 0x000000008f077220 */ /* 0x080fe40000410000 */
[C---:B------:R-:W-:Y:S02]  /*3340*/  FFMA.FTZ R8, R141.reuse, R0, -R8 ;  /* 0x000000008d087223 */ /* 0x040fe40000010808 */
[----:B------:R-:W-:Y:S02]  /*3350*/  FFMA.FTZ R7, R141, R6, R7 ;  /* 0x000000068d077223 */ /* 0x000fe40000010007 */
[----:B------:R-:W-:Y:S02]  /*3360*/  FADD.FTZ R8, R139, R8 ;  /* 0x000000088b087221 */ /* 0x000fe40000010000 */
[----:B------:R-:W-:-:S02]  /*3370*/  FADD.FTZ R7, RZ, R7 ;  /* 0x00000007ff077221 */ /* 0x000fc40000010000 */
[CC--:B------:R-:W-:Y:S02]  /*3380*/  FMUL.FTZ R11, R145.reuse, R8.reuse ;  /* 0x00000008910b7220 */ /* 0x0c0fe40000410000 */
[-C--:B------:R-:W-:Y:S02]  /*3390*/  FMUL.FTZ R9, R145, R7.reuse ;  /* 0x0000000791097220 */ /* 0x080fe40000410000 */
[C---:B------:R-:W-:Y:S02]  /*33a0*/  FFMA.FTZ R11, R146.reuse, R7, R11 ;  /* 0x00000007920b7223 */ /* 0x040fe4000001000b */
[----:B------:R-:W-:Y:S02]  /*33b0*/  FFMA.FTZ R9, R146, R8, -R9 ;  /* 0x0000000892097223 */ /* 0x000fe40000010809 */
[----:B------:R-:W-:Y:S01]  /*33c0*/  FADD.FTZ R11, RZ, R11 ;  /* 0x0000000bff0b7221 */ /* 0x000fe20000010000 */
[----:B------:R-:W-:Y:S01]  /*33d0*/  FMUL.FTZ R7, R137, R142 ;  /* 0x0000008e89077220 */ /* 0x000fe20000410000 */
[----:B------:R-:W-:-:S02]  /*33e0*/  FADD.FTZ R9, R144, R9 ;  /* 0x0000000990097221 */ /* 0x000fc40000010000 */
[C---:B------:R-:W-:Y:S01]  /*33f0*/  FMUL.FTZ R23, R149.reuse, R11 ;  /* 0x0000000b95177220 */ /* 0x040fe20000410000 */
[C---:B------:R-:W-:Y:S01]  /*3400*/  FMUL.FTZ R0, R138.reuse, R142 ;  /* 0x0000008e8a007220 */ /* 0x040fe20000410000 */
[-C--:B------:R-:W-:Y:S01]  /*3410*/  FFMA.FTZ R6, R138, R140.reuse, R7 ;  /* 0x0000008c8a067223 */ /* 0x080fe20000010007 */
[-C--:B------:R-:W-:Y:S01]  /*3420*/  FMUL.FTZ R22, R149, R9.reuse ;  /* 0x0000000995167220 */ /* 0x080fe20000410000 */
[C---:B------:R-:W-:Y:S01]  /*3430*/  FFMA.FTZ R10, R150.reuse, R9, -R23 ;  /* 0x00000009960a7223 */ /* 0x040fe20000010817 */
        /* <DEDUP_REMOVED lines=11> */
[----:B------:R-:W-:Y:S01]  /*34f0*/  FFMA.FTZ R0, R151, R22, R0 ;  /* 0x0000001697007223 */ /* 0x000fe20000010000 */
[-C--:B------:R-:W-:Y:S01]  /*3500*/  FMUL.FTZ R9, R145, R7.reuse ;  /* 0x0000000791097220 */ /* 0x080fe20000410000 */
[C---:B------:R-:W-:Y:S01]  /*3510*/  FFMA.FTZ R11, R146.reuse, R7, R11 ;  /* 0x00000007920b7223 */ /* 0x040fe2000001000b */
[----:B------:R-:W-:Y:S01]  /*3520*/  FFMA.FTZ R23, R151, R10, -R23 ;  /* 0x0000000a97177223 */ /* 0x000fe20000010817 */
[----:B------:R-:W-:Y:S01]  /*3530*/  FADD.FTZ R10, RZ, R0 ;  /* 0x00000000ff0a7221 */ /* 0x000fe20000010000 */
[----:B------:R-:W-:Y:S01]  /*3540*/  FFMA.FTZ R9, R146, R8, -R9 ;  /* 0x0000000892097223 */ /* 0x000fe20000010809 */
[----:B------:R-:W-:Y:S01]  /*3550*/  FMUL.FTZ R7, R149, R11 ;  /* 0x0000000b95077220 */ /* 0x000fe20000410000 */
[----:B------:R-:W-:Y:S01]  /*3560*/  FADD.FTZ R6, R148, R23 ;  /* 0x0000001794067221 */ /* 0x000fe20000010000 */
[----:B------:R-:W-:Y:S01]  /*3570*/  FMUL.FTZ R8, R153, R10 ;  /* 0x0000000a99087220 */ /* 0x000fe20000410000 */
[-C--:B------:R-:W-:Y:S01]  /*3580*/  FMUL.FTZ R0, R149, R9.reuse ;  /* 0x0000000995007220 */ /* 0x080fe20000410000 */
[C---:B------:R-:W-:Y:S01]  /*3590*/  FFMA.FTZ R7, R150.reuse, R9, -R7 ;  /* 0x0000000996077223 */ /* 0x040fe20000010807 */
[-C--:B------:R-:W-:Y:S01]  /*35a0*/  FMUL.FTZ R23, R153, R6.reuse ;  /* 0x0000000699177220 */ /* 0x080fe20000410000 */
[C---:B------:R-:W-:Y:S01]  /*35b0*/  FFMA.FTZ R9, R155.reuse, R6, -R8 ;  /* 0x000000069b097223 */ /* 0x040fe20000010808 */
[----:B------:R-:W-:Y:S01]  /*35c0*/  FFMA.FTZ R0, R150, R11, R0 ;  /* 0x0000000b96007223 */ /* 0x000fe20000010000 */
[----:B------:R-:W-:Y:S01]  /*35d0*/  FMUL.FTZ R8, R152, R7 ;  /* 0x0000000798087220 */ /* 0x000fe20000410000 */
[----:B------:R-:W-:Y:S01]  /*35e0*/  FFMA.FTZ R23, R155, R10, R23 ;  /* 0x0000000a9b177223 */ /* 0x000fe20000010017 */
[----:B------:R-:W-:Y:S01]  /*35f0*/  FADD.FTZ R9, R154, R9 ;  /* 0x000000099a097221 */ /* 0x000fe20000010000 */
[-C--:B------:R-:W-:Y:S01]  /*3600*/  FMUL.FTZ R6, R152, R0.reuse ;  /* 0x0000000098067220 */ /* 0x080fe20000410000 */
[----:B------:R-:W-:Y:S01]  /*3610*/  FFMA.FTZ R8, R151, R0, R8 ;  /* 0x0000000097087223 */ /* 0x000fe20000010008 */
[----:B------:R-:W-:Y:S01]  /*3620*/  FADD.FTZ R23, RZ, R23 ;  /* 0x00000017ff177221 */ /* 0x000fe20000010000 */
[----:B------:R-:W-:Y:S01]  /*3630*/  FMUL.FTZ R11, R157, R9 ;  /* 0x000000099d0b7220 */ /* 0x000fe20000410000 */
[----:B------:R-:W-:Y:S01]  /*3640*/  FFMA.FTZ R6, R151, R7, -R6 ;  /* 0x0000000797067223 */ /* 0x000fe20000010806 */
[----:B------:R-:W-:Y:S01]  /*3650*/  FMUL.FTZ R0, R153, R8 ;  /* 0x0000000899007220 */ /* 0x000fe20000410000 */
[-C--:B------:R-:W-:Y:S01]  /*3660*/  FMUL.FTZ R10, R157, R23.reuse ;  /* 0x000000179d0a7220 */ /* 0x080fe20000410000 */
[----:B------:R-:W-:Y:S01]  /*3670*/  FFMA.FTZ R23, R158, R23, R11 ;  /* 0x000000179e177223 */ /* 0x000fe2000001000b */
[----:B------:R-:W-:Y:S01]  /*3680*/  FSEL R156, R108, RZ, !P6 ;  /* 0x000000ff6c9c7208 */ /* 0x000fe20007000000 */
[-C--:B------:R-:W-:Y:S01]  /*3690*/  FFMA.FTZ R0, R155, R6.reuse, -R0 ;  /* 0x000000069b007223 */ /* 0x080fe20000010800 */
[----:B------:R-:W-:Y:S01]  /*36a0*/  FMUL.FTZ R7, R153, R6 ;  /* 0x0000000699077220 */ /* 0x000fe20000410000 */
[----:B------:R-:W-:Y:S01]  /*36b0*/  FFMA.FTZ R11, R158, R9, -R10 ;  /* 0x000000099e0b7223 */ /* 0x000fe2000001080a */
[----:B------:R-:W-:Y:S01]  /*36c0*/  FADD.FTZ R22, RZ, R23 ;  /* 0x00000017ff167221 */ /* 0x000fe20000010000 */
[----:B------:R-:W-:Y:S01]  /*36d0*/  FMUL.FTZ R9, R157, R0 ;  /* 0x000000009d097220 */ /* 0x000fe20000410000 */
[----:B------:R-:W-:Y:S01]  /*36e0*/  FFMA.FTZ R7, R155, R8, R7 ;  /* 0x000000089b077223 */ /* 0x000fe20000010007 */
[----:B------:R-:W-:-:S02]  /*36f0*/  FADD.FTZ R159, R156, R11 ;  /* 0x0000000b9c9f7221 */ /* 0x000fc40000010000 */
[----:B------:R-:W0:Y:S01]  /*3700*/  SHFL.UP PT, R10, R22, 0x1, RZ ;  /* 0x04200000160a7989 */ /* 0x000e2200000e00ff */
[----:B------:R-:W-:-:S03]  /*3710*/  FFMA.FTZ R6, R158, R7, R9 ;  /* 0x000000079e067223 */ /* 0x000fc60000010009 */
[----:B------:R-:W1:Y:S01]  /*3720*/  SHFL.UP PT, R9, R159, 0x1, RZ ;  /* 0x042000009f097989 */ /* 0x000e6200000e00ff */
[----:B------:R-:W-:Y:S01]  /*3730*/  FMUL.FTZ R7, R157, R7 ;  /* 0x000000079d077220 */ /* 0x000fe20000410000 */
[----:B------:R-:W-:Y:S02]  /*3740*/  ISETP.GE.AND P6, PT, R73, 0x1, PT ;  /* 0x000000014900780c */ /* 0x000fe40003fc6270 */
[----:B------:R-:W2:Y:S01]  /*3750*/  SHFL.UP PT, R8, R6, 0x1, RZ ;  /* 0x0420000006087989 */ /* 0x000ea200000e00ff */
[----:B------:R-:W-:-:S05]  /*3760*/  FFMA.FTZ R23, R158, R0, -R7 ;  /* 0x000000009e177223 */ /* 0x000fca0000010807 */
[----:B------:R-:W3:Y:S01]  /*3770*/  SHFL.UP PT, R0, R23, 0x1, RZ ;  /* 0x0420000017007989 */ /* 0x000ee200000e00ff */
[-C--:B0-----:R-:W-:Y:S01]  /*3780*/  FMUL.FTZ R160, R6, R10.reuse ;  /* 0x0000000a06a07220 */ /* 0x081fe20000410000 */
[----:B------:R-:W-:-:S03]  /*3790*/  FMUL.FTZ R7, R23, R10 ;  /* 0x0000000a17077220 */ /* 0x000fc60000410000 */
[-C--:B-1----:R-:W-:Y:S01]  /*37a0*/  FFMA.FTZ R160, R23, R9.reuse, -R160 ;  /* 0x0000000917a07223 */ /* 0x082fe200000108a0 */
[----:B------:R-:W-:-:S04]  /*37b0*/  FFMA.FTZ R9, R6, R9, R7 ;  /* 0x0000000906097223 */ /* 0x000fc80000010007 */
[----:B------:R-:W-:Y:S01]  /*37c0*/  @P6 FADD.FTZ R22, R22, R9 ;  /* 0x0000000916166221 */ /* 0x000fe20000010000 */
[----:B------:R-:W-:-:S04]  /*37d0*/  @P6 FADD.FTZ R159, R159, R160 ;  /* 0x000000a09f9f6221 */ /* 0x000fc80000010000 */
[----:B------:R-:W0:Y:S01]  /*37e0*/  SHFL.UP PT, R9, R22, 0x2, RZ ;  /* 0x0440000016097989 */ /* 0x000e2200000e00ff */
[CC--:B--2---:R-:W-:Y:S01]  /*37f0*/  FMUL.FTZ R10, R6.reuse, R8.reuse ;  /* 0x00000008060a7220 */ /* 0x0c4fe20000410000 */
[C---:B------:R-:W-:Y:S02]  /*3800*/  FMUL.FTZ R7, R23.reuse, R8 ;  /* 0x0000000817077220 */ /* 0x040fe40000410000 */
[----:B------:R-:W1:Y:S02]  /*3810*/  SHFL.UP PT, R8, R159, 0x2, RZ ;  /* 0x044000009f087989 */ /* 0x000e6400000e00ff */
[-C--:B---3--:R-:W-:Y:S01]  /*3820*/  @P6 FFMA.FTZ R6, R6, R0.reuse, R7 ;  /* 0x0000000006066223 */ /* 0x088fe20000010007 */
[----:B------:R-:W-:-:S04]  /*3830*/  @P6 FFMA.FTZ R23, R23, R0, -R10 ;  /* 0x0000000017176223 */ /* 0x000fc8000001080a */
[----:B------:R-:W2:Y:S01]  /*3840*/  SHFL.UP PT, R7, R6, 0x2, RZ ;  /* 0x0440000006077989 */ /* 0x000ea200000e00ff */
[----:B------:R-:W-:-:S03]  /*3850*/  ISETP.GE.AND P6, PT, R73, 0x2, PT ;  /* 0x000000024900780c */ /* 0x000fc60003fc6270 */
[----:B------:R-:W3:Y:S01]  /*3860*/  SHFL.UP PT, R0, R23, 0x2, RZ ;  /* 0x0440000017007989 */ /* 0x000ee200000e00ff */
[-C--:B0-----:R-:W-:Y:S01]  /*3870*/  FMUL.FTZ R10, R6, R9.reuse ;  /* 0x00000009060a7220 */ /* 0x081fe20000410000 */
[----:B------:R-:W-:-:S04]  /*3880*/  FMUL.FTZ R9, R23, R9 ;  /* 0x0000000917097220 */ /* 0x000fc80000410000 */
[-C--:B-1----:R-:W-:Y:S01]  /*3890*/  FFMA.FTZ R9, R6, R8.reuse, R9 ;  /* 0x0000000806097223 */ /* 0x082fe20000010009 */
[----:B------:R-:W-:-:S03]  /*38a0*/  FFMA.FTZ R10, R23, R8, -R10 ;  /* 0x00000008170a7223 */ /* 0x000fc6000001080a */
        /* <DEDUP_REMOVED lines=12> */
[----:B------:R-:W-:-:S04]  /*3970*/  FMUL.FTZ R9, R23, R9 ;  /* 0x0000000917097220 */ /* 0x000fc80000410000 */
[CC--:B-1----:R-:W-:Y:S01]  /*3980*/  FFMA.FTZ R9, R6.reuse, R8.reuse, R9 ;  /* 0x0000000806097223 */ /* 0x0c2fe20000010009 */
[----:B------:R-:W-:Y:S01]  /*3990*/  FFMA.FTZ R10, R23, R8, -R10 ;  /* 0x00000008170a7223 */ /* 0x000fe2000001080a */
[----:B--2---:R-:W-:-:S05]  /*39a0*/  FMUL.FTZ R8, R6, R7 ;  /* 0x0000000706087220 */ /* 0x004fca0000410000 */
[----:B------:R-:W-:Y:S01]  /*39b0*/  @P6 FADD.FTZ R22, R22, R9 ;  /* 0x0000000916166221 */ /* 0x000fe20000010000 */
[----:B------:R-:W-:Y:S01]  /*39c0*/  FMUL.FTZ R7, R23, R7 ;  /* 0x0000000717077220 */ /* 0x000fe20000410000 */
[----:B------:R-:W-:-:S03]  /*39d0*/  @P6 FADD.FTZ R159, R159, R10 ;  /* 0x0000000a9f9f6221 */ /* 0x000fc60000010000 */
        /* <DEDUP_REMOVED lines=9> */
[CC--:B-1----:R-:W-:Y:S01]  /*3a70*/  FFMA.FTZ R10, R23.reuse, R8.reuse, -R10 ;  /* 0x00000008170a7223 */ /* 0x0c2fe2000001080a */
[C---:B------:R-:W-:Y:S01]  /*3a80*/  FFMA.FTZ R9, R6.reuse, R8, R9 ;  /* 0x0000000806097223 */ /* 0x040fe20000010009 */
        /* <DEDUP_REMOVED lines=10> */
[----:B------:R-:W-:-:S02]  /*3b30*/  ISETP.GE.AND P6, PT, R51, R97, PT ;  /* 0x000000613300720c */ /* 0x000fc40003fc6270 */
[----:B------:R-:W-:Y:S01]  /*3b40*/  PRMT R7, RZ, 0x7610, R7 ;  /* 0x00007610ff077816 */ /* 0x000fe20000000007 */
[-C--:B0-----:R-:W-:Y:S01]  /*3b50*/  FMUL.FTZ R160, R6, R10.reuse ;  /* 0x0000000a06a07220 */ /* 0x081fe20000410000 */
[----:B------:R-:W-:-:S09]  /*3b60*/  FMUL.FTZ R11, R23, R10 ;  /* 0x0000000a170b7220 */ /* 0x000fd20000410000 */
[----:B------:R-:W4:Y:S01]  /*3b70*/  @!P6 LDG.E.U16 R7, desc[UR20][R4.64+0x40] ;  /* 0x000040140407e981 */ /* 0x000f22000c1e1500 */
[CC--:B-1----:R-:W-:Y:S01]  /*3b80*/  FMUL.FTZ R10, R6.reuse, R0.reuse ;  /* 0x00000000060a7220 */ /* 0x0c2fe20000410000 */
[C---:B------:R-:W-:Y:S01]  /*3b90*/  FMUL.FTZ R0, R23.reuse, R0 ;  /* 0x0000000017007220 */ /* 0x040fe20000410000 */
[-C--:B--2---:R-:W-:Y:S01]  /*3ba0*/  FFMA.FTZ R160, R23, R8.reuse, -R160 ;  /* 0x0000000817a07223 */ /* 0x084fe200000108a0 */
[C---:B------:R-:W-:Y:S01]  /*3bb0*/  FFMA.FTZ R11, R6.reuse, R8, R11 ;  /* 0x00000008060b7223 */ /* 0x040fe2000001000b */
[----:B------:R-:W-:Y:S01]  /*3bc0*/  ISETP.GE.AND P6, PT, R73, 0x10, PT ;  /* 0x000000104900780c */ /* 0x000fe20003fc6270 */
[-C--:B---3--:R-:W-:Y:S01]  /*3bd0*/  FFMA.FTZ R8, R23, R9.reuse, -R10 ;  /* 0x0000000917087223 */ /* 0x088fe2000001080a */
[----:B------:R-:W-:-:S05]  /*3be0*/  FFMA.FTZ R9, R6, R9, R0 ;  /* 0x0000000906097223 */ /* 0x000fca0000010000 */
[----:B------:R-:W-:Y:S02]  /*3bf0*/  FSEL R189, R6, R9, !P6 ;  /* 0x0000000906bd7208 */ /* 0x000fe40007000000 */
[----:B------:R-:W-:Y:S01]  /*3c00*/  PRMT R6, RZ, 0x7610, R6 ;  /* 0x00007610ff067816 */ /* 0x000fe20000000006 */
[----:B------:R-:W-:-:S05]  /*3c10*/  FADD.FTZ R11, R22, R11 ;  /* 0x0000000b160b7221 */ /* 0x000fca0000010000 */
[----:B------:R-:W2:Y:S01]  /*3c20*/  @!P0 LDG.E.U16 R6, desc[UR20][R4.64] ;  /* 0x0000001404068981 */ /* 0x000ea2000c1e1500 */
[----:B------:R-:W-:Y:S02]  /*3c30*/  ISETP.NE.AND P0, PT, R169, RZ, PT ;  /* 0x000000ffa900720c */ /* 0x000fe40003f05270 */
[----:B------:R-:W-:Y:S02]  /*3c40*/  FSEL R191, R22, R11, !P6 ;  /* 0x0000000b16bf7208 */ /* 0x000fe40007000000 */
[----:B------:R-:W-:Y:S01]  /*3c50*/  PRMT R22, RZ, 0x7610, R22 ;  /* 0x00007610ff167816 */ /* 0x000fe20000000016 */
[----:B------:R-:W-:Y:S01]  /*3c60*/  FADD.FTZ R10, R159, R160 ;  /* 0x000000a09f0a7221 */ /* 0x000fe20000010000 */
[----:B------:R-:W-:-:S07]  /*3c70*/  FSEL R188, R23, R8, !P6 ;  /* 0x0000000817bc7208 */ /* 0x000fce0007000000 */
[----:B------:R-:W3:Y:S01]  /*3c80*/  @!P0 LDG.E.U16 R22, desc[UR20][R4.64+0x80] ;  /* 0x0000801404168981 */ /* 0x000ee2000c1e1500 */
[----:B------:R-:W-:Y:S02]  /*3c90*/  ISETP.NE.AND P0, PT, R173, RZ, PT ;  /* 0x000000ffad00720c */ /* 0x000fe40003f05270 */
[----:B------:R-:W-:Y:S02]  /*3ca0*/  PRMT R23, RZ, 0x7610, R23 ;  /* 0x00007610ff177816 */ /* 0x000fe40000000017 */
[----:B------:R-:W-:Y:S02]  /*3cb0*/  FSEL R190, R159, R10, !P6 ;  /* 0x0000000a9fbe7208 */ /* 0x000fe40007000000 */
[----:B------:R-:W-:Y:S02]  /*3cc0*/  PRMT R160, RZ, 0x7610, R160 ;  /* 0x00007610ffa07816 */ /* 0x000fe400000000a0 */
[----:B------:R-:W-:Y:S02]  /*3cd0*/  PRMT R159, RZ, 0x7610, R159 ;  /* 0x00007610ff9f7816 */ /* 0x000fe4000000009f */
[----:B------:R-:W-:-:S02]  /*3ce0*/  PRMT R162, RZ, 0x7610, R162 ;  /* 0x00007610ffa27816 */ /* 0x000fc400000000a2 */
[----:B------:R-:W-:Y:S01]  /*3cf0*/  PRMT R161, RZ, 0x7610, R161 ;  /* 0x00007610ffa17816 */ /* 0x000fe200000000a1 */
[----:B------:R-:W5:Y:S01]  /*3d00*/  @!P0 LDG.E.U16 R23, desc[UR20][R4.64+0xc0] ;  /* 0x0000c01404178981 */ /* 0x000f62000c1e1500 */
[----:B------:R-:W-:Y:S02]  /*3d10*/  PRMT R164, RZ, 0x7610, R164 ;  /* 0x00007610ffa47816 */ /* 0x000fe400000000a4 */
[----:B------:R-:W-:Y:S01]  /*3d20*/  ISETP.NE.AND P6, PT, R184, RZ, PT ;  /* 0x000000ffb800720c */ /* 0x000fe20003fc5270 */
[----:B------:R-:W5:Y:S01]  /*3d30*/  @!P1 LDG.E.U16 R160, desc[UR20][R4.64+0x100] ;  /* 0x0001001404a09981 */ /* 0x000f62000c1e1500 */
[----:B------:R-:W-:Y:S02]  /*3d40*/  ISETP.NE.AND P0, PT, R172, RZ, PT ;  /* 0x000000ffac00720c */ /* 0x000fe40003f05270 */
[----:B------:R-:W-:Y:S01]  /*3d50*/  ISETP.NE.AND P1, PT, R174, RZ, PT ;  /* 0x000000ffae00720c */ /* 0x000fe20003f25270 */
[----:B------:R-:W5:Y:S01]  /*3d60*/  @!P2 LDG.E.U16 R159, desc[UR20][R4.64+0x140] ;  /* 0x00014014049fa981 */ /* 0x000f62000c1e1500 */
[----:B------:R-:W-:-:S03]  /*3d70*/  ISETP.NE.AND P2, PT, R175, RZ, PT ;  /* 0x000000ffaf00720c */ /* 0x000fc60003f45270 */
[----:B------:R-:W5:Y:S01]  /*3d80*/  @!P3 LDG.E.U16 R162, desc[UR20][R4.64+0x180] ;  /* 0x0001801404a2b981 */ /* 0x000f62000c1e1500 */
[----:B------:R-:W-:-:S03]  /*3d90*/  ISETP.NE.AND P3, PT, R185, RZ, PT ;  /* 0x000000ffb900720c */ /* 0x000fc60003f65270 */
[----:B------:R-:W5:Y:S01]  /*3da0*/  @!P4 LDG.E.U16 R161, desc[UR20][R4.64+0x1c0] ;  /* 0x0001c01404a1c981 */ /* 0x000f62000c1e1500 */
[----:B------:R-:W-:-:S03]  /*3db0*/  ISETP.NE.AND P4, PT, R186, RZ, PT ;  /* 0x000000ffba00720c */ /* 0x000fc60003f85270 */
        /* <DEDUP_REMOVED lines=9> */
[----:B------:R-:W5:Y:S01]  /*3e50*/  @!P0 LDG.E.U16 R166, desc[UR20][R4.64+0x280] ;  /* 0x0002801404a68981 */ /* 0x000f62000c1e1500 */
[----:B------:R-:W-:-:S03]  /*3e60*/  PRMT R169, RZ, 0x7610, R169 ;  /* 0x00007610ffa97816 */ /* 0x000fc600000000a9 */
[----:B------:R-:W5:Y:S04]  /*3e70*/  @!P1 LDG.E.U16 R165, desc[UR20][R4.64+0x2c0] ;  /* 0x0002c01404a59981 */ /* 0x000f68000c1e1500 */
[----:B------:R-:W5:Y:S04]  /*3e80*/  @!P2 LDG.E.U16 R168, desc[UR20][R4.64+0x300] ;  /* 0x0003001404a8a981 */ /* 0x000f68000c1e1500 */
[----:B------:R-:W5:Y:S04]  /*3e90*/  @!P3 LDG.E.U16 R167, desc[UR20][R4.64+0x340] ;  /* 0x0003401404a7b981 */ /* 0x000f68000c1e1500 */
[----:B------:R-:W5:Y:S04]  /*3ea0*/  @!P4 LDG.E.U16 R170, desc[UR20][R4.64+0x380] ;  /* 0x0003801404aac981 */ /* 0x000f68000c1e1500 */
[----:B------:R0:W5:Y:S01]  /*3eb0*/  @!P5 LDG.E.U16 R169, desc[UR20][R4.64+0x3c0] ;  /* 0x0003c01404a9d981 */ /* 0x000162000c1e1500 */
[----:B------:R-:W1:Y:S01]  /*3ec0*/  S2R R173, SR_CgaCtaId ;  /* 0x0000000000ad7919 */ /* 0x000e620000008800 */
[----:B------:R-:W-:-:S02]  /*3ed0*/  ISETP.NE.AND P6, PT, R171, RZ, PT ;  /* 0x000000ffab00720c */ /* 0x000fc40003fc5270 */
[----:B------:R-:W-:Y:S02]  /*3ee0*/  LEA R0, R109, R74, 0x4 ;  /* 0x0000004a6d007211 */ /* 0x000fe400078e20ff */
[----:B0-----:R-:W-:Y:S02]  /*3ef0*/  MOV R4, 0x3f800000 ;  /* 0x3f80000000047802 */ /* 0x001fe40000000f00 */
[----:B------:R-:W-:Y:S01]  /*3f00*/  MOV R5, RZ ;  /* 0x000000ff00057202 */ /* 0x000fe20000000f00 */
[----:B--2---:R-:W-:Y:S04]  /*3f10*/  STS.U16 [R75], R6 ;  /* 0x000000064b007388 */ /* 0x004fe80000000400 */
[----:B----4-:R0:W-:Y:S04]  /*3f20*/  STS.U16 [R76+0x40], R7 ;  /* 0x000040074c007388 */ /* 0x0101e80000000400 */
[----:B---3--:R-:W-:Y:S04]  /*3f30*/  STS.U16 [R77+0x80], R22 ;  /* 0x000080164d007388 */ /* 0x008fe80000000400 */
        /* <DEDUP_REMOVED lines=14> */
[----:B------:R-:W2:Y:S01]  /*4020*/  LDG.E.64 R20, desc[UR20][R20.64] ;  /* 0x0000001414147981 */ /* 0x000ea2000c1e1b00 */
[----:B0-----:R-:W-:Y:S02]  /*4030*/  CS2R R6, SRZ ;  /* 0x0000000000067805 */ /* 0x001fe4000001ff00 */
[----:B------:R-:W-:Y:S01]  /*4040*/  MOV R172, 0x400 ;  /* 0x0000040000ac7802 */ /* 0x000fe20000000f00 */
[----:B------:R-:W-:Y:S04]  /*4050*/  LDS.U16 R160, [R118] ;  /* 0x0000000076a07984 */ /* 0x000fe80000000400 */
[----:B------:R-:W0:Y:S01]  /*4060*/  @P6 LDS.128 R4, [R0+0x460] ;  /* 0x0004600000046984 */ /* 0x000e220000000c00 */
[----:B------:R-:W-:Y:S02]  /*4070*/  ISETP.NE.AND P6, PT, R73, 0x1f, PT ;  /* 0x0000001f4900780c */ /* 0x000fe40003fc5270 */
[----:B-1----:R-:W-:Y:S01]  /*4080*/  LEA R74, R173, R172, 0x18 ;  /* 0x000000acad4a7211 */ /* 0x002fe200078ec0ff */
        /* <DEDUP_REMOVED lines=15> */
[----:B------:R-:W-:Y:S01]  /*4180*/  @!P6 STS.128 [R74+0x420], R8 ;  /* 0x000420084a00e388 */ /* 0x000fe20000000c00 */
[----:B------:R-:W-:Y:S01]  /*4190*/  BAR.SYNC.DEFER_BLOCKING 0x0 ;  /* 0x0000000000007b1d */ /* 0x000fe20000010000 */
[----:B------:R-:W-:-:S05]  /*41a0*/  ISETP.NE.AND P6, PT, R73, RZ, PT ;  /* 0x000000ff4900720c */ /* 0x000fca0003fc5270 */
[----:B------:R-:W1:Y:S04]  /*41b0*/  SHFL.UP PT, R192, R188, 0x1, RZ ;  /* 0x04200000bcc07989 */ /* 0x000e6800000e00ff */
[----:B------:R-:W3:Y:S04]  /*41c0*/  SHFL.UP PT, R187, R189, 0x1, RZ ;  /* 0x04200000bdbb7989 */ /* 0x000ee800000e00ff */
[----:B------:R-:W4:Y:S04]  /*41d0*/  SHFL.UP PT, R186, R190, 0x1, RZ ;  /* 0x04200000beba7989 */ /* 0x000f2800000e00ff */
[----:B------:R-:W5:Y:S04]  /*41e0*/  SHFL.UP PT, R185, R191, 0x1, RZ ;  /* 0x04200000bfb97989 */ /* 0x000f6800000e00ff */
[----:B0-----:R-:W-:Y:S04]  /*41f0*/  @!P6 STS.128 [R74+0x440], R4 ;  /* 0x000440044a00e388 */ /* 0x001fe80000000c00 */
[----:B------:R-:W-:Y:S01]  /*4200*/  LDS.128 R8, [R74+0x420] ;  /* 0x000420004a087984 */ /* 0x000fe20000000c00 */
[----:B-1----:R-:W-:-:S02]  /*4210*/  @!P6 MOV R192, R4 ;  /* 0x0000000400c0e202 */ /* 0x002fc40000000f00 */
[----:B---3--:R-:W-:Y:S02]  /*4220*/  @!P6 MOV R187, R5 ;  /* 0x0000000500bbe202 */ /* 0x008fe40000000f00 */
[----:B----4-:R-:W-:Y:S02]  /*4230*/  @!P6 MOV R186, R6 ;  /* 0x0000000600bae202 */ /* 0x010fe40000000f00 */
[----:B-----5:R-:W-:Y:S02]  /*4240*/  @!P6 MOV R185, R7 ;  /* 0x0000000700b9e202 */ /* 0x020fe40000000f00 */
[----:B------:R-:W-:Y:S01]  /*4250*/  ISETP.NE.AND P6, PT, R27, RZ, PT ;  /* 0x000000ff1b00720c */ /* 0x000fe20003fc5270 */
[----:B------:R-:W-:-:S12]  /*4260*/  BAR.SYNC.DEFER_BLOCKING 0x0 ;  /* 0x0000000000007b1d */ /* 0x000fd80000010000 */
[----:B------:R-:W0:Y:S01]  /*4270*/  @P6 LDS.64 R22, [R74+0x448] ;  /* 0x000448004a166984 */ /* 0x000e220000000a00 */
        /* <DEDUP_REMOVED lines=8> */
[-C--:B0-----:R-:W-:Y:S01]  /*4300*/  @P6 FMUL.FTZ R188, R22, R187.reuse ;  /* 0x000000bb16bc6220 */ /* 0x081fe20000410000 */
[----:B------:R-:W-:-:S03]  /*4310*/  @P6 FMUL.FTZ R189, R23, R187 ;  /* 0x000000bb17bd6220 */ /* 0x000fc60000410000 */
[-C--:B------:R-:W-:Y:S01]  /*4320*/  @P6 FFMA.FTZ R188, R23, R192.reuse, R188 ;  /* 0x000000c017bc6223 */ /* 0x080fe200000100bc */
[----:B------:R-:W-:-:S03]  /*4330*/  @P6 FFMA.FTZ R189, R22, R192, -R189 ;  /* 0x000000c016bd6223 */ /* 0x000fc600000108bd */
[----:B------:R-:W-:Y:S01]  /*4340*/  @P6 FADD.FTZ R185, R185, R188 ;  /* 0x000000bcb9b96221 */ /* 0x000fe20000010000 */
[----:B------:R-:W-:Y:S01]  /*4350*/  @P6 FADD.FTZ R186, R186, R189 ;  /* 0x000000bdbaba6221 */ /* 0x000fe20000010000 */
        /* <DEDUP_REMOVED lines=8> */
[----:B------:R-:W-:Y:S01]  /*43e0*/  ISETP.NE.AND P6, PT, R27, RZ, PT ;  /* 0x000000ff1b00720c */ /* 0x000fe20003fc5270 */
[----:B------:R-:W-:Y:S01]  /*43f0*/  BSSY.RECONVERGENT B0, `(.L_x_1981) ;  /* 0x0000056000007945 */ /* 0x000fe20003800200 */
[CC--:B--2---:R-:W-:Y:S01]  /*4400*/  FMUL.FTZ R23, R162.reuse, R21.reuse ;  /* 0x00000015a2177220 */ /* 0x0c4fe20000410000 */
[-C--:B------:R-:W-:Y:S01]  /*4410*/  FMUL.FTZ R162, R162, R20.reuse ;  /* 0x00000014a2a27220 */ /* 0x080fe20000410000 */
[C---:B------:R-:W-:Y:S01]  /*4420*/  FMUL.FTZ R188, R164.reuse, R20 ;  /* 0x00000014a4bc7220 */ /* 0x040fe20000410000 */
[----:B------:R-:W-:-:S02]  /*4430*/  FMUL.FTZ R22, R164, R21 ;  /* 0x00000015a4167220 */ /* 0x000fc40000410000 */
[-C--:B------:R-:W-:Y:S01]  /*4440*/  FFMA.FTZ R164, R160, R21.reuse, R162 ;  /* 0x00000015a0a47223 */ /* 0x080fe200000100a2 */
        /* <DEDUP_REMOVED lines=8> */
[-C--:B------:R-:W-:Y:S02]  /*44d0*/  FFMA.FTZ R23, R160, R20.reuse, -R23 ;  /* 0x00000014a0177223 */ /* 0x080fe40000010817 */
[----:B------:R-:W-:Y:S01]  /*44e0*/  FADD.FTZ R186, RZ, R185 ;  /* 0x000000b9ffba7221 */ /* 0x000fe20000010000 */
[----:B------:R-:W-:Y:S01]  /*44f0*/  FADD.FTZ R185, R135, R188 ;  /* 0x000000bc87b97221 */ /* 0x000fe20000010000 */
[CC--:B------:R-:W-:Y:S01]  /*4500*/  FFMA.FTZ R160, R166.reuse, R20.reuse, -R163 ;  /* 0x00000014a6a07223 */ /* 0x0c0fe200000108a3 */
[-C--:B------:R-:W-:Y:S01]  /*4510*/  FFMA.FTZ R163, R166, R21.reuse, R190 ;  /* 0x00000015a6a37223 */ /* 0x080fe200000100be */
[C---:B------:R-:W-:Y:S01]  /*4520*/  FMUL.FTZ R167, R169.reuse, R21 ;  /* 0x00000015a9a77220 */ /* 0x040fe20000410000 */
[----:B------:R-:W-:Y:S01]  /*4530*/  FMUL.FTZ R166, R169, R20 ;  /* 0x00000014a9a67220 */ /* 0x000fe20000410000 */
[----:B------:R-:W-:-:S02]  /*4540*/  FMUL.FTZ R169, R142, R185 ;  /* 0x000000b98ea97220 */ /* 0x000fc40000410000 */
[----:B------:R-:W-:Y:S01]  /*4550*/  FFMA.FTZ R137, R168, R20, -R167 ;  /* 0x00000014a8897223 */ /* 0x000fe200000108a7 */
[-C--:B------:R-:W-:Y:S01]  /*4560*/  FMUL.FTZ R167, R142, R186.reuse ;  /* 0x000000ba8ea77220 */ /* 0x080fe20000410000 */
[----:B------:R-:W-:Y:S01]  /*4570*/  FFMA.FTZ R169, R140, R186, R169 ;  /* 0x000000ba8ca97223 */ /* 0x000fe200000100a9 */
[C---:B------:R-:W-:Y:S01]  /*4580*/  FMUL.FTZ R135, R172.reuse, R21 ;  /* 0x00000015ac877220 */ /* 0x040fe20000410000 */
[----:B------:R-:W-:Y:S01]  /*4590*/  FMUL.FTZ R172, R172, R20 ;  /* 0x00000014acac7220 */ /* 0x000fe20000410000 */
[----:B------:R-:W-:Y:S01]  /*45a0*/  FFMA.FTZ R167, R140, R185, -R167 ;  /* 0x000000b98ca77223 */ /* 0x000fe200000108a7 */
[----:B------:R-:W-:Y:S02]  /*45b0*/  FADD.FTZ R169, RZ, R169 ;  /* 0x000000a9ffa97221 */ /* 0x000fe40000010000 */
[----:B------:R-:W-:Y:S01]  /*45c0*/  FFMA.FTZ R142, R170, R21, R172 ;  /* 0x00000015aa8e7223 */ /* 0x000fe200000100ac */
[----:B------:R-:W-:Y:S01]  /*45d0*/  FADD.FTZ R172, R136, R167 ;  /* 0x000000a788ac7221 */ /* 0x000fe20000010000 */
[----:B------:R-:W-:Y:S01]  /*45e0*/  FMUL.FTZ R140, R143, R169 ;  /* 0x000000a98f8c7220 */ /* 0x000fe20000410000 */
[----:B------:R-:W-:-:S02]  /*45f0*/  FFMA.FTZ R138, R168, R21, R166 ;  /* 0x00000015a88a7223 */ /* 0x000fc400000100a6 */
[-C--:B------:R-:W-:Y:S01]  /*4600*/  FMUL.FTZ R166, R143, R172.reuse ;  /* 0x000000ac8fa67220 */ /* 0x080fe20000410000 */
[----:B------:R-:W-:-:S03]  /*4610*/  FFMA.FTZ R140, R141, R172, -R140 ;  /* 0x000000ac8d8c7223 */ /* 0x000fc6000001088c */
[----:B------:R-:W-:Y:S01]  /*4620*/  FFMA.FTZ R166, R141, R169, R166 ;  /* 0x000000a98da67223 */ /* 0x000fe200000100a6 */
[----:B------:R-:W-:-:S03]  /*4630*/  FADD.FTZ R188, R139, R140 ;  /* 0x0000008c8bbc7221 */ /* 0x000fc60000010000 */
[----:B------:R-:W-:Y:S01]  /*4640*/  FADD.FTZ R190, RZ, R166 ;  /* 0x000000a6ffbe7221 */ /* 0x000fe20000010000 */
[----:B------:R-:W-:-:S03]  /*4650*/  FMUL.FTZ R139, R145, R188 ;  /* 0x000000bc918b7220 */ /* 0x000fc60000410000 */
[-C--:B------:R-:W-:Y:S01]  /*4660*/  FMUL.FTZ R145, R145, R190.reuse ;  /* 0x000000be91917220 */ /* 0x080fe20000410000 */
[----:B------:R-:W-:Y:S01]  /*4670*/  FFMA.FTZ R139, R146, R190, R139 ;  /* 0x000000be928b7223 */ /* 0x000fe2000001008b */
[-C--:B------:R-:W-:Y:S01]  /*4680*/  FFMA.FTZ R135, R170, R20.reuse, -R135 ;  /* 0x00000014aa877223 */ /* 0x080fe20000010887 */
[CC--:B------:R-:W-:Y:S01]  /*4690*/  FMUL.FTZ R136, R174.reuse, R21.reuse ;  /* 0x00000015ae887220 */ /* 0x0c0fe20000410000 */
[-C--:B------:R-:W-:Y:S01]  /*46a0*/  FMUL.FTZ R174, R174, R20.reuse ;  /* 0x00000014aeae7220 */ /* 0x080fe20000410000 */
[-C--:B------:R-:W-:Y:S01]  /*46b0*/  FMUL.FTZ R170, R175, R20.reuse ;  /* 0x00000014afaa7220 */ /* 0x080fe20000410000 */
[----:B------:R-:W-:Y:S01]  /*46c0*/  FMUL.FTZ R166, R161, R20 ;  /* 0x00000014a1a67220 */ /* 0x000fe20000410000 */
[----:B------:R-:W-:Y:S01]  /*46d0*/  FFMA.FTZ R145, R146, R188, -R145 ;  /* 0x000000bc92917223 */ /* 0x000fe20000010891 */
[----:B------:R-:W-:Y:S01]  /*46e0*/  FADD.FTZ R146, RZ, R139 ;  /* 0x0000008bff927221 */ /* 0x000fe20000010000 */
[-C--:B------:R-:W-:Y:S01]  /*46f0*/  FFMA.FTZ R174, R173, R21.reuse, R174 ;  /* 0x00000015adae7223 */ /* 0x080fe200000100ae */
[-C--:B------:R-:W-:Y:S01]  /*4700*/  FMUL.FTZ R168, R175, R21.reuse ;  /* 0x00000015afa87220 */ /* 0x080fe20000410000 */
[-C--:B------:R-:W-:Y:S01]  /*4710*/  FFMA.FTZ R170, R165, R21.reuse, R170 ;  /* 0x00000015a5aa7223 */ /* 0x080fe200000100aa */
[-C--:B------:R-:W-:Y:S01]  /*4720*/  FMUL.FTZ R140, R161, R21.reuse ;  /* 0x00000015a18c7220 */ /* 0x080fe20000410000 */
[----:B------:R-:W-:Y:S01]  /*4730*/  FFMA.FTZ R166, R159, R21, R166 ;  /* 0x000000159fa67223 */ /* 0x000fe200000100a6 */
[----:B------:R-:W-:Y:S01]  /*4740*/  FADD.FTZ R145, R144, R145 ;  /* 0x0000009190917221 */ /* 0x000fe20000010000 */
[----:B------:R-:W-:Y:S01]  /*4750*/  FMUL.FTZ R21, R149, R146 ;  /* 0x0000009295157220 */ /* 0x000fe20000410000 */
[----:B------:R-:W-:Y:S01]  /*4760*/  FMUL.FTZ R139, R9, R7 ;  /* 0x00000007098b7220 */ /* 0x000fe20000410000 */
[-C--:B------:R-:W-:Y:S01]  /*4770*/  FFMA.FTZ R141, R159, R20.reuse, -R140 ;  /* 0x000000149f8d7223 */ /* 0x080fe2000001088c */
[-C--:B------:R-:W-:Y:S01]  /*4780*/  FMUL.FTZ R149, R149, R145.reuse ;  /* 0x0000009195957220 */ /* 0x080fe20000410000 */
[----:B------:R-:W-:Y:S01]  /*4790*/  FFMA.FTZ R140, R150, R145, -R21 ;  /* 0x00000091968c7223 */ /* 0x000fe20000010815 */
[-C--:B------:R-:W-:Y:S01]  /*47a0*/  FFMA.FTZ R136, R173, R20.reuse, -R136 ;  /* 0x00000014ad887223 */ /* 0x080fe20000010888 */
[----:B------:R-:W-:Y:S01]  /*47b0*/  FFMA.FTZ R168, R165, R20, -R168 ;  /* 0x00000014a5a87223 */ /* 0x000fe200000108a8 */
[-C--:B------:R-:W-:Y:S01]  /*47c0*/  FFMA.FTZ R139, R8, R6.reuse, -R139 ;  /* 0x00000006088b7223 */ /* 0x080fe2000001088b */
[C---:B------:R-:W-:Y:S01]  /*47d0*/  FMUL.FTZ R20, R9.reuse, R6 ;  /* 0x0000000609147220 */ /* 0x040fe20000410000 */
[CC--:B------:R-:W-:Y:S01]  /*47e0*/  FMUL.FTZ R21, R9.reuse, R5.reuse ;  /* 0x0000000509157220 */ /* 0x0c0fe20000410000 */
[----:B------:R-:W-:Y:S01]  /*47f0*/  FMUL.FTZ R6, R9, R4 ;  /* 0x0000000409067220 */ /* 0x000fe20000410000 */
[----:B------:R-:W-:Y:S01]  /*4800*/  FFMA.FTZ R149, R150, R146, R149 ;  /* 0x0000009296957223 */ /* 0x000fe20000010095 */
[----:B------:R-:W-:Y:S01]  /*4810*/  FADD.FTZ R147, R147, R140 ;  /* 0x0000008c93937221 */ /* 0x000fe20000010000 */
[C---:B------:R-:W-:Y:S01]  /*4820*/  FFMA.FTZ R4, R8.reuse, R4, -R21 ;  /* 0x0000000408047223 */ /* 0x040fe20000010815 */
[C---:B------:R-:W-:Y:S01]  /*4830*/  FFMA.FTZ R5, R8.reuse, R5, R6 ;  /* 0x0000000508057223 */ /* 0x040fe20000010006 */
[----:B------:R-:W-:Y:S01]  /*4840*/  FFMA.FTZ R20, R8, R7, R20 ;  /* 0x0000000708147223 */ /* 0x000fe20000010014 */
[----:B------:R-:W-:Y:S01]  /*4850*/  FADD.FTZ R149, RZ, R149 ;  /* 0x00000095ff957221 */ /* 0x000fe20000010000 */
[----:B------:R-:W-:Y:S01]  /*4860*/  FMUL.FTZ R8, R152, R147 ;  /* 0x0000009398087220 */ /* 0x000fe20000410000 */
[----:B------:R-:W-:Y:S01]  /*4870*/  FADD.FTZ R6, R10, R139 ;  /* 0x0000008b0a067221 */ /* 0x000fe20000010000 */
[----:B------:R-:W-:Y:S01]  /*4880*/  FADD.FTZ R7, R11, R20 ;  /* 0x000000140b077221 */ /* 0x000fe20000010000 */
[----:B------:R-:W-:Y:S01]  /*4890*/  FMUL.FTZ R164, R186, R164 ;  /* 0x000000a4baa47220 */ /* 0x000fe20000410000 */
[-C--:B------:R-:W-:Y:S01]  /*48a0*/  FMUL.FTZ R152, R152, R149.reuse ;  /* 0x0000009598987220 */ /* 0x080fe20000410000 */
[----:B------:R-:W-:Y:S01]  /*48b0*/  FFMA.FTZ R10, R151, R149, R8 ;  /* 0x00000095970a7223 */ /* 0x000fe20000010008 */
        /* <DEDUP_REMOVED lines=9> */
.L_x_1982:
[----:B------:R-:W-:Y:S05]  /*4950*/  BSYNC.RECONVERGENT B0 ;  /* 0x0000000000007941 */ /* 0x000fea0003800200 */
.L_x_1981:
[----:B------:R-:W-:Y:S01]  /*4960*/  FFMA.FTZ R151, R151, R147, -R152 ;  /* 0x0000009397977223 */ /* 0x000fe20000010898 */
[----:B------:R-:W-:Y:S01]  /*4970*/  FADD.FTZ R11, RZ, R10 ;  /* 0x0000000aff0b7221 */ /* 0x000fe20000010000 */
[----:B0-----:R-:W-:Y:S01]  /*4980*/  FMUL.FTZ R5, R169, R162 ;  /* 0x000000a2a9057220 */ /* 0x001fe20000410000 */
[----:B------:R-:W-:Y:S01]  /*4990*/  IADD3 R109, PT, PT, R109, 0x1, RZ ;  /* 0x000000016d6d7810 */ /* 0x000fe20007ffe0ff */
[----:B------:R-:W-:Y:S01]  /*49a0*/  FADD.FTZ R148, R148, R151 ;  /* 0x0000009794947221 */ /* 0x000fe20000010000 */
[----:B------:R-:W-:Y:S01]  /*49b0*/  FMUL.FTZ R0, R153, R11 ;  /* 0x0000000b99007220 */ /* 0x000fe20000410000 */
[----:B------:R-:W-:Y:S01]  /*49c0*/  FFMA.FTZ R7, R172, R22, -R5 ;  /* 0x00000016ac077223 */ /* 0x000fe20000010805 */
[----:B------:R-:W-:Y:S01]  /*49d0*/  ISETP.GE.AND P6, PT, R109, UR5, PT ;  /* 0x000000056d007c0c */ /* 0x000fe2000bfc6270 */
[-C--:B------:R-:W-:Y:S01]  /*49e0*/  FMUL.FTZ R4, R153, R148.reuse ;  /* 0x0000009499047220 */ /* 0x080fe20000410000 */
[----:B------:R-:W-:Y:S01]  /*49f0*/  FFMA.FTZ R5, R155, R148, -R0 ;  /* 0x000000949b057223 */ /* 0x000fe20000010800 */
[----:B------:R-:W-:Y:S01]  /*4a00*/  FFMA.FTZ R100, R7, 2, R100 ;  /* 0x4000000007647823 */ /* 0x000fe20000010064 */
        /* <DEDUP_REMOVED lines=10> */
[----:B------:R-:W-:Y:S01]  /*4ab0*/  FFMA.FTZ R5, R158, R4, R5 ;  /* 0x000000049e057223 */ /* 0x000fe20000010005 */
[----:B------:R-:W-:Y:S01]  /*4ac0*/  FMUL.FTZ R7, R4, R170 ;  /* 0x000000aa04077220 */ /* 0x000fe20000410000 */
[----:B------:R-:W-:Y:S01]  /*4ad0*/  FFMA.FTZ R137, R145, R137, -R138 ;  /* 0x0000008991897223 */ /* 0x000fe2000001088a */
[----:B------:R-:W-:Y:S01]  /*4ae0*/  FFMA.FTZ R157, R158, R154, -R157 ;  /* 0x0000009a9e9d7223 */ /* 0x000fe2000001089d */
[----:B------:R-:W-:Y:S01]  /*4af0*/  FADD.FTZ R9, RZ, R5 ;  /* 0x00000005ff097221 */ /* 0x000fe20000010000 */
[----:B------:R-:W-:Y:S01]  /*4b00*/  FMUL.FTZ R5, R11, R174 ;  /* 0x000000ae0b057220 */ /* 0x000fe20000410000 */
[----:B------:R-:W-:Y:S01]  /*4b10*/  FFMA.FTZ R142, R147, R135, -R142 ;  /* 0x00000087938e7223 */ /* 0x000fe2000001088e */
[----:B------:R-:W-:Y:S01]  /*4b20*/  FADD.FTZ R157, R156, R157 ;  /* 0x0000009d9c9d7221 */ /* 0x000fe20000010000 */
[----:B------:R-:W-:Y:S01]  /*4b30*/  FMUL.FTZ R166, R166, R9 ;  /* 0x00000009a6a67220 */ /* 0x000fe20000410000 */
[----:B------:R-:W-:Y:S01]  /*4b40*/  FFMA.FTZ R5, R148, R136, -R5 ;  /* 0x0000008894057223 */ /* 0x000fe20000010805 */
        /* <DEDUP_REMOVED lines=9> */
[----:B------:R-:W-:Y:S06]  /*4be0*/  @!P6 BRA `(.L_x_1983) ;  /* 0xffffffdc00a8e947 */ /* 0x000fec000383ffff */
.L_x_1980:
[----:B------:R-:W-:Y:S01]  /*4bf0*/  BAR.SYNC.DEFER_BLOCKING 0x0 ;  /* 0x0000000000007b1d */ /* 0x000fe20000010000 */
[----:B------:R-:W-:Y:S02]  /*4c00*/  ISETP.NE.AND P0, PT, R27, RZ, PT ;  /* 0x000000ff1b00720c */ /* 0x000fe40003f05270 */
[----:B------:R-:W-:Y:S02]  /*4c10*/  F2FP.F16.F32.PACK_AB R85, R100, R85 ;  /* 0x000000556455723e */ /* 0x000fe400000000ff */
[----:B------:R-:W-:-:S03]  /*4c20*/  F2FP.F16.F32.PACK_AB R87, R102, R87 ;  /* 0x000000576657723e */ /* 0x000fc600000000ff */
[----:B------:R-:W0:Y:S01]  /*4c30*/  LDC.64 R16, c[0x0][0x420] ;  /* 0x00010800ff107b82 */ /* 0x000e220000000a00 */
[----:B------:R-:W-:Y:S01]  /*4c40*/  F2FP.F16.F32.PACK_AB R89, R104, R89 ;  /* 0x000000596859723e */ /* 0x000fe200000000ff */
[----:B------:R-:W1:Y:S01]  /*4c50*/  LDCU.64 UR6, c[0x0][0x478] ;  /* 0x00008f00ff0677ac */ /* 0x000e620008000a00 */
[----:B------:R-:W-:Y:S02]  /*4c60*/  F2FP.F16.F32.PACK_AB R91, R106, R91 ;  /* 0x0000005b6a5b723e */ /* 0x000fe400000000ff */
[----:B------:R-:W-:Y:S01]  /*4c70*/  PRMT R0, R85, 0x7632, R0 ;  /* 0x0000763255007816 */ /* 0x000fe20000000000 */
[----:B------:R-:W2:Y:S01]  /*4c80*/  LDCU UR5, c[0x0][0x394] ;  /* 0x00007280ff0577ac */ /* 0x000ea20008000800 */
[----:B------:R-:W-:Y:S01]  /*4c90*/  PRMT R4, R87, 0x7632, R4 ;  /* 0x0000763257047816 */ /* 0x000fe20000000004 */
[----:B------:R-:W3:Y:S01]  /*4ca0*/  LDC.64 R18, c[0x0][0x428] ;  /* 0x00010a00ff127b82 */ /* 0x000ee20000000a00 */
[----:B------:R-:W-:Y:S02]  /*4cb0*/  PRMT R5, R89, 0x7632, R5 ;  /* 0x0000763259057816 */ /* 0x000fe40000000005 */
[----:B------:R-:W-:-:S02]  /*4cc0*/  PRMT R6, R91, 0x7632, R6 ;  /* 0x000076325b067816 */ /* 0x000fc40000000006 */
[----:B------:R-:W-:Y:S02]  /*4cd0*/  MOV R73, RZ ;  /* 0x000000ff00497202 */ /* 0x000fe40000000f00 */
[----:B------:R-:W-:Y:S01]  /*4ce0*/  IADD3 R30, PT, PT, R30, 0x1, RZ ;  /* 0x000000011e1e7810 */ /* 0x000fe20007ffe0ff */
[----:B------:R-:W-:Y:S04]  /*4cf0*/  STS.U16 [R83], R85 ;  /* 0x0000005553007388 */ /* 0x000fe80000000400 */
[----:B------:R-:W-:Y:S04]  /*4d00*/  STS.U16 [R83+0x2], R0 ;  /* 0x0000020053007388 */ /* 0x000fe80000000400 */
[----:B------:R-:W-:Y:S04]  /*4d10*/  STS.U16 [R83+0x4], R87 ;  /* 0x0000045753007388 */ /* 0x000fe80000000400 */
[----:B------:R-:W-:Y:S04]  /*4d20*/  STS.U16 [R83+0x6], R4 ;  /* 0x0000060453007388 */ /* 0x000fe80000000400 */
[----:B------:R-:W-:Y:S04]  /*4d30*/  STS.U16 [R83+0x8], R89 ;  /* 0x0000085953007388 */ /* 0x000fe80000000400 */
[----:B------:R0:W-:Y:S04]  /*4d40*/  STS.U16 [R83+0xa], R5 ;  /* 0x00000a0553007388 */ /* 0x0001e80000000400 */
[----:B------:R-:W-:Y:S04]  /*4d50*/  STS.U16 [R83+0xc], R91 ;  /* 0x00000c5b53007388 */ /* 0x000fe80000000400 */
[----:B------:R4:W-:Y:S01]  /*4d60*/  STS.U16 [R83+0xe], R6 ;  /* 0x00000e0653007388 */ /* 0x0009e20000000400 */
[----:B------:R-:W-:-:S03]  /*4d70*/  NOP ;  /* 0x0000000000007918 */ /* 0x000fc60000000000 */
[----:B------:R-:W-:Y:S01]  /*4d80*/  LDS.U16 R75, [R75] ;  /* 0x000000004b4b7984 */ /* 0x000fe20000000400 */
[----:B0-----:R-:W-:-:S03]  /*4d90*/  IMAD.WIDE.U32 R4, R16, UR18, R72 ;  /* 0x0000001210047c25 */ /* 0x001fc6000f8e0048 */
[----:B------:R-:W-:Y:S01]  /*4da0*/  LDS.U16 R7, [R76+0x40] ;  /* 0x000040004c077984 */ /* 0x000fe20000000400 */
[----:B------:R-:W-:-:S03]  /*4db0*/  IMAD R5, R17, UR18, R5 ;  /* 0x0000001211057c24 */ /* 0x000fc6000f8e0205 */
[----:B------:R-:W-:Y:S01]  /*4dc0*/  LDS.U16 R77, [R77+0x80] ;  /* 0x000080004d4d7984 */ /* 0x000fe20000000400 */
[----:B---3--:R-:W-:-:S03]  /*4dd0*/  IMAD.WIDE.U32 R4, R25, R18, R4 ;  /* 0x0000001219047225 */ /* 0x008fc600078e0004 */
[----:B------:R-:W-:Y:S01]  /*4de0*/  LDS.U16 R9, [R78+0xc0] ;  /* 0x0000c0004e097984 */ /* 0x000fe20000000400 */
[----:B----4-:R-:W-:-:S03]  /*4df0*/  IMAD R6, R25, R19, R5 ;  /* 0x0000001319067224 */ /* 0x010fc600078e0205 */
[----:B------:R-:W-:Y:S04]  /*4e00*/  LDS.U16 R79, [R79+0x100] ;  /* 0x000100004f4f7984 */ /* 0x000fe80000000400 */
[----:B------:R-:W-:Y:S04]  /*4e10*/  LDS.U16 R11, [R80+0x140] ;  /* 0x00014000500b7984 */ /* 0x000fe80000000400 */
[----:B------:R-:W-:Y:S04]  /*4e20*/  LDS.U16 R81, [R81+0x180] ;  /* 0x0001800051517984 */ /* 0x000fe80000000400 */
[----:B------:R-:W-:Y:S04]  /*4e30*/  LDS.U16 R15, [R82+0x1c0] ;  /* 0x0001c000520f7984 */ /* 0x000fe80000000400 */
[----:B------:R-:W-:Y:S01]  /*4e40*/  @!P0 STS [R74+0x210], R71 ;  /* 0x000210474a008388 */ /* 0x000fe20000000800 */
[----:B------:R-:W-:Y:S01]  /*4e50*/  BAR.SYNC.DEFER_BLOCKING 0x0 ;  /* 0x0000000000007b1d */ /* 0x000fe20000010000 */
[----:B------:R-:W-:-:S04]  /*4e60*/  IADD3 R5, P0, PT, R42, R4, RZ ;  /* 0x000000042a057210 */ /* 0x000fc80007f1e0ff */
[----:B------:R-:W-:Y:S02]  /*4e70*/  IADD3.X R6, PT, PT, RZ, R6, RZ, P0, !PT ;  /* 0x00000006ff067210 */ /* 0x000fe400007fe4ff */
[----:B-1----:R-:W-:-:S04]  /*4e80*/  LEA R4, P0, R5, UR6, 0x1 ;  /* 0x0000000605047c11 */ /* 0x002fc8000f8008ff */
[----:B------:R-:W-:Y:S01]  /*4e90*/  LEA.HI.X R5, R5, UR7, R6, 0x1, P0 ;  /* 0x0000000705057c11 */ /* 0x000fe200080f0c06 */
[----:B------:R-:W0:Y:S02]  /*4ea0*/  LDS R0, [R74+0x210] ;  /* 0x000210004a007984 */ /* 0x000e240000000800 */
[-C--:B0-----:R-:W-:Y:S02]  /*4eb0*/  ISETP.GE.AND P4, PT, R50, R0.reuse, PT ;  /* 0x000000003200720c */ /* 0x081fe40003f86270 */
[-C--:B------:R-:W-:Y:S02]  /*4ec0*/  ISETP.GE.AND P5, PT, R52, R0.reuse, PT ;  /* 0x000000003400720c */ /* 0x080fe40003fa6270 */
[-C--:B------:R-:W-:Y:S02]  /*4ed0*/  ISETP.GE.AND P6, PT, R53, R0.reuse, PT ;  /* 0x000000003500720c */ /* 0x080fe40003fc6270 */
[-C--:B------:R-:W-:Y:S02]  /*4ee0*/  ISETP.GE.AND P2, PT, R42, R0.reuse, PT ;  /* 0x000000002a00720c */ /* 0x080fe40003f46270 */
[----:B------:R-:W-:-:S02]  /*4ef0*/  ISETP.GE.AND P0, PT, R47, R0, PT ;  /* 0x000000002f00720c */ /* 0x000fc40003f06270 */
[-C--:B------:R-:W-:Y:S02]  /*4f00*/  ISETP.GE.AND P1, PT, R45, R0.reuse, PT ;  /* 0x000000002d00720c */ /* 0x080fe40003f26270 */
[-C--:B------:R-:W-:Y:S01]  /*4f10*/  ISETP.GE.AND P3, PT, R49, R0.reuse, PT ;  /* 0x000000003100720c */ /* 0x080fe20003f66270 */
[----:B------:R0:W-:Y:S04]  /*4f20*/  @!P4 STG.E.U16 desc[UR20][R4.64+0x140], R11 ;  /* 0x0001400b0400c986 */ /* 0x0001e8000c101514 */
[----:B------:R0:W-:Y:S04]  /*4f30*/  @!P5 STG.E.U16 desc[UR20][R4.64+0x180], R81 ;  /* 0x000180510400d986 */ /* 0x0001e8000c101514 */
[----:B------:R0:W-:Y:S04]  /*4f40*/  @!P6 STG.E.U16 desc[UR20][R4.64+0x1c0], R15 ;  /* 0x0001c00f0400e986 */ /* 0x0001e8000c101514 */
[----:B------:R0:W-:Y:S01]  /*4f50*/  @!P2 STG.E.U16 desc[UR20][R4.64], R75 ;  /* 0x0000004b0400a986 */ /* 0x0001e2000c101514 */
[----:B------:R-:W-:-:S03]  /*4f60*/  ISETP.GE.AND P2, PT, R48, R0, PT ;  /* 0x000000003000720c */ /* 0x000fc60003f46270 */
[----:B------:R0:W-:Y:S01]  /*4f70*/  @!P0 STG.E.U16 desc[UR20][R4.64+0x80], R77 ;  /* 0x0000804d04008986 */ /* 0x0001e2000c101514 */
[----:B--2---:R-:W-:-:S03]  /*4f80*/  ISETP.GE.AND P0, PT, R30, UR5, PT ;  /* 0x000000051e007c0c */ /* 0x004fc6000bf06270 */
        /* <DEDUP_REMOVED lines=11> */
.L_x_1985:
        /* <DEDUP_REMOVED lines=12> */
.L_x_5048:


//--------------------- .text._Z25selective_scan_fwd_kernelI32Selective_Scan_fwd_kernel_traitsILi32ELi8ELi1ELb0ELb0ELb1ELb1EN3c104HalfENS1_7complexIfEEEEv13SSMParamsBase --------------------------
	.section	.text._Z25selective_scan_fwd_kernelI32Selective_Scan_fwd_kernel_traitsILi32ELi8ELi1ELb0ELb0ELb1ELb1EN3c104HalfENS1_7complexIfEEEEv13SSMParamsBase,"ax",@progbits
	.align	128
        .global         _Z25selective_scan_fwd_kernelI32Selective_Scan_fwd_kernel_traitsILi32ELi8ELi1ELb0ELb0ELb1ELb1EN3c104HalfENS1_7complexIfEEEEv13SSMParamsBase
        .type           _Z25selective_scan_fwd_kernelI32Selective_Scan_fwd_kernel_traitsILi32ELi8ELi1ELb0ELb0ELb1ELb1EN3c104HalfENS1_7complexIfEEEEv13SSMParamsBase,@function
        .size           _Z25selective_scan_fwd_kernelI32Selective_Scan_fwd_kernel_traitsILi32ELi8ELi1ELb0ELb0ELb1ELb1EN3c104HalfENS1_7complexIfEEEEv13SSMParamsBase,(.L_x_5049 - _Z25selective_scan_fwd_kernelI32Selective_Scan_fwd_kernel_traitsILi32ELi8ELi1ELb0ELb0ELb1ELb1EN3c104HalfENS1_7complexIfEEEEv13SSMParamsBase)
        .other          _Z25selective_scan_fwd_kernelI32Selective_Scan_fwd_kernel_traitsILi32ELi8ELi1ELb0ELb0ELb1ELb1EN3c104HalfENS1_7complexIfEEEEv13SSMParamsBase,@"STO_CUDA_ENTRY STV_DEFAULT"
_Z25selective_scan_fwd_kernelI32Selective_Scan_fwd_kernel_traitsILi32ELi8ELi1ELb0ELb0ELb1ELb1EN3c104HalfENS1_7complexIfEEEEv13SSMParamsBase:
.text._Z25selective_scan_fwd_kernelI32Selective_Scan_fwd_kernel_traitsILi32ELi8ELi1ELb0ELb0ELb1ELb1EN3c104HalfENS1_7complexIfEEEEv13SSMParamsBase:
        /* <DEDUP_REMOVED lines=131> */
.L_x_2006:
        /* <DEDUP_REMOVED lines=170> */
.L_x_1987:
[----:B------:R-:W-:Y:S05]  /*12d0*/  BSYNC.RECONVERGENT B0 ;  /* 0x0000000000007941 */ /* 0x000fea0003800200 */
.L_x_1986:
        /* <DEDUP_REMOVED lines=35> */
.L_x_1989:
[----:B------:R-:W-:Y:S05]  /*1510*/  BSYNC.RECONVERGENT B0 ;  /* 0x0000000000007941 */ /* 0x000fea0003800200 */
.L_x_1988:
        /* <DEDUP_REMOVED lines=39> */
.L_x_1991:
[----:B------:R-:W-:Y:S05]  /*1790*/  BSYNC.RECONVERGENT B0 ;  /* 0x0000000000007941 */ /* 0x000fea0003800200 */
.L_x_1990:
        /* <DEDUP_REMOVED lines=32> */
.L_x_1993:
[----:B------:R-:W-:Y:S05]  /*19a0*/  BSYNC.RECONVERGENT B0 ;  /* 0x0000000000007941 */ /* 0x000fea0003800200 */
.L_x_1992:
        /* <DEDUP_REMOVED lines=32> */
.L_x_1995:
[----:B------:R-:W-:Y:S05]  /*1bb0*/  BSYNC.RECONVERGENT B0 ;  /* 0x0000000000007941 */ /* 0x000fea0003800200 */
.L_x_1994:
        /* <DEDUP_REMOVED lines=32> */
.L_x_1997:
[----:B------:R-:W-:Y:S05]  /*1dc0*/  BSYNC.RECONVERGENT B0 ;  /* 0x0000000000007941 */ /* 0x000fea0003800200 */
.L_x_1996:
        /* <DEDUP_REMOVED lines=32> */
.L_x_1999:
[----:B------:R-:W-:Y:S05]  /*1fd0*/  BSYNC.RECONVERGENT B0 ;  /* 0x0000000000007941 */ /* 0x000fea0003800200 */
.L_x_1998:
        /* <DEDUP_REMOVED lines=32> */
.L_x_2001:
[----:B------:R-:W-:Y:S05]  /*21e0*/  BSYNC.RECONVERGENT B0 ;  /* 0x0000000000007941 */ /* 0x000fea0003800200 */
.L_x_2000:
[----:B------:R-:W0:Y:S01]  /*21f0*/  LDCU UR5, c[0x0][0x38c] ;  /* 0x00007180ff0577ac */ /* 0x000e220008000800 */
[----:B------:R-:W-:Y:S01]  /*2200*/  HADD2.F32 R95, -RZ, R14.H0_H0 ;  /* 0x2000000eff5f7230 */ /* 0x000fe20000004100 */
[----:B------:R-:W-:Y:S01]  /*2210*/  PRMT R85, RZ, 0x7610, R85 ;  /* 0x00007610ff557816 */ /* 0x000fe20000000055 */
        /* <DEDUP_REMOVED lines=60> */
[-C--:B------:R-:W-:Y:S02]  /*25e0*/  ISETP.GE.AND P2, PT, R57, R99.reuse, PT ;  /* 0x000000633900720c */ /* 0x080fe40003f46270 */
[-C--:B------:R-:W-:Y:S02]  /*25f0*/  ISETP.GE.AND P1, PT, R58, R99.reuse, PT ;  /* 0x000000633a00720c */ /* 0x080fe40003f26270 */
[----:B------:R-:W-:Y:S02]  /*2600*/  ISETP.GE.AND P0, PT, R59, R99, PT ;  /* 0x000000633b00720c */ /* 0x000fe40003f06270 */
        /* <DEDUP_REMOVED lines=8> */
[----:B------:R-:W-:-:S02]  /*2690*/  IADD3 R4, PT, PT, R79, 0x100, RZ ;  /* 0x000001004f047810 */ /* 0x000fc40007ffe0ff */
[C---:B------:R-:W-:Y:S02]  /*26a0*/  IADD3 R6, PT, PT, R79.reuse, 0x120, RZ ;  /* 0x000001204f067810 */ /* 0x040fe40007ffe0ff */
[C---:B------:R-:W-:Y:S02]  /*26b0*/  IADD3 R8, PT, PT, R79.reuse, 0x140, RZ ;  /* 0x000001404f087810 */ /* 0x040fe40007ffe0ff */
[C---:B------:R-:W-:Y:S02]  /*26c0*/  IADD3 R10, PT, PT, R79.reuse, 0x160, RZ ;  /* 0x000001604f0a7810 */ /* 0x040fe40007ffe0ff */
[C---:B------:R-:W-:Y:S02]  /*26d0*/  IADD3 R20, PT, PT, R79.reuse, 0x180, RZ ;  /* 0x000001804f147810 */ /* 0x040fe40007ffe0ff */
[C---:B------:R-:W-:Y:S02]  /*26e0*/  IADD3 R22, PT, PT, R79.reuse, 0x1a0, RZ ;  /* 0x000001a04f167810 */ /* 0x040fe40007ffe0ff */
[----:B------:R-:W-:-:S02]  /*26f0*/  IADD3 R112, PT, PT, R79, 0x1c0, RZ ;  /* 0x000001c04f707810 */ /* 0x000fc40007ffe0ff */
[----:B------:R-:W-:Y:S02]  /*2700*/  IADD3 R114, PT, PT, R79, 0x1e0, RZ ;  /* 0x000001e04f727810 */ /* 0x000fe40007ffe0ff */
[-C--:B------:R-:W-:Y:S02]  /*2710*/  LEA.HI.SX32 R117, R117, R0.reuse, 0x1b ;  /* 0x0000000075757211 */ /* 0x080fe400078fdaff */
        /* <DEDUP_REMOVED lines=28> */
[----:B------:R-:W-:Y:S02]  /*28e0*/  P2R R183, PR, RZ, 0x1 ;  /* 0x00000001ffb77803 */ /* 0x000fe40000000000 */
[----:B------:R-:W-:Y:S02]  /*28f0*/  P2R R184, PR, RZ, 0x2 ;  /* 0x00000002ffb87803 */ /* 0x000fe40000000000 */
[----:B------:R-:W-:Y:S02]  /*2900*/  P2R R185, PR, RZ, 0x4 ;  /* 0x00000004ffb97803 */ /* 0x000fe40000000000 */
        /* <DEDUP_REMOVED lines=25> */
.L_x_2005:
        /* <DEDUP_REMOVED lines=24> */
[----:B------:R-:W-:Y:S01]  /*2c20*/  IMAD.WIDE.U32 R8, R111, UR10, R8 ;  /* 0x0000000a6f087c25 */ /* 0x000fe2000f8e0008 */
[----:B------:R-:W-:Y:S02]  /*2c30*/  ISETP.NE.AND P2, PT, R181, RZ, PT ;  /* 0x000000ffb500720c */ /* 0x000fe40003f45270 */
[----:B------:R-:W-:Y:S01]  /*2c40*/  P2R R186, PR, RZ, 0x8 ;  /* 0x00000008ffba7803 */ /* 0x000fe20000000000 */
[----:B------:R-:W-:Y:S01]  /*2c50*/  IMAD R0, R111, UR11, R9 ;  /* 0x0000000b6f007c24 */ /* 0x000fe2000f8e0209 */
[----:B------:R-:W-:Y:S02]  /*2c60*/  LEA R20, P6, R8, R16, 0x3 ;  /* 0x0000001008147211 */ /* 0x000fe400078c18ff */
        /* <DEDUP_REMOVED lines=101> */
[-C--:B------:R-:W-:Y:S01]  /*32c0*/  FMUL.FTZ R0, R136, R143.reuse ;  /* 0x0000008f88007220 */ /* 0x080fe20000410000 */
        /* <DEDUP_REMOVED lines=41> */
[C---:B------:R-:W-:Y:S01]  /*3560*/  FMUL.FTZ R0, R150.reuse, R8 ;  /* 0x0000000896007220 */ /* 0x040fe20000410000 */
[----:B------:R-:W-:Y:S01]  /*3570*/  FADD.FTZ R10, R149, R10 ;  /* 0x0000000a950a7221 */ /* 0x000fe20000010000 */
[----:B------:R-:W-:Y:S01]  /*3580*/  FMUL.FTZ R11, R155, R9 ;  /* 0x000000099b0b7220 */ /* 0x000fe20000410000 */
[-C--:B------:R-:W-:Y:S01]  /*3590*/  FMUL.FTZ R7, R150, R6.reuse ;  /* 0x0000000696077220 */ /* 0x080fe20000410000 */
[----:B------:R-:W-:Y:S01]  /*35a0*/  FFMA.FTZ R0, R151, R6, -R0 ;  /* 0x0000000697007223 */ /* 0x000fe20000010800 */
[-C--:B------:R-:W-:Y:S01]  /*35b0*/  FMUL.FTZ R6, R155, R10.reuse ;  /* 0x0000000a9b067220 */ /* 0x080fe20000410000 */
[----:B------:R-:W-:-:S03]  /*35c0*/  FFMA.FTZ R23, R154, R10, -R11 ;  /* 0x0000000a9a177223 */ /* 0x000fc6000001080b */
[----:B------:R-:W-:Y:S01]  /*35d0*/  FFMA.FTZ R6, R154, R9, R6 ;  /* 0x000000099a067223 */ /* 0x000fe20000010006 */
[----:B------:R-:W-:-:S03]  /*35e0*/  FADD.FTZ R23, R156, R23 ;  /* 0x000000179c177221 */ /* 0x000fc60000010000 */
[----:B------:R-:W-:Y:S01]  /*35f0*/  FADD.FTZ R6, RZ, R6 ;  /* 0x00000006ff067221 */ /* 0x000fe20000010000 */
[C---:B------:R-:W-:Y:S01]  /*3600*/  FMUL.FTZ R10, R158.reuse, R23 ;  /* 0x000000179e0a7220 */ /* 0x040fe20000410000 */
[----:B------:R-:W-:Y:S01]  /*3610*/  FFMA.FTZ R7, R151, R8, R7 ;  /* 0x0000000897077223 */ /* 0x000fe20000010007 */
[----:B------:R-:W-:Y:S01]  /*3620*/  FMUL.FTZ R11, R153, R0 ;  /* 0x00000000990b7220 */ /* 0x000fe20000410000 */
[-C--:B------:R-:W-:Y:S01]  /*3630*/  FMUL.FTZ R8, R158, R6.reuse ;  /* 0x000000069e087220 */ /* 0x080fe20000410000 */
[----:B------:R-:W-:Y:S01]  /*3640*/  FFMA.FTZ R10, R159, R6, R10 ;  /* 0x000000069f0a7223 */ /* 0x000fe2000001000a */
[----:B------:R-:W-:Y:S01]  /*3650*/  FSEL R157, R109, RZ, !P6 ;  /* 0x000000ff6d9d7208 */ /* 0x000fe20007000000 */
[-C--:B------:R-:W-:Y:S01]  /*3660*/  FMUL.FTZ R9, R153, R7.reuse ;  /* 0x0000000799097220 */ /* 0x080fe20000410000 */
        /* <DEDUP_REMOVED lines=11> */
[----:B------:R-:W-:-:S04]  /*3720*/  FMUL.FTZ R6, R158, R7 ;  /* 0x000000079e067220 */ /* 0x000fc80000410000 */
[-C--:B------:R-:W-:Y:S01]  /*3730*/  FFMA.FTZ R6, R159, R0.reuse, R6 ;  /* 0x000000009f067223 */ /* 0x080fe20000010006 */
[----:B------:R-:W-:Y:S01]  /*3740*/  FMUL.FTZ R0, R158, R0 ;  /* 0x000000009e007220 */ /* 0x000fe20000410000 */
[----:B------:R-:W-:-:S03]  /*3750*/  ISETP.GE.AND P6, PT, R79, 0x1, PT ;  /* 0x000000014f00780c */ /* 0x000fc60003fc6270 */
[----:B------:R-:W-:Y:S01]  /*3760*/  FFMA.FTZ R23, R159, R7, -R0 ;  /* 0x000000079f177223 */ /* 0x000fe20000010800 */
[----:B------:R-:W2:Y:S04]  /*3770*/  SHFL.UP PT, R8, R6, 0x1, RZ ;  /* 0x0420000006087989 */ /* 0x000ea800000e00ff */
        /* <DEDUP_REMOVED lines=144> */
[C---:B------:R-:W-:Y:S02]  /*4080*/  ISETP.NE.AND P6, PT, R79.reuse, 0x1f, PT ;  /* 0x0000001f4f00780c */ /* 0x040fe40003fc5270 */
        /* <DEDUP_REMOVED lines=42> */
[-C--:B------:R-:W-:Y:S01]  /*4330*/  @P6 FFMA.FTZ R22, R22, R193.reuse, -R189 ;  /* 0x000000c116166223 */ /* 0x080fe200000108bd */
[----:B------:R-:W-:-:S03]  /*4340*/  @P6 FFMA.FTZ R23, R23, R193, R188 ;  /* 0x000000c117176223 */ /* 0x000fc600000100bc */
[----:B------:R-:W-:Y:S01]  /*4350*/  @P6 FADD.FTZ R187, R187, R22 ;  /* 0x00000016bbbb6221 */ /* 0x000fe20000010000 */
[----:B------:R-:W-:Y:S01]  /*4360*/  @P6 FADD.FTZ R186, R186, R23 ;  /* 0x00000017baba6221 */ /* 0x000fe20000010000 */
[----:B------:R-:W-:Y:S02]  /*4370*/  HADD2.F32 R173, -RZ, R173.H0_H0 ;  /* 0x200000adffad7230 */ /* 0x000fe40000004100 */
[----:B------:R-:W-:Y:S02]  /*4380*/  HADD2.F32 R171, -RZ, R171.H0_H0 ;  /* 0x200000abffab7230 */ /* 0x000fe40000004100 */
[----:B------:R-:W-:Y:S02]  /*4390*/  HADD2.F32 R162, -RZ, R162.H0_H0 ;  /* 0x200000a2ffa27230 */ /* 0x000fe40000004100 */
[----:B------:R-:W-:Y:S02]  /*43a0*/  HADD2.F32 R175, -RZ, R175.H0_H0 ;  /* 0x200000afffaf7230 */ /* 0x000fe40000004100 */
[----:B------:R-:W-:-:S02]  /*43b0*/  HADD2.F32 R176, -RZ, R176.H0_H0 ;  /* 0x200000b0ffb07230 */ /* 0x000fc40000004100 */
[----:B------:R-:W-:Y:S01]  /*43c0*/  HADD2.F32 R160, -RZ, R160.H0_H0 ;  /* 0x200000a0ffa07230 */ /* 0x000fe20000004100 */
[----:B------:R-:W-:Y:S01]  /*43d0*/  ISETP.NE.AND P6, PT, R27, RZ, PT ;  /* 0x000000ff1b00720c */ /* 0x000fe20003fc5270 */
[----:B------:R-:W-:Y:S02]  /*43e0*/  HADD2.F32 R174, -RZ, R174.H0_H0 ;  /* 0x200000aeffae7230 */ /* 0x000fe40000004100 */
[----:B------:R-:W-:Y:S01]  /*43f0*/  HADD2.F32 R166, -RZ, R166.H0_H0 ;  /* 0x200000a6ffa67230 */ /* 0x000fe20000004100 */
[----:B------:R-:W-:Y:S01]  /*4400*/  BSSY.RECONVERGENT B0, `(.L_x_2003) ;  /* 0x0000056000007945 */ /* 0x000fe20003800200 */
[CC--:B--2---:R-:W-:Y:S01]  /*4410*/  FMUL.FTZ R22, R163.reuse, R21.reuse ;  /* 0x00000015a3167220 */ /* 0x0c4fe20000410000 */
[-C--:B------:R-:W-:Y:S01]  /*4420*/  FMUL.FTZ R188, R163, R20.reuse ;  /* 0x00000014a3bc7220 */ /* 0x080fe20000410000 */
[C---:B------:R-:W-:Y:S01]  /*4430*/  FMUL.FTZ R163, R165.reuse, R21 ;  /* 0x00000015a5a37220 */ /* 0x040fe20000410000 */
[-C--:B------:R-:W-:Y:S01]  /*4440*/  FMUL.FTZ R189, R165, R20.reuse ;  /* 0x00000014a5bd7220 */ /* 0x080fe20000410000 */
[----:B------:R-:W-:-:S02]  /*4450*/  FFMA.FTZ R23, R161, R20, -R22 ;  /* 0x00000014a1177223 */ /* 0x000fc40000010816 */
[C---:B------:R-:W-:Y:S01]  /*4460*/  FFMA.FTZ R22, R164.reuse, R20, -R163 ;  /* 0x00000014a4167223 */ /* 0x040fe200000108a3 */
[-C--:B------:R-:W-:Y:S01]  /*4470*/  FFMA.FTZ R163, R164, R21.reuse, R189 ;  /* 0x00000015a4a37223 */ /* 0x080fe200000100bd */
[CC--:B------:R-:W-:Y:S01]  /*4480*/  FMUL.FTZ R164, R168.reuse, R21.reuse ;  /* 0x00000015a8a47220 */ /* 0x0c0fe20000410000 */
[----:B------:R-:W-:Y:S01]  /*4490*/  FMUL.FTZ R189, R139, R186 ;  /* 0x000000ba8bbd7220 */ /* 0x000fe20000410000 */
[-C--:B------:R-:W-:Y:S01]  /*44a0*/  FMUL.FTZ R168, R168, R20.reuse ;  /* 0x00000014a8a87220 */ /* 0x080fe20000410000 */
[----:B------:R-:W-:Y:S01]  /*44b0*/  FFMA.FTZ R165, R161, R21, R188 ;  /* 0x00000015a1a57223 */ /* 0x000fe200000100bc */
[-C--:B------:R-:W-:Y:S01]  /*44c0*/  FMUL.FTZ R139, R139, R187.reuse ;  /* 0x000000bb8b8b7220 */ /* 0x080fe20000410000 */
[CC--:B------:R-:W-:Y:S01]  /*44d0*/  FFMA.FTZ R161, R167.reuse, R20.reuse, -R164 ;  /* 0x00000014a7a17223 */ /* 0x0c0fe200000108a4 */
[----:B------:R-:W-:Y:S01]  /*44e0*/  FFMA.FTZ R189, R138, R187, -R189 ;  /* 0x000000bb8abd7223 */ /* 0x000fe200000108bd */
[-C--:B------:R-:W-:Y:S01]  /*44f0*/  FFMA.FTZ R164, R167, R21.reuse, R168 ;  /* 0x00000015a7a47223 */ /* 0x080fe200000100a8 */
[C---:B------:R-:W-:Y:S01]  /*4500*/  FMUL.FTZ R168, R170.reuse, R21 ;  /* 0x00000015aaa87220 */ /* 0x040fe20000410000 */
[----:B------:R-:W-:Y:S01]  /*4510*/  FMUL.FTZ R170, R170, R20 ;  /* 0x00000014aaaa7220 */ /* 0x000fe20000410000 */
[----:B------:R-:W-:Y:S01]  /*4520*/  FFMA.FTZ R186, R138, R186, R139 ;  /* 0x000000ba8aba7223 */ /* 0x000fe2000001008b */
[----:B------:R-:W-:-:S02]  /*4530*/  FADD.FTZ R189, R136, R189 ;  /* 0x000000bd88bd7221 */ /* 0x000fc40000010000 */
[----:B------:R-:W-:Y:S01]  /*4540*/  FFMA.FTZ R139, R169, R21, R170 ;  /* 0x00000015a98b7223 */ /* 0x000fe200000100aa */
[----:B------:R-:W-:Y:S01]  /*4550*/  FADD.FTZ R187, RZ, R186 ;  /* 0x000000baffbb7221 */ /* 0x000fe20000010000 */
[----:B------:R-:W-:Y:S01]  /*4560*/  FMUL.FTZ R170, R143, R189 ;  /* 0x000000bd8faa7220 */ /* 0x000fe20000410000 */
[-C--:B------:R-:W-:Y:S02]  /*4570*/  FFMA.FTZ R138, R169, R20.reuse, -R168 ;  /* 0x00000014a98a7223 */ /* 0x080fe400000108a8 */
[-C--:B------:R-:W-:Y:S01]  /*4580*/  FMUL.FTZ R168, R143, R187.reuse ;  /* 0x000000bb8fa87220 */ /* 0x080fe20000410000 */
[----:B------:R-:W-:Y:S01]  /*4590*/  FFMA.FTZ R170, R141, R187, R170 ;  /* 0x000000bb8daa7223 */ /* 0x000fe200000100aa */
[----:B------:R-:W-:Y:S02]  /*45a0*/  FMUL.FTZ R186, R173, R20 ;  /* 0x00000014adba7220 */ /* 0x000fe40000410000 */
[----:B------:R-:W-:Y:S01]  /*45b0*/  FFMA.FTZ R168, R141, R189, -R168 ;  /* 0x000000bd8da87223 */ /* 0x000fe200000108a8 */
[----:B------:R-:W-:Y:S01]  /*45c0*/  FADD.FTZ R170, RZ, R170 ;  /* 0x000000aaffaa7221 */ /* 0x000fe20000010000 */
[----:B------:R-:W-:-:S02]  /*45d0*/  FFMA.FTZ R143, R171, R21, R186 ;  /* 0x00000015ab8f7223 */ /* 0x000fc400000100ba */
[----:B------:R-:W-:Y:S01]  /*45e0*/  FADD.FTZ R186, R137, R168 ;  /* 0x000000a889ba7221 */ /* 0x000fe20000010000 */
[C---:B------:R-:W-:Y:S01]  /*45f0*/  FMUL.FTZ R141, R144.reuse, R170 ;  /* 0x000000aa908d7220 */ /* 0x040fe20000410000 */
[----:B------:R-:W-:Y:S02]  /*4600*/  FMUL.FTZ R136, R173, R21 ;  /* 0x00000015ad887220 */ /* 0x000fe40000410000 */
[-C--:B------:R-:W-:Y:S01]  /*4610*/  FMUL.FTZ R167, R144, R186.reuse ;  /* 0x000000ba90a77220 */ /* 0x080fe20000410000 */
[C---:B------:R-:W-:Y:S01]  /*4620*/  FFMA.FTZ R141, R142.reuse, R186, -R141 ;  /* 0x000000ba8e8d7223 */ /* 0x040fe2000001088d */
[----:B------:R-:W-:Y:S02]  /*4630*/  FFMA.FTZ R136, R171, R20, -R136 ;  /* 0x00000014ab887223 */ /* 0x000fe40000010888 */
[----:B------:R-:W-:Y:S01]  /*4640*/  FFMA.FTZ R167, R142, R170, R167 ;  /* 0x000000aa8ea77223 */ /* 0x000fe200000100a7 */
[----:B------:R-:W-:-:S03]  /*4650*/  FADD.FTZ R171, R140, R141 ;  /* 0x0000008d8cab7221 */ /* 0x000fc60000010000 */
[----:B------:R-:W-:Y:S01]  /*4660*/  FADD.FTZ R173, RZ, R167 ;  /* 0x000000a7ffad7221 */ /* 0x000fe20000010000 */
[----:B------:R-:W-:-:S03]  /*4670*/  FMUL.FTZ R140, R146, R171 ;  /* 0x000000ab928c7220 */ /* 0x000fc60000410000 */
[-C--:B------:R-:W-:Y:S01]  /*4680*/  FMUL.FTZ R146, R146, R173.reuse ;  /* 0x000000ad92927220 */ /* 0x080fe20000410000 */
[----:B------:R-:W-:-:S03]  /*4690*/  FFMA.FTZ R140, R147, R173, R140 ;  /* 0x000000ad938c7223 */ /* 0x000fc6000001008c */
[----:B------:R-:W-:Y:S01]  /*46a0*/  FFMA.FTZ R146, R147, R171, -R146 ;  /* 0x000000ab93927223 */ /* 0x000fe20000010892 */
[----:B------:R-:W-:Y:S01]  /*46b0*/  FADD.FTZ R147, RZ, R140 ;  /* 0x0000008cff937221 */ /* 0x000fe20000010000 */
[----:B------:R-:W-:Y:S02]  /*46c0*/  FMUL.FTZ R141, R162, R21 ;  /* 0x00000015a28d7220 */ /* 0x000fe40000410000 */
[----:B------:R-:W-:Y:S01]  /*46d0*/  FADD.FTZ R146, R145, R146 ;  /* 0x0000009291927221 */ /* 0x000fe20000010000 */
[----:B------:R-:W-:Y:S01]  /*46e0*/  FMUL.FTZ R140, R150, R147 ;  /* 0x00000093968c7220 */ /* 0x000fe20000410000 */
[-C--:B------:R-:W-:Y:S01]  /*46f0*/  FMUL.FTZ R137, R175, R21.reuse ;  /* 0x00000015af897220 */ /* 0x080fe20000410000 */
[----:B------:R-:W-:Y:S01]  /*4700*/  FMUL.FTZ R169, R176, R21 ;  /* 0x00000015b0a97220 */ /* 0x000fe20000410000 */
[----:B------:R-:W-:Y:S01]  /*4710*/  FFMA.FTZ R142, R160, R20, -R141 ;  /* 0x00000014a08e7223 */ /* 0x000fe2000001088d */
[-C--:B------:R-:W-:Y:S01]  /*4720*/  FMUL.FTZ R150, R150, R146.reuse ;  /* 0x0000009296967220 */ /* 0x080fe20000410000 */
[----:B------:R-:W-:Y:S01]  /*4730*/  FFMA.FTZ R145, R151, R146, -R140 ;  /* 0x0000009297917223 */ /* 0x000fe2000001088c */
[----:B------:R-:W-:Y:S01]  /*4740*/  FMUL.FTZ R141, R9, R7 ;  /* 0x00000007098d7220 */ /* 0x000fe20000410000 */
[-C--:B------:R-:W-:Y:S01]  /*4750*/  FMUL.FTZ R168, R175, R20.reuse ;  /* 0x00000014afa87220 */ /* 0x080fe20000410000 */
[-C--:B------:R-:W-:Y:S01]  /*4760*/  FFMA.FTZ R137, R174, R20.reuse, -R137 ;  /* 0x00000014ae897223 */ /* 0x080fe20000010889 */
[-C--:B------:R-:W-:Y:S01]  /*4770*/  FMUL.FTZ R176, R176, R20.reuse ;  /* 0x00000014b0b07220 */ /* 0x080fe20000410000 */
[-C--:B------:R-:W-:Y:S01]  /*4780*/  FFMA.FTZ R169, R166, R20.reuse, -R169 ;  /* 0x00000014a6a97223 */ /* 0x080fe200000108a9 */
[----:B------:R-:W-:Y:S01]  /*4790*/  FMUL.FTZ R167, R162, R20 ;  /* 0x00000014a2a77220 */ /* 0x000fe20000410000 */
[-C--:B------:R-:W-:Y:S01]  /*47a0*/  FMUL.FTZ R20, R9, R6.reuse ;  /* 0x0000000609147220 */ /* 0x080fe20000410000 */
[----:B------:R-:W-:Y:S01]  /*47b0*/  FFMA.FTZ R150, R151, R147, R150 ;  /* 0x0000009397967223 */ /* 0x000fe20000010096 */
[----:B------:R-:W-:Y:S01]  /*47c0*/  FADD.FTZ R148, R148, R145 ;  /* 0x0000009194947221 */ /* 0x000fe20000010000 */
[----:B------:R-:W-:Y:S01]  /*47d0*/  FFMA.FTZ R141, R8, R6, -R141 ;  /* 0x00000006088d7223 */ /* 0x000fe2000001088d */
[-C--:B------:R-:W-:Y:S01]  /*47e0*/  FFMA.FTZ R168, R174, R21.reuse, R168 ;  /* 0x00000015aea87223 */ /* 0x080fe200000100a8 */
[-C--:B------:R-:W-:Y:S01]  /*47f0*/  FFMA.FTZ R176, R166, R21.reuse, R176 ;  /* 0x00000015a6b07223 */ /* 0x080fe200000100b0 */
[----:B------:R-:W-:Y:S01]  /*4800*/  FFMA.FTZ R167, R160, R21, R167 ;  /* 0x00000015a0a77223 */ /* 0x000fe200000100a7 */
[C---:B------:R-:W-:Y:S01]  /*4810*/  FMUL.FTZ R6, R9.reuse, R4 ;  /* 0x0000000409067220 */ /* 0x040fe20000410000 */
[----:B------:R-:W-:Y:S01]  /*4820*/  FMUL.FTZ R21, R9, R5 ;  /* 0x0000000509157220 */ /* 0x000fe20000410000 */
[C---:B------:R-:W-:Y:S01]  /*4830*/  FFMA.FTZ R20, R8.reuse, R7, R20 ;  /* 0x0000000708147223 */ /* 0x040fe20000010014 */
[----:B------:R-:W-:Y:S01]  /*4840*/  FADD.FTZ R150, RZ, R150 ;  /* 0x00000096ff967221 */ /* 0x000fe20000010000 */
[----:B------:R-:W-:Y:S01]  /*4850*/  FMUL.FTZ R9, R153, R148 ;  /* 0x0000009499097220 */ /* 0x000fe20000410000 */
[----:B------:R-:W-:Y:S01]  /*4860*/  FFMA.FTZ R5, R8, R5, R6 ;  /* 0x0000000508057223 */ /* 0x000fe20000010006 */
[----:B------:R-:W-:Y:S01]  /*4870*/  FADD.FTZ R6, R10, R141 ;  /* 0x0000008d0a067221 */ /* 0x000fe20000010000 */
[----:B------:R-:W-:Y:S01]  /*4880*/  FADD.FTZ R7, R11, R20 ;  /* 0x000000140b077221 */ /* 0x000fe20000010000 */
[----:B------:R-:W-:Y:S01]  /*4890*/  FFMA.FTZ R4, R8, R4, -R21 ;  /* 0x0000000408047223 */ /* 0x000fe20000010815 */
        /* <DEDUP_REMOVED lines=12> */
.L_x_2004:
[----:B------:R-:W-:Y:S05]  /*4960*/  BSYNC.RECONVERGENT B0 ;  /* 0x0000000000007941 */ /* 0x000fea0003800200 */
.L_x_2003:
[----:B------:R-:W-:Y:S01]  /*4970*/  FFMA.FTZ R152, R152, R148, -R153 ;  /* 0x0000009498987223 */ /* 0x000fe20000010899 */
[----:B------:R-:W-:Y:S01]  /*4980*/  FADD.FTZ R10, RZ, R10 ;  /* 0x0000000aff0a7221 */ /* 0x000fe20000010000 */
[----:B------:R-:W-:Y:S01]  /*4990*/  IADD3 R111, PT, PT, R111, 0x1, RZ ;  /* 0x000000016f6f7810 */ /* 0x000fe20007ffe0ff */
[----:B------:R-:W-:Y:S01]  /*49a0*/  FMUL.FTZ R163, R170, R163 ;  /* 0x000000a3aaa37220 */ /* 0x000fe20000410000 */
[----:B------:R-:W-:Y:S01]  /*49b0*/  FADD.FTZ R149, R149, R152 ;  /* 0x0000009895957221 */ /* 0x000fe20000010000 */
[----:B0-----:R-:W-:Y:S01]  /*49c0*/  FMUL.FTZ R5, R155, R10 ;  /* 0x0000000a9b057220 */ /* 0x001fe20000410000 */
[----:B------:R-:W-:Y:S01]  /*49d0*/  ISETP.GE.AND P6, PT, R111, UR5, PT ;  /* 0x000000056f007c0c */ /* 0x000fe2000bfc6270 */
        /* <DEDUP_REMOVED lines=8> */
[----:B------:R-:W-:Y:S01]  /*4a60*/  FFMA.FTZ R20, R189, R23, -R20 ;  /* 0x00000017bd147223 */ /* 0x000fe20000010814 */
        /* <DEDUP_REMOVED lines=25> */
.L_x_2002:
        /* <DEDUP_REMOVED lines=8> */
[----:B------:R-:W-:Y:S01]  /*4c80*/  F2FP.F16.F32.PACK_AB R0, R104, R91 ;  /* 0x0000005b6800723e */ /* 0x000fe200000000ff */
[----:B------:R-:W2:Y:S01]  /*4c90*/  LDCU UR5, c[0x0][0x394] ;  /* 0x00007280ff0577ac */ /* 0x000ea20008000800 */
[----:B------:R-:W-:Y:S01]  /*4ca0*/  F2FP.F16.F32.PACK_AB R5, R106, R93 ;  /* 0x0000005d6a05723e */ /* 0x000fe200000000ff */
[----:B------:R-:W3:Y:S01]  /*4cb0*/  LDC.64 R98, c[0x0][0x410] ;  /* 0x00010400ff627b82 */ /* 0x000ee20000000a00 */
[----:B------:R-:W-:Y:S02]  /*4cc0*/  PRMT R8, R4, 0x7632, R8 ;  /* 0x0000763204087816 */ /* 0x000fe40000000008 */
[----:B------:R-:W-:-:S02]  /*4cd0*/  PRMT R10, R0, 0x7632, R10 ;  /* 0x00007632000a7816 */ /* 0x000fc4000000000a */
[----:B------:R-:W-:Y:S02]  /*4ce0*/  PRMT R14, R5, 0x7632, R14 ;  /* 0x00007632050e7816 */ /* 0x000fe4000000000e */
[----:B------:R-:W-:Y:S01]  /*4cf0*/  MOV R79, RZ ;  /* 0x000000ff004f7202 */ /* 0x000fe20000000f00 */
[----:B------:R-:W-:Y:S04]  /*4d00*/  STS.U16 [R83], R6 ;  /* 0x0000000653007388 */ /* 0x000fe80000000400 */
[----:B------:R4:W-:Y:S04]  /*4d10*/  STS.U16 [R83+0x2], R7 ;  /* 0x0000020753007388 */ /* 0x0009e80000000400 */
[----:B------:R-:W-:Y:S04]  /*4d20*/  STS.U16 [R83+0x4], R4 ;  /* 0x0000040453007388 */ /* 0x000fe80000000400 */
[----:B------:R-:W-:Y:S01]  /*4d30*/  STS.U16 [R83+0x6], R8 ;  /* 0x0000060853007388 */ /* 0x000fe20000000400 */
[----:B----4-:R-:W4:Y:S03]  /*4d40*/  LDC.64 R6, c[0x0][0x420] ;  /* 0x00010800ff067b82 */ /* 0x010f260000000a00 */
[----:B------:R-:W-:Y:S04]  /*4d50*/  STS.U16 [R83+0x8], R0 ;  /* 0x0000080053007388 */ /* 0x000fe80000000400 */
[----:B------:R-:W-:Y:S04]  /*4d60*/  STS.U16 [R83+0xa], R10 ;  /* 0x00000a0a53007388 */ /* 0x000fe80000000400 */
[----:B------:R4:W-:Y:S04]  /*4d70*/  STS.U16 [R83+0xc], R5 ;  /* 0x00000c0553007388 */ /* 0x0009e80000000400 */
[----:B------:R-:W-:Y:S01]  /*4d80*/  STS.U16 [R83+0xe], R14 ;  /* 0x00000e0e53007388 */ /* 0x000fe20000000400 */
[----:B------:R-:W-:-:S03]  /*4d90*/  NOP ;  /* 0x0000000000007918 */ /* 0x000fc60000000000 */
[----:B------:R-:W-:Y:S01]  /*4da0*/  LDS.U16 R9, [R73] ;  /* 0x0000000049097984 */ /* 0x000fe20000000400 */
[----:B----4-:R-:W-:-:S03]  /*4db0*/  IMAD.WIDE.U32 R4, R6, UR18, R78 ;  /* 0x0000001206047c25 */ /* 0x010fc6000f8e004e */
[----:B------:R-:W-:Y:S01]  /*4dc0*/  LDS.U16 R11, [R74+0x40] ;  /* 0x000040004a0b7984 */ /* 0x000fe20000000400 */
[----:B------:R-:W-:-:S03]  /*4dd0*/  IMAD R5, R7, UR18, R5 ;  /* 0x0000001207057c24 */ /* 0x000fc6000f8e0205 */
[----:B------:R-:W-:Y:S01]  /*4de0*/  LDS.U16 R15, [R75+0x80] ;  /* 0x000080004b0f7984 */ /* 0x000fe20000000400 */
[----:B0-----:R-:W-:-:S03]  /*4df0*/  IMAD.WIDE.U32 R4, R25, R96, R4 ;  /* 0x0000006019047225 */ /* 0x001fc600078e0004 */
[----:B------:R-:W-:Y:S01]  /*4e00*/  LDS.U16 R17, [R76+0xc0] ;  /* 0x0000c0004c117984 */ /* 0x000fe20000000400 */
[----:B------:R-:W-:-:S03]  /*4e10*/  IMAD R8, R25, R97, R5 ;  /* 0x0000006119087224 */ /* 0x000fc600078e0205 */
[----:B------:R-:W-:Y:S01]  /*4e20*/  LDS.U16 R19, [R77+0x100] ;  /* 0x000100004d137984 */ /* 0x000fe20000000400 */
[----:B------:R-:W-:Y:S01]  /*4e30*/  IADD3 R7, P1, PT, R42, R4, RZ ;  /* 0x000000042a077210 */ /* 0x000fe20007f3e0ff */
[----:B------:R-:W0:Y:S01]  /*4e40*/  LDC.64 R96, c[0x0][0x418] ;  /* 0x00010600ff607b82 */ /* 0x000e220000000a00 */
[----:B---3--:R-:W-:Y:S01]  /*4e50*/  IMAD.WIDE.U32 R4, R98, UR18, R78 ;  /* 0x0000001262047c25 */ /* 0x008fe2000f8e004e */
[----:B------:R-:W-:Y:S01]  /*4e60*/  LDS.U16 R21, [R80+0x140] ;  /* 0x0001400050157984 */ /* 0x000fe20000000400 */
[----:B------:R-:W-:Y:S02]  /*4e70*/  IADD3.X R8, PT, PT, RZ, R8, RZ, P1, !PT ;  /* 0x00000008ff087210 */ /* 0x000fe40000ffe4ff */
[----:B-1----:R-:W-:Y:S01]  /*4e80*/  LEA R6, P3, R7, UR6, 0x1 ;  /* 0x0000000607067c11 */ /* 0x002fe2000f8608ff */
[----:B------:R-:W-:Y:S01]  /*4e90*/  LDS.U16 R23, [R81+0x180] ;  /* 0x0001800051177984 */ /* 0x000fe20000000400 */
[----:B------:R-:W-:Y:S02]  /*4ea0*/  IMAD R5, R99, UR18, R5 ;  /* 0x0000001263057c24 */ /* 0x000fe4000f8e0205 */
[----:B------:R-:W-:Y:S01]  /*4eb0*/  LEA.HI.X R7, R7, UR7, R8, 0x1, P3 ;  /* 0x0000000707077c11 */ /* 0x000fe200098f0c08 */
[----:B------:R-:W-:Y:S01]  /*4ec0*/  LDS.U16 R95, [R82+0x1c0] ;  /* 0x0001c000525f7984 */ /* 0x000fe20000000400 */
[----:B------:R-:W1:Y:S03]  /*4ed0*/  LDCU.64 UR6, c[0x0][0x488] ;  /* 0x00009100ff0677ac */ /* 0x000e660008000a00 */
[----:B------:R-:W-:Y:S01]  /*4ee0*/  @!P0 STS [R72+0x210], R71 ;  /* 0x0002104748008388 */ /* 0x000fe20000000800 */
[----:B------:R-:W-:Y:S01]  /*4ef0*/  BAR.SYNC.DEFER_BLOCKING 0x0 ;  /* 0x0000000000007b1d */ /* 0x000fe20000010000 */
[----:B0-----:R-:W-:-:S05]  /*4f00*/  IMAD.WIDE.U32 R4, R25, R96, R4 ;  /* 0x0000006019047225 */ /* 0x001fca00078e0004 */
[----:B------:R-:W0:Y:S02]  /*4f10*/  LDS R0, [R72+0x210] ;  /* 0x0002100048007984 */ /* 0x000e240000000800 */
        /* <DEDUP_REMOVED lines=18> */
[C---:B-1----:R-:W-:Y:S01]  /*5040*/  LEA R4, P4, R5.reuse, UR6, 0x1 ;  /* 0x0000000605047c11 */ /* 0x042fe2000f8808ff */
[----:B------:R-:W-:Y:S01]  /*5050*/  @!P6 STG.E.U16 desc[UR20][R6.64+0x140], R21 ;  /* 0x000140150600e986 */ /* 0x000fe2000c101514 */
[-C--:B------:R-:W-:Y:S02]  /*5060*/  ISETP.GE.AND P6, PT, R48, R71.reuse, PT ;  /* 0x000000473000720c */ /* 0x080fe40003fc6270 */
[--C-:B------:R-:W-:Y:S01]  /*5070*/  LEA.HI.X R5, R5, UR7, R0.reuse, 0x1, P4 ;  /* 0x0000000705057c11 */ /* 0x100fe2000a0f0c00 */
[----:B------:R-:W-:Y:S01]  /*5080*/  @!P2 STG.E.U16 desc[UR20][R6.64+0x180], R23 ;  /* 0x000180170600a986 */ /* 0x000fe2000c101514 */
[-C--:B------:R-:W-:Y:S01]  /*5090*/  ISETP.GE.AND P2, PT, R45, R71.reuse, PT ;  /* 0x000000472d00720c */ /* 0x080fe20003f46270 */
[----:B------:R-:W0:Y:S01]  /*50a0*/  LDCU.64 UR6, c[0x0][0x490] ;  /* 0x00009200ff0677ac */ /* 0x000e220008000a00 */
[----:B------:R-:W-:Y:S01]  /*50b0*/  PRMT R0, RZ, 0x7610, R0 ;  /* 0x00007610ff007816 */ /* 0x000fe20000000000 */
[----:B------:R1:W-:Y:S01]  /*50c0*/  @!P1 STG.E.U16 desc[UR20][R6.64+0x1c0], R95 ;  /* 0x0001c05f06009986 */ /* 0x0003e2000c101514 */
[----:B------:R-:W-:-:S02]  /*50d0*/  ISETP.GE.AND P1, PT, R47, R71, PT ;  /* 0x000000472f00720c */ /* 0x000fc40003f26270 */
[-C--:B------:R-:W-:Y:S01]  /*50e0*/  ISETP.GE.AND P5, PT, R49, R71.reuse, PT ;  /* 0x000000473100720c */ /* 0x080fe20003fa6270 */
[----:B------:R-:W-:Y:S01]  /*50f0*/  BAR.SYNC.DEFER_BLOCKING 0x0 ;  /* 0x0000000000007b1d */ /* 0x000fe20000010000 */
[----:B------:R-:W-:Y:S02]  /*5100*/  ISETP.GE.AND P4, PT, R50, R71, PT ;  /* 0x000000473200720c */ /* 0x000fe40003f86270 */
[----:B------:R-:W-:Y:S02]  /*5110*/  PRMT R8, RZ, 0x7610, R8 ;  /* 0x00007610ff087816 */ /* 0x000fe40000000008 */
[----:B---3--:R-:W-:Y:S02]  /*5120*/  PRMT R11, RZ, 0x7610, R11 ;  /* 0x00007610ff0b7816 */ /* 0x008fe4000000000b */
[----:B-1----:R-:W-:Y:S02]  /*5130*/  PRMT R6, RZ, 0x7610, R6 ;  /* 0x00007610ff067816 */ /* 0x002fe40000000006 */
[----:B------:R-:W-:-:S02]  /*5140*/  PRMT R7, RZ, 0x7610, R7 ;  /* 0x00007610ff077816 */ /* 0x000fc40000000007 */
[----:B------:R-:W-:Y:S01]  /*5150*/  PRMT R10, RZ, 0x7610, R10 ;  /* 0x00007610ff0a7816 */ /* 0x000fe2000000000a */
[----:B------:R-:W3:Y:S01]  /*5160*/  @!P3 LDG.E.U16 R0, desc[UR20][R4.64] ;  /* 0x000000140400b981 */ /* 0x000ee2000c1e1500 */
[----:B------:R-:W-:-:S03]  /*5170*/  ISETP.GE.AND P3, PT, R52, R71, PT ;  /* 0x000000473400720c */ /* 0x000fc60003f66270 */
[----:B------:R-:W4:Y:S01]  /*5180*/  @!P2 LDG.E.U16 R9, desc[UR20][R4.64+0x40] ;  /* 0x000040140409a981 */ /* 0x000f22000c1e1500 */
[----:B------:R-:W-:-:S03]  /*5190*/  ISETP.GE.AND P2, PT, R53, R71, PT ;  /* 0x000000473500720c */ /* 0x000fc60003f46270 */
[----:B------:R-:W5:Y:S04]  /*51a0*/  @!P1 LDG.E.U16 R6, desc[UR20][R4.64+0x80] ;  /* 0x0000801404069981 */ /* 0x000f68000c1e1500 */
[----:B------:R-:W2:Y:S04]  /*51b0*/  @!P6 LDG.E.U16 R7, desc[UR20][R4.64+0xc0] ;  /* 0x0000c0140407e981 */ /* 0x000ea8000c1e1500 */
[----:B------:R-:W2:Y:S04]  /*51c0*/  @!P5 LDG.E.U16 R8, desc[UR20][R4.64+0x100] ;  /* 0x000100140408d981 */ /* 0x000ea8000c1e1500 */
[----:B------:R-:W2:Y:S04]  /*51d0*/  @!P4 LDG.E.U16 R11, desc[UR20][R4.64+0x140] ;  /* 0x00014014040bc981 */ /* 0x000ea8000c1e1500 */
[----:B------:R-:W2:Y:S04]  /*51e0*/  @!P3 LDG.E.U16 R10, desc[UR20][R4.64+0x180] ;  /* 0x00018014040ab981 */ /* 0x000ea8000c1e1500 */
[----:B------:R-:W2:Y:S01]  /*51f0*/  @!P2 LDG.E.U16 R85, desc[UR20][R4.64+0x1c0] ;  /* 0x0001c0140455a981 */ /* 0x000ea2000c1e1500 */
[----:B------:R-:W-:-:S03]  /*5200*/  IADD3 R30, PT, PT, R30, 0x1, RZ ;  /* 0x000000011e1e7810 */ /* 0x000fc60007ffe0ff */
[----:B---3--:R-:W-:Y:S04]  /*5210*/  STS.U16 [R73], R0 ;  /* 0x0000000049007388 */ /* 0x008fe80000000400 */
[----:B----4-:R-:W-:Y:S04]  /*5220*/  STS.U16 [R74+0x40], R9 ;  /* 0x000040094a007388 */ /* 0x010fe80000000400 */
[----:B-----5:R-:W-:Y:S04]  /*5230*/  STS.U16 [R75+0x80], R6 ;  /* 0x000080064b007388 */ /* 0x020fe80000000400 */
[----:B--2---:R-:W-:Y:S04]  /*5240*/  STS.U16 [R76+0xc0], R7 ;  /* 0x0000c0074c007388 */ /* 0x004fe80000000400 */
[----:B------:R-:W-:Y:S04]  /*5250*/  STS.U16 [R77+0x100], R8 ;  /* 0x000100084d007388 */ /* 0x000fe80000000400 */
[----:B------:R-:W-:Y:S04]  /*5260*/  STS.U16 [R80+0x140], R11 ;  /* 0x0001400b50007388 */ /* 0x000fe80000000400 */
[----:B------:R-:W-:Y:S04]  /*5270*/  STS.U16 [R81+0x180], R10 ;  /* 0x0001800a51007388 */ /* 0x000fe80000000400 */
[----:B------:R-:W-:Y:S01]  /*5280*/  STS.U16 [R82+0x1c0], R85 ;  /* 0x0001c05552007388 */ /* 0x000fe20000000400 */
[----:B------:R-:W-:-:S03]  /*5290*/  NOP ;  /* 0x0000000000007918 */ /* 0x000fc60000000000 */
[----:B------:R-:W1:Y:S04]  /*52a0*/  LDS.U16 R5, [R83+0x6] ;  /* 0x0000060053057984 */ /* 0x000e680000000400 */
[----:B------:R-:W2:Y:S04]  /*52b0*/  LDS.U16 R6, [R83+0x8] ;  /* 0x0000080053067984 */ /* 0x000ea80000000400 */
[----:B------:R-:W3:Y:S04]  /*52c0*/  LDS.U16 R7, [R83+0xa] ;  /* 0x00000a0053077984 */ /* 0x000ee80000000400 */
[----:B------:R-:W4:Y:S04]  /*52d0*/  LDS.U16 R8, [R83+0xc] ;  /* 0x00000c0053087984 */ /* 0x000f280000000400 */
[----:B------:R-:W5:Y:S04]  /*52e0*/  LDS.U16 R9, [R83+0xe] ;  /* 0x00000e0053097984 */ /* 0x000f680000000400 */
[----:B------:R-:W0:Y:S04]  /*52f0*/  LDS.U16 R14, [R83] ;  /* 0x00000000530e7984 */ /* 0x000e280000000400 */
[----:B------:R-:W0:Y:S04]  /*5300*/  LDS.U16 R4, [R83+0x2] ;  /* 0x0000020053047984 */ /* 0x000e280000000400 */
[----:B------:R-:W0:Y:S01]  /*5310*/  LDS.U16 R0, [R83+0x4] ;  /* 0x0000040053007984 */ /* 0x000e220000000400 */
[----:B-1----:R-:W-:-:S02]  /*5320*/  HADD2.F32 R15, -RZ, R5.H0_H0 ;  /* 0x20000005ff0f7230 */ /* 0x002fc40000004100 */
[----:B--2---:R-:W-:-:S03]  /*5330*/  HADD2.F32 R16, -RZ, R6.H0_H0 ;  /* 0x20000006ff107230 */ /* 0x004fc60000004100 */
[----:B------:R-:W-:Y:S01]  /*5340*/  FMUL.FTZ R6, R15, -1.4426950216293334961 ;  /* 0xbfb8aa3b0f067820 */ /* 0x000fe20000410000 */
[----:B---3--:R-:W-:Y:S02]  /*5350*/  HADD2.F32 R17, -RZ, R7.H0_H0 ;  /* 0x20000007ff117230 */ /* 0x008fe40000004100 */
[----:B------:R-:W-:-:S03]  /*5360*/  FMUL.FTZ R7, R16, -1.4426950216293334961 ;  /* 0xbfb8aa3b10077820 */ /* 0x000fc60000410000 */
[----:B------:R-:W1:Y:S01]  /*5370*/  MUFU.EX2 R6, R6 ;  /* 0x0000000600067308 */ /* 0x000e620000000800 */
[----:B----4-:R-:W-:Y:S02]  /*5380*/  HADD2.F32 R18, -RZ, R8.H0_H0 ;  /* 0x20000008ff127230 */ /* 0x010fe40000004100 */
[----:B------:R-:W-:Y:S01]  /*5390*/  FMUL.FTZ R8, R17, -1.4426950216293334961 ;  /* 0xbfb8aa3b11087820 */ /* 0x000fe20000410000 */
[----:B------:R-:W2:Y:S01]  /*53a0*/  MUFU.EX2 R7, R7 ;  /* 0x0000000700077308 */ /* 0x000ea20000000800 */
[----:B-----5:R-:W-:Y:S02]  /*53b0*/  HADD2.F32 R19, -RZ, R9.H0_H0 ;  /* 0x20000009ff137230 */ /* 0x020fe40000004100 */
[----:B------:R-:W-:Y:S02]  /*53c0*/  FMUL.FTZ R9, R18, -1.4426950216293334961 ;  /* 0xbfb8aa3b12097820 */ /* 0x000fe40000410000 */
[----:B------:R-:W3:Y:S01]  /*53d0*/  MUFU.EX2 R8, R8 ;  /* 0x0000000800087308 */ /* 0x000ee20000000800 */
[----:B0-----:R-:W-:-:S02]  /*53e0*/  HADD2.F32 R14, -RZ, R14.H0_H0 ;  /* 0x2000000eff0e7230 */ /* 0x001fc40000004100 */
[----:B------:R-:W-:Y:S01]  /*53f0*/  FMUL.FTZ R20, R19, -1.4426950216293334961 ;  /* 0xbfb8aa3b13147820 */ /* 0x000fe20000410000 */
[----:B------:R-:W0:Y:S01]  /*5400*/  MUFU.EX2 R9, R9 ;  /* 0x0000000900097308 */ /* 0x000e220000000800 */
[----:B------:R-:W-:Y:S02]  /*5410*/  HADD2.F32 R10, -RZ, R4.H0_H0 ;  /* 0x20000004ff0a7230 */ /* 0x000fe40000004100 */
[----:B------:R-:W-:Y:S01]  /*5420*/  FMUL.FTZ R4, R14, -1.4426950216293334961 ;  /* 0xbfb8aa3b0e047820 */ /* 0x000fe20000410000 */
[----:B-1----:R-:W-:Y:S01]  /*5430*/  FADD.FTZ R6, R6, 1 ;  /* 0x3f80000006067421 */ /* 0x002fe20000010000 */
[----:B------:R-:W1:Y:S01]  /*5440*/  MUFU.EX2 R20, R20 ;  /* 0x0000001400147308 */ /* 0x000e620000000800 */
[----:B------:R-:W-:Y:S02]  /*5450*/  HADD2.F32 R11, -RZ, R0.H0_H0 ;  /* 0x20000000ff0b7230 */ /* 0x000fe40000004100 */
[----:B------:R-:W-:Y:S01]  /*5460*/  FMUL.FTZ R0, R10, -1.4426950216293334961 ;  /* 0xbfb8aa3b0a007820 */ /* 0x000fe20000410000 */
[----:B--2---:R-:W-:Y:S01]  /*5470*/  FADD.FTZ R7, R7, 1 ;  /* 0x3f80000007077421 */ /* 0x004fe20000010000 */
[----:B------:R-:W2:Y:S01]  /*5480*/  MUFU.EX2 R4, R4 ;  /* 0x0000000400047308 */ /* 0x000ea20000000800 */
[----:B------:R-:W-:Y:S01]  /*5490*/  FMUL.FTZ R5, R11, -1.4426950216293334961 ;  /* 0xbfb8aa3b0b057820 */ /* 0x000fe20000410000 */
[----:B---3--:R-:W-:-:S02]  /*54a0*/  FADD.FTZ R8, R8, 1 ;  /* 0x3f80000008087421 */ /* 0x008fc40000010000 */
[----:B------:R-:W3:Y:S01]  /*54b0*/  MUFU.EX2 R0, R0 ;  /* 0x0000000000007308 */ /* 0x000ee20000000800 */
[----:B0-----:R-:W-:-:S03]  /*54c0*/  FADD.FTZ R9, R9, 1 ;  /* 0x3f80000009097421 */ /* 0x001fc60000010000 */
[----:B------:R-:W0:Y:S01]  /*54d0*/  MUFU.EX2 R5, R5 ;  /* 0x0000000500057308 */ /* 0x000e220000000800 */
[----:B-1----:R-:W-:-:S03]  /*54e0*/  FADD.FTZ R20, R20, 1 ;  /* 0x3f80000014147421 */ /* 0x002fc60000010000 */
[----:B------:R-:W1:Y:S01]  /*54f0*/  MUFU.RCP R6, R6 ;  /* 0x0000000600067308 */ /* 0x000e620000001000 */
[----:B--2---:R-:W-:Y:S01]  /*5500*/  FADD.FTZ R4, R4, 1 ;  /* 0x3f80000004047421 */ /* 0x004fe20000010000 */
[----:B---3--:R-:W-:-:S06]  /*5510*/  FADD.FTZ R0, R0, 1 ;  /* 0x3f80000000007421 */ /* 0x008fcc0000010000 */
[----:B------:R-:W2:Y:S01]  /*5520*/  MUFU.RCP R21, R4 ;  /* 0x0000000400157308 */ /* 0x000ea20000001000 */
[----:B0-----:R-:W-:-:S07]  /*5530*/  FADD.FTZ R5, R5, 1 ;  /* 0x3f80000005057421 */ /* 0x001fce0000010000 */
[----:B------:R-:W0:Y:S01]  /*5540*/  MUFU.RCP R23, R0 ;  /* 0x0000000000177308 */ /* 0x000e220000001000 */
[----:B-1----:R-:W-:-:S04]  /*5550*/  FMUL.FTZ R15, R15, R6 ;  /* 0x000000060f0f7220 */ /* 0x002fc80000410000 */
[----:B------:R-:W-:-:S03]  /*5560*/  FMUL.FTZ R15, R15, R102 ;  /* 0x000000660f0f7220 */ /* 0x000fc60000410000 */
[----:B------:R0:W1:Y:S01]  /*5570*/  MUFU.RCP R22, R5 ;  /* 0x0000000500167308 */ /* 0x0000620000001000 */
[----:B--2---:R-:W-:-:S04]  /*5580*/  FMUL.FTZ R14, R14, R21 ;  /* 0x000000150e0e7220 */ /* 0x004fc80000410000 */
[----:B------:R-:W-:-:S03]  /*5590*/  FMUL.FTZ R14, R14, R87 ;  /* 0x000000570e0e7220 */ /* 0x000fc60000410000 */
[----:B------:R-:W2:Y:S01]  /*55a0*/  MUFU.RCP R7, R7 ;  /* 0x0000000700077308 */ /* 0x000ea20000001000 */
[----:B0-----:R-:W-:-:S04]  /*55b0*/  FMUL.FTZ R5, R10, R23 ;  /* 0x000000170a057220 */ /* 0x001fc80000410000 */
[----:B------:R-:W-:-:S03]  /*55c0*/  FMUL.FTZ R5, R5, R100 ;  /* 0x0000006405057220 */ /* 0x000fc60000410000 */
[----:B------:R-:W0:Y:S01]  /*55d0*/  MUFU.RCP R8, R8 ;  /* 0x0000000800087308 */ /* 0x000e220000001000 */
[----:B-1----:R-:W-:Y:S01]  /*55e0*/  FMUL.FTZ R0, R11, R22 ;  /* 0x000000160b007220 */ /* 0x002fe20000410000 */
[----:B------:R-:W-:Y:S01]  /*55f0*/  BAR.SYNC.DEFER_BLOCKING 0x0 ;  /* 0x0000000000007b1d */ /* 0x000fe20000010000 */
[----:B------:R-:W-:Y:S02]  /*5600*/  F2FP.F16.F32.PACK_AB R5, R5, R14 ;  /* 0x0000000e0505723e */ /* 0x000fe400000000ff */
[----:B------:R-:W-:Y:S02]  /*5610*/  FMUL.FTZ R0, R0, R89 ;  /* 0x0000005900007220 */ /* 0x000fe40000410000 */
[----:B------:R-:W-:Y:S01]  /*5620*/  PRMT R4, R5, 0x7632, R4 ;  /* 0x0000763205047816 */ /* 0x000fe20000000004 */
[----:B------:R-:W1:Y:S01]  /*5630*/  MUFU.RCP R9, R9 ;  /* 0x0000000900097308 */ /* 0x000e620000001000 */
[----:B--2---:R-:W-:Y:S01]  /*5640*/  FMUL.FTZ R16, R16, R7 ;  /* 0x0000000710107220 */ /* 0x004fe20000410000 */
[----:B------:R-:W-:-:S03]  /*5650*/  F2FP.F16.F32.PACK_AB R0, R15, R0 ;  /* 0x000000000f00723e */ /* 0x000fc600000000ff */
[----:B------:R-:W-:Y:S01]  /*5660*/  FMUL.FTZ R16, R16, R91 ;  /* 0x0000005b10107220 */ /* 0x000fe20000410000 */
[----:B------:R-:W-:Y:S02]  /*5670*/  PRMT R6, R0, 0x7632, R6 ;  /* 0x0000763200067816 */ /* 0x000fe40000000006 */
[----:B------:R-:W2:Y:S01]  /*5680*/  MUFU.RCP R20, R20 ;  /* 0x0000001400147308 */ /* 0x000ea20000001000 */
[----:B0-----:R-:W-:-:S04]  /*5690*/  FMUL.FTZ R17, R17, R8 ;  /* 0x0000000811117220 */ /* 0x001fc80000410000 */
[----:B------:R-:W-:Y:S01]  /*56a0*/  FMUL.FTZ R17, R17, R104 ;  /* 0x0000006811117220 */ /* 0x000fe20000410000 */
[----:B-1----:R-:W-:-:S04]  /*56b0*/  FMUL.FTZ R18, R18, R9 ;  /* 0x0000000912127220 */ /* 0x002fc80000410000 */
[----:B------:R-:W-:Y:S01]  /*56c0*/  F2FP.F16.F32.PACK_AB R16, R17, R16 ;  /* 0x000000101110723e */ /* 0x000fe200000000ff */
[----:B------:R-:W-:Y:S01]  /*56d0*/  STS.U16 [R83], R5 ;  /* 0x0000000553007388 */ /* 0x000fe20000000400 */
[----:B------:R-:W-:Y:S02]  /*56e0*/  FMUL.FTZ R18, R18, R93 ;  /* 0x0000005d12127220 */ /* 0x000fe40000410000 */
[----:B------:R-:W-:Y:S01]  /*56f0*/  PRMT R8, R16, 0x7632, R8 ;  /* 0x0000763210087816 */ /* 0x000fe20000000008 */
[----:B------:R0:W-:Y:S01]  /*5700*/  STS.U16 [R83+0x2], R4 ;  /* 0x0000020453007388 */ /* 0x0001e20000000400 */
[----:B--2---:R-:W-:-:S03]  /*5710*/  FMUL.FTZ R19, R19, R20 ;  /* 0x0000001413137220 */ /* 0x004fc60000410000 */
[----:B------:R-:W-:Y:S01]  /*5720*/  STS.U16 [R83+0x4], R0 ;  /* 0x0000040053007388 */ /* 0x000fe20000000400 */
[----:B------:R-:W-:-:S03]  /*5730*/  FMUL.FTZ R19, R19, R106 ;  /* 0x0000006a13137220 */ /* 0x000fc60000410000 */
[----:B------:R-:W-:Y:S01]  /*5740*/  STS.U16 [R83+0x6], R6 ;  /* 0x0000060653007388 */ /* 0x000fe20000000400 */
[----:B0-----:R-:W0:Y:S01]  /*5750*/  LDC.64 R4, c[0x0][0x430] ;  /* 0x00010c00ff047b82 */ /* 0x001e220000000a00 */
[----:B------:R-:W-:Y:S02]  /*5760*/  F2FP.F16.F32.PACK_AB R18, R19, R18 ;  /* 0x000000121312723e */ /* 0x000fe400000000ff */
[----:B------:R1:W-:Y:S02]  /*5770*/  STS.U16 [R83+0x8], R16 ;  /* 0x0000081053007388 */ /* 0x0003e40000000400 */
[----:B------:R-:W-:Y:S02]  /*5780*/  PRMT R10, R18, 0x7632, R10 ;  /* 0x00007632120a7816 */ /* 0x000fe4000000000a */
[----:B------:R-:W-:Y:S04]  /*5790*/  STS.U16 [R83+0xa], R8 ;  /* 0x00000a0853007388 */ /* 0x000fe80000000400 */
[----:B------:R-:W-:Y:S01]  /*57a0*/  STS.U16 [R83+0xc], R18 ;  /* 0x00000c1253007388 */ /* 0x000fe20000000400 */
[----:B-1----:R-:W1:Y:S03]  /*57b0*/  LDC.64 R16, c[0x0][0x438] ;  /* 0x00010e00ff107b82 */ /* 0x002e660000000a00 */
[----:B------:R-:W-:Y:S01]  /*57c0*/  STS.U16 [R83+0xe], R10 ;  /* 0x00000e0a53007388 */ /* 0x000fe20000000400 */
[----:B------:R-:W-:-:S03]  /*57d0*/  NOP ;  /* 0x0000000000007918 */ /* 0x000fc60000000000 */
[----:B------:R-:W-:Y:S01]  /*57e0*/  LDS.U16 R73, [R73] ;  /* 0x0000000049497984 */ /* 0x000fe20000000400 */
[----:B0-----:R-:W-:-:S03]  /*57f0*/  IMAD.WIDE.U32 R78, R4, UR18, R78 ;  /* 0x00000012044e7c25 */ /* 0x001fc6000f8e004e */
[----:B------:R-:W-:Y:S01]  /*5800*/  LDS.U16 R7, [R74+0x40] ;  /* 0x000040004a077984 */ /* 0x000fe20000000400 */
[----:B------:R-:W-:-:S03]  /*5810*/  IMAD R79, R5, UR18, R79 ;  /* 0x00000012054f7c24 */ /* 0x000fc6000f8e024f */
[----:B------:R-:W-:Y:S04]  /*5820*/  LDS.U16 R75, [R75+0x80] ;  /* 0x000080004b4b7984 */ /* 0x000fe80000000400 */
[----:B------:R-:W-:Y:S01]  /*5830*/  LDS.U16 R9, [R76+0xc0] ;  /* 0x0000c0004c097984 */ /* 0x000fe20000000400 */
[----:B-1----:R-:W-:-:S03]  /*5840*/  IMAD.WIDE.U32 R4, R25, R16, R78 ;  /* 0x0000001019047225 */ /* 0x002fc600078e004e */
[----:B------:R-:W-:Y:S01]  /*5850*/  LDS.U16 R77, [R77+0x100] ;  /* 0x000100004d4d7984 */ /* 0x000fe20000000400 */
[----:B------:R-:W-:-:S03]  /*5860*/  IMAD R6, R25, R17, R5 ;  /* 0x0000001119067224 */ /* 0x000fc600078e0205 */
[----:B------:R-:W-:Y:S04]  /*5870*/  LDS.U16 R11, [R80+0x140] ;  /* 0x00014000500b7984 */ /* 0x000fe80000000400 */
[----:B------:R-:W-:Y:S04]  /*5880*/  LDS.U16 R81, [R81+0x180] ;  /* 0x0001800051517984 */ /* 0x000fe80000000400 */
[----:B------:R-:W-:Y:S04]  /*5890*/  LDS.U16 R15, [R82+0x1c0] ;  /* 0x0001c000520f7984 */ /* 0x000fe80000000400 */
[----:B------:R-:W-:Y:S01]  /*58a0*/  @!P0 STS [R72+0x210], R71 ;  /* 0x0002104748008388 */ /* 0x000fe20000000800 */
[----:B------:R-:W-:Y:S01]  /*58b0*/  BAR.SYNC.DEFER_BLOCKING 0x0 ;  /* 0x0000000000007b1d */ /* 0x000fe20000010000 */
[----:B------:R-:W-:-:S04]  /*58c0*/  IADD3 R5, P0, PT, R42, R4, RZ ;  /* 0x000000042a057210 */ /* 0x000fc80007f1e0ff */
[----:B------:R-:W-:Y:S02]  /*58d0*/  IADD3.X R6, PT, PT, RZ, R6, RZ, P0, !PT ;  /* 0x00000006ff067210 */ /* 0x000fe400007fe4ff */
[----:B------:R-:W-:-:S04]  /*58e0*/  LEA R4, P0, R5, UR6, 0x1 ;  /* 0x0000000605047c11 */ /* 0x000fc8000f8008ff */
        /* <DEDUP_REMOVED lines=15> */
[----:B------:R-:W-:-:S03]  /*59e0*/  ISETP.GE.AND P0, PT, R30, UR5, PT ;  /* 0x000000051e007c0c */ /* 0x000fc6000bf06270 */
        /* <DEDUP_REMOVED lines=11> */
.L_x_2007:
        /* <DEDUP_REMOVED lines=14> */
.L_x_5049:


//--------------------- .text._Z25selective_scan_fwd_kernelI32Selective_Scan_fwd_kernel_traitsILi32ELi8ELi1ELb0ELb1ELb0ELb0EN3c104HalfENS1_7complexIfEEEEv13SSMParamsBase --------------------------
	.section	.text._Z25selective_scan_fwd_kernelI32Selective_Scan_fwd_kernel_traitsILi32ELi8ELi1ELb0ELb1ELb0ELb0EN3c104HalfENS1_7complexIfEEEEv13SSMParamsBase,"ax",@progbits
	.align	128
        .global         _Z25selective_scan_fwd_kernelI32Selective_Scan_fwd_kernel_traitsILi32ELi8ELi1ELb0ELb1ELb0ELb0EN3c104HalfENS1_7complexIfEEEEv13SSMParamsBase
        .type           _Z25selective_scan_fwd_kernelI32Selective_Scan_fwd_kernel_traitsILi32ELi8ELi1ELb0ELb1ELb0ELb0EN3c104HalfENS1_7complexIfEEEEv13SSMParamsBase,@function
        .size           _Z25selective_scan_fwd_kernelI32Selective_Scan_fwd_kernel_traitsILi32ELi8ELi1ELb0ELb1ELb0ELb0EN3c104HalfENS1_7complexIfEEEEv13SSMParamsBase,(.L_x_5050 - _Z25selective_scan_fwd_kernelI32Selective_Scan_fwd_kernel_traitsILi32ELi8ELi1ELb0ELb1ELb0ELb0EN3c104HalfENS1_7complexIfEEEEv13SSMParamsBase)
        .other          _Z25selective_scan_fwd_kernelI32Selective_Scan_fwd_kernel_traitsILi32ELi8ELi1ELb0ELb1ELb0ELb0EN3c104HalfENS1_7complexIfEEEEv13SSMParamsBase,@"STO_CUDA_ENTRY STV_DEFAULT"
_Z25selective_scan_fwd_kernelI32Selective_Scan_fwd_kernel_traitsILi32ELi8ELi1ELb0ELb1ELb0ELb0EN3c104HalfENS1_7complexIfEEEEv13SSMParamsBase:
.text._Z25selective_scan_fwd_kernelI32Selective_Scan_fwd_kernel_traitsILi32ELi8ELi1ELb0ELb1ELb0ELb0EN3c104HalfENS1_7complexIfEEEEv13SSMParamsBase:
        /* <DEDUP_REMOVED lines=30> */
[----:B------:R4:W5:Y:S01]  /*01e0*/  @P1 LDG.E R24, desc[UR20][R4.64] ;  /* 0x0000001404181981 */ /* 0x000962000c1e1900 */
[----:B0-----:R-:W-:Y:S01]  /*01f0*/  HFMA2 R6, -RZ, RZ, 0, 0 ;  /* 0x00000000ff067431 */ /* 0x001fe200000001ff */
[----:B---3--:R-:W-:-:S05]  /*0200*/  IADD3 R9, PT, PT, RZ, -R7, RZ ;  /* 0x80000007ff097210 */ /* 0x008fca0007ffe0ff */
[----:B------:R-:W-:Y:S01]  /*0210*/  IMAD R3, R9, R10, RZ ;  /* 0x0000000a09037224 */ /* 0x000fe200078e02ff */
[----:B----4-:R-:W-:Y:S01]  /*0220*/  IABS R5, R25 ;  /* 0x0000001900057213 */ /* 0x010fe20000000000 */
[----:B------:R-:W0:Y:S02]  /*0230*/  LDC R9, c[0x0][0x394] ;  /* 0x0000e500ff097b82 */ /* 0x000e240000000800 */
[----:B------:R-:W-:-:S06]  /*0240*/  IMAD.HI.U32 R7, R7, R3, R6 ;  /* 0x0000000307077227 */ /* 0x000fcc00078e0006 */
[----:B------:R-:W-:-:S05]  /*0250*/  IMAD.HI.U32 R4, R7, R5, RZ ;  /* 0x0000000507047227 */ /* 0x000fca00078e00ff */
[----:B------:R-:W-:-:S05]  /*0260*/  IADD3 R2, PT, PT, -R4, RZ, RZ ;  /* 0x000000ff04027210 */ /* 0x000fca0007ffe1ff */
[----:B------:R-:W-:-:S05]  /*0270*/  IMAD R5, R10, R2, R5 ;  /* 0x000000020a057224 */ /* 0x000fca00078e0205 */
[----:B------:R-:W-:Y:S01]  /*0280*/  ISETP.GT.U32.AND P1, PT, R10, R5, PT ;  /* 0x000000050a00720c */ /* 0x000fe20003f24070 */
[----:B------:R-:W-:Y:S01]  /*0290*/  UIMAD.WIDE.U32 UR4, UR18, UR8, URZ ;  /* 0x00000008120472a5 */ /* 0x000fe2000f8e00ff */
[----:B0-----:R-:W-:-:S11]  /*02a0*/  ISETP.GE.AND P3, PT, R9, 0x1, PT ;  /* 0x000000010900780c */ /* 0x001fd60003f66270 */
[----:B------:R-:W-:-:S04]  /*02b0*/  @!P1 IADD3 R5, PT, PT, R5, -R10, RZ ;  /* 0x8000000a05059210 */ /* 0x000fc80007ffe0ff */
[----:B------:R-:W-:Y:S02]  /*02c0*/  ISETP.GE.U32.AND P0, PT, R5, R10, PT ;  /* 0x0000000a0500720c */ /* 0x000fe40003f06070 */
[----:B------:R-:W0:Y:S01]  /*02d0*/  LDC.64 R10, c[0x0][0x460] ;  /* 0x00011800ff0a7b82 */ /* 0x000e220000000a00 */
[----:B------:R-:W-:Y:S01]  /*02e0*/  UIMAD UR6, UR18, UR9, UR5 ;  /* 0x00000009120672a4 */ /* 0x000fe2000f8e0205 */
[----:B------:R-:W-:Y:S02]  /*02f0*/  MOV R2, UR4 ;  /* 0x0000000400027c02 */ /* 0x000fe40008000f00 */
[----:B------:R-:W-:Y:S01]  /*0300*/  MOV R3, UR5 ;  /* 0x0000000500037c02 */ /* 0x000fe20008000f00 */
[----:B------:R-:W-:Y:S01]  /*0310*/  UIMAD.WIDE.U32 UR4, UR18, UR12, URZ ;  /* 0x0000000c120472a5 */ /* 0x000fe2000f8e00ff */
[----:B------:R-:W-:Y:S02]  /*0320*/  LOP3.LUT R6, R25, R12, RZ, 0x3c, !PT ;  /* 0x0000000c19067212 */ /* 0x000fe400078e3cff */
[----:B------:R-:W-:Y:S01]  /*0330*/  MOV R3, UR6 ;  /* 0x0000000600037c02 */ /* 0x000fe20008000f00 */
[----:B------:R-:W-:Y:S01]  /*0340*/  UIMAD UR9, UR18, UR13, UR5 ;  /* 0x0000000d120972a4 */ /* 0x000fe2000f8e0205 */
[----:B------:R-:W-:Y:S01]  /*0350*/  @!P1 IADD3 R4, PT, PT, R4, 0x1, RZ ;  /* 0x0000000104049810 */ /* 0x000fe20007ffe0ff */
[----:B------:R-:W-:Y:S01]  /*0360*/  UIMAD.WIDE.U32 UR6, UR18, UR16, URZ ;  /* 0x00000010120672a5 */ /* 0x000fe2000f8e00ff */
[----:B------:R-:W-:Y:S01]  /*0370*/  ISETP.GE.AND P2, PT, R6, RZ, PT ;  /* 0x000000ff0600720c */ /* 0x000fe20003f46270 */
[----:B------:R-:W-:Y:S01]  /*0380*/  IMAD.U32 R7, RZ, RZ, UR5 ;  /* 0x00000005ff077e24 */ /* 0x000fe2000f8e00ff */
[----:B------:R-:W-:Y:S01]  /*0390*/  @P0 IADD3 R4, PT, PT, R4, 0x1, RZ ;  /* 0x0000000104040810 */ /* 0x000fe20007ffe0ff */
[----:B------:R-:W-:Y:S01]  /*03a0*/  UIMAD UR8, UR18, UR17, UR7 ;  /* 0x00000011120872a4 */ /* 0x000fe2000f8e0207 */
[----:B------:R-:W-:-:S02]  /*03b0*/  MOV R6, UR4 ;  /* 0x0000000400067c02 */ /* 0x000fc40008000f00 */
[----:B------:R-:W-:Y:S02]  /*03c0*/  MOV R5, UR9 ;  /* 0x0000000900057c02 */ /* 0x000fe40008000f00 */
[----:B------:R-:W-:Y:S02]  /*03d0*/  ISETP.NE.AND P0, PT, R12, RZ, PT ;  /* 0x000000ff0c00720c */ /* 0x000fe40003f05270 */
[----:B------:R-:W-:Y:S01]  /*03e0*/  MOV R8, R4 ;  /* 0x0000000400087202 */ /* 0x000fe20000000f00 */
[----:B-12---:R-:W-:Y:S10]  /*03f0*/  @!P3 EXIT ;  /* 0x000000000000b94d */ /* 0x006ff40003800000 */
[----:B------:R-:W1:Y:S01]  /*0400*/  S2R R26, SR_TID.X ;  /* 0x00000000001a7919 */ /* 0x000e620000002100 */
[----:B------:R-:W-:Y:S01]  /*0410*/  MOV R4, R6 ;  /* 0x0000000600047202 */ /* 0x000fe20000000f00 */
[----:B------:R-:W2:Y:S01]  /*0420*/  LDCU UR9, c[0x0][0x38c] ;  /* 0x00007180ff0977ac */ /* 0x000ea20008000800 */
[----:B------:R-:W-:Y:S01]  /*0430*/  @!P2 IADD3 R8, PT, PT, -R8, RZ, RZ ;  /* 0x000000ff0808a210 */ /* 0x000fe20007ffe1ff */
[C---:B------:R-:W-:Y:S01]  /*0440*/  IMAD.WIDE.U32 R2, R25.reuse, UR10, R2 ;  /* 0x0000000a19027c25 */ /* 0x040fe2000f8e0002 */
[----:B------:R-:W-:Y:S01]  /*0450*/  @!P0 LOP3.LUT R8, RZ, R12, RZ, 0x33, !PT ;  /* 0x0000000cff088212 */ /* 0x000fe200078e33ff */
[----:B------:R-:W3:Y:S01]  /*0460*/  LDCU.64 UR4, c[0x0][0x3a0] ;  /* 0x00007400ff0477ac */ /* 0x000ee20008000a00 */
[----:B------:R-:W-:Y:S01]  /*0470*/  MOV R30, RZ ;  /* 0x000000ff001e7202 */ /* 0x000fe20000000f00 */
[C---:B------:R-:W-:Y:S01]  /*0480*/  IMAD.WIDE.U32 R4, R25.reuse, UR14, R4 ;  /* 0x0000000e19047c25 */ /* 0x040fe2000f8e0004 */
[----:B------:R-:W-:Y:S01]  /*0490*/  SHF.R.S32.HI R7, RZ, 0x1f, R8 ;  /* 0x0000001fff077819 */ /* 0x000fe20000011408 */
[----:B------:R-:W4:Y:S01]  /*04a0*/  LDCU.64 UR12, c[0x0][0x3d8] ;  /* 0x00007b00ff0c77ac */ /* 0x000f220008000a00 */
[----:B0-----:R-:W-:Y:S01]  /*04b0*/  LEA R32, P0, R2, R10, 0x1 ;  /* 0x0000000a02207211 */ /* 0x001fe200078008ff */
[C---:B------:R-:W-:Y:S01]  /*04c0*/  IMAD R43, R25.reuse, UR15, R5 ;  /* 0x0000000f192b7c24 */ /* 0x040fe2000f8e0205 */
[C---:B------:R-:W-:Y:S01]  /*04d0*/  LEA R33, P1, R4.reuse, R14, 0x1 ;  /* 0x0000000e04217211 */ /* 0x040fe200078208ff */
[----:B------:R-:W-:Y:S01]  /*04e0*/  IMAD R42, R25, UR11, R3 ;  /* 0x0000000b192a7c24 */ /* 0x000fe2000f8e0203 */
[----:B------:R-:W-:Y:S01]  /*04f0*/  UMOV UR7, UR8 ;  /* 0x0000000800077c82 */ /* 0x000fe20008000000 */
[-C--:B------:R-:W-:Y:S01]  /*0500*/  IMAD R3, R7, R16.reuse, RZ ;  /* 0x0000001007037224 */ /* 0x080fe200078e02ff */
[----:B------:R-:W-:Y:S01]  /*0510*/  LEA.HI.X R43, R4, R15, R43, 0x1, P1 ;  /* 0x0000000f042b7211 */ /* 0x000fe200008f0c2b */
[----:B------:R-:W-:Y:S01]  /*0520*/  IMAD R4, R20, UR18, R25 ;  /* 0x0000001214047c24 */ /* 0x000fe2000f8e0219 */
[----:B------:R-:W-:Y:S01]  /*0530*/  LEA.HI.X R42, R2, R11, R42, 0x1, P0 ;  /* 0x0000000b022a7211 */ /* 0x000fe200000f0c2a */
[----:B------:R-:W-:-:S04]  /*0540*/  IMAD.WIDE.U32 R6, R8, R16, UR6 ;  /* 0x0000000608067e25 */ /* 0x000fc8000f8e0010 */
[----:B------:R-:W-:Y:S01]  /*0550*/  IMAD R4, R4, R9, RZ ;  /* 0x0000000904047224 */ /* 0x000fe200078e02ff */
[----:B------:R-:W-:Y:S01]  /*0560*/  LEA R68, P0, R6, R18, 0x1 ;  /* 0x0000001206447211 */ /* 0x000fe200078008ff */
[----:B------:R-:W-:Y:S02]  /*0570*/  IMAD R3, R8, R17, R3 ;  /* 0x0000001108037224 */ /* 0x000fe400078e0203 */
[----:B--2---:R-:W-:Y:S02]  /*0580*/  IMAD R28, R4, UR9, RZ ;  /* 0x00000009041c7c24 */ /* 0x004fe4000f8e02ff */
[----:B---3--:R-:W-:Y:S01]  /*0590*/  IMAD.WIDE.U32 R12, R25, UR4, RZ ;  /* 0x00000004190c7c25 */ /* 0x008fe2000f8e00ff */
[----:B------:R-:W-:Y:S01]  /*05a0*/  IADD3 R69, PT, PT, R7, R3, RZ ;  /* 0x0000000307457210 */ /* 0x000fe20007ffe0ff */
[----:B------:R-:W0:Y:S01]  /*05b0*/  LDCU.U8 UR4, c[0x0][0x39e] ;  /* 0x000073c0ff0477ac */ /* 0x000e220008000000 */
[C---:B-1----:R-:W-:Y:S01]  /*05c0*/  SHF.L.U32 R31, R26.reuse, 0x3, RZ ;  /* 0x000000031a1f7819 */ /* 0x042fe200000006ff */
[----:B----4-:R-:W-:Y:S01]  /*05d0*/  IMAD.WIDE.U32 R2, R25, UR12, RZ ;  /* 0x0000000c19027c25 */ /* 0x010fe2000f8e00ff */
[----:B------:R-:W-:-:S02]  /*05e0*/  SHF.L.U32 R4, R26, 0x4, RZ ;  /* 0x000000041a047819 */ /* 0x000fc400000006ff */
[----:B------:R-:W-:Y:S01]  /*05f0*/  LOP3.LUT R50, R31, 0x1f00, RZ, 0xc0, !PT ;  /* 0x00001f001f327812 */ /* 0x000fe200078ec0ff */
[C---:B------:R-:W-:Y:S01]  /*0600*/  IMAD R27, R25.reuse, UR5, R13 ;  /* 0x00000005191b7c24 */ /* 0x040fe2000f8e020d */
[----:B------:R-:W-:Y:S01]  /*0610*/  LOP3.LUT R5, R4, 0x3e00, RZ, 0xc0, !PT ;  /* 0x00003e0004057812 */ /* 0x000fe200078ec0ff */
[----:B------:R-:W-:Y:S01]  /*0620*/  IMAD R29, R25, UR13, R3 ;  /* 0x0000000d191d7c24 */ /* 0x000fe2000f8e0203 */
[----:B------:R-:W-:Y:S01]  /*0630*/  LOP3.LUT R41, R50, 0x1f, R26, 0xf8, !PT ;  /* 0x0000001f32297812 */ /* 0x000fe200078ef81a */
[----:B------:R-:W-:Y:S01]  /*0640*/  VIADD R38, R31, 0x5 ;  /* 0x000000051f267836 */ /* 0x000fe20000000000 */
[----:B------:R-:W-:Y:S02]  /*0650*/  LEA.HI.X R69, R6, R19, R69, 0x1, P0 ;  /* 0x0000001306457211 */ /* 0x000fe400000f0c45 */
[----:B------:R-:W-:Y:S02]  /*0660*/  LOP3.LUT R45, R41, 0x20, RZ, 0xfc, !PT ;  /* 0x00000020292d7812 */ /* 0x000fe400078efcff */
[----:B------:R-:W-:-:S02]  /*0670*/  IADD3 R34, PT, PT, R31, 0x1, RZ ;  /* 0x000000011f227810 */ /* 0x000fc40007ffe0ff */
[----:B------:R-:W-:Y:S02]  /*0680*/  IADD3 R50, PT, PT, R50, R45, RZ ;  /* 0x0000002d32327210 */ /* 0x000fe40007ffe0ff */
[C---:B------:R-:W-:Y:S02]  /*0690*/  IADD3 R35, PT, PT, R31.reuse, 0x2, RZ ;  /* 0x000000021f237810 */ /* 0x040fe40007ffe0ff */
[C---:B------:R-:W-:Y:S01]  /*06a0*/  IADD3 R36, PT, PT, R31.reuse, 0x3, RZ ;  /* 0x000000031f247810 */ /* 0x040fe20007ffe0ff */
[----:B------:R-:W-:Y:S01]  /*06b0*/  VIADD R62, R50, 0x120 ;  /* 0x00000120323e7836 */ /* 0x000fe20000000000 */
        /* <DEDUP_REMOVED lines=23> */
[----:B0-----:R-:W-:-:S07]  /*0830*/  IADD3 R67, PT, PT, R50, 0x1c0, RZ ;  /* 0x000001c032437810 */ /* 0x001fce0007ffe0ff */
.L_x_2028:
[----:B0-----:R-:W0:Y:S01]  /*0840*/  LDC R5, c[0x0][0x388] ;  /* 0x0000e200ff057b82 */ /* 0x001e220000000800 */
[----:B------:R-:W-:Y:S02]  /*0850*/  SHF.L.U32 R70, R30, 0x8, RZ ;  /* 0x000000081e467819 */ /* 0x000fe400000006ff */
[C---:B------:R-:W-:Y:S02]  /*0860*/  IADD3 R6, P0, PT, R53.reuse, R32, RZ ;  /* 0x0000002035067210 */ /* 0x040fe40007f1e0ff */
[----:B------:R-:W-:Y:S02]  /*0870*/  IADD3 R16, P3, PT, R53, R33, RZ ;  /* 0x0000002135107210 */ /* 0x000fe40007f7e0ff */
[----:B------:R-:W-:Y:S02]  /*0880*/  IADD3.X R7, PT, PT, RZ, R42, RZ, P0, !PT ;  /* 0x0000002aff077210 */ /* 0x000fe400007fe4ff */
[----:B------:R-:W-:Y:S02]  /*0890*/  PRMT R9, RZ, 0x7610, R9 ;  /* 0x00007610ff097816 */ /* 0x000fe40000000009 */
[----:B------:R-:W-:-:S02]  /*08a0*/  PRMT R4, RZ, 0x7610, R4 ;  /* 0x00007610ff047816 */ /* 0x000fc40000000004 */
[----:B------:R-:W-:Y:S02]  /*08b0*/  IADD3.X R17, PT, PT, RZ, R43, RZ, P3, !PT ;  /* 0x0000002bff117210 */ /* 0x000fe40001ffe4ff */
        /* <DEDUP_REMOVED lines=29> */
[----:B------:R-:W-:Y:S02]  /*0a90*/  PRMT R23, RZ, 0x7610, R23 ;  /* 0x00007610ff177816 */ /* 0x000fe40000000017 */
[----:B0-----:R-:W-:Y:S02]  /*0aa0*/  LEA R73, R10, R73, 0x18 ;  /* 0x000000490a497211 */ /* 0x001fe400078ec0ff */
[C---:B-1----:R-:W-:Y:S02]  /*0ab0*/  IADD3 R10, PT, PT, R71.reuse, 0x20, RZ ;  /* 0x00000020470a7810 */ /* 0x042fe40007ffe0ff */
[CC--:B------:R-:W-:Y:S02]  /*0ac0*/  LEA.HI.SX32 R74, R71.reuse, R71.reuse, 0x1b ;  /* 0x00000047474a7211 */ /* 0x0c0fe400078fdaff */
[C---:B------:R-:W-:Y:S02]  /*0ad0*/  IADD3 R14, PT, PT, R71.reuse, 0x40, RZ ;  /* 0x00000040470e7810 */ /* 0x040fe40007ffe0ff */
[----:B------:R-:W-:Y:S01]  /*0ae0*/  IADD3 R22, PT, PT, R71, 0x60, RZ ;  /* 0x0000006047167810 */ /* 0x000fe20007ffe0ff */
[----:B------:R-:W-:Y:S01]  /*0af0*/  IMAD R74, R74, 0x2, R73 ;  /* 0x000000024a4a7824 */ /* 0x000fe200078e0249 */
[----:B------:R-:W-:-:S02]  /*0b00*/  LEA.HI.SX32 R10, R10, R71, 0x1b ;  /* 0x000000470a0a7211 */ /* 0x000fc400078fdaff */
[-C--:B------:R-:W-:Y:S02]  /*0b10*/  LEA.HI.SX32 R14, R14, R71.reuse, 0x1b ;  /* 0x000000470e0e7211 */ /* 0x080fe400078fdaff */
[----:B------:R-:W-:Y:S02]  /*0b20*/  LEA.HI.SX32 R22, R22, R71, 0x1b ;  /* 0x0000004716167211 */ /* 0x000fe400078fdaff */
[-C--:B------:R-:W-:Y:S02]  /*0b30*/  LEA R75, R10, R73.reuse, 0x1 ;  /* 0x000000490a4b7211 */ /* 0x080fe400078e08ff */
[C---:B------:R-:W-:Y:S02]  /*0b40*/  IADD3 R6, PT, PT, R71.reuse, 0x80, RZ ;  /* 0x0000008047067810 */ /* 0x040fe40007ffe0ff */
[----:B------:R-:W-:Y:S02]  /*0b50*/  LEA R76, R14, R73, 0x1 ;  /* 0x000000490e4c7211 */ /* 0x000fe400078e08ff */
[----:B------:R-:W-:-:S02]  /*0b60*/  IADD3 R10, PT, PT, R71, 0xa0, RZ ;  /* 0x000000a0470a7810 */ /* 0x000fc40007ffe0ff */
[----:B------:R-:W-:Y:S02]  /*0b70*/  LEA R77, R22, R73, 0x1 ;  /* 0x00000049164d7211 */ /* 0x000fe400078e08ff */
[C---:B------:R-:W-:Y:S02]  /*0b80*/  IADD3 R14, PT, PT, R71.reuse, 0xc0, RZ ;  /* 0x000000c0470e7810 */ /* 0x040fe40007ffe0ff */
[----:B------:R-:W-:Y:S02]  /*0b90*/  IADD3 R22, PT, PT, R71, 0xe0, RZ ;  /* 0x000000e047167810 */ /* 0x000fe40007ffe0ff */
[-C--:B------:R-:W-:Y:S02]  /*0ba0*/  LEA.HI.SX32 R6, R6, R71.reuse, 0x1b ;  /* 0x0000004706067211 */ /* 0x080fe400078fdaff */
[-C--:B------:R-:W-:Y:S02]  /*0bb0*/  LEA.HI.SX32 R10, R10, R71.reuse, 0x1b ;  /* 0x000000470a0a7211 */ /* 0x080fe400078fdaff */
[----:B------:R-:W-:-:S02]  /*0bc0*/  LEA.HI.SX32 R14, R14, R71, 0x1b ;  /* 0x000000470e0e7211 */ /* 0x000fc400078fdaff */
[----:B------:R-:W-:Y:S02]  /*0bd0*/  LEA.HI.SX32 R22, R22, R71, 0x1b ;  /* 0x0000004716167211 */ /* 0x000fe400078fdaff */
[-C--:B------:R-:W-:Y:S02]  /*0be0*/  LEA R78, R6, R73.reuse, 0x1 ;  /* 0x00000049064e7211 */ /* 0x080fe400078e08ff */
[-C--:B------:R-:W-:Y:S02]  /*0bf0*/  LEA R79, R10, R73.reuse, 0x1 ;  /* 0x000000490a4f7211 */ /* 0x080fe400078e08ff */
[-C--:B------:R-:W-:Y:S02]  /*0c00*/  LEA R80, R14, R73.reuse, 0x1 ;  /* 0x000000490e507211 */ /* 0x080fe400078e08ff */
[----:B------:R-:W-:Y:S02]  /*0c10*/  LEA R81, R22, R73, 0x1 ;  /* 0x0000004916517211 */ /* 0x000fe400078e08ff */
[----:B------:R-:W-:-:S02]  /*0c20*/  PRMT R22, RZ, 0x7610, R22 ;  /* 0x00007610ff167816 */ /* 0x000fc40000000016 */
[----:B------:R-:W-:Y:S01]  /*0c30*/  PRMT R84, RZ, 0x7610, R84 ;  /* 0x00007610ff547816 */ /* 0x000fe20000000054 */
[----:B--2---:R-:W-:Y:S04]  /*0c40*/  STS.U16 [R74], R9 ;  /* 0x000000094a007388 */ /* 0x004fe80000000400 */
[----:B---3--:R0:W-:Y:S02]  /*0c50*/  STS.U16 [R75+0x40], R4 ;  /* 0x000040044b007388 */ /* 0x0081e40000000400 */
[----:B0-----:R-:W-:Y:S02]  /*0c60*/  SHF.L.U32 R4, R71, 0x3, RZ ;  /* 0x0000000347047819 */ /* 0x001fe400000006ff */
[----:B----4-:R-:W-:Y:S02]  /*0c70*/  STS.U16 [R76+0x80], R11 ;  /* 0x0000800b4c007388 */ /* 0x010fe40000000400 */
[----:B------:R-:W-:-:S02]  /*0c80*/  LEA.HI.SX32 R82, R4, R4, 0x1b ;  /* 0x0000000404527211 */ /* 0x000fc400078fdaff */
[----:B------:R-:W-:Y:S03]  /*0c90*/  STS.U16 [R77+0xc0], R8 ;  /* 0x0000c0084d007388 */ /* 0x000fe60000000400 */
[----:B------:R-:W-:Y:S01]  /*0ca0*/  IMAD R82, R82, 0x2, R73 ;  /* 0x0000000252527824 */ /* 0x000fe200078e0249 */
        /* <DEDUP_REMOVED lines=16> */
[----:B-1----:R-:W-:Y:S02]  /*0db0*/  PRMT R20, RZ, 0x7610, R20 ;  /* 0x00007610ff147816 */ /* 0x002fe40000000014 */
        /* <DEDUP_REMOVED lines=82> */
.L_x_2009:
[----:B------:R-:W-:Y:S05]  /*12e0*/  BSYNC.RECONVERGENT B0 ;  /* 0x0000000000007941 */ /* 0x000fea0003800200 */
.L_x_2008:
        /* <DEDUP_REMOVED lines=35> */
.L_x_2011:
[----:B------:R-:W-:Y:S05]  /*1520*/  BSYNC.RECONVERGENT B0 ;  /* 0x0000000000007941 */ /* 0x000fea0003800200 */
.L_x_2010:
        /* <DEDUP_REMOVED lines=39> */
.L_x_2013:
[----:B------:R-:W-:Y:S05]  /*17a0*/  BSYNC.RECONVERGENT B0 ;  /* 0x0000000000007941 */ /* 0x000fea0003800200 */
.L_x_2012:
        /* <DEDUP_REMOVED lines=32> */
.L_x_2015:
[----:B------:R-:W-:Y:S05]  /*19b0*/  BSYNC.RECONVERGENT B0 ;  /* 0x0000000000007941 */ /* 0x000fea0003800200 */
.L_x_2014:
        /* <DEDUP_REMOVED lines=32> */
.L_x_2017:
[----:B------:R-:W-:Y:S05]  /*1bc0*/  BSYNC.RECONVERGENT B0 ;  /* 0x0000000000007941 */ /* 0x000fea0003800200 */
.L_x_2016:
        /* <DEDUP_REMOVED lines=32> */
.L_x_2019:
[----:B------:R-:W-:Y:S05]  /*1dd0*/  BSYNC.RECONVERGENT B0 ;  /* 0x0000000000007941 */ /* 0x000fea0003800200 */
.L_x_2018:
        /* <DEDUP_REMOVED lines=32> */
.L_x_2021:
[----:B------:R-:W-:Y:S05]  /*1fe0*/  BSYNC.RECONVERGENT B0 ;  /* 0x0000000000007941 */ /* 0x000fea0003800200 */
.L_x_2020:
        /* <DEDUP_REMOVED lines=32> */
.L_x_2023:
[----:B------:R-:W-:Y:S05]  /*21f0*/  BSYNC.RECONVERGENT B0 ;  /* 0x0000000000007941 */ /* 0x000fea0003800200 */
.L_x_2022:
        /* <DEDUP_REMOVED lines=30> */
[----:B------:R-:W-:Y:S01]  /*23e0*/  FMUL.FTZ R91, R91, R98 ;  /* 0x000000625b5b7220 */ /* 0x000fe20000410000 */
        /* <DEDUP_REMOVED lines=10> */
[----:B------:R-:W-:Y:S01]  /*2490*/  IMAD.MOV.U32 R108, RZ, RZ, RZ ;  /* 0x000000ffff6c7224 */ /* 0x000fe200078e00ff */
        /* <DEDUP_REMOVED lines=46> */
[-C--:B------:R-:W-:Y:S01]  /*2780*/  LEA.HI.SX32 R142, R11, R4.reuse, 0x1b ;  /* 0x000000040b8e7211 */ /* 0x080fe200078fdaff */
[----:B------:R-:W-:Y:S01]  /*2790*/  IMAD R127, R138, 0x2, R73 ;  /* 0x000000028a7f7824 */ /* 0x000fe200078e0249 */
[-C--:B------:R-:W-:Y:S02]  /*27a0*/  LEA.HI.SX32 R144, R21, R4.reuse, 0x1b ;  /* 0x0000000415907211 */ /* 0x080fe400078fdaff */
[-C--:B------:R-:W-:Y:S02]  /*27b0*/  LEA.HI.SX32 R146, R23, R4.reuse, 0x1b ;  /* 0x0000000417927211 */ /* 0x080fe400078fdaff */
[----:B------:R-:W-:-:S02]  /*27c0*/  LEA.HI.SX32 R148, R111, R4, 0x1b ;  /* 0x000000046f947211 */ /* 0x000fc400078fdaff */
[-C--:B------:R-:W-:Y:S02]  /*27d0*/  LEA.HI.SX32 R150, R113, R4.reuse, 0x1b ;  /* 0x0000000471967211 */ /* 0x080fe400078fdaff */
[----:B------:R-:W-:Y:S02]  /*27e0*/  LEA.HI.SX32 R118, R4, R4, 0x1b ;  /* 0x0000000404767211 */ /* 0x000fe400078fdaff */
[----:B------:R-:W-:Y:S01]  /*27f0*/  LEA.HI.SX32 R126, R114, R71, 0x1b ;  /* 0x00000047727e7211 */ /* 0x000fe200078fdaff */
[----:B------:R-:W-:Y:S01]  /*2800*/  IMAD R114, R130, 0x2, R73 ;  /* 0x0000000282727824 */ /* 0x000fe200078e0249 */
[-C--:B------:R-:W-:Y:S02]  /*2810*/  ISETP.GE.AND P0, PT, R59, R95.reuse, PT ;  /* 0x0000005f3b00720c */ /* 0x080fe40003f06270 */
[-C--:B------:R-:W-:Y:S02]  /*2820*/  ISETP.GE.AND P1, PT, R60, R95.reuse, PT ;  /* 0x0000005f3c00720c */ /* 0x080fe40003f26270 */
[----:B------:R-:W-:-:S02]  /*2830*/  ISETP.GE.AND P2, PT, R61, R95, PT ;  /* 0x0000005f3d00720c */ /* 0x000fc40003f46270 */
        /* <DEDUP_REMOVED lines=13> */
[-C--:B------:R-:W-:Y:S02]  /*2910*/  LEA R125, R126, R73.reuse, 0x1 ;  /* 0x000000497e7d7211 */ /* 0x080fe400078e08ff */
[----:B------:R-:W-:Y:S02]  /*2920*/  P2R R173, PR, RZ, 0x1 ;  /* 0x00000001ffad7803 */ /* 0x000fe40000000000 */
[----:B------:R-:W-:Y:S02]  /*2930*/  P2R R174, PR, RZ, 0x2 ;  /* 0x00000002ffae7803 */ /* 0x000fe40000000000 */
[----:B------:R-:W-:Y:S02]  /*2940*/  P2R R175, PR, RZ, 0x4 ;  /* 0x00000004ffaf7803 */ /* 0x000fe40000000000 */
        /* <DEDUP_REMOVED lines=14> */
[----:B------:R-:W-:Y:S02]  /*2a30*/  LEA R133, R150, R73, 0x1 ;  /* 0x0000004996857211 */ /* 0x000fe400078e08ff */
[-C--:B------:R-:W-:Y:S02]  /*2a40*/  ISETP.GE.AND P0, PT, R62, R95.reuse, PT ;  /* 0x0000005f3e00720c */ /* 0x080fe40003f06270 */
[-C--:B------:R-:W-:Y:S02]  /*2a50*/  ISETP.GE.AND P1, PT, R63, R95.reuse, PT ;  /* 0x0000005f3f00720c */ /* 0x080fe40003f26270 */
[-C--:B------:R-:W-:Y:S02]  /*2a60*/  ISETP.GE.AND P2, PT, R64, R95.reuse, PT ;  /* 0x0000005f4000720c */ /* 0x080fe40003f46270 */
[----:B------:R-:W-:-:S02]  /*2a70*/  ISETP.GE.AND P3, PT, R65, R95, PT ;  /* 0x0000005f4100720c */ /* 0x000fc40003f66270 */
[-C--:B------:R-:W-:Y:S02]  /*2a80*/  ISETP.GE.AND P4, PT, R66, R95.reuse, PT ;  /* 0x0000005f4200720c */ /* 0x080fe40003f86270 */
[----:B01234-:R-:W-:-:S13]  /*2a90*/  ISETP.GE.AND P5, PT, R67, R95, PT ;  /* 0x0000005f4300720c */ /* 0x01ffda0003fa6270 */
.L_x_2027:
[----:B------:R-:W-:Y:S01]  /*2aa0*/  MOV R4, R44 ;  /* 0x0000002c00047202 */ /* 0x000fe20000000f00 */
[----:B------:R-:W-:Y:S01]  /*2ab0*/  HFMA2 R5, -RZ, RZ, 0, 0 ;  /* 0x00000000ff057431 */ /* 0x000fe200000001ff */
[----:B------:R-:W-:Y:S02]  /*2ac0*/  P2R R145, PR, RZ, 0x1 ;  /* 0x00000001ff917803 */ /* 0x000fe40000000000 */
[----:B------:R-:W-:Y:S01]  /*2ad0*/  ISETP.NE.AND P0, PT, R168, RZ, PT ;  /* 0x000000ffa800720c */ /* 0x000fe20003f05270 */
[C---:B------:R-:W-:Y:S01]  /*2ae0*/  IMAD.WIDE.U32 R4, R108.reuse, UR8, R4 ;  /* 0x000000086c047c25 */ /* 0x040fe2000f8e0004 */
[----:B------:R-:W-:Y:S02]  /*2af0*/  P2R R146, PR, RZ, 0x2 ;  /* 0x00000002ff927803 */ /* 0x000fe40000000000 */
[----:B------:R-:W-:Y:S01]  /*2b00*/  P2R R144, PR, RZ, 0x1 ;  /* 0x00000001ff907803 */ /* 0x000fe20000000000 */
[----:B------:R-:W-:Y:S01]  /*2b10*/  IMAD R5, R108, UR9, R5 ;  /* 0x000000096c057c24 */ /* 0x000fe2000f8e0205 */
[----:B------:R-:W-:-:S02]  /*2b20*/  LEA R6, P6, R4, R68, 0x1 ;  /* 0x0000004404067211 */ /* 0x000fc400078c08ff */
[----:B------:R-:W-:Y:S02]  /*2b30*/  ISETP.NE.AND P0, PT, R169, RZ, PT ;  /* 0x000000ffa900720c */ /* 0x000fe40003f05270 */
[----:B------:R-:W-:Y:S02]  /*2b40*/  LEA.HI.X R7, R4, R69, R5, 0x1, P6 ;  /* 0x0000004504077211 */ /* 0x000fe400030f0c05 */
[----:B------:R-:W-:Y:S02]  /*2b50*/  MOV R4, R12 ;  /* 0x0000000c00047202 */ /* 0x000fe40000000f00 */
[----:B------:R-:W-:Y:S02]  /*2b60*/  MOV R5, R27 ;  /* 0x0000001b00057202 */ /* 0x000fe40000000f00 */
[----:B------:R-:W-:Y:S02]  /*2b70*/  P2R R142, PR, RZ, 0x1 ;  /* 0x00000001ff8e7803 */ /* 0x000fe40000000000 */
[----:B------:R-:W-:Y:S01]  /*2b80*/  ISETP.NE.AND P0, PT, R170, RZ, PT ;  /* 0x000000ffaa00720c */ /* 0x000fe20003f05270 */
[----:B------:R-:W-:Y:S01]  /*2b90*/  IMAD.WIDE.U32 R8, R108, UR6, R4 ;  /* 0x000000066c087c25 */ /* 0x000fe2000f8e0004 */
[----:B------:R-:W-:-:S02]  /*2ba0*/  PRMT R11, RZ, 0x7610, R11 ;  /* 0x00007610ff0b7816 */ /* 0x000fc4000000000b */
[----:B------:R-:W-:Y:S01]  /*2bb0*/  ISETP.NE.AND P1, PT, R167, RZ, PT ;  /* 0x000000ffa700720c */ /* 0x000fe20003f25270 */
[----:B------:R-:W-:Y:S01]  /*2bc0*/  IMAD R5, R108, UR7, R9 ;  /* 0x000000076c057c24 */ /* 0x000fe2000f8e0209 */
[C---:B------:R-:W-:Y:S02]  /*2bd0*/  LEA R4, P6, R8.reuse, R14, 0x3 ;  /* 0x0000000e08047211 */ /* 0x040fe400078c18ff */
[----:B------:R-:W-:Y:S02]  /*2be0*/  MOV R9, R29 ;  /* 0x0000001d00097202 */ /* 0x000fe40000000f00 */
[----:B------:R-:W-:Y:S02]  /*2bf0*/  LEA.HI.X R5, R8, R15, R5, 0x3, P6 ;  /* 0x0000000f08057211 */ /* 0x000fe400030f1c05 */
[----:B------:R-:W-:Y:S02]  /*2c00*/  MOV R8, R2 ;  /* 0x0000000200087202 */ /* 0x000fe40000000f00 */
[----:B------:R-:W-:-:S02]  /*2c10*/  P2R R147, PR, RZ, 0x4 ;  /* 0x00000004ff937803 */ /* 0x000fc40000000000 */
[----:B------:R-:W-:Y:S01]  /*2c20*/  ISETP.NE.AND P2, PT, R171, RZ, PT ;  /* 0x000000ffab00720c */ /* 0x000fe20003f45270 */
[----:B------:R-:W-:Y:S01]  /*2c30*/  IMAD.WIDE.U32 R8, R108, UR10, R8 ;  /* 0x0000000a6c087c25 */ /* 0x000fe2000f8e0008 */
[----:B------:R-:W-:Y:S01]  /*2c40*/  P2R R148, PR, RZ, 0x8 ;  /* 0x00000008ff947803 */ /* 0x000fe20000000000 */
[----:B------:R-:W2:Y:S01]  /*2c50*/  LDG.E.64 R4, desc[UR20][R4.64] ;  /* 0x0000001404047981 */ /* 0x000ea2000c1e1b00 */
[----:B------:R-:W-:Y:S01]  /*2c60*/  ISETP.NE.AND P3, PT, R172, RZ, PT ;  /* 0x000000ffac00720c */ /* 0x000fe20003f65270 */
[----:B------:R-:W-:Y:S01]  /*2c70*/  IMAD R9, R108, UR11, R9 ;  /* 0x0000000b6c097c24 */ /* 0x000fe2000f8e0209 */
[C---:B------:R-:W-:Y:S02]  /*2c80*/  LEA R20, P6, R8.reuse, R16, 0x3 ;  /* 0x0000001008147211 */ /* 0x040fe400078c18ff */
[----:B------:R-:W-:Y:S02]  /*2c90*/  P2R R149, PR, RZ, 0x10 ;  /* 0x00000010ff957803 */ /* 0x000fe40000000000 */
[----:B------:R-:W-:-:S02]  /*2ca0*/  LEA.HI.X R21, R8, R17, R9, 0x3, P6 ;  /* 0x0000001108157211 */ /* 0x000fc400030f1c09 */
[----:B------:R-:W-:Y:S02]  /*2cb0*/  PRMT R9, RZ, 0x7610, R9 ;  /* 0x00007610ff097816 */ /* 0x000fe40000000009 */
[----:B------:R-:W-:Y:S02]  /*2cc0*/  ISETP.GE.AND P6, PT, R50, R95, PT ;  /* 0x0000005f3200720c */ /* 0x000fe40003fc6270 */
[----:B------:R-:W-:Y:S02]  /*2cd0*/  ISETP.NE.AND P4, PT, R173, RZ, PT ;  /* 0x000000ffad00720c */ /* 0x000fe40003f85270 */
[----:B------:R-:W3:Y:S01]  /*2ce0*/  @!P0 LDG.E.U16 R9, desc[UR20][R6.64] ;  /* 0x0000001406098981 */ /* 0x000ee2000c1e1500 */
[----:B------:R-:W-:Y:S02]  /*2cf0*/  ISETP.NE.AND P0, PT, R142, RZ, PT ;  /* 0x000000ff8e00720c */ /* 0x000fe40003f05270 */
[----:B------:R-:W-:Y:S02]  /*2d00*/  P2R R150, PR, RZ, 0x20 ;  /* 0x00000020ff967803 */ /* 0x000fe40000000000 */
[----:B------:R-:W-:-:S02]  /*2d10*/  ISETP.NE.AND P5, PT, R174, RZ, PT ;  /* 0x000000ffae00720c */ /* 0x000fc40003fa5270 */
[----:B------:R-:W-:Y:S02]  /*2d20*/  PRMT R8, RZ, 0x7610, R8 ;  /* 0x00007610ff087816 */ /* 0x000fe40000000008 */
[----:B------:R-:W-:Y:S02]  /*2d30*/  PRMT R10, RZ, 0x7610, R10 ;  /* 0x00007610ff0a7816 */ /* 0x000fe4000000000a */
[----:B------:R-:W-:Y:S02]  /*2d40*/  PRMT R23, RZ, 0x7610, R23 ;  /* 0x00007610ff177816 */ /* 0x000fe40000000017 */
[----:B------:R-:W-:Y:S01]  /*2d50*/  PRMT R22, RZ, 0x7610, R22 ;  /* 0x00007610ff167816 */ /* 0x000fe20000000016 */
[----:B------:R-:W4:Y:S01]  /*2d60*/  @!P0 LDG.E.U16 R11, desc[UR20][R6.64+0x80] ;  /* 0x00008014060b8981 */ /* 0x000f22000c1e1500 */
[----:B------:R-:W-:Y:S02]  /*2d70*/  ISETP.NE.AND P0, PT, R144, RZ, PT ;  /* 0x000000ff9000720c */ /* 0x000fe40003f05270 */
[----:B------:R-:W-:Y:S01]  /*2d80*/  PRMT R135, RZ, 0x7610, R135 ;  /* 0x00007610ff877816 */ /* 0x000fe20000000087 */
[----:B------:R-:W5:Y:S01]  /*2d90*/  @!P6 LDG.E.U16 R8, desc[UR20][R6.64+0x40] ;  /* 0x000040140608e981 */ /* 0x000f62000c1e1500 */
[----:B------:R-:W-:-:S02]  /*2da0*/  PRMT R134, RZ, 0x7610, R134 ;  /* 0x00007610ff867816 */ /* 0x000fc40000000086 */
[----:B------:R-:W-:Y:S01]  /*2db0*/  PRMT R137, RZ, 0x7610, R137 ;  /* 0x00007610ff897816 */ /* 0x000fe20000000089 */
[----:B------:R-:W2:Y:S01]  /*2dc0*/  @!P1 LDG.E.U16 R23, desc[UR20][R6.64+0x100] ;  /* 0x0001001406179981 */ /* 0x000ea2000c1e1500 */
[----:B------:R-:W-:Y:S02]  /*2dd0*/  ISETP.NE.AND P6, PT, R175, RZ, PT ;  /* 0x000000ffaf00720c */ /* 0x000fe40003fc5270 */
[----:B------:R-:W-:Y:S01]  /*2de0*/  ISETP.NE.AND P1, PT, R146, RZ, PT ;  /* 0x000000ff9200720c */ /* 0x000fe20003f25270 */
[----:B------:R-:W2:Y:S01]  /*2df0*/  @!P2 LDG.E.U16 R22, desc[UR20][R6.64+0x140] ;  /* 0x000140140616a981 */ /* 0x000ea2000c1e1500 */
[----:B------:R-:W-:Y:S02]  /*2e00*/  ISETP.NE.AND P2, PT, R147, RZ, PT ;  /* 0x000000ff9300720c */ /* 0x000fe40003f45270 */
[----:B------:R-:W-:Y:S01]  /*2e10*/  PRMT R136, RZ, 0x7610, R136 ;  /* 0x00007610ff887816 */ /* 0x000fe20000000088 */
[----:B------:R-:W2:Y:S01]  /*2e20*/  @!P0 LDG.E.U16 R10, desc[UR20][R6.64+0xc0] ;  /* 0x0000c014060a8981 */ /* 0x000ea2000c1e1500 */
[----:B------:R-:W-:-:S02]  /*2e30*/  ISETP.NE.AND P0, PT, R145, RZ, PT ;  /* 0x000000ff9100720c */ /* 0x000fc40003f05270 */
[----:B------:R-:W-:Y:S01]  /*2e40*/  PRMT R139, RZ, 0x7610, R139 ;  /* 0x00007610ff8b7816 */ /* 0x000fe2000000008b */
[----:B------:R-:W2:Y:S01]  /*2e50*/  @!P3 LDG.E.U16 R135, desc[UR20][R6.64+0x180] ;  /* 0x000180140687b981 */ /* 0x000ea2000c1e1500 */
[----:B------:R-:W-:Y:S02]  /*2e60*/  ISETP.NE.AND P3, PT, R148, RZ, PT ;  /* 0x000000ff9400720c */ /* 0x000fe40003f65270 */
[----:B------:R-:W-:Y:S01]  /*2e70*/  PRMT R138, RZ, 0x7610, R138 ;  /* 0x00007610ff8a7816 */ /* 0x000fe2000000008a */
[----:B------:R-:W2:Y:S01]  /*2e80*/  @!P4 LDG.E.U16 R134, desc[UR20][R6.64+0x1c0] ;  /* 0x0001c0140686c981 */ /* 0x000ea2000c1e1500 */
[----:B------:R-:W-:Y:S02]  /*2e90*/  ISETP.NE.AND P4, PT, R149, RZ, PT ;  /* 0x000000ff9500720c */ /* 0x000fe40003f85270 */
[----:B------:R-:W-:Y:S01]  /*2ea0*/  PRMT R141, RZ, 0x7610, R141 ;  /* 0x00007610ff8d7816 */ /* 0x000fe2000000008d */
[----:B------:R-:W2:Y:S01]  /*2eb0*/  @!P5 LDG.E.U16 R137, desc[UR20][R6.64+0x200] ;  /* 0x000200140689d981 */ /* 0x000ea2000c1e1500 */
[----:B------:R-:W-:-:S02]  /*2ec0*/  ISETP.NE.AND P5, PT, R150, RZ, PT ;  /* 0x000000ff9600720c */ /* 0x000fc40003fa5270 */
[----:B------:R-:W-:Y:S01]  /*2ed0*/  PRMT R140, RZ, 0x7610, R140 ;  /* 0x00007610ff8c7816 */ /* 0x000fe2000000008c */
[----:B------:R-:W2:Y:S01]  /*2ee0*/  @!P6 LDG.E.U16 R136, desc[UR20][R6.64+0x240] ;  /* 0x000240140688e981 */ /* 0x000ea2000c1e1500 */
[----:B------:R-:W-:Y:S02]  /*2ef0*/  PRMT R143, RZ, 0x7610, R143 ;  /* 0x00007610ff8f7816 */ /* 0x000fe4000000008f */
[----:B------:R-:W-:Y:S01]  /*2f00*/  PRMT R142, RZ, 0x7610, R142 ;  /* 0x00007610ff8e7816 */ /* 0x000fe2000000008e */
[----:B------:R-:W2:Y:S04]  /*2f10*/  @!P0 LDG.E.U16 R139, desc[UR20][R6.64+0x280] ;  /* 0x00028014068b8981 */ /* 0x000ea8000c1e1500 */
[----:B------:R-:W2:Y:S04]  /*2f20*/  @!P1 LDG.E.U16 R138, desc[UR20][R6.64+0x2c0] ;  /* 0x0002c014068a9981 */ /* 0x000ea8000c1e1500 */
[----:B------:R-:W2:Y:S04]  /*2f30*/  @!P2 LDG.E.U16 R141, desc[UR20][R6.64+0x300] ;  /* 0x00030014068da981 */ /* 0x000ea8000c1e1500 */
[----:B------:R-:W2:Y:S04]  /*2f40*/  @!P3 LDG.E.U16 R140, desc[UR20][R6.64+0x340] ;  /* 0x00034014068cb981 */ /* 0x000ea8000c1e1500 */
[----:B------:R-:W2:Y:S04]  /*2f50*/  @!P4 LDG.E.U16 R143, desc[UR20][R6.64+0x380] ;  /* 0x00038014068fc981 */ /* 0x000ea8000c1e1500 */
[----:B------:R-:W2:Y:S01]  /*2f60*/  @!P5 LDG.E.U16 R142, desc[UR20][R6.64+0x3c0] ;  /* 0x0003c014068ed981 */ /* 0x000ea2000c1e1500 */
[----:B------:R-:W-:-:S03]  /*2f70*/  ISETP.GE.U32.AND P6, PT, R31, R72, PT ;  /* 0x000000481f00720c */ /* 0x000fc60003fc6070 */
[----:B---3--:R-:W-:Y:S04]  /*2f80*/  STS.U16 [R74], R9 ;  /* 0x000000094a007388 */ /* 0x008fe80000000400 */
[----:B-----5:R-:W-:Y:S04]  /*2f90*/  STS.U16 [R75+0x40], R8 ;  /* 0x000040084b007388 */ /* 0x020fe80000000400 */
[----:B----4-:R-:W-:Y:S04]  /*2fa0*/  STS.U16 [R76+0x80], R11 ;  /* 0x0000800b4c007388 */ /* 0x010fe80000000400 */
[----:B--2---:R0:W-:Y:S04]  /*2fb0*/  STS.U16 [R77+0xc0], R10 ;  /* 0x0000c00a4d007388 */ /* 0x0041e80000000400 */
        /* <DEDUP_REMOVED lines=13> */
[----:B------:R-:W1:Y:S01]  /*3090*/  LDS.U16 R6, [R117] ;  /* 0x0000000075067984 */ /* 0x000e620000000400 */
[----:B------:R-:W-:-:S03]  /*30a0*/  FMUL.FTZ R7, R5, R92 ;  /* 0x0000005c05077220 */ /* 0x000fc60000410000 */
[----:B------:R-:W2:Y:S01]  /*30b0*/  LDS.U16 R8, [R110+0x2] ;  /* 0x000002006e087984 */ /* 0x000ea20000000400 */
[----:B0-----:R-:W-:Y:S01]  /*30c0*/  FMUL.RZ R10, R7, 0.15915493667125701904 ;  /* 0x3e22f983070a7820 */ /* 0x001fe2000040c000 */
[----:B------:R-:W-:Y:S02]  /*30d0*/  FMUL.FTZ R7, R4, 1.4426950216293334961 ;  /* 0x3fb8aa3b04077820 */ /* 0x000fe40000410000 */
[----:B------:R-:W3:Y:S02]  /*30e0*/  LDG.E.64 R20, desc[UR20][R20.64] ;  /* 0x0000001414147981 */ /* 0x000ee4000c1e1b00 */
[----:B------:R-:W-:Y:S01]  /*30f0*/  FMUL.FTZ R4, R7, R92 ;  /* 0x0000005c07047220 */ /* 0x000fe20000410000 */
[----:B------:R-:W-:Y:S08]  /*3100*/  MUFU.SIN R9, R10 ;  /* 0x0000000a00097308 */ /* 0x000ff00000000400 */
[----:B------:R-:W0:Y:S08]  /*3110*/  MUFU.COS R11, R10 ;  /* 0x0000000a000b7308 */ /* 0x000e300000000000 */
[----:B------:R-:W0:Y:S02]  /*3120*/  MUFU.EX2 R4, R4 ;  /* 0x0000000400047308 */ /* 0x000e240000000800 */
[C---:B0-----:R-:W-:Y:S01]  /*3130*/  FMUL.FTZ R11, R4.reuse, R11 ;  /* 0x0000000b040b7220 */ /* 0x041fe20000410000 */
[----:B------:R-:W-:Y:S01]  /*3140*/  FMUL.FTZ R9, R4, R9 ;  /* 0x0000000904097220 */ /* 0x000fe20000410000 */
[----:B-1----:R-:W-:Y:S01]  /*3150*/  HADD2.F32 R6, -RZ, R6.H0_H0 ;  /* 0x20000006ff067230 */ /* 0x002fe20000004100 */
[----:B------:R-:W0:Y:S04]  /*3160*/  LDS.U16 R4, [R111+0x4] ;  /* 0x000004006f047984 */ /* 0x000e280000000400 */
[----:B------:R-:W-:-:S05]  /*3170*/  FMUL.FTZ R6, R107, R6 ;  /* 0x000000066b067220 */ /* 0x000fca0000410000 */
[----:B------:R-:W-:Y:S02]  /*3180*/  FSEL R136, R6, RZ, !P6 ;  /* 0x000000ff06887208 */ /* 0x000fe40007000000 */
[----:B------:R-:W1:Y:S01]  /*3190*/  LDS.U16 R6, [R112+0x6] ;  /* 0x0000060070067984 */ /* 0x000e620000000400 */
[----:B--2---:R-:W-:-:S05]  /*31a0*/  HADD2.F32 R8, -RZ, R8.H0_H0 ;  /* 0x20000008ff087230 */ /* 0x004fca0000004100 */
[----:B------:R-:W-:Y:S01]  /*31b0*/  FMUL.FTZ R8, R107, R8 ;  /* 0x000000086b087220 */ /* 0x000fe20000410000 */
[----:B------:R-:W-:Y:S02]  /*31c0*/  FSEL R134, R9, RZ, !P6 ;  /* 0x000000ff09867208 */ /* 0x000fe40007000000 */
[----:B------:R-:W-:Y:S02]  /*31d0*/  FSEL R135, R11, 1, !P6 ;  /* 0x3f8000000b877808 */ /* 0x000fe40007000000 */
[----:B------:R-:W-:Y:S02]  /*31e0*/  FSEL R137, R8, RZ, !P6 ;  /* 0x000000ff08897208 */ /* 0x000fe40007000000 */
[----:B------:R-:W-:Y:S01]  /*31f0*/  ISETP.GE.U32.AND P6, PT, R34, R72, PT ;  /* 0x000000482200720c */ /* 0x000fe20003fc6070 */
[----:B0-----:R-:W-:-:S05]  /*3200*/  HADD2.F32 R4, -RZ, R4.H0_H0 ;  /* 0x20000004ff047230 */ /* 0x001fca0000004100 */
[----:B------:R-:W-:-:S05]  /*3210*/  FMUL.FTZ R4, R105, R4 ;  /* 0x0000000469047220 */ /* 0x000fca0000410000 */
[----:B------:R-:W-:Y:S01]  /*3220*/  FSEL R140, R4, RZ, !P6 ;  /* 0x000000ff048c7208 */ /* 0x000fe20007000000 */
[----:B-1----:R-:W-:Y:S01]  /*3230*/  HADD2.F32 R6, -RZ, R6.H0_H0 ;  /* 0x20000006ff067230 */ /* 0x002fe20000004100 */
[----:B------:R-:W0:Y:S04]  /*3240*/  LDS.U16 R4, [R113+0x8] ;  /* 0x0000080071047984 */ /* 0x000e280000000400 */
[----:B------:R-:W-:Y:S01]  /*3250*/  FMUL.FTZ R6, R105, R6 ;  /* 0x0000000669067220 */ /* 0x000fe20000410000 */
[----:B------:R-:W-:-:S04]  /*3260*/  FMUL.FTZ R8, R5, R94 ;  /* 0x0000005e05087220 */ /* 0x000fc80000410000 */
[----:B------:R-:W-:Y:S02]  /*3270*/  FSEL R141, R6, RZ, !P6 ;  /* 0x000000ff068d7208 */ /* 0x000fe40007000000 */
[----:B------:R-:W1:Y:S01]  /*3280*/  LDS.U16 R6, [R114+0xa] ;  /* 0x00000a0072067984 */ /* 0x000e620000000400 */
[----:B------:R-:W-:Y:S01]  /*3290*/  FMUL.RZ R10, R8, 0.15915493667125701904 ;  /* 0x3e22f983080a7820 */ /* 0x000fe2000040c000 */
[----:B------:R-:W-:-:S03]  /*32a0*/  FMUL.FTZ R8, R7, R94 ;  /* 0x0000005e07087220 */ /* 0x000fc60000410000 */
[----:B------:R-:W-:Y:S08]  /*32b0*/  MUFU.SIN R9, R10 ;  /* 0x0000000a00097308 */ /* 0x000ff00000000400 */
[----:B------:R-:W2:Y:S08]  /*32c0*/  MUFU.COS R11, R10 ;  /* 0x0000000a000b7308 */ /* 0x000eb00000000000 */
[----:B------:R-:W2:Y:S01]  /*32d0*/  MUFU.EX2 R8, R8 ;  /* 0x0000000800087308 */ /* 0x000ea20000000800 */
[----:B0-----:R-:W-:-:S02]  /*32e0*/  HADD2.F32 R4, -RZ, R4.H0_H0 ;  /* 0x20000004ff047230 */ /* 0x001fc40000004100 */
[C---:B--2---:R-:W-:Y:S01]  /*32f0*/  FMUL.FTZ R11, R8.reuse, R11 ;  /* 0x0000000b080b7220 */ /* 0x044fe20000410000 */
[----:B------:R-:W-:Y:S02]  /*3300*/  FMUL.FTZ R9, R8, R9 ;  /* 0x0000000908097220 */ /* 0x000fe40000410000 */
[----:B------:R-:W-:Y:S02]  /*3310*/  FMUL.FTZ R4, R103, R4 ;  /* 0x0000000467047220 */ /* 0x000fe40000410000 */
[----:B------:R-:W-:Y:S02]  /*3320*/  FSEL R139, R11, 1, !P6 ;  /* 0x3f8000000b8b7808 */ /* 0x000fe40007000000 */
[----:B------:R-:W-:Y:S02]  /*3330*/  FSEL R138, R9, RZ, !P6 ;  /* 0x000000ff098a7208 */ /* 0x000fe40007000000 */
[----:B------:R-:W-:Y:S01]  /*3340*/  ISETP.GE.U32.AND P6, PT, R35, R72, PT ;  /* 0x000000482300720c */ /* 0x000fe20003fc6070 */
[----:B-1----:R-:W-:-:S03]  /*3350*/  HADD2.F32 R6, -RZ, R6.H0_H0 ;  /* 0x20000006ff067230 */ /* 0x002fc60000004100 */
[----:B------:R-:W-:Y:S02]  /*3360*/  FSEL R144, R4, RZ, !P6 ;  /* 0x000000ff04907208 */ /* 0x000fe40007000000 */
[----:B------:R-:W0:Y:S01]  /*3370*/  LDS.U16 R4, [R115+0xc] ;  /* 0x00000c0073047984 */ /* 0x000e220000000400 */
        /* <DEDUP_REMOVED lines=85> */
[-C--:B------:R-:W-:Y:S01]  /*38d0*/  FMUL.FTZ R5, R5, R98.reuse ;  /* 0x0000006205057220 */ /* 0x080fe20000410000 */
[----:B------:R-:W-:-:S03]  /*38e0*/  FMUL.FTZ R7, R7, R98 ;  /* 0x0000006207077220 */ /* 0x000fc60000410000 */
[----:B------:R-:W-:Y:S01]  /*38f0*/  FMUL.RZ R5, R5, 0.15915493667125701904 ;  /* 0x3e22f98305057820 */ /* 0x000fe2000040c000 */
[----:B0-----:R-:W-:Y:S02]  /*3900*/  HADD2.F32 R4, -RZ, R4.H0_H0 ;  /* 0x20000004ff047230 */ /* 0x001fe40000004100 */
[C---:B--2---:R-:W-:Y:S01]  /*3910*/  FMUL.FTZ R11, R8.reuse, R11 ;  /* 0x0000000b080b7220 */ /* 0x044fe20000410000 */
[----:B------:R-:W-:Y:S02]  /*3920*/  FMUL.FTZ R9, R8, R9 ;  /* 0x0000000908097220 */ /* 0x000fe40000410000 */
[----:B------:R-:W-:Y:S01]  /*3930*/  FMUL.FTZ R4, R91, R4 ;  /* 0x000000045b047220 */ /* 0x000fe20000410000 */
[----:B------:R-:W-:Y:S01]  /*3940*/  MUFU.SIN R8, R5 ;  /* 0x0000000500087308 */ /* 0x000fe20000000400 */
[----:B------:R-:W-:Y:S02]  /*3950*/  FSEL R159, R11, 1, !P6 ;  /* 0x3f8000000b9f7808 */ /* 0x000fe40007000000 */
[----:B------:R-:W-:-:S02]  /*3960*/  FSEL R158, R9, RZ, !P6 ;  /* 0x000000ff099e7208 */ /* 0x000fc40007000000 */
[----:B------:R-:W-:-:S03]  /*3970*/  ISETP.GE.U32.AND P6, PT, R40, R72, PT ;  /* 0x000000482800720c */ /* 0x000fc60003fc6070 */
[----:B------:R0:W2:Y:S01]  /*3980*/  MUFU.COS R10, R5 ;  /* 0x00000005000a7308 */ /* 0x0000a20000000000 */
[----:B------:R-:W-:Y:S01]  /*3990*/  FSEL R164, R4, RZ, !P6 ;  /* 0x000000ff04a47208 */ /* 0x000fe20007000000 */
[----:B------:R-:W-:Y:S01]  /*39a0*/  FMUL.FTZ R4, R136, R138 ;  /* 0x0000008a88047220 */ /* 0x000fe20000410000 */
[----:B-1----:R-:W-:-:S05]  /*39b0*/  HADD2.F32 R6, -RZ, R6.H0_H0 ;  /* 0x20000006ff067230 */ /* 0x002fca0000004100 */
[----:B------:R-:W2:Y:S01]  /*39c0*/  MUFU.EX2 R7, R7 ;  /* 0x0000000700077308 */ /* 0x000ea20000000800 */
[C---:B0-----:R-:W-:Y:S01]  /*39d0*/  FMUL.FTZ R5, R137.reuse, R138 ;  /* 0x0000008a89057220 */ /* 0x041fe20000410000 */
[-C--:B------:R-:W-:Y:S01]  /*39e0*/  FFMA.FTZ R4, R137, R139.reuse, R4 ;  /* 0x0000008b89047223 */ /* 0x080fe20000010004 */
[----:B------:R-:W-:Y:S02]  /*39f0*/  FMUL.FTZ R6, R91, R6 ;  /* 0x000000065b067220 */ /* 0x000fe40000410000 */
[----:B------:R-:W-:Y:S01]  /*3a00*/  FFMA.FTZ R5, R136, R139, -R5 ;  /* 0x0000008b88057223 */ /* 0x000fe20000010805 */
[----:B------:R-:W-:Y:S02]  /*3a10*/  FADD.FTZ R4, R141, R4 ;  /* 0x000000048d047221 */ /* 0x000fe40000010000 */
[----:B------:R-:W-:Y:S01]  /*3a20*/  FSEL R165, R6, RZ, !P6 ;  /* 0x000000ff06a57208 */ /* 0x000fe20007000000 */
        /* <DEDUP_REMOVED lines=8> */
[----:B------:R-:W-:Y:S02]  /*3ab0*/  FSEL R162, R8, RZ, !P6 ;  /* 0x000000ff08a27208 */ /* 0x000fe40007000000 */
[----:B------:R-:W-:Y:S01]  /*3ac0*/  FADD.FTZ R4, R145, R4 ;  /* 0x0000000491047221 */ /* 0x000fe20000010000 */
[----:B------:R-:W-:-:S03]  /*3ad0*/  FMUL.FTZ R8, R146, R5 ;  /* 0x0000000592087220 */ /* 0x000fc60000410000 */
[-C--:B------:R-:W-:Y:S01]  /*3ae0*/  FMUL.FTZ R6, R146, R4.reuse ;  /* 0x0000000492067220 */ /* 0x080fe20000410000 */
[----:B------:R-:W-:-:S03]  /*3af0*/  FFMA.FTZ R8, R147, R4, R8 ;  /* 0x0000000493087223 */ /* 0x000fc60000010008 */
[----:B------:R-:W-:Y:S01]  /*3b00*/  FFMA.FTZ R7, R147, R5, -R6 ;  /* 0x0000000593077223 */ /* 0x000fe20000010806 */
[----:B------:R-:W-:Y:S01]  /*3b10*/  FADD.FTZ R8, R149, R8 ;  /* 0x0000000895087221 */ /* 0x000fe20000010000 */
[----:B------:R-:W-:Y:S02]  /*3b20*/  FMUL.FTZ R5, R135, R138 ;  /* 0x0000008a87057220 */ /* 0x000fe40000410000 */
[----:B------:R-:W-:Y:S01]  /*3b30*/  FADD.FTZ R7, R148, R7 ;  /* 0x0000000794077221 */ /* 0x000fe20000010000 */
[----:B------:R-:W-:Y:S01]  /*3b40*/  FMUL.FTZ R6, R150, R8 ;  /* 0x0000000896067220 */ /* 0x000fe20000410000 */
[C---:B------:R-:W-:Y:S01]  /*3b50*/  FMUL.FTZ R4, R134.reuse, R138 ;  /* 0x0000008a86047220 */ /* 0x040fe20000410000 */
[----:B------:R-:W-:Y:S01]  /*3b60*/  FFMA.FTZ R5, R134, R139, R5 ;  /* 0x0000008b86057223 */ /* 0x000fe20000010005 */
[-C--:B------:R-:W-:Y:S01]  /*3b70*/  FMUL.FTZ R9, R150, R7.reuse ;  /* 0x0000000796097220 */ /* 0x080fe20000410000 */
[----:B------:R-:W-:Y:S01]  /*3b80*/  FFMA.FTZ R7, R151, R7, -R6 ;  /* 0x0000000797077223 */ /* 0x000fe20000010806 */
[----:B------:R-:W-:Y:S01]  /*3b90*/  FSEL R163, R10, 1, !P6 ;  /* 0x3f8000000aa37808 */ /* 0x000fe20007000000 */
[----:B------:R-:W-:Y:S01]  /*3ba0*/  FFMA.FTZ R4, R135, R139, -R4 ;  /* 0x0000008b87047223 */ /* 0x000fe20000010804 */
[----:B------:R-:W-:Y:S01]  /*3bb0*/  FMUL.FTZ R6, R142, R5 ;  /* 0x000000058e067220 */ /* 0x000fe20000410000 */
[----:B------:R-:W-:Y:S01]  /*3bc0*/  FFMA.FTZ R10, R151, R8, R9 ;  /* 0x00000008970a7223 */ /* 0x000fe20000010009 */
[----:B------:R-:W-:Y:S01]  /*3bd0*/  FADD.FTZ R7, R152, R7 ;  /* 0x0000000798077221 */ /* 0x000fe20000010000 */
[-C--:B------:R-:W-:Y:S01]  /*3be0*/  FMUL.FTZ R8, R142, R4.reuse ;  /* 0x000000048e087220 */ /* 0x080fe20000410000 */
[----:B------:R-:W-:Y:S01]  /*3bf0*/  FFMA.FTZ R6, R143, R4, -R6 ;  /* 0x000000048f067223 */ /* 0x000fe20000010806 */
[----:B------:R-:W-:Y:S01]  /*3c00*/  FADD.FTZ R10, R153, R10 ;  /* 0x0000000a990a7221 */ /* 0x000fe20000010000 */
[----:B------:R-:W-:Y:S01]  /*3c10*/  FMUL.FTZ R9, R157, R7 ;  /* 0x000000079d097220 */ /* 0x000fe20000410000 */
[----:B------:R-:W-:Y:S01]  /*3c20*/  FFMA.FTZ R8, R143, R5, R8 ;  /* 0x000000058f087223 */ /* 0x000fe20000010008 */
[----:B------:R-:W-:Y:S01]  /*3c30*/  FMUL.FTZ R4, R146, R6 ;  /* 0x0000000692047220 */ /* 0x000fe20000410000 */
[-C--:B------:R-:W-:Y:S01]  /*3c40*/  FMUL.FTZ R22, R157, R10.reuse ;  /* 0x0000000a9d167220 */ /* 0x080fe20000410000 */
[----:B------:R-:W-:Y:S01]  /*3c50*/  FFMA.FTZ R10, R156, R10, R9 ;  /* 0x0000000a9c0a7223 */ /* 0x000fe20000010009 */
[-C--:B------:R-:W-:Y:S01]  /*3c60*/  FMUL.FTZ R5, R146, R8.reuse ;  /* 0x0000000892057220 */ /* 0x080fe20000410000 */
[----:B------:R-:W-:Y:S01]  /*3c70*/  FFMA.FTZ R4, R147, R8, R4 ;  /* 0x0000000893047223 */ /* 0x000fe20000010004 */
[----:B------:R-:W-:Y:S01]  /*3c80*/  FFMA.FTZ R7, R156, R7, -R22 ;  /* 0x000000079c077223 */ /* 0x000fe20000010816 */
        /* <DEDUP_REMOVED lines=13> */
[-C--:B------:R-:W-:Y:S01]  /*3d60*/  FMUL.FTZ R5, R157, R7.reuse ;  /* 0x000000079d057220 */ /* 0x080fe20000410000 */
[----:B------:R-:W-:Y:S01]  /*3d70*/  FFMA.FTZ R9, R156, R7, R9 ;  /* 0x000000079c097223 */ /* 0x000fe20000010009 */
[----:B------:R-:W-:Y:S01]  /*3d80*/  FADD.FTZ R10, R161, R10 ;  /* 0x0000000aa10a7221 */ /* 0x000fe20000010000 */
[----:B------:R-:W-:Y:S01]  /*3d90*/  FMUL.FTZ R22, R162, R8 ;  /* 0x00000008a2167220 */ /* 0x000fe20000410000 */
[----:B------:R-:W-:Y:S01]  /*3da0*/  FFMA.FTZ R5, R156, R6, -R5 ;  /* 0x000000069c057223 */ /* 0x000fe20000010805 */
[----:B------:R-:W-:Y:S01]  /*3db0*/  FMUL.FTZ R4, R158, R9 ;  /* 0x000000099e047220 */ /* 0x000fe20000410000 */
[-C--:B------:R-:W-:Y:S01]  /*3dc0*/  FMUL.FTZ R7, R162, R10.reuse ;  /* 0x0000000aa2077220 */ /* 0x080fe20000410000 */
[----:B------:R-:W-:Y:S01]  /*3dd0*/  FFMA.FTZ R22, R163, R10, R22 ;  /* 0x0000000aa3167223 */ /* 0x000fe20000010016 */
[-C--:B------:R-:W-:Y:S01]  /*3de0*/  FMUL.FTZ R6, R158, R5.reuse ;  /* 0x000000059e067220 */ /* 0x080fe20000410000 */
[----:B------:R-:W-:Y:S01]  /*3df0*/  FFMA.FTZ R4, R159, R5, -R4 ;  /* 0x000000059f047223 */ /* 0x000fe20000010804 */
[----:B------:R-:W-:Y:S01]  /*3e00*/  FFMA.FTZ R7, R163, R8, -R7 ;  /* 0x00000008a3077223 */ /* 0x000fe20000010807 */
[----:B------:R-:W-:Y:S01]  /*3e10*/  FADD.FTZ R176, R165, R22 ;  /* 0x00000016a5b07221 */ /* 0x000fe20000010000 */
[----:B------:R-:W-:Y:S01]  /*3e20*/  FFMA.FTZ R6, R159, R9, R6 ;  /* 0x000000099f067223 */ /* 0x000fe20000010006 */
[----:B------:R-:W-:Y:S01]  /*3e30*/  FMUL.FTZ R8, R162, R4 ;  /* 0x00000004a2087220 */ /* 0x000fe20000410000 */
[----:B------:R-:W-:-:S02]  /*3e40*/  FADD.FTZ R7, R164, R7 ;  /* 0x00000007a4077221 */ /* 0x000fc40000010000 */
[----:B------:R-:W0:Y:S01]  /*3e50*/  SHFL.UP PT, R10, R176, 0x1, RZ ;  /* 0x04200000b00a7989 */ /* 0x000e2200000e00ff */
[CC--:B------:R-:W-:Y:S01]  /*3e60*/  FFMA.FTZ R22, R163.reuse, R6.reuse, R8 ;  /* 0x00000006a3167223 */ /* 0x0c0fe20000010008 */
[----:B------:R-:W-:Y:S02]  /*3e70*/  FMUL.FTZ R6, R162, R6 ;  /* 0x00000006a2067220 */ /* 0x000fe40000410000 */
[----:B------:R-:W1:Y:S02]  /*3e80*/  SHFL.UP PT, R9, R7, 0x1, RZ ;  /* 0x0420000007097989 */ /* 0x000e6400000e00ff */
[----:B------:R-:W-:Y:S02]  /*3e90*/  FFMA.FTZ R5, R163, R4, -R6 ;  /* 0x00000004a3057223 */ /* 0x000fe40000010806 */
[----:B------:R-:W2:Y:S04]  /*3ea0*/  SHFL.UP PT, R8, R22, 0x1, RZ ;  /* 0x0420000016087989 */ /* 0x000ea800000e00ff */
[----:B------:R-:W4:Y:S01]  /*3eb0*/  SHFL.UP PT, R4, R5, 0x1, RZ ;  /* 0x0420000005047989 */ /* 0x000f2200000e00ff */
        /* <DEDUP_REMOVED lines=9> */
[-C--:B----4-:R-:W-:Y:S02]  /*3f50*/  @P6 FFMA.FTZ R22, R22, R4.reuse, R9 ;  /* 0x0000000416166223 */ /* 0x090fe40000010009 */
[----:B------:R-:W0:Y:S01]  /*3f60*/  SHFL.UP PT, R9, R176, 0x2, RZ ;  /* 0x04400000b0097989 */ /* 0x000e2200000e00ff */
[----:B------:R-:W-:-:S03]  /*3f70*/  @P6 FFMA.FTZ R5, R5, R4, -R6 ;  /* 0x0000000405056223 */ /* 0x000fc60000010806 */
[----:B------:R-:W1:Y:S04]  /*3f80*/  SHFL.UP PT, R8, R7, 0x2, RZ ;  /* 0x0440000007087989 */ /* 0x000e6800000e00ff */
[----:B------:R-:W2:Y:S04]  /*3f90*/  SHFL.UP PT, R6, R22, 0x2, RZ ;  /* 0x0440000016067989 */ /* 0x000ea800000e00ff */
[----:B------:R-:W4:Y:S01]  /*3fa0*/  SHFL.UP PT, R4, R5, 0x2, RZ ;  /* 0x0440000005047989 */ /* 0x000f2200000e00ff */
[----:B------:R-:W-:Y:S01]  /*3fb0*/  ISETP.GE.AND P6, PT, R71, 0x2, PT ;  /* 0x000000024700780c */ /* 0x000fe20003fc6270 */
[-C--:B0-----:R-:W-:Y:S01]  /*3fc0*/  FMUL.FTZ R10, R22, R9.reuse ;  /* 0x00000009160a7220 */ /* 0x081fe20000410000 */
[----:B------:R-:W-:-:S04]  /*3fd0*/  FMUL.FTZ R9, R5, R9 ;  /* 0x0000000905097220 */ /* 0x000fc80000410000 */
[-C--:B-1----:R-:W-:Y:S01]  /*3fe0*/  FFMA.FTZ R11, R22, R8.reuse, R9 ;  /* 0x00000008160b7223 */ /* 0x082fe20000010009 */
[C---:B------:R-:W-:Y:S01]  /*3ff0*/  FFMA.FTZ R10, R5.reuse, R8, -R10 ;  /* 0x00000008050a7223 */ /* 0x040fe2000001080a */
[----:B--2---:R-:W-:-:S05]  /*4000*/  FMUL.FTZ R9, R5, R6 ;  /* 0x0000000605097220 */ /* 0x004fca0000410000 */
        /* <DEDUP_REMOVED lines=27> */
[CC--:B-1----:R-:W-:Y:S01]  /*41c0*/  FFMA.FTZ R11, R22.reuse, R8.reuse, R9 ;  /* 0x00000008160b7223 */ /* 0x0c2fe20000010009 */
[C---:B------:R-:W-:Y:S01]  /*41d0*/  FFMA.FTZ R10, R5.reuse, R8, -R10 ;  /* 0x00000008050a7223 */ /* 0x040fe2000001080a */
[-C--:B--2---:R-:W-:Y:S01]  /*41e0*/  FMUL.FTZ R8, R22, R6.reuse ;  /* 0x0000000616087220 */ /* 0x084fe20000410000 */
[----:B------:R-:W-:-:S04]  /*41f0*/  FMUL.FTZ R9, R5, R6 ;  /* 0x0000000605097220 */ /* 0x000fc80000410000 */
[----:B------:R-:W-:Y:S01]  /*4200*/  @P6 FADD.FTZ R176, R176, R11 ;  /* 0x0000000bb0b06221 */ /* 0x000fe20000010000 */
[----:B------:R-:W-:Y:S01]  /*4210*/  @P6 FADD.FTZ R7, R7, R10 ;  /* 0x0000000a07076221 */ /* 0x000fe20000010000 */
[-C--:B----4-:R-:W-:Y:S01]  /*4220*/  @P6 FFMA.FTZ R5, R5, R4.reuse, -R8 ;  /* 0x0000000405056223 */ /* 0x090fe20000010808 */
[----:B------:R-:W-:Y:S02]  /*4230*/  @P6 FFMA.FTZ R22, R22, R4, R9 ;  /* 0x0000000416166223 */ /* 0x000fe40000010009 */
[----:B------:R-:W0:Y:S04]  /*4240*/  SHFL.UP PT, R8, R176, 0x10, RZ ;  /* 0x06000000b0087989 */ /* 0x000e2800000e00ff */
[----:B------:R-:W1:Y:S04]  /*4250*/  SHFL.UP PT, R4, R22, 0x10, RZ ;  /* 0x0600000016047989 */ /* 0x000e6800000e00ff */
[----:B------:R-:W2:Y:S04]  /*4260*/  SHFL.UP PT, R6, R7, 0x10, RZ ;  /* 0x0600000007067989 */ /* 0x000ea800000e00ff */
[----:B------:R-:W4:Y:S01]  /*4270*/  SHFL.UP PT, R9, R5, 0x10, RZ ;  /* 0x0600000005097989 */ /* 0x000f2200000e00ff */
[----:B------:R-:W5:Y:S01]  /*4280*/  S2R R178, SR_CgaCtaId ;  /* 0x0000000000b27919 */ /* 0x000f620000008800 */
[CC--:B0-----:R-:W-:Y:S01]  /*4290*/  FMUL.FTZ R10, R22.reuse, R8.reuse ;  /* 0x00000008160a7220 */ /* 0x0c1fe20000410000 */
[C---:B------:R-:W-:Y:S01]  /*42a0*/  FMUL.FTZ R11, R5.reuse, R8 ;  /* 0x00000008050b7220 */ /* 0x040fe20000410000 */
[CC--:B-1----:R-:W-:Y:S01]  /*42b0*/  FMUL.FTZ R8, R22.reuse, R4.reuse ;  /* 0x0000000416087220 */ /* 0x0c2fe20000410000 */
[C---:B------:R-:W-:Y:S01]  /*42c0*/  FMUL.FTZ R4, R5.reuse, R4 ;  /* 0x0000000405047220 */ /* 0x040fe20000410000 */
[-C--:B--2---:R-:W-:Y:S01]  /*42d0*/  FFMA.FTZ R10, R5, R6.reuse, -R10 ;  /* 0x00000006050a7223 */ /* 0x084fe2000001080a */
[C---:B------:R-:W-:Y:S01]  /*42e0*/  FFMA.FTZ R11, R22.reuse, R6, R11 ;  /* 0x00000006160b7223 */ /* 0x040fe2000001000b */
[----:B------:R-:W-:Y:S01]  /*42f0*/  ISETP.GE.AND P6, PT, R71, 0x10, PT ;  /* 0x000000104700780c */ /* 0x000fe20003fc6270 */
[-C--:B----4-:R-:W-:Y:S01]  /*4300*/  FFMA.FTZ R8, R5, R9.reuse, -R8 ;  /* 0x0000000905087223 */ /* 0x090fe20000010808 */
[----:B------:R-:W-:Y:S01]  /*4310*/  FFMA.FTZ R9, R22, R9, R4 ;  /* 0x0000000916097223 */ /* 0x000fe20000010004 */
[----:B------:R-:W-:Y:S01]  /*4320*/  FADD.FTZ R10, R7, R10 ;  /* 0x0000000a070a7221 */ /* 0x000fe20000010000 */
[----:B------:R-:W-:-:S02]  /*4330*/  FADD.FTZ R11, R176, R11 ;  /* 0x0000000bb00b7221 */ /* 0x000fc40000010000 */
[----:B------:R-:W-:Y:S02]  /*4340*/  FSEL R23, R5, R8, !P6 ;  /* 0x0000000805177208 */ /* 0x000fe40007000000 */
[----:B------:R-:W-:Y:S02]  /*4350*/  FSEL R22, R22, R9, !P6 ;  /* 0x0000000916167208 */ /* 0x000fe40007000000 */
[----:B------:R-:W-:Y:S02]  /*4360*/  FSEL R177, R7, R10, !P6 ;  /* 0x0000000a07b17208 */ /* 0x000fe40007000000 */
[----:B------:R-:W-:Y:S02]  /*4370*/  FSEL R176, R176, R11, !P6 ;  /* 0x0000000bb0b07208 */ /* 0x000fe40007000000 */
[----:B------:R-:W-:Y:S01]  /*4380*/  ISETP.NE.AND P6, PT, R166, RZ, PT ;  /* 0x000000ffa600720c */ /* 0x000fe20003fc5270 */
[----:B------:R-:W-:Y:S01]  /*4390*/  HFMA2 R4, -RZ, RZ, 1.875, 0 ;  /* 0x3f800000ff047431 */ /* 0x000fe200000001ff */
[----:B------:R-:W-:-:S02]  /*43a0*/  CS2R R6, SRZ ;  /* 0x0000000000067805 */ /* 0x000fc4000001ff00 */
[----:B------:R-:W-:Y:S01]  /*43b0*/  MOV R5, RZ ;  /* 0x000000ff00057202 */ /* 0x000fe20000000f00 */
[----:B------:R-:W-:Y:S01]  /*43c0*/  IMAD R182, R108, 0x10, R73 ;  /* 0x000000106cb67824 */ /* 0x000fe200078e0249 */
[----:B------:R-:W-:-:S07]  /*43d0*/  MOV R73, 0x400 ;  /* 0x0000040000497802 */ /* 0x000fce0000000f00 */
[----:B------:R-:W0:Y:S01]  /*43e0*/  @P6 LDS.128 R4, [R182+0x460] ;  /* 0x00046000b6046984 */ /* 0x000e220000000c00 */
[----:B------:R-:W-:Y:S02]  /*43f0*/  ISETP.NE.AND P6, PT, R71, 0x1f, PT ;  /* 0x0000001f4700780c */ /* 0x000fe40003fc5270 */
[----:B-----5:R-:W-:-:S11]  /*4400*/  LEA R73, R178, R73, 0x18 ;  /* 0x00000049b2497211 */ /* 0x020fd600078ec0ff */
[----:B------:R-:W-:Y:S01]  /*4410*/  @!P6 STS.128 [R73+0x420], R8 ;  /* 0x000420084900e388 */ /* 0x000fe20000000c00 */
[----:B------:R-:W-:Y:S01]  /*4420*/  BAR.SYNC.DEFER_BLOCKING 0x0 ;  /* 0x0000000000007b1d */ /* 0x000fe20000010000 */
[----:B------:R-:W-:-:S05]  /*4430*/  ISETP.NE.AND P6, PT, R71, RZ, PT ;  /* 0x000000ff4700720c */ /* 0x000fca0003fc5270 */
[----:B------:R-:W1:Y:S04]  /*4440*/  SHFL.UP PT, R181, R23, 0x1, RZ ;  /* 0x0420000017b57989 */ /* 0x000e6800000e00ff */
[----:B------:R-:W2:Y:S04]  /*4450*/  SHFL.UP PT, R180, R22, 0x1, RZ ;  /* 0x0420000016b47989 */ /* 0x000ea800000e00ff */
[----:B------:R-:W4:Y:S04]  /*4460*/  SHFL.UP PT, R179, R177, 0x1, RZ ;  /* 0x04200000b1b37989 */ /* 0x000f2800000e00ff */
[----:B------:R-:W5:Y:S04]  /*4470*/  SHFL.UP PT, R178, R176, 0x1, RZ ;  /* 0x04200000b0b27989 */ /* 0x000f6800000e00ff */
[----:B0-----:R-:W-:Y:S04]  /*4480*/  @!P6 STS.128 [R73+0x440], R4 ;  /* 0x000440044900e388 */ /* 0x001fe80000000c00 */
[----:B------:R-:W-:Y:S01]  /*4490*/  LDS.128 R8, [R73+0x420] ;  /* 0x0004200049087984 */ /* 0x000fe20000000c00 */
[----:B-1----:R-:W-:-:S02]  /*44a0*/  @!P6 MOV R181, R4 ;  /* 0x0000000400b5e202 */ /* 0x002fc40000000f00 */
[----:B--2---:R-:W-:Y:S02]  /*44b0*/  @!P6 MOV R180, R5 ;  /* 0x0000000500b4e202 */ /* 0x004fe40000000f00 */
[----:B----4-:R-:W-:Y:S02]  /*44c0*/  @!P6 MOV R179, R6 ;  /* 0x0000000600b3e202 */ /* 0x010fe40000000f00 */
[----:B-----5:R-:W-:Y:S01]  /*44d0*/  @!P6 MOV R178, R7 ;  /* 0x0000000700b2e202 */ /* 0x020fe20000000f00 */
[----:B------:R-:W-:Y:S01]  /*44e0*/  BAR.SYNC.DEFER_BLOCKING 0x0 ;  /* 0x0000000000007b1d */ /* 0x000fe20000010000 */
[----:B------:R-:W-:-:S13]  /*44f0*/  ISETP.NE.AND P6, PT, R26, RZ, PT ;  /* 0x000000ff1a00720c */ /* 0x000fda0003fc5270 */
        /* <DEDUP_REMOVED lines=32> */
[----:B------:R-:W-:Y:S01]  /*4700*/  FMUL.FTZ R150, R150, R147 ;  /* 0x0000009396967220 */ /* 0x000fe20000410000 */
[----:B------:R-:W-:Y:S01]  /*4710*/  ISETP.NE.AND P6, PT, R26, RZ, PT ;  /* 0x000000ff1a00720c */ /* 0x000fe20003fc5270 */
[----:B------:R-:W-:Y:S01]  /*4720*/  FMUL.FTZ R23, R9, R7 ;  /* 0x0000000709177220 */ /* 0x000fe20000410000 */
[C---:B------:R-:W-:Y:S01]  /*4730*/  FFMA.FTZ R137, R151.reuse, R147, -R22 ;  /* 0x0000009397897223 */ /* 0x040fe20000010816 */
[----:B------:R-:W-:Y:S01]  /*4740*/  FFMA.FTZ R150, R151, R149, R150 ;  /* 0x0000009597967223 */ /* 0x000fe20000010096 */
[-C--:B------:R-:W-:Y:S01]  /*4750*/  FMUL.FTZ R22, R9, R6.reuse ;  /* 0x0000000609167220 */ /* 0x080fe20000410000 */
[----:B------:R-:W-:Y:S01]  /*4760*/  FFMA.FTZ R135, R8, R6, -R23 ;  /* 0x0000000608877223 */ /* 0x000fe20000010817 */
[----:B------:R-:W-:Y:S01]  /*4770*/  FADD.FTZ R152, R152, R137 ;  /* 0x0000008998987221 */ /* 0x000fe20000010000 */
[----:B------:R-:W-:Y:S01]  /*4780*/  FADD.FTZ R150, R153, R150 ;  /* 0x0000009699967221 */ /* 0x000fe20000010000 */
[C---:B------:R-:W-:Y:S01]  /*4790*/  FMUL.FTZ R23, R9.reuse, R5 ;  /* 0x0000000509177220 */ /* 0x040fe20000410000 */
[----:B------:R-:W-:Y:S01]  /*47a0*/  FMUL.FTZ R6, R9, R4 ;  /* 0x0000000409067220 */ /* 0x000fe20000410000 */
[C---:B------:R-:W-:Y:S01]  /*47b0*/  FFMA.FTZ R22, R8.reuse, R7, R22 ;  /* 0x0000000708167223 */ /* 0x040fe20000010016 */
[C---:B------:R-:W-:Y:S01]  /*47c0*/  FMUL.FTZ R9, R157.reuse, R150 ;  /* 0x000000969d097220 */ /* 0x040fe20000410000 */
[----:B------:R-:W-:Y:S01]  /*47d0*/  FMUL.FTZ R157, R157, R152 ;  /* 0x000000989d9d7220 */ /* 0x000fe20000410000 */
[----:B------:R-:W-:Y:S01]  /*47e0*/  BSSY.RECONVERGENT B0, `(.L_x_2025) ;  /* 0x0000011000007945 */ /* 0x000fe20003800200 */
[----:B------:R-:W-:Y:S01]  /*47f0*/  FADD.FTZ R7, R11, R22 ;  /* 0x000000160b077221 */ /* 0x000fe20000010000 */
[C---:B------:R-:W-:Y:S01]  /*4800*/  FFMA.FTZ R4, R8.reuse, R4, -R23 ;  /* 0x0000000408047223 */ /* 0x040fe20000010817 */
[----:B------:R-:W-:Y:S01]  /*4810*/  FFMA.FTZ R5, R8, R5, R6 ;  /* 0x0000000508057223 */ /* 0x000fe20000010006 */
[----:B------:R-:W-:Y:S01]  /*4820*/  FFMA.FTZ R11, R156, R152, -R9 ;  /* 0x000000989c0b7223 */ /* 0x000fe20000010809 */
[----:B------:R-:W-:Y:S01]  /*4830*/  FADD.FTZ R6, R10, R135 ;  /* 0x000000870a067221 */ /* 0x000fe20000010000 */
[----:B------:R-:W-:Y:S01]  /*4840*/  FFMA.FTZ R156, R156, R150, R157 ;  /* 0x000000969c9c7223 */ /* 0x000fe2000001009d */
[----:B---3--:R-:W-:Y:S01]  /*4850*/  FMUL.FTZ R23, R21, R178 ;  /* 0x000000b215177220 */ /* 0x008fe20000410000 */
        /* <DEDUP_REMOVED lines=9> */
.L_x_2026:
[----:B------:R-:W-:Y:S05]  /*48f0*/  BSYNC.RECONVERGENT B0 ;  /* 0x0000000000007941 */ /* 0x000fea0003800200 */
.L_x_2025:
[----:B0-----:R-:W-:Y:S01]  /*4900*/  FFMA.FTZ R4, R20, R179, -R23 ;  /* 0x000000b314047223 */ /* 0x001fe20000010817 */
[----:B------:R-:W-:Y:S01]  /*4910*/  FADD.FTZ R155, R155, R156 ;  /* 0x0000009c9b9b7221 */ /* 0x000fe20000010000 */
[C---:B------:R-:W-:Y:S01]  /*4920*/  FMUL.FTZ R5, R21.reuse, R141 ;  /* 0x0000008d15057220 */ /* 0x040fe20000410000 */
[----:B------:R-:W-:Y:S01]  /*4930*/  FADD.FTZ R11, R154, R11 ;  /* 0x0000000b9a0b7221 */ /* 0x000fe20000010000 */
[----:B------:R-:W-:Y:S01]  /*4940*/  FFMA.FTZ R83, R4, 2, R83 ;  /* 0x4000000004537823 */ /* 0x000fe20000010053 */
[----:B------:R-:W-:Y:S01]  /*4950*/  FMUL.FTZ R4, R158, R155 ;  /* 0x0000009b9e047220 */ /* 0x000fe20000410000 */
[----:B------:R-:W-:Y:S01]  /*4960*/  FFMA.FTZ R7, R20, R139, -R5 ;  /* 0x0000008b14077223 */ /* 0x000fe20000010805 */
[----:B------:R-:W-:Y:S01]  /*4970*/  FMUL.FTZ R9, R21, R142 ;  /* 0x0000008e15097220 */ /* 0x000fe20000410000 */
[-C--:B------:R-:W-:Y:S01]  /*4980*/  FMUL.FTZ R158, R158, R11.reuse ;  /* 0x0000000b9e9e7220 */ /* 0x080fe20000410000 */
[C---:B------:R-:W-:Y:S01]  /*4990*/  FFMA.FTZ R5, R159.reuse, R11, -R4 ;  /* 0x0000000b9f057223 */ /* 0x040fe20000010804 */
[----:B------:R-:W-:Y:S01]  /*49a0*/  IADD3 R108, PT, PT, R108, 0x1, RZ ;  /* 0x000000016c6c7810 */ /* 0x000fe20007ffe0ff */
[----:B------:R-:W-:Y:S01]  /*49b0*/  FFMA.FTZ R4, R20, R143, -R9 ;  /* 0x0000008f14047223 */ /* 0x000fe20000010809 */
[----:B------:R-:W-:Y:S01]  /*49c0*/  FFMA.FTZ R158, R159, R155, R158 ;  /* 0x0000009b9f9e7223 */ /* 0x000fe2000001009e */
[----:B------:R-:W-:Y:S01]  /*49d0*/  FADD.FTZ R9, R160, R5 ;  /* 0x00000005a0097221 */ /* 0x000fe20000010000 */
[----:B------:R-:W-:Y:S01]  /*49e0*/  FMUL.FTZ R5, R21, R149 ;  /* 0x0000009515057220 */ /* 0x000fe20000410000 */
[----:B------:R-:W-:Y:S01]  /*49f0*/  FFMA.FTZ R85, R4, 2, R85 ;  /* 0x4000000004557823 */ /* 0x000fe20000010055 */
[----:B------:R-:W-:Y:S01]  /*4a00*/  FADD.FTZ R158, R161, R158 ;  /* 0x0000009ea19e7221 */ /* 0x000fe20000010000 */
[----:B------:R-:W-:Y:S01]  /*4a10*/  FMUL.FTZ R4, R162, R9 ;  /* 0x00000009a2047220 */ /* 0x000fe20000410000 */
[----:B------:R-:W-:Y:S01]  /*4a20*/  FFMA.FTZ R100, R7, 2, R100 ;  /* 0x4000000007647823 */ /* 0x000fe20000010064 */
[----:B------:R-:W-:Y:S01]  /*4a30*/  ISETP.GE.AND P6, PT, R108, UR5, PT ;  /* 0x000000056c007c0c */ /* 0x000fe2000bfc6270 */
[-C--:B------:R-:W-:Y:S01]  /*4a40*/  FMUL.FTZ R162, R162, R158.reuse ;  /* 0x0000009ea2a27220 */ /* 0x080fe20000410000 */
[----:B------:R-:W-:Y:S01]  /*4a50*/  FFMA.FTZ R4, R163, R158, R4 ;  /* 0x0000009ea3047223 */ /* 0x000fe20000010004 */
[C---:B------:R-:W-:Y:S01]  /*4a60*/  FFMA.FTZ R5, R20.reuse, R147, -R5 ;  /* 0x0000009314057223 */ /* 0x040fe20000010805 */
[----:B------:R-:W-:Y:S01]  /*4a70*/  FMUL.FTZ R7, R21, R150 ;  /* 0x0000009615077220 */ /* 0x000fe20000410000 */
[----:B------:R-:W-:Y:S01]  /*4a80*/  FFMA.FTZ R163, R163, R9, -R162 ;  /* 0x00000009a3a37223 */ /* 0x000fe200000108a2 */
[----:B------:R-:W-:Y:S01]  /*4a90*/  FADD.FTZ R4, R165, R4 ;  /* 0x00000004a5047221 */ /* 0x000fe20000010000 */
[----:B------:R-:W-:Y:S01]  /*4aa0*/  FFMA.FTZ R102, R5, 2, R102 ;  /* 0x4000000005667823 */ /* 0x000fe20000010066 */
[----:B------:R-:W-:Y:S01]  /*4ab0*/  FFMA.FTZ R6, R20, R152, -R7 ;  /* 0x0000009814067223 */ /* 0x000fe20000010807 */
[C---:B------:R-:W-:Y:S01]  /*4ac0*/  FMUL.FTZ R5, R21.reuse, R155 ;  /* 0x0000009b15057220 */ /* 0x040fe20000410000 */
[C---:B------:R-:W-:Y:S01]  /*4ad0*/  FMUL.FTZ R7, R21.reuse, R158 ;  /* 0x0000009e15077220 */ /* 0x040fe20000410000 */
[----:B------:R-:W-:Y:S01]  /*4ae0*/  FADD.FTZ R164, R164, R163 ;  /* 0x000000a3a4a47221 */ /* 0x000fe20000010000 */
[----:B------:R-:W-:Y:S01]  /*4af0*/  FMUL.FTZ R21, R21, R4 ;  /* 0x0000000415157220 */ /* 0x000fe20000410000 */
[C---:B------:R-:W-:Y:S01]  /*4b00*/  FFMA.FTZ R5, R20.reuse, R11, -R5 ;  /* 0x0000000b14057223 */ /* 0x040fe20000010805 */
[----:B------:R-:W-:Y:S01]  /*4b10*/  FFMA.FTZ R4, R20, R9, -R7 ;  /* 0x0000000914047223 */ /* 0x000fe20000010807 */
[----:B------:R-:W-:Y:S01]  /*4b20*/  FFMA.FTZ R87, R6, 2, R87 ;  /* 0x4000000006577823 */ /* 0x000fe20000010057 */
[----:B------:R-:W-:Y:S01]  /*4b30*/  FFMA.FTZ R21, R20, R164, -R21 ;  /* 0x000000a414157223 */ /* 0x000fe20000010815 */
[----:B------:R-:W-:Y:S01]  /*4b40*/  FFMA.FTZ R104, R5, 2, R104 ;  /* 0x4000000005687823 */ /* 0x000fe20000010068 */
[----:B------:R-:W-:-:S02]  /*4b50*/  FFMA.FTZ R89, R4, 2, R89 ;  /* 0x4000000004597823 */ /* 0x000fc40000010059 */
[----:B------:R-:W-:Y:S01]  /*4b60*/  FFMA.FTZ R106, R21, 2, R106 ;  /* 0x40000000156a7823 */ /* 0x000fe2000001006a */
[----:B------:R-:W-:Y:S06]  /*4b70*/  @!P6 BRA `(.L_x_2027) ;  /* 0xffffffdc00c8e947 */ /* 0x000fec000383ffff */
.L_x_2024:
[----:B------:R-:W-:Y:S01]  /*4b80*/  BAR.SYNC.DEFER_BLOCKING 0x0 ;  /* 0x0000000000007b1d */ /* 0x000fe20000010000 */
[----:B------:R-:W-:Y:S01]  /*4b90*/  ISETP.NE.AND P0, PT, R26, RZ, PT ;  /* 0x000000ff1a00720c */ /* 0x000fe20003f05270 */
[----:B------:R-:W-:Y:S01]  /*4ba0*/  HFMA2 R71, -RZ, RZ, 0, 0 ;  /* 0x00000000ff477431 */ /* 0x000fe200000001ff */
        /* <DEDUP_REMOVED lines=12> */
[----:B------:R-:W-:Y:S01]  /*4c70*/  IADD3 R30, PT, PT, R30, 0x1, RZ ;  /* 0x000000011e1e7810 */ /* 0x000fe20007ffe0ff */
[----:B------:R-:W-:Y:S04]  /*4c80*/  STS.U16 [R82], R83 ;  /* 0x0000005352007388 */ /* 0x000fe80000000400 */
[----:B------:R-:W-:Y:S04]  /*4c90*/  STS.U16 [R82+0x2], R4 ;  /* 0x0000020452007388 */ /* 0x000fe80000000400 */
[----:B------:R-:W-:Y:S04]  /*4ca0*/  STS.U16 [R82+0x4], R85 ;  /* 0x0000045552007388 */ /* 0x000fe80000000400 */
[----:B------:R0:W-:Y:S04]  /*4cb0*/  STS.U16 [R82+0x6], R5 ;  /* 0x0000060552007388 */ /* 0x0001e80000000400 */
[----:B------:R-:W-:Y:S04]  /*4cc0*/  STS.U16 [R82+0x8], R87 ;  /* 0x0000085752007388 */ /* 0x000fe80000000400 */
[----:B------:R-:W-:Y:S01]  /*4cd0*/  STS.U16 [R82+0xa], R6 ;  /* 0x00000a0652007388 */ /* 0x000fe20000000400 */
[----:B0-----:R-:W-:-:S03]  /*4ce0*/  IMAD.WIDE.U32 R4, R16, UR18, R70 ;  /* 0x0000001210047c25 */ /* 0x001fc6000f8e0046 */
[----:B------:R-:W-:Y:S01]  /*4cf0*/  STS.U16 [R82+0xc], R89 ;  /* 0x00000c5952007388 */ /* 0x000fe20000000400 */
[----:B------:R-:W-:-:S03]  /*4d00*/  IMAD R5, R17, UR18, R5 ;  /* 0x0000001211057c24 */ /* 0x000fc6000f8e0205 */
[----:B------:R0:W-:Y:S01]  /*4d10*/  STS.U16 [R82+0xe], R8 ;  /* 0x00000e0852007388 */ /* 0x0001e20000000400 */
[----:B------:R-:W-:-:S03]  /*4d20*/  NOP ;  /* 0x0000000000007918 */ /* 0x000fc60000000000 */
[----:B------:R-:W-:Y:S01]  /*4d30*/  LDS.U16 R7, [R74] ;  /* 0x000000004a077984 */ /* 0x000fe20000000400 */
[----:B---3--:R-:W-:-:S03]  /*4d40*/  IMAD.WIDE.U32 R4, R25, R18, R4 ;  /* 0x0000001219047225 */ /* 0x008fc600078e0004 */
[----:B------:R-:W-:Y:S01]  /*4d50*/  LDS.U16 R75, [R75+0x40] ;  /* 0x000040004b4b7984 */ /* 0x000fe20000000400 */
[----:B0-----:R-:W-:-:S03]  /*4d60*/  IMAD R8, R25, R19, R5 ;  /* 0x0000001319087224 */ /* 0x001fc600078e0205 */
[----:B------:R-:W-:Y:S04]  /*4d70*/  LDS.U16 R9, [R76+0x80] ;  /* 0x000080004c097984 */ /* 0x000fe80000000400 */
[----:B------:R-:W-:Y:S04]  /*4d80*/  LDS.U16 R77, [R77+0xc0] ;  /* 0x0000c0004d4d7984 */ /* 0x000fe80000000400 */
        /* <DEDUP_REMOVED lines=36> */
.L_x_2029:
        /* <DEDUP_REMOVED lines=11> */
.L_x_5050:


//--------------------- .text._Z25selective_scan_fwd_kernelI32Selective_Scan_fwd_kernel_traitsILi32ELi8ELi1ELb0ELb1ELb0ELb1EN3c104HalfENS1_7complexIfEEEEv13SSMParamsBase --------------------------
	.section	.text._Z25selective_scan_fwd_kernelI32Selective_Scan_fwd_kernel_traitsILi32ELi8ELi1ELb0ELb1ELb0ELb1EN3c104HalfENS1_7complexIfEEEEv13SSMParamsBase,"ax",@progbits
	.align	128
        .global         _Z25selective_scan_fwd_kernelI32Selective_Scan_fwd_kernel_traitsILi32ELi8ELi1ELb0ELb1ELb0ELb1EN3c104HalfENS1_7complexIfEEEEv13SSMParamsBase
        .type           _Z25selective_scan_fwd_kernelI32Selective_Scan_fwd_kernel_traitsILi32ELi8ELi1ELb0ELb1ELb0ELb1EN3c104HalfENS1_7complexIfEEEEv13SSMParamsBase,@function
        .size           _Z25selective_scan_fwd_kernelI32Selective_Scan_fwd_kernel_traitsILi32ELi8ELi1ELb0ELb1ELb0ELb1EN3c104HalfENS1_7complexIfEEEEv13SSMParamsBase,(.L_x_5051 - _Z25selective_scan_fwd_kernelI32Selective_Scan_fwd_kernel_traitsILi32ELi8ELi1ELb0ELb1ELb0ELb1EN3c104HalfENS1_7complexIfEEEEv13SSMParamsBase)
        .other          _Z25selective_scan_fwd_kernelI32Selective_Scan_fwd_kernel_traitsILi32ELi8ELi1ELb0ELb1ELb0ELb1EN3c104HalfENS1_7complexIfEEEEv13SSMParamsBase,@"STO_CUDA_ENTRY STV_DEFAULT"
_Z25selective_scan_fwd_kernelI32Selective_Scan_fwd_kernel_traitsILi32ELi8ELi1ELb0ELb1ELb0ELb1EN3c104HalfENS1_7complexIfEEEEv13SSMParamsBase:
.text._Z25selective_scan_fwd_kernelI32Selective_Scan_fwd_kernel_traitsILi32ELi8ELi1ELb0ELb1ELb0ELb1EN3c104HalfENS1_7complexIfEEEEv13SSMParamsBase:
        /* <DEDUP_REMOVED lines=55> */
[----:B------:R-:W-:-:S02]  /*0370*/  ISETP.GE.AND P2, PT, R6, RZ, PT ;  /* 0x000000ff0600720c */ /* 0x000fc40003f46270 */
[----:B------:R-:W-:Y:S01]  /*0380*/  @P0 IADD3 R4, PT, PT, R4, 0x1, RZ ;  /* 0x0000000104040810 */ /* 0x000fe20007ffe0ff */
[----:B------:R-:W-:Y:S01]  /*0390*/  UIMAD UR8, UR18, UR17, UR7 ;  /* 0x00000011120872a4 */ /* 0x000fe2000f8e0207 */
[----:B------:R-:W-:Y:S02]  /*03a0*/  MOV R6, UR4 ;  /* 0x0000000400067c02 */ /* 0x000fe40008000f00 */
[----:B------:R-:W-:Y:S02]  /*03b0*/  MOV R7, UR5 ;  /* 0x0000000500077c02 */ /* 0x000fe40008000f00 */
        /* <DEDUP_REMOVED lines=29> */
[----:B------:R-:W-:Y:S01]  /*0590*/  IMAD.IADD R69, R7, 0x1, R3 ;  /* 0x0000000107457824 */ /* 0x000fe200078e0203 */
[C---:B-1----:R-:W-:Y:S01]  /*05a0*/  SHF.L.U32 R31, R26.reuse, 0x3, RZ ;  /* 0x000000031a1f7819 */ /* 0x042fe200000006ff */
[----:B---3--:R-:W-:Y:S01]  /*05b0*/  IMAD.WIDE.U32 R12, R25, UR4, RZ ;  /* 0x00000004190c7c25 */ /* 0x008fe2000f8e00ff */
[----:B------:R-:W-:Y:S01]  /*05c0*/  SHF.L.U32 R4, R26, 0x4, RZ ;  /* 0x000000041a047819 */ /* 0x000fe200000006ff */
[----:B------:R-:W0:Y:S01]  /*05d0*/  LDCU.U8 UR4, c[0x0][0x39e] ;  /* 0x000073c0ff0477ac */ /* 0x000e220008000000 */
[----:B------:R-:W-:Y:S01]  /*05e0*/  LOP3.LUT R50, R31, 0x1f00, RZ, 0xc0, !PT ;  /* 0x00001f001f327812 */ /* 0x000fe200078ec0ff */
[----:B----4-:R-:W-:Y:S01]  /*05f0*/  IMAD.WIDE.U32 R2, R25, UR12, RZ ;  /* 0x0000000c19027c25 */ /* 0x010fe2000f8e00ff */
[----:B------:R-:W-:-:S02]  /*0600*/  LOP3.LUT R5, R4, 0x3e00, RZ, 0xc0, !PT ;  /* 0x00003e0004057812 */ /* 0x000fc400078ec0ff */
[----:B------:R-:W-:Y:S01]  /*0610*/  LOP3.LUT R41, R50, 0x1f, R26, 0xf8, !PT ;  /* 0x0000001f32297812 */ /* 0x000fe200078ef81a */
[C---:B------:R-:W-:Y:S01]  /*0620*/  IMAD R27, R25.reuse, UR5, R13 ;  /* 0x00000005191b7c24 */ /* 0x040fe2000f8e020d */
[----:B------:R-:W-:Y:S01]  /*0630*/  LEA.HI.X R69, R6, R19, R69, 0x1, P0 ;  /* 0x0000001306457211 */ /* 0x000fe200000f0c45 */
[----:B------:R-:W-:Y:S01]  /*0640*/  IMAD R29, R25, UR13, R3 ;  /* 0x0000000d191d7c24 */ /* 0x000fe2000f8e0203 */
[----:B------:R-:W-:Y:S02]  /*0650*/  LOP3.LUT R45, R41, 0x20, RZ, 0xfc, !PT ;  /* 0x00000020292d7812 */ /* 0x000fe400078efcff */
[C---:B------:R-:W-:Y:S02]  /*0660*/  IADD3 R34, PT, PT, R31.reuse, 0x1, RZ ;  /* 0x000000011f227810 */ /* 0x040fe40007ffe0ff */
[----:B------:R-:W-:Y:S02]  /*0670*/  IADD3 R50, PT, PT, R50, R45, RZ ;  /* 0x0000002d32327210 */ /* 0x000fe40007ffe0ff */
[----:B------:R-:W-:-:S02]  /*0680*/  IADD3 R35, PT, PT, R31, 0x2, RZ ;  /* 0x000000021f237810 */ /* 0x000fc40007ffe0ff */
[C---:B------:R-:W-:Y:S01]  /*0690*/  IADD3 R36, PT, PT, R31.reuse, 0x3, RZ ;  /* 0x000000031f247810 */ /* 0x040fe20007ffe0ff */
[----:B------:R-:W-:Y:S01]  /*06a0*/  VIADD R58, R50, 0xa0 ;  /* 0x000000a0323a7836 */ /* 0x000fe20000000000 */
[C---:B------:R-:W-:Y:S02]  /*06b0*/  IADD3 R37, PT, PT, R31.reuse, 0x4, RZ ;  /* 0x000000041f257810 */ /* 0x040fe40007ffe0ff */
[C---:B------:R-:W-:Y:S02]  /*06c0*/  IADD3 R38, PT, PT, R31.reuse, 0x5, RZ ;  /* 0x000000051f267810 */ /* 0x040fe40007ffe0ff */
[C---:B------:R-:W-:Y:S02]  /*06d0*/  IADD3 R39, PT, PT, R31.reuse, 0x6, RZ ;  /* 0x000000061f277810 */ /* 0x040fe40007ffe0ff */
[----:B------:R-:W-:Y:S02]  /*06e0*/  IADD3 R40, PT, PT, R31, 0x7, RZ ;  /* 0x000000071f287810 */ /* 0x000fe40007ffe0ff */
[----:B------:R-:W-:-:S02]  /*06f0*/  LOP3.LUT R44, R5, 0x1f, R26, 0xf8, !PT ;  /* 0x0000001f052c7812 */ /* 0x000fc400078ef81a */
[C---:B------:R-:W-:Y:S02]  /*0700*/  LOP3.LUT R46, R41.reuse, 0x40, RZ, 0xfc, !PT ;  /* 0x00000040292e7812 */ /* 0x040fe400078efcff */
[C---:B------:R-:W-:Y:S02]  /*0710*/  LOP3.LUT R47, R41.reuse, 0x60, RZ, 0xfc, !PT ;  /* 0x00000060292f7812 */ /* 0x040fe400078efcff */
[C---:B------:R-:W-:Y:S02]  /*0720*/  LOP3.LUT R48, R41.reuse, 0x80, RZ, 0xfc, !PT ;  /* 0x0000008029307812 */ /* 0x040fe400078efcff */
[C---:B------:R-:W-:Y:S02]  /*0730*/  LOP3.LUT R49, R41.reuse, 0xa0, RZ, 0xfc, !PT ;  /* 0x000000a029317812 */ /* 0x040fe400078efcff */
[C---:B------:R-:W-:Y:S02]  /*0740*/  LOP3.LUT R51, R41.reuse, 0xc0, RZ, 0xfc, !PT ;  /* 0x000000c029337812 */ /* 0x040fe400078efcff */
[----:B------:R-:W-:-:S02]  /*0750*/  LOP3.LUT R52, R41, 0xe0, RZ, 0xfc, !PT ;  /* 0x000000e029347812 */ /* 0x000fc400078efcff */
[----:B------:R-:W-:Y:S02]  /*0760*/  SHF.L.U32 R53, R41, 0x1, RZ ;  /* 0x0000000129357819 */ /* 0x000fe400000006ff */
        /* <DEDUP_REMOVED lines=12> */
[----:B0-----:R-:W-:-:S07]  /*0830*/  IADD3 R67, PT, PT, R50, 0x1c0, RZ ;  /* 0x000001c032437810 */ /* 0x001fce0007ffe0ff */
.L_x_2050:
        /* <DEDUP_REMOVED lines=26> */
[----:B------:R-:W0:Y:S01]  /*09e0*/  S2R R78, SR_LANEID ;  /* 0x00000000004e7919 */ /* 0x000e220000000000 */
[----:B------:R-:W1:Y:S01]  /*09f0*/  S2R R14, SR_CgaCtaId ;  /* 0x00000000000e7919 */ /* 0x000e620000008800 */
        /* <DEDUP_REMOVED lines=9> */
[C---:B0-----:R-:W-:Y:S02]  /*0a90*/  IADD3 R15, PT, PT, R78.reuse, 0x20, RZ ;  /* 0x000000204e0f7810 */ /* 0x041fe40007ffe0ff */
[-C--:B------:R-:W-:Y:S02]  /*0aa0*/  LEA.HI.SX32 R72, R78, R78.reuse, 0x1b ;  /* 0x0000004e4e487211 */ /* 0x080fe400078fdaff */
[----:B-1----:R-:W-:Y:S02]  /*0ab0*/  LEA R71, R14, R71, 0x18 ;  /* 0x000000470e477211 */ /* 0x002fe400078ec0ff */
[----:B------:R-:W-:Y:S02]  /*0ac0*/  IADD3 R23, PT, PT, R78, 0x60, RZ ;  /* 0x000000604e177810 */ /* 0x000fe40007ffe0ff */
[----:B------:R-:W-:Y:S01]  /*0ad0*/  LEA.HI.SX32 R14, R15, R78, 0x1b ;  /* 0x0000004e0f0e7211 */ /* 0x000fe200078fdaff */
[----:B------:R-:W-:Y:S01]  /*0ae0*/  IMAD R72, R72, 0x2, R71 ;  /* 0x0000000248487824 */ /* 0x000fe200078e0247 */
[----:B------:R-:W-:-:S02]  /*0af0*/  IADD3 R21, PT, PT, R78, 0x40, RZ ;  /* 0x000000404e157810 */ /* 0x000fc40007ffe0ff */
[-C--:B------:R-:W-:Y:S02]  /*0b00*/  LEA.HI.SX32 R6, R23, R78.reuse, 0x1b ;  /* 0x0000004e17067211 */ /* 0x080fe400078fdaff */
[----:B------:R-:W-:Y:S02]  /*0b10*/  LEA R73, R14, R71, 0x1 ;  /* 0x000000470e497211 */ /* 0x000fe400078e08ff */
[C---:B------:R-:W-:Y:S02]  /*0b20*/  IADD3 R7, PT, PT, R78.reuse, 0x80, RZ ;  /* 0x000000804e077810 */ /* 0x040fe40007ffe0ff */
[----:B------:R-:W-:Y:S02]  /*0b30*/  LEA.HI.SX32 R74, R21, R78, 0x1b ;  /* 0x0000004e154a7211 */ /* 0x000fe400078fdaff */
[C---:B------:R-:W-:Y:S02]  /*0b40*/  IADD3 R15, PT, PT, R78.reuse, 0xa0, RZ ;  /* 0x000000a04e0f7810 */ /* 0x040fe40007ffe0ff */
[----:B------:R-:W-:-:S02]  /*0b50*/  IADD3 R21, PT, PT, R78, 0xc0, RZ ;  /* 0x000000c04e157810 */ /* 0x000fc40007ffe0ff */
[-C--:B------:R-:W-:Y:S02]  /*0b60*/  LEA R75, R6, R71.reuse, 0x1 ;  /* 0x00000047064b7211 */ /* 0x080fe400078e08ff */
[----:B------:R-:W-:Y:S02]  /*0b70*/  IADD3 R23, PT, PT, R78, 0xe0, RZ ;  /* 0x000000e04e177810 */ /* 0x000fe40007ffe0ff */
[-C--:B------:R-:W-:Y:S02]  /*0b80*/  LEA.HI.SX32 R6, R7, R78.reuse, 0x1b ;  /* 0x0000004e07067211 */ /* 0x080fe400078fdaff */
[-C--:B------:R-:W-:Y:S02]  /*0b90*/  LEA.HI.SX32 R14, R15, R78.reuse, 0x1b ;  /* 0x0000004e0f0e7211 */ /* 0x080fe400078fdaff */
[----:B------:R-:W-:Y:S02]  /*0ba0*/  LEA R74, R74, R71, 0x1 ;  /* 0x000000474a4a7211 */ /* 0x000fe400078e08ff */
[----:B------:R-:W-:-:S02]  /*0bb0*/  LEA.HI.SX32 R80, R21, R78, 0x1b ;  /* 0x0000004e15507211 */ /* 0x000fc400078fdaff */
[----:B------:R-:W-:Y:S02]  /*0bc0*/  LEA.HI.SX32 R22, R23, R78, 0x1b ;  /* 0x0000004e17167211 */ /* 0x000fe400078fdaff */
[-C--:B------:R-:W-:Y:S02]  /*0bd0*/  LEA R77, R6, R71.reuse, 0x1 ;  /* 0x00000047064d7211 */ /* 0x080fe400078e08ff */
[-C--:B------:R-:W-:Y:S02]  /*0be0*/  LEA R79, R14, R71.reuse, 0x1 ;  /* 0x000000470e4f7211 */ /* 0x080fe400078e08ff */
[-C--:B------:R-:W-:Y:S02]  /*0bf0*/  LEA R80, R80, R71.reuse, 0x1 ;  /* 0x0000004750507211 */ /* 0x080fe400078e08ff */
[----:B------:R-:W-:Y:S02]  /*0c00*/  LEA R81, R22, R71, 0x1 ;  /* 0x0000004716517211 */ /* 0x000fe400078e08ff */
[----:B------:R-:W-:-:S02]  /*0c10*/  PRMT R21, RZ, 0x7610, R21 ;  /* 0x00007610ff157816 */ /* 0x000fc40000000015 */
[----:B------:R-:W-:Y:S02]  /*0c20*/  PRMT R22, RZ, 0x7610, R22 ;  /* 0x00007610ff167816 */ /* 0x000fe40000000016 */
[----:B------:R-:W-:Y:S02]  /*0c30*/  PRMT R84, RZ, 0x7610, R84 ;  /* 0x00007610ff547816 */ /* 0x000fe40000000054 */
[----:B------:R-:W-:Y:S02]  /*0c40*/  PRMT R23, RZ, 0x7610, R23 ;  /* 0x00007610ff177816 */ /* 0x000fe40000000017 */
[----:B------:R-:W-:Y:S01]  /*0c50*/  PRMT R86, RZ, 0x7610, R86 ;  /* 0x00007610ff567816 */ /* 0x000fe20000000056 */
[----:B--2---:R-:W-:Y:S04]  /*0c60*/  STS.U16 [R72], R9 ;  /* 0x0000000948007388 */ /* 0x004fe80000000400 */
[----:B---3--:R0:W-:Y:S02]  /*0c70*/  STS.U16 [R73+0x40], R4 ;  /* 0x0000400449007388 */ /* 0x0081e40000000400 */
[----:B0-----:R-:W-:-:S02]  /*0c80*/  SHF.L.U32 R4, R78, 0x3, RZ ;  /* 0x000000034e047819 */ /* 0x001fc400000006ff */
[----:B----4-:R-:W-:Y:S02]  /*0c90*/  STS.U16 [R74+0x80], R11 ;  /* 0x0000800b4a007388 */ /* 0x010fe40000000400 */
[----:B------:R-:W-:Y:S02]  /*0ca0*/  LEA.HI.SX32 R82, R4, R4, 0x1b ;  /* 0x0000000404527211 */ /* 0x000fe400078fdaff */
[----:B------:R-:W-:Y:S02]  /*0cb0*/  STS.U16 [R75+0xc0], R8 ;  /* 0x0000c0084b007388 */ /* 0x000fe40000000400 */
[----:B------:R-:W-:Y:S02]  /*0cc0*/  LEA R82, R82, R71, 0x1 ;  /* 0x0000004752527211 */ /* 0x000fe400078e08ff */
        /* <DEDUP_REMOVED lines=18> */
[----:B------:R-:W-:-:S03]  /*0df0*/  ISETP.NE.AND P0, PT, R83, RZ, PT ;  /* 0x000000ff5300720c */ /* 0x000fc60003f05270 */
        /* <DEDUP_REMOVED lines=78> */
.L_x_2031:
[----:B------:R-:W-:Y:S05]  /*12e0*/  BSYNC.RECONVERGENT B0 ;  /* 0x0000000000007941 */ /* 0x000fea0003800200 */
.L_x_2030:
        /* <DEDUP_REMOVED lines=35> */
.L_x_2033:
[----:B------:R-:W-:Y:S05]  /*1520*/  BSYNC.RECONVERGENT B0 ;  /* 0x0000000000007941 */ /* 0x000fea0003800200 */
.L_x_2032:
        /* <DEDUP_REMOVED lines=39> */
.L_x_2035:
[----:B------:R-:W-:Y:S05]  /*17a0*/  BSYNC.RECONVERGENT B0 ;  /* 0x0000000000007941 */ /* 0x000fea0003800200 */
.L_x_2034:
        /* <DEDUP_REMOVED lines=32> */
.L_x_2037:
[----:B------:R-:W-:Y:S05]  /*19b0*/  BSYNC.RECONVERGENT B0 ;  /* 0x0000000000007941 */ /* 0x000fea0003800200 */
.L_x_2036:
        /* <DEDUP_REMOVED lines=32> */
.L_x_2039:
[----:B------:R-:W-:Y:S05]  /*1bc0*/  BSYNC.RECONVERGENT B0 ;  /* 0x0000000000007941 */ /* 0x000fea0003800200 */
.L_x_2038:
        /* <DEDUP_REMOVED lines=32> */
.L_x_2041:
[----:B------:R-:W-:Y:S05]  /*1dd0*/  BSYNC.RECONVERGENT B0 ;  /* 0x0000000000007941 */ /* 0x000fea0003800200 */
.L_x_2040:
        /* <DEDUP_REMOVED lines=32> */
.L_x_2043:
[----:B------:R-:W-:Y:S05]  /*1fe0*/  BSYNC.RECONVERGENT B0 ;  /* 0x0000000000007941 */ /* 0x000fea0003800200 */
.L_x_2042:
        /* <DEDUP_REMOVED lines=32> */
.L_x_2045:
[----:B------:R-:W-:Y:S05]  /*21f0*/  BSYNC.RECONVERGENT B0 ;  /* 0x0000000000007941 */ /* 0x000fea0003800200 */
.L_x_2044:
        /* <DEDUP_REMOVED lines=29> */
[C-C-:B------:R-:W-:Y:S01]  /*23d0*/  IADD3 R115, PT, PT, R4.reuse, 0x1, R4.reuse ;  /* 0x0000000104737810 */ /* 0x140fe20007ffe004 */
[----:B------:R-:W-:Y:S01]  /*23e0*/  FMUL.FTZ R99, R9, R86 ;  /* 0x0000005609637220 */ /* 0x000fe20000410000 */
[C-C-:B------:R-:W-:Y:S01]  /*23f0*/  IADD3 R117, PT, PT, R4.reuse, 0x2, R4.reuse ;  /* 0x0000000204757810 */ /* 0x140fe20007ffe004 */
[----:B------:R-:W1:Y:S01]  /*2400*/  LDC.64 R14, c[0x0][0x440] ;  /* 0x00011000ff0e7b82 */ /* 0x000e620000000a00 */
[C-C-:B------:R-:W-:Y:S01]  /*2410*/  IADD3 R119, PT, PT, R4.reuse, 0x3, R4.reuse ;  /* 0x0000000304777810 */ /* 0x140fe20007ffe004 */
[----:B------:R-:W-:Y:S01]  /*2420*/  HFMA2 R109, -RZ, RZ, 0, 0 ;  /* 0x00000000ff6d7431 */ /* 0x000fe200000001ff */
[C-C-:B------:R-:W-:Y:S01]  /*2430*/  IADD3 R121, PT, PT, R4.reuse, 0x4, R4.reuse ;  /* 0x0000000404797810 */ /* 0x140fe20007ffe004 */
[----:B------:R-:W-:Y:S01]  /*2440*/  FMUL.FTZ R91, R91, R98 ;  /* 0x000000625b5b7220 */ /* 0x000fe20000410000 */
[C-C-:B------:R-:W-:Y:S01]  /*2450*/  IADD3 R123, PT, PT, R4.reuse, 0x5, R4.reuse ;  /* 0x00000005047b7810 */ /* 0x140fe20007ffe004 */
[----:B------:R-:W-:Y:S01]  /*2460*/  FMUL.FTZ R97, R97, R88 ;  /* 0x0000005861617220 */ /* 0x000fe20000410000 */
[C-C-:B------:R-:W-:Y:S01]  /*2470*/  IADD3 R125, PT, PT, R4.reuse, 0x6, R4.reuse ;  /* 0x00000006047d7810 */ /* 0x140fe20007ffe004 */
[----:B------:R-:W2:Y:S01]  /*2480*/  LDC.64 R16, c[0x0][0x450] ;  /* 0x00011400ff107b82 */ /* 0x000ea20000000a00 */
[----:B------:R-:W-:Y:S01]  /*2490*/  IADD3 R127, PT, PT, R4, 0x7, R4 ;  /* 0x00000007047f7810 */ /* 0x000fe20007ffe004 */
[----:B------:R-:W-:Y:S01]  /*24a0*/  FMUL.FTZ R101, R101, R84 ;  /* 0x0000005465657220 */ /* 0x000fe20000410000 */
[----:B------:R-:W-:Y:S01]  /*24b0*/  P2R R167, PR, RZ, 0x1 ;  /* 0x00000001ffa77803 */ /* 0x000fe20000000000 */
[----:B------:R-:W-:Y:S01]  /*24c0*/  FMUL.FTZ R105, R105, R94 ;  /* 0x0000005e69697220 */ /* 0x000fe20000410000 */
[----:B------:R-:W-:Y:S01]  /*24d0*/  SHF.L.U32 R4, R78, 0x4, RZ ;  /* 0x000000044e047819 */ /* 0x000fe200000006ff */
[----:B------:R-:W3:Y:S01]  /*24e0*/  LDCU UR5, c[0x0][0x38c] ;  /* 0x00007180ff0577ac */ /* 0x000ee20008000800 */
[-C--:B------:R-:W-:Y:S01]  /*24f0*/  ISETP.GE.AND P2, PT, R44, R95.reuse, PT ;  /* 0x0000005f2c00720c */ /* 0x080fe20003f46270 */
[----:B------:R-:W4:Y:S01]  /*2500*/  LDC.64 R18, c[0x0][0x480] ;  /* 0x00012000ff127b82 */ /* 0x000f220000000a00 */
[-C--:B------:R-:W-:Y:S01]  /*2510*/  ISETP.GE.AND P1, PT, R54, R95.reuse, PT ;  /* 0x0000005f3600720c */ /* 0x080fe20003f26270 */
[----:B------:R-:W0:Y:S01]  /*2520*/  LDCU.64 UR6, c[0x0][0x3a8] ;  /* 0x00007500ff0677ac */ /* 0x000e220008000a00 */
[----:B------:R-:W-:-:S02]  /*2530*/  ISETP.GE.AND P0, PT, R55, R95, PT ;  /* 0x0000005f3700720c */ /* 0x000fc40003f06270 */
[-C--:B------:R-:W-:Y:S01]  /*2540*/  LEA.HI.SX32 R22, R119, R4.reuse, 0x1b ;  /* 0x0000000477167211 */ /* 0x080fe200078fdaff */
[----:B------:R-:W-:Y:S01]  /*2550*/  VIADD R119, R4, 0xa ;  /* 0x0000000a04777836 */ /* 0x000fe20000000000 */
[----:B------:R-:W-:Y:S01]  /*2560*/  P2R R171, PR, RZ, 0x4 ;  /* 0x00000004ffab7803 */ /* 0x000fe20000000000 */
[----:B------:R-:W0:Y:S01]  /*2570*/  LDCU.64 UR8, c[0x0][0x3c0] ;  /* 0x00007800ff0877ac */ /* 0x000e220008000a00 */
[----:B------:R-:W-:Y:S02]  /*2580*/  P2R R170, PR, RZ, 0x2 ;  /* 0x00000002ffaa7803 */ /* 0x000fe40000000000 */
[----:B------:R-:W-:Y:S01]  /*2590*/  P2R R169, PR, RZ, 0x1 ;  /* 0x00000001ffa97803 */ /* 0x000fe20000000000 */
[----:B------:R-:W0:Y:S01]  /*25a0*/  LDCU.64 UR10, c[0x0][0x3e0] ;  /* 0x00007c00ff0a77ac */ /* 0x000e220008000a00 */
[-C--:B------:R-:W-:Y:S02]  /*25b0*/  LEA.HI.SX32 R20, R115, R4.reuse, 0x1b ;  /* 0x0000000473147211 */ /* 0x080fe400078fdaff */
[----:B------:R-:W-:-:S02]  /*25c0*/  LEA.HI.SX32 R112, R117, R4, 0x1b ;  /* 0x0000000475707211 */ /* 0x000fc400078fdaff */
[-C--:B------:R-:W-:Y:S02]  /*25d0*/  LEA.HI.SX32 R114, R121, R4.reuse, 0x1b ;  /* 0x0000000479727211 */ /* 0x080fe400078fdaff */
[-C--:B------:R-:W-:Y:S02]  /*25e0*/  LEA.HI.SX32 R116, R123, R4.reuse, 0x1b ;  /* 0x000000047b747211 */ /* 0x080fe400078fdaff */
[-C--:B------:R-:W-:Y:S02]  /*25f0*/  LEA.HI.SX32 R128, R125, R4.reuse, 0x1b ;  /* 0x000000047d807211 */ /* 0x080fe400078fdaff */
[----:B------:R-:W-:Y:S02]  /*2600*/  LEA.HI.SX32 R130, R127, R4, 0x1b ;  /* 0x000000047f827211 */ /* 0x000fe400078fdaff */
[-C--:B------:R-:W-:Y:S02]  /*2610*/  ISETP.GE.AND P2, PT, R56, R95.reuse, PT ;  /* 0x0000005f3800720c */ /* 0x080fe40003f46270 */
[----:B------:R-:W-:-:S02]  /*2620*/  ISETP.GE.AND P1, PT, R57, R95, PT ;  /* 0x0000005f3900720c */ /* 0x000fc40003f26270 */
[----:B------:R-:W-:Y:S02]  /*2630*/  ISETP.GE.AND P0, PT, R58, R95, PT ;  /* 0x0000005f3a00720c */ /* 0x000fe40003f06270 */
[----:B------:R-:W-:Y:S02]  /*2640*/  IADD3 R11, PT, PT, R78, 0x160, RZ ;  /* 0x000001604e0b7810 */ /* 0x000fe40007ffe0ff */
[C---:B------:R-:W-:Y:S02]  /*2650*/  IADD3 R115, PT, PT, R4.reuse, 0x8, RZ ;  /* 0x0000000804737810 */ /* 0x040fe40007ffe0ff */
[C---:B------:R-:W-:Y:S02]  /*2660*/  IADD3 R117, PT, PT, R4.reuse, 0x9, RZ ;  /* 0x0000000904757810 */ /* 0x040fe40007ffe0ff */
[C---:B------:R-:W-:Y:S02]  /*2670*/  IADD3 R121, PT, PT, R4.reuse, 0xb, RZ ;  /* 0x0000000b04797810 */ /* 0x040fe40007ffe0ff */
[----:B------:R-:W-:-:S02]  /*2680*/  IADD3 R123, PT, PT, R4, 0xc, RZ ;  /* 0x0000000c047b7810 */ /* 0x000fc40007ffe0ff */
[C---:B------:R-:W-:Y:S02]  /*2690*/  IADD3 R125, PT, PT, R4.reuse, 0xd, RZ ;  /* 0x0000000d047d7810 */ /* 0x040fe40007ffe0ff */
[C---:B------:R-:W-:Y:S02]  /*26a0*/  IADD3 R127, PT, PT, R4.reuse, 0xe, RZ ;  /* 0x0000000e047f7810 */ /* 0x040fe40007ffe0ff */
[----:B------:R-:W-:Y:S02]  /*26b0*/  IADD3 R129, PT, PT, R4, 0xf, RZ ;  /* 0x0000000f04817810 */ /* 0x000fe40007ffe0ff */
[C---:B------:R-:W-:Y:S02]  /*26c0*/  IADD3 R5, PT, PT, R78.reuse, 0x100, RZ ;  /* 0x000001004e057810 */ /* 0x040fe40007ffe0ff */
[C---:B------:R-:W-:Y:S02]  /*26d0*/  IADD3 R7, PT, PT, R78.reuse, 0x120, RZ ;  /* 0x000001204e077810 */ /* 0x040fe40007ffe0ff */
[----:B------:R-:W-:-:S02]  /*26e0*/  IADD3 R9, PT, PT, R78, 0x140, RZ ;  /* 0x000001404e097810 */ /* 0x000fc40007ffe0ff */
[C---:B------:R-:W-:Y:S02]  /*26f0*/  IADD3 R21, PT, PT, R78.reuse, 0x180, RZ ;  /* 0x000001804e157810 */ /* 0x040fe40007ffe0ff */
[C---:B------:R-:W-:Y:S02]  /*2700*/  IADD3 R23, PT, PT, R78.reuse, 0x1a0, RZ ;  /* 0x000001a04e177810 */ /* 0x040fe40007ffe0ff */
[C---:B------:R-:W-:Y:S02]  /*2710*/  IADD3 R111, PT, PT, R78.reuse, 0x1c0, RZ ;  /* 0x000001c04e6f7810 */ /* 0x040fe40007ffe0ff */
[----:B------:R-:W-:Y:S02]  /*2720*/  IADD3 R113, PT, PT, R78, 0x1e0, RZ ;  /* 0x000001e04e717810 */ /* 0x000fe40007ffe0ff */
[----:B------:R-:W-:Y:S02]  /*2730*/  P2R R168, PR, RZ, 0x4 ;  /* 0x00000004ffa87803 */ /* 0x000fe40000000000 */
[----:B------:R-:W-:-:S02]  /*2740*/  P2R R172, PR, RZ, 0x2 ;  /* 0x00000002ffac7803 */ /* 0x000fc40000000000 */
[----:B------:R-:W-:Y:S02]  /*2750*/  P2R R173, PR, RZ, 0x1 ;  /* 0x00000001ffad7803 */ /* 0x000fe40000000000 */
        /* <DEDUP_REMOVED lines=9> */
[----:B------:R-:W-:Y:S02]  /*27f0*/  LEA.HI.SX32 R122, R11, R78, 0x1b ;  /* 0x0000004e0b7a7211 */ /* 0x000fe400078fdaff */
[----:B------:R-:W-:-:S02]  /*2800*/  ISETP.GE.AND P0, PT, R59, R95, PT ;  /* 0x0000005f3b00720c */ /* 0x000fc40003f06270 */
[-C--:B------:R-:W-:Y:S01]  /*2810*/  ISETP.GE.AND P1, PT, R60, R95.reuse, PT ;  /* 0x0000005f3c00720c */ /* 0x080fe20003f26270 */
[----:B------:R-:W-:Y:S01]  /*2820*/  IMAD R122, R122, 0x2, R71 ;  /* 0x000000027a7a7824 */ /* 0x000fe200078e0247 */
[----:B------:R-:W-:Y:S02]  /*2830*/  ISETP.GE.AND P2, PT, R61, R95, PT ;  /* 0x0000005f3d00720c */ /* 0x000fe40003f46270 */
[-C--:B------:R-:W-:Y:S02]  /*2840*/  LEA.HI.SX32 R4, R5, R78.reuse, 0x1b ;  /* 0x0000004e05047211 */ /* 0x080fe400078fdaff */
[-C--:B------:R-:W-:Y:S02]  /*2850*/  LEA.HI.SX32 R120, R7, R78.reuse, 0x1b ;  /* 0x0000004e07787211 */ /* 0x080fe400078fdaff */
[-C--:B------:R-:W-:Y:S02]  /*2860*/  LEA.HI.SX32 R6, R9, R78.reuse, 0x1b ;  /* 0x0000004e09067211 */ /* 0x080fe400078fdaff */
[----:B------:R-:W-:-:S02]  /*2870*/  LEA.HI.SX32 R8, R21, R78, 0x1b ;  /* 0x0000004e15087211 */ /* 0x000fc400078fdaff */
[-C--:B------:R-:W-:Y:S02]  /*2880*/  LEA.HI.SX32 R124, R23, R78.reuse, 0x1b ;  /* 0x0000004e177c7211 */ /* 0x080fe400078fdaff */
[-C--:B------:R-:W-:Y:S02]  /*2890*/  LEA.HI.SX32 R10, R111, R78.reuse, 0x1b ;  /* 0x0000004e6f0a7211 */ /* 0x080fe400078fdaff */
[----:B------:R-:W-:Y:S02]  /*28a0*/  LEA.HI.SX32 R126, R113, R78, 0x1b ;  /* 0x0000004e717e7211 */ /* 0x000fe400078fdaff */
        /* <DEDUP_REMOVED lines=25> */
[----:B------:R-:W-:Y:S02]  /*2a40*/  LEA R134, R146, R71, 0x1 ;  /* 0x0000004792867211 */ /* 0x000fe400078e08ff */
[----:B------:R-:W-:-:S02]  /*2a50*/  ISETP.GE.AND P0, PT, R62, R95, PT ;  /* 0x0000005f3e00720c */ /* 0x000fc40003f06270 */
[-C--:B------:R-:W-:Y:S02]  /*2a60*/  ISETP.GE.AND P1, PT, R63, R95.reuse, PT ;  /* 0x0000005f3f00720c */ /* 0x080fe40003f26270 */
[-C--:B------:R-:W-:Y:S02]  /*2a70*/  ISETP.GE.AND P2, PT, R64, R95.reuse, PT ;  /* 0x0000005f4000720c */ /* 0x080fe40003f46270 */
[-C--:B------:R-:W-:Y:S02]  /*2a80*/  ISETP.GE.AND P3, PT, R65, R95.reuse, PT ;  /* 0x0000005f4100720c */ /* 0x080fe40003f66270 */
[-C--:B------:R-:W-:Y:S02]  /*2a90*/  ISETP.GE.AND P4, PT, R66, R95.reuse, PT ;  /* 0x0000005f4200720c */ /* 0x080fe40003f86270 */
[----:B01234-:R-:W-:-:S13]  /*2aa0*/  ISETP.GE.AND P5, PT, R67, R95, PT ;  /* 0x0000005f4300720c */ /* 0x01ffda0003fa6270 */
.L_x_2049:
        /* <DEDUP_REMOVED lines=19> */
[C---:B------:R-:W-:Y:S01]  /*2be0*/  LEA R4, P6, R8.reuse, R14, 0x3 ;  /* 0x0000000e08047211 */ /* 0x040fe200078c18ff */
[----:B------:R-:W-:Y:S01]  /*2bf0*/  IMAD.MOV.U32 R9, RZ, RZ, R29 ;  /* 0x000000ffff097224 */ /* 0x000fe200078e001d */
[----:B------:R-:W-:Y:S02]  /*2c00*/  P2R R148, PR, RZ, 0x4 ;  /* 0x00000004ff947803 */ /* 0x000fe40000000000 */
[----:B------:R-:W-:Y:S02]  /*2c10*/  LEA.HI.X R5, R8, R15, R5, 0x3, P6 ;  /* 0x0000000f08057211 */ /* 0x000fe400030f1c05 */
[----:B------:R-:W-:Y:S02]  /*2c20*/  MOV R8, R2 ;  /* 0x0000000200087202 */ /* 0x000fe40000000f00 */
[----:B------:R-:W-:-:S02]  /*2c30*/  ISETP.NE.AND P2, PT, R172, RZ, PT ;  /* 0x000000ffac00720c */ /* 0x000fc40003f45270 */
[----:B------:R-:W-:Y:S01]  /*2c40*/  P2R R149, PR, RZ, 0x8 ;  /* 0x00000008ff957803 */ /* 0x000fe20000000000 */
[----:B------:R-:W-:Y:S01]  /*2c50*/  IMAD.WIDE.U32 R8, R109, UR10, R8 ;  /* 0x0000000a6d087c25 */ /* 0x000fe2000f8e0008 */
[----:B------:R-:W-:Y:S01]  /*2c60*/  ISETP.NE.AND P3, PT, R173, RZ, PT ;  /* 0x000000ffad00720c */ /* 0x000fe20003f65270 */
[----:B------:R-:W2:Y:S01]  /*2c70*/  LDG.E.64 R4, desc[UR20][R4.64] ;  /* 0x0000001404047981 */ /* 0x000ea2000c1e1b00 */
[----:B------:R-:W-:Y:S01]  /*2c80*/  P2R R150, PR, RZ, 0x10 ;  /* 0x00000010ff967803 */ /* 0x000fe20000000000 */
[----:B------:R-:W-:Y:S01]  /*2c90*/  IMAD R9, R109, UR11, R9 ;  /* 0x0000000b6d097c24 */ /* 0x000fe2000f8e0209 */
[----:B------:R-:W-:Y:S02]  /*2ca0*/  LEA R20, P6, R8, R16, 0x3 ;  /* 0x0000001008147211 */ /* 0x000fe400078c18ff */
[----:B------:R-:W-:Y:S02]  /*2cb0*/  ISETP.NE.AND P4, PT, R174, RZ, PT ;  /* 0x000000ffae00720c */ /* 0x000fe40003f85270 */
[----:B------:R-:W-:-:S02]  /*2cc0*/  LEA.HI.X R21, R8, R17, R9, 0x3, P6 ;  /* 0x0000001108157211 */ /* 0x000fc400030f1c09 */
[----:B------:R-:W-:Y:S02]  /*2cd0*/  PRMT R9, RZ, 0x7610, R9 ;  /* 0x00007610ff097816 */ /* 0x000fe40000000009 */
[----:B------:R-:W-:Y:S02]  /*2ce0*/  ISETP.GE.AND P6, PT, R50, R95, PT ;  /* 0x0000005f3200720c */ /* 0x000fe40003fc6270 */
[----:B------:R-:W-:Y:S02]  /*2cf0*/  P2R R151, PR, RZ, 0x20 ;  /* 0x00000020ff977803 */ /* 0x000fe40000000000 */
[----:B------:R-:W3:Y:S01]  /*2d00*/  @!P0 LDG.E.U16 R9, desc[UR20][R6.64] ;  /* 0x0000001406098981 */ /* 0x000ee2000c1e1500 */
[----:B------:R-:W-:Y:S02]  /*2d10*/  ISETP.NE.AND P0, PT, R141, RZ, PT ;  /* 0x000000ff8d00720c */ /* 0x000fe40003f05270 */
[----:B------:R-:W-:Y:S02]  /*2d20*/  ISETP.NE.AND P5, PT, R175, RZ, PT ;  /* 0x000000ffaf00720c */ /* 0x000fe40003fa5270 */
[----:B------:R-:W-:-:S02]  /*2d30*/  PRMT R8, RZ, 0x7610, R8 ;  /* 0x00007610ff087816 */ /* 0x000fc40000000008 */
[----:B------:R-:W-:Y:S02]  /*2d40*/  PRMT R10, RZ, 0x7610, R10 ;  /* 0x00007610ff0a7816 */ /* 0x000fe4000000000a */
[----:B------:R-:W-:Y:S02]  /*2d50*/  PRMT R22, RZ, 0x7610, R22 ;  /* 0x00007610ff167816 */ /* 0x000fe40000000016 */
[----:B------:R-:W-:Y:S01]  /*2d60*/  PRMT R136, RZ, 0x7610, R136 ;  /* 0x00007610ff887816 */ /* 0x000fe20000000088 */
[----:B------:R-:W4:Y:S01]  /*2d70*/  @!P6 LDG.E.U16 R8, desc[UR20][R6.64+0x40] ;  /* 0x000040140608e981 */ /* 0x000f22000c1e1500 */
[----:B------:R-:W-:Y:S02]  /*2d80*/  PRMT R23, RZ, 0x7610, R23 ;  /* 0x00007610ff177816 */ /* 0x000fe40000000017 */
[----:B------:R-:W-:Y:S01]  /*2d90*/  PRMT R138, RZ, 0x7610, R138 ;  /* 0x00007610ff8a7816 */ /* 0x000fe2000000008a */
[----:B------:R-:W5:Y:S01]  /*2da0*/  @!P0 LDG.E.U16 R11, desc[UR20][R6.64+0x80] ;  /* 0x00008014060b8981 */ /* 0x000f62000c1e1500 */
[----:B------:R-:W-:-:S02]  /*2db0*/  ISETP.NE.AND P0, PT, R143, RZ, PT ;  /* 0x000000ff8f00720c */ /* 0x000fc40003f05270 */
        /* <DEDUP_REMOVED lines=30> */
[----:B----4-:R-:W-:Y:S04]  /*2fa0*/  STS.U16 [R73+0x40], R8 ;  /* 0x0000400849007388 */ /* 0x010fe80000000400 */
[----:B-----5:R-:W-:Y:S04]  /*2fb0*/  STS.U16 [R74+0x80], R11 ;  /* 0x0000800b4a007388 */ /* 0x020fe80000000400 */
        /* <DEDUP_REMOVED lines=144> */
[----:B------:R-:W2:Y:S01]  /*38c0*/  MUFU.COS R11, R10 ;  /* 0x0000000a000b7308 */ /* 0x000ea20000000000 */
[----:B------:R-:W-:-:S07]  /*38d0*/  FMUL.FTZ R5, R5, R98 ;  /* 0x0000006205057220 */ /* 0x000fce0000410000 */
[----:B------:R-:W2:Y:S01]  /*38e0*/  MUFU.EX2 R8, R8 ;  /* 0x0000000800087308 */ /* 0x000ea20000000800 */
[----:B------:R-:W-:Y:S01]  /*38f0*/  FMUL.RZ R5, R5, 0.15915493667125701904 ;  /* 0x3e22f98305057820 */ /* 0x000fe2000040c000 */
[----:B------:R-:W-:-:S03]  /*3900*/  FMUL.FTZ R7, R7, R98 ;  /* 0x0000006207077220 */ /* 0x000fc60000410000 */
[----:B------:R-:W4:Y:S01]  /*3910*/  MUFU.COS R10, R5 ;  /* 0x00000005000a7308 */ /* 0x000f220000000000 */
[----:B0-----:R-:W-:Y:S02]  /*3920*/  HADD2.F32 R4, -RZ, R4.H0_H0 ;  /* 0x20000004ff047230 */ /* 0x001fe40000004100 */
[C---:B--2---:R-:W-:Y:S01]  /*3930*/  FMUL.FTZ R11, R8.reuse, R11 ;  /* 0x0000000b080b7220 */ /* 0x044fe20000410000 */
[----:B------:R-:W-:-:S04]  /*3940*/  FMUL.FTZ R9, R8, R9 ;  /* 0x0000000908097220 */ /* 0x000fc80000410000 */
[----:B------:R0:W2:Y:S01]  /*3950*/  MUFU.SIN R8, R5 ;  /* 0x0000000500087308 */ /* 0x0000a20000000400 */
[----:B------:R-:W-:Y:S01]  /*3960*/  FMUL.FTZ R4, R91, R4 ;  /* 0x000000045b047220 */ /* 0x000fe20000410000 */
[----:B------:R-:W-:Y:S02]  /*3970*/  FSEL R160, R11, 1, !P6 ;  /* 0x3f8000000ba07808 */ /* 0x000fe40007000000 */
[----:B------:R-:W-:Y:S02]  /*3980*/  FSEL R159, R9, RZ, !P6 ;  /* 0x000000ff099f7208 */ /* 0x000fe40007000000 */
[----:B------:R-:W-:Y:S02]  /*3990*/  ISETP.GE.U32.AND P6, PT, R40, R70, PT ;  /* 0x000000462800720c */ /* 0x000fe40003fc6070 */
[----:B------:R-:W4:Y:S01]  /*39a0*/  MUFU.EX2 R7, R7 ;  /* 0x0000000700077308 */ /* 0x000f220000000800 */
[-C--:B0-----:R-:W-:Y:S01]  /*39b0*/  FMUL.FTZ R5, R137, R139.reuse ;  /* 0x0000008b89057220 */ /* 0x081fe20000410000 */
[----:B------:R-:W-:Y:S01]  /*39c0*/  FSEL R165, R4, RZ, !P6 ;  /* 0x000000ff04a57208 */ /* 0x000fe20007000000 */
[----:B------:R-:W-:Y:S01]  /*39d0*/  FMUL.FTZ R4, R138, R139 ;  /* 0x0000008b8a047220 */ /* 0x000fe20000410000 */
[----:B-1----:R-:W-:-:S02]  /*39e0*/  HADD2.F32 R6, -RZ, R6.H0_H0 ;  /* 0x20000006ff067230 */ /* 0x002fc40000004100 */
[-C--:B------:R-:W-:Y:S01]  /*39f0*/  FFMA.FTZ R5, R138, R140.reuse, R5 ;  /* 0x0000008c8a057223 */ /* 0x080fe20000010005 */
[----:B------:R-:W-:-:S03]  /*3a00*/  FFMA.FTZ R4, R137, R140, -R4 ;  /* 0x0000008c89047223 */ /* 0x000fc60000010804 */
[----:B------:R-:W-:Y:S01]  /*3a10*/  FADD.FTZ R5, R142, R5 ;  /* 0x000000058e057221 */ /* 0x000fe20000010000 */
[----:B------:R-:W-:Y:S01]  /*3a20*/  FMUL.FTZ R6, R91, R6 ;  /* 0x000000065b067220 */ /* 0x000fe20000410000 */
[----:B------:R-:W-:Y:S01]  /*3a30*/  FADD.FTZ R4, R141, R4 ;  /* 0x000000048d047221 */ /* 0x000fe20000010000 */
[C---:B----4-:R-:W-:Y:S01]  /*3a40*/  FMUL.FTZ R10, R7.reuse, R10 ;  /* 0x0000000a070a7220 */ /* 0x050fe20000410000 */
[----:B--2---:R-:W-:Y:S01]  /*3a50*/  FMUL.FTZ R8, R7, R8 ;  /* 0x0000000807087220 */ /* 0x004fe20000410000 */
[CC--:B------:R-:W-:Y:S01]  /*3a60*/  FMUL.FTZ R7, R143.reuse, R5.reuse ;  /* 0x000000058f077220 */ /* 0x0c0fe20000410000 */
[----:B------:R-:W-:Y:S01]  /*3a70*/  FSEL R166, R6, RZ, !P6 ;  /* 0x000000ff06a67208 */ /* 0x000fe20007000000 */
[-C--:B------:R-:W-:Y:S02]  /*3a80*/  FMUL.FTZ R6, R143, R4.reuse ;  /* 0x000000048f067220 */ /* 0x080fe40000410000 */
[C---:B------:R-:W-:Y:S02]  /*3a90*/  FFMA.FTZ R4, R144.reuse, R4, -R7 ;  /* 0x0000000490047223 */ /* 0x040fe40000010807 */
[----:B------:R-:W-:-:S02]  /*3aa0*/  FFMA.FTZ R5, R144, R5, R6 ;  /* 0x0000000590057223 */ /* 0x000fc40000010006 */
[----:B------:R-:W-:Y:S02]  /*3ab0*/  FADD.FTZ R4, R145, R4 ;  /* 0x0000000491047221 */ /* 0x000fe40000010000 */
[----:B------:R-:W-:Y:S02]  /*3ac0*/  FADD.FTZ R5, R146, R5 ;  /* 0x0000000592057221 */ /* 0x000fe40000010000 */
[CC--:B------:R-:W-:Y:S02]  /*3ad0*/  FMUL.FTZ R9, R147.reuse, R4.reuse ;  /* 0x0000000493097220 */ /* 0x0c0fe40000410000 */
[-C--:B------:R-:W-:Y:S02]  /*3ae0*/  FMUL.FTZ R7, R147, R5.reuse ;  /* 0x0000000593077220 */ /* 0x080fe40000410000 */
[C---:B------:R-:W-:Y:S02]  /*3af0*/  FFMA.FTZ R9, R148.reuse, R5, R9 ;  /* 0x0000000594097223 */ /* 0x040fe40000010009 */
[----:B------:R-:W-:-:S02]  /*3b00*/  FFMA.FTZ R6, R148, R4, -R7 ;  /* 0x0000000494067223 */ /* 0x000fc40000010807 */
[----:B------:R-:W-:Y:S01]  /*3b10*/  FADD.FTZ R9, R150, R9 ;  /* 0x0000000996097221 */ /* 0x000fe20000010000 */
[----:B------:R-:W-:Y:S01]  /*3b20*/  FMUL.FTZ R4, R136, R139 ;  /* 0x0000008b88047220 */ /* 0x000fe20000410000 */
[----:B------:R-:W-:Y:S02]  /*3b30*/  FADD.FTZ R6, R149, R6 ;  /* 0x0000000695067221 */ /* 0x000fe40000010000 */
[----:B------:R-:W-:Y:S01]  /*3b40*/  FMUL.FTZ R7, R151, R9 ;  /* 0x0000000997077220 */ /* 0x000fe20000410000 */
[----:B------:R-:W-:Y:S01]  /*3b50*/  FSEL R163, R8, RZ, !P6 ;  /* 0x000000ff08a37208 */ /* 0x000fe20007000000 */
[C---:B------:R-:W-:Y:S01]  /*3b60*/  FMUL.FTZ R5, R135.reuse, R139 ;  /* 0x0000008b87057220 */ /* 0x040fe20000410000 */
[----:B------:R-:W-:Y:S01]  /*3b70*/  FFMA.FTZ R4, R135, R140, R4 ;  /* 0x0000008c87047223 */ /* 0x000fe20000010004 */
[-C--:B------:R-:W-:Y:S01]  /*3b80*/  FMUL.FTZ R8, R151, R6.reuse ;  /* 0x0000000697087220 */ /* 0x080fe20000410000 */
[----:B------:R-:W-:Y:S01]  /*3b90*/  FFMA.FTZ R6, R152, R6, -R7 ;  /* 0x0000000698067223 */ /* 0x000fe20000010807 */
        /* <DEDUP_REMOVED lines=20> */
[----:B------:R-:W-:Y:S01]  /*3ce0*/  FSEL R164, R10, 1, !P6 ;  /* 0x3f8000000aa47808 */ /* 0x000fe20007000000 */
        /* <DEDUP_REMOVED lines=30> */
[----:B------:R-:W4:Y:S01]  /*3ed0*/  SHFL.UP PT, R6, R5, 0x1, RZ ;  /* 0x0420000005067989 */ /* 0x000f2200000e00ff */
        /* <DEDUP_REMOVED lines=10> */
[-C--:B----4-:R-:W-:Y:S01]  /*3f80*/  @P6 FFMA.FTZ R4, R4, R6.reuse, R7 ;  /* 0x0000000604046223 */ /* 0x090fe20000010007 */
[----:B------:R-:W-:-:S04]  /*3f90*/  @P6 FFMA.FTZ R5, R5, R6, -R10 ;  /* 0x0000000605056223 */ /* 0x000fc8000001080a */
        /* <DEDUP_REMOVED lines=12> */
[-C--:B----4-:R-:W-:Y:S01]  /*4060*/  @P6 FFMA.FTZ R5, R5, R6.reuse, -R8 ;  /* 0x0000000605056223 */ /* 0x090fe20000010808 */
[----:B------:R-:W-:Y:S02]  /*4070*/  @P6 FFMA.FTZ R4, R4, R6, R7 ;  /* 0x0000000604046223 */ /* 0x000fe40000010007 */
[----:B------:R-:W1:Y:S04]  /*4080*/  SHFL.UP PT, R8, R23, 0x4, RZ ;  /* 0x0480000017087989 */ /* 0x000e6800000e00ff */
[----:B------:R-:W2:Y:S04]  /*4090*/  SHFL.UP PT, R7, R4, 0x4, RZ ;  /* 0x0480000004077989 */ /* 0x000ea800000e00ff */
[----:B------:R-:W4:Y:S01]  /*40a0*/  SHFL.UP PT, R6, R5, 0x4, RZ ;  /* 0x0480000005067989 */ /* 0x000f2200000e00ff */
[----:B------:R-:W-:Y:S01]  /*40b0*/  ISETP.GE.AND P6, PT, R78, 0x4, PT ;  /* 0x000000044e00780c */ /* 0x000fe20003fc6270 */
[-C--:B0-----:R-:W-:Y:S01]  /*40c0*/  FMUL.FTZ R10, R4, R9.reuse ;  /* 0x00000009040a7220 */ /* 0x081fe20000410000 */
[----:B------:R-:W-:-:S04]  /*40d0*/  FMUL.FTZ R9, R5, R9 ;  /* 0x0000000905097220 */ /* 0x000fc80000410000 */
[-C--:B-1----:R-:W-:Y:S01]  /*40e0*/  FFMA.FTZ R9, R4, R8.reuse, R9 ;  /* 0x0000000804097223 */ /* 0x082fe20000010009 */
[----:B------:R-:W-:-:S06]  /*40f0*/  FFMA.FTZ R10, R5, R8, -R10 ;  /* 0x00000008050a7223 */ /* 0x000fcc000001080a */
[----:B------:R-:W-:Y:S01]  /*4100*/  @P6 FADD.FTZ R22, R22, R9 ;  /* 0x0000000916166221 */ /* 0x000fe20000010000 */
[CC--:B--2---:R-:W-:Y:S01]  /*4110*/  FMUL.FTZ R8, R4.reuse, R7.reuse ;  /* 0x0000000704087220 */ /* 0x0c4fe20000410000 */
[----:B------:R-:W-:Y:S01]  /*4120*/  FMUL.FTZ R7, R5, R7 ;  /* 0x0000000705077220 */ /* 0x000fe20000410000 */
[----:B------:R-:W-:Y:S02]  /*4130*/  @P6 FADD.FTZ R23, R23, R10 ;  /* 0x0000000a17176221 */ /* 0x000fe40000010000 */
        /* <DEDUP_REMOVED lines=26> */
[CC--:B--2---:R-:W-:Y:S01]  /*42e0*/  FFMA.FTZ R10, R5.reuse, R7.reuse, -R10 ;  /* 0x00000007050a7223 */ /* 0x0c4fe2000001080a */
[----:B------:R-:W-:Y:S01]  /*42f0*/  FFMA.FTZ R11, R4, R7, R11 ;  /* 0x00000007040b7223 */ /* 0x000fe2000001000b */
        /* <DEDUP_REMOVED lines=9> */
[----:B------:R-:W-:Y:S02]  /*4390*/  ISETP.NE.AND P6, PT, R167, RZ, PT ;  /* 0x000000ffa700720c */ /* 0x000fe40003fc5270 */
[----:B------:R-:W-:-:S02]  /*43a0*/  CS2R R6, SRZ ;  /* 0x0000000000067805 */ /* 0x000fc4000001ff00 */
[----:B------:R-:W-:Y:S02]  /*43b0*/  MOV R4, 0x3f800000 ;  /* 0x3f80000000047802 */ /* 0x000fe40000000f00 */
[----:B------:R-:W-:Y:S02]  /*43c0*/  MOV R5, RZ ;  /* 0x000000ff00057202 */ /* 0x000fe40000000f00 */
[----:B------:R-:W-:-:S05]  /*43d0*/  LEA R183, R109, R71, 0x4 ;  /* 0x000000476db77211 */ /* 0x000fca00078e20ff */
[----:B------:R-:W0:Y:S01]  /*43e0*/  @P6 LDS.128 R4, [R183+0x460] ;  /* 0x00046000b7046984 */ /* 0x000e220000000c00 */
[----:B------:R-:W-:Y:S02]  /*43f0*/  ISETP.NE.AND P6, PT, R78, 0x1f, PT ;  /* 0x0000001f4e00780c */ /* 0x000fe40003fc5270 */
[----:B------:R-:W-:-:S04]  /*4400*/  MOV R71, 0x400 ;  /* 0x0000040000477802 */ /* 0x000fc80000000f00 */
[----:B-----5:R-:W-:-:S07]  /*4410*/  LEA R71, R180, R71, 0x18 ;  /* 0x00000047b4477211 */ /* 0x020fce00078ec0ff */
        /* <DEDUP_REMOVED lines=54> */
[CC--:B------:R-:W-:Y:S01]  /*4780*/  FMUL.FTZ R23, R9.reuse, R5.reuse ;  /* 0x0000000509177220 */ /* 0x0c0fe20000410000 */
[-C--:B------:R-:W-:Y:S01]  /*4790*/  FMUL.FTZ R6, R9, R4.reuse ;  /* 0x0000000409067220 */ /* 0x080fe20000410000 */
[----:B------:R-:W-:Y:S01]  /*47a0*/  FADD.FTZ R151, R154, R151 ;  /* 0x000000979a977221 */ /* 0x000fe20000010000 */
[----:B------:R-:W-:Y:S01]  /*47b0*/  FADD.FTZ R153, R153, R136 ;  /* 0x0000008899997221 */ /* 0x000fe20000010000 */
[C---:B------:R-:W-:Y:S01]  /*47c0*/  FFMA.FTZ R4, R8.reuse, R4, -R23 ;  /* 0x0000000408047223 */ /* 0x040fe20000010817 */
[C---:B------:R-:W-:Y:S01]  /*47d0*/  FFMA.FTZ R5, R8.reuse, R5, R6 ;  /* 0x0000000508057223 */ /* 0x040fe20000010006 */
[----:B------:R-:W-:Y:S01]  /*47e0*/  FFMA.FTZ R22, R8, R7, R22 ;  /* 0x0000000708167223 */ /* 0x000fe20000010016 */
[C---:B------:R-:W-:Y:S01]  /*47f0*/  FMUL.FTZ R8, R158.reuse, R151 ;  /* 0x000000979e087220 */ /* 0x040fe20000410000 */
[-C--:B------:R-:W-:Y:S01]  /*4800*/  FMUL.FTZ R158, R158, R153.reuse ;  /* 0x000000999e9e7220 */ /* 0x080fe20000410000 */
[----:B------:R-:W-:Y:S01]  /*4810*/  BSSY.RECONVERGENT B0, `(.L_x_2047) ;  /* 0x000000f000007945 */ /* 0x000fe20003800200 */
[----:B------:R-:W-:Y:S01]  /*4820*/  FADD.FTZ R6, R10, R135 ;  /* 0x000000870a067221 */ /* 0x000fe20000010000 */
[----:B------:R-:W-:Y:S01]  /*4830*/  FADD.FTZ R7, R11, R22 ;  /* 0x000000160b077221 */ /* 0x000fe20000010000 */
[C---:B------:R-:W-:Y:S01]  /*4840*/  FFMA.FTZ R10, R157.reuse, R153, -R8 ;  /* 0x000000999d0a7223 */ /* 0x040fe20000010808 */
        /* <DEDUP_REMOVED lines=11> */
.L_x_2048:
[----:B------:R-:W-:Y:S05]  /*4900*/  BSYNC.RECONVERGENT B0 ;  /* 0x0000000000007941 */ /* 0x000fea0003800200 */
.L_x_2047:
[----:B------:R-:W-:Y:S01]  /*4910*/  FADD.FTZ R156, R156, R157 ;  /* 0x0000009d9c9c7221 */ /* 0x000fe20000010000 */
[----:B0-----:R-:W-:Y:S01]  /*4920*/  FFMA.FTZ R4, R20, R180, -R11 ;  /* 0x000000b414047223 */ /* 0x001fe2000001080b */
[----:B------:R-:W-:Y:S01]  /*4930*/  FADD.FTZ R10, R155, R10 ;  /* 0x0000000a9b0a7221 */ /* 0x000fe20000010000 */
[----:B------:R-:W-:Y:S01]  /*4940*/  FMUL.FTZ R7, R21, R142 ;  /* 0x0000008e15077220 */ /* 0x000fe20000410000 */
[C---:B------:R-:W-:Y:S01]  /*4950*/  FMUL.FTZ R5, R159.reuse, R156 ;  /* 0x0000009c9f057220 */ /* 0x040fe20000410000 */
[----:B------:R-:W-:Y:S01]  /*4960*/  FFMA.FTZ R83, R4, 2, R83 ;  /* 0x4000000004537823 */ /* 0x000fe20000010053 */
[----:B------:R-:W-:Y:S01]  /*4970*/  FMUL.FTZ R159, R159, R10 ;  /* 0x0000000a9f9f7220 */ /* 0x000fe20000410000 */
[----:B------:R-:W-:Y:S01]  /*4980*/  FFMA.FTZ R7, R20, R140, -R7 ;  /* 0x0000008c14077223 */ /* 0x000fe20000010807 */
[C---:B------:R-:W-:Y:S01]  /*4990*/  FFMA.FTZ R4, R160.reuse, R10, -R5 ;  /* 0x0000000aa0047223 */ /* 0x040fe20000010805 */
[----:B------:R-:W-:Y:S01]  /*49a0*/  IADD3 R109, PT, PT, R109, 0x1, RZ ;  /* 0x000000016d6d7810 */ /* 0x000fe20007ffe0ff */
[----:B------:R-:W-:Y:S01]  /*49b0*/  FFMA.FTZ R159, R160, R156, R159 ;  /* 0x0000009ca09f7223 */ /* 0x000fe2000001009f */
[----:B------:R-:W-:Y:S01]  /*49c0*/  FFMA.FTZ R102, R7, 2, R102 ;  /* 0x4000000007667823 */ /* 0x000fe20000010066 */
[----:B------:R-:W-:Y:S01]  /*49d0*/  FADD.FTZ R8, R161, R4 ;  /* 0x00000004a1087221 */ /* 0x000fe20000010000 */
[C---:B------:R-:W-:Y:S01]  /*49e0*/  FMUL.FTZ R9, R21.reuse, R146 ;  /* 0x0000009215097220 */ /* 0x040fe20000410000 */
[----:B------:R-:W-:Y:S01]  /*49f0*/  FADD.FTZ R162, R162, R159 ;  /* 0x0000009fa2a27221 */ /* 0x000fe20000010000 */
[----:B------:R-:W-:Y:S01]  /*4a00*/  FMUL.FTZ R7, R21, R150 ;  /* 0x0000009615077220 */ /* 0x000fe20000410000 */
[----:B------:R-:W-:Y:S01]  /*4a10*/  FMUL.FTZ R5, R163, R8 ;  /* 0x00000008a3057220 */ /* 0x000fe20000410000 */
[----:B------:R-:W-:Y:S01]  /*4a20*/  ISETP.GE.AND P6, PT, R109, UR5, PT ;  /* 0x000000056d007c0c */ /* 0x000fe2000bfc6270 */
[----:B------:R-:W-:Y:S01]  /*4a30*/  FMUL.FTZ R163, R163, R162 ;  /* 0x000000a2a3a37220 */ /* 0x000fe20000410000 */
[----:B------:R-:W-:Y:S01]  /*4a40*/  FFMA.FTZ R6, R20, R144, -R9 ;  /* 0x0000009014067223 */ /* 0x000fe20000010809 */
[----:B------:R-:W-:Y:S01]  /*4a50*/  FFMA.FTZ R5, R164, R162, R5 ;  /* 0x000000a2a4057223 */ /* 0x000fe20000010005 */
[----:B------:R-:W-:Y:S01]  /*4a60*/  FFMA.FTZ R7, R20, R148, -R7 ;  /* 0x0000009414077223 */ /* 0x000fe20000010807 */
[----:B------:R-:W-:Y:S01]  /*4a70*/  FMUL.FTZ R9, R21, R151 ;  /* 0x0000009715097220 */ /* 0x000fe20000410000 */
[----:B------:R-:W-:Y:S01]  /*4a80*/  FFMA.FTZ R164, R164, R8, -R163 ;  /* 0x00000008a4a47223 */ /* 0x000fe200000108a3 */
[----:B------:R-:W-:Y:S01]  /*4a90*/  FADD.FTZ R166, R166, R5 ;  /* 0x00000005a6a67221 */ /* 0x000fe20000010000 */
[----:B------:R-:W-:Y:S01]  /*4aa0*/  FFMA.FTZ R104, R7, 2, R104 ;  /* 0x4000000007687823 */ /* 0x000fe20000010068 */
[----:B------:R-:W-:Y:S01]  /*4ab0*/  FFMA.FTZ R4, R20, R153, -R9 ;  /* 0x0000009914047223 */ /* 0x000fe20000010809 */
[C---:B------:R-:W-:Y:S01]  /*4ac0*/  FMUL.FTZ R5, R21.reuse, R156 ;  /* 0x0000009c15057220 */ /* 0x040fe20000410000 */
[----:B------:R-:W-:Y:S01]  /*4ad0*/  FMUL.FTZ R7, R21, R162 ;  /* 0x000000a215077220 */ /* 0x000fe20000410000 */
[----:B------:R-:W-:Y:S01]  /*4ae0*/  FADD.FTZ R164, R165, R164 ;  /* 0x000000a4a5a47221 */ /* 0x000fe20000010000 */
[----:B------:R-:W-:Y:S01]  /*4af0*/  FMUL.FTZ R21, R21, R166 ;  /* 0x000000a615157220 */ /* 0x000fe20000410000 */
[----:B------:R-:W-:Y:S01]  /*4b00*/  FFMA.FTZ R87, R4, 2, R87 ;  /* 0x4000000004577823 */ /* 0x000fe20000010057 */
        /* <DEDUP_REMOVED lines=8> */
.L_x_2046:
        /* <DEDUP_REMOVED lines=14> */
[----:B------:R-:W-:Y:S01]  /*4c70*/  PRMT R16, R6, 0x7632, R16 ;  /* 0x0000763206107816 */ /* 0x000fe20000000010 */
[----:B------:R-:W-:Y:S04]  /*4c80*/  STS.U16 [R82], R7 ;  /* 0x0000000752007388 */ /* 0x000fe80000000400 */
[----:B------:R4:W-:Y:S04]  /*4c90*/  STS.U16 [R82+0x2], R8 ;  /* 0x0000020852007388 */ /* 0x0009e80000000400 */
[----:B------:R5:W-:Y:S04]  /*4ca0*/  STS.U16 [R82+0x4], R5 ;  /* 0x0000040552007388 */ /* 0x000be80000000400 */
[----:B------:R-:W-:Y:S01]  /*4cb0*/  STS.U16 [R82+0x6], R10 ;  /* 0x0000060a52007388 */ /* 0x000fe20000000400 */
[----:B----4-:R-:W4:Y:S03]  /*4cc0*/  LDC.64 R8, c[0x0][0x420] ;  /* 0x00010800ff087b82 */ /* 0x010f260000000a00 */
[----:B------:R1:W-:Y:S01]  /*4cd0*/  STS.U16 [R82+0x8], R4 ;  /* 0x0000080452007388 */ /* 0x0003e20000000400 */
[----:B-----5:R-:W-:-:S03]  /*4ce0*/  HFMA2 R5, -RZ, RZ, 0, 0 ;  /* 0x00000000ff057431 */ /* 0x020fc600000001ff */
[----:B------:R-:W-:Y:S04]  /*4cf0*/  STS.U16 [R82+0xa], R14 ;  /* 0x00000a0e52007388 */ /* 0x000fe80000000400 */
[----:B------:R4:W-:Y:S01]  /*4d00*/  STS.U16 [R82+0xc], R6 ;  /* 0x00000c0652007388 */ /* 0x0009e20000000400 */
[----:B-1----:R-:W-:-:S03]  /*4d10*/  MOV R4, R76 ;  /* 0x0000004c00047202 */ /* 0x002fc60000000f00 */
        /* <DEDUP_REMOVED lines=16> */
[----:B------:R-:W-:Y:S01]  /*4e20*/  LEA R8, P3, R9, UR6, 0x1 ;  /* 0x0000000609087c11 */ /* 0x000fe2000f8608ff */
        /* <DEDUP_REMOVED lines=17> */
[----:B------:R-:W-:Y:S01]  /*4f40*/  @!P2 STG.E.U16 desc[UR20][R8.64+0x40], R15 ;  /* 0x0000400f0800a986 */ /* 0x000fe2000c101514 */
        /* <DEDUP_REMOVED lines=23> */
[----:B------:R-:W-:Y:S02]  /*50c0*/  PRMT R16, RZ, 0x7610, R16 ;  /* 0x00007610ff107816 */ /* 0x000fe40000000010 */
        /* <DEDUP_REMOVED lines=25> */
[----:B------:R-:W3:Y:S04]  /*5260*/  LDS.U16 R17, [R82] ;  /* 0x0000000052117984 */ /* 0x000ee80000000400 */
[----:B------:R-:W4:Y:S04]  /*5270*/  LDS.U16 R9, [R82+0x8] ;  /* 0x0000080052097984 */ /* 0x000f280000000400 */
[----:B------:R-:W5:Y:S04]  /*5280*/  LDS.U16 R11, [R82+0xc] ;  /* 0x00000c00520b7984 */ /* 0x000f680000000400 */
[----:B------:R-:W0:Y:S04]  /*5290*/  LDS.U16 R14, [R82+0xe] ;  /* 0x00000e00520e7984 */ /* 0x000e280000000400 */
[----:B------:R-:W0:Y:S04]  /*52a0*/  LDS.U16 R6, [R82+0x2] ;  /* 0x0000020052067984 */ /* 0x000e280000000400 */
[----:B------:R-:W0:Y:S01]  /*52b0*/  LDS.U16 R7, [R82+0x4] ;  /* 0x0000040052077984 */ /* 0x000e220000000400 */
[----:B-1----:R-:W-:-:S02]  /*52c0*/  HADD2.F32 R18, -RZ, R10.H0_H0 ;  /* 0x2000000aff127230 */ /* 0x002fc40000004100 */
[----:B--2---:R-:W-:Y:S02]  /*52d0*/  HADD2.F32 R20, -RZ, R8.H0_H0 ;  /* 0x20000008ff147230 */ /* 0x004fe40000004100 */
[----:B---3--:R-:W-:Y:S02]  /*52e0*/  HADD2.F32 R17, -RZ, R17.H0_H0 ;  /* 0x20000011ff117230 */ /* 0x008fe40000004100 */
[----:B----4-:R-:W-:Y:S02]  /*52f0*/  HADD2.F32 R19, -RZ, R9.H0_H0 ;  /* 0x20000009ff137230 */ /* 0x010fe40000004100 */
[----:B------:R-:W-:Y:S01]  /*5300*/  FMUL.FTZ R9, R18, -1.4426950216293334961 ;  /* 0xbfb8aa3b12097820 */ /* 0x000fe20000410000 */
[----:B-----5:R-:W-:Y:S02]  /*5310*/  HADD2.F32 R21, -RZ, R11.H0_H0 ;  /* 0x2000000bff157230 */ /* 0x020fe40000004100 */
[----:B------:R-:W-:Y:S01]  /*5320*/  FMUL.FTZ R11, R20, -1.4426950216293334961 ;  /* 0xbfb8aa3b140b7820 */ /* 0x000fe20000410000 */
[----:B------:R-:W-:-:S02]  /*5330*/  FMUL.FTZ R8, R19, -1.4426950216293334961 ;  /* 0xbfb8aa3b13087820 */ /* 0x000fc40000410000 */
[----:B------:R-:W1:Y:S01]  /*5340*/  MUFU.EX2 R9, R9 ;  /* 0x0000000900097308 */ /* 0x000e620000000800 */
[----:B0-----:R-:W-:Y:S02]  /*5350*/  HADD2.F32 R22, -RZ, R14.H0_H0 ;  /* 0x2000000eff167230 */ /* 0x001fe40000004100 */
[----:B------:R-:W-:Y:S01]  /*5360*/  FMUL.FTZ R14, R21, -1.4426950216293334961 ;  /* 0xbfb8aa3b150e7820 */ /* 0x000fe20000410000 */
[----:B------:R-:W0:Y:S01]  /*5370*/  MUFU.EX2 R11, R11 ;  /* 0x0000000b000b7308 */ /* 0x000e220000000800 */
[----:B------:R-:W-:Y:S02]  /*5380*/  HADD2.F32 R15, -RZ, R6.H0_H0 ;  /* 0x20000006ff0f7230 */ /* 0x000fe40000004100 */
[----:B------:R-:W-:Y:S01]  /*5390*/  FMUL.FTZ R6, R17, -1.4426950216293334961 ;  /* 0xbfb8aa3b11067820 */ /* 0x000fe20000410000 */
[----:B------:R-:W-:Y:S01]  /*53a0*/  FMUL.FTZ R23, R22, -1.4426950216293334961 ;  /* 0xbfb8aa3b16177820 */ /* 0x000fe20000410000 */
[----:B------:R-:W2:Y:S01]  /*53b0*/  MUFU.EX2 R8, R8 ;  /* 0x0000000800087308 */ /* 0x000ea20000000800 */
[----:B------:R-:W-:-:S02]  /*53c0*/  HADD2.F32 R16, -RZ, R7.H0_H0 ;  /* 0x20000007ff107230 */ /* 0x000fc40000004100 */
[----:B------:R-:W-:Y:S01]  /*53d0*/  FMUL.FTZ R7, R15, -1.4426950216293334961 ;  /* 0xbfb8aa3b0f077820 */ /* 0x000fe20000410000 */
[----:B------:R-:W3:Y:S02]  /*53e0*/  MUFU.EX2 R6, R6 ;  /* 0x0000000600067308 */ /* 0x000ee40000000800 */
[----:B------:R-:W-:Y:S01]  /*53f0*/  FMUL.FTZ R10, R16, -1.4426950216293334961 ;  /* 0xbfb8aa3b100a7820 */ /* 0x000fe20000410000 */
[----:B-1----:R-:W-:Y:S01]  /*5400*/  FADD.FTZ R9, R9, 1 ;  /* 0x3f80000009097421 */ /* 0x002fe20000010000 */
        /* <DEDUP_REMOVED lines=8> */
[----:B------:R-:W1:Y:S01]  /*5490*/  MUFU.RCP R9, R9 ;  /* 0x0000000900097308 */ /* 0x000e620000001000 */
[----:B0-----:R-:W-:Y:S01]  /*54a0*/  FADD.FTZ R23, R23, 1 ;  /* 0x3f80000017177421 */ /* 0x001fe20000010000 */
[----:B--2---:R-:W-:-:S06]  /*54b0*/  FADD.FTZ R7, R7, 1 ;  /* 0x3f80000007077421 */ /* 0x004fcc0000010000 */
[----:B------:R-:W0:Y:S01]  /*54c0*/  MUFU.RCP R11, R11 ;  /* 0x0000000b000b7308 */ /* 0x000e220000001000 */
[----:B---3--:R-:W-:-:S07]  /*54d0*/  FADD.FTZ R10, R10, 1 ;  /* 0x3f8000000a0a7421 */ /* 0x008fce0000010000 */
[----:B------:R-:W2:Y:S08]  /*54e0*/  MUFU.RCP R6, R6 ;  /* 0x0000000600067308 */ /* 0x000eb00000001000 */
[----:B------:R1:W3:Y:S08]  /*54f0*/  MUFU.RCP R76, R7 ;  /* 0x00000007004c7308 */ /* 0x0002f00000001000 */
[----:B------:R-:W4:Y:S01]  /*5500*/  MUFU.RCP R91, R10 ;  /* 0x0000000a005b7308 */ /* 0x000f220000001000 */
[----:B-1----:R-:W-:Y:S01]  /*5510*/  FMUL.FTZ R7, R18, R9 ;  /* 0x0000000912077220 */ /* 0x002fe20000410000 */
[----:B0-----:R-:W-:Y:S01]  /*5520*/  FMUL.FTZ R9, R20, R11 ;  /* 0x0000000b14097220 */ /* 0x001fe20000410000 */
[----:B--2---:R-:W-:-:S02]  /*5530*/  FMUL.FTZ R6, R17, R6 ;  /* 0x0000000611067220 */ /* 0x004fc40000410000 */
[----:B------:R-:W-:Y:S01]  /*5540*/  FMUL.FTZ R7, R7, R104 ;  /* 0x0000006807077220 */ /* 0x000fe20000410000 */
[----:B------:R-:W-:Y:S01]  /*5550*/  FMUL.FTZ R9, R9, R106 ;  /* 0x0000006a09097220 */ /* 0x000fe20000410000 */
[----:B------:R-:W-:Y:S01]  /*5560*/  FMUL.FTZ R6, R6, R83 ;  /* 0x0000005306067220 */ /* 0x000fe20000410000 */
[----:B------:R-:W0:Y:S01]  /*5570*/  MUFU.RCP R8, R8 ;  /* 0x0000000800087308 */ /* 0x000e220000001000 */
[----:B---3--:R-:W-:-:S04]  /*5580*/  FMUL.FTZ R15, R15, R76 ;  /* 0x0000004c0f0f7220 */ /* 0x008fc80000410000 */
[----:B------:R-:W-:-:S03]  /*5590*/  FMUL.FTZ R15, R15, R102 ;  /* 0x000000660f0f7220 */ /* 0x000fc60000410000 */
[----:B------:R-:W1:Y:S01]  /*55a0*/  MUFU.RCP R14, R14 ;  /* 0x0000000e000e7308 */ /* 0x000e620000001000 */
[----:B----4-:R-:W-:Y:S01]  /*55b0*/  FMUL.FTZ R16, R16, R91 ;  /* 0x0000005b10107220 */ /* 0x010fe20000410000 */
[----:B------:R-:W-:Y:S01]  /*55c0*/  F2FP.F16.F32.PACK_AB R6, R15, R6 ;  /* 0x000000060f06723e */ /* 0x000fe200000000ff */
[----:B------:R-:W-:Y:S02]  /*55d0*/  BAR.SYNC.DEFER_BLOCKING 0x0 ;  /* 0x0000000000007b1d */ /* 0x000fe40000010000 */
[----:B------:R-:W-:-:S04]  /*55e0*/  FMUL.FTZ R16, R16, R85 ;  /* 0x0000005510107220 */ /* 0x000fc80000410000 */
[----:B------:R-:W2:Y:S01]  /*55f0*/  MUFU.RCP R23, R23 ;  /* 0x0000001700177308 */ /* 0x000ea20000001000 */
[----:B0-----:R-:W-:Y:S01]  /*5600*/  FMUL.FTZ R8, R19, R8 ;  /* 0x0000000813087220 */ /* 0x001fe20000410000 */
[----:B------:R-:W-:-:S03]  /*5610*/  F2FP.F16.F32.PACK_AB R7, R7, R16 ;  /* 0x000000100707723e */ /* 0x000fc600000000ff */
[----:B------:R-:W-:Y:S01]  /*5620*/  FMUL.FTZ R8, R8, R87 ;  /* 0x0000005708087220 */ /* 0x000fe20000410000 */
[----:B-1----:R-:W-:Y:S01]  /*5630*/  FMUL.FTZ R10, R21, R14 ;  /* 0x0000000e150a7220 */ /* 0x002fe20000410000 */
[----:B------:R-:W-:-:S03]  /*5640*/  PRMT R14, R6, 0x7632, R14 ;  /* 0x00007632060e7816 */ /* 0x000fc6000000000e */
[----:B------:R-:W-:Y:S01]  /*5650*/  F2FP.F16.F32.PACK_AB R8, R9, R8 ;  /* 0x000000080908723e */ /* 0x000fe200000000ff */
[----:B------:R-:W-:-:S03]  /*5660*/  FMUL.FTZ R10, R10, R89 ;  /* 0x000000590a0a7220 */ /* 0x000fc60000410000 */
[----:B------:R-:W-:Y:S01]  /*5670*/  PRMT R16, R8, 0x7632, R16 ;  /* 0x0000763208107816 */ /* 0x000fe20000000010 */
[----:B--2---:R-:W-:Y:S01]  /*5680*/  FMUL.FTZ R11, R22, R23 ;  /* 0x00000017160b7220 */ /* 0x004fe20000410000 */
[----:B------:R-:W-:Y:S03]  /*5690*/  STS.U16 [R82], R6 ;  /* 0x0000000652007388 */ /* 0x000fe60000000400 */
[----:B------:R-:W-:Y:S01]  /*56a0*/  FMUL.FTZ R11, R11, R108 ;  /* 0x0000006c0b0b7220 */ /* 0x000fe20000410000 */
[----:B------:R0:W-:Y:S04]  /*56b0*/  STS.U16 [R82+0x2], R14 ;  /* 0x0000020e52007388 */ /* 0x0001e80000000400 */
[----:B------:R-:W-:Y:S01]  /*56c0*/  F2FP.F16.F32.PACK_AB R10, R11, R10 ;  /* 0x0000000a0b0a723e */ /* 0x000fe200000000ff */
[----:B------:R-:W-:Y:S01]  /*56d0*/  STS.U16 [R82+0x4], R7 ;  /* 0x0000040752007388 */ /* 0x000fe20000000400 */
[----:B------:R-:W-:-:S02]  /*56e0*/  PRMT R11, R7, 0x7632, R11 ;  /* 0x00007632070b7816 */ /* 0x000fc4000000000b */
[----:B------:R-:W-:Y:S01]  /*56f0*/  PRMT R17, R10, 0x7632, R17 ;  /* 0x000076320a117816 */ /* 0x000fe20000000011 */
[----:B------:R-:W-:Y:S01]  /*5700*/  STS.U16 [R82+0x8], R8 ;  /* 0x0000080852007388 */ /* 0x000fe20000000400 */
[----:B0-----:R-:W0:Y:S03]  /*5710*/  LDC.64 R14, c[0x0][0x430] ;  /* 0x00010c00ff0e7b82 */ /* 0x001e260000000a00 */
[----:B------:R-:W-:Y:S04]  /*5720*/  STS.U16 [R82+0x6], R11 ;  /* 0x0000060b52007388 */ /* 0x000fe80000000400 */
[----:B------:R-:W-:Y:S04]  /*5730*/  STS.U16 [R82+0xa], R16 ;  /* 0x00000a1052007388 */ /* 0x000fe80000000400 */
[----:B------:R-:W-:Y:S04]  /*5740*/  STS.U16 [R82+0xc], R10 ;  /* 0x00000c0a52007388 */ /* 0x000fe80000000400 */
[----:B------:R1:W-:Y:S01]  /*5750*/  STS.U16 [R82+0xe], R17 ;  /* 0x00000e1152007388 */ /* 0x0003e20000000400 */
[----:B------:R-:W-:-:S03]  /*5760*/  NOP ;  /* 0x0000000000007918 */ /* 0x000fc60000000000 */
[----:B------:R-:W-:Y:S01]  /*5770*/  LDS.U16 R7, [R72] ;  /* 0x0000000048077984 */ /* 0x000fe20000000400 */
[----:B0-----:R-:W-:Y:S01]  /*5780*/  IMAD.WIDE.U32 R4, R14, UR18, R4 ;  /* 0x000000120e047c25 */ /* 0x001fe2000f8e0004 */
[----:B-1----:R-:W0:Y:S02]  /*5790*/  LDC.64 R16, c[0x0][0x438] ;  /* 0x00010e00ff107b82 */ /* 0x002e240000000a00 */
[----:B------:R-:W-:Y:S01]  /*57a0*/  LDS.U16 R73, [R73+0x40] ;  /* 0x0000400049497984 */ /* 0x000fe20000000400 */
[----:B------:R-:W-:-:S03]  /*57b0*/  IMAD R5, R15, UR18, R5 ;  /* 0x000000120f057c24 */ /* 0x000fc6000f8e0205 */
        /* <DEDUP_REMOVED lines=40> */
.L_x_2051:
        /* <DEDUP_REMOVED lines=12> */
.L_x_5051:


//--------------------- .text._Z25selective_scan_fwd_kernelI32Selective_Scan_fwd_kernel_traitsILi32ELi8ELi1ELb0ELb1ELb1ELb0EN3c104HalfENS1_7complexIfEEEEv13SSMParamsBase --------------------------
	.section	.text._Z25selective_scan_fwd_kernelI32Selective_Scan_fwd_kernel_traitsILi32ELi8ELi1ELb0ELb1ELb1ELb0EN3c104HalfENS1_7complexIfEEEEv13SSMParamsBase,"ax",@progbits
	.align	128
        .global         _Z25selective_scan_fwd_kernelI32Selective_Scan_fwd_kernel_traitsILi32ELi8ELi1ELb0ELb1ELb1ELb0EN3c104HalfENS1_7complexIfEEEEv13SSMParamsBase
        .type           _Z25selective_scan_fwd_kernelI32Selective_Scan_fwd_kernel_traitsILi32ELi8ELi1ELb0ELb1ELb1ELb0EN3c104HalfENS1_7complexIfEEEEv13SSMParamsBase,@function
        .size           _Z25selective_scan_fwd_kernelI32Selective_Scan_fwd_kernel_traitsILi32ELi8ELi1ELb0ELb1ELb1ELb0EN3c104HalfENS1_7complexIfEEEEv13SSMParamsBase,(.L_x_5052 - _Z25selective_scan_fwd_kernelI32Selective_Scan_fwd_kernel_traitsILi32ELi8ELi1ELb0ELb1ELb1ELb0EN3c104HalfENS1_7complexIfEEEEv13SSMParamsBase)
        .other          _Z25selective_scan_fwd_kernelI32Selective_Scan_fwd_kernel_traitsILi32ELi8ELi1ELb0ELb1ELb1ELb0EN3c104HalfENS1_7complexIfEEEEv13SSMParamsBase,@"STO_CUDA_ENTRY STV_DEFAULT"
_Z25selective_scan_fwd_kernelI32Selective_Scan_fwd_kernel_traitsILi32ELi8ELi1ELb0ELb1ELb1ELb0EN3c104HalfENS1_7complexIfEEEEv13SSMParamsBase:
.text._Z25selective_scan_fwd_kernelI32Selective_Scan_fwd_kernel_traitsILi32ELi8ELi1ELb0ELb1ELb1ELb0EN3c104HalfENS1_7complexIfEEEEv13SSMParamsBase:
        /* <DEDUP_REMOVED lines=37> */
[----:B------:R-:W-:-:S03]  /*0250*/  IABS R2, R23 ;  /* 0x0000001700027213 */ /* 0x000fc60000000000 */
[----:B------:R-:W-:-:S03]  /*0260*/  IMAD.HI.U32 R7, R7, R3, R6 ;  /* 0x0000000307077227 */ /* 0x000fc600078e0006 */
[----:B------:R-:W0:Y:S03]  /*0270*/  LDC.64 R18, c[0x0][0x450] ;  /* 0x00011400ff127b82 */ /* 0x000e260000000a00 */
[----:B------:R-:W-:-:S05]  /*0280*/  IMAD.HI.U32 R7, R7, R2, RZ ;  /* 0x0000000207077227 */ /* 0x000fca00078e00ff */
[----:B------:R-:W-:-:S05]  /*0290*/  IADD3 R6, PT, PT, -R7, RZ, RZ ;  /* 0x000000ff07067210 */ /* 0x000fca0007ffe1ff */
[----:B------:R-:W-:-:S05]  /*02a0*/  IMAD R6, R9, R6, R2 ;  /* 0x0000000609067224 */ /* 0x000fca00078e0202 */
[----:B------:R-:W-:Y:S01]  /*02b0*/  ISETP.GT.U32.AND P1, PT, R9, R6, PT ;  /* 0x000000060900720c */ /* 0x000fe20003f24070 */
[----:B------:R-:W-:Y:S02]  /*02c0*/  UIMAD.WIDE.U32 UR6, UR18, UR12, URZ ;  /* 0x0000000c120672a5 */ /* 0x000fe4000f8e00ff */
[----:B------:R-:W-:Y:S02]  /*02d0*/  UIMAD.WIDE.U32 UR4, UR18, UR8, URZ ;  /* 0x00000008120472a5 */ /* 0x000fe4000f8e00ff */
[----:B------:R-:W-:Y:S01]  /*02e0*/  UIMAD UR8, UR18, UR13, UR7 ;  /* 0x0000000d120872a4 */ /* 0x000fe2000f8e0207 */
[----:B------:R-:W2:Y:S07]  /*02f0*/  LDCU.64 UR12, c[0x0][0x3d0] ;  /* 0x00007a00ff0c77ac */ /* 0x000eae0008000a00 */
[----:B------:R-:W-:Y:S01]  /*0300*/  @!P1 IADD3 R6, PT, PT, R6, -R9, RZ ;  /* 0x8000000906069210 */ /* 0x000fe20007ffe0ff */
[----:B------:R-:W-:Y:S01]  /*0310*/  UIMAD UR9, UR18, UR9, UR5 ;  /* 0x00000009120972a4 */ /* 0x000fe2000f8e0205 */
[----:B----4-:R-:W-:-:S02]  /*0320*/  ISETP.GE.AND P3, PT, R11, 0x1, PT ;  /* 0x000000010b00780c */ /* 0x010fc40003f66270 */
[----:B------:R-:W-:Y:S02]  /*0330*/  ISETP.GE.U32.AND P0, PT, R6, R9, PT ;  /* 0x000000090600720c */ /* 0x000fe40003f06070 */
[----:B------:R-:W-:Y:S02]  /*0340*/  MOV R3, UR5 ;  /* 0x0000000500037c02 */ /* 0x000fe40008000f00 */
[----:B------:R-:W-:Y:S02]  /*0350*/  MOV R2, UR4 ;  /* 0x0000000400027c02 */ /* 0x000fe40008000f00 */
[----:B------:R-:W-:Y:S02]  /*0360*/  MOV R3, UR9 ;  /* 0x0000000900037c02 */ /* 0x000fe40008000f00 */
[----:B------:R-:W-:Y:S01]  /*0370*/  MOV R5, UR7 ;  /* 0x0000000700057c02 */ /* 0x000fe20008000f00 */
[----:B------:R-:W-:Y:S01]  /*0380*/  UIMAD.WIDE.U32 UR4, UR18, UR16, URZ ;  /* 0x00000010120472a5 */ /* 0x000fe2000f8e00ff */
[----:B------:R-:W-:Y:S01]  /*0390*/  MOV R4, UR6 ;  /* 0x0000000600047c02 */ /* 0x000fe20008000f00 */
[----:B------:R-:W-:Y:S01]  /*03a0*/  IMAD.WIDE.U32 R2, R23, UR10, R2 ;  /* 0x0000000a17027c25 */ /* 0x000fe2000f8e0002 */
[----:B------:R-:W-:-:S02]  /*03b0*/  MOV R5, UR8 ;  /* 0x0000000800057c02 */ /* 0x000fc40008000f00 */
[----:B------:R-:W-:Y:S02]  /*03c0*/  @!P1 IADD3 R7, PT, PT, R7, 0x1, RZ ;  /* 0x0000000107079810 */ /* 0x000fe40007ffe0ff */
[C---:B------:R-:W-:Y:S01]  /*03d0*/  LOP3.LUT R8, R23.reuse, R10, RZ, 0x3c, !PT ;  /* 0x0000000a17087212 */ /* 0x040fe200078e3cff */
[----:B------:R-:W-:Y:S01]  /*03e0*/  IMAD R39, R23, UR11, R3 ;  /* 0x0000000b17277c24 */ /* 0x000fe2000f8e0203 */
[----:B------:R-:W-:Y:S01]  /*03f0*/  @P0 IADD3 R7, PT, PT, R7, 0x1, RZ ;  /* 0x0000000107070810 */ /* 0x000fe20007ffe0ff */
[----:B------:R-:W-:Y:S01]  /*0400*/  UIMAD UR8, UR18, UR17, UR5 ;  /* 0x00000011120872a4 */ /* 0x000fe2000f8e0205 */
[----:B------:R-:W-:Y:S01]  /*0410*/  IMAD.WIDE.U32 R4, R23, UR14, R4 ;  /* 0x0000000e17047c25 */ /* 0x000fe2000f8e0004 */
[----:B--2---:R-:W-:Y:S01]  /*0420*/  UIMAD.WIDE.U32 UR6, UR18, UR12, URZ ;  /* 0x0000000c120672a5 */ /* 0x004fe2000f8e00ff */
[----:B------:R-:W-:Y:S02]  /*0430*/  ISETP.GE.AND P2, PT, R8, RZ, PT ;  /* 0x000000ff0800720c */ /* 0x000fe40003f46270 */
[----:B------:R-:W-:-:S02]  /*0440*/  ISETP.NE.AND P0, PT, R10, RZ, PT ;  /* 0x000000ff0a00720c */ /* 0x000fc40003f05270 */
[----:B------:R-:W-:Y:S01]  /*0450*/  MOV R8, R7 ;  /* 0x0000000700087202 */ /* 0x000fe20000000f00 */
[----:B01-3--:R-:W-:Y:S10]  /*0460*/  @!P3 EXIT ;  /* 0x000000000000b94d */ /* 0x00bff40003800000 */
[----:B------:R-:W0:Y:S01]  /*0470*/  S2R R24, SR_TID.X ;  /* 0x0000000000187919 */ /* 0x000e220000002100 */
[----:B------:R-:W-:Y:S01]  /*0480*/  @!P2 IADD3 R8, PT, PT, -R8, RZ, RZ ;  /* 0x000000ff0808a210 */ /* 0x000fe20007ffe1ff */
[----:B------:R-:W-:Y:S01]  /*0490*/  IMAD R40, R23, UR15, R5 ;  /* 0x0000000f17287c24 */ /* 0x000fe2000f8e0205 */
[----:B------:R-:W-:Y:S01]  /*04a0*/  @!P0 LOP3.LUT R8, RZ, R10, RZ, 0x33, !PT ;  /* 0x0000000aff088212 */ /* 0x000fe200078e33ff */
[----:B------:R-:W1:Y:S01]  /*04b0*/  LDCU.64 UR10, c[0x0][0x3a0] ;  /* 0x00007400ff0a77ac */ /* 0x000e620008000a00 */
[----:B------:R-:W-:Y:S02]  /*04c0*/  LEA R29, P1, R2, R12, 0x1 ;  /* 0x0000000c021d7211 */ /* 0x000fe400078208ff */
[----:B------:R-:W-:Y:S01]  /*04d0*/  SHF.R.S32.HI R3, RZ, 0x1f, R8 ;  /* 0x0000001fff037819 */ /* 0x000fe20000011408 */
[----:B------:R-:W-:Y:S01]  /*04e0*/  UMOV UR5, UR8 ;  /* 0x0000000800057c82 */ /* 0x000fe20008000000 */
[----:B------:R-:W-:Y:S01]  /*04f0*/  LEA R30, P0, R4, R30, 0x1 ;  /* 0x0000001e041e7211 */ /* 0x000fe200078008ff */
[----:B------:R-:W2:Y:S01]  /*0500*/  LDCU UR9, c[0x0][0x38c] ;  /* 0x00007180ff0977ac */ /* 0x000ea20008000800 */
[----:B------:R-:W-:Y:S01]  /*0510*/  LEA.HI.X R39, R2, R13, R39, 0x1, P1 ;  /* 0x0000000d02277211 */ /* 0x000fe200008f0c27 */
[CC--:B------:R-:W-:Y:S01]  /*0520*/  IMAD R2, R3.reuse, R66.reuse, RZ ;  /* 0x0000004203027224 */ /* 0x0c0fe200078e02ff */
[----:B------:R-:W-:Y:S01]  /*0530*/  LEA.HI.X R40, R4, R31, R40, 0x1, P0 ;  /* 0x0000001f04287211 */ /* 0x000fe200000f0c28 */
[C---:B------:R-:W-:Y:S01]  /*0540*/  IMAD.WIDE.U32 R4, R8.reuse, R66, UR4 ;  /* 0x0000000408047e25 */ /* 0x040fe2000f8e0042 */
[----:B------:R-:W-:Y:S01]  /*0550*/  UIMAD UR7, UR18, UR13, UR7 ;  /* 0x0000000d120772a4 */ /* 0x000fe2000f8e0207 */
[----:B------:R-:W-:Y:S01]  /*0560*/  MOV R27, RZ ;  /* 0x000000ff001b7202 */ /* 0x000fe20000000f00 */
[----:B------:R-:W3:Y:S01]  /*0570*/  LDCU.U8 UR4, c[0x0][0x39e] ;  /* 0x000073c0ff0477ac */ /* 0x000ee20008000000 */
[----:B------:R-:W-:Y:S01]  /*0580*/  IMAD R67, R8, R67, R2 ;  /* 0x0000004308437224 */ /* 0x000fe200078e0202 */
[----:B------:R-:W-:Y:S01]  /*0590*/  LEA R65, P0, R4, R14, 0x1 ;  /* 0x0000000e04417211 */ /* 0x000fe200078008ff */
[----:B------:R-:W-:-:S02]  /*05a0*/  IMAD R3, R3, R16, RZ ;  /* 0x0000001003037224 */ /* 0x000fc400078e02ff */
[----:B------:R-:W-:Y:S01]  /*05b0*/  IMAD.WIDE.U32 R6, R8, R16, UR6 ;  /* 0x0000000608067e25 */ /* 0x000fe2000f8e0010 */
[----:B------:R-:W-:-:S03]  /*05c0*/  IADD3 R67, PT, PT, R5, R67, RZ ;  /* 0x0000004305437210 */ /* 0x000fc60007ffe0ff */
[----:B------:R-:W-:Y:S01]  /*05d0*/  IMAD R3, R8, R17, R3 ;  /* 0x0000001108037224 */ /* 0x000fe200078e0203 */
[----:B------:R-:W-:Y:S01]  /*05e0*/  LEA.HI.X R67, R4, R15, R67, 0x1, P0 ;  /* 0x0000000f04437211 */ /* 0x000fe200000f0c43 */
[----:B------:R-:W-:Y:S01]  /*05f0*/  IMAD R8, R20, UR18, R23 ;  /* 0x0000001214087c24 */ /* 0x000fe2000f8e0217 */
[----:B------:R-:W-:Y:S02]  /*0600*/  LEA R66, P1, R6, R18, 0x1 ;  /* 0x0000001206427211 */ /* 0x000fe400078208ff */
[----:B------:R-:W-:Y:S01]  /*0610*/  IADD3 R68, PT, PT, R7, R3, RZ ;  /* 0x0000000307447210 */ /* 0x000fe20007ffe0ff */
[C---:B-1----:R-:W-:Y:S01]  /*0620*/  IMAD.WIDE.U32 R2, R23.reuse, UR10, RZ ;  /* 0x0000000a17027c25 */ /* 0x042fe2000f8e00ff */
[C---:B0-----:R-:W-:Y:S02]  /*0630*/  SHF.L.U32 R28, R24.reuse, 0x3, RZ ;  /* 0x00000003181c7819 */ /* 0x041fe400000006ff */
[----:B------:R-:W-:Y:S01]  /*0640*/  SHF.L.U32 R4, R24, 0x4, RZ ;  /* 0x0000000418047819 */ /* 0x000fe200000006ff */
[----:B------:R-:W-:Y:S01]  /*0650*/  IMAD R8, R8, R11, RZ ;  /* 0x0000000b08087224 */ /* 0x000fe200078e02ff */
[----:B------:R-:W-:Y:S01]  /*0660*/  LOP3.LUT R47, R28, 0x1f00, RZ, 0xc0, !PT ;  /* 0x00001f001c2f7812 */ /* 0x000fe200078ec0ff */
[----:B------:R-:W-:Y:S01]  /*0670*/  IMAD R25, R23, UR11, R3 ;  /* 0x0000000b17197c24 */ /* 0x000fe2000f8e0203 */
[----:B------:R-:W-:Y:S01]  /*0680*/  LOP3.LUT R5, R4, 0x3e00, RZ, 0xc0, !PT ;  /* 0x00003e0004057812 */ /* 0x000fe200078ec0ff */
[----:B--2---:R-:W-:Y:S01]  /*0690*/  IMAD R26, R8, UR9, RZ ;  /* 0x00000009081a7c24 */ /* 0x004fe2000f8e02ff */
[----:B------:R-:W-:-:S02]  /*06a0*/  LOP3.LUT R38, R47, 0x1f, R24, 0xf8, !PT ;  /* 0x0000001f2f267812 */ /* 0x000fc400078ef818 */
[----:B------:R-:W-:Y:S02]  /*06b0*/  LEA.HI.X R68, R6, R19, R68, 0x1, P1 ;  /* 0x0000001306447211 */ /* 0x000fe400008f0c44 */
[----:B------:R-:W-:Y:S02]  /*06c0*/  LOP3.LUT R41, R38, 0x20, RZ, 0xfc, !PT ;  /* 0x0000002026297812 */ /* 0x000fe400078efcff */
[C---:B------:R-:W-:Y:S02]  /*06d0*/  IADD3 R31, PT, PT, R28.reuse, 0x1, RZ ;  /* 0x000000011c1f7810 */ /* 0x040fe40007ffe0ff */
[----:B------:R-:W-:Y:S02]  /*06e0*/  IADD3 R47, PT, PT, R47, R41, RZ ;  /* 0x000000292f2f7210 */ /* 0x000fe40007ffe0ff */
[C---:B------:R-:W-:Y:S02]  /*06f0*/  IADD3 R32, PT, PT, R28.reuse, 0x2, RZ ;  /* 0x000000021c207810 */ /* 0x040fe40007ffe0ff */
[----:B------:R-:W-:-:S02]  /*0700*/  IADD3 R33, PT, PT, R28, 0x3, RZ ;  /* 0x000000031c217810 */ /* 0x000fc40007ffe0ff */
[C---:B------:R-:W-:Y:S02]  /*0710*/  IADD3 R34, PT, PT, R28.reuse, 0x4, RZ ;  /* 0x000000041c227810 */ /* 0x040fe40007ffe0ff */
[C---:B------:R-:W-:Y:S02]  /*0720*/  IADD3 R35, PT, PT, R28.reuse, 0x5, RZ ;  /* 0x000000051c237810 */ /* 0x040fe40007ffe0ff */
[C---:B------:R-:W-:Y:S02]  /*0730*/  IADD3 R36, PT, PT, R28.reuse, 0x6, RZ ;  /* 0x000000061c247810 */ /* 0x040fe40007ffe0ff */
[----:B------:R-:W-:Y:S02]  /*0740*/  IADD3 R37, PT, PT, R28, 0x7, RZ ;  /* 0x000000071c257810 */ /* 0x000fe40007ffe0ff */
[----:B------:R-:W-:Y:S02]  /*0750*/  LOP3.LUT R42, R5, 0x1f, R24, 0xf8, !PT ;  /* 0x0000001f052a7812 */ /* 0x000fe400078ef818 */
[----:B------:R-:W-:-:S02]  /*0760*/  LOP3.LUT R43, R38, 0x40, RZ, 0xfc, !PT ;  /* 0x00000040262b7812 */ /* 0x000fc400078efcff */
[C---:B------:R-:W-:Y:S02]  /*0770*/  LOP3.LUT R44, R38.reuse, 0x60, RZ, 0xfc, !PT ;  /* 0x00000060262c7812 */ /* 0x040fe400078efcff */
[C---:B------:R-:W-:Y:S02]  /*0780*/  LOP3.LUT R45, R38.reuse, 0x80, RZ, 0xfc, !PT ;  /* 0x00000080262d7812 */ /* 0x040fe400078efcff */
[C---:B------:R-:W-:Y:S02]  /*0790*/  LOP3.LUT R46, R38.reuse, 0xa0, RZ, 0xfc, !PT ;  /* 0x000000a0262e7812 */ /* 0x040fe400078efcff */
[C---:B------:R-:W-:Y:S02]  /*07a0*/  LOP3.LUT R48, R38.reuse, 0xc0, RZ, 0xfc, !PT ;  /* 0x000000c026307812 */ /* 0x040fe400078efcff */
[C---:B------:R-:W-:Y:S02]  /*07b0*/  LOP3.LUT R49, R38.reuse, 0xe0, RZ, 0xfc, !PT ;  /* 0x000000e026317812 */ /* 0x040fe400078efcff */
[----:B------:R-:W-:-:S02]  /*07c0*/  SHF.L.U32 R50, R38, 0x1, RZ ;  /* 0x0000000126327819 */ /* 0x000fc400000006ff */
        /* <DEDUP_REMOVED lines=13> */
[----:B---3--:R-:W-:-:S07]  /*08a0*/  IADD3 R64, PT, PT, R47, 0x1c0, RZ ;  /* 0x000001c02f407810 */ /* 0x008fce0007ffe0ff */
.L_x_2072:
        /* <DEDUP_REMOVED lines=38> */
[C---:B-1----:R-:W-:Y:S02]  /*0b10*/  IADD3 R20, PT, PT, R71.reuse, 0x60, RZ ;  /* 0x0000006047147810 */ /* 0x042fe40007ffe0ff */
[CC--:B------:R-:W-:Y:S02]  /*0b20*/  LEA.HI.SX32 R73, R71.reuse, R71.reuse, 0x1b ;  /* 0x0000004747497211 */ /* 0x0c0fe400078fdaff */
[C---:B------:R-:W-:Y:S02]  /*0b30*/  IADD3 R12, PT, PT, R71.reuse, 0x20, RZ ;  /* 0x00000020470c7810 */ /* 0x040fe40007ffe0ff */
[----:B------:R-:W-:Y:S02]  /*0b40*/  IADD3 R18, PT, PT, R71, 0x40, RZ ;  /* 0x0000004047127810 */ /* 0x000fe40007ffe0ff */
[----:B------:R-:W-:-:S02]  /*0b50*/  LEA.HI.SX32 R7, R20, R71, 0x1b ;  /* 0x0000004714077211 */ /* 0x000fc400078fdaff */
[----:B------:R-:W-:Y:S02]  /*0b60*/  LEA R73, R73, R72, 0x1 ;  /* 0x0000004849497211 */ /* 0x000fe400078e08ff */
[-C--:B------:R-:W-:Y:S01]  /*0b70*/  LEA.HI.SX32 R13, R12, R71.reuse, 0x1b ;  /* 0x000000470c0d7211 */ /* 0x080fe200078fdaff */
[----:B------:R-:W-:Y:S01]  /*0b80*/  IMAD R76, R7, 0x2, R72 ;  /* 0x00000002074c7824 */ /* 0x000fe200078e0248 */
[C---:B------:R-:W-:Y:S02]  /*0b90*/  IADD3 R6, PT, PT, R71.reuse, 0x80, RZ ;  /* 0x0000008047067810 */ /* 0x040fe40007ffe0ff */
[----:B------:R-:W-:Y:S02]  /*0ba0*/  LEA.HI.SX32 R75, R18, R71, 0x1b ;  /* 0x00000047124b7211 */ /* 0x000fe400078fdaff */
[C---:B------:R-:W-:Y:S02]  /*0bb0*/  IADD3 R12, PT, PT, R71.reuse, 0xa0, RZ ;  /* 0x000000a0470c7810 */ /* 0x040fe40007ffe0ff */
[----:B------:R-:W-:-:S02]  /*0bc0*/  IADD3 R18, PT, PT, R71, 0xc0, RZ ;  /* 0x000000c047127810 */ /* 0x000fc40007ffe0ff */
[----:B------:R-:W-:Y:S02]  /*0bd0*/  IADD3 R20, PT, PT, R71, 0xe0, RZ ;  /* 0x000000e047147810 */ /* 0x000fe40007ffe0ff */
[-C--:B------:R-:W-:Y:S02]  /*0be0*/  LEA.HI.SX32 R77, R6, R71.reuse, 0x1b ;  /* 0x00000047064d7211 */ /* 0x080fe400078fdaff */
[-C--:B------:R-:W-:Y:S02]  /*0bf0*/  LEA R74, R13, R72.reuse, 0x1 ;  /* 0x000000480d4a7211 */ /* 0x080fe400078e08ff */
        /* <DEDUP_REMOVED lines=117> */
.L_x_2053:
[----:B------:R-:W-:Y:S05]  /*1350*/  BSYNC.RECONVERGENT B0 ;  /* 0x0000000000007941 */ /* 0x000fea0003800200 */
.L_x_2052:
        /* <DEDUP_REMOVED lines=35> */
.L_x_2055:
[----:B------:R-:W-:Y:S05]  /*1590*/  BSYNC.RECONVERGENT B0 ;  /* 0x0000000000007941 */ /* 0x000fea0003800200 */
.L_x_2054:
        /* <DEDUP_REMOVED lines=39> */
.L_x_2057:
[----:B------:R-:W-:Y:S05]  /*1810*/  BSYNC.RECONVERGENT B0 ;  /* 0x0000000000007941 */ /* 0x000fea0003800200 */
.L_x_2056:
        /* <DEDUP_REMOVED lines=32> */
.L_x_2059:
[----:B------:R-:W-:Y:S05]  /*1a20*/  BSYNC.RECONVERGENT B0 ;  /* 0x0000000000007941 */ /* 0x000fea0003800200 */
.L_x_2058:
        /* <DEDUP_REMOVED lines=32> */
.L_x_2061:
[----:B------:R-:W-:Y:S05]  /*1c30*/  BSYNC.RECONVERGENT B0 ;  /* 0x0000000000007941 */ /* 0x000fea0003800200 */
.L_x_2060:
        /* <DEDUP_REMOVED lines=32> */
.L_x_2063:
[----:B------:R-:W-:Y:S05]  /*1e40*/  BSYNC.RECONVERGENT B0 ;  /* 0x0000000000007941 */ /* 0x000fea0003800200 */
.L_x_2062:
        /* <DEDUP_REMOVED lines=32> */
.L_x_2065:
[----:B------:R-:W-:Y:S05]  /*2050*/  BSYNC.RECONVERGENT B0 ;  /* 0x0000000000007941 */ /* 0x000fea0003800200 */
.L_x_2064:
        /* <DEDUP_REMOVED lines=32> */
.L_x_2067:
[----:B------:R-:W-:Y:S05]  /*2260*/  BSYNC.RECONVERGENT B0 ;  /* 0x0000000000007941 */ /* 0x000fea0003800200 */
.L_x_2066:
        /* <DEDUP_REMOVED lines=20> */
[----:B------:R-:W-:Y:S01]  /*23b0*/  SHF.L.U32 R6, R27, 0x9, RZ ;  /* 0x000000091b067819 */ /* 0x000fe200000006ff */
[----:B------:R-:W0:Y:S01]  /*23c0*/  LDC R108, c[0x0][0x38c] ;  /* 0x0000e300ff6c7b82 */ /* 0x000e220000000800 */
[----:B------:R-:W-:Y:S01]  /*23d0*/  FMUL.FTZ R93, R7, R92 ;  /* 0x0000005c075d7220 */ /* 0x000fe20000410000 */
[----:B------:R-:W-:Y:S01]  /*23e0*/  FMUL.FTZ R99, R9, R88 ;  /* 0x0000005809637220 */ /* 0x000fe20000410000 */
[----:B------:R-:W-:Y:S01]  /*23f0*/  LEA R95, R5, -R6, 0x1 ;  /* 0x80000006055f7211 */ /* 0x000fe200078e08ff */
[----:B------:R-:W-:Y:S01]  /*2400*/  FMUL.FTZ R103, R11, R84 ;  /* 0x000000540b677220 */ /* 0x000fe20000410000 */
[----:B------:R-:W-:Y:S01]  /*2410*/  FMUL.FTZ R106, R13, R94 ;  /* 0x0000005e0d6a7220 */ /* 0x000fe20000410000 */
[C-C-:B------:R-:W-:Y:S01]  /*2420*/  IADD3 R5, PT, PT, R4.reuse, 0x1, R4.reuse ;  /* 0x0000000104057810 */ /* 0x140fe20007ffe004 */
        /* <DEDUP_REMOVED lines=12> */
[----:B------:R-:W-:Y:S01]  /*24f0*/  IADD3 R117, PT, PT, R4, 0x7, R4 ;  /* 0x0000000704757810 */ /* 0x000fe20007ffe004 */
[----:B------:R-:W3:Y:S01]  /*2500*/  LDCU UR5, c[0x0][0x38c] ;  /* 0x00007180ff0577ac */ /* 0x000ee20008000800 */
[----:B------:R-:W-:-:S02]  /*2510*/  SHF.L.U32 R4, R71, 0x4, RZ ;  /* 0x0000000447047819 */ /* 0x000fc400000006ff */
[----:B------:R-:W-:Y:S01]  /*2520*/  ISETP.NE.AND P0, PT, R27, RZ, PT ;  /* 0x000000ff1b00720c */ /* 0x000fe20003f05270 */
[----:B------:R-:W4:Y:S01]  /*2530*/  LDCU.64 UR6, c[0x0][0x3a8] ;  /* 0x00007500ff0677ac */ /* 0x000f220008000a00 */
[-C--:B------:R-:W-:Y:S02]  /*2540*/  LEA.HI.SX32 R109, R5, R4.reuse, 0x1b ;  /* 0x00000004056d7211 */ /* 0x080fe400078fdaff */
[-C--:B------:R-:W-:Y:S01]  /*2550*/  LEA.HI.SX32 R15, R7, R4.reuse, 0x1b ;  /* 0x00000004070f7211 */ /* 0x080fe200078fdaff */
[----:B------:R-:W0:Y:S01]  /*2560*/  LDCU.64 UR8, c[0x0][0x3c0] ;  /* 0x00007800ff0877ac */ /* 0x000e220008000a00 */
[-C--:B------:R-:W-:Y:S02]  /*2570*/  LEA.HI.SX32 R111, R9, R4.reuse, 0x1b ;  /* 0x00000004096f7211 */ /* 0x080fe400078fdaff */
[-C--:B------:R-:W-:Y:S01]  /*2580*/  LEA.HI.SX32 R21, R11, R4.reuse, 0x1b ;  /* 0x000000040b157211 */ /* 0x080fe200078fdaff */
[----:B------:R-:W0:Y:S01]  /*2590*/  LDCU.64 UR10, c[0x0][0x3e0] ;  /* 0x00007c00ff0a77ac */ /* 0x000e220008000a00 */
[----:B------:R-:W-:-:S02]  /*25a0*/  LEA.HI.SX32 R113, R13, R4, 0x1b ;  /* 0x000000040d717211 */ /* 0x000fc400078fdaff */
[-C--:B------:R-:W-:Y:S02]  /*25b0*/  LEA.HI.SX32 R125, R117, R4.reuse, 0x1b ;  /* 0x00000004757d7211 */ /* 0x080fe400078fdaff */
[----:B------:R-:W-:Y:S02]  /*25c0*/  IADD3 R5, PT, PT, R4, 0x8, RZ ;  /* 0x0000000804057810 */ /* 0x000fe40007ffe0ff */
[----:B------:R-:W-:Y:S02]  /*25d0*/  ISETP.EQ.AND P0, PT, R24, RZ, P0 ;  /* 0x000000ff1800720c */ /* 0x000fe40000702270 */
[----:B------:R-:W-:Y:S02]  /*25e0*/  LEA.HI.SX32 R115, R115, R4, 0x1b ;  /* 0x0000000473737211 */ /* 0x000fe400078fdaff */
[C---:B------:R-:W-:Y:S02]  /*25f0*/  IADD3 R7, PT, PT, R4.reuse, 0x9, RZ ;  /* 0x0000000904077810 */ /* 0x040fe40007ffe0ff */
[C---:B------:R-:W-:Y:S01]  /*2600*/  IADD3 R9, PT, PT, R4.reuse, 0xa, RZ ;  /* 0x0000000a04097810 */ /* 0x040fe20007ffe0ff */
[----:B------:R-:W-:Y:S01]  /*2610*/  IMAD R114, R115, 0x2, R72 ;  /* 0x0000000273727824 */ /* 0x000fe200078e0248 */
[----:B------:R-:W-:-:S02]  /*2620*/  IADD3 R11, PT, PT, R4, 0xb, RZ ;  /* 0x0000000b040b7810 */ /* 0x000fc40007ffe0ff */
[C---:B------:R-:W-:Y:S02]  /*2630*/  IADD3 R13, PT, PT, R4.reuse, 0xc, RZ ;  /* 0x0000000c040d7810 */ /* 0x040fe40007ffe0ff */
[C---:B------:R-:W-:Y:S02]  /*2640*/  IADD3 R117, PT, PT, R4.reuse, 0xd, RZ ;  /* 0x0000000d04757810 */ /* 0x040fe40007ffe0ff */
[C---:B------:R-:W-:Y:S02]  /*2650*/  IADD3 R119, PT, PT, R4.reuse, 0xe, RZ ;  /* 0x0000000e04777810 */ /* 0x040fe40007ffe0ff */
[----:B------:R-:W-:Y:S02]  /*2660*/  IADD3 R121, PT, PT, R4, 0xf, RZ ;  /* 0x0000000f04797810 */ /* 0x000fe40007ffe0ff */
        /* <DEDUP_REMOVED lines=8> */
[-C--:B------:R-:W-:Y:S02]  /*26f0*/  LEA.HI.SX32 R127, R5, R4.reuse, 0x1b ;  /* 0x00000004057f7211 */ /* 0x080fe400078fdaff */
[----:B------:R-:W-:Y:S02]  /*2700*/  P2R R181, PR, RZ, 0x1 ;  /* 0x00000001ffb57803 */ /* 0x000fe40000000000 */
        /* <DEDUP_REMOVED lines=16> */
[----:B------:R-:W-:Y:S02]  /*2810*/  ISETP.GE.AND P0, PT, R42, R95, PT ;  /* 0x0000005f2a00720c */ /* 0x000fe40003f06270 */
[-C--:B------:R-:W-:Y:S02]  /*2820*/  LEA R115, R125, R72.reuse, 0x1 ;  /* 0x000000487d737211 */ /* 0x080fe400078e08ff */
[-C--:B------:R-:W-:Y:S02]  /*2830*/  LEA R125, R127, R72.reuse, 0x1 ;  /* 0x000000487f7d7211 */ /* 0x080fe400078e08ff */
[-C--:B------:R-:W-:Y:S02]  /*2840*/  LEA R126, R129, R72.reuse, 0x1 ;  /* 0x00000048817e7211 */ /* 0x080fe400078e08ff */
[-C--:B------:R-:W-:Y:S02]  /*2850*/  LEA R127, R131, R72.reuse, 0x1 ;  /* 0x00000048837f7211 */ /* 0x080fe400078e08ff */
[----:B------:R-:W-:-:S02]  /*2860*/  LEA R109, R109, R72, 0x1 ;  /* 0x000000486d6d7211 */ /* 0x000fc400078e08ff */
[-C--:B------:R-:W-:Y:S02]  /*2870*/  LEA R110, R15, R72.reuse, 0x1 ;  /* 0x000000480f6e7211 */ /* 0x080fe400078e08ff */
[----:B------:R-:W-:Y:S02]  /*2880*/  P2R R182, PR, RZ, 0x1 ;  /* 0x00000001ffb67803 */ /* 0x000fe40000000000 */
        /* <DEDUP_REMOVED lines=16> */
[----:B01234-:R-:W-:-:S07]  /*2990*/  LEA R132, R141, R72, 0x1 ;  /* 0x000000488d847211 */ /* 0x01ffce00078e08ff */
.L_x_2071:
[----:B------:R-:W-:Y:S02]  /*29a0*/  MOV R6, R42 ;  /* 0x0000002a00067202 */ /* 0x000fe40000000f00 */
[----:B------:R-:W-:Y:S02]  /*29b0*/  MOV R7, RZ ;  /* 0x000000ff00077202 */ /* 0x000fe40000000f00 */
[----:B------:R-:W-:Y:S02]  /*29c0*/  MOV R4, R2 ;  /* 0x0000000200047202 */ /* 0x000fe40000000f00 */
[----:B------:R-:W-:Y:S01]  /*29d0*/  MOV R5, R25 ;  /* 0x0000001900057202 */ /* 0x000fe20000000f00 */
[C---:B------:R-:W-:Y:S01]  /*29e0*/  IMAD.WIDE.U32 R10, R107.reuse, UR8, R6 ;  /* 0x000000086b0a7c25 */ /* 0x040fe2000f8e0006 */
[----:B------:R-:W-:Y:S02]  /*29f0*/  PRMT R20, RZ, 0x7610, R20 ;  /* 0x00007610ff147816 */ /* 0x000fe40000000014 */
[----:B------:R-:W-:Y:S01]  /*2a00*/  PRMT R21, RZ, 0x7610, R21 ;  /* 0x00007610ff157816 */ /* 0x000fe20000000015 */
[----:B------:R-:W-:Y:S01]  /*2a10*/  IMAD.WIDE.U32 R14, R107, UR6, R4 ;  /* 0x000000066b0e7c25 */ /* 0x000fe2000f8e0004 */
[----:B------:R-:W-:-:S02]  /*2a20*/  LEA R8, P1, R10, R65, 0x1 ;  /* 0x000000410a087211 */ /* 0x000fc400078208ff */
[-C--:B------:R-:W-:Y:S01]  /*2a30*/  ISETP.GE.AND P3, PT, R54, R95.reuse, PT ;  /* 0x0000005f3600720c */ /* 0x080fe20003f66270 */
[----:B------:R-:W-:Y:S01]  /*2a40*/  IMAD.WIDE.U32 R12, R107, UR10, R6 ;  /* 0x0000000a6b0c7c25 */ /* 0x000fe2000f8e0006 */
[----:B------:R-:W-:Y:S02]  /*2a50*/  LEA R6, P0, R14, R18, 0x3 ;  /* 0x000000120e067211 */ /* 0x000fe400078018ff */
[-C--:B------:R-:W-:Y:S01]  /*2a60*/  ISETP.GE.AND P4, PT, R53, R95.reuse, PT ;  /* 0x0000005f3500720c */ /* 0x080fe20003f86270 */
[C---:B------:R-:W-:Y:S01]  /*2a70*/  IMAD R7, R107.reuse, UR9, R11 ;  /* 0x000000096b077c24 */ /* 0x040fe2000f8e020b */
[----:B------:R-:W-:Y:S01]  /*2a80*/  LEA R4, P2, R12, R66, 0x1 ;  /* 0x000000420c047211 */ /* 0x000fe200078408ff */
[C---:B------:R-:W-:Y:S01]  /*2a90*/  IMAD R11, R107.reuse, UR7, R15 ;  /* 0x000000076b0b7c24 */ /* 0x040fe2000f8e020f */
[----:B------:R-:W-:Y:S01]  /*2aa0*/  ISETP.GE.AND P5, PT, R52, R95, PT ;  /* 0x0000005f3400720c */ /* 0x000fe20003fa6270 */
[----:B------:R-:W-:Y:S01]  /*2ab0*/  IMAD R5, R107, UR11, R13 ;  /* 0x0000000b6b057c24 */ /* 0x000fe2000f8e020d */
[----:B------:R-:W-:-:S02]  /*2ac0*/  LEA.HI.X R9, R10, R67, R7, 0x1, P1 ;  /* 0x000000430a097211 */ /* 0x000fc400008f0c07 */
[----:B------:R-:W-:Y:S02]  /*2ad0*/  LEA.HI.X R7, R14, R19, R11, 0x3, P0 ;  /* 0x000000130e077211 */ /* 0x000fe400000f1c0b */
[-C--:B------:R-:W-:Y:S02]  /*2ae0*/  ISETP.GE.AND P0, PT, R55, R95.reuse, PT ;  /* 0x0000005f3700720c */ /* 0x080fe40003f06270 */
[----:B------:R-:W-:Y:S02]  /*2af0*/  LEA.HI.X R5, R12, R68, R5, 0x1, P2 ;  /* 0x000000440c057211 */ /* 0x000fe400010f0c05 */
[-C--:B------:R-:W-:Y:S01]  /*2b00*/  ISETP.GE.AND P1, PT, R47, R95.reuse, PT ;  /* 0x0000005f2f00720c */ /* 0x080fe20003f26270 */
[----:B------:R-:W2:Y:S01]  /*2b10*/  LDG.E.64 R6, desc[UR20][R6.64] ;  /* 0x0000001406067981 */ /* 0x000ea2000c1e1b00 */
[----:B------:R-:W-:Y:S02]  /*2b20*/  ISETP.NE.AND P2, PT, R182, RZ, PT ;  /* 0x000000ffb600720c */ /* 0x000fe40003f45270 */
[----:B------:R-:W-:-:S02]  /*2b30*/  ISETP.GE.AND P6, PT, R51, R95, PT ;  /* 0x0000005f3300720c */ /* 0x000fc40003fc6270 */
[----:B------:R-:W-:Y:S02]  /*2b40*/  PRMT R134, RZ, 0x7610, R134 ;  /* 0x00007610ff867816 */ /* 0x000fe40000000086 */
[----:B------:R-:W-:Y:S01]  /*2b50*/  PRMT R11, RZ, 0x7610, R11 ;  /* 0x00007610ff0b7816 */ /* 0x000fe2000000000b */
[----:B------:R-:W3:Y:S01]  /*2b60*/  @!P0 LDG.E.U16 R20, desc[UR20][R8.64+0x180] ;  /* 0x0001801408148981 */ /* 0x000ee2000c1e1500 */
[----:B------:R-:W-:Y:S02]  /*2b70*/  ISETP.GE.AND P0, PT, R56, R95, PT ;  /* 0x0000005f3800720c */ /* 0x000fe40003f06270 */
[----:B------:R-:W-:Y:S02]  /*2b80*/  PRMT R10, RZ, 0x7610, R10 ;  /* 0x00007610ff0a7816 */ /* 0x000fe4000000000a */
[----:B------:R-:W-:Y:S01]  /*2b90*/  PRMT R15, RZ, 0x7610, R15 ;  /* 0x00007610ff0f7816 */ /* 0x000fe2000000000f */
[----:B------:R-:W4:Y:S01]  /*2ba0*/  @!P1 LDG.E.U16 R11, desc[UR20][R8.64+0x40] ;  /* 0x00004014080b9981 */ /* 0x000f22000c1e1500 */
[----:B------:R-:W-:-:S02]  /*2bb0*/  PRMT R14, RZ, 0x7610, R14 ;  /* 0x00007610ff0e7816 */ /* 0x000fc4000000000e */
[----:B------:R-:W-:Y:S01]  /*2bc0*/  PRMT R13, RZ, 0x7610, R13 ;  /* 0x00007610ff0d7816 */ /* 0x000fe2000000000d */
[----:B------:R-:W5:Y:S01]  /*2bd0*/  @!P2 LDG.E.U16 R10, desc[UR20][R8.64] ;  /* 0x00000014080aa981 */ /* 0x000f62000c1e1500 */
[----:B------:R-:W-:Y:S02]  /*2be0*/  PRMT R12, RZ, 0x7610, R12 ;  /* 0x00007610ff0c7816 */ /* 0x000fe4000000000c */
[----:B------:R-:W-:Y:S01]  /*2bf0*/  PRMT R133, RZ, 0x7610, R133 ;  /* 0x00007610ff857816 */ /* 0x000fe20000000085 */
[----:B------:R-:W2:Y:S01]  /*2c00*/  @!P0 LDG.E.U16 R21, desc[UR20][R8.64+0x1c0] ;  /* 0x0001c01408158981 */ /* 0x000ea2000c1e1500 */
[-C--:B------:R-:W-:Y:S02]  /*2c10*/  ISETP.GE.AND P0, PT, R57, R95.reuse, PT ;  /* 0x0000005f3900720c */ /* 0x080fe40003f06270 */
[-C--:B------:R-:W-:Y:S01]  /*2c20*/  ISETP.GE.AND P1, PT, R59, R95.reuse, PT ;  /* 0x0000005f3b00720c */ /* 0x080fe20003f26270 */
[----:B------:R-:W3:Y:S01]  /*2c30*/  @!P3 LDG.E.U16 R15, desc[UR20][R8.64+0x140] ;  /* 0x00014014080fb981 */ /* 0x000ee2000c1e1500 */
[----:B------:R-:W-:-:S02]  /*2c40*/  ISETP.GE.AND P2, PT, R60, R95, PT ;  /* 0x0000005f3c00720c */ /* 0x000fc40003f46270 */
[-C--:B------:R-:W-:Y:S01]  /*2c50*/  ISETP.GE.AND P3, PT, R61, R95.reuse, PT ;  /* 0x0000005f3d00720c */ /* 0x080fe20003f66270 */
[----:B------:R-:W2:Y:S01]  /*2c60*/  @!P4 LDG.E.U16 R14, desc[UR20][R8.64+0x100] ;  /* 0x00010014080ec981 */ /* 0x000ea2000c1e1500 */
[-C--:B------:R-:W-:Y:S02]  /*2c70*/  ISETP.GE.AND P4, PT, R62, R95.reuse, PT ;  /* 0x0000005f3e00720c */ /* 0x080fe40003f86270 */
[----:B------:R-:W-:Y:S01]  /*2c80*/  PRMT R136, RZ, 0x7610, R136 ;  /* 0x00007610ff887816 */ /* 0x000fe20000000088 */
[----:B------:R-:W3:Y:S01]  /*2c90*/  @!P5 LDG.E.U16 R13, desc[UR20][R8.64+0xc0] ;  /* 0x0000c014080dd981 */ /* 0x000ee2000c1e1500 */
[----:B------:R-:W-:Y:S02]  /*2ca0*/  PRMT R135, RZ, 0x7610, R135 ;  /* 0x00007610ff877816 */ /* 0x000fe40000000087 */
[----:B------:R-:W-:Y:S01]  /*2cb0*/  PRMT R138, RZ, 0x7610, R138 ;  /* 0x00007610ff8a7816 */ /* 0x000fe2000000008a */
[----:B------:R-:W2:Y:S01]  /*2cc0*/  @!P0 LDG.E.U16 R134, desc[UR20][R8.64+0x200] ;  /* 0x0002001408868981 */ /* 0x000ea2000c1e1500 */
[----:B------:R-:W-:-:S02]  /*2cd0*/  ISETP.GE.AND P0, PT, R58, R95, PT ;  /* 0x0000005f3a00720c */ /* 0x000fc40003f06270 */
[-C--:B------:R-:W-:Y:S01]  /*2ce0*/  ISETP.GE.AND P5, PT, R63, R95.reuse, PT ;  /* 0x0000005f3f00720c */ /* 0x080fe20003fa6270 */
[----:B------:R-:W3:Y:S01]  /*2cf0*/  @!P6 LDG.E.U16 R12, desc[UR20][R8.64+0x80] ;  /* 0x00008014080ce981 */ /* 0x000ee2000c1e1500 */
[----:B------:R-:W-:Y:S02]  /*2d00*/  ISETP.GE.AND P6, PT, R64, R95, PT ;  /* 0x0000005f4000720c */ /* 0x000fe40003fc6270 */
        /* <DEDUP_REMOVED lines=9> */
[----:B------:R0:W2:Y:S01]  /*2da0*/  @!P6 LDG.E.U16 R139, desc[UR20][R8.64+0x3c0] ;  /* 0x0003c014088be981 */ /* 0x0000a2000c1e1500 */
[----:B------:R-:W-:-:S02]  /*2db0*/  P2R R142, PR, RZ, 0x1 ;  /* 0x00000001ff8e7803 */ /* 0x000fc40000000000 */
[-C--:B------:R-:W-:Y:S02]  /*2dc0*/  ISETP.GE.AND P0, PT, R42, R95.reuse, PT ;  /* 0x0000005f2a00720c */ /* 0x080fe40003f06270 */
[----:B------:R-:W-:Y:S02]  /*2dd0*/  P2R R141, PR, RZ, 0x2 ;  /* 0x00000002ff8d7803 */ /* 0x000fe40000000000 */
[----:B------:R-:W-:Y:S02]  /*2de0*/  ISETP.GE.AND P1, PT, R47, R95, PT ;  /* 0x0000005f2f00720c */ /* 0x000fe40003f26270 */
[----:B0-----:R-:W-:Y:S02]  /*2df0*/  PRMT R9, RZ, 0x7610, R9 ;  /* 0x00007610ff097816 */ /* 0x001fe40000000009 */
[----:B------:R-:W-:Y:S01]  /*2e00*/  PRMT R8, RZ, 0x7610, R8 ;  /* 0x00007610ff087816 */ /* 0x000fe20000000008 */
[----:B-----5:R-:W-:Y:S04]  /*2e10*/  STS.U16 [R73], R10 ;  /* 0x0000000a49007388 */ /* 0x020fe80000000400 */
[----:B----4-:R-:W-:Y:S04]  /*2e20*/  STS.U16 [R74+0x40], R11 ;  /* 0x0000400b4a007388 */ /* 0x010fe80000000400 */
[----:B---3--:R0:W-:Y:S04]  /*2e30*/  STS.U16 [R75+0x80], R12 ;  /* 0x0000800c4b007388 */ /* 0x0081e80000000400 */
[----:B------:R1:W-:Y:S04]  /*2e40*/  STS.U16 [R76+0xc0], R13 ;  /* 0x0000c00d4c007388 */ /* 0x0003e80000000400 */
[----:B--2---:R-:W-:Y:S04]  /*2e50*/  STS.U16 [R77+0x100], R14 ;  /* 0x0001000e4d007388 */ /* 0x004fe80000000400 */
[----:B------:R-:W-:Y:S04]  /*2e60*/  STS.U16 [R78+0x140], R15 ;  /* 0x0001400f4e007388 */ /* 0x000fe80000000400 */
[----:B------:R-:W-:Y:S04]  /*2e70*/  STS.U16 [R79+0x180], R20 ;  /* 0x000180144f007388 */ /* 0x000fe80000000400 */
[----:B------:R-:W-:Y:S01]  /*2e80*/  STS.U16 [R80+0x1c0], R21 ;  /* 0x0001c01550007388 */ /* 0x000fe20000000400 */
[----:B0-----:R-:W-:-:S03]  /*2e90*/  PRMT R12, RZ, 0x7610, R12 ;  /* 0x00007610ff0c7816 */ /* 0x001fc6000000000c */
[----:B------:R0:W-:Y:S04]  /*2ea0*/  STS.U16 [R117+0x200], R134 ;  /* 0x0002008675007388 */ /* 0x0001e80000000400 */
[----:B------:R2:W-:Y:S04]  /*2eb0*/  STS.U16 [R118+0x240], R133 ;  /* 0x0002408576007388 */ /* 0x0005e80000000400 */
[----:B------:R-:W-:Y:S04]  /*2ec0*/  STS.U16 [R119+0x280], R136 ;  /* 0x0002808877007388 */ /* 0x000fe80000000400 */
[----:B------:R-:W-:Y:S04]  /*2ed0*/  STS.U16 [R120+0x2c0], R135 ;  /* 0x0002c08778007388 */ /* 0x000fe80000000400 */
[----:B------:R-:W-:Y:S04]  /*2ee0*/  STS.U16 [R121+0x300], R138 ;  /* 0x0003008a79007388 */ /* 0x000fe80000000400 */
[----:B------:R-:W-:Y:S04]  /*2ef0*/  STS.U16 [R122+0x340], R137 ;  /* 0x000340897a007388 */ /* 0x000fe80000000400 */
[----:B------:R-:W-:Y:S04]  /*2f00*/  STS.U16 [R123+0x380], R140 ;  /* 0x0003808c7b007388 */ /* 0x000fe80000000400 */
[----:B------:R3:W-:Y:S01]  /*2f10*/  STS.U16 [R124+0x3c0], R139 ;  /* 0x0003c08b7c007388 */ /* 0x0007e20000000400 */
[----:B------:R-:W-:-:S03]  /*2f20*/  NOP ;  /* 0x0000000000007918 */ /* 0x000fc60000000000 */
[----:B------:R-:W4:Y:S01]  /*2f30*/  @!P0 LDG.E.U16 R12, desc[UR20][R4.64] ;  /* 0x00000014040c8981 */ /* 0x000f22000c1e1500 */
[----:B------:R-:W-:Y:S02]  /*2f40*/  ISETP.GE.AND P0, PT, R51, R95, PT ;  /* 0x0000005f3300720c */ /* 0x000fe40003f06270 */
[----:B------:R-:W-:Y:S02]  /*2f50*/  PRMT R11, RZ, 0x7610, R11 ;  /* 0x00007610ff0b7816 */ /* 0x000fe4000000000b */
[----:B------:R-:W-:-:S04]  /*2f60*/  PRMT R10, RZ, 0x7610, R10 ;  /* 0x00007610ff0a7816 */ /* 0x000fc8000000000a */
[----:B------:R-:W5:Y:S01]  /*2f70*/  @!P1 LDG.E.U16 R11, desc[UR20][R4.64+0x40] ;  /* 0x00004014040b9981 */ /* 0x000f62000c1e1500 */
[----:B------:R-:W-:-:S04]  /*2f80*/  ISETP.GE.AND P1, PT, R52, R95, PT ;  /* 0x0000005f3400720c */ /* 0x000fc80003f26270 */
[----:B------:R-:W5:Y:S01]  /*2f90*/  @!P0 LDG.E.U16 R10, desc[UR20][R4.64+0x80] ;  /* 0x00008014040a8981 */ /* 0x000f62000c1e1500 */
[----:B------:R-:W-:-:S08]  /*2fa0*/  ISETP.GE.AND P0, PT, R53, R95, PT ;  /* 0x0000005f3500720c */ /* 0x000fd00003f06270 */
[----:B------:R-:W5:Y:S01]  /*2fb0*/  @!P1 LDG.E.U16 R9, desc[UR20][R4.64+0xc0] ;  /* 0x0000c01404099981 */ /* 0x000f62000c1e1500 */
[----:B------:R-:W-:-:S04]  /*2fc0*/  ISETP.GE.AND P1, PT, R54, R95, PT ;  /* 0x0000005f3600720c */ /* 0x000fc80003f26270 */
[----:B------:R-:W5:Y:S01]  /*2fd0*/  @!P0 LDG.E.U16 R8, desc[UR20][R4.64+0x100] ;  /* 0x0001001404088981 */ /* 0x000f62000c1e1500 */
[-C--:B------:R-:W-:Y:S02]  /*2fe0*/  ISETP.GE.AND P0, PT, R55, R95.reuse, PT ;  /* 0x0000005f3700720c */ /* 0x080fe40003f06270 */
[----:B-1----:R-:W-:Y:S02]  /*2ff0*/  PRMT R13, RZ, 0x7610, R13 ;  /* 0x00007610ff0d7816 */ /* 0x002fe4000000000d */
[----:B0-----:R-:W-:Y:S01]  /*3000*/  PRMT R134, RZ, 0x7610, R134 ;  /* 0x00007610ff867816 */ /* 0x001fe20000000086 */
[-C--:B--2---:R-:W-:Y:S01]  /*3010*/  FMUL.FTZ R133, R7, R94.reuse ;  /* 0x0000005e07857220 */ /* 0x084fe20000410000 */
[----:B---3--:R-:W-:Y:S02]  /*3020*/  FMUL.FTZ R139, R6, 1.4426950216293334961 ;  /* 0x3fb8aa3b068b7820 */ /* 0x008fe40000410000 */
[----:B------:R-:W2:Y:S01]  /*3030*/  @!P1 LDG.E.U16 R13, desc[UR20][R4.64+0x140] ;  /* 0x00014014040d9981 */ /* 0x000ea2000c1e1500 */
[----:B------:R-:W-:Y:S01]  /*3040*/  ISETP.GE.AND P1, PT, R56, R95, PT ;  /* 0x0000005f3800720c */ /* 0x000fe20003f26270 */
[----:B------:R-:W-:Y:S01]  /*3050*/  FMUL.RZ R140, R133, 0.15915493667125701904 ;  /* 0x3e22f983858c7820 */ /* 0x000fe2000040c000 */
[----:B------:R-:W-:-:S02]  /*3060*/  FMUL.FTZ R6, R139, R94 ;  /* 0x0000005e8b067220 */ /* 0x000fc40000410000 */
[----:B------:R-:W3:Y:S01]  /*3070*/  @!P0 LDG.E.U16 R134, desc[UR20][R4.64+0x180] ;  /* 0x0001801404868981 */ /* 0x000ee2000c1e1500 */
[----:B------:R-:W-:Y:S01]  /*3080*/  ISETP.GE.AND P0, PT, R57, R95, PT ;  /* 0x0000005f3900720c */ /* 0x000fe20003f06270 */
[----:B------:R-:W0:Y:S01]  /*3090*/  MUFU.COS R133, R140 ;  /* 0x0000008c00857308 */ /* 0x000e220000000000 */
[-C--:B------:R-:W-:Y:S01]  /*30a0*/  FMUL.FTZ R136, R7, R82.reuse ;  /* 0x0000005207887220 */ /* 0x080fe20000410000 */
[----:B------:R-:W-:Y:S02]  /*30b0*/  PRMT R21, RZ, 0x7610, R21 ;  /* 0x00007610ff157816 */ /* 0x000fe40000000015 */
[----:B------:R-:W-:Y:S01]  /*30c0*/  PRMT R20, RZ, 0x7610, R20 ;  /* 0x00007610ff147816 */ /* 0x000fe20000000014 */
[----:B------:R-:W-:Y:S01]  /*30d0*/  FMUL.RZ R144, R136, 0.15915493667125701904 ;  /* 0x3e22f98388907820 */ /* 0x000fe2000040c000 */
[----:B------:R-:W-:Y:S02]  /*30e0*/  FMUL.FTZ R136, R139, R82 ;  /* 0x000000528b887220 */ /* 0x000fe40000410000 */
[----:B------:R-:W1:Y:S01]  /*30f0*/  MUFU.SIN R135, R140 ;  /* 0x0000008c00877308 */ /* 0x000e620000000400 */
[----:B------:R-:W3:Y:S01]  /*3100*/  @!P1 LDG.E.U16 R21, desc[UR20][R4.64+0x1c0] ;  /* 0x0001c01404159981 */ /* 0x000ee2000c1e1500 */
[----:B------:R-:W-:Y:S01]  /*3110*/  ISETP.NE.AND P1, PT, R141, RZ, PT ;  /* 0x000000ff8d00720c */ /* 0x000fe20003f25270 */
[----:B------:R-:W-:-:S02]  /*3120*/  FMUL.FTZ R138, R7, R84 ;  /* 0x00000054078a7220 */ /* 0x000fc40000410000 */
[----:B------:R-:W3:Y:S03]  /*3130*/  @!P0 LDG.E.U16 R20, desc[UR20][R4.64+0x200] ;  /* 0x0002001404148981 */ /* 0x000ee6000c1e1500 */
[----:B------:R-:W0:Y:S01]  /*3140*/  MUFU.EX2 R6, R6 ;  /* 0x0000000600067308 */ /* 0x000e220000000800 */
[----:B------:R-:W-:-:S03]  /*3150*/  ISETP.NE.AND P0, PT, R142, RZ, PT ;  /* 0x000000ff8e00720c */ /* 0x000fc60003f05270 */
[----:B------:R-:W1:Y:S01]  /*3160*/  MUFU.SIN R137, R144 ;  /* 0x0000009000897308 */ /* 0x000e620000000400 */
[----:B------:R-:W-:Y:S01]  /*3170*/  FMUL.FTZ R142, R7, R86 ;  /* 0x00000056078e7220 */ /* 0x000fe20000410000 */
[----:B------:R-:W-:-:S06]  /*3180*/  FMUL.RZ R146, R138, 0.15915493667125701904 ;  /* 0x3e22f9838a927820 */ /* 0x000fcc000040c000 */
[----:B------:R0:W1:Y:S01]  /*3190*/  MUFU.COS R141, R144 ;  /* 0x00000090008d7308 */ /* 0x0000620000000000 */
[----:B------:R-:W-:Y:S01]  /*31a0*/  FMUL.FTZ R138, R139, R84 ;  /* 0x000000548b8a7220 */ /* 0x000fe20000410000 */
[----:B------:R-:W-:-:S06]  /*31b0*/  FMUL.RZ R148, R142, 0.15915493667125701904 ;  /* 0x3e22f9838e947820 */ /* 0x000fcc000040c000 */
[----:B------:R-:W1:Y:S01]  /*31c0*/  MUFU.EX2 R136, R136 ;  /* 0x0000008800887308 */ /* 0x000e620000000800 */
[----:B0-----:R-:W-:Y:S01]  /*31d0*/  FMUL.FTZ R144, R7, R88 ;  /* 0x0000005807907220 */ /* 0x001fe20000410000 */
[C---:B------:R-:W-:Y:S01]  /*31e0*/  FMUL.FTZ R142, R139.reuse, R86 ;  /* 0x000000568b8e7220 */ /* 0x040fe20000410000 */
[----:B------:R-:W-:Y:S02]  /*31f0*/  FMUL.FTZ R154, R6, R133 ;  /* 0x00000085069a7220 */ /* 0x000fe40000410000 */
[----:B------:R-:W-:Y:S01]  /*3200*/  FMUL.RZ R149, R144, 0.15915493667125701904 ;  /* 0x3e22f98390957820 */ /* 0x000fe2000040c000 */
[----:B------:R-:W0:Y:S01]  /*3210*/  LDS.U16 R133, [R116] ;  /* 0x0000000074857984 */ /* 0x000e220000000400 */
[----:B------:R1:W0:Y:S01]  /*3220*/  MUFU.EX2 R140, R138 ;  /* 0x0000008a008c7308 */ /* 0x0002220000000800 */
[----:B------:R-:W-:Y:S01]  /*3230*/  FMUL.FTZ R144, R139, R88 ;  /* 0x000000588b907220 */ /* 0x000fe20000410000 */
[----:B-1----:R-:W-:Y:S02]  /*3240*/  FMUL.FTZ R156, R6, R135 ;  /* 0x00000087069c7220 */ /* 0x002fe40000410000 */
[----:B------:R-:W-:Y:S01]  /*3250*/  MUFU.SIN R147, R148 ;  /* 0x0000009400937308 */ /* 0x000fe20000000400 */
[----:B------:R-:W1:Y:S01]  /*3260*/  LDS.U16 R135, [R109+0x2] ;  /* 0x000002006d877984 */ /* 0x000e620000000400 */
[----:B------:R-:W-:-:S06]  /*3270*/  FMUL.FTZ R138, R7, R90 ;  /* 0x0000005a078a7220 */ /* 0x000fcc0000410000 */
[----:B------:R-:W-:Y:S01]  /*3280*/  MUFU.COS R151, R148 ;  /* 0x0000009400977308 */ /* 0x000fe20000000000 */
[----:B------:R-:W-:Y:S01]  /*3290*/  FMUL.RZ R152, R138, 0.15915493667125701904 ;  /* 0x3e22f9838a987820 */ /* 0x000fe2000040c000 */
[C---:B------:R-:W-:Y:S01]  /*32a0*/  FMUL.FTZ R138, R136.reuse, R137 ;  /* 0x00000089888a7220 */ /* 0x040fe20000410000 */
[----:B------:R-:W-:Y:S01]  /*32b0*/  FMUL.FTZ R141, R136, R141 ;  /* 0x0000008d888d7220 */ /* 0x000fe20000410000 */
[----:B------:R-:W1:Y:S04]  /*32c0*/  LDS.U16 R137, [R111+0x6] ;  /* 0x000006006f897984 */ /* 0x000e680000000400 */
[----:B------:R-:W0:Y:S01]  /*32d0*/  MUFU.COS R145, R146 ;  /* 0x0000009200917308 */ /* 0x000e220000000000 */
[----:B------:R-:W1:Y:S07]  /*32e0*/  LDS.U16 R136, [R110+0x4] ;  /* 0x000004006e887984 */ /* 0x000e6e0000000400 */
[----:B------:R-:W-:Y:S08]  /*32f0*/  MUFU.SIN R153, R149 ;  /* 0x0000009500997308 */ /* 0x000ff00000000400 */
[----:B------:R-:W1:Y:S08]  /*3300*/  MUFU.COS R155, R149 ;  /* 0x00000095009b7308 */ /* 0x000e700000000000 */
[----:B------:R-:W1:Y:S04]  /*3310*/  MUFU.EX2 R142, R142 ;  /* 0x0000008e008e7308 */ /* 0x000e680000000800 */
[----:B------:R-:W1:Y:S01]  /*3320*/  MUFU.EX2 R144, R144 ;  /* 0x0000009000907308 */ /* 0x000e620000000800 */
[----:B------:R-:W-:-:S02]  /*3330*/  PRMT R15, RZ, 0x7610, R15 ;  /* 0x00007610ff0f7816 */ /* 0x000fc4000000000f */
[----:B------:R-:W-:Y:S01]  /*3340*/  PRMT R14, RZ, 0x7610, R14 ;  /* 0x00007610ff0e7816 */ /* 0x000fe2000000000e */
[----:B------:R1:W1:Y:S01]  /*3350*/  MUFU.SIN R143, R146 ;  /* 0x00000092008f7308 */ /* 0x0002620000000400 */
[----:B0-----:R-:W-:Y:S01]  /*3360*/  FMUL.FTZ R148, R140, R145 ;  /* 0x000000918c947220 */ /* 0x001fe20000410000 */
[----:B------:R-:W-:Y:S01]  /*3370*/  PRMT R145, RZ, 0x7610, R145 ;  /* 0x00007610ff917816 */ /* 0x000fe20000000091 */
[----:B------:R-:W3:Y:S01]  /*3380*/  @!P0 LDG.E.U16 R15, desc[UR20][R4.64+0x240] ;  /* 0x00024014040f8981 */ /* 0x000ee2000c1e1500 */
[C---:B-1----:R-:W-:Y:S01]  /*3390*/  FMUL.FTZ R150, R142.reuse, R147 ;  /* 0x000000938e967220 */ /* 0x042fe20000410000 */
[----:B------:R-:W-:Y:S01]  /*33a0*/  FMUL.FTZ R151, R142, R151 ;  /* 0x000000978e977220 */ /* 0x000fe20000410000 */
[----:B------:R-:W-:Y:S01]  /*33b0*/  PRMT R147, RZ, 0x7610, R147 ;  /* 0x00007610ff937816 */ /* 0x000fe20000000093 */
[----:B------:R-:W3:Y:S01]  /*33c0*/  @!P1 LDG.E.U16 R14, desc[UR20][R4.64+0x280] ;  /* 0x00028014040e9981 */ /* 0x000ee2000c1e1500 */
[C---:B------:R-:W-:Y:S01]  /*33d0*/  FMUL.FTZ R157, R144.reuse, R155 ;  /* 0x0000009b909d7220 */ /* 0x040fe20000410000 */
[----:B------:R-:W-:Y:S01]  /*33e0*/  FMUL.FTZ R153, R144, R153 ;  /* 0x0000009990997220 */ /* 0x000fe20000410000 */
[----:B------:R-:W-:Y:S01]  /*33f0*/  PRMT R142, RZ, 0x7610, R142 ;  /* 0x00007610ff8e7816 */ /* 0x000fe2000000008e */
[----:B------:R-:W-:Y:S01]  /*3400*/  FMUL.FTZ R144, R7, R92 ;  /* 0x0000005c07907220 */ /* 0x000fe20000410000 */
[----:B------:R-:W-:Y:S01]  /*3410*/  PRMT R6, RZ, 0x7610, R6 ;  /* 0x00007610ff067816 */ /* 0x000fe20000000006 */
[----:B------:R-:W3:Y:S01]  /*3420*/  @!P2 LDG.E.U16 R147, desc[UR20][R4.64+0x2c0] ;  /* 0x0002c0140493a981 */ /* 0x000ee2000c1e1500 */
[----:B------:R-:W-:Y:S01]  /*3430*/  FMUL.FTZ R146, R139, R90 ;  /* 0x0000005a8b927220 */ /* 0x000fe20000410000 */
[----:B------:R-:W-:-:S02]  /*3440*/  FMUL.RZ R163, R144, 0.15915493667125701904 ;  /* 0x3e22f98390a37820 */ /* 0x000fc4000040c000 */
[----:B------:R-:W3:Y:S01]  /*3450*/  @!P3 LDG.E.U16 R142, desc[UR20][R4.64+0x300] ;  /* 0x00030014048eb981 */ /* 0x000ee2000c1e1500 */
[----:B------:R-:W-:Y:S03]  /*3460*/  MUFU.SIN R159, R152 ;  /* 0x00000098009f7308 */ /* 0x000fe60000000400 */
[----:B------:R-:W3:Y:S01]  /*3470*/  @!P4 LDG.E.U16 R145, desc[UR20][R4.64+0x340] ;  /* 0x000340140491c981 */ /* 0x000ee2000c1e1500 */
[----:B------:R-:W-:-:S03]  /*3480*/  FMUL.FTZ R160, R7, R96 ;  /* 0x0000006007a07220 */ /* 0x000fc60000410000 */
[----:B------:R-:W0:Y:S01]  /*3490*/  LDS.U16 R144, [R112+0x8] ;  /* 0x0000080070907984 */ /* 0x000e220000000400 */
[----:B------:R1:W1:Y:S03]  /*34a0*/  MUFU.COS R161, R152 ;  /* 0x0000009800a17308 */ /* 0x0002660000000000 */
[----:B------:R-:W3:Y:S04]  /*34b0*/  @!P5 LDG.E.U16 R6, desc[UR20][R4.64+0x380] ;  /* 0x000380140406d981 */ /* 0x000ee8000c1e1500 */
[----:B------:R-:W0:Y:S01]  /*34c0*/  LDS.U16 R7, [R113+0xa] ;  /* 0x00000a0071077984 */ /* 0x000e220000000400 */
[----:B------:R-:W1:Y:S01]  /*34d0*/  MUFU.EX2 R146, R146 ;  /* 0x0000009200927308 */ /* 0x000e620000000800 */
[----:B------:R-:W-:Y:S01]  /*34e0*/  FMUL.FTZ R149, R140, R143 ;  /* 0x0000008f8c957220 */ /* 0x000fe20000410000 */
[----:B------:R-:W-:Y:S01]  /*34f0*/  PRMT R143, RZ, 0x7610, R143 ;  /* 0x00007610ff8f7816 */ /* 0x000fe2000000008f */
[C---:B------:R-:W-:Y:S01]  /*3500*/  FMUL.FTZ R140, R139.reuse, R92 ;  /* 0x0000005c8b8c7220 */ /* 0x040fe20000410000 */
[----:B------:R-:W-:Y:S01]  /*3510*/  FMUL.FTZ R158, R139, R96 ;  /* 0x000000608b9e7220 */ /* 0x000fe20000410000 */
[----:B------:R-:W-:Y:S01]  /*3520*/  HADD2.F32 R139, -RZ, R133.H0_H0 ;  /* 0x20000085ff8b7230 */ /* 0x000fe20000004100 */
[-C--:B------:R-:W-:Y:S01]  /*3530*/  ISETP.GE.U32.AND P1, PT, R31, R69.reuse, PT ;  /* 0x000000451f00720c */ /* 0x080fe20003f26070 */
[----:B------:R-:W-:Y:S01]  /*3540*/  HADD2.F32 R135, -RZ, R135.H0_H0 ;  /* 0x20000087ff877230 */ /* 0x000fe20000004100 */
[----:B------:R1:W3:Y:S01]  /*3550*/  @!P6 LDG.E.U16 R143, desc[UR20][R4.64+0x3c0] ;  /* 0x0003c014048fe981 */ /* 0x0002e2000c1e1500 */
[----:B------:R-:W-:Y:S01]  /*3560*/  ISETP.GE.U32.AND P0, PT, R28, R69, PT ;  /* 0x000000451c00720c */ /* 0x000fe20003f06070 */
[----:B------:R-:W-:Y:S01]  /*3570*/  FMUL.FTZ R139, R106, R139 ;  /* 0x0000008b6a8b7220 */ /* 0x000fe20000410000 */
[----:B-1----:R1:W0:Y:S01]  /*3580*/  MUFU.EX2 R152, R140 ;  /* 0x0000008c00987308 */ /* 0x0022220000000800 */
[----:B------:R-:W-:Y:S01]  /*3590*/  FSEL R133, R138, RZ, !P1 ;  /* 0x000000ff8a857208 */ /* 0x000fe20004800000 */
[C---:B------:R-:W-:Y:S01]  /*35a0*/  FMUL.FTZ R161, R146.reuse, R161 ;  /* 0x000000a192a17220 */ /* 0x040fe20000410000 */
[----:B------:R-:W-:Y:S01]  /*35b0*/  FMUL.FTZ R162, R146, R159 ;  /* 0x0000009f92a27220 */ /* 0x000fe20000410000 */
[----:B------:R-:W0:Y:S01]  /*35c0*/  LDS.U16 R4, [R114+0xc] ;  /* 0x00000c0072047984 */ /* 0x000e220000000400 */
[----:B------:R-:W-:-:S02]  /*35d0*/  HADD2.F32 R146, -RZ, R137.H0_H0 ;  /* 0x20000089ff927230 */ /* 0x000fc40000004100 */
[----:B------:R-:W-:Y:S01]  /*35e0*/  FMUL.FTZ R138, R106, R135 ;  /* 0x000000876a8a7220 */ /* 0x000fe20000410000 */
[----:B-1----:R-:W-:Y:S01]  /*35f0*/  HADD2.F32 R140, -RZ, R136.H0_H0 ;  /* 0x20000088ff8c7230 */ /* 0x002fe20000004100 */
[----:B------:R-:W1:Y:S01]  /*3600*/  LDS.U16 R5, [R115+0xe] ;  /* 0x00000e0073057984 */ /* 0x000e620000000400 */
[----:B------:R-:W-:Y:S01]  /*3610*/  FSEL R136, R139, RZ, !P0 ;  /* 0x000000ff8b887208 */ /* 0x000fe20004000000 */
[----:B------:R-:W-:Y:S01]  /*3620*/  FMUL.FTZ R137, R105, R146 ;  /* 0x0000009269897220 */ /* 0x000fe20000410000 */
[----:B------:R-:W-:Y:S01]  /*3630*/  MUFU.SIN R155, R163 ;  /* 0x000000a3009b7308 */ /* 0x000fe20000000400 */
[----:B------:R-:W-:Y:S02]  /*3640*/  FSEL R135, R141, 1, !P1 ;  /* 0x3f8000008d877808 */ /* 0x000fe40004800000 */
[----:B------:R-:W-:Y:S01]  /*3650*/  FSEL R138, R138, RZ, !P0 ;  /* 0x000000ff8a8a7208 */ /* 0x000fe20004000000 */
[----:B------:R-:W-:-:S04]  /*3660*/  FMUL.FTZ R139, R105, R140 ;  /* 0x0000008c698b7220 */ /* 0x000fc80000410000 */
[----:B------:R0:W1:Y:S01]  /*3670*/  MUFU.COS R159, R163 ;  /* 0x000000a3009f7308 */ /* 0x0000620000000000 */
[----:B------:R-:W-:Y:S01]  /*3680*/  ISETP.GE.U32.AND P2, PT, R32, R69, PT ;  /* 0x000000452000720c */ /* 0x000fe20003f46070 */
[-C--:B------:R-:W-:Y:S01]  /*3690*/  FMUL.FTZ R141, R138, R133.reuse ;  /* 0x000000858a8d7220 */ /* 0x080fe20000410000 */
[----:B------:R-:W-:Y:S01]  /*36a0*/  FSEL R137, R137, RZ, !P1 ;  /* 0x000000ff89897208 */ /* 0x000fe20004800000 */
[----:B0-----:R-:W-:Y:S01]  /*36b0*/  FMUL.FTZ R163, R136, R133 ;  /* 0x0000008588a37220 */ /* 0x001fe20000410000 */
[----:B------:R-:W-:-:S03]  /*36c0*/  FSEL R139, R139, RZ, !P1 ;  /* 0x000000ff8b8b7208 */ /* 0x000fc60004800000 */
[-C--:B------:R-:W-:Y:S01]  /*36d0*/  FFMA.FTZ R164, R138, R135.reuse, R163 ;  /* 0x000000878aa47223 */ /* 0x080fe200000100a3 */
[----:B------:R-:W-:Y:S01]  /*36e0*/  FSEL R140, R149, RZ, !P2 ;  /* 0x000000ff958c7208 */ /* 0x000fe20005000000 */
[----:B------:R-:W-:Y:S02]  /*36f0*/  FFMA.FTZ R146, R136, R135, -R141 ;  /* 0x0000008788927223 */ /* 0x000fe4000001088d */
[----:B------:R-:W-:Y:S01]  /*3700*/  FADD.FTZ R164, R137, R164 ;  /* 0x000000a489a47221 */ /* 0x000fe20000010000 */
[----:B------:R-:W-:Y:S01]  /*3710*/  FSEL R141, R148, 1, !P2 ;  /* 0x3f800000948d7808 */ /* 0x000fe20005000000 */
[----:B------:R-:W-:Y:S01]  /*3720*/  FADD.FTZ R146, R139, R146 ;  /* 0x000000928b927221 */ /* 0x000fe20000010000 */
[----:B------:R-:W-:Y:S02]  /*3730*/  HADD2.F32 R144, -RZ, R144.H0_H0 ;  /* 0x20000090ff907230 */ /* 0x000fe40000004100 */
[C---:B------:R-:W-:Y:S01]  /*3740*/  FMUL.FTZ R148, R140.reuse, R164 ;  /* 0x000000a48c947220 */ /* 0x040fe20000410000 */
[----:B------:R-:W-:-:S03]  /*3750*/  FMUL.FTZ R149, R140, R146 ;  /* 0x000000928c957220 */ /* 0x000fc60000410000 */
[----:B------:R-:W-:Y:S01]  /*3760*/  FFMA.FTZ R167, R141, R146, -R148 ;  /* 0x000000928da77223 */ /* 0x000fe20000010894 */
[----:B------:R-:W-:Y:S02]  /*3770*/  HADD2.F32 R146, -RZ, R7.H0_H0 ;  /* 0x20000007ff927230 */ /* 0x000fe40000004100 */
[C---:B------:R-:W-:Y:S01]  /*3780*/  FMUL.FTZ R144, R103.reuse, R144 ;  /* 0x0000009067907220 */ /* 0x040fe20000410000 */
[C---:B-1----:R-:W-:Y:S01]  /*3790*/  FMUL.FTZ R163, R152.reuse, R159 ;  /* 0x0000009f98a37220 */ /* 0x042fe20000410000 */
[----:B------:R-:W-:Y:S01]  /*37a0*/  FMUL.FTZ R166, R152, R155 ;  /* 0x0000009b98a67220 */ /* 0x000fe20000410000 */
[----:B------:R-:W0:Y:S01]  /*37b0*/  LDS.U16 R7, [R125+0x10] ;  /* 0x000010007d077984 */ /* 0x000e220000000400 */
[----:B------:R-:W-:Y:S01]  /*37c0*/  FMUL.FTZ R152, R103, R146 ;  /* 0x0000009267987220 */ /* 0x000fe20000410000 */
[----:B------:R-:W-:Y:S02]  /*37d0*/  ISETP.GE.U32.AND P1, PT, R33, R69, PT ;  /* 0x000000452100720c */ /* 0x000fe40003f26070 */
[----:B------:R-:W-:Y:S01]  /*37e0*/  FSEL R146, R144, RZ, !P2 ;  /* 0x000000ff90927208 */ /* 0x000fe20005000000 */
[----:B------:R-:W1:Y:S01]  /*37f0*/  LDS.U16 R155, [R126+0x12] ;  /* 0x000012007e9b7984 */ /* 0x000e620000000400 */
[----:B------:R-:W-:Y:S01]  /*3800*/  FMUL.RZ R168, R160, 0.15915493667125701904 ;  /* 0x3e22f983a0a87820 */ /* 0x000fe2000040c000 */
[----:B------:R-:W-:Y:S01]  /*3810*/  FSEL R144, R150, RZ, !P1 ;  /* 0x000000ff96907208 */ /* 0x000fe20004800000 */
[----:B------:R-:W-:Y:S01]  /*3820*/  FFMA.FTZ R169, R141, R164, R149 ;  /* 0x000000a48da97223 */ /* 0x000fe20000010095 */
[----:B------:R-:W-:Y:S01]  /*3830*/  FSEL R152, R152, RZ, !P2 ;  /* 0x000000ff98987208 */ /* 0x000fe20005000000 */
[----:B------:R-:W-:Y:S01]  /*3840*/  FADD.FTZ R167, R146, R167 ;  /* 0x000000a792a77221 */ /* 0x000fe20000010000 */
[----:B------:R-:W-:Y:S01]  /*3850*/  HADD2.F32 R4, -RZ, R4.H0_H0 ;  /* 0x20000004ff047230 */ /* 0x000fe20000004100 */
[----:B------:R-:W0:Y:S01]  /*3860*/  MUFU.COS R165, R168 ;  /* 0x000000a800a57308 */ /* 0x000e220000000000 */
[----:B------:R-:W-:Y:S01]  /*3870*/  FSEL R149, R151, 1, !P1 ;  /* 0x3f80000097957808 */ /* 0x000fe20004800000 */
[----:B------:R-:W-:Y:S01]  /*3880*/  FADD.FTZ R169, R152, R169 ;  /* 0x000000a998a97221 */ /* 0x000fe20000010000 */
[----:B------:R-:W-:Y:S01]  /*3890*/  FMUL.FTZ R160, R144, R167 ;  /* 0x000000a790a07220 */ /* 0x000fe20000410000 */
[----:B------:R-:W-:-:S02]  /*38a0*/  HADD2.F32 R148, -RZ, R5.H0_H0 ;  /* 0x20000005ff947230 */ /* 0x000fc40000004100 */
[----:B------:R-:W-:Y:S01]  /*38b0*/  FMUL.FTZ R150, R101, R4 ;  /* 0x0000000465967220 */ /* 0x000fe20000410000 */
[----:B------:R-:W-:Y:S01]  /*38c0*/  ISETP.GE.U32.AND P3, PT, R34, R69, PT ;  /* 0x000000452200720c */ /* 0x000fe20003f66070 */
[----:B------:R-:W0:Y:S01]  /*38d0*/  MUFU.SIN R159, R168 ;  /* 0x000000a8009f7308 */ /* 0x000e220000000400 */
[-C--:B------:R-:W-:Y:S01]  /*38e0*/  FFMA.FTZ R171, R149, R169.reuse, R160 ;  /* 0x000000a995ab7223 */ /* 0x080fe200000100a0 */
[----:B------:R-:W-:Y:S01]  /*38f0*/  FMUL.FTZ R160, R144, R169 ;  /* 0x000000a990a07220 */ /* 0x000fe20000410000 */
[----:B------:R-:W-:Y:S01]  /*3900*/  FMUL.FTZ R148, R101, R148 ;  /* 0x0000009465947220 */ /* 0x000fe20000410000 */
[----:B------:R-:W4:Y:S04]  /*3910*/  LDS.U16 R4, [R127+0x14] ;  /* 0x000014007f047984 */ /* 0x000f280000000400 */
[----:B------:R-:W0:Y:S01]  /*3920*/  MUFU.EX2 R158, R158 ;  /* 0x0000009e009e7308 */ /* 0x000e220000000800 */
[----:B------:R-:W-:Y:S01]  /*3930*/  FSEL R150, R150, RZ, !P1 ;  /* 0x000000ff96967208 */ /* 0x000fe20004800000 */
[----:B------:R-:W-:Y:S01]  /*3940*/  FFMA.FTZ R167, R149, R167, -R160 ;  /* 0x000000a795a77223 */ /* 0x000fe200000108a0 */
[----:B------:R-:W4:Y:S01]  /*3950*/  LDS.U16 R5, [R128+0x16] ;  /* 0x0000160080057984 */ /* 0x000f220000000400 */
[----:B------:R-:W-:-:S02]  /*3960*/  FSEL R148, R148, RZ, !P1 ;  /* 0x000000ff94947208 */ /* 0x000fc40004800000 */
[----:B------:R-:W-:Y:S01]  /*3970*/  FSEL R151, R153, RZ, !P3 ;  /* 0x000000ff99977208 */ /* 0x000fe20005800000 */
[----:B------:R-:W-:Y:S01]  /*3980*/  FADD.FTZ R160, R150, R167 ;  /* 0x000000a796a07221 */ /* 0x000fe20000010000 */
[----:B------:R-:W-:Y:S01]  /*3990*/  FSEL R154, R154, 1, !P0 ;  /* 0x3f8000009a9a7808 */ /* 0x000fe20004000000 */
[----:B------:R-:W-:Y:S01]  /*39a0*/  FADD.FTZ R164, R148, R171 ;  /* 0x000000ab94a47221 */ /* 0x000fe20000010000 */
[----:B------:R-:W-:Y:S01]  /*39b0*/  FSEL R153, R157, 1, !P3 ;  /* 0x3f8000009d997808 */ /* 0x000fe20005800000 */
[C---:B------:R-:W-:Y:S01]  /*39c0*/  FMUL.FTZ R157, R151.reuse, R160 ;  /* 0x000000a0979d7220 */ /* 0x040fe20000410000 */
[C---:B0-----:R-:W-:Y:S02]  /*39d0*/  FMUL.FTZ R169, R158.reuse, R165 ;  /* 0x000000a59ea97220 */ /* 0x041fe40000410000 */
[----:B------:R-:W0:Y:S01]  /*39e0*/  LDS.U16 R165, [R130+0x1a] ;  /* 0x00001a0082a57984 */ /* 0x000e220000000400 */
[----:B------:R-:W-:Y:S01]  /*39f0*/  FMUL.FTZ R170, R158, R159 ;  /* 0x0000009f9eaa7220 */ /* 0x000fe20000410000 */
[----:B------:R-:W-:Y:S01]  /*3a00*/  FSEL R156, R156, RZ, !P0 ;  /* 0x000000ff9c9c7208 */ /* 0x000fe20004000000 */
[-C--:B------:R-:W-:Y:S01]  /*3a10*/  FMUL.FTZ R168, R151, R164.reuse ;  /* 0x000000a497a87220 */ /* 0x080fe20000410000 */
[----:B------:R-:W-:Y:S01]  /*3a20*/  FFMA.FTZ R173, R153, R164, R157 ;  /* 0x000000a499ad7223 */ /* 0x000fe2000001009d */
[-C--:B------:R-:W-:Y:S01]  /*3a30*/  FMUL.FTZ R159, R154, R133.reuse ;  /* 0x000000859a9f7220 */ /* 0x080fe20000410000 */
[----:B------:R-:W5:Y:S01]  /*3a40*/  LDS.U16 R164, [R129+0x18] ;  /* 0x0000180081a47984 */ /* 0x000f620000000400 */
[----:B------:R-:W-:-:S02]  /*3a50*/  FMUL.FTZ R157, R156, R133 ;  /* 0x000000859c9d7220 */ /* 0x000fc40000410000 */
[-C--:B------:R-:W-:Y:S01]  /*3a60*/  FFMA.FTZ R167, R156, R135.reuse, R159 ;  /* 0x000000879ca77223 */ /* 0x080fe2000001009f */
[----:B------:R-:W-:Y:S01]  /*3a70*/  FFMA.FTZ R172, R153, R160, -R168 ;  /* 0x000000a099ac7223 */ /* 0x000fe200000108a8 */
[----:B------:R-:W-:Y:S02]  /*3a80*/  HADD2.F32 R158, -RZ, R7.H0_H0 ;  /* 0x20000007ff9e7230 */ /* 0x000fe40000004100 */
[----:B------:R-:W-:Y:S01]  /*3a90*/  FFMA.FTZ R7, R154, R135, -R157 ;  /* 0x000000879a077223 */ /* 0x000fe2000001089d */
[----:B------:R-:W-:Y:S01]  /*3aa0*/  FMUL.FTZ R168, R140, R167 ;  /* 0x000000a78ca87220 */ /* 0x000fe20000410000 */
[----:B-1----:R-:W-:Y:S01]  /*3ab0*/  HADD2.F32 R160, -RZ, R155.H0_H0 ;  /* 0x2000009bffa07230 */ /* 0x002fe20000004100 */
[----:B------:R-:W-:Y:S02]  /*3ac0*/  ISETP.GE.U32.AND P0, PT, R35, R69, PT ;  /* 0x000000452300720c */ /* 0x000fe40003f06070 */
[-C--:B------:R-:W-:Y:S02]  /*3ad0*/  FFMA.FTZ R171, R141, R7.reuse, -R168 ;  /* 0x000000078dab7223 */ /* 0x080fe400000108a8 */
[----:B------:R-:W1:Y:S01]  /*3ae0*/  LDS.U16 R168, [R132+0x1e] ;  /* 0x00001e0084a87984 */ /* 0x000e620000000400 */
[----:B------:R-:W-:Y:S01]  /*3af0*/  FSEL R155, R162, RZ, !P0 ;  /* 0x000000ffa29b7208 */ /* 0x000fe20004000000 */
[----:B------:R-:W-:Y:S01]  /*3b00*/  FMUL.FTZ R160, R99, R160 ;  /* 0x000000a063a07220 */ /* 0x000fe20000410000 */
[----:B------:R-:W-:-:S02]  /*3b10*/  FMUL.FTZ R162, R140, R7 ;  /* 0x000000078ca27220 */ /* 0x000fc40000410000 */
[----:B------:R-:W2:Y:S01]  /*3b20*/  LDS.U16 R7, [R131+0x1c] ;  /* 0x00001c0083077984 */ /* 0x000ea20000000400 */
[----:B------:R-:W-:Y:S01]  /*3b30*/  FMUL.FTZ R159, R99, R158 ;  /* 0x0000009e639f7220 */ /* 0x000fe20000410000 */
[----:B------:R-:W-:Y:S01]  /*3b40*/  FSEL R158, R160, RZ, !P3 ;  /* 0x000000ffa09e7208 */ /* 0x000fe20005800000 */
[----:B----4-:R-:W-:-:S03]  /*3b50*/  HADD2.F32 R4, -RZ, R4.H0_H0 ;  /* 0x20000004ff047230 */ /* 0x010fc60000004100 */
[----:B------:R-:W-:Y:S01]  /*3b60*/  FSEL R159, R159, RZ, !P3 ;  /* 0x000000ff9f9f7208 */ /* 0x000fe20005800000 */
[----:B------:R-:W-:Y:S01]  /*3b70*/  FADD.FTZ R174, R158, R173 ;  /* 0x000000ad9eae7221 */ /* 0x000fe20000010000 */
[----:B------:R-:W-:Y:S01]  /*3b80*/  HADD2.F32 R160, -RZ, R5.H0_H0 ;  /* 0x20000005ffa07230 */ /* 0x000fe20000004100 */
[----:B------:R-:W-:Y:S01]  /*3b90*/  FSEL R157, R161, 1, !P0 ;  /* 0x3f800000a19d7808 */ /* 0x000fe20004000000 */
[----:B------:R-:W-:Y:S01]  /*3ba0*/  FMUL.FTZ R4, R97, R4 ;  /* 0x0000000461047220 */ /* 0x000fe20000410000 */
[----:B------:R-:W-:Y:S01]  /*3bb0*/  FADD.FTZ R172, R159, R172 ;  /* 0x000000ac9fac7221 */ /* 0x000fe20000010000 */
[----:B------:R-:W-:Y:S01]  /*3bc0*/  FMUL.FTZ R176, R155, R174 ;  /* 0x000000ae9bb07220 */ /* 0x000fe20000410000 */
[----:B------:R-:W-:Y:S01]  /*3bd0*/  FFMA.FTZ R167, R141, R167, R162 ;  /* 0x000000a78da77223 */ /* 0x000fe200000100a2 */
[----:B------:R-:W-:Y:S01]  /*3be0*/  FMUL.FTZ R160, R97, R160 ;  /* 0x000000a061a07220 */ /* 0x000fe20000410000 */
[----:B------:R-:W-:Y:S01]  /*3bf0*/  ISETP.GE.U32.AND P1, PT, R36, R69, PT ;  /* 0x000000452400720c */ /* 0x000fe20003f26070 */
[-C--:B------:R-:W-:Y:S01]  /*3c00*/  FFMA.FTZ R5, R157, R172.reuse, -R176 ;  /* 0x000000ac9d057223 */ /* 0x080fe200000108b0 */
[----:B------:R-:W-:Y:S01]  /*3c10*/  FSEL R162, R4, RZ, !P0 ;  /* 0x000000ff04a27208 */ /* 0x000fe20004000000 */
[----:B------:R-:W-:Y:S01]  /*3c20*/  FMUL.FTZ R172, R155, R172 ;  /* 0x000000ac9bac7220 */ /* 0x000fe20000410000 */
[----:B0-----:R-:W-:Y:S01]  /*3c30*/  HADD2.F32 R4, -RZ, R165.H0_H0 ;  /* 0x200000a5ff047230 */ /* 0x001fe20000004100 */
[----:B------:R-:W-:-:S02]  /*3c40*/  FSEL R160, R160, RZ, !P0 ;  /* 0x000000ffa0a07208 */ /* 0x000fc40004000000 */
[----:B------:R-:W-:Y:S01]  /*3c50*/  FSEL R161, R166, RZ, !P1 ;  /* 0x000000ffa6a17208 */ /* 0x000fe20004800000 */
[----:B------:R-:W-:Y:S01]  /*3c60*/  FFMA.FTZ R173, R157, R174, R172 ;  /* 0x000000ae9dad7223 */ /* 0x000fe200000100ac */
[----:B------:R-:W-:Y:S01]  /*3c70*/  FADD.FTZ R176, R162, R5 ;  /* 0x00000005a2b07221 */ /* 0x000fe20000010000 */
[----:B------:R-:W-:Y:S01]  /*3c80*/  FMUL.FTZ R166, R144, R171 ;  /* 0x000000ab90a67220 */ /* 0x000fe20000410000 */
[----:B-----5:R-:W-:Y:S02]  /*3c90*/  HADD2.F32 R164, -RZ, R164.H0_H0 ;  /* 0x200000a4ffa47230 */ /* 0x020fe40000004100 */
[----:B------:R-:W-:Y:S01]  /*3ca0*/  FMUL.FTZ R4, R93, R4 ;  /* 0x000000045d047220 */ /* 0x000fe20000410000 */
[----:B------:R-:W-:Y:S01]  /*3cb0*/  FSEL R163, R163, 1, !P1 ;  /* 0x3f800000a3a37808 */ /* 0x000fe20004800000 */
[----:B------:R-:W-:Y:S01]  /*3cc0*/  FADD.FTZ R178, R160, R173 ;  /* 0x000000ada0b27221 */ /* 0x000fe20000010000 */
[----:B------:R-:W-:Y:S01]  /*3cd0*/  FMUL.FTZ R5, R161, R176 ;  /* 0x000000b0a1057220 */ /* 0x000fe20000410000 */
[-C--:B------:R-:W-:Y:S01]  /*3ce0*/  FMUL.FTZ R172, R144, R167.reuse ;  /* 0x000000a790ac7220 */ /* 0x080fe20000410000 */
[----:B------:R-:W-:Y:S01]  /*3cf0*/  FFMA.FTZ R174, R149, R167, R166 ;  /* 0x000000a795ae7223 */ /* 0x000fe200000100a6 */
[----:B------:R-:W-:Y:S01]  /*3d00*/  FMUL.FTZ R167, R93, R164 ;  /* 0x000000a45da77220 */ /* 0x000fe20000410000 */
[----:B------:R-:W-:Y:S01]  /*3d10*/  ISETP.GE.U32.AND P0, PT, R37, R69, PT ;  /* 0x000000452500720c */ /* 0x000fe20003f06070 */
[-C--:B------:R-:W-:Y:S01]  /*3d20*/  FMUL.FTZ R180, R161, R178.reuse ;  /* 0x000000b2a1b47220 */ /* 0x080fe20000410000 */
[----:B------:R-:W-:Y:S01]  /*3d30*/  FSEL R166, R4, RZ, !P1 ;  /* 0x000000ff04a67208 */ /* 0x000fe20004800000 */
[C---:B------:R-:W-:Y:S01]  /*3d40*/  FFMA.FTZ R5, R163.reuse, R178, R5 ;  /* 0x000000b2a3057223 */ /* 0x040fe20000010005 */
[----:B------:R-:W-:Y:S01]  /*3d50*/  FSEL R164, R170, RZ, !P0 ;  /* 0x000000ffaaa47208 */ /* 0x000fe20004000000 */
[----:B------:R-:W-:Y:S01]  /*3d60*/  FFMA.FTZ R180, R163, R176, -R180 ;  /* 0x000000b0a3b47223 */ /* 0x000fe200000108b4 */
[----:B------:R-:W-:Y:S01]  /*3d70*/  FSEL R167, R167, RZ, !P1 ;  /* 0x000000ffa7a77208 */ /* 0x000fe20004800000 */
[----:B------:R-:W-:Y:S01]  /*3d80*/  FADD.FTZ R5, R166, R5 ;  /* 0x00000005a6057221 */ /* 0x000fe20000010000 */
[----:B-1----:R-:W-:-:S02]  /*3d90*/  HADD2.F32 R168, -RZ, R168.H0_H0 ;  /* 0x200000a8ffa87230 */ /* 0x002fc40000004100 */
[----:B------:R-:W-:Y:S01]  /*3da0*/  FFMA.FTZ R172, R149, R171, -R172 ;  /* 0x000000ab95ac7223 */ /* 0x000fe200000108ac */
[----:B------:R-:W-:Y:S01]  /*3db0*/  FMUL.FTZ R176, R151, R174 ;  /* 0x000000ae97b07220 */ /* 0x000fe20000410000 */
[----:B------:R-:W-:Y:S01]  /*3dc0*/  FSEL R165, R169, 1, !P0 ;  /* 0x3f800000a9a57808 */ /* 0x000fe20004000000 */
[----:B------:R-:W-:Y:S01]  /*3dd0*/  FADD.FTZ R180, R167, R180 ;  /* 0x000000b4a7b47221 */ /* 0x000fe20000010000 */
[CC--:B------:R-:W-:Y:S01]  /*3de0*/  FMUL.FTZ R170, R164.reuse, R5.reuse ;  /* 0x00000005a4aa7220 */ /* 0x0c0fe20000410000 */
[----:B--2---:R-:W-:Y:S02]  /*3df0*/  HADD2.F32 R4, -RZ, R7.H0_H0 ;  /* 0x20000007ff047230 */ /* 0x004fe40000004100 */
[----:B------:R-:W-:Y:S01]  /*3e00*/  FFMA.FTZ R176, R153, R172, -R176 ;  /* 0x000000ac99b07223 */ /* 0x000fe200000108b0 */
[----:B------:R-:W-:Y:S01]  /*3e10*/  FMUL.FTZ R168, R91, R168 ;  /* 0x000000a85ba87220 */ /* 0x000fe20000410000 */
[----:B------:R-:W-:Y:S01]  /*3e20*/  FMUL.FTZ R172, R151, R172 ;  /* 0x000000ac97ac7220 */ /* 0x000fe20000410000 */
[-C--:B------:R-:W-:Y:S01]  /*3e30*/  FFMA.FTZ R178, R165, R180.reuse, -R170 ;  /* 0x000000b4a5b27223 */ /* 0x080fe200000108aa */
[----:B------:R-:W-:Y:S01]  /*3e40*/  FMUL.FTZ R180, R164, R180 ;  /* 0x000000b4a4b47220 */ /* 0x000fe20000410000 */
[----:B------:R-:W-:Y:S01]  /*3e50*/  FMUL.FTZ R4, R91, R4 ;  /* 0x000000045b047220 */ /* 0x000fe20000410000 */
[----:B------:R-:W-:Y:S01]  /*3e60*/  FFMA.FTZ R172, R153, R174, R172 ;  /* 0x000000ae99ac7223 */ /* 0x000fe200000100ac */
[----:B------:R-:W-:Y:S01]  /*3e70*/  FMUL.FTZ R170, R155, R176 ;  /* 0x000000b09baa7220 */ /* 0x000fe20000410000 */
[----:B------:R-:W-:Y:S01]  /*3e80*/  FSEL R168, R168, RZ, !P0 ;  /* 0x000000ffa8a87208 */ /* 0x000fe20004000000 */
[----:B------:R-:W-:Y:S01]  /*3e90*/  FFMA.FTZ R5, R165, R5, R180 ;  /* 0x00000005a5057223 */ /* 0x000fe200000100b4 */
[----:B------:R-:W-:Y:S01]  /*3ea0*/  FSEL R169, R4, RZ, !P0 ;  /* 0x000000ff04a97208 */ /* 0x000fe20004000000 */
[-C--:B------:R-:W-:Y:S01]  /*3eb0*/  FFMA.FTZ R174, R157, R172.reuse, R170 ;  /* 0x000000ac9dae7223 */ /* 0x080fe200000100aa */
[----:B------:R-:W-:Y:S01]  /*3ec0*/  FMUL.FTZ R172, R155, R172 ;  /* 0x000000ac9bac7220 */ /* 0x000fe20000410000 */
[----:B------:R-:W-:-:S02]  /*3ed0*/  FADD.FTZ R170, R168, R5 ;  /* 0x00000005a8aa7221 */ /* 0x000fc40000010000 */
[----:B------:R-:W-:Y:S01]  /*3ee0*/  FADD.FTZ R171, R169, R178 ;  /* 0x000000b2a9ab7221 */ /* 0x000fe20000010000 */
[----:B------:R-:W-:Y:S01]  /*3ef0*/  FFMA.FTZ R172, R157, R176, -R172 ;  /* 0x000000b09dac7223 */ /* 0x000fe200000108ac */
[C---:B------:R-:W-:Y:S01]  /*3f00*/  FMUL.FTZ R4, R161.reuse, R174 ;  /* 0x000000aea1047220 */ /* 0x040fe20000410000 */
[----:B------:R-:W0:Y:S02]  /*3f10*/  SHFL.UP PT, R175, R170, 0x1, RZ ;  /* 0x04200000aaaf7989 */ /* 0x000e2400000e00ff */
[-C--:B------:R-:W-:Y:S01]  /*3f20*/  FMUL.FTZ R5, R161, R172.reuse ;  /* 0x000000aca1057220 */ /* 0x080fe20000410000 */
[C---:B------:R-:W-:Y:S01]  /*3f30*/  FFMA.FTZ R4, R163.reuse, R172, -R4 ;  /* 0x000000aca3047223 */ /* 0x040fe20000010804 */
[----:B------:R-:W1:Y:S02]  /*3f40*/  SHFL.UP PT, R7, R171, 0x1, RZ ;  /* 0x04200000ab077989 */ /* 0x000e6400000e00ff */
[----:B------:R-:W-:Y:S01]  /*3f50*/  FFMA.FTZ R5, R163, R174, R5 ;  /* 0x000000aea3057223 */ /* 0x000fe20000010005 */
[----:B------:R-:W-:-:S04]  /*3f60*/  FMUL.FTZ R172, R164, R4 ;  /* 0x00000004a4ac7220 */ /* 0x000fc80000410000 */
[-C--:B------:R-:W-:Y:S01]  /*3f70*/  FFMA.FTZ R172, R165, R5.reuse, R172 ;  /* 0x00000005a5ac7223 */ /* 0x080fe200000100ac */
[----:B------:R-:W-:Y:S01]  /*3f80*/  FMUL.FTZ R5, R164, R5 ;  /* 0x00000005a4057220 */ /* 0x000fe20000410000 */
[----:B------:R-:W-:-:S03]  /*3f90*/  ISETP.GE.AND P0, PT, R71, 0x1, PT ;  /* 0x000000014700780c */ /* 0x000fc60003f06270 */
[----:B------:R-:W-:Y:S02]  /*3fa0*/  FFMA.FTZ R173, R165, R4, -R5 ;  /* 0x00000004a5ad7223 */ /* 0x000fe40000010805 */
        /* <DEDUP_REMOVED lines=10> */
[-C--:B--2---:R-:W-:Y:S01]  /*4050*/  FMUL.FTZ R7, R173, R5.reuse ;  /* 0x00000005ad077220 */ /* 0x084fe20000410000 */
[----:B------:R-:W-:-:S03]  /*4060*/  FMUL.FTZ R174, R172, R5 ;  /* 0x00000005acae7220 */ /* 0x000fc60000410000 */
[-C--:B----4-:R-:W-:Y:S01]  /*4070*/  @P0 FFMA.FTZ R172, R172, R4.reuse, R7 ;  /* 0x00000004acac0223 */ /* 0x090fe20000010007 */
[----:B------:R-:W-:-:S04]  /*4080*/  @P0 FFMA.FTZ R173, R173, R4, -R174 ;  /* 0x00000004adad0223 */ /* 0x000fc800000108ae */
        /* <DEDUP_REMOVED lines=8> */
[----:B------:R-:W-:-:S04]  /*4110*/  @P0 FADD.FTZ R171, R171, R176 ;  /* 0x000000b0abab0221 */ /* 0x000fc80000010000 */
[----:B------:R-:W0:Y:S01]  /*4120*/  SHFL.UP PT, R176, R170, 0x4, RZ ;  /* 0x04800000aab07989 */ /* 0x000e2200000e00ff */
[CC--:B--2---:R-:W-:Y:S01]  /*4130*/  FMUL.FTZ R7, R173.reuse, R5.reuse ;  /* 0x00000005ad077220 */ /* 0x0c4fe20000410000 */
[C---:B------:R-:W-:Y:S02]  /*4140*/  FMUL.FTZ R174, R172.reuse, R5 ;  /* 0x00000005acae7220 */ /* 0x040fe40000410000 */
[----:B------:R-:W1:Y:S01]  /*4150*/  SHFL.UP PT, R175, R171, 0x4, RZ ;  /* 0x04800000abaf7989 */ /* 0x000e6200000e00ff */
[-C--:B----4-:R-:W-:Y:S01]  /*4160*/  @P0 FFMA.FTZ R172, R172, R4.reuse, R7 ;  /* 0x00000004acac0223 */ /* 0x090fe20000010007 */
[----:B------:R-:W-:-:S04]  /*4170*/  @P0 FFMA.FTZ R173, R173, R4, -R174 ;  /* 0x00000004adad0223 */ /* 0x000fc800000108ae */
        /* <DEDUP_REMOVED lines=15> */
[----:B------:R-:W2:Y:S04]  /*4270*/  SHFL.UP PT, R5, R172, 0x8, RZ ;  /* 0x05000000ac057989 */ /* 0x000ea800000e00ff */
[----:B------:R-:W4:Y:S01]  /*4280*/  SHFL.UP PT, R4, R173, 0x8, RZ ;  /* 0x05000000ad047989 */ /* 0x000f2200000e00ff */
[----:B------:R-:W-:-:S03]  /*4290*/  ISETP.GE.AND P0, PT, R71, 0x8, PT ;  /* 0x000000084700780c */ /* 0x000fc60003f06270 */
[----:B------:R-:W-:Y:S04]  /*42a0*/  STS.U16 [R73+0x420], R12 ;  /* 0x0004200c49007388 */ /* 0x000fe80000000400 */
[----:B------:R-:W-:Y:S04]  /*42b0*/  STS.U16 [R74+0x460], R11 ;  /* 0x0004600b4a007388 */ /* 0x000fe80000000400 */
[----:B------:R-:W-:Y:S04]  /*42c0*/  STS.U16 [R75+0x4a0], R10 ;  /* 0x0004a00a4b007388 */ /* 0x000fe80000000400 */
[----:B------:R0:W-:Y:S04]  /*42d0*/  STS.U16 [R76+0x4e0], R9 ;  /* 0x0004e0094c007388 */ /* 0x0001e80000000400 */
[----:B------:R5:W-:Y:S01]  /*42e0*/  STS.U16 [R77+0x520], R8 ;  /* 0x000520084d007388 */ /* 0x000be20000000400 */
[----:B0-----:R-:W-:-:S03]  /*42f0*/  FMUL.FTZ R9, R173, R175 ;  /* 0x000000afad097220 */ /* 0x001fc60000410000 */
[----:B------:R-:W-:Y:S01]  /*4300*/  STS.U16 [R78+0x560], R13 ;  /* 0x0005600d4e007388 */ /* 0x000fe20000000400 */
[----:B-----5:R-:W-:-:S03]  /*4310*/  FMUL.FTZ R8, R172, R175 ;  /* 0x000000afac087220 */ /* 0x020fc60000410000 */
[----:B---3--:R-:W-:Y:S01]  /*4320*/  STS.U16 [R79+0x5a0], R134 ;  /* 0x0005a0864f007388 */ /* 0x008fe20000000400 */
[-C--:B-1----:R-:W-:Y:S01]  /*4330*/  FFMA.FTZ R9, R172, R7.reuse, R9 ;  /* 0x00000007ac097223 */ /* 0x082fe20000010009 */
[C---:B------:R-:W-:Y:S02]  /*4340*/  FFMA.FTZ R10, R173.reuse, R7, -R8 ;  /* 0x00000007ad0a7223 */ /* 0x040fe40000010808 */
[----:B------:R0:W-:Y:S01]  /*4350*/  STS.U16 [R80+0x5e0], R21 ;  /* 0x0005e01550007388 */ /* 0x0001e20000000400 */
[-C--:B--2---:R-:W-:Y:S01]  /*4360*/  FMUL.FTZ R7, R173, R5.reuse ;  /* 0x00000005ad077220 */ /* 0x084fe20000410000 */
[----:B------:R-:W-:Y:S02]  /*4370*/  @P0 FADD.FTZ R170, R170, R9 ;  /* 0x00000009aaaa0221 */ /* 0x000fe40000010000 */
[----:B------:R-:W-:Y:S01]  /*4380*/  STS.U16 [R117+0x620], R20 ;  /* 0x0006201475007388 */ /* 0x000fe20000000400 */
[----:B------:R-:W-:-:S03]  /*4390*/  FMUL.FTZ R8, R172, R5 ;  /* 0x00000005ac087220 */ /* 0x000fc60000410000 */
[----:B------:R-:W-:Y:S01]  /*43a0*/  STS.U16 [R118+0x660], R15 ;  /* 0x0006600f76007388 */ /* 0x000fe20000000400 */
[----:B----4-:R-:W-:-:S03]  /*43b0*/  @P0 FFMA.FTZ R172, R172, R4, R7 ;  /* 0x00000004acac0223 */ /* 0x010fc60000010007 */
[----:B------:R-:W-:Y:S01]  /*43c0*/  STS.U16 [R119+0x6a0], R14 ;  /* 0x0006a00e77007388 */ /* 0x000fe20000000400 */
[----:B------:R-:W-:-:S03]  /*43d0*/  @P0 FADD.FTZ R171, R171, R10 ;  /* 0x0000000aabab0221 */ /* 0x000fc60000010000 */
[----:B------:R-:W-:Y:S04]  /*43e0*/  STS.U16 [R120+0x6e0], R147 ;  /* 0x0006e09378007388 */ /* 0x000fe80000000400 */
[----:B------:R-:W-:Y:S04]  /*43f0*/  STS.U16 [R121+0x720], R142 ;  /* 0x0007208e79007388 */ /* 0x000fe80000000400 */
[----:B------:R-:W-:Y:S01]  /*4400*/  STS.U16 [R122+0x760], R145 ;  /* 0x000760917a007388 */ /* 0x000fe20000000400 */
[----:B------:R-:W-:-:S03]  /*4410*/  @P0 FFMA.FTZ R173, R173, R4, -R8 ;  /* 0x00000004adad0223 */ /* 0x000fc60000010808 */
[----:B------:R-:W-:Y:S01]  /*4420*/  STS.U16 [R123+0x7a0], R6 ;  /* 0x0007a0067b007388 */ /* 0x000fe20000000400 */
[----:B0-----:R-:W0:Y:S03]  /*4430*/  S2R R21, SR_CgaCtaId ;  /* 0x0000000000157919 */ /* 0x001e260000008800 */
[----:B------:R-:W1:Y:S04]  /*4440*/  SHFL.UP PT, R6, R170, 0x10, RZ ;  /* 0x06000000aa067989 */ /* 0x000e6800000e00ff */
[----:B------:R-:W2:Y:S04]  /*4450*/  SHFL.UP PT, R4, R172, 0x10, RZ ;  /* 0x06000000ac047989 */ /* 0x000ea800000e00ff */
[----:B------:R-:W3:Y:S01]  /*4460*/  SHFL.UP PT, R5, R171, 0x10, RZ ;  /* 0x06000000ab057989 */ /* 0x000ee200000e00ff */
[----:B------:R-:W-:-:S03]  /*4470*/  ISETP.NE.AND P4, PT, R181, RZ, PT ;  /* 0x000000ffb500720c */ /* 0x000fc60003f85270 */
[----:B------:R-:W4:Y:S01]  /*4480*/  SHFL.UP PT, R13, R173, 0x10, RZ ;  /* 0x06000000ad0d7989 */ /* 0x000f2200000e00ff */
[----:B------:R-:W-:Y:S02]  /*4490*/  MOV R8, 0x3f800000 ;  /* 0x3f80000000087802 */ /* 0x000fe40000000f00 */
[----:B------:R-:W-:Y:S02]  /*44a0*/  CS2R R10, SRZ ;  /* 0x00000000000a7805 */ /* 0x000fe4000001ff00 */
[----:B------:R-:W-:Y:S02]  /*44b0*/  MOV R9, RZ ;  /* 0x000000ff00097202 */ /* 0x000fe40000000f00 */
[----:B------:R-:W-:Y:S01]  /*44c0*/  LEA R189, R107, R72, 0x4 ;  /* 0x000000486bbd7211 */ /* 0x000fe200078e20ff */
[----:B------:R-:W-:Y:S01]  /*44d0*/  STS.U16 [R124+0x7e0], R143 ;  /* 0x0007e08f7c007388 */ /* 0x000fe20000000400 */
[----:B------:R-:W-:-:S03]  /*44e0*/  NOP ;  /* 0x0000000000007918 */ /* 0x000fc60000000000 */
[----:B------:R-:W5:Y:S01]  /*44f0*/  @P4 LDS.128 R8, [R189+0x880] ;  /* 0x00088000bd084984 */ /* 0x000f620000000c00 */
[CC--:B-1----:R-:W-:Y:S01]  /*4500*/  FMUL.FTZ R14, R172.reuse, R6.reuse ;  /* 0x00000006ac0e7220 */ /* 0x0c2fe20000410000 */
[----:B------:R-:W-:Y:S01]  /*4510*/  FMUL.FTZ R7, R173, R6 ;  /* 0x00000006ad077220 */ /* 0x000fe20000410000 */
[----:B------:R-:W-:Y:S01]  /*4520*/  ISETP.NE.AND P0, PT, R71, 0x1f, PT ;  /* 0x0000001f4700780c */ /* 0x000fe20003f05270 */
[CC--:B--2---:R-:W-:Y:S01]  /*4530*/  FMUL.FTZ R12, R172.reuse, R4.reuse ;  /* 0x00000004ac0c7220 */ /* 0x0c4fe20000410000 */
[----:B------:R-:W-:Y:S01]  /*4540*/  MOV R72, 0x400 ;  /* 0x0000040000487802 */ /* 0x000fe20000000f00 */
[C---:B------:R-:W-:Y:S01]  /*4550*/  FMUL.FTZ R4, R173.reuse, R4 ;  /* 0x00000004ad047220 */ /* 0x040fe20000410000 */
[-C--:B---3--:R-:W-:Y:S01]  /*4560*/  FFMA.FTZ R14, R173, R5.reuse, -R14 ;  /* 0x00000005ad0e7223 */ /* 0x088fe2000001080e */
[C---:B------:R-:W-:Y:S01]  /*4570*/  FFMA.FTZ R7, R172.reuse, R5, R7 ;  /* 0x00000005ac077223 */ /* 0x040fe20000010007 */
[----:B0-----:R-:W-:Y:S01]  /*4580*/  LEA R72, R21, R72, 0x18 ;  /* 0x0000004815487211 */ /* 0x001fe200078ec0ff */
[----:B------:R-:W-:Y:S01]  /*4590*/  LDS.U16 R183, [R116+0x420] ;  /* 0x0004200074b77984 */ /* 0x000fe20000000400 */
[-C--:B----4-:R-:W-:Y:S01]  /*45a0*/  FFMA.FTZ R12, R173, R13.reuse, -R12 ;  /* 0x0000000dad0c7223 */ /* 0x090fe2000001080c */
[----:B------:R-:W-:Y:S01]  /*45b0*/  FFMA.FTZ R13, R172, R13, R4 ;  /* 0x0000000dac0d7223 */ /* 0x000fe20000010004 */
[----:B------:R-:W-:Y:S01]  /*45c0*/  FADD.FTZ R14, R171, R14 ;  /* 0x0000000eab0e7221 */ /* 0x000fe20000010000 */
        /* <DEDUP_REMOVED lines=57> */
[----:B------:R-:W-:Y:S01]  /*4960*/  FMUL.FTZ R15, R5, R11 ;  /* 0x0000000b050f7220 */ /* 0x000fe20000410000 */
[----:B------:R-:W-:Y:S01]  /*4970*/  ISETP.NE.AND P0, PT, R24, RZ, PT ;  /* 0x000000ff1800720c */ /* 0x000fe20003f05270 */
[C---:B------:R-:W-:Y:S01]  /*4980*/  FFMA.FTZ R13, R141.reuse, R139, -R12 ;  /* 0x0000008b8d0d7223 */ /* 0x040fe2000001080c */
[----:B------:R-:W-:Y:S01]  /*4990*/  FFMA.FTZ R141, R141, R137, R140 ;  /* 0x000000898d8d7223 */ /* 0x000fe2000001008c */
[-C--:B------:R-:W-:Y:S01]  /*49a0*/  FFMA.FTZ R15, R4, R10.reuse, -R15 ;  /* 0x0000000a040f7223 */ /* 0x080fe2000001080f */
[C---:B------:R-:W-:Y:S01]  /*49b0*/  FMUL.FTZ R10, R5.reuse, R10 ;  /* 0x0000000a050a7220 */ /* 0x040fe20000410000 */
[----:B------:R-:W-:Y:S01]  /*49c0*/  FADD.FTZ R133, R146, R13 ;  /* 0x0000000d92857221 */ /* 0x000fe20000010000 */
[C---:B------:R-:W-:Y:S01]  /*49d0*/  FMUL.FTZ R13, R5.reuse, R9 ;  /* 0x00000009050d7220 */ /* 0x040fe20000410000 */
[----:B------:R-:W-:Y:S01]  /*49e0*/  FADD.FTZ R141, R152, R141 ;  /* 0x0000008d988d7221 */ /* 0x000fe20000010000 */
[----:B------:R-:W-:-:S02]  /*49f0*/  FMUL.FTZ R5, R5, R8 ;  /* 0x0000000805057220 */ /* 0x000fc40000410000 */
[----:B------:R-:W-:Y:S01]  /*4a00*/  FFMA.FTZ R8, R4, R8, -R13 ;  /* 0x0000000804087223 */ /* 0x000fe2000001080d */
[----:B------:R-:W-:Y:S01]  /*4a10*/  FMUL.FTZ R12, R144, R141 ;  /* 0x0000008d900c7220 */ /* 0x000fe20000410000 */
[----:B------:R-:W-:Y:S01]  /*4a20*/  FFMA.FTZ R9, R4, R9, R5 ;  /* 0x0000000904097223 */ /* 0x000fe20000010005 */
[----:B------:R-:W-:Y:S01]  /*4a30*/  FMUL.FTZ R144, R144, R133 ;  /* 0x0000008590907220 */ /* 0x000fe20000410000 */
        /* <DEDUP_REMOVED lines=16> */
.L_x_2070:
[----:B------:R-:W-:Y:S05]  /*4b40*/  BSYNC.RECONVERGENT B0 ;  /* 0x0000000000007941 */ /* 0x000fea0003800200 */
.L_x_2069:
[----:B------:R-:W-:Y:S01]  /*4b50*/  FADD.FTZ R149, R148, R149 ;  /* 0x0000009594957221 */ /* 0x000fe20000010000 */
[----:B------:R-:W-:Y:S01]  /*4b60*/  FADD.FTZ R150, R150, R13 ;  /* 0x0000000d96967221 */ /* 0x000fe20000010000 */
[----:B------:R-:W-:Y:S01]  /*4b70*/  HADD2.F32 R179, -RZ, R179.H0_H0 ;  /* 0x200000b3ffb37230 */ /* 0x000fe20000004100 */
[----:B------:R-:W-:Y:S01]  /*4b80*/  IADD3 R107, PT, PT, R107, 0x1, RZ ;  /* 0x000000016b6b7810 */ /* 0x000fe20007ffe0ff */
[CC--:B0-----:R-:W-:Y:S01]  /*4b90*/  FMUL.FTZ R4, R151.reuse, R149.reuse ;  /* 0x0000009597047220 */ /* 0x0c1fe20000410000 */
[-C--:B------:R-:W-:Y:S01]  /*4ba0*/  FMUL.FTZ R6, R151, R150.reuse ;  /* 0x0000009697067220 */ /* 0x080fe20000410000 */
[----:B------:R-:W-:Y:S01]  /*4bb0*/  HADD2.F32 R177, -RZ, R177.H0_H0 ;  /* 0x200000b1ffb17230 */ /* 0x000fe20000004100 */
[----:B------:R-:W-:Y:S01]  /*4bc0*/  ISETP.GE.AND P0, PT, R107, UR5, PT ;  /* 0x000000056b007c0c */ /* 0x000fe2000bf06270 */
[C---:B------:R-:W-:Y:S01]  /*4bd0*/  FFMA.FTZ R4, R153.reuse, R150, -R4 ;  /* 0x0000009699047223 */ /* 0x040fe20000010804 */
[----:B------:R-:W-:Y:S01]  /*4be0*/  FFMA.FTZ R153, R153, R149, R6 ;  /* 0x0000009599997223 */ /* 0x000fe20000010006 */
[----:B------:R-:W-:-:S02]  /*4bf0*/  HADD2.F32 R180, -RZ, R180.H0_H0 ;  /* 0x200000b4ffb47230 */ /* 0x000fc40000004100 */
[----:B------:R-:W-:Y:S01]  /*4c00*/  FMUL.FTZ R184, R184, R138 ;  /* 0x0000008ab8b87220 */ /* 0x000fe20000410000 */
[----:B------:R-:W-:Y:S01]  /*4c10*/  FADD.FTZ R8, R159, R4 ;  /* 0x000000049f087221 */ /* 0x000fe20000010000 */
[----:B------:R-:W-:Y:S01]  /*4c20*/  FADD.FTZ R153, R158, R153 ;  /* 0x000000999e997221 */ /* 0x000fe20000010000 */
[----:B------:R-:W-:Y:S02]  /*4c30*/  HADD2.F32 R178, -RZ, R178.H0_H0 ;  /* 0x200000b2ffb27230 */ /* 0x000fe40000004100 */
[----:B------:R-:W-:Y:S01]  /*4c40*/  FMUL.FTZ R7, R180, R141 ;  /* 0x0000008db4077220 */ /* 0x000fe20000410000 */
[C---:B------:R-:W-:Y:S01]  /*4c50*/  FMUL.FTZ R6, R155.reuse, R8 ;  /* 0x000000089b067220 */ /* 0x040fe20000410000 */
[----:B------:R-:W-:Y:S01]  /*4c60*/  FMUL.FTZ R4, R155, R153 ;  /* 0x000000999b047220 */ /* 0x000fe20000410000 */
[----:B------:R-:W-:Y:S02]  /*4c70*/  HADD2.F32 R186, -RZ, R186.H0_H0 ;  /* 0x200000baffba7230 */ /* 0x000fe40000004100 */
[----:B------:R-:W-:Y:S01]  /*4c80*/  FFMA.FTZ R178, R178, R133, -R7 ;  /* 0x00000085b2b27223 */ /* 0x000fe20000010807 */
[----:B------:R-:W-:-:S02]  /*4c90*/  HADD2.F32 R176, -RZ, R176.H0_H0 ;  /* 0x200000b0ffb07230 */ /* 0x000fc40000004100 */
        /* <DEDUP_REMOVED lines=10> */
[----:B------:R-:W-:-:S02]  /*4d40*/  HADD2.F32 R145, -RZ, R145.H0_H0 ;  /* 0x20000091ff917230 */ /* 0x000fc40000004100 */
[----:B------:R-:W-:Y:S01]  /*4d50*/  FMUL.FTZ R186, R186, R137 ;  /* 0x00000089baba7220 */ /* 0x000fe20000410000 */
        /* <DEDUP_REMOVED lines=11> */
[----:B------:R-:W-:Y:S01]  /*4e10*/  FMUL.FTZ R6, R147, R7 ;  /* 0x0000000793067220 */ /* 0x000fe20000410000 */
        /* <DEDUP_REMOVED lines=8> */
[----:B------:R-:W-:Y:S01]  /*4ea0*/  FFMA.FTZ R185, R185, R139, -R186 ;  /* 0x0000008bb9b97223 */ /* 0x000fe200000108ba */
[----:B------:R-:W-:Y:S01]  /*4eb0*/  FMUL.FTZ R145, R145, R168 ;  /* 0x000000a891917220 */ /* 0x000fe20000410000 */
        /* <DEDUP_REMOVED lines=13> */
.L_x_2068:
        /* <DEDUP_REMOVED lines=71> */
.L_x_2073:
        /* <DEDUP_REMOVED lines=16> */
.L_x_5052:


//--------------------- .text._Z25selective_scan_fwd_kernelI32Selective_Scan_fwd_kernel_traitsILi32ELi8ELi1ELb0ELb1ELb1ELb1EN3c104HalfENS1_7complexIfEEEEv13SSMParamsBase --------------------------
	.section	.text._Z25selective_scan_fwd_kernelI32Selective_Scan_fwd_kernel_traitsILi32ELi8ELi1ELb0ELb1ELb1ELb1EN3c104HalfENS1_7complexIfEEEEv13SSMParamsBase,"ax",@progbits
	.align	128
        .global         _Z25selective_scan_fwd_kernelI32Selective_Scan_fwd_kernel_traitsILi32ELi8ELi1ELb0ELb1ELb1ELb1EN3c104HalfENS1_7complexIfEEEEv13SSMParamsBase
        .type           _Z25selective_scan_fwd_kernelI32Selective_Scan_fwd_kernel_traitsILi32ELi8ELi1ELb0ELb1ELb1ELb1EN3c104HalfENS1_7complexIfEEEEv13SSMParamsBase,@function
        .size           _Z25selective_scan_fwd_kernelI32Selective_Scan_fwd_kernel_traitsILi32ELi8ELi1ELb0ELb1ELb1ELb1EN3c104HalfENS1_7complexIfEEEEv13SSMParamsBase,(.L_x_5053 - _Z25selective_scan_fwd_kernelI32Selective_Scan_fwd_kernel_traitsILi32ELi8ELi1ELb0ELb1ELb1ELb1EN3c104HalfENS1_7complexIfEEEEv13SSMParamsBase)
        .other          _Z25selective_scan_fwd_kernelI32Selective_Scan_fwd_kernel_traitsILi32ELi8ELi1ELb0ELb1ELb1ELb1EN3c104HalfENS1_7complexIfEEEEv13SSMParamsBase,@"STO_CUDA_ENTRY STV_DEFAULT"
_Z25selective_scan_fwd_kernelI32Selective_Scan_fwd_kernel_traitsILi32ELi8ELi1ELb0ELb1ELb1ELb1EN3c104HalfENS1_7complexIfEEEEv13SSMParamsBase:
.text._Z25selective_scan_fwd_kernelI32Selective_Scan_fwd_kernel_traitsILi32ELi8ELi1ELb0ELb1ELb1ELb1EN3c104HalfENS1_7complexIfEEEEv13SSMParamsBase:
        /* <DEDUP_REMOVED lines=139> */
.L_x_2094:
        /* <DEDUP_REMOVED lines=44> */
[-C--:B------:R-:W-:Y:S02]  /*0b70*/  LEA.HI.SX32 R13, R10, R79.reuse, 0x1b ;  /* 0x0000004f0a0d7211 */ /* 0x080fe400078fdaff */
[C---:B------:R-:W-:Y:S02]  /*0b80*/  IADD3 R6, PT, PT, R79.reuse, 0x80, RZ ;  /* 0x000000804f067810 */ /* 0x040fe40007ffe0ff */
[----:B------:R-:W-:Y:S02]  /*0b90*/  LEA.HI.SX32 R71, R12, R79, 0x1b ;  /* 0x0000004f0c477211 */ /* 0x000fe400078fdaff */
[C---:B------:R-:W-:Y:S02]  /*0ba0*/  IADD3 R10, PT, PT, R79.reuse, 0xa0, RZ ;  /* 0x000000a04f0a7810 */ /* 0x040fe40007ffe0ff */
[----:B------:R-:W-:-:S02]  /*0bb0*/  IADD3 R12, PT, PT, R79, 0xc0, RZ ;  /* 0x000000c04f0c7810 */ /* 0x000fc40007ffe0ff */
[-C--:B------:R-:W-:Y:S02]  /*0bc0*/  LEA R70, R7, R74.reuse, 0x1 ;  /* 0x0000004a07467211 */ /* 0x080fe400078e08ff */
[----:B------:R-:W-:Y:S02]  /*0bd0*/  IADD3 R20, PT, PT, R79, 0xe0, RZ ;  /* 0x000000e04f147810 */ /* 0x000fe40007ffe0ff */
        /* <DEDUP_REMOVED lines=20> */
[----:B------:R0:W-:Y:S04]  /*0d20*/  STS.U16 [R78+0x100], R17 ;  /* 0x000100114e007388 */ /* 0x0001e80000000400 */
        /* <DEDUP_REMOVED lines=16> */
[----:B---3--:R-:W-:Y:S01]  /*0e30*/  PRMT R18, RZ, 0x7610, R18 ;  /* 0x00007610ff127816 */ /* 0x008fe20000000012 */
        /* <DEDUP_REMOVED lines=81> */
.L_x_2075:
[----:B------:R-:W-:Y:S05]  /*1350*/  BSYNC.RECONVERGENT B0 ;  /* 0x0000000000007941 */ /* 0x000fea0003800200 */
.L_x_2074:
        /* <DEDUP_REMOVED lines=35> */
.L_x_2077:
[----:B------:R-:W-:Y:S05]  /*1590*/  BSYNC.RECONVERGENT B0 ;  /* 0x0000000000007941 */ /* 0x000fea0003800200 */
.L_x_2076:
        /* <DEDUP_REMOVED lines=39> */
.L_x_2079:
[----:B------:R-:W-:Y:S05]  /*1810*/  BSYNC.RECONVERGENT B0 ;  /* 0x0000000000007941 */ /* 0x000fea0003800200 */
.L_x_2078:
        /* <DEDUP_REMOVED lines=32> */
.L_x_2081:
[----:B------:R-:W-:Y:S05]  /*1a20*/  BSYNC.RECONVERGENT B0 ;  /* 0x0000000000007941 */ /* 0x000fea0003800200 */
.L_x_2080:
        /* <DEDUP_REMOVED lines=32> */
.L_x_2083:
[----:B------:R-:W-:Y:S05]  /*1c30*/  BSYNC.RECONVERGENT B0 ;  /* 0x0000000000007941 */ /* 0x000fea0003800200 */
.L_x_2082:
        /* <DEDUP_REMOVED lines=32> */
.L_x_2085:
[----:B------:R-:W-:Y:S05]  /*1e40*/  BSYNC.RECONVERGENT B0 ;  /* 0x0000000000007941 */ /* 0x000fea0003800200 */
.L_x_2084:
        /* <DEDUP_REMOVED lines=32> */
.L_x_2087:
[----:B------:R-:W-:Y:S05]  /*2050*/  BSYNC.RECONVERGENT B0 ;  /* 0x0000000000007941 */ /* 0x000fea0003800200 */
.L_x_2086:
        /* <DEDUP_REMOVED lines=32> */
.L_x_2089:
[----:B------:R-:W-:Y:S05]  /*2260*/  BSYNC.RECONVERGENT B0 ;  /* 0x0000000000007941 */ /* 0x000fea0003800200 */
.L_x_2088:
        /* <DEDUP_REMOVED lines=41> */
[----:B------:R-:W-:Y:S01]  /*2500*/  SHF.L.U32 R4, R79, 0x4, RZ ;  /* 0x000000044f047819 */ /* 0x000fe200000006ff */
[----:B------:R-:W-:Y:S01]  /*2510*/  FMUL.FTZ R105, R105, R82 ;  /* 0x0000005269697220 */ /* 0x000fe20000410000 */
[----:B------:R-:W-:Y:S01]  /*2520*/  ISETP.NE.AND P0, PT, R27, RZ, PT ;  /* 0x000000ff1b00720c */ /* 0x000fe20003f05270 */
[----:B------:R-:W3:Y:S01]  /*2530*/  LDCU UR5, c[0x0][0x38c] ;  /* 0x00007180ff0577ac */ /* 0x000ee20008000800 */
[----:B------:R-:W-:-:S02]  /*2540*/  LEA.HI.SX32 R13, R5, R4, 0x1b ;  /* 0x00000004050d7211 */ /* 0x000fc400078fdaff */
[-C--:B------:R-:W-:Y:S01]  /*2550*/  LEA.HI.SX32 R111, R7, R4.reuse, 0x1b ;  /* 0x00000004076f7211 */ /* 0x080fe200078fdaff */
[----:B------:R-:W4:Y:S01]  /*2560*/  LDCU.64 UR6, c[0x0][0x3a8] ;  /* 0x00007500ff0677ac */ /* 0x000f220008000a00 */
[-C--:B------:R-:W-:Y:S02]  /*2570*/  LEA.HI.SX32 R15, R9, R4.reuse, 0x1b ;  /* 0x00000004090f7211 */ /* 0x080fe400078fdaff */
[-C--:B------:R-:W-:Y:S01]  /*2580*/  LEA.HI.SX32 R113, R11, R4.reuse, 0x1b ;  /* 0x000000040b717211 */ /* 0x080fe200078fdaff */
[----:B------:R-:W0:Y:S01]  /*2590*/  LDCU.64 UR8, c[0x0][0x3c0] ;  /* 0x00007800ff0877ac */ /* 0x000e220008000a00 */
[----:B------:R-:W-:Y:S02]  /*25a0*/  LEA.HI.SX32 R127, R117, R4, 0x1b ;  /* 0x00000004757f7211 */ /* 0x000fe400078fdaff */
[----:B------:R-:W-:Y:S01]  /*25b0*/  ISETP.EQ.AND P0, PT, R24, RZ, P0 ;  /* 0x000000ff1800720c */ /* 0x000fe20000702270 */
[----:B------:R-:W0:Y:S01]  /*25c0*/  LDCU.64 UR10, c[0x0][0x3e0] ;  /* 0x00007c00ff0a77ac */ /* 0x000e220008000a00 */
        /* <DEDUP_REMOVED lines=14> */
[C---:B------:R-:W-:Y:S02]  /*26b0*/  IADD3 R110, PT, PT, R79.reuse, 0x1c0, RZ ;  /* 0x000001c04f6e7810 */ /* 0x040fe40007ffe0ff */
[----:B------:R-:W-:Y:S02]  /*26c0*/  IADD3 R112, PT, PT, R79, 0x1e0, RZ ;  /* 0x000001e04f707810 */ /* 0x000fe40007ffe0ff */
[----:B------:R-:W-:Y:S02]  /*26d0*/  P2R R182, PR, RZ, 0x1 ;  /* 0x00000001ffb67803 */ /* 0x000fe40000000000 */
        /* <DEDUP_REMOVED lines=10> */
[----:B------:R-:W-:Y:S02]  /*2780*/  LEA.HI.SX32 R117, R4, R4, 0x1b ;  /* 0x0000000404757211 */ /* 0x000fe400078fdaff */
        /* <DEDUP_REMOVED lines=8> */
[----:B------:R-:W-:-:S02]  /*2810*/  ISETP.GE.AND P0, PT, R42, R95, PT ;  /* 0x0000005f2a00720c */ /* 0x000fc40003f06270 */
[-C--:B------:R-:W-:Y:S02]  /*2820*/  LEA R116, R127, R74.reuse, 0x1 ;  /* 0x0000004a7f747211 */ /* 0x080fe400078e08ff */
[-C--:B------:R-:W-:Y:S02]  /*2830*/  LEA R126, R129, R74.reuse, 0x1 ;  /* 0x0000004a817e7211 */ /* 0x080fe400078e08ff */
[-C--:B------:R-:W-:Y:S02]  /*2840*/  LEA R127, R131, R74.reuse, 0x1 ;  /* 0x0000004a837f7211 */ /* 0x080fe400078e08ff */
[-C--:B------:R-:W-:Y:S02]  /*2850*/  LEA R128, R133, R74.reuse, 0x1 ;  /* 0x0000004a85807211 */ /* 0x080fe400078e08ff */
[-C--:B------:R-:W-:Y:S02]  /*2860*/  LEA R110, R13, R74.reuse, 0x1 ;  /* 0x0000004a0d6e7211 */ /* 0x080fe400078e08ff */
[----:B------:R-:W-:-:S02]  /*2870*/  LEA R111, R111, R74, 0x1 ;  /* 0x0000004a6f6f7211 */ /* 0x000fc400078e08ff */
[----:B------:R-:W-:Y:S02]  /*2880*/  P2R R183, PR, RZ, 0x1 ;  /* 0x00000001ffb77803 */ /* 0x000fe40000000000 */
        /* <DEDUP_REMOVED lines=18> */
.L_x_2093:
        /* <DEDUP_REMOVED lines=13> */
[----:B------:R-:W-:Y:S01]  /*2a80*/  IMAD R7, R108, UR9, R11 ;  /* 0x000000096c077c24 */ /* 0x000fe2000f8e020b */
[----:B------:R-:W-:Y:S01]  /*2a90*/  LEA R4, P2, R12, R66, 0x1 ;  /* 0x000000420c047211 */ /* 0x000fe200078408ff */
[----:B------:R-:W-:Y:S01]  /*2aa0*/  IMAD R11, R108, UR7, R15 ;  /* 0x000000076c0b7c24 */ /* 0x000fe2000f8e020f */
        /* <DEDUP_REMOVED lines=51> */
[----:B0-----:R-:W-:Y:S02]  /*2de0*/  PRMT R8, RZ, 0x7610, R8 ;  /* 0x00007610ff087816 */ /* 0x001fe40000000008 */
[----:B------:R-:W-:Y:S02]  /*2df0*/  P2R R142, PR, RZ, 0x2 ;  /* 0x00000002ff8e7803 */ /* 0x000fe40000000000 */
[----:B------:R-:W-:Y:S02]  /*2e00*/  ISETP.GE.AND P1, PT, R47, R95, PT ;  /* 0x0000005f2f00720c */ /* 0x000fe40003f26270 */
[----:B------:R-:W-:Y:S01]  /*2e10*/  PRMT R9, RZ, 0x7610, R9 ;  /* 0x00007610ff097816 */ /* 0x000fe20000000009 */
[----:B-----5:R-:W-:Y:S04]  /*2e20*/  STS.U16 [R73], R10 ;  /* 0x0000000a49007388 */ /* 0x020fe80000000400 */
[----:B----4-:R-:W-:Y:S04]  /*2e30*/  STS.U16 [R72+0x40], R11 ;  /* 0x0000400b48007388 */ /* 0x010fe80000000400 */
[----:B---3--:R-:W-:Y:S04]  /*2e40*/  STS.U16 [R71+0x80], R12 ;  /* 0x0000800c47007388 */ /* 0x008fe80000000400 */
[----:B------:R-:W-:Y:S04]  /*2e50*/  STS.U16 [R70+0xc0], R13 ;  /* 0x0000c00d46007388 */ /* 0x000fe80000000400 */
[----:B--2---:R-:W-:Y:S04]  /*2e60*/  STS.U16 [R78+0x100], R15 ;  /* 0x0001000f4e007388 */ /* 0x004fe80000000400 */
[----:B------:R0:W-:Y:S04]  /*2e70*/  STS.U16 [R77+0x140], R14 ;  /* 0x0001400e4d007388 */ /* 0x0001e80000000400 */
[----:B------:R1:W-:Y:S04]  /*2e80*/  STS.U16 [R76+0x180], R21 ;  /* 0x000180154c007388 */ /* 0x0003e80000000400 */
        /* <DEDUP_REMOVED lines=12> */
[----:B0-----:R-:W-:Y:S02]  /*2f50*/  PRMT R14, RZ, 0x7610, R14 ;  /* 0x00007610ff0e7816 */ /* 0x001fe4000000000e */
[----:B-1----:R-:W-:-:S06]  /*2f60*/  PRMT R21, RZ, 0x7610, R21 ;  /* 0x00007610ff157816 */ /* 0x002fcc0000000015 */
[----:B------:R-:W5:Y:S04]  /*2f70*/  @!P1 LDG.E.U16 R21, desc[UR20][R4.64+0x40] ;  /* 0x0000401404159981 */ /* 0x000f68000c1e1500 */
[----:B------:R-:W5:Y:S01]  /*2f80*/  @!P0 LDG.E.U16 R14, desc[UR20][R4.64+0x80] ;  /* 0x00008014040e8981 */ /* 0x000f62000c1e1500 */
[-C--:B------:R-:W-:Y:S02]  /*2f90*/  ISETP.GE.AND P0, PT, R53, R95.reuse, PT ;  /* 0x0000005f3500720c */ /* 0x080fe40003f06270 */
[----:B------:R-:W-:Y:S02]  /*2fa0*/  ISETP.GE.AND P1, PT, R52, R95, PT ;  /* 0x0000005f3400720c */ /* 0x000fe40003f26270 */
[----:B------:R-:W-:-:S09]  /*2fb0*/  PRMT R15, RZ, 0x7610, R15 ;  /* 0x00007610ff0f7816 */ /* 0x000fd2000000000f */
[----:B------:R-:W5:Y:S01]  /*2fc0*/  @!P0 LDG.E.U16 R9, desc[UR20][R4.64+0x100] ;  /* 0x0001001404098981 */ /* 0x000f62000c1e1500 */
[-C--:B------:R-:W-:Y:S02]  /*2fd0*/  ISETP.GE.AND P0, PT, R55, R95.reuse, PT ;  /* 0x0000005f3700720c */ /* 0x080fe40003f06270 */
[----:B------:R-:W-:Y:S01]  /*2fe0*/  PRMT R11, RZ, 0x7610, R11 ;  /* 0x00007610ff0b7816 */ /* 0x000fe2000000000b */
[----:B------:R-:W5:Y:S01]  /*2ff0*/  @!P1 LDG.E.U16 R15, desc[UR20][R4.64+0xc0] ;  /* 0x0000c014040f9981 */ /* 0x000f62000c1e1500 */
[----:B------:R-:W-:Y:S01]  /*3000*/  ISETP.GE.AND P1, PT, R54, R95, PT ;  /* 0x0000005f3600720c */ /* 0x000fe20003f26270 */
[----:B--2---:R-:W-:Y:S01]  /*3010*/  FMUL.FTZ R134, R7, R94 ;  /* 0x0000005e07867220 */ /* 0x004fe20000410000 */
[----:B------:R-:W-:-:S07]  /*3020*/  PRMT R20, RZ, 0x7610, R20 ;  /* 0x00007610ff147816 */ /* 0x000fce0000000014 */
[----:B------:R-:W2:Y:S01]  /*3030*/  @!P0 LDG.E.U16 R11, desc[UR20][R4.64+0x180] ;  /* 0x00018014040b8981 */ /* 0x000ea2000c1e1500 */
[-C--:B------:R-:W-:Y:S01]  /*3040*/  ISETP.GE.AND P0, PT, R57, R95.reuse, PT ;  /* 0x0000005f3900720c */ /* 0x080fe20003f06270 */
[----:B---3--:R-:W-:Y:S01]  /*3050*/  FMUL.RZ R140, R134, 0.15915493667125701904 ;  /* 0x3e22f983868c7820 */ /* 0x008fe2000040c000 */
[-C--:B------:R-:W-:Y:S01]  /*3060*/  FMUL.FTZ R134, R7, R82.reuse ;  /* 0x0000005207867220 */ /* 0x080fe20000410000 */
[----:B------:R-:W-:Y:S01]  /*3070*/  FMUL.FTZ R139, R6, 1.4426950216293334961 ;  /* 0x3fb8aa3b068b7820 */ /* 0x000fe20000410000 */
[----:B------:R-:W3:Y:S01]  /*3080*/  @!P1 LDG.E.U16 R20, desc[UR20][R4.64+0x140] ;  /* 0x0001401404149981 */ /* 0x000ee2000c1e1500 */
[----:B------:R-:W-:Y:S01]  /*3090*/  PRMT R135, RZ, 0x7610, R135 ;  /* 0x00007610ff877816 */ /* 0x000fe20000000087 */
[----:B------:R-:W-:Y:S01]  /*30a0*/  FMUL.RZ R144, R134, 0.15915493667125701904 ;  /* 0x3e22f98386907820 */ /* 0x000fe2000040c000 */
[----:B------:R-:W-:Y:S01]  /*30b0*/  ISETP.GE.AND P1, PT, R56, R95, PT ;  /* 0x0000005f3800720c */ /* 0x000fe20003f26270 */
[C---:B------:R-:W-:Y:S01]  /*30c0*/  FMUL.FTZ R134, R139.reuse, R82 ;  /* 0x000000528b867220 */ /* 0x040fe20000410000 */
[----:B------:R-:W-:Y:S01]  /*30d0*/  FMUL.FTZ R6, R139, R94 ;  /* 0x0000005e8b067220 */ /* 0x000fe20000410000 */
[----:B------:R-:W0:Y:S01]  /*30e0*/  MUFU.COS R141, R140 ;  /* 0x0000008c008d7308 */ /* 0x000e220000000000 */
[----:B------:R-:W-:-:S02]  /*30f0*/  PRMT R12, RZ, 0x7610, R12 ;  /* 0x00007610ff0c7816 */ /* 0x000fc4000000000c */
[----:B------:R-:W2:Y:S01]  /*3100*/  @!P0 LDG.E.U16 R135, desc[UR20][R4.64+0x200] ;  /* 0x0002001404878981 */ /* 0x000ea2000c1e1500 */
[----:B------:R-:W-:Y:S01]  /*3110*/  ISETP.NE.AND P0, PT, R143, RZ, PT ;  /* 0x000000ff8f00720c */ /* 0x000fe20003f05270 */
[----:B------:R-:W-:-:S03]  /*3120*/  FMUL.FTZ R136, R7, R84 ;  /* 0x0000005407887220 */ /* 0x000fc60000410000 */
[----:B------:R1:W-:Y:S02]  /*3130*/  MUFU.EX2 R138, R134 ;  /* 0x00000086008a7308 */ /* 0x0003e40000000800 */
[----:B------:R-:W2:Y:S02]  /*3140*/  @!P1 LDG.E.U16 R12, desc[UR20][R4.64+0x1c0] ;  /* 0x0001c014040c9981 */ /* 0x000ea4000c1e1500 */
[----:B------:R-:W0:Y:S01]  /*3150*/  MUFU.SIN R143, R144 ;  /* 0x00000090008f7308 */ /* 0x000e220000000400 */
[----:B------:R-:W-:Y:S01]  /*3160*/  FMUL.RZ R146, R136, 0.15915493667125701904 ;  /* 0x3e22f98388927820 */ /* 0x000fe2000040c000 */
[----:B-1----:R-:W-:-:S06]  /*3170*/  FMUL.FTZ R134, R7, R88 ;  /* 0x0000005807867220 */ /* 0x002fcc0000410000 */
[----:B------:R-:W-:Y:S01]  /*3180*/  MUFU.COS R145, R144 ;  /* 0x0000009000917308 */ /* 0x000fe20000000000 */
[----:B------:R-:W-:Y:S01]  /*3190*/  FMUL.RZ R150, R134, 0.15915493667125701904 ;  /* 0x3e22f98386967820 */ /* 0x000fe2000040c000 */
[----:B------:R-:W-:-:S06]  /*31a0*/  FMUL.FTZ R134, R7, R90 ;  /* 0x0000005a07867220 */ /* 0x000fcc0000410000 */
[----:B------:R1:W0:Y:S01]  /*31b0*/  MUFU.SIN R137, R140 ;  /* 0x0000008c00897308 */ /* 0x0002220000000400 */
[----:B------:R-:W-:Y:S01]  /*31c0*/  ISETP.NE.AND P1, PT, R142, RZ, PT ;  /* 0x000000ff8e00720c */ /* 0x000fe20003f25270 */
[----:B------:R-:W-:Y:S01]  /*31d0*/  FMUL.FTZ R136, R139, R84 ;  /* 0x000000548b887220 */ /* 0x000fe20000410000 */
[----:B------:R-:W-:-:S05]  /*31e0*/  FMUL.FTZ R142, R7, R86 ;  /* 0x00000056078e7220 */ /* 0x000fca0000410000 */
[----:B------:R-:W0:Y:S01]  /*31f0*/  MUFU.EX2 R6, R6 ;  /* 0x0000000600067308 */ /* 0x000e220000000800 */
[----:B------:R-:W-:-:S03]  /*3200*/  FMUL.RZ R156, R134, 0.15915493667125701904 ;  /* 0x3e22f983869c7820 */ /* 0x000fc6000040c000 */
[----:B------:R-:W0:Y:S01]  /*3210*/  MUFU.SIN R147, R146 ;  /* 0x0000009200937308 */ /* 0x000e220000000400 */
[----:B------:R-:W0:Y:S01]  /*3220*/  LDS.U16 R134, [R117] ;  /* 0x0000000075867984 */ /* 0x000e220000000400 */
[----:B------:R-:W-:Y:S01]  /*3230*/  FMUL.RZ R148, R142, 0.15915493667125701904 ;  /* 0x3e22f9838e947820 */ /* 0x000fe2000040c000 */
[----:B------:R-:W-:-:S05]  /*3240*/  FMUL.FTZ R142, R139, R86 ;  /* 0x000000568b8e7220 */ /* 0x000fca0000410000 */
[----:B-1----:R1:W1:Y:S01]  /*3250*/  MUFU.EX2 R140, R136 ;  /* 0x00000088008c7308 */ /* 0x0022620000000800 */
[----:B------:R-:W-:Y:S01]  /*3260*/  PRMT R10, RZ, 0x7610, R10 ;  /* 0x00007610ff0a7816 */ /* 0x000fe2000000000a */
[----:B0-----:R-:W-:Y:S01]  /*3270*/  FMUL.FTZ R155, R6, R141 ;  /* 0x0000008d069b7220 */ /* 0x001fe20000410000 */
[----:B------:R-:W-:Y:S01]  /*3280*/  FMUL.FTZ R141, R138, R143 ;  /* 0x0000008f8a8d7220 */ /* 0x000fe20000410000 */
[----:B------:R0:W0:Y:S01]  /*3290*/  MUFU.EX2 R144, R142 ;  /* 0x0000008e00907308 */ /* 0x0000220000000800 */
[----:B------:R-:W-:Y:S02]  /*32a0*/  FMUL.FTZ R159, R6, R137 ;  /* 0x00000089069f7220 */ /* 0x000fe40000410000 */
[----:B------:R-:W-:Y:S04]  /*32b0*/  LDS.U16 R137, [R111+0x4] ;  /* 0x000004006f897984 */ /* 0x000fe80000000400 */
[----:B-1----:R-:W1:Y:S01]  /*32c0*/  LDS.U16 R136, [R110+0x2] ;  /* 0x000002006e887984 */ /* 0x002e620000000400 */
[----:B------:R0:W-:Y:S02]  /*32d0*/  MUFU.COS R149, R146 ;  /* 0x0000009200957308 */ /* 0x0001e40000000000 */
[----:B0-----:R-:W-:-:S02]  /*32e0*/  FMUL.FTZ R142, R138, R145 ;  /* 0x000000918a8e7220 */ /* 0x001fc40000410000 */
[----:B------:R-:W0:Y:S04]  /*32f0*/  LDS.U16 R138, [R112+0x6] ;  /* 0x00000600708a7984 */ /* 0x000e280000000400 */
[----:B------:R-:W2:Y:S01]  /*3300*/  @!P0 LDG.E.U16 R10, desc[UR20][R4.64+0x240] ;  /* 0x00024014040a8981 */ /* 0x000ea2000c1e1500 */
[----:B------:R-:W-:Y:S01]  /*3310*/  FMUL.FTZ R146, R139, R88 ;  /* 0x000000588b927220 */ /* 0x000fe20000410000 */
[----:B------:R-:W-:Y:S08]  /*3320*/  MUFU.SIN R151, R148 ;  /* 0x0000009400977308 */ /* 0x000ff00000000400 */
[----:B------:R1:W0:Y:S08]  /*3330*/  MUFU.COS R153, R148 ;  /* 0x0000009400997308 */ /* 0x0002300000000000 */
[----:B------:R-:W-:Y:S01]  /*3340*/  MUFU.SIN R157, R150 ;  /* 0x00000096009d7308 */ /* 0x000fe20000000400 */
[----:B-1----:R-:W-:Y:S01]  /*3350*/  FMUL.FTZ R148, R140, R147 ;  /* 0x000000938c947220 */ /* 0x002fe20000410000 */
[----:B------:R-:W-:-:S06]  /*3360*/  FMUL.FTZ R147, R7, R92 ;  /* 0x0000005c07937220 */ /* 0x000fcc0000410000 */
[----:B------:R1:W0:Y:S01]  /*3370*/  MUFU.COS R161, R150 ;  /* 0x0000009600a17308 */ /* 0x0002220000000000 */
[----:B------:R-:W-:Y:S01]  /*3380*/  PRMT R13, RZ, 0x7610, R13 ;  /* 0x00007610ff0d7816 */ /* 0x000fe2000000000d */
[----:B------:R-:W-:Y:S02]  /*3390*/  FMUL.RZ R162, R147, 0.15915493667125701904 ;  /* 0x3e22f98393a27820 */ /* 0x000fe4000040c000 */
[----:B------:R-:W0:Y:S04]  /*33a0*/  LDS.U16 R147, [R113+0x8] ;  /* 0x0000080071937984 */ /* 0x000e280000000400 */
[----:B------:R-:W0:Y:S01]  /*33b0*/  MUFU.EX2 R146, R146 ;  /* 0x0000009200927308 */ /* 0x000e220000000800 */
[----:B------:R-:W-:Y:S01]  /*33c0*/  FMUL.FTZ R160, R7, R96 ;  /* 0x0000006007a07220 */ /* 0x000fe20000410000 */
[----:B-1----:R-:W-:Y:S01]  /*33d0*/  FMUL.FTZ R150, R139, R90 ;  /* 0x0000005a8b967220 */ /* 0x002fe20000410000 */
[----:B------:R-:W1:Y:S01]  /*33e0*/  LDS.U16 R7, [R114+0xa] ;  /* 0x00000a0072077984 */ /* 0x000e620000000400 */
[----:B------:R-:W-:Y:S01]  /*33f0*/  MUFU.SIN R163, R156 ;  /* 0x0000009c00a37308 */ /* 0x000fe20000000400 */
[----:B0-----:R-:W-:-:S02]  /*3400*/  FMUL.FTZ R152, R144, R153 ;  /* 0x0000009990987220 */ /* 0x001fc40000410000 */
[----:B------:R-:W2:Y:S01]  /*3410*/  @!P1 LDG.E.U16 R13, desc[UR20][R4.64+0x280] ;  /* 0x00028014040d9981 */ /* 0x000ea2000c1e1500 */
[----:B------:R-:W-:Y:S01]  /*3420*/  FMUL.FTZ R151, R144, R151 ;  /* 0x0000009790977220 */ /* 0x000fe20000410000 */
[----:B------:R-:W-:-:S03]  /*3430*/  PRMT R145, RZ, 0x7610, R145 ;  /* 0x00007610ff917816 */ /* 0x000fc60000000091 */
[----:B------:R-:W0:Y:S01]  /*3440*/  MUFU.COS R165, R156 ;  /* 0x0000009c00a57308 */ /* 0x000e220000000000 */
[----:B------:R-:W-:Y:S01]  /*3450*/  PRMT R144, RZ, 0x7610, R144 ;  /* 0x00007610ff907816 */ /* 0x000fe20000000090 */
[C---:B------:R-:W-:Y:S01]  /*3460*/  FMUL.FTZ R154, R146.reuse, R161 ;  /* 0x000000a1929a7220 */ /* 0x040fe20000410000 */
[----:B------:R-:W-:Y:S01]  /*3470*/  FMUL.FTZ R157, R146, R157 ;  /* 0x0000009d929d7220 */ /* 0x000fe20000410000 */
[----:B------:R-:W-:Y:S02]  /*3480*/  PRMT R146, RZ, 0x7610, R146 ;  /* 0x00007610ff927816 */ /* 0x000fe40000000092 */
[----:B------:R-:W-:Y:S02]  /*3490*/  PRMT R143, RZ, 0x7610, R143 ;  /* 0x00007610ff8f7816 */ /* 0x000fe4000000008f */
[----:B------:R-:W-:Y:S01]  /*34a0*/  PRMT R6, RZ, 0x7610, R6 ;  /* 0x00007610ff067816 */ /* 0x000fe20000000006 */
[----:B------:R-:W0:Y:S01]  /*34b0*/  MUFU.EX2 R150, R150 ;  /* 0x0000009600967308 */ /* 0x000e220000000800 */
[----:B------:R-:W-:Y:S01]  /*34c0*/  FMUL.FTZ R149, R140, R149 ;  /* 0x000000958c957220 */ /* 0x000fe20000410000 */
[----:B------:R-:W-:Y:S01]  /*34d0*/  FMUL.FTZ R140, R139, R92 ;  /* 0x0000005c8b8c7220 */ /* 0x000fe20000410000 */
[----:B------:R-:W2:Y:S04]  /*34e0*/  @!P2 LDG.E.U16 R146, desc[UR20][R4.64+0x2c0] ;  /* 0x0002c0140492a981 */ /* 0x000ea8000c1e1500 */
[----:B------:R-:W2:Y:S01]  /*34f0*/  @!P3 LDG.E.U16 R145, desc[UR20][R4.64+0x300] ;  /* 0x000300140491b981 */ /* 0x000ea2000c1e1500 */
[----:B------:R0:W1:Y:S03]  /*3500*/  MUFU.EX2 R153, R140 ;  /* 0x0000008c00997308 */ /* 0x0000660000000800 */
[----:B------:R-:W2:Y:S04]  /*3510*/  @!P4 LDG.E.U16 R144, desc[UR20][R4.64+0x340] ;  /* 0x000340140490c981 */ /* 0x000ea8000c1e1500 */
[----:B------:R-:W2:Y:S04]  /*3520*/  @!P5 LDG.E.U16 R143, desc[UR20][R4.64+0x380] ;  /* 0x00038014048fd981 */ /* 0x000ea8000c1e1500 */
[----:B------:R1:W2:Y:S01]  /*3530*/  @!P6 LDG.E.U16 R6, desc[UR20][R4.64+0x3c0] ;  /* 0x0003c0140406e981 */ /* 0x0002a2000c1e1500 */
[----:B0-----:R-:W-:Y:S01]  /*3540*/  HADD2.F32 R140, -RZ, R134.H0_H0 ;  /* 0x20000086ff8c7230 */ /* 0x001fe20000004100 */
[----:B------:R-:W-:Y:S01]  /*3550*/  ISETP.GE.U32.AND P1, PT, R31, R69, PT ;  /* 0x000000451f00720c */ /* 0x000fe20003f26070 */
[----:B------:R-:W-:Y:S01]  /*3560*/  HADD2.F32 R136, -RZ, R136.H0_H0 ;  /* 0x20000088ff887230 */ /* 0x000fe20000004100 */
[----:B-1----:R-:W0:Y:S04]  /*3570*/  LDS.U16 R4, [R115+0xc] ;  /* 0x00000c0073047984 */ /* 0x002e280000000400 */
[----:B------:R-:W1:Y:S01]  /*3580*/  LDS.U16 R5, [R116+0xe] ;  /* 0x00000e0074057984 */ /* 0x000e620000000400 */
[----:B------:R-:W-:Y:S01]  /*3590*/  FMUL.FTZ R158, R139, R96 ;  /* 0x000000608b9e7220 */ /* 0x000fe20000410000 */
[C---:B------:R-:W-:Y:S01]  /*35a0*/  FMUL.FTZ R161, R150.reuse, R165 ;  /* 0x000000a596a17220 */ /* 0x040fe20000410000 */
[----:B------:R-:W-:Y:S01]  /*35b0*/  FMUL.FTZ R163, R150, R163 ;  /* 0x000000a396a37220 */ /* 0x000fe20000410000 */
[----:B------:R-:W-:Y:S01]  /*35c0*/  FMUL.FTZ R139, R107, R140 ;  /* 0x0000008c6b8b7220 */ /* 0x000fe20000410000 */
[----:B------:R-:W-:Y:S01]  /*35d0*/  MUFU.SIN R150, R162 ;  /* 0x000000a200967308 */ /* 0x000fe20000000400 */
[----:B------:R-:W-:-:S02]  /*35e0*/  ISETP.GE.U32.AND P0, PT, R28, R69, PT ;  /* 0x000000451c00720c */ /* 0x000fc40003f06070 */
[----:B------:R-:W-:Y:S01]  /*35f0*/  FSEL R134, R141, RZ, !P1 ;  /* 0x000000ff8d867208 */ /* 0x000fe20004800000 */
[----:B------:R-:W-:Y:S01]  /*3600*/  FMUL.FTZ R141, R107, R136 ;  /* 0x000000886b8d7220 */ /* 0x000fe20000410000 */
[----:B------:R-:W-:-:S03]  /*3610*/  HADD2.F32 R140, -RZ, R138.H0_H0 ;  /* 0x2000008aff8c7230 */ /* 0x000fc60000004100 */
[----:B------:R0:W1:Y:S01]  /*3620*/  MUFU.COS R156, R162 ;  /* 0x000000a2009c7308 */ /* 0x0000620000000000 */
[----:B------:R-:W-:Y:S01]  /*3630*/  HADD2.F32 R138, -RZ, R137.H0_H0 ;  /* 0x20000089ff8a7230 */ /* 0x000fe20000004100 */
[----:B------:R-:W-:Y:S02]  /*3640*/  FSEL R137, R139, RZ, !P0 ;  /* 0x000000ff8b897208 */ /* 0x000fe40004000000 */
[----:B------:R-:W-:Y:S01]  /*3650*/  FSEL R139, R141, RZ, !P0 ;  /* 0x000000ff8d8b7208 */ /* 0x000fe20004000000 */
[C---:B------:R-:W-:Y:S01]  /*3660*/  FMUL.FTZ R141, R105.reuse, R140 ;  /* 0x0000008c698d7220 */ /* 0x040fe20000410000 */
[----:B------:R-:W-:Y:S01]  /*3670*/  FSEL R136, R142, 1, !P1 ;  /* 0x3f8000008e887808 */ /* 0x000fe20004800000 */
[----:B------:R-:W-:Y:S01]  /*3680*/  FMUL.FTZ R140, R105, R138 ;  /* 0x0000008a698c7220 */ /* 0x000fe20000410000 */
[-C--:B0-----:R-:W-:Y:S01]  /*3690*/  FMUL.FTZ R162, R137, R134.reuse ;  /* 0x0000008689a27220 */ /* 0x081fe20000410000 */
[----:B------:R-:W-:Y:S01]  /*36a0*/  ISETP.GE.U32.AND P2, PT, R32, R69, PT ;  /* 0x000000452000720c */ /* 0x000fe20003f46070 */
[----:B------:R-:W-:Y:S01]  /*36b0*/  FMUL.FTZ R142, R139, R134 ;  /* 0x000000868b8e7220 */ /* 0x000fe20000410000 */
[----:B------:R-:W-:Y:S01]  /*36c0*/  FSEL R138, R141, RZ, !P1 ;  /* 0x000000ff8d8a7208 */ /* 0x000fe20004800000 */
[-C--:B------:R-:W-:Y:S01]  /*36d0*/  FFMA.FTZ R167, R139, R136.reuse, R162 ;  /* 0x000000888ba77223 */ /* 0x080fe200000100a2 */
[----:B------:R-:W-:Y:S01]  /*36e0*/  FSEL R141, R148, RZ, !P2 ;  /* 0x000000ff948d7208 */ /* 0x000fe20005000000 */
[----:B------:R-:W-:Y:S01]  /*36f0*/  HADD2.F32 R148, -RZ, R147.H0_H0 ;  /* 0x20000093ff947230 */ /* 0x000fe20000004100 */
[----:B------:R-:W-:Y:S01]  /*3700*/  FSEL R140, R140, RZ, !P1 ;  /* 0x000000ff8c8c7208 */ /* 0x000fe20004800000 */
[----:B------:R-:W-:Y:S01]  /*3710*/  FFMA.FTZ R165, R137, R136, -R142 ;  /* 0x0000008889a57223 */ /* 0x000fe2000001088e */
[----:B------:R-:W-:Y:S01]  /*3720*/  FADD.FTZ R162, R138, R167 ;  /* 0x000000a78aa27221 */ /* 0x000fe20000010000 */
[C---:B-1----:R-:W-:Y:S01]  /*3730*/  FMUL.FTZ R164, R153.reuse, R156 ;  /* 0x0000009c99a47220 */ /* 0x042fe20000410000 */
[----:B------:R-:W-:Y:S01]  /*3740*/  FMUL.FTZ R167, R153, R150 ;  /* 0x0000009699a77220 */ /* 0x000fe20000410000 */
[----:B------:R-:W-:Y:S01]  /*3750*/  HADD2.F32 R150, -RZ, R7.H0_H0 ;  /* 0x20000007ff967230 */ /* 0x000fe20000004100 */
[----:B------:R-:W0:Y:S01]  /*3760*/  LDS.U16 R156, [R127+0x12] ;  /* 0x000012007f9c7984 */ /* 0x000e220000000400 */
[----:B------:R-:W-:Y:S01]  /*3770*/  FADD.FTZ R165, R140, R165 ;  /* 0x000000a58ca57221 */ /* 0x000fe20000010000 */
[----:B------:R-:W-:-:S02]  /*3780*/  FMUL.FTZ R148, R103, R148 ;  /* 0x0000009467947220 */ /* 0x000fc40000410000 */
[----:B------:R-:W1:Y:S01]  /*3790*/  LDS.U16 R7, [R126+0x10] ;  /* 0x000010007e077984 */ /* 0x000e620000000400 */
[----:B------:R-:W-:Y:S01]  /*37a0*/  FSEL R142, R149, 1, !P2 ;  /* 0x3f800000958e7808 */ /* 0x000fe20005000000 */
[C---:B------:R-:W-:Y:S01]  /*37b0*/  FMUL.FTZ R149, R141.reuse, R162 ;  /* 0x000000a28d957220 */ /* 0x040fe20000410000 */
[----:B------:R-:W-:Y:S01]  /*37c0*/  FMUL.RZ R166, R160, 0.15915493667125701904 ;  /* 0x3e22f983a0a67820 */ /* 0x000fe2000040c000 */
[----:B------:R-:W-:Y:S01]  /*37d0*/  FMUL.FTZ R153, R141, R165 ;  /* 0x000000a58d997220 */ /* 0x000fe20000410000 */
[----:B------:R-:W-:Y:S01]  /*37e0*/  FMUL.FTZ R150, R103, R150 ;  /* 0x0000009667967220 */ /* 0x000fe20000410000 */
[----:B------:R-:W-:Y:S01]  /*37f0*/  ISETP.GE.U32.AND P1, PT, R33, R69, PT ;  /* 0x000000452100720c */ /* 0x000fe20003f26070 */
[----:B------:R-:W-:Y:S01]  /*3800*/  FFMA.FTZ R149, R142, R165, -R149 ;  /* 0x000000a58e957223 */ /* 0x000fe20000010895 */
[----:B------:R-:W-:Y:S01]  /*3810*/  FSEL R148, R148, RZ, !P2 ;  /* 0x000000ff94947208 */ /* 0x000fe20005000000 */
[----:B------:R-:W0:Y:S01]  /*3820*/  MUFU.COS R169, R166 ;  /* 0x000000a600a97308 */ /* 0x000e220000000000 */
[----:B------:R-:W-:Y:S01]  /*3830*/  FFMA.FTZ R162, R142, R162, R153 ;  /* 0x000000a28ea27223 */ /* 0x000fe20000010099 */
[----:B------:R-:W-:Y:S01]  /*3840*/  FSEL R147, R151, RZ, !P1 ;  /* 0x000000ff97937208 */ /* 0x000fe20004800000 */
[----:B------:R-:W-:Y:S01]  /*3850*/  HADD2.F32 R4, -RZ, R4.H0_H0 ;  /* 0x20000004ff047230 */ /* 0x000fe20000004100 */
[----:B------:R-:W-:Y:S01]  /*3860*/  FSEL R153, R150, RZ, !P2 ;  /* 0x000000ff96997208 */ /* 0x000fe20005000000 */
[----:B------:R-:W-:Y:S01]  /*3870*/  FADD.FTZ R160, R148, R149 ;  /* 0x0000009594a07221 */ /* 0x000fe20000010000 */
[----:B------:R-:W-:Y:S01]  /*3880*/  FSEL R150, R152, 1, !P1 ;  /* 0x3f80000098967808 */ /* 0x000fe20004800000 */
[----:B------:R-:W-:Y:S01]  /*3890*/  HADD2.F32 R152, -RZ, R5.H0_H0 ;  /* 0x20000005ff987230 */ /* 0x000fe20000004100 */
[----:B------:R-:W0:Y:S01]  /*38a0*/  MUFU.EX2 R158, R158 ;  /* 0x0000009e009e7308 */ /* 0x000e220000000800 */
[----:B------:R-:W-:Y:S01]  /*38b0*/  FADD.FTZ R162, R153, R162 ;  /* 0x000000a299a27221 */ /* 0x000fe20000010000 */
[----:B------:R-:W-:-:S02]  /*38c0*/  FMUL.FTZ R171, R147, R160 ;  /* 0x000000a093ab7220 */ /* 0x000fc40000410000 */
[----:B------:R0:W1:Y:S01]  /*38d0*/  MUFU.SIN R165, R166 ;  /* 0x000000a600a57308 */ /* 0x0000620000000400 */
[C---:B------:R-:W-:Y:S01]  /*38e0*/  FMUL.FTZ R151, R101.reuse, R4 ;  /* 0x0000000465977220 */ /* 0x040fe20000410000 */
[----:B------:R-:W-:Y:S01]  /*38f0*/  FMUL.FTZ R149, R101, R152 ;  /* 0x0000009865957220 */ /* 0x000fe20000410000 */
[----:B------:R-:W4:Y:S01]  /*3900*/  LDS.U16 R4, [R128+0x14] ;  /* 0x0000140080047984 */ /* 0x000f220000000400 */
[----:B------:R-:W-:-:S03]  /*3910*/  ISETP.GE.U32.AND P3, PT, R34, R69, PT ;  /* 0x000000452200720c */ /* 0x000fc60003f66070 */
[----:B------:R-:W4:Y:S01]  /*3920*/  LDS.U16 R5, [R129+0x16] ;  /* 0x0000160081057984 */ /* 0x000f220000000400 */
[CC--:B0-----:R-:W-:Y:S01]  /*3930*/  FFMA.FTZ R166, R150.reuse, R162.reuse, R171 ;  /* 0x000000a296a67223 */ /* 0x0c1fe200000100ab */
[----:B------:R-:W-:Y:S01]  /*3940*/  FMUL.FTZ R171, R147, R162 ;  /* 0x000000a293ab7220 */ /* 0x000fe20000410000 */
[----:B------:R-:W-:Y:S02]  /*3950*/  FSEL R149, R149, RZ, !P1 ;  /* 0x000000ff95957208 */ /* 0x000fe40004800000 */
[----:B------:R-:W-:Y:S01]  /*3960*/  FSEL R151, R151, RZ, !P1 ;  /* 0x000000ff97977208 */ /* 0x000fe20004800000 */
[----:B------:R-:W-:Y:S01]  /*3970*/  FFMA.FTZ R160, R150, R160, -R171 ;  /* 0x000000a096a07223 */ /* 0x000fe200000108ab */
[----:B------:R-:W-:Y:S01]  /*3980*/  FMUL.FTZ R168, R158, R169 ;  /* 0x000000a99ea87220 */ /* 0x000fe20000410000 */
[----:B------:R-:W-:Y:S01]  /*3990*/  FSEL R152, R157, RZ, !P3 ;  /* 0x000000ff9d987208 */ /* 0x000fe20005800000 */
[----:B------:R-:W-:Y:S01]  /*39a0*/  FADD.FTZ R169, R149, R166 ;  /* 0x000000a695a97221 */ /* 0x000fe20000010000 */
[----:B------:R-:W-:Y:S01]  /*39b0*/  FSEL R155, R155, 1, !P0 ;  /* 0x3f8000009b9b7808 */ /* 0x000fe20004000000 */
[----:B------:R-:W-:Y:S01]  /*39c0*/  FADD.FTZ R157, R151, R160 ;  /* 0x000000a0979d7221 */ /* 0x000fe20000010000 */
[----:B------:R-:W0:Y:S01]  /*39d0*/  LDS.U16 R166, [R131+0x1a] ;  /* 0x00001a0083a67984 */ /* 0x000e220000000400 */
[----:B------:R-:W-:Y:S01]  /*39e0*/  FSEL R154, R154, 1, !P3 ;  /* 0x3f8000009a9a7808 */ /* 0x000fe20005800000 */
[C---:B------:R-:W-:Y:S01]  /*39f0*/  FMUL.FTZ R171, R152.reuse, R169 ;  /* 0x000000a998ab7220 */ /* 0x040fe20000410000 */
[----:B------:R-:W-:Y:S01]  /*3a00*/  FSEL R159, R159, RZ, !P0 ;  /* 0x000000ff9f9f7208 */ /* 0x000fe20004000000 */
[----:B------:R-:W-:Y:S01]  /*3a10*/  FMUL.FTZ R160, R152, R157 ;  /* 0x0000009d98a07220 */ /* 0x000fe20000410000 */
[----:B-1----:R-:W-:Y:S01]  /*3a20*/  FMUL.FTZ R170, R158, R165 ;  /* 0x000000a59eaa7220 */ /* 0x002fe20000410000 */
[----:B------:R-:W-:Y:S01]  /*3a30*/  FMUL.FTZ R162, R155, R134 ;  /* 0x000000869ba27220 */ /* 0x000fe20000410000 */
[----:B------:R-:W1:Y:S01]  /*3a40*/  LDS.U16 R165, [R130+0x18] ;  /* 0x0000180082a57984 */ /* 0x000e620000000400 */
[C---:B------:R-:W-:Y:S01]  /*3a50*/  FFMA.FTZ R173, R154.reuse, R157, -R171 ;  /* 0x0000009d9aad7223 */ /* 0x040fe200000108ab */
[----:B------:R-:W-:Y:S01]  /*3a60*/  FFMA.FTZ R175, R154, R169, R160 ;  /* 0x000000a99aaf7223 */ /* 0x000fe200000100a0 */
[C---:B------:R-:W-:Y:S01]  /*3a70*/  FFMA.FTZ R171, R159.reuse, R136, R162 ;  /* 0x000000889fab7223 */ /* 0x040fe200000100a2 */
[----:B------:R-:W-:Y:S01]  /*3a80*/  FMUL.FTZ R160, R159, R134 ;  /* 0x000000869fa07220 */ /* 0x000fe20000410000 */
[----:B------:R-:W-:-:S02]  /*3a90*/  HADD2.F32 R158, -RZ, R156.H0_H0 ;  /* 0x2000009cff9e7230 */ /* 0x000fc40000004100 */
[----:B------:R-:W-:Y:S02]  /*3aa0*/  HADD2.F32 R156, -RZ, R7.H0_H0 ;  /* 0x20000007ff9c7230 */ /* 0x000fe40000004100 */
[----:B------:R-:W-:Y:S01]  /*3ab0*/  FMUL.FTZ R169, R141, R171 ;  /* 0x000000ab8da97220 */ /* 0x000fe20000410000 */
[----:B------:R-:W-:Y:S01]  /*3ac0*/  FFMA.FTZ R7, R155, R136, -R160 ;  /* 0x000000889b077223 */ /* 0x000fe200000108a0 */
[----:B------:R-:W-:-:S03]  /*3ad0*/  ISETP.GE.U32.AND P0, PT, R35, R69, PT ;  /* 0x000000452300720c */ /* 0x000fc60003f06070 */
[-C--:B------:R-:W-:Y:S02]  /*3ae0*/  FFMA.FTZ R172, R142, R7.reuse, -R169 ;  /* 0x000000078eac7223 */ /* 0x080fe400000108a9 */
[----:B------:R-:W5:Y:S01]  /*3af0*/  LDS.U16 R169, [R133+0x1e] ;  /* 0x00001e0085a97984 */ /* 0x000f620000000400 */
[----:B------:R-:W-:Y:S01]  /*3b00*/  FSEL R157, R161, 1, !P0 ;  /* 0x3f800000a19d7808 */ /* 0x000fe20004000000 */
[----:B------:R-:W-:Y:S01]  /*3b10*/  FMUL.FTZ R161, R141, R7 ;  /* 0x000000078da17220 */ /* 0x000fe20000410000 */
[C---:B------:R-:W-:Y:S01]  /*3b20*/  FMUL.FTZ R158, R99.reuse, R158 ;  /* 0x0000009e639e7220 */ /* 0x040fe20000410000 */
[----:B------:R-:W3:Y:S01]  /*3b30*/  LDS.U16 R7, [R132+0x1c] ;  /* 0x00001c0084077984 */ /* 0x000ee20000000400 */
[----:B------:R-:W-:Y:S01]  /*3b40*/  FMUL.FTZ R160, R99, R156 ;  /* 0x0000009c63a07220 */ /* 0x000fe20000410000 */
[----:B----4-:R-:W-:Y:S02]  /*3b50*/  HADD2.F32 R4, -RZ, R4.H0_H0 ;  /* 0x20000004ff047230 */ /* 0x010fe40000004100 */
[----:B------:R-:W-:-:S02]  /*3b60*/  FSEL R158, R158, RZ, !P3 ;  /* 0x000000ff9e9e7208 */ /* 0x000fc40005800000 */
[----:B------:R-:W-:Y:S02]  /*3b70*/  FSEL R156, R163, RZ, !P0 ;  /* 0x000000ffa39c7208 */ /* 0x000fe40004000000 */
[----:B------:R-:W-:Y:S01]  /*3b80*/  FSEL R160, R160, RZ, !P3 ;  /* 0x000000ffa0a07208 */ /* 0x000fe20005800000 */
[----:B------:R-:W-:Y:S01]  /*3b90*/  FADD.FTZ R175, R158, R175 ;  /* 0x000000af9eaf7221 */ /* 0x000fe20000010000 */
[----:B------:R-:W-:Y:S02]  /*3ba0*/  HADD2.F32 R162, -RZ, R5.H0_H0 ;  /* 0x20000005ffa27230 */ /* 0x000fe40000004100 */
[C---:B------:R-:W-:Y:S01]  /*3bb0*/  FMUL.FTZ R4, R97.reuse, R4 ;  /* 0x0000000461047220 */ /* 0x040fe20000410000 */
[----:B------:R-:W-:Y:S01]  /*3bc0*/  FFMA.FTZ R171, R142, R171, R161 ;  /* 0x000000ab8eab7223 */ /* 0x000fe200000100a1 */
[----:B------:R-:W-:Y:S01]  /*3bd0*/  FADD.FTZ R173, R160, R173 ;  /* 0x000000ada0ad7221 */ /* 0x000fe20000010000 */
[----:B------:R-:W-:Y:S01]  /*3be0*/  FMUL.FTZ R174, R156, R175 ;  /* 0x000000af9cae7220 */ /* 0x000fe20000410000 */
[----:B------:R-:W-:Y:S01]  /*3bf0*/  FMUL.FTZ R161, R97, R162 ;  /* 0x000000a261a17220 */ /* 0x000fe20000410000 */
[----:B------:R-:W-:Y:S01]  /*3c00*/  ISETP.GE.U32.AND P1, PT, R36, R69, PT ;  /* 0x000000452400720c */ /* 0x000fe20003f26070 */
[-C--:B------:R-:W-:Y:S01]  /*3c10*/  FMUL.FTZ R176, R156, R173.reuse ;  /* 0x000000ad9cb07220 */ /* 0x080fe20000410000 */
[----:B------:R-:W-:Y:S01]  /*3c20*/  FSEL R163, R4, RZ, !P0 ;  /* 0x000000ff04a37208 */ /* 0x000fe20004000000 */
[----:B------:R-:W-:Y:S01]  /*3c30*/  FFMA.FTZ R174, R157, R173, -R174 ;  /* 0x000000ad9dae7223 */ /* 0x000fe200000108ae */
[----:B0-----:R-:W-:-:S02]  /*3c40*/  HADD2.F32 R166, -RZ, R166.H0_H0 ;  /* 0x200000a6ffa67230 */ /* 0x001fc40000004100 */
[----:B------:R-:W-:Y:S01]  /*3c50*/  FMUL.FTZ R5, R147, R171 ;  /* 0x000000ab93057220 */ /* 0x000fe20000410000 */
[----:B------:R-:W-:Y:S01]  /*3c60*/  FSEL R161, R161, RZ, !P0 ;  /* 0x000000ffa1a17208 */ /* 0x000fe20004000000 */
[----:B------:R-:W-:Y:S01]  /*3c70*/  FFMA.FTZ R176, R157, R175, R176 ;  /* 0x000000af9db07223 */ /* 0x000fe200000100b0 */
[----:B------:R-:W-:Y:S01]  /*3c80*/  FSEL R162, R167, RZ, !P1 ;  /* 0x000000ffa7a27208 */ /* 0x000fe20004800000 */
[----:B------:R-:W-:Y:S01]  /*3c90*/  FADD.FTZ R173, R163, R174 ;  /* 0x000000aea3ad7221 */ /* 0x000fe20000010000 */
[----:B-1----:R-:W-:Y:S02]  /*3ca0*/  HADD2.F32 R4, -RZ, R165.H0_H0 ;  /* 0x200000a5ff047230 */ /* 0x002fe40000004100 */
[----:B------:R-:W-:Y:S01]  /*3cb0*/  FMUL.FTZ R167, R147, R172 ;  /* 0x000000ac93a77220 */ /* 0x000fe20000410000 */
[----:B------:R-:W-:Y:S01]  /*3cc0*/  FMUL.FTZ R166, R93, R166 ;  /* 0x000000a65da67220 */ /* 0x000fe20000410000 */
[----:B------:R-:W-:Y:S01]  /*3cd0*/  FSEL R164, R164, 1, !P1 ;  /* 0x3f800000a4a47808 */ /* 0x000fe20004800000 */
[----:B------:R-:W-:Y:S01]  /*3ce0*/  FFMA.FTZ R5, R150, R172, -R5 ;  /* 0x000000ac96057223 */ /* 0x000fe20000010805 */
[----:B------:R-:W-:Y:S01]  /*3cf0*/  FADD.FTZ R175, R161, R176 ;  /* 0x000000b0a1af7221 */ /* 0x000fe20000010000 */
[----:B------:R-:W-:Y:S01]  /*3d00*/  FMUL.FTZ R172, R162, R173 ;  /* 0x000000ada2ac7220 */ /* 0x000fe20000410000 */
[----:B------:R-:W-:Y:S01]  /*3d10*/  FFMA.FTZ R171, R150, R171, R167 ;  /* 0x000000ab96ab7223 */ /* 0x000fe200000100a7 */
[----:B------:R-:W-:Y:S01]  /*3d20*/  ISETP.GE.U32.AND P0, PT, R37, R69, PT ;  /* 0x000000452500720c */ /* 0x000fe20003f06070 */
[----:B------:R-:W-:Y:S01]  /*3d30*/  FMUL.FTZ R4, R93, R4 ;  /* 0x000000045d047220 */ /* 0x000fe20000410000 */
[----:B------:R-:W-:Y:S01]  /*3d40*/  FSEL R167, R166, RZ, !P1 ;  /* 0x000000ffa6a77208 */ /* 0x000fe20004800000 */
[-C--:B------:R-:W-:Y:S01]  /*3d50*/  FMUL.FTZ R177, R162, R175.reuse ;  /* 0x000000afa2b17220 */ /* 0x080fe20000410000 */
[----:B------:R-:W-:Y:S01]  /*3d60*/  FFMA.FTZ R172, R164, R175, R172 ;  /* 0x000000afa4ac7223 */ /* 0x000fe200000100ac */
[----:B------:R-:W-:-:S02]  /*3d70*/  FSEL R166, R168, 1, !P0 ;  /* 0x3f800000a8a67808 */ /* 0x000fc40004000000 */
[----:B------:R-:W-:Y:S01]  /*3d80*/  FSEL R165, R170, RZ, !P0 ;  /* 0x000000ffaaa57208 */ /* 0x000fe20004000000 */
[----:B------:R-:W-:Y:S01]  /*3d90*/  FFMA.FTZ R177, R164, R173, -R177 ;  /* 0x000000ada4b17223 */ /* 0x000fe200000108b1 */
[----:B------:R-:W-:Y:S01]  /*3da0*/  FSEL R168, R4, RZ, !P1 ;  /* 0x000000ff04a87208 */ /* 0x000fe20004800000 */
[----:B------:R-:W-:Y:S01]  /*3db0*/  FADD.FTZ R172, R167, R172 ;  /* 0x000000aca7ac7221 */ /* 0x000fe20000010000 */
[----:B------:R-:W-:Y:S01]  /*3dc0*/  FMUL.FTZ R173, R152, R171 ;  /* 0x000000ab98ad7220 */ /* 0x000fe20000410000 */
[----:B-----5:R-:W-:Y:S02]  /*3dd0*/  HADD2.F32 R170, -RZ, R169.H0_H0 ;  /* 0x200000a9ffaa7230 */ /* 0x020fe40000004100 */
[----:B------:R-:W-:Y:S01]  /*3de0*/  FADD.FTZ R177, R168, R177 ;  /* 0x000000b1a8b17221 */ /* 0x000fe20000010000 */
[----:B------:R-:W-:Y:S01]  /*3df0*/  FMUL.FTZ R175, R165, R172 ;  /* 0x000000aca5af7220 */ /* 0x000fe20000410000 */
[----:B------:R-:W-:Y:S01]  /*3e00*/  FFMA.FTZ R173, R154, R5, -R173 ;  /* 0x000000059aad7223 */ /* 0x000fe200000108ad */
[----:B---3--:R-:W-:-:S02]  /*3e10*/  HADD2.F32 R4, -RZ, R7.H0_H0 ;  /* 0x20000007ff047230 */ /* 0x008fc40000004100 */
[----:B------:R-:W-:Y:S01]  /*3e20*/  FMUL.FTZ R5, R152, R5 ;  /* 0x0000000598057220 */ /* 0x000fe20000410000 */
[----:B------:R-:W-:Y:S01]  /*3e30*/  FMUL.FTZ R169, R91, R170 ;  /* 0x000000aa5ba97220 */ /* 0x000fe20000410000 */
[-C--:B------:R-:W-:Y:S01]  /*3e40*/  FFMA.FTZ R175, R166, R177.reuse, -R175 ;  /* 0x000000b1a6af7223 */ /* 0x080fe200000108af */
[----:B------:R-:W-:Y:S01]  /*3e50*/  FMUL.FTZ R177, R165, R177 ;  /* 0x000000b1a5b17220 */ /* 0x000fe20000410000 */
[----:B------:R-:W-:Y:S01]  /*3e60*/  FFMA.FTZ R5, R154, R171, R5 ;  /* 0x000000ab9a057223 */ /* 0x000fe20000010005 */
[----:B------:R-:W-:Y:S01]  /*3e70*/  FMUL.FTZ R170, R156, R173 ;  /* 0x000000ad9caa7220 */ /* 0x000fe20000410000 */
[----:B------:R-:W-:Y:S01]  /*3e80*/  FMUL.FTZ R4, R91, R4 ;  /* 0x000000045b047220 */ /* 0x000fe20000410000 */
[----:B------:R-:W-:Y:S01]  /*3e90*/  FSEL R169, R169, RZ, !P0 ;  /* 0x000000ffa9a97208 */ /* 0x000fe20004000000 */
[----:B------:R-:W-:Y:S01]  /*3ea0*/  FFMA.FTZ R172, R166, R172, R177 ;  /* 0x000000aca6ac7223 */ /* 0x000fe200000100b1 */
[-C--:B------:R-:W-:Y:S02]  /*3eb0*/  FFMA.FTZ R7, R157, R5.reuse, R170 ;  /* 0x000000059d077223 */ /* 0x080fe400000100aa */
[----:B------:R-:W-:Y:S01]  /*3ec0*/  FSEL R170, R4, RZ, !P0 ;  /* 0x000000ff04aa7208 */ /* 0x000fe20004000000 */
[----:B------:R-:W-:Y:S01]  /*3ed0*/  FADD.FTZ R172, R169, R172 ;  /* 0x000000aca9ac7221 */ /* 0x000fe20000010000 */
[----:B------:R-:W-:Y:S01]  /*3ee0*/  FMUL.FTZ R174, R156, R5 ;  /* 0x000000059cae7220 */ /* 0x000fe20000410000 */
[----:B------:R-:W-:-:S02]  /*3ef0*/  FMUL.FTZ R5, R162, R7 ;  /* 0x00000007a2057220 */ /* 0x000fc40000410000 */
[----:B------:R-:W-:Y:S01]  /*3f00*/  FADD.FTZ R171, R170, R175 ;  /* 0x000000afaaab7221 */ /* 0x000fe20000010000 */
[----:B------:R-:W-:Y:S01]  /*3f10*/  FFMA.FTZ R173, R157, R173, -R174 ;  /* 0x000000ad9dad7223 */ /* 0x000fe200000108ae */
[----:B------:R-:W0:Y:S03]  /*3f20*/  SHFL.UP PT, R176, R172, 0x1, RZ ;  /* 0x04200000acb07989 */ /* 0x000e2600000e00ff */
[-C--:B------:R-:W-:Y:S01]  /*3f30*/  FMUL.FTZ R4, R162, R173.reuse ;  /* 0x000000ada2047220 */ /* 0x080fe20000410000 */
[----:B------:R-:W1:Y:S01]  /*3f40*/  SHFL.UP PT, R175, R171, 0x1, RZ ;  /* 0x04200000abaf7989 */ /* 0x000e6200000e00ff */
[C---:B------:R-:W-:Y:S02]  /*3f50*/  FFMA.FTZ R5, R164.reuse, R173, -R5 ;  /* 0x000000ada4057223 */ /* 0x040fe40000010805 */
[----:B------:R-:W-:Y:S02]  /*3f60*/  FFMA.FTZ R4, R164, R7, R4 ;  /* 0x00000007a4047223 */ /* 0x000fe40000010004 */
[----:B------:R-:W-:-:S04]  /*3f70*/  FMUL.FTZ R7, R165, R5 ;  /* 0x00000005a5077220 */ /* 0x000fc80000410000 */
[-C--:B------:R-:W-:Y:S01]  /*3f80*/  FFMA.FTZ R174, R166, R4.reuse, R7 ;  /* 0x00000004a6ae7223 */ /* 0x080fe20000010007 */
[----:B------:R-:W-:Y:S01]  /*3f90*/  FMUL.FTZ R4, R165, R4 ;  /* 0x00000004a5047220 */ /* 0x000fe20000410000 */
[----:B------:R-:W-:-:S03]  /*3fa0*/  ISETP.GE.AND P0, PT, R79, 0x1, PT ;  /* 0x000000014f00780c */ /* 0x000fc60003f06270 */
[----:B------:R-:W-:Y:S02]  /*3fb0*/  FFMA.FTZ R173, R166, R5, -R4 ;  /* 0x00000005a6ad7223 */ /* 0x000fe40000010804 */
        /* <DEDUP_REMOVED lines=13> */
[----:B------:R-:W-:-:S04]  /*4090*/  @P0 FFMA.FTZ R173, R173, R4, -R176 ;  /* 0x00000004adad0223 */ /* 0x000fc800000108b0 */
        /* <DEDUP_REMOVED lines=32> */
[----:B------:R-:W-:-:S03]  /*42a0*/  ISETP.GE.AND P0, PT, R79, 0x8, PT ;  /* 0x000000084f00780c */ /* 0x000fc60003f06270 */
[----:B------:R0:W-:Y:S04]  /*42b0*/  STS.U16 [R73+0x420], R8 ;  /* 0x0004200849007388 */ /* 0x0001e80000000400 */
[----:B------:R-:W-:Y:S04]  /*42c0*/  STS.U16 [R72+0x460], R21 ;  /* 0x0004601548007388 */ /* 0x000fe80000000400 */
[----:B------:R-:W-:Y:S04]  /*42d0*/  STS.U16 [R71+0x4a0], R14 ;  /* 0x0004a00e47007388 */ /* 0x000fe80000000400 */
[----:B------:R-:W-:Y:S01]  /*42e0*/  STS.U16 [R70+0x4e0], R15 ;  /* 0x0004e00f46007388 */ /* 0x000fe20000000400 */
[----:B0-----:R-:W-:-:S03]  /*42f0*/  FMUL.FTZ R8, R174, R175 ;  /* 0x000000afae087220 */ /* 0x001fc60000410000 */
[----:B------:R0:W-:Y:S04]  /*4300*/  STS.U16 [R78+0x520], R9 ;  /* 0x000520094e007388 */ /* 0x0001e80000000400 */
[----:B------:R-:W-:Y:S04]  /*4310*/  STS.U16 [R77+0x560], R20 ;  /* 0x000560144d007388 */ /* 0x000fe80000000400 */
[----:B--2---:R-:W-:Y:S01]  /*4320*/  STS.U16 [R76+0x5a0], R11 ;  /* 0x0005a00b4c007388 */ /* 0x004fe20000000400 */
[----:B0-----:R-:W-:-:S03]  /*4330*/  FMUL.FTZ R9, R173, R175 ;  /* 0x000000afad097220 */ /* 0x001fc60000410000 */
[----:B------:R-:W-:Y:S01]  /*4340*/  STS.U16 [R75+0x5e0], R12 ;  /* 0x0005e00c4b007388 */ /* 0x000fe20000000400 */
[----:B-1----:R-:W-:-:S03]  /*4350*/  FFMA.FTZ R9, R174, R7, R9 ;  /* 0x00000007ae097223 */ /* 0x002fc60000010009 */
[----:B------:R-:W-:Y:S04]  /*4360*/  STS.U16 [R118+0x620], R135 ;  /* 0x0006208776007388 */ /* 0x000fe80000000400 */
[----:B------:R0:W-:Y:S01]  /*4370*/  STS.U16 [R119+0x660], R10 ;  /* 0x0006600a77007388 */ /* 0x0001e20000000400 */
[----:B------:R-:W-:Y:S01]  /*4380*/  @P0 FADD.FTZ R172, R172, R9 ;  /* 0x00000009acac0221 */ /* 0x000fe20000010000 */
[C---:B0-----:R-:W-:Y:S01]  /*4390*/  FFMA.FTZ R10, R173.reuse, R7, -R8 ;  /* 0x00000007ad0a7223 */ /* 0x041fe20000010808 */
[-C--:B---3--:R-:W-:Y:S01]  /*43a0*/  FMUL.FTZ R7, R173, R5.reuse ;  /* 0x00000005ad077220 */ /* 0x088fe20000410000 */
[C---:B------:R-:W-:Y:S01]  /*43b0*/  FMUL.FTZ R8, R174.reuse, R5 ;  /* 0x00000005ae087220 */ /* 0x040fe20000410000 */
[----:B------:R-:W0:Y:S01]  /*43c0*/  S2R R15, SR_CgaCtaId ;  /* 0x00000000000f7919 */ /* 0x000e220000008800 */
[----:B------:R-:W-:Y:S01]  /*43d0*/  @P0 FADD.FTZ R171, R171, R10 ;  /* 0x0000000aabab0221 */ /* 0x000fe20000010000 */
[----:B----4-:R-:W-:-:S02]  /*43e0*/  @P0 FFMA.FTZ R174, R174, R4, R7 ;  /* 0x00000004aeae0223 */ /* 0x010fc40000010007 */
[----:B------:R-:W1:Y:S01]  /*43f0*/  SHFL.UP PT, R7, R172, 0x10, RZ ;  /* 0x06000000ac077989 */ /* 0x000e6200000e00ff */
[----:B------:R-:W-:-:S03]  /*4400*/  @P0 FFMA.FTZ R173, R173, R4, -R8 ;  /* 0x00000004adad0223 */ /* 0x000fc60000010808 */
[----:B------:R-:W2:Y:S04]  /*4410*/  SHFL.UP PT, R4, R174, 0x10, RZ ;  /* 0x06000000ae047989 */ /* 0x000ea800000e00ff */
[----:B------:R-:W3:Y:S01]  /*4420*/  SHFL.UP PT, R5, R171, 0x10, RZ ;  /* 0x06000000ab057989 */ /* 0x000ee200000e00ff */
[----:B------:R-:W-:-:S03]  /*4430*/  ISETP.NE.AND P4, PT, R182, RZ, PT ;  /* 0x000000ffb600720c */ /* 0x000fc60003f85270 */
[----:B------:R-:W-:Y:S04]  /*4440*/  STS.U16 [R120+0x6a0], R13 ;  /* 0x0006a00d78007388 */ /* 0x000fe80000000400 */
[----:B------:R-:W4:Y:S01]  /*4450*/  SHFL.UP PT, R13, R173, 0x10, RZ ;  /* 0x06000000ad0d7989 */ /* 0x000f2200000e00ff */
[----:B------:R-:W-:Y:S02]  /*4460*/  MOV R8, 0x3f800000 ;  /* 0x3f80000000087802 */ /* 0x000fe40000000f00 */
[----:B------:R-:W-:Y:S02]  /*4470*/  CS2R R10, SRZ ;  /* 0x00000000000a7805 */ /* 0x000fe4000001ff00 */
[----:B------:R-:W-:Y:S01]  /*4480*/  MOV R9, RZ ;  /* 0x000000ff00097202 */ /* 0x000fe20000000f00 */
[----:B------:R-:W-:Y:S01]  /*4490*/  STS.U16 [R121+0x6e0], R146 ;  /* 0x0006e09279007388 */ /* 0x000fe20000000400 */
[----:B------:R-:W-:-:S03]  /*44a0*/  LEA R191, R108, R74, 0x4 ;  /* 0x0000004a6cbf7211 */ /* 0x000fc600078e20ff */
[----:B------:R-:W-:Y:S04]  /*44b0*/  STS.U16 [R122+0x720], R145 ;  /* 0x000720917a007388 */ /* 0x000fe80000000400 */
[----:B------:R-:W-:Y:S04]  /*44c0*/  STS.U16 [R123+0x760], R144 ;  /* 0x000760907b007388 */ /* 0x000fe80000000400 */
[----:B------:R-:W-:Y:S04]  /*44d0*/  STS.U16 [R124+0x7a0], R143 ;  /* 0x0007a08f7c007388 */ /* 0x000fe80000000400 */
[----:B------:R1:W-:Y:S01]  /*44e0*/  STS.U16 [R125+0x7e0], R6 ;  /* 0x0007e0067d007388 */ /* 0x0003e20000000400 */
[----:B------:R-:W-:-:S03]  /*44f0*/  NOP ;  /* 0x0000000000007918 */ /* 0x000fc60000000000 */
[----:B------:R-:W5:Y:S01]  /*4500*/  @P4 LDS.128 R8, [R191+0x880] ;  /* 0x00088000bf084984 */ /* 0x000f620000000c00 */
[----:B------:R-:W-:Y:S01]  /*4510*/  ISETP.NE.AND P0, PT, R79, 0x1f, PT ;  /* 0x0000001f4f00780c */ /* 0x000fe20003f05270 */
[CC--:B-1----:R-:W-:Y:S01]  /*4520*/  FMUL.FTZ R6, R174.reuse, R7.reuse ;  /* 0x00000007ae067220 */ /* 0x0c2fe20000410000 */
[C---:B------:R-:W-:Y:S01]  /*4530*/  FMUL.FTZ R7, R173.reuse, R7 ;  /* 0x00000007ad077220 */ /* 0x040fe20000410000 */
[----:B------:R-:W-:Y:S01]  /*4540*/  MOV R74, 0x400 ;  /* 0x00000400004a7802 */ /* 0x000fe20000000f00 */
[CC--:B--2---:R-:W-:Y:S01]  /*4550*/  FMUL.FTZ R12, R174.reuse, R4.reuse ;  /* 0x00000004ae0c7220 */ /* 0x0c4fe20000410000 */
[C---:B------:R-:W-:Y:S01]  /*4560*/  FMUL.FTZ R4, R173.reuse, R4 ;  /* 0x00000004ad047220 */ /* 0x040fe20000410000 */
[-C--:B---3--:R-:W-:Y:S01]  /*4570*/  FFMA.FTZ R6, R173, R5.reuse, -R6 ;  /* 0x00000005ad067223 */ /* 0x088fe20000010806 */
[C---:B------:R-:W-:Y:S01]  /*4580*/  FFMA.FTZ R7, R174.reuse, R5, R7 ;  /* 0x00000005ae077223 */ /* 0x040fe20000010007 */
[----:B0-----:R-:W-:Y:S01]  /*4590*/  LEA R74, R15, R74, 0x18 ;  /* 0x0000004a0f4a7211 */ /* 0x001fe200078ec0ff */
        /* <DEDUP_REMOVED lines=91> */
.L_x_2092:
[----:B------:R-:W-:Y:S05]  /*4b50*/  BSYNC.RECONVERGENT B0 ;  /* 0x0000000000007941 */ /* 0x000fea0003800200 */
.L_x_2091:
[----:B0-----:R-:W-:Y:S01]  /*4b60*/  FADD.FTZ R9, R151, R12 ;  /* 0x0000000c97097221 */ /* 0x001fe20000010000 */
[----:B------:R-:W-:Y:S01]  /*4b70*/  FADD.FTZ R150, R149, R150 ;  /* 0x0000009695967221 */ /* 0x000fe20000010000 */
[----:B------:R-:W-:Y:S01]  /*4b80*/  HADD2.F32 R180, -RZ, R180.H0_H0 ;  /* 0x200000b4ffb47230 */ /* 0x000fe20000004100 */
[----:B------:R-:W-:Y:S01]  /*4b90*/  IADD3 R108, PT, PT, R108, 0x1, RZ ;  /* 0x000000016c6c7810 */ /* 0x000fe20007ffe0ff */
[CC--:B------:R-:W-:Y:S01]  /*4ba0*/  FMUL.FTZ R7, R152.reuse, R9.reuse ;  /* 0x0000000998077220 */ /* 0x0c0fe20000410000 */
[-C--:B------:R-:W-:Y:S01]  /*4bb0*/  FMUL.FTZ R5, R152, R150.reuse ;  /* 0x0000009698057220 */ /* 0x080fe20000410000 */
[----:B------:R-:W-:Y:S01]  /*4bc0*/  HADD2.F32 R181, -RZ, R181.H0_H0 ;  /* 0x200000b5ffb57230 */ /* 0x000fe20000004100 */
[----:B------:R-:W-:Y:S01]  /*4bd0*/  ISETP.GE.AND P0, PT, R108, UR5, PT ;  /* 0x000000056c007c0c */ /* 0x000fe2000bf06270 */
[C---:B------:R-:W-:Y:S01]  /*4be0*/  FFMA.FTZ R7, R154.reuse, R150, R7 ;  /* 0x000000969a077223 */ /* 0x040fe20000010007 */
[----:B------:R-:W-:Y:S01]  /*4bf0*/  FFMA.FTZ R5, R154, R9, -R5 ;  /* 0x000000099a057223 */ /* 0x000fe20000010805 */
[----:B------:R-:W-:-:S02]  /*4c00*/  HADD2.F32 R178, -RZ, R178.H0_H0 ;  /* 0x200000b2ffb27230 */ /* 0x000fc40000004100 */
[----:B------:R-:W-:Y:S01]  /*4c10*/  FMUL.FTZ R6, R181, R142 ;  /* 0x0000008eb5067220 */ /* 0x000fe20000410000 */
[----:B------:R-:W-:Y:S01]  /*4c20*/  FADD.FTZ R13, R158, R7 ;  /* 0x000000079e0d7221 */ /* 0x000fe20000010000 */
[----:B------:R-:W-:Y:S01]  /*4c30*/  FADD.FTZ R11, R160, R5 ;  /* 0x00000005a00b7221 */ /* 0x000fe20000010000 */
[----:B------:R-:W-:Y:S01]  /*4c40*/  FMUL.FTZ R5, R180, R150 ;  /* 0x00000096b4057220 */ /* 0x000fe20000410000 */
[----:B------:R-:W-:Y:S02]  /*4c50*/  HADD2.F32 R179, -RZ, R179.H0_H0 ;  /* 0x200000b3ffb37230 */ /* 0x000fe40000004100 */
[C---:B------:R-:W-:Y:S01]  /*4c60*/  FMUL.FTZ R4, R156.reuse, R13 ;  /* 0x0000000d9c047220 */ /* 0x040fe20000410000 */
[----:B------:R-:W-:Y:S01]  /*4c70*/  FMUL.FTZ R156, R156, R11 ;  /* 0x0000000b9c9c7220 */ /* 0x000fe20000410000 */
[----:B------:R-:W-:Y:S01]  /*4c80*/  FFMA.FTZ R9, R178, R9, -R5 ;  /* 0x00000009b2097223 */ /* 0x000fe20000010805 */
[----:B------:R-:W-:Y:S02]  /*4c90*/  HADD2.F32 R146, -RZ, R146.H0_H0 ;  /* 0x20000092ff927230 */ /* 0x000fe40000004100 */
[C---:B------:R-:W-:Y:S01]  /*4ca0*/  FFMA.FTZ R4, R157.reuse, R11, -R4 ;  /* 0x0000000b9d047223 */ /* 0x040fe20000010804 */
[----:B------:R-:W-:Y:S01]  /*4cb0*/  FFMA.FTZ R156, R157, R13, R156 ;  /* 0x0000000d9d9c7223 */ /* 0x000fe2000001009c */
[----:B------:R-:W-:Y:S01]  /*4cc0*/  FFMA.FTZ R6, R179, R148, -R6 ;  /* 0x00000094b3067223 */ /* 0x000fe20000010806 */
[----:B------:R-:W-:-:S02]  /*4cd0*/  HADD2.F32 R187, -RZ, R187.H0_H0 ;  /* 0x200000bbffbb7230 */ /* 0x000fc40000004100 */
[----:B------:R-:W-:Y:S01]  /*4ce0*/  FADD.FTZ R8, R163, R4 ;  /* 0x00000004a3087221 */ /* 0x000fe20000010000 */
[----:B------:R-:W-:Y:S01]  /*4cf0*/  FADD.FTZ R156, R161, R156 ;  /* 0x0000009ca19c7221 */ /* 0x000fe20000010000 */
[----:B------:R-:W-:Y:S01]  /*4d00*/  FFMA.FTZ R85, R6, 2, R85 ;  /* 0x4000000006557823 */ /* 0x000fe20000010055 */
[----:B------:R-:W-:Y:S02]  /*4d10*/  HADD2.F32 R177, -RZ, R177.H0_H0 ;  /* 0x200000b1ffb17230 */ /* 0x000fe40000004100 */
[C---:B------:R-:W-:Y:S01]  /*4d20*/  FMUL.FTZ R7, R162.reuse, R8 ;  /* 0x00000008a2077220 */ /* 0x040fe20000410000 */
[-C--:B------:R-:W-:Y:S01]  /*4d30*/  FMUL.FTZ R5, R162, R156.reuse ;  /* 0x0000009ca2057220 */ /* 0x080fe20000410000 */
[----:B------:R-:W-:Y:S02]  /*4d40*/  HADD2.F32 R175, -RZ, R175.H0_H0 ;  /* 0x200000afffaf7230 */ /* 0x000fe40000004100 */
[----:B------:R-:W-:Y:S01]  /*4d50*/  FMUL.FTZ R185, R185, R139 ;  /* 0x0000008bb9b97220 */ /* 0x000fe20000410000 */
[C---:B------:R-:W-:Y:S01]  /*4d60*/  FFMA.FTZ R4, R164.reuse, R156, R7 ;  /* 0x0000009ca4047223 */ /* 0x040fe20000010007 */
[----:B------:R-:W-:Y:S01]  /*4d70*/  FFMA.FTZ R5, R164, R8, -R5 ;  /* 0x00000008a4057223 */ /* 0x000fe20000010805 */
        /* <DEDUP_REMOVED lines=12> */
[----:B------:R-:W-:-:S02]  /*4e40*/  HADD2.F32 R176, -RZ, R176.H0_H0 ;  /* 0x200000b0ffb07230 */ /* 0x000fc40000004100 */
[----:B------:R-:W-:Y:S01]  /*4e50*/  FMUL.FTZ R4, R175, R156 ;  /* 0x0000009caf047220 */ /* 0x000fe20000410000 */
[----:B------:R-:W-:Y:S02]  /*4e60*/  HADD2.F32 R143, -RZ, R143.H0_H0 ;  /* 0x2000008fff8f7230 */ /* 0x000fe40000004100 */
[----:B------:R-:W-:Y:S01]  /*4e70*/  FADD.FTZ R6, R169, R166 ;  /* 0x000000a6a9067221 */ /* 0x000fe20000010000 */
[----:B------:R-:W-:Y:S02]  /*4e80*/  HADD2.F32 R144, -RZ, R144.H0_H0 ;  /* 0x20000090ff907230 */ /* 0x000fe40000004100 */
[----:B------:R-:W-:Y:S01]  /*4e90*/  FADD.FTZ R5, R170, R5 ;  /* 0x00000005aa057221 */ /* 0x000fe20000010000 */
[----:B------:R-:W-:Y:S02]  /*4ea0*/  HADD2.F32 R135, -RZ, R135.H0_H0 ;  /* 0x20000087ff877230 */ /* 0x000fe40000004100 */
[----:B------:R-:W-:Y:S01]  /*4eb0*/  FMUL.FTZ R6, R145, R6 ;  /* 0x0000000691067220 */ /* 0x000fe20000410000 */
        /* <DEDUP_REMOVED lines=14> */
.L_x_2090:
        /* <DEDUP_REMOVED lines=82> */
[----:B---3--:R-:W-:Y:S02]  /*54c0*/  PRMT R13, RZ, 0x7610, R13 ;  /* 0x00007610ff0d7816 */ /* 0x008fe4000000000d */
        /* <DEDUP_REMOVED lines=28> */
[----:B------:R-:W5:Y:S04]  /*5690*/  LDS.U16 R14, [R81] ;  /* 0x00000000510e7984 */ /* 0x000f680000000400 */
[----:B------:R-:W0:Y:S04]  /*56a0*/  LDS.U16 R6, [R81+0x2] ;  /* 0x0000020051067984 */ /* 0x000e280000000400 */
[----:B------:R-:W0:Y:S04]  /*56b0*/  LDS.U16 R10, [R81+0x6] ;  /* 0x00000600510a7984 */ /* 0x000e280000000400 */
[----:B------:R-:W0:Y:S01]  /*56c0*/  LDS.U16 R8, [R81+0x8] ;  /* 0x0000080051087984 */ /* 0x000e220000000400 */
[----:B-1----:R-:W-:-:S02]  /*56d0*/  HADD2.F32 R15, -RZ, R7.H0_H0 ;  /* 0x20000007ff0f7230 */ /* 0x002fc40000004100 */
[----:B--2---:R-:W-:Y:S02]  /*56e0*/  HADD2.F32 R18, -RZ, R9.H0_H0 ;  /* 0x20000009ff127230 */ /* 0x004fe40000004100 */
[----:B---3--:R-:W-:-:S03]  /*56f0*/  HADD2.F32 R19, -RZ, R11.H0_H0 ;  /* 0x2000000bff137230 */ /* 0x008fc60000004100 */
[----:B------:R-:W-:Y:S01]  /*5700*/  FMUL.FTZ R11, R18, -1.4426950216293334961 ;  /* 0xbfb8aa3b120b7820 */ /* 0x000fe20000410000 */
[----:B----4-:R-:W-:Y:S02]  /*5710*/  HADD2.F32 R20, -RZ, R12.H0_H0 ;  /* 0x2000000cff147230 */ /* 0x010fe40000004100 */
[----:B------:R-:W-:-:S03]  /*5720*/  FMUL.FTZ R12, R19, -1.4426950216293334961 ;  /* 0xbfb8aa3b130c7820 */ /* 0x000fc60000410000 */
[----:B------:R-:W1:Y:S01]  /*5730*/  MUFU.EX2 R11, R11 ;  /* 0x0000000b000b7308 */ /* 0x000e620000000800 */
[----:B-----5:R-:W-:Y:S02]  /*5740*/  HADD2.F32 R14, -RZ, R14.H0_H0 ;  /* 0x2000000eff0e7230 */ /* 0x020fe40000004100 */
[----:B------:R-:W-:Y:S01]  /*5750*/  FMUL.FTZ R21, R20, -1.4426950216293334961 ;  /* 0xbfb8aa3b14157820 */ /* 0x000fe20000410000 */
[----:B------:R-:W2:Y:S01]  /*5760*/  MUFU.EX2 R12, R12 ;  /* 0x0000000c000c7308 */ /* 0x000ea20000000800 */
[----:B0-----:R-:W-:Y:S02]  /*5770*/  HADD2.F32 R13, -RZ, R6.H0_H0 ;  /* 0x20000006ff0d7230 */ /* 0x001fe40000004100 */
[----:B------:R-:W-:Y:S02]  /*5780*/  FMUL.FTZ R6, R14, -1.4426950216293334961 ;  /* 0xbfb8aa3b0e067820 */ /* 0x000fe40000410000 */
[----:B------:R-:W0:Y:S01]  /*5790*/  MUFU.EX2 R21, R21 ;  /* 0x0000001500157308 */ /* 0x000e220000000800 */
[----:B------:R-:W-:-:S02]  /*57a0*/  HADD2.F32 R16, -RZ, R10.H0_H0 ;  /* 0x2000000aff107230 */ /* 0x000fc40000004100 */
[----:B------:R-:W-:Y:S01]  /*57b0*/  FMUL.FTZ R10, R15, -1.4426950216293334961 ;  /* 0xbfb8aa3b0f0a7820 */ /* 0x000fe20000410000 */
[----:B------:R-:W-:Y:S01]  /*57c0*/  FMUL.FTZ R7, R13, -1.4426950216293334961 ;  /* 0xbfb8aa3b0d077820 */ /* 0x000fe20000410000 */
[----:B------:R-:W3:Y:S01]  /*57d0*/  MUFU.EX2 R6, R6 ;  /* 0x0000000600067308 */ /* 0x000ee20000000800 */
[----:B------:R-:W-:Y:S02]  /*57e0*/  HADD2.F32 R17, -RZ, R8.H0_H0 ;  /* 0x20000008ff117230 */ /* 0x000fe40000004100 */
[----:B------:R-:W-:Y:S01]  /*57f0*/  FMUL.FTZ R8, R16, -1.4426950216293334961 ;  /* 0xbfb8aa3b10087820 */ /* 0x000fe20000410000 */
[----:B-1----:R-:W-:Y:S01]  /*5800*/  FADD.FTZ R11, R11, 1 ;  /* 0x3f8000000b0b7421 */ /* 0x002fe20000010000 */
[----:B------:R-:W1:Y:S01]  /*5810*/  MUFU.EX2 R10, R10 ;  /* 0x0000000a000a7308 */ /* 0x000e620000000800 */
[----:B------:R-:W-:Y:S01]  /*5820*/  FMUL.FTZ R9, R17, -1.4426950216293334961 ;  /* 0xbfb8aa3b11097820 */ /* 0x000fe20000410000 */
[----:B--2---:R-:W-:Y:S02]  /*5830*/  FADD.FTZ R12, R12, 1 ;  /* 0x3f8000000c0c7421 */ /* 0x004fe40000010000 */
[----:B------:R-:W2:Y:S01]  /*5840*/  MUFU.EX2 R7, R7 ;  /* 0x0000000700077308 */ /* 0x000ea20000000800 */
[----:B0-----:R-:W-:-:S03]  /*5850*/  FADD.FTZ R21, R21, 1 ;  /* 0x3f80000015157421 */ /* 0x001fc60000010000 */
[----:B------:R-:W0:Y:S01]  /*5860*/  MUFU.EX2 R8, R8 ;  /* 0x0000000800087308 */ /* 0x000e220000000800 */
[----:B---3--:R-:W-:-:S03]  /*5870*/  FADD.FTZ R6, R6, 1 ;  /* 0x3f80000006067421 */ /* 0x008fc60000010000 */
[----:B------:R-:W3:Y:S01]  /*5880*/  MUFU.EX2 R9, R9 ;  /* 0x0000000900097308 */ /* 0x000ee20000000800 */
[----:B-1----:R-:W-:-:S03]  /*5890*/  FADD.FTZ R10, R10, 1 ;  /* 0x3f8000000a0a7421 */ /* 0x002fc60000010000 */
[----:B------:R-:W-:Y:S01]  /*58a0*/  MUFU.RCP R11, R11 ;  /* 0x0000000b000b7308 */ /* 0x000fe20000001000 */
[----:B--2---:R-:W-:Y:S01]  /*58b0*/  FADD.FTZ R7, R7, 1 ;  /* 0x3f80000007077421 */ /* 0x004fe20000010000 */
[----:B0-----:R-:W-:-:S06]  /*58c0*/  FADD.FTZ R8, R8, 1 ;  /* 0x3f80000008087421 */ /* 0x001fcc0000010000 */
[----:B------:R-:W0:Y:S01]  /*58d0*/  MUFU.RCP R10, R10 ;  /* 0x0000000a000a7308 */ /* 0x000e220000001000 */
[----:B---3--:R-:W-:-:S07]  /*58e0*/  FADD.FTZ R9, R9, 1 ;  /* 0x3f80000009097421 */ /* 0x008fce0000010000 */
[----:B------:R0:W1:Y:S08]  /*58f0*/  MUFU.RCP R79, R6 ;  /* 0x00000006004f7308 */ /* 0x0000700000001000 */
[----:B------:R-:W2:Y:S01]  /*5900*/  MUFU.RCP R80, R7 ;  /* 0x0000000700507308 */ /* 0x000ea20000001000 */
[----:B0-----:R-:W-:-:S04]  /*5910*/  FMUL.FTZ R6, R15, R10 ;  /* 0x0000000a0f067220 */ /* 0x001fc80000410000 */
[----:B------:R-:W-:-:S03]  /*5920*/  FMUL.FTZ R6, R6, R85 ;  /* 0x0000005506067220 */ /* 0x000fc60000410000 */
[----:B------:R-:W0:Y:S01]  /*5930*/  MUFU.RCP R91, R8 ;  /* 0x00000008005b7308 */ /* 0x000e220000001000 */
[----:B-1----:R-:W-:-:S04]  /*5940*/  FMUL.FTZ R14, R14, R79 ;  /* 0x0000004f0e0e7220 */ /* 0x002fc80000410000 */
[----:B------:R-:W-:-:S03]  /*5950*/  FMUL.FTZ R14, R14, R83 ;  /* 0x000000530e0e7220 */ /* 0x000fc60000410000 */
[----:B------:R1:W3:Y:S01]  /*5960*/  MUFU.RCP R82, R9 ;  /* 0x0000000900527308 */ /* 0x0002e20000001000 */
[----:B--2---:R-:W-:-:S04]  /*5970*/  FMUL.FTZ R13, R13, R80 ;  /* 0x000000500d0d7220 */ /* 0x004fc80000410000 */
[----:B------:R-:W-:-:S03]  /*5980*/  FMUL.FTZ R13, R13, R100 ;  /* 0x000000640d0d7220 */ /* 0x000fc60000410000 */
[----:B------:R-:W2:Y:S01]  /*5990*/  MUFU.RCP R12, R12 ;  /* 0x0000000c000c7308 */ /* 0x000ea20000001000 */
[----:B-1----:R-:W-:Y:S01]  /*59a0*/  FMUL.FTZ R9, R18, R11 ;  /* 0x0000000b12097220 */ /* 0x002fe20000410000 */
[----:B0-----:R-:W-:Y:S01]  /*59b0*/  FMUL.FTZ R7, R16, R91 ;  /* 0x0000005b10077220 */ /* 0x001fe20000410000 */
[----:B------:R-:W-:Y:S01]  /*59c0*/  F2FP.F16.F32.PACK_AB R13, R13, R14 ;  /* 0x0000000e0d0d723e */ /* 0x000fe200000000ff */
[----:B------:R-:W-:Y:S01]  /*59d0*/  BAR.SYNC.DEFER_BLOCKING 0x0 ;  /* 0x0000000000007b1d */ /* 0x000fe20000010000 */
[----:B------:R-:W-:Y:S01]  /*59e0*/  FMUL.FTZ R9, R9, R104 ;  /* 0x0000006809097220 */ /* 0x000fe20000410000 */
[----:B------:R-:W-:-:S04]  /*59f0*/  FMUL.FTZ R7, R7, R102 ;  /* 0x0000006607077220 */ /* 0x000fc80000410000 */
[----:B------:R-:W0:Y:S01]  /*5a00*/  MUFU.RCP R21, R21 ;  /* 0x0000001500157308 */ /* 0x000e220000001000 */
[----:B---3--:R-:W-:Y:S01]  /*5a10*/  FMUL.FTZ R8, R17, R82 ;  /* 0x0000005211087220 */ /* 0x008fe20000410000 */
[----:B------:R-:W-:Y:S01]  /*5a20*/  F2FP.F16.F32.PACK_AB R6, R7, R6 ;  /* 0x000000060706723e */ /* 0x000fe200000000ff */
[----:B------:R-:W1:Y:S01]  /*5a30*/  LDC.64 R14, c[0x0][0x430] ;  /* 0x00010c00ff0e7b82 */ /* 0x000e620000000a00 */
[----:B------:R-:W-:Y:S01]  /*5a40*/  PRMT R7, R13, 0x7632, R7 ;  /* 0x000076320d077816 */ /* 0x000fe20000000007 */
[----:B------:R-:W-:Y:S01]  /*5a50*/  FMUL.FTZ R8, R8, R87 ;  /* 0x0000005708087220 */ /* 0x000fe20000410000 */
[----:B--2---:R-:W-:-:S04]  /*5a60*/  FMUL.FTZ R10, R19, R12 ;  /* 0x0000000c130a7220 */ /* 0x004fc80000410000 */
[----:B------:R-:W-:Y:S01]  /*5a70*/  F2FP.F16.F32.PACK_AB R8, R9, R8 ;  /* 0x000000080908723e */ /* 0x000fe200000000ff */
[----:B------:R-:W-:-:S03]  /*5a80*/  FMUL.FTZ R10, R10, R89 ;  /* 0x000000590a0a7220 */ /* 0x000fc60000410000 */
[----:B------:R-:W-:Y:S01]  /*5a90*/  PRMT R12, R8, 0x7632, R12 ;  /* 0x00007632080c7816 */ /* 0x000fe2000000000c */
[----:B0-----:R-:W-:Y:S01]  /*5aa0*/  FMUL.FTZ R11, R20, R21 ;  /* 0x00000015140b7220 */ /* 0x001fe20000410000 */
[----:B------:R-:W-:Y:S03]  /*5ab0*/  STS.U16 [R81], R13 ;  /* 0x0000000d51007388 */ /* 0x000fe60000000400 */
[----:B------:R-:W-:Y:S01]  /*5ac0*/  FMUL.FTZ R11, R11, R106 ;  /* 0x0000006a0b0b7220 */ /* 0x000fe20000410000 */
[----:B------:R-:W-:Y:S04]  /*5ad0*/  STS.U16 [R81+0x2], R7 ;  /* 0x0000020751007388 */ /* 0x000fe80000000400 */
[----:B------:R-:W-:Y:S01]  /*5ae0*/  F2FP.F16.F32.PACK_AB R10, R11, R10 ;  /* 0x0000000a0b0a723e */ /* 0x000fe200000000ff */
[----:B------:R-:W-:Y:S01]  /*5af0*/  STS.U16 [R81+0x4], R6 ;  /* 0x0000040651007388 */ /* 0x000fe20000000400 */
[----:B------:R-:W-:Y:S01]  /*5b00*/  PRMT R11, R6, 0x7632, R11 ;  /* 0x00007632060b7816 */ /* 0x000fe2000000000b */
[----:B-1----:R-:W-:Y:S01]  /*5b10*/  IMAD.WIDE.U32 R4, R14, UR18, R4 ;  /* 0x000000120e047c25 */ /* 0x002fe2000f8e0004 */
[----:B------:R-:W-:Y:S01]  /*5b20*/  PRMT R16, R10, 0x7632, R16 ;  /* 0x000076320a107816 */ /* 0x000fe20000000010 */
[----:B------:R-:W-:Y:S02]  /*5b30*/  STS.U16 [R81+0x8], R8 ;  /* 0x0000080851007388 */ /* 0x000fe40000000400 */
[----:B------:R-:W-:-:S02]  /*5b40*/  IMAD R5, R15, UR18, R5 ;  /* 0x000000120f057c24 */ /* 0x000fc4000f8e0205 */
[----:B------:R-:W-:Y:S04]  /*5b50*/  STS.U16 [R81+0x6], R11 ;  /* 0x0000060b51007388 */ /* 0x000fe80000000400 */
        /* <DEDUP_REMOVED lines=49> */
.L_x_2095:
        /* <DEDUP_REMOVED lines=9> */
.L_x_5053:


//--------------------- .text._Z25selective_scan_fwd_kernelI32Selective_Scan_fwd_kernel_traitsILi32ELi8ELi1ELb1ELb0ELb0ELb0EN3c104HalfENS1_7complexIfEEEEv13SSMParamsBase --------------------------
	.section	.text._Z25selective_scan_fwd_kernelI32Selective_Scan_fwd_kernel_traitsILi32ELi8ELi1ELb1ELb0ELb0ELb0EN3c104HalfENS1_7complexIfEEEEv13SSMParamsBase,"ax",@progbits
	.align	128
        .global         _Z25selective_scan_fwd_kernelI32Selective_Scan_fwd_kernel_traitsILi32ELi8ELi1ELb1ELb0ELb0ELb0EN3c104HalfENS1_7complexIfEEEEv13SSMParamsBase
        .type           _Z25selective_scan_fwd_kernelI32Selective_Scan_fwd_kernel_traitsILi32ELi8ELi1ELb1ELb0ELb0ELb0EN3c104HalfENS1_7complexIfEEEEv13SSMParamsBase,@function
        .size           _Z25selective_scan_fwd_kernelI32Selective_Scan_fwd_kernel_traitsILi32ELi8ELi1ELb1ELb0ELb0ELb0EN3c104HalfENS1_7complexIfEEEEv13SSMParamsBase,(.L_x_5054 - _Z25selective_scan_fwd_kernelI32Selective_Scan_fwd_kernel_traitsILi32ELi8ELi1ELb1ELb0ELb0ELb0EN3c104HalfENS1_7complexIfEEEEv13SSMParamsBase)
        .other          _Z25selective_scan_fwd_kernelI32Selective_Scan_fwd_kernel_traitsILi32ELi8ELi1ELb1ELb0ELb0ELb0EN3c104HalfENS1_7complexIfEEEEv13SSMParamsBase,@"STO_CUDA_ENTRY STV_DEFAULT"
_Z25selective_scan_fwd_kernelI32Selective_Scan_fwd_kernel_traitsILi32ELi8ELi1ELb1ELb0ELb0ELb0EN3c104HalfENS1_7complexIfEEEEv13SSMParamsBase:
.text._Z25selective_scan_fwd_kernelI32Selective_Scan_fwd_kernel_traitsILi32ELi8ELi1ELb1ELb0ELb0ELb0EN3c104HalfENS1_7complexIfEEEEv13SSMParamsBase:
        /* <DEDUP_REMOVED lines=16> */
[----:B------:R-:W1:Y:S02]  /*0100*/  LDC R0, c[0x0][0x384] ;  /* 0x0000e100ff007b82 */ /* 0x000e640000000800 */
[----:B------:R-:W-:-:S04]  /*0110*/  @P0 LEA.HI.X R3, R9, R3, RZ, 0x2, P2 ;  /* 0x0000000309030211 */ /* 0x000fc800010f14ff */
[----:B------:R-:W-:Y:S02]  /*0120*/  @P1 LEA R4, P3, R9, R4, 0x2 ;  /* 0x0000000409041211 */ /* 0x000fe400078610ff */
        /* <DEDUP_REMOVED lines=13> */
[----:B------:R-:W0:Y:S01]  /*0200*/  LDC.64 R16, c[0x0][0x428] ;  /* 0x00010a00ff107b82 */ /* 0x000e220000000a00 */
[----:B------:R-:W2:Y:S01]  /*0210*/  S2R R32, SR_TID.X ;  /* 0x0000000000207919 */ /* 0x000ea20000002100 */
[----:B------:R-:W-:Y:S01]  /*0220*/  MOV R6, UR6 ;  /* 0x0000000600067c02 */ /* 0x000fe20008000f00 */
[----:B------:R-:W3:Y:S01]  /*0230*/  LDCU UR4, c[0x0][0x38c] ;  /* 0x00007180ff0477ac */ /* 0x000ee20008000800 */
[----:B------:R-:W-:Y:S01]  /*0240*/  MOV R7, UR7 ;  /* 0x0000000700077c02 */ /* 0x000fe20008000f00 */
[----:B-1----:R-:W-:Y:S01]  /*0250*/  IMAD R0, R0, UR18, R9 ;  /* 0x0000001200007c24 */ /* 0x002fe2000f8e0209 */
[----:B------:R-:W-:Y:S01]  /*0260*/  MOV R2, R4 ;  /* 0x0000000400027202 */ /* 0x000fe20000000f00 */
[----:B------:R-:W1:Y:S01]  /*0270*/  LDCU.64 UR6, c[0x0][0x3d8] ;  /* 0x00007b00ff0677ac */ /* 0x000e620008000a00 */
[----:B------:R-:W2:Y:S01]  /*0280*/  LDC.64 R34, c[0x0][0x3a0] ;  /* 0x0000e800ff227b82 */ /* 0x000ea20000000a00 */
[----:B------:R-:W-:Y:S01]  /*0290*/  MOV R5, UR8 ;  /* 0x0000000800057c02 */ /* 0x000fe20008000f00 */
[----:B------:R-:W-:Y:S01]  /*02a0*/  IMAD R0, R0, R15, RZ ;  /* 0x0000000f00007224 */ /* 0x000fe200078e02ff */
[----:B------:R-:W2:Y:S01]  /*02b0*/  LDCU.64 UR8, c[0x0][0x3b8] ;  /* 0x00007700ff0877ac */ /* 0x000ea20008000a00 */
[----:B------:R-:W-:Y:S01]  /*02c0*/  MOV R4, R6 ;  /* 0x0000000600047202 */ /* 0x000fe20000000f00 */
[C---:B------:R-:W-:Y:S01]  /*02d0*/  IMAD.WIDE.U32 R2, R9.reuse, UR10, R2 ;  /* 0x0000000a09027c25 */ /* 0x040fe2000f8e0002 */
[----:B------:R-:W1:Y:S02]  /*02e0*/  LDCU.U8 UR5, c[0x0][0x39e] ;  /* 0x000073c0ff0577ac */ /* 0x000e640008000000 */
[----:B------:R-:W2:Y:S01]  /*02f0*/  LDC.64 R40, c[0x0][0x440] ;  /* 0x00011000ff287b82 */ /* 0x000ea20000000a00 */
[C---:B------:R-:W-:Y:S01]  /*0300*/  IMAD R43, R9.reuse, UR11, R3 ;  /* 0x0000000b092b7c24 */ /* 0x040fe2000f8e0203 */
[----:B----4-:R-:W-:Y:S01]  /*0310*/  LEA R42, P0, R2, R10, 0x1 ;  /* 0x0000000a022a7211 */ /* 0x010fe200078008ff */
[----:B------:R-:W-:Y:S01]  /*0320*/  IMAD.WIDE.U32 R4, R9, UR14, R4 ;  /* 0x0000000e09047c25 */ /* 0x000fe2000f8e0004 */
[----:B---3--:R-:W-:-:S02]  /*0330*/  UISETP.LT.AND UP1, UPT, UR4, 0x1, UPT ;  /* 0x000000010400788c */ /* 0x008fc4000bf21270 */
[----:B------:R-:W-:Y:S01]  /*0340*/  LEA.HI.X R43, R2, R11, R43, 0x1, P0 ;  /* 0x0000000b022b7211 */ /* 0x000fe200000f0c2b */
[C---:B------:R-:W-:Y:S01]  /*0350*/  IMAD R45, R9.reuse, UR15, R5 ;  /* 0x0000000f092d7c24 */ /* 0x040fe2000f8e0205 */
[----:B------:R-:W3:Y:S01]  /*0360*/  LDC.64 R26, c[0x0][0x450] ;  /* 0x00011400ff1a7b82 */ /* 0x000ee20000000a00 */
[----:B------:R-:W-:Y:S01]  /*0370*/  LEA R44, P0, R4, R12, 0x1 ;  /* 0x0000000c042c7211 */ /* 0x000fe200078008ff */
[----:B0-----:R-:W-:-:S03]  /*0380*/  IMAD.WIDE.U32 R2, R9, R16, RZ ;  /* 0x0000001009027225 */ /* 0x001fc600078e00ff */
[----:B------:R-:W-:Y:S01]  /*0390*/  LEA.HI.X R45, R4, R13, R45, 0x1, P0 ;  /* 0x0000000d042d7211 */ /* 0x000fe200000f0c2d */
[C---:B-1----:R-:W-:Y:S02]  /*03a0*/  IMAD.WIDE.U32 R36, R9.reuse, UR6, RZ ;  /* 0x0000000609247c25 */ /* 0x042fe4000f8e00ff */
[----:B------:R-:W0:Y:S01]  /*03b0*/  LDC.64 R28, c[0x0][0x448] ;  /* 0x00011200ff1c7b82 */ /* 0x000e220000000a00 */
[----:B------:R-:W-:Y:S01]  /*03c0*/  UISETP.NE.AND UP0, UPT, UR5, URZ, UPT ;  /* 0x000000ff0500728c */ /* 0x000fe2000bf05270 */
[----:B--2---:R-:W-:-:S04]  /*03d0*/  IMAD.WIDE.U32 R38, R9, R34, RZ ;  /* 0x0000002209267225 */ /* 0x004fc800078e00ff */
[C---:B------:R-:W-:Y:S02]  /*03e0*/  IMAD.WIDE.U32 R4, R9.reuse, UR8, RZ ;  /* 0x0000000809047c25 */ /* 0x040fe4000f8e00ff */
[----:B------:R-:W1:Y:S02]  /*03f0*/  LDC.64 R24, c[0x0][0x420] ;  /* 0x00010800ff187b82 */ /* 0x000e640000000a00 */
[C---:B------:R-:W-:Y:S02]  /*0400*/  IMAD R3, R9.reuse, R17, R3 ;  /* 0x0000001109037224 */ /* 0x040fe400078e0203 */
[C---:B------:R-:W-:Y:S01]  /*0410*/  IMAD R8, R9.reuse, R35, R39 ;  /* 0x0000002309087224 */ /* 0x040fe200078e0227 */
[----:B------:R-:W-:Y:S01]  /*0420*/  LEA R35, P2, R38, R40, 0x3 ;  /* 0x0000002826237211 */ /* 0x000fe200078418ff */
[C---:B------:R-:W-:Y:S02]  /*0430*/  IMAD R10, R9.reuse, UR7, R37 ;  /* 0x00000007090a7c24 */ /* 0x040fe4000f8e0225 */
[----:B------:R-:W2:Y:S01]  /*0440*/  LDC.64 R6, c[0x0][0x478] ;  /* 0x00011e00ff067b82 */ /* 0x000ea20000000a00 */
[----:B------:R-:W-:Y:S01]  /*0450*/  IMAD R37, R9, UR9, R5 ;  /* 0x0000000909257c24 */ /* 0x000fe2000f8e0205 */
[----:B---3--:R-:W-:Y:S01]  /*0460*/  LEA R33, P0, R36, R26, 0x3 ;  /* 0x0000001a24217211 */ /* 0x008fe200078018ff */
[----:B------:R-:W-:Y:S01]  /*0470*/  IMAD R40, R0, UR4, RZ ;  /* 0x0000000400287c24 */ /* 0x000fe2000f8e02ff */
[----:B------:R-:W-:Y:S01]  /*0480*/  LEA.HI.X R38, R38, R41, R8, 0x3, P2 ;  /* 0x0000002926267211 */ /* 0x000fe200010f1c08 */
[----:B------:R-:W-:Y:S01]  /*0490*/  HFMA2 R41, -RZ, RZ, 0, 0 ;  /* 0x00000000ff297431 */ /* 0x000fe200000001ff */
[----:B------:R-:W-:Y:S01]  /*04a0*/  USEL UR4, UR4, 0x1, !UP1 ;  /* 0x0000000104047887 */ /* 0x000fe2000c800000 */
[----:B------:R-:W-:Y:S01]  /*04b0*/  LEA.HI.X R36, R36, R27, R10, 0x3, P0 ;  /* 0x0000001b24247211 */ /* 0x000fe200000f1c0a */
[----:B------:R-:W3:Y:S01]  /*04c0*/  LDC.64 R22, c[0x0][0x3e0] ;  /* 0x0000f800ff167b82 */ /* 0x000ee20000000a00 */
[----:B0-----:R-:W-:Y:S01]  /*04d0*/  LEA R34, P1, R4, R28, 0x3 ;  /* 0x0000001c04227211 */ /* 0x001fe200078218ff */
[----:B------:R-:W-:-:S03]  /*04e0*/  UIADD3 UR6, UPT, UPT, -UR4, URZ, URZ ;  /* 0x000000ff04067290 */ /* 0x000fc6000fffe1ff */
[----:B------:R-:W-:-:S03]  /*04f0*/  LEA.HI.X R37, R4, R29, R37, 0x3, P1 ;  /* 0x0000001d04257211 */ /* 0x000fc600008f1c25 */
[----:B------:R-:W0:Y:S01]  /*0500*/  LDC.64 R20, c[0x0][0x3c0] ;  /* 0x0000f000ff147b82 */ /* 0x000e220000000a00 */
[----:B-1----:R-:W-:-:S04]  /*0510*/  IMAD.WIDE.U32 R16, R24, UR18, R2 ;  /* 0x0000001218107c25 */ /* 0x002fc8000f8e0002 */
[----:B------:R-:W-:-:S03]  /*0520*/  IMAD R39, R25, UR18, R17 ;  /* 0x0000001219277c24 */ /* 0x000fc6000f8e0211 */
[----:B------:R-:W1:Y:S01]  /*0530*/  LDC.64 R18, c[0x0][0x3a8] ;  /* 0x0000ea00ff127b82 */ /* 0x000e620000000a00 */
[----:B--2---:R-:W-:Y:S01]  /*0540*/  IMAD.WIDE.U32 R2, R32, 0x10, R6 ;  /* 0x0000001020027825 */ /* 0x004fe200078e0006 */
[----:B---3--:R-:W-:Y:S02]  /*0550*/  SHF.L.U64.HI R23, R22, 0x3, R23 ;  /* 0x0000000316177819 */ /* 0x008fe40000010217 */
[----:B0-----:R-:W-:Y:S02]  /*0560*/  SHF.L.U64.HI R21, R20, 0x3, R21 ;  /* 0x0000000314157819 */ /* 0x001fe40000010215 */
[----:B-1----:R-:W-:-:S07]  /*0570*/  SHF.L.U64.HI R19, R18, 0x3, R19 ;  /* 0x0000000312137819 */ /* 0x002fce0000010213 */
.L_x_2116:
[----:B------:R-:W-:Y:S01]  /*0580*/  BAR.SYNC.DEFER_BLOCKING 0x0 ;  /* 0x0000000000007b1d */ /* 0x000fe20000010000 */
[----:B-1----:R-:W-:-:S04]  /*0590*/  IMAD.WIDE.U32 R8, R32, 0x10, R42 ;  /* 0x0000001020087825 */ /* 0x002fc800078e002a */
[----:B------:R-:W-:Y:S02]  /*05a0*/  IMAD.WIDE.U32 R4, R32, 0x10, R44 ;  /* 0x0000001020047825 */ /* 0x000fe400078e002c */
[----:B-----5:R-:W5:Y:S04]  /*05b0*/  LDG.E.128 R8, desc[UR16][R8.64] ;  /* 0x0000001008087981 */ /* 0x020f68000c1e1d00 */
[----:B------:R-:W5:Y:S01]  /*05c0*/  LDG.E.128 R4, desc[UR16][R4.64] ;  /* 0x0000001004047981 */ /* 0x000f62000c1e1d00 */
[----:B------:R-:W-:Y:S05]  /*05d0*/  BRA.U UP0, `(.L_x_2096) ;  /* 0x0000000100847547 */ /* 0x000fea000b800000 */
[----:B-----5:R-:W-:Y:S02]  /*05e0*/  HADD2.F32 R58, -RZ, R4.H0_H0 ;  /* 0x20000004ff3a7230 */ /* 0x020fe40000004100 */
[----:B------:R-:W-:Y:S02]  /*05f0*/  HADD2.F32 R50, -RZ, R6.H0_H0 ;  /* 0x20000006ff327230 */ /* 0x000fe40000004100 */
[----:B------:R-:W-:Y:S02]  /*0600*/  HADD2.F32 R4, -RZ, R4.H1_H1 ;  /* 0x30000004ff047230 */ /* 0x000fe40000004100 */
[--C-:B------:R-:W-:Y:S01]  /*0610*/  FADD.FTZ R58, R58, R31.reuse ;  /* 0x0000001f3a3a7221 */ /* 0x100fe20000010000 */
[--C-:B------:R-:W-:Y:S02]  /*0620*/  HADD2.F32 R54, -RZ, R5.reuse.H0_H0 ;  /* 0x20000005ff367230 */ /* 0x100fe40000004100 */
[----:B------:R-:W-:Y:S01]  /*0630*/  FADD.FTZ R50, R50, R31 ;  /* 0x0000001f32327221 */ /* 0x000fe20000010000 */
[----:B------:R-:W-:-:S02]  /*0640*/  HADD2.F32 R52, -RZ, R5.H1_H1 ;  /* 0x30000005ff347230 */ /* 0x000fc40000004100 */
[--C-:B------:R-:W-:Y:S01]  /*0650*/  FADD.FTZ R56, R4, R31.reuse ;  /* 0x0000001f04387221 */ /* 0x100fe20000010000 */
[----:B------:R-:W-:Y:S02]  /*0660*/  HADD2.F32 R6, -RZ, R6.H1_H1 ;  /* 0x30000006ff067230 */ /* 0x000fe40000004100 */
[--C-:B------:R-:W-:Y:S01]  /*0670*/  FADD.FTZ R54, R54, R31.reuse ;  /* 0x0000001f36367221 */ /* 0x100fe20000010000 */
[--C-:B------:R-:W-:Y:S02]  /*0680*/  HADD2.F32 R46, -RZ, R7.reuse.H0_H0 ;  /* 0x20000007ff2e7230 */ /* 0x100fe40000004100 */
[--C-:B------:R-:W-:Y:S01]  /*0690*/  FADD.FTZ R52, R52, R31.reuse ;  /* 0x0000001f34347221 */ /* 0x100fe20000010000 */
[----:B------:R-:W-:Y:S02]  /*06a0*/  HADD2.F32 R60, -RZ, R7.H1_H1 ;  /* 0x30000007ff3c7230 */ /* 0x000fe40000004100 */
[----:B------:R-:W-:Y:S01]  /*06b0*/  FADD.FTZ R48, R6, R31 ;  /* 0x0000001f06307221 */ /* 0x000fe20000010000 */
[----:B------:R-:W-:-:S02]  /*06c0*/  HADD2.F32 R25, -RZ, R9.H0_H0 ;  /* 0x20000009ff197230 */ /* 0x000fc40000004100 */
[--C-:B------:R-:W-:Y:S01]  /*06d0*/  FADD.FTZ R46, R46, R31.reuse ;  /* 0x0000001f2e2e7221 */ /* 0x100fe20000010000 */
[----:B------:R-:W-:Y:S02]  /*06e0*/  HADD2.F32 R65, -RZ, R9.H1_H1 ;  /* 0x30000009ff417230 */ /* 0x000fe40000004100 */
[----:B------:R-:W-:Y:S01]  /*06f0*/  FADD.FTZ R60, R60, R31 ;  /* 0x0000001f3c3c7221 */ /* 0x000fe20000010000 */
[----:B------:R-:W-:Y:S02]  /*0700*/  HADD2.F32 R9, -RZ, R11.H0_H0 ;  /* 0x2000000bff097230 */ /* 0x000fe40000004100 */
[----:B------:R-:W-:Y:S01]  /*0710*/  FMUL.FTZ R53, R25, R54 ;  /* 0x0000003619357220 */ /* 0x000fe20000410000 */
[--C-:B------:R-:W-:Y:S02]  /*0720*/  HADD2.F32 R47, -RZ, R8.reuse.H0_H0 ;  /* 0x20000008ff2f7230 */ /* 0x100fe40000004100 */
[----:B------:R-:W-:Y:S01]  /*0730*/  FMUL.FTZ R55, R65, R52 ;  /* 0x0000003441377220 */ /* 0x000fe20000410000 */
[----:B------:R-:W-:-:S02]  /*0740*/  HADD2.F32 R13, -RZ, R8.H1_H1 ;  /* 0x30000008ff0d7230 */ /* 0x000fc40000004100 */
[----:B------:R-:W-:Y:S01]  /*0750*/  FMUL.FTZ R61, R9, R46 ;  /* 0x0000002e093d7220 */ /* 0x000fe20000410000 */
[--C-:B------:R-:W-:Y:S02]  /*0760*/  HADD2.F32 R15, -RZ, R10.reuse.H0_H0 ;  /* 0x2000000aff0f7230 */ /* 0x100fe40000004100 */
[----:B------:R-:W-:Y:S01]  /*0770*/  FMUL.FTZ R49, R47, R58 ;  /* 0x0000003a2f317220 */ /* 0x000fe20000410000 */
[----:B------:R-:W-:Y:S02]  /*0780*/  HADD2.F32 R67, -RZ, R10.H1_H1 ;  /* 0x3000000aff437230 */ /* 0x000fe40000004100 */
[----:B------:R-:W-:Y:S01]  /*0790*/  FMUL.FTZ R51, R13, R56 ;  /* 0x000000380d337220 */ /* 0x000fe20000410000 */
[----:B------:R-:W-:Y:S02]  /*07a0*/  HADD2.F32 R11, -RZ, R11.H1_H1 ;  /* 0x3000000bff0b7230 */ /* 0x000fe40000004100 */
[----:B------:R-:W-:Y:S01]  /*07b0*/  FMUL.FTZ R57, R15, R50 ;  /* 0x000000320f397220 */ /* 0x000fe20000410000 */
[----:B------:R-:W-:-:S02]  /*07c0*/  FMUL.FTZ R59, R67, R48 ;  /* 0x00000030433b7220 */ /* 0x000fc40000410000 */
[----:B------:R-:W-:Y:S01]  /*07d0*/  FMUL.FTZ R63, R11, R60 ;  /* 0x0000003c0b3f7220 */ /* 0x000fe20000410000 */
[----:B------:R-:W-:Y:S06]  /*07e0*/  BRA `(.L_x_2097) ;  /* 0x0000001000c07947 */ /* 0x000fec0003800000 */
.L_x_2096:
[----:B-----5:R-:W-:Y:S01]  /*07f0*/  HADD2.F32 R58, -RZ, R4.H0_H0 ;  /* 0x20000004ff3a7230 */ /* 0x020fe20000004100 */
[----:B------:R-:W-:Y:S01]  /*0800*/  BSSY.RECONVERGENT B0, `(.L_x_2098) ;  /* 0x0000033000007945 */ /* 0x000fe20003800200 */
[----:B------:R-:W-:Y:S02]  /*0810*/  HADD2.F32 R50, -RZ, R6.H0_H0 ;  /* 0x20000006ff327230 */ /* 0x000fe40000004100 */
[----:B------:R-:W-:Y:S02]  /*0820*/  HADD2.F32 R4, -RZ, R4.H1_H1 ;  /* 0x30000004ff047230 */ /* 0x000fe40000004100 */
[--C-:B------:R-:W-:Y:S01]  /*0830*/  FADD.FTZ R58, R58, R31.reuse ;  /* 0x0000001f3a3a7221 */ /* 0x100fe20000010000 */
[--C-:B------:R-:W-:Y:S02]  /*0840*/  HADD2.F32 R54, -RZ, R5.reuse.H0_H0 ;  /* 0x20000005ff367230 */ /* 0x100fe40000004100 */
[----:B------:R-:W-:Y:S01]  /*0850*/  FADD.FTZ R50, R50, R31 ;  /* 0x0000001f32327221 */ /* 0x000fe20000010000 */
[----:B------:R-:W-:-:S02]  /*0860*/  HADD2.F32 R52, -RZ, R5.H1_H1 ;  /* 0x30000005ff347230 */ /* 0x000fc40000004100 */
[--C-:B------:R-:W-:Y:S01]  /*0870*/  FADD.FTZ R56, R4, R31.reuse ;  /* 0x0000001f04387221 */ /* 0x100fe20000010000 */
[----:B------:R-:W-:Y:S01]  /*0880*/  FSETP.GTU.FTZ.AND P4, PT, R58, 20, PT ;  /* 0x41a000003a00780b */ /* 0x000fe20003f9c000 */
[----:B------:R-:W-:Y:S02]  /*0890*/  HADD2.F32 R6, -RZ, R6.H1_H1 ;  /* 0x30000006ff067230 */ /* 0x000fe40000004100 */
[--C-:B------:R-:W-:Y:S01]  /*08a0*/  FADD.FTZ R54, R54, R31.reuse ;  /* 0x0000001f36367221 */ /* 0x100fe20000010000 */
[--C-:B------:R-:W-:Y:S01]  /*08b0*/  FADD.FTZ R52, R52, R31.reuse ;  /* 0x0000001f34347221 */ /* 0x100fe20000010000 */
[----:B------:R-:W-:Y:S01]  /*08c0*/  HADD2.F32 R46, -RZ, R7.H0_H0 ;  /* 0x20000007ff2e7230 */ /* 0x000fe20000004100 */
[----:B------:R-:W-:Y:S01]  /*08d0*/  FSETP.GTU.FTZ.AND P5, PT, R56, 20, PT ;  /* 0x41a000003800780b */ /* 0x000fe20003fbc000 */
[--C-:B------:R-:W-:Y:S01]  /*08e0*/  FADD.FTZ R48, R6, R31.reuse ;  /* 0x0000001f06307221 */ /* 0x100fe20000010000 */
[----:B------:R-:W-:Y:S02]  /*08f0*/  FSETP.GTU.FTZ.AND P0, PT, R54, 20, PT ;  /* 0x41a000003600780b */ /* 0x000fe40003f1c000 */
[----:B------:R-:W-:Y:S01]  /*0900*/  FSETP.GTU.FTZ.AND P1, PT, R52, 20, PT ;  /* 0x41a000003400780b */ /* 0x000fe20003f3c000 */
[----:B------:R-:W-:Y:S01]  /*0910*/  FADD.FTZ R46, R46, R31 ;  /* 0x0000001f2e2e7221 */ /* 0x000fe20000010000 */
[----:B------:R-:W-:-:S02]  /*0920*/  FSETP.GTU.FTZ.AND P2, PT, R50, 20, PT ;  /* 0x41a000003200780b */ /* 0x000fc40003f5c000 */
[----:B------:R-:W-:Y:S01]  /*0930*/  FSETP.GTU.FTZ.AND P3, PT, R48, 20, PT ;  /* 0x41a000003000780b */ /* 0x000fe20003f7c000 */
        /* <DEDUP_REMOVED lines=31> */
.L_x_2099:
[----:B------:R-:W-:Y:S05]  /*0b30*/  BSYNC.RECONVERGENT B0 ;  /* 0x0000000000007941 */ /* 0x000fea0003800200 */
.L_x_2098:
[----:B------:R-:W-:Y:S01]  /*0b40*/  HADD2.F32 R60, -RZ, R7.H1_H1 ;  /* 0x30000007ff3c7230 */ /* 0x000fe20000004100 */
[----:B------:R-:W-:Y:S01]  /*0b50*/  BSSY.RECONVERGENT B0, `(.L_x_2100) ;  /* 0x0000024000007945 */ /* 0x000fe20003800200 */
[----:B------:R-:W-:Y:S01]  /*0b60*/  FSETP.GTU.FTZ.AND P4, PT, R46, 20, PT ;  /* 0x41a000002e00780b */ /* 0x000fe20003f9c000 */
[--C-:B------:R-:W-:Y:S02]  /*0b70*/  HADD2.F32 R47, -RZ, R8.reuse.H0_H0 ;  /* 0x20000008ff2f7230 */ /* 0x100fe40000004100 */
[----:B------:R-:W-:Y:S02]  /*0b80*/  HADD2.F32 R13, -RZ, R8.H1_H1 ;  /* 0x30000008ff0d7230 */ /* 0x000fe40000004100 */
[----:B------:R-:W-:Y:S01]  /*0b90*/  FADD.FTZ R60, R60, R31 ;  /* 0x0000001f3c3c7221 */ /* 0x000fe20000010000 */
        /* <DEDUP_REMOVED lines=31> */
.L_x_2101:
[----:B------:R-:W-:Y:S05]  /*0d90*/  BSYNC.RECONVERGENT B0 ;  /* 0x0000000000007941 */ /* 0x000fea0003800200 */
.L_x_2100:
[----:B------:R-:W-:Y:S01]  /*0da0*/  BSSY.RECONVERGENT B0, `(.L_x_2102) ;  /* 0x0000027000007945 */ /* 0x000fe20003800200 */
[--C-:B------:R-:W-:Y:S01]  /*0db0*/  HADD2.F32 R25, -RZ, R9.reuse.H0_H0 ;  /* 0x20000009ff197230 */ /* 0x100fe20000004100 */
[----:B------:R-:W-:Y:S01]  /*0dc0*/  FSETP.GTU.FTZ.AND P5, PT, R60, 20, PT ;  /* 0x41a000003c00780b */ /* 0x000fe20003fbc000 */
[----:B------:R-:W-:Y:S02]  /*0dd0*/  HADD2.F32 R65, -RZ, R9.H1_H1 ;  /* 0x30000009ff417230 */ /* 0x000fe40000004100 */
[--C-:B------:R-:W-:Y:S02]  /*0de0*/  HADD2.F32 R9, -RZ, R11.reuse.H0_H0 ;  /* 0x2000000bff097230 */ /* 0x100fe40000004100 */
[--C-:B------:R-:W-:Y:S02]  /*0df0*/  HADD2.F32 R15, -RZ, R10.reuse.H0_H0 ;  /* 0x2000000aff0f7230 */ /* 0x100fe40000004100 */
        /* <DEDUP_REMOVED lines=33> */
.L_x_2103:
[----:B------:R-:W-:Y:S05]  /*1010*/  BSYNC.RECONVERGENT B0 ;  /* 0x0000000000007941 */ /* 0x000fea0003800200 */
.L_x_2102:
        /* <DEDUP_REMOVED lines=32> */
.L_x_2105:
[----:B------:R-:W-:Y:S05]  /*1220*/  BSYNC.RECONVERGENT B0 ;  /* 0x0000000000007941 */ /* 0x000fea0003800200 */
.L_x_2104:
        /* <DEDUP_REMOVED lines=32> */
.L_x_2107:
[----:B------:R-:W-:Y:S05]  /*1430*/  BSYNC.RECONVERGENT B0 ;  /* 0x0000000000007941 */ /* 0x000fea0003800200 */
.L_x_2106:
        /* <DEDUP_REMOVED lines=32> */
.L_x_2109:
[----:B------:R-:W-:Y:S05]  /*1640*/  BSYNC.RECONVERGENT B0 ;  /* 0x0000000000007941 */ /* 0x000fea0003800200 */
.L_x_2108:
        /* <DEDUP_REMOVED lines=32> */
.L_x_2111:
[----:B------:R-:W-:Y:S05]  /*1850*/  BSYNC.RECONVERGENT B0 ;  /* 0x0000000000007941 */ /* 0x000fea0003800200 */
.L_x_2110:
        /* <DEDUP_REMOVED lines=32> */
.L_x_2113:
[----:B------:R-:W-:Y:S05]  /*1a60*/  BSYNC.RECONVERGENT B0 ;  /* 0x0000000000007941 */ /* 0x000fea0003800200 */
.L_x_2112:
[----:B------:R-:W-:Y:S01]  /*1a70*/  FMUL.FTZ R63, R11, R60 ;  /* 0x0000003c0b3f7220 */ /* 0x000fe20000410000 */
[----:B------:R-:W-:Y:S01]  /*1a80*/  FMUL.FTZ R49, R47, R58 ;  /* 0x0000003a2f317220 */ /* 0x000fe20000410000 */
[----:B------:R-:W-:Y:S01]  /*1a90*/  FMUL.FTZ R51, R13, R56 ;  /* 0x000000380d337220 */ /* 0x000fe20000410000 */
[----:B------:R-:W-:Y:S01]  /*1aa0*/  FMUL.FTZ R53, R25, R54 ;  /* 0x0000003619357220 */ /* 0x000fe20000410000 */
[----:B------:R-:W-:Y:S01]  /*1ab0*/  FMUL.FTZ R55, R65, R52 ;  /* 0x0000003441377220 */ /* 0x000fe20000410000 */
[----:B------:R-:W-:Y:S01]  /*1ac0*/  FMUL.FTZ R57, R15, R50 ;  /* 0x000000320f397220 */ /* 0x000fe20000410000 */
[----:B------:R-:W-:Y:S01]  /*1ad0*/  FMUL.FTZ R59, R67, R48 ;  /* 0x00000030433b7220 */ /* 0x000fe20000410000 */
[----:B------:R-:W-:-:S07]  /*1ae0*/  FMUL.FTZ R61, R9, R46 ;  /* 0x0000002e093d7220 */ /* 0x000fce0000410000 */
.L_x_2097:
[----:B------:R-:W0:Y:S01]  /*1af0*/  LDCU UR7, c[0x0][0x38c] ;  /* 0x00007180ff0777ac */ /* 0x000e220008000800 */
        /* <DEDUP_REMOVED lines=8> */
[----:B0-----:R-:W-:Y:S01]  /*1b80*/  UISETP.GE.AND UP1, UPT, UR7, 0x1, UPT ;  /* 0x000000010700788c */ /* 0x001fe2000bf26270 */
[----:B------:R-:W-:Y:S08]  /*1b90*/  BAR.SYNC.DEFER_BLOCKING 0x0 ;  /* 0x0000000000007b1d */ /* 0x000ff00000010000 */
[----:B------:R-:W-:Y:S05]  /*1ba0*/  BRA.U !UP1, `(.L_x_2114) ;  /* 0x0000001509d47547 */ /* 0x000fea000b800000 */
[----:B------:R-:W0:Y:S01]  /*1bb0*/  S2UR UR5, SR_CgaCtaId ;  /* 0x00000000000579c3 */ /* 0x000e220000008800 */
[----:B------:R-:W1:Y:S01]  /*1bc0*/  S2R R94, SR_LANEID ;  /* 0x00000000005e7919 */ /* 0x000e620000000000 */
[C---:B------:R-:W-:Y:S01]  /*1bd0*/  ISETP.NE.AND P0, PT, R41.reuse, RZ, PT ;  /* 0x000000ff2900720c */ /* 0x040fe20003f05270 */
[----:B------:R-:W-:Y:S01]  /*1be0*/  UMOV UR4, 0x400 ;  /* 0x0000040000047882 */ /* 0x000fe20000000000 */
[----:B------:R-:W-:Y:S01]  /*1bf0*/  IMAD R71, R41, UR7, RZ ;  /* 0x0000000729477c24 */ /* 0x000fe2000f8e02ff */
[----:B------:R-:W-:Y:S02]  /*1c00*/  MOV R73, R35 ;  /* 0x0000002300497202 */ /* 0x000fe40000000f00 */
[----:B------:R-:W-:Y:S02]  /*1c10*/  ISETP.EQ.AND P0, PT, R32, RZ, P0 ;  /* 0x000000ff2000720c */ /* 0x000fe40000702270 */
[----:B------:R-:W-:Y:S02]  /*1c20*/  MOV R74, R38 ;  /* 0x00000026004a7202 */ /* 0x000fe40000000f00 */
[----:B------:R-:W-:-:S02]  /*1c30*/  MOV R75, R34 ;  /* 0x00000022004b7202 */ /* 0x000fc40000000f00 */
[----:B------:R-:W-:Y:S02]  /*1c40*/  MOV R72, R37 ;  /* 0x0000002500487202 */ /* 0x000fe40000000f00 */
[----:B------:R-:W-:Y:S02]  /*1c50*/  MOV R77, R33 ;  /* 0x00000021004d7202 */ /* 0x000fe40000000f00 */
[----:B------:R-:W-:Y:S01]  /*1c60*/  MOV R70, R36 ;  /* 0x0000002400467202 */ /* 0x000fe20000000f00 */
[----:B0-----:R-:W-:-:S03]  /*1c70*/  ULEA UR4, UR5, UR4, 0x18 ;  /* 0x0000000405047291 */ /* 0x001fc6000f8ec0ff */
[----:B------:R-:W-:Y:S01]  /*1c80*/  UMOV UR5, UR6 ;  /* 0x0000000600057c82 */ /* 0x000fe20008000000 */
[----:B------:R-:W-:-:S12]  /*1c90*/  UIADD3 UR4, UPT, UPT, UR4, 0x260, URZ ;  /* 0x0000026004047890 */ /* 0x000fd8000fffe0ff */
.L_x_2115:
[----:B------:R-:W-:Y:S02]  /*1ca0*/  MOV R8, R73 ;  /* 0x0000004900087202 */ /* 0x000fe40000000f00 */
[----:B------:R-:W-:-:S05]  /*1cb0*/  MOV R9, R74 ;  /* 0x0000004a00097202 */ /* 0x000fca0000000f00 */
[----:B------:R-:W2:Y:S01]  /*1cc0*/  LDG.E.64 R4, desc[UR16][R8.64] ;  /* 0x0000001008047981 */ /* 0x000ea2000c1e1b00 */
[----:B-1----:R-:W-:Y:S01]  /*1cd0*/  ISETP.GE.AND P1, PT, R94, 0x1, PT ;  /* 0x000000015e00780c */ /* 0x002fe20003f26270 */
[----:B------:R-:W0:Y:S01]  /*1ce0*/  S2UR UR8, SR_CgaCtaId ;  /* 0x00000000000879c3 */ /* 0x000e220000008800 */
[----:B------:R-:W-:Y:S01]  /*1cf0*/  UMOV UR7, 0x400 ;  /* 0x0000040000077882 */ /* 0x000fe20000000000 */
[C---:B--2---:R-:W-:Y:S01]  /*1d00*/  FMUL.FTZ R0, R5.reuse, R58 ;  /* 0x0000003a05007220 */ /* 0x044fe20000410000 */
[----:B------:R-:W-:Y:S01]  /*1d10*/  FMUL.FTZ R7, R4, 1.4426950216293334961 ;  /* 0x3fb8aa3b04077820 */ /* 0x000fe20000410000 */
[C---:B------:R-:W-:Y:S02]  /*1d20*/  FMUL.FTZ R8, R5.reuse, R54 ;  /* 0x0000003605087220 */ /* 0x040fe40000410000 */
        /* <DEDUP_REMOVED lines=8> */
[----:B------:R-:W1:Y:S08]  /*1db0*/  MUFU.SIN R11, R12 ;  /* 0x0000000c000b7308 */ /* 0x000e700000000400 */
[----:B------:R2:W3:Y:S08]  /*1dc0*/  MUFU.COS R9, R12 ;  /* 0x0000000c00097308 */ /* 0x0004f00000000000 */
[----:B------:R-:W1:Y:S01]  /*1dd0*/  MUFU.EX2 R0, R0 ;  /* 0x0000000000007308 */ /* 0x000e620000000800 */
[----:B--2---:R-:W-:-:S03]  /*1de0*/  FMUL.FTZ R12, R5, R50 ;  /* 0x00000032050c7220 */ /* 0x004fc60000410000 */
[----:B------:R-:W2:Y:S01]  /*1df0*/  MUFU.SIN R79, R14 ;  /* 0x0000000e004f7308 */ /* 0x000ea20000000400 */
[----:B------:R-:W-:Y:S01]  /*1e00*/  FMUL.RZ R26, R12, 0.15915493667125701904 ;  /* 0x3e22f9830c1a7820 */ /* 0x000fe2000040c000 */
[----:B------:R-:W-:-:S06]  /*1e10*/  FMUL.FTZ R12, R7, R50 ;  /* 0x00000032070c7220 */ /* 0x000fcc0000410000 */
[----:B------:R4:W-:Y:S01]  /*1e20*/  MUFU.COS R4, R10 ;  /* 0x0000000a00047308 */ /* 0x0009e20000000000 */
[C---:B-1----:R-:W-:Y:S01]  /*1e30*/  FMUL.FTZ R76, R0.reuse, R11 ;  /* 0x0000000b004c7220 */ /* 0x042fe20000410000 */
[----:B---3--:R-:W-:Y:S01]  /*1e40*/  FMUL.FTZ R82, R0, R9 ;  /* 0x0000000900527220 */ /* 0x008fe20000410000 */
[C---:B------:R-:W-:Y:S02]  /*1e50*/  FMUL.FTZ R11, R5.reuse, R46 ;  /* 0x0000002e050b7220 */ /* 0x040fe40000410000 */
[----:B------:R-:W-:Y:S01]  /*1e60*/  FMUL.FTZ R0, R76, R49 ;  /* 0x000000314c007220 */ /* 0x000fe20000410000 */
[----:B------:R-:W-:Y:S02]  /*1e70*/  FMUL.FTZ R9, RZ, R76 ;  /* 0x0000004cff097220 */ /* 0x000fe40000410000 */
[----:B------:R1:W3:Y:S01]  /*1e80*/  MUFU.COS R13, R14 ;  /* 0x0000000e000d7308 */ /* 0x0002e20000000000 */
[----:B----4-:R-:W-:Y:S01]  /*1e90*/  FMUL.FTZ R10, R5, R52 ;  /* 0x00000034050a7220 */ /* 0x010fe20000410000 */
[----:B------:R-:W-:Y:S01]  /*1ea0*/  FFMA.FTZ R0, RZ, R82, R0 ;  /* 0x00000052ff007223 */ /* 0x000fe20000010000 */
[----:B------:R-:W-:-:S02]  /*1eb0*/  FMUL.RZ R29, R11, 0.15915493667125701904 ;  /* 0x3e22f9830b1d7820 */ /* 0x000fc4000040c000 */
[----:B------:R-:W-:Y:S01]  /*1ec0*/  FMUL.RZ R24, R10, 0.15915493667125701904 ;  /* 0x3e22f9830a187820 */ /* 0x000fe2000040c000 */
[----:B------:R-:W-:Y:S02]  /*1ed0*/  FMUL.FTZ R10, R7, R52 ;  /* 0x00000034070a7220 */ /* 0x000fe40000410000 */
[----:B------:R-:W2:Y:S01]  /*1ee0*/  MUFU.EX2 R8, R8 ;  /* 0x0000000800087308 */ /* 0x000ea20000000800 */
[----:B-1----:R-:W-:-:S03]  /*1ef0*/  FMUL.FTZ R14, R5, R48 ;  /* 0x00000030050e7220 */ /* 0x002fc60000410000 */
[----:B------:R-:W1:Y:S01]  /*1f00*/  MUFU.SIN R15, R24 ;  /* 0x00000018000f7308 */ /* 0x000e620000000400 */
[----:B------:R-:W-:Y:S01]  /*1f10*/  FMUL.RZ R28, R14, 0.15915493667125701904 ;  /* 0x3e22f9830e1c7820 */ /* 0x000fe2000040c000 */
[----:B------:R-:W-:-:S06]  /*1f20*/  FMUL.FTZ R14, R7, R48 ;  /* 0x00000030070e7220 */ /* 0x000fcc0000410000 */
[----:B------:R4:W5:Y:S01]  /*1f30*/  MUFU.COS R83, R24 ;  /* 0x0000001800537308 */ /* 0x0009620000000000 */
[C---:B--2---:R-:W-:Y:S01]  /*1f40*/  FMUL.FTZ R79, R8.reuse, R79 ;  /* 0x0000004f084f7220 */ /* 0x044fe20000410000 */
[----:B---3--:R-:W-:-:S06]  /*1f50*/  FMUL.FTZ R78, R8, R13 ;  /* 0x0000000d084e7220 */ /* 0x008fcc0000410000 */
[----:B------:R-:W1:Y:S01]  /*1f60*/  MUFU.EX2 R10, R10 ;  /* 0x0000000a000a7308 */ /* 0x000e620000000800 */
[C---:B----4-:R-:W-:Y:S01]  /*1f70*/  FMUL.FTZ R24, R7.reuse, R46 ;  /* 0x0000002e07187220 */ /* 0x050fe20000410000 */
[----:B------:R-:W-:Y:S02]  /*1f80*/  FMUL.FTZ R7, R7, R60 ;  /* 0x0000003c07077220 */ /* 0x000fe40000410000 */
[----:B------:R-:W-:Y:S08]  /*1f90*/  MUFU.SIN R25, R26 ;  /* 0x0000001a00197308 */ /* 0x000ff00000000400 */
[----:B------:R2:W3:Y:S01]  /*1fa0*/  MUFU.COS R81, R26 ;  /* 0x0000001a00517308 */ /* 0x0004e20000000000 */
[C---:B-1----:R-:W-:Y:S01]  /*1fb0*/  FMUL.FTZ R80, R10.reuse, R15 ;  /* 0x0000000f0a507220 */ /* 0x042fe20000410000 */
[----:B-----5:R-:W-:-:S06]  /*1fc0*/  FMUL.FTZ R83, R10, R83 ;  /* 0x000000530a537220 */ /* 0x020fcc0000410000 */
[----:B------:R-:W3:Y:S01]  /*1fd0*/  MUFU.EX2 R12, R12 ;  /* 0x0000000c000c7308 */ /* 0x000ee20000000800 */
[----:B--2---:R-:W-:Y:S01]  /*1fe0*/  FFMA.FTZ R26, R82, R49, -R9 ;  /* 0x00000031521a7223 */ /* 0x004fe20000010809 */
[----:B------:R-:W-:Y:S01]  /*1ff0*/  FADD.FTZ R9, RZ, R0 ;  /* 0x00000000ff097221 */ /* 0x000fe20000010000 */
[----:B------:R-:W-:Y:S01]  /*2000*/  FMUL.FTZ R0, R5, R60 ;  /* 0x0000003c05007220 */ /* 0x000fe20000410000 */
[----:B------:R-:W1:Y:S01]  /*2010*/  MUFU.SIN R85, R28 ;  /* 0x0000001c00557308 */ /* 0x000e620000000400 */
[----:B------:R-:W-:Y:S01]  /*2020*/  FADD.FTZ R26, R26, R51 ;  /* 0x000000331a1a7221 */ /* 0x000fe20000010000 */
[----:B------:R-:W-:-:S03]  /*2030*/  FMUL.FTZ R11, R79, R9 ;  /* 0x000000094f0b7220 */ /* 0x000fc60000410000 */
[-C--:B------:R-:W-:Y:S01]  /*2040*/  FMUL.FTZ R13, R79, R26.reuse ;  /* 0x0000001a4f0d7220 */ /* 0x080fe20000410000 */
[----:B------:R-:W-:Y:S01]  /*2050*/  FFMA.FTZ R26, R78, R26, -R11 ;  /* 0x0000001a4e1a7223 */ /* 0x000fe2000001080b */
[----:B------:R-:W-:Y:S01]  /*2060*/  FMUL.RZ R11, R0, 0.15915493667125701904 ;  /* 0x3e22f983000b7820 */ /* 0x000fe2000040c000 */
[----:B------:R-:W2:Y:S01]  /*2070*/  MUFU.EX2 R93, R93 ;  /* 0x0000005d005d7308 */ /* 0x000ea20000000800 */
[----:B------:R-:W-:Y:S01]  /*2080*/  FFMA.FTZ R13, R78, R9, R13 ;  /* 0x000000094e0d7223 */ /* 0x000fe2000001000d */
[----:B------:R-:W-:Y:S01]  /*2090*/  FADD.FTZ R26, R26, R53 ;  /* 0x000000351a1a7221 */ /* 0x000fe20000010000 */
[----:B---3--:R-:W-:Y:S01]  /*20a0*/  FMUL.FTZ R81, R12, R81 ;  /* 0x000000510c517220 */ /* 0x008fe20000410000 */
[----:B------:R-:W-:Y:S01]  /*20b0*/  MUFU.SIN R8, R11 ;  /* 0x0000000b00087308 */ /* 0x000fe20000000400 */
[----:B------:R-:W-:Y:S01]  /*20c0*/  FADD.FTZ R13, RZ, R13 ;  /* 0x0000000dff0d7221 */ /* 0x000fe20000010000 */
[----:B------:R-:W-:-:S03]  /*20d0*/  FMUL.FTZ R10, R80, R26 ;  /* 0x0000001a500a7220 */ /* 0x000fc60000410000 */
[-C--:B------:R-:W-:Y:S01]  /*20e0*/  FMUL.FTZ R0, R80, R13.reuse ;  /* 0x0000000d50007220 */ /* 0x080fe20000410000 */
[C---:B------:R-:W-:Y:S02]  /*20f0*/  FFMA.FTZ R10, R83.reuse, R13, R10 ;  /* 0x0000000d530a7223 */ /* 0x040fe4000001000a */
[----:B------:R3:W-:Y:S01]  /*2100*/  MUFU.COS R88, R11 ;  /* 0x0000000b00587308 */ /* 0x0007e20000000000 */
[----:B------:R-:W-:Y:S01]  /*2110*/  FFMA.FTZ R26, R83, R26, -R0 ;  /* 0x0000001a531a7223 */ /* 0x000fe20000010800 */
[----:B------:R-:W-:Y:S01]  /*2120*/  FMUL.FTZ R0, R12, R25 ;  /* 0x000000190c007220 */ /* 0x000fe20000410000 */
[----:B------:R-:W-:Y:S01]  /*2130*/  FADD.FTZ R10, RZ, R10 ;  /* 0x0000000aff0a7221 */ /* 0x000fe20000010000 */
[C---:B--2---:R-:W-:Y:S01]  /*2140*/  FMUL.FTZ R91, R93.reuse, R4 ;  /* 0x000000045d5b7220 */ /* 0x044fe20000410000 */
[----:B------:R-:W-:Y:S01]  /*2150*/  FADD.FTZ R26, R26, R55 ;  /* 0x000000371a1a7221 */ /* 0x000fe20000010000 */
[----:B------:R-:W-:Y:S01]  /*2160*/  FMUL.FTZ R93, R93, R6 ;  /* 0x000000065d5d7220 */ /* 0x000fe20000410000 */
[C---:B------:R-:W-:Y:S01]  /*2170*/  FMUL.FTZ R9, R0.reuse, R10 ;  /* 0x0000000a00097220 */ /* 0x040fe20000410000 */
[----:B------:R-:W2:Y:S01]  /*2180*/  MUFU.COS R27, R28 ;  /* 0x0000001c001b7308 */ /* 0x000ea20000000000 */
[----:B------:R-:W-:Y:S01]  /*2190*/  FMUL.FTZ R12, R0, R26 ;  /* 0x0000001a000c7220 */ /* 0x000fe20000410000 */
[----:B------:R-:W-:Y:S01]  /*21a0*/  FMUL.FTZ R6, R91, R76 ;  /* 0x0000004c5b067220 */ /* 0x000fe20000410000 */
[----:B------:R-:W-:Y:S01]  /*21b0*/  FFMA.FTZ R26, R81, R26, -R9 ;  /* 0x0000001a511a7223 */ /* 0x000fe20000010809 */
[----:B------:R-:W-:Y:S01]  /*21c0*/  FMUL.FTZ R4, R93, R76 ;  /* 0x0000004c5d047220 */ /* 0x000fe20000410000 */
[----:B------:R-:W-:Y:S01]  /*21d0*/  FFMA.FTZ R12, R81, R10, R12 ;  /* 0x0000000a510c7223 */ /* 0x000fe2000001000c */
[----:B------:R-:W-:Y:S01]  /*21e0*/  FFMA.FTZ R9, R93, R82, R6 ;  /* 0x000000525d097223 */ /* 0x000fe20000010006 */
[----:B------:R-:W-:Y:S01]  /*21f0*/  FADD.FTZ R26, R26, R57 ;  /* 0x000000391a1a7221 */ /* 0x000fe20000010000 */
[----:B------:R-:W1:Y:S01]  /*2200*/  MUFU.EX2 R14, R14 ;  /* 0x0000000e000e7308 */ /* 0x000e620000000800 */
[----:B------:R-:W-:Y:S01]  /*2210*/  FADD.FTZ R12, RZ, R12 ;  /* 0x0000000cff0c7221 */ /* 0x000fe20000010000 */
[----:B---3--:R-:W-:Y:S01]  /*2220*/  FMUL.FTZ R11, R79, R9 ;  /* 0x000000094f0b7220 */ /* 0x008fe20000410000 */
[----:B------:R-:W-:Y:S01]  /*2230*/  MOV R6, R75 ;  /* 0x0000004b00067202 */ /* 0x000fe20000000f00 */
[----:B------:R-:W3:Y:S08]  /*2240*/  MUFU.COS R5, R29 ;  /* 0x0000001d00057308 */ /* 0x000ef00000000000 */
[----:B------:R-:W4:Y:S01]  /*2250*/  MUFU.EX2 R7, R7 ;  /* 0x0000000700077308 */ /* 0x000f220000000800 */
[C---:B-1----:R-:W-:Y:S01]  /*2260*/  FMUL.FTZ R85, R14.reuse, R85 ;  /* 0x000000550e557220 */ /* 0x042fe20000410000 */
[----:B--2---:R-:W-:-:S02]  /*2270*/  FMUL.FTZ R84, R14, R27 ;  /* 0x0000001b0e547220 */ /* 0x004fc40000410000 */
[----:B------:R-:W3:Y:S04]  /*2280*/  MUFU.EX2 R24, R24 ;  /* 0x0000001800187308 */ /* 0x000ee80000000800 */
[----:B------:R-:W1:Y:S01]  /*2290*/  MUFU.SIN R87, R29 ;  /* 0x0000001d00577308 */ /* 0x000e620000000400 */
[C---:B----4-:R-:W-:Y:S01]  /*22a0*/  FMUL.FTZ R88, R7.reuse, R88 ;  /* 0x0000005807587220 */ /* 0x050fe20000410000 */
[----:B------:R-:W-:Y:S01]  /*22b0*/  FMUL.FTZ R89, R7, R8 ;  /* 0x0000000807597220 */ /* 0x000fe20000410000 */
[----:B------:R-:W-:Y:S01]  /*22c0*/  FMUL.FTZ R7, R85, R26 ;  /* 0x0000001a55077220 */ /* 0x000fe20000410000 */
[----:B------:R-:W-:Y:S01]  /*22d0*/  FFMA.FTZ R8, R91, R82, -R4 ;  /* 0x000000525b087223 */ /* 0x000fe20000010804 */
[----:B---3--:R-:W-:Y:S01]  /*22e0*/  FMUL.FTZ R86, R24, R5 ;  /* 0x0000000518567220 */ /* 0x008fe20000410000 */
[-C--:B------:R-:W-:Y:S01]  /*22f0*/  FMUL.FTZ R5, R85, R12.reuse ;  /* 0x0000000c55057220 */ /* 0x080fe20000410000 */
[----:B------:R-:W-:Y:S01]  /*2300*/  FFMA.FTZ R12, R84, R12, R7 ;  /* 0x0000000c540c7223 */ /* 0x000fe20000010007 */
[-C--:B------:R-:W-:Y:S01]  /*2310*/  FFMA.FTZ R11, R78, R8.reuse, -R11 ;  /* 0x000000084e0b7223 */ /* 0x080fe2000001080b */
[----:B------:R-:W-:Y:S01]  /*2320*/  FMUL.FTZ R13, R79, R8 ;  /* 0x000000084f0d7220 */ /* 0x000fe20000410000 */
[----:B------:R-:W-:Y:S01]  /*2330*/  FFMA.FTZ R26, R84, R26, -R5 ;  /* 0x0000001a541a7223 */ /* 0x000fe20000010805 */
[----:B------:R-:W-:Y:S01]  /*2340*/  FADD.FTZ R12, RZ, R12 ;  /* 0x0000000cff0c7221 */ /* 0x000fe20000010000 */
[----:B------:R-:W-:Y:S01]  /*2350*/  MOV R7, R72 ;  /* 0x0000004800077202 */ /* 0x000fe20000000f00 */
[----:B-1----:R-:W-:Y:S01]  /*2360*/  FMUL.FTZ R87, R24, R87 ;  /* 0x0000005718577220 */ /* 0x002fe20000410000 */
[----:B------:R-:W-:Y:S01]  /*2370*/  FADD.FTZ R8, R26, R59 ;  /* 0x0000003b1a087221 */ /* 0x000fe20000010000 */
[----:B------:R-:W-:Y:S01]  /*2380*/  FFMA.FTZ R13, R78, R9, R13 ;  /* 0x000000094e0d7223 */ /* 0x000fe2000001000d */
[----:B------:R-:W-:Y:S01]  /*2390*/  MOV R4, R77 ;  /* 0x0000004d00047202 */ /* 0x000fe20000000f00 */
[C---:B------:R-:W-:Y:S01]  /*23a0*/  FMUL.FTZ R15, R87.reuse, R12 ;  /* 0x0000000c570f7220 */ /* 0x040fe20000410000 */
[----:B------:R-:W-:Y:S01]  /*23b0*/  FMUL.FTZ R9, R87, R8 ;  /* 0x0000000857097220 */ /* 0x000fe20000410000 */
[----:B------:R1:W2:Y:S01]  /*23c0*/  LDG.E.64 R24, desc[UR16][R6.64] ;  /* 0x0000001006187981 */ /* 0x0002a2000c1e1b00 */
[----:B------:R-:W-:Y:S01]  /*23d0*/  MOV R5, R70 ;  /* 0x0000004600057202 */ /* 0x000fe20000000f00 */
[----:B------:R-:W-:Y:S01]  /*23e0*/  FFMA.FTZ R10, R86, R8, -R15 ;  /* 0x00000008560a7223 */ /* 0x000fe2000001080f */
[----:B------:R-:W-:Y:S01]  /*23f0*/  FMUL.FTZ R8, R80, R11 ;  /* 0x0000000b50087220 */ /* 0x000fe20000410000 */
[----:B------:R-:W-:-:S02]  /*2400*/  FFMA.FTZ R9, R86, R12, R9 ;  /* 0x0000000c56097223 */ /* 0x000fc40000010009 */
[----:B------:R-:W-:Y:S01]  /*2410*/  FADD.FTZ R10, R10, R61 ;  /* 0x0000003d0a0a7221 */ /* 0x000fe20000010000 */
[CC--:B------:R-:W-:Y:S01]  /*2420*/  FFMA.FTZ R8, R83.reuse, R13.reuse, R8 ;  /* 0x0000000d53087223 */ /* 0x0c0fe20000010008 */
[----:B-1----:R-:W-:Y:S01]  /*2430*/  FMUL.FTZ R6, R80, R13 ;  /* 0x0000000d50067220 */ /* 0x002fe20000410000 */
[----:B------:R-:W-:Y:S01]  /*2440*/  FADD.FTZ R9, RZ, R9 ;  /* 0x00000009ff097221 */ /* 0x000fe20000010000 */
[----:B------:R1:W2:Y:S02]  /*2450*/  LDG.E.64 R26, desc[UR16][R4.64] ;  /* 0x00000010041a7981 */ /* 0x0002a4000c1e1b00 */
[----:B------:R-:W-:Y:S01]  /*2460*/  FFMA.FTZ R6, R83, R11, -R6 ;  /* 0x0000000b53067223 */ /* 0x000fe20000010806 */
[C---:B------:R-:W-:Y:S01]  /*2470*/  FMUL.FTZ R11, R89.reuse, R10 ;  /* 0x0000000a590b7220 */ /* 0x040fe20000410000 */
[----:B------:R-:W-:-:S03]  /*2480*/  FMUL.FTZ R7, R89, R9 ;  /* 0x0000000959077220 */ /* 0x000fc60000410000 */
[----:B------:R-:W-:Y:S01]  /*2490*/  FFMA.FTZ R11, R88, R9, R11 ;  /* 0x00000009580b7223 */ /* 0x000fe2000001000b */
[C---:B-1----:R-:W-:Y:S01]  /*24a0*/  FMUL.FTZ R4, R0.reuse, R8 ;  /* 0x0000000800047220 */ /* 0x042fe20000410000 */
[----:B------:R-:W-:Y:S01]  /*24b0*/  FMUL.FTZ R5, R0, R6 ;  /* 0x0000000600057220 */ /* 0x000fe20000410000 */
[----:B------:R-:W-:Y:S02]  /*24c0*/  FFMA.FTZ R10, R88, R10, -R7 ;  /* 0x0000000a580a7223 */ /* 0x000fe40000010807 */
[C---:B------:R-:W-:Y:S01]  /*24d0*/  FFMA.FTZ R4, R81.reuse, R6, -R4 ;  /* 0x0000000651047223 */ /* 0x040fe20000010804 */
[----:B------:R-:W-:Y:S01]  /*24e0*/  FADD.FTZ R90, RZ, R11 ;  /* 0x0000000bff5a7221 */ /* 0x000fe20000010000 */
[----:B------:R-:W-:Y:S02]  /*24f0*/  FFMA.FTZ R5, R81, R8, R5 ;  /* 0x0000000851057223 */ /* 0x000fe40000010005 */
[C---:B------:R-:W-:Y:S01]  /*2500*/  FMUL.FTZ R9, R85.reuse, R4 ;  /* 0x0000000455097220 */ /* 0x040fe20000410000 */
[----:B------:R-:W-:Y:S01]  /*2510*/  FADD.FTZ R95, R10, R63 ;  /* 0x0000003f0a5f7221 */ /* 0x000fe20000010000 */
[-C--:B------:R-:W-:Y:S01]  /*2520*/  FMUL.FTZ R7, R85, R5.reuse ;  /* 0x0000000555077220 */ /* 0x080fe20000410000 */
[----:B------:R-:W1:Y:S01]  /*2530*/  SHFL.UP PT, R10, R90, 0x1, RZ ;  /* 0x042000005a0a7989 */ /* 0x000e6200000e00ff */
[----:B------:R-:W-:-:S02]  /*2540*/  FFMA.FTZ R9, R84, R5, R9 ;  /* 0x0000000554097223 */ /* 0x000fc40000010009 */
[----:B------:R-:W-:Y:S01]  /*2550*/  FFMA.FTZ R7, R84, R4, -R7 ;  /* 0x0000000454077223 */ /* 0x000fe20000010807 */
[----:B------:R-:W3:Y:S01]  /*2560*/  SHFL.UP PT, R8, R95, 0x1, RZ ;  /* 0x042000005f087989 */ /* 0x000ee200000e00ff */
[C---:B------:R-:W-:Y:S02]  /*2570*/  FMUL.FTZ R5, R87.reuse, R9 ;  /* 0x0000000957057220 */ /* 0x040fe40000410000 */
[-C--:B------:R-:W-:Y:S02]  /*2580*/  FMUL.FTZ R4, R87, R7.reuse ;  /* 0x0000000757047220 */ /* 0x080fe40000410000 */
[C---:B------:R-:W-:Y:S02]  /*2590*/  FFMA.FTZ R5, R86.reuse, R7, -R5 ;  /* 0x0000000756057223 */ /* 0x040fe40000010805 */
[----:B------:R-:W-:Y:S02]  /*25a0*/  FFMA.FTZ R4, R86, R9, R4 ;  /* 0x0000000956047223 */ /* 0x000fe40000010004 */
[----:B------:R-:W-:-:S02]  /*25b0*/  FMUL.FTZ R7, R89, R5 ;  /* 0x0000000559077220 */ /* 0x000fc40000410000 */
[-C--:B------:R-:W-:Y:S02]  /*25c0*/  FMUL.FTZ R6, R89, R4.reuse ;  /* 0x0000000459067220 */ /* 0x080fe40000410000 */
[C---:B------:R-:W-:Y:S02]  /*25d0*/  FFMA.FTZ R92, R88.reuse, R4, R7 ;  /* 0x00000004585c7223 */ /* 0x040fe40000010007 */
        /* <DEDUP_REMOVED lines=58> */
[----:B------:R-:W-:-:S03]  /*2980*/  @P1 FFMA.FTZ R97, R97, R4, -R6 ;  /* 0x0000000461611223 */ /* 0x000fc60000010806 */
[----:B------:R-:W3:Y:S04]  /*2990*/  SHFL.UP PT, R5, R95, 0x10, RZ ;  /* 0x060000005f057989 */ /* 0x000ee800000e00ff */
[----:B------:R-:W4:Y:S04]  /*29a0*/  SHFL.UP PT, R4, R92, 0x10, RZ ;  /* 0x060000005c047989 */ /* 0x000f2800000e00ff */
[----:B------:R-:W5:Y:S01]  /*29b0*/  SHFL.UP PT, R13, R97, 0x10, RZ ;  /* 0x06000000610d7989 */ /* 0x000f6200000e00ff */
[----:B------:R-:W-:Y:S01]  /*29c0*/  HFMA2 R8, -RZ, RZ, 1.875, 0 ;  /* 0x3f800000ff087431 */ /* 0x000fe200000001ff */
[----:B------:R-:W-:-:S02]  /*29d0*/  CS2R R10, SRZ ;  /* 0x00000000000a7805 */ /* 0x000fc4000001ff00 */
[----:B------:R-:W-:Y:S02]  /*29e0*/  MOV R9, RZ ;  /* 0x000000ff00097202 */ /* 0x000fe40000000f00 */
[----:B------:R-:W-:-:S04]  /*29f0*/  ISETP.NE.AND P1, PT, R94, 0x1f, PT ;  /* 0x0000001f5e00780c */ /* 0x000fc80003f25270 */
[----:B------:R-:W5:Y:S01]  /*2a00*/  @P0 LDS.128 R8, [UR4] ;  /* 0x00000004ff080984 */ /* 0x000f620008000c00 */
        /* <DEDUP_REMOVED lines=48> */
[----:B------:R-:W-:Y:S02]  /*2d10*/  ISETP.NE.AND P1, PT, R32, RZ, PT ;  /* 0x000000ff2000720c */ /* 0x000fe40003f25270 */
[----:B------:R-:W-:Y:S01]  /*2d20*/  FADD.FTZ R29, R12, R51 ;  /* 0x000000330c1d7221 */ /* 0x000fe20000010000 */
[----:B------:R-:W-:-:S03]  /*2d30*/  FADD.FTZ R14, RZ, R14 ;  /* 0x0000000eff0e7221 */ /* 0x000fc60000010000 */
[C---:B------:R-:W-:Y:S01]  /*2d40*/  FMUL.FTZ R95, R79.reuse, R29 ;  /* 0x0000001d4f5f7220 */ /* 0x040fe20000410000 */
[----:B------:R-:W-:-:S03]  /*2d50*/  FMUL.FTZ R28, R79, R14 ;  /* 0x0000000e4f1c7220 */ /* 0x000fc60000410000 */
[C---:B------:R-:W-:Y:S01]  /*2d60*/  FFMA.FTZ R95, R78.reuse, R14, R95 ;  /* 0x0000000e4e5f7223 */ /* 0x040fe2000001005f */
[----:B------:R-:W-:Y:S01]  /*2d70*/  FFMA.FTZ R78, R78, R29, -R28 ;  /* 0x0000001d4e4e7223 */ /* 0x000fe2000001081c */
[-C--:B--2---:R-:W-:Y:S01]  /*2d80*/  FMUL.FTZ R93, R25, R27.reuse ;  /* 0x0000001b195d7220 */ /* 0x084fe20000410000 */
[----:B------:R-:W0:Y:S01]  /*2d90*/  @!P1 LDC.64 R12, c[0x0][0x480] ;  /* 0x00012000ff0c9b82 */ /* 0x000e220000000a00 */
[----:B------:R-:W-:Y:S01]  /*2da0*/  FMUL.FTZ R76, R24, R27 ;  /* 0x0000001b184c7220 */ /* 0x000fe20000410000 */
[----:B------:R-:W-:Y:S01]  /*2db0*/  FADD.FTZ R27, R78, R53 ;  /* 0x000000354e1b7221 */ /* 0x000fe20000010000 */
[----:B------:R-:W-:-:S03]  /*2dc0*/  FADD.FTZ R28, RZ, R95 ;  /* 0x0000005fff1c7221 */ /* 0x000fc60000010000 */
[C---:B------:R-:W-:Y:S01]  /*2dd0*/  FMUL.FTZ R97, R80.reuse, R27 ;  /* 0x0000001b50617220 */ /* 0x040fe20000410000 */
[----:B------:R-:W-:-:S03]  /*2de0*/  FMUL.FTZ R78, R80, R28 ;  /* 0x0000001c504e7220 */ /* 0x000fc60000410000 */
[C---:B------:R-:W-:Y:S01]  /*2df0*/  FFMA.FTZ R97, R83.reuse, R28, R97 ;  /* 0x0000001c53617223 */ /* 0x040fe20000010061 */
[----:B------:R-:W-:Y:S01]  /*2e00*/  FFMA.FTZ R78, R83, R27, -R78 ;  /* 0x0000001b534e7223 */ /* 0x000fe2000001084e */
[C---:B------:R-:W-:Y:S02]  /*2e10*/  FMUL.FTZ R79, R5.reuse, R11 ;  /* 0x0000000b054f7220 */ /* 0x040fe40000410000 */
[----:B------:R-:W-:Y:S01]  /*2e20*/  FADD.FTZ R97, RZ, R97 ;  /* 0x00000061ff617221 */ /* 0x000fe20000010000 */
[----:B------:R-:W-:Y:S01]  /*2e30*/  FADD.FTZ R80, R78, R55 ;  /* 0x000000374e507221 */ /* 0x000fe20000010000 */
[----:B------:R-:W-:Y:S01]  /*2e40*/  FFMA.FTZ R24, R24, R26, -R93 ;  /* 0x0000001a18187223 */ /* 0x000fe2000001085d */
[-C--:B------:R-:W-:Y:S01]  /*2e50*/  FFMA.FTZ R93, R4, R10.reuse, -R79 ;  /* 0x0000000a045d7223 */ /* 0x080fe2000001084f */
[----:B------:R-:W-:Y:S01]  /*2e60*/  FMUL.FTZ R78, R0, R97 ;  /* 0x00000061004e7220 */ /* 0x000fe20000410000 */
[C---:B------:R-:W-:Y:S01]  /*2e70*/  FMUL.FTZ R95, R5.reuse, R10 ;  /* 0x0000000a055f7220 */ /* 0x040fe20000410000 */
[----:B------:R-:W-:Y:S01]  /*2e80*/  @!P1 IADD3 R82, P2, PT, R40, R71, RZ ;  /* 0x0000004728529210 */ /* 0x000fe20007f5e0ff */
[CC--:B------:R-:W-:Y:S01]  /*2e90*/  FMUL.FTZ R79, R5.reuse, R9.reuse ;  /* 0x00000009054f7220 */ /* 0x0c0fe20000410000 */
[----:B------:R-:W-:Y:S01]  /*2ea0*/  FMUL.FTZ R10, R5, R8 ;  /* 0x00000008050a7220 */ /* 0x000fe20000410000 */
[-C--:B------:R-:W-:Y:S01]  /*2eb0*/  FMUL.FTZ R0, R0, R80.reuse ;  /* 0x0000005000007220 */ /* 0x080fe20000410000 */
[C---:B------:R-:W-:Y:S01]  /*2ec0*/  FFMA.FTZ R78, R81.reuse, R80, -R78 ;  /* 0x00000050514e7223 */ /* 0x040fe2000001084e */
[C---:B------:R-:W-:Y:S01]  /*2ed0*/  FFMA.FTZ R8, R4.reuse, R8, -R79 ;  /* 0x0000000804087223 */ /* 0x040fe2000001084f */
[----:B------:R-:W-:Y:S01]  /*2ee0*/  FFMA.FTZ R9, R4, R9, R10 ;  /* 0x0000000904097223 */ /* 0x000fe2000001000a */
[----:B------:R-:W-:Y:S01]  /*2ef0*/  @!P1 LEA.HI.X.SX32 R5, R40, RZ, 0x1, P2 ;  /* 0x000000ff28059211 */ /* 0x000fe200010f0eff */
[----:B------:R-:W-:Y:S01]  /*2f00*/  FFMA.FTZ R4, R4, R11, R95 ;  /* 0x0000000b04047223 */ /* 0x000fe2000001005f */
[----:B0-----:R-:W-:Y:S01]  /*2f10*/  @!P1 LEA R12, P2, R82, R12, 0x4 ;  /* 0x0000000c520c9211 */ /* 0x001fe200078420ff */
[----:B------:R-:W-:Y:S01]  /*2f20*/  FFMA.FTZ R0, R81, R97, R0 ;  /* 0x0000006151007223 */ /* 0x000fe20000010000 */
[----:B------:R-:W-:Y:S01]  /*2f30*/  FADD.FTZ R78, R78, R57 ;  /* 0x000000394e4e7221 */ /* 0x000fe20000010000 */
[----:B------:R-:W-:Y:S01]  /*2f40*/  FADD.FTZ R11, R7, R4 ;  /* 0x00000004070b7221 */ /* 0x000fe20000010000 */
[----:B------:R-:W-:Y:S01]  /*2f50*/  @!P1 LEA.HI.X R13, R82, R13, R5, 0x4, P2 ;  /* 0x0000000d520d9211 */ /* 0x000fe200010f2405 */
[----:B------:R-:W-:Y:S01]  /*2f60*/  FADD.FTZ R4, RZ, R0 ;  /* 0x00000000ff047221 */ /* 0x000fe20000010000 */
[----:B------:R-:W-:Y:S01]  /*2f70*/  FMUL.FTZ R5, R85, R78 ;  /* 0x0000004e55057220 */ /* 0x000fe20000410000 */
[----:B------:R-:W-:-:S02]  /*2f80*/  FFMA.FTZ R25, R25, R26, R76 ;  /* 0x0000001a19197223 */ /* 0x000fc4000001004c */
[-C--:B------:R-:W-:Y:S01]  /*2f90*/  FMUL.FTZ R85, R85, R4.reuse ;  /* 0x0000000455557220 */ /* 0x080fe20000410000 */
[----:B------:R-:W-:Y:S01]  /*2fa0*/  FFMA.FTZ R5, R84, R4, R5 ;  /* 0x0000000454057223 */ /* 0x000fe20000010005 */
[----:B------:R-:W-:Y:S01]  /*2fb0*/  FADD.FTZ R10, R6, R93 ;  /* 0x0000005d060a7221 */ /* 0x000fe20000010000 */
[----:B------:R-:W-:Y:S01]  /*2fc0*/  FMUL.FTZ R91, R25, R91 ;  /* 0x0000005b195b7220 */ /* 0x000fe20000410000 */
[----:B------:R-:W-:Y:S01]  /*2fd0*/  FFMA.FTZ R84, R84, R78, -R85 ;  /* 0x0000004e54547223 */ /* 0x000fe20000010855 */
[----:B------:R-:W-:Y:S02]  /*2fe0*/  FADD.FTZ R6, RZ, R5 ;  /* 0x00000005ff067221 */ /* 0x000fe40000010000 */
[----:B------:R-:W-:Y:S01]  /*2ff0*/  FFMA.FTZ R0, R24, R15, -R91 ;  /* 0x0000000f18007223 */ /* 0x000fe2000001085b */
[----:B------:R-:W-:Y:S01]  /*3000*/  FADD.FTZ R84, R84, R59 ;  /* 0x0000003b54547221 */ /* 0x000fe20000010000 */
[C---:B------:R-:W-:Y:S02]  /*3010*/  FMUL.FTZ R5, R87.reuse, R6 ;  /* 0x0000000657057220 */ /* 0x040fe40000410000 */
[----:B------:R-:W-:Y:S01]  /*3020*/  FFMA.FTZ R47, R0, 2, R47 ;  /* 0x40000000002f7823 */ /* 0x000fe2000001002f */
[-C--:B------:R-:W-:Y:S01]  /*3030*/  FMUL.FTZ R87, R87, R84.reuse ;  /* 0x0000005457577220 */ /* 0x080fe20000410000 */
[C---:B------:R-:W-:Y:S01]  /*3040*/  FFMA.FTZ R0, R86.reuse, R84, -R5 ;  /* 0x0000005456007223 */ /* 0x040fe20000010805 */
[----:B------:R-:W-:Y:S01]  /*3050*/  @!P1 STG.E.128 desc[UR16][R12.64], R8 ;  /* 0x000000080c009986 */ /* 0x000fe2000c101d10 */
[----:B------:R-:W-:Y:S01]  /*3060*/  FMUL.FTZ R5, R25, R97 ;  /* 0x0000006119057220 */ /* 0x000fe20000410000 */
[----:B------:R-:W-:-:S02]  /*3070*/  FFMA.FTZ R87, R86, R6, R87 ;  /* 0x0000000656577223 */ /* 0x000fc40000010057 */
[----:B------:R0:W-:Y:S01]  /*3080*/  @!P1 STS.128 [UR4], R8 ;  /* 0x00000008ff009988 */ /* 0x0001e20008000c04 */
[----:B------:R-:W-:Y:S01]  /*3090*/  FMUL.FTZ R7, R25, R28 ;  /* 0x0000001c19077220 */ /* 0x000fe20000410000 */
[----:B------:R-:W-:-:S03]  /*30a0*/  UIADD3 UR5, UPT, UPT, UR5, 0x1, URZ ;  /* 0x0000000105057890 */ /* 0x000fc6000fffe0ff */
[----:B------:R-:W-:Y:S01]  /*30b0*/  FFMA.FTZ R7, R24, R27, -R7 ;  /* 0x0000001b18077223 */ /* 0x000fe20000010807 */
[----:B0-----:R-:W-:Y:S01]  /*30c0*/  FADD.FTZ R8, R0, R61 ;  /* 0x0000003d00087221 */ /* 0x001fe20000010000 */
[----:B------:R-:W-:Y:S01]  /*30d0*/  FFMA.FTZ R0, R24, R80, -R5 ;  /* 0x0000005018007223 */ /* 0x000fe20000010805 */
[----:B------:R-:W-:Y:S01]  /*30e0*/  FMUL.FTZ R9, R25, R4 ;  /* 0x0000000419097220 */ /* 0x000fe20000410000 */
[----:B------:R-:W-:Y:S01]  /*30f0*/  FADD.FTZ R4, RZ, R87 ;  /* 0x00000057ff047221 */ /* 0x000fe20000010000 */
[C---:B------:R-:W-:Y:S01]  /*3100*/  FMUL.FTZ R5, R89.reuse, R8 ;  /* 0x0000000859057220 */ /* 0x040fe20000410000 */
[----:B------:R-:W-:Y:S02]  /*3110*/  FFMA.FTZ R65, R0, 2, R65 ;  /* 0x4000000000417823 */ /* 0x000fe40000010041 */
[-C--:B------:R-:W-:Y:S01]  /*3120*/  FMUL.FTZ R89, R89, R4.reuse ;  /* 0x0000000459597220 */ /* 0x080fe20000410000 */
[C---:B------:R-:W-:Y:S01]  /*3130*/  FFMA.FTZ R0, R88.reuse, R4, R5 ;  /* 0x0000000458007223 */ /* 0x040fe20000010005 */
[----:B------:R-:W-:Y:S01]  /*3140*/  FFMA.FTZ R64, R7, 2, R64 ;  /* 0x4000000007407823 */ /* 0x000fe20000010040 */
[C---:B------:R-:W-:Y:S01]  /*3150*/  FMUL.FTZ R5, R25.reuse, R6 ;  /* 0x0000000619057220 */ /* 0x040fe20000410000 */
[C---:B------:R-:W-:Y:S01]  /*3160*/  FMUL.FTZ R7, R25.reuse, R4 ;  /* 0x0000000419077220 */ /* 0x040fe20000410000 */
[----:B------:R-:W-:Y:S01]  /*3170*/  FADD.FTZ R4, RZ, R0 ;  /* 0x00000000ff047221 */ /* 0x000fe20000010000 */
[----:B------:R-:W-:Y:S01]  /*3180*/  FFMA.FTZ R88, R88, R8, -R89 ;  /* 0x0000000858587223 */ /* 0x000fe20000010859 */
[----:B------:R-:W-:Y:S01]  /*3190*/  UISETP.NE.AND UP1, UPT, UR5, URZ, UPT ;  /* 0x000000ff0500728c */ /* 0x000fe2000bf25270 */
[C---:B------:R-:W-:Y:S01]  /*31a0*/  FMUL.FTZ R14, R25.reuse, R14 ;  /* 0x0000000e190e7220 */ /* 0x040fe20000410000 */
[----:B------:R-:W-:Y:S01]  /*31b0*/  FFMA.FTZ R0, R24, R84, -R5 ;  /* 0x0000005418007223 */ /* 0x000fe20000010805 */
[----:B------:R-:W-:Y:S01]  /*31c0*/  FMUL.FTZ R11, R25, R4 ;  /* 0x00000004190b7220 */ /* 0x000fe20000410000 */
[----:B------:R-:W-:Y:S01]  /*31d0*/  FADD.FTZ R5, R88, R63 ;  /* 0x0000003f58057221 */ /* 0x000fe20000010000 */
[C---:B------:R-:W-:Y:S01]  /*31e0*/  FFMA.FTZ R29, R24.reuse, R29, -R14 ;  /* 0x0000001d181d7223 */ /* 0x040fe2000001080e */
[C---:B------:R-:W-:Y:S01]  /*31f0*/  FFMA.FTZ R9, R24.reuse, R78, -R9 ;  /* 0x0000004e18097223 */ /* 0x040fe20000010809 */
[C---:B------:R-:W-:Y:S01]  /*3200*/  FFMA.FTZ R7, R24.reuse, R8, -R7 ;  /* 0x0000000818077223 */ /* 0x040fe20000010807 */
[----:B------:R-:W-:Y:S01]  /*3210*/  FFMA.FTZ R24, R24, R5, -R11 ;  /* 0x0000000518187223 */ /* 0x000fe2000001080b */
[----:B------:R-:W-:-:S02]  /*3220*/  LEA R77, P1, R22, R77, 0x3 ;  /* 0x0000004d164d7211 */ /* 0x000fc400078218ff */
[----:B------:R-:W-:Y:S02]  /*3230*/  LEA R75, P2, R20, R75, 0x3 ;  /* 0x0000004b144b7211 */ /* 0x000fe400078418ff */
[----:B------:R-:W-:Y:S01]  /*3240*/  LEA R73, P3, R18, R73, 0x3 ;  /* 0x0000004912497211 */ /* 0x000fe200078618ff */
[----:B------:R-:W-:Y:S01]  /*3250*/  FFMA.FTZ R62, R29, 2, R62 ;  /* 0x400000001d3e7823 */ /* 0x000fe2000001003e */
[----:B------:R-:W-:Y:S01]  /*3260*/  FFMA.FTZ R66, R9, 2, R66 ;  /* 0x4000000009427823 */ /* 0x000fe20000010042 */
[----:B------:R-:W-:Y:S01]  /*3270*/  FFMA.FTZ R67, R0, 2, R67 ;  /* 0x4000000000437823 */ /* 0x000fe20000010043 */
[----:B------:R-:W-:Y:S01]  /*3280*/  FFMA.FTZ R68, R7, 2, R68 ;  /* 0x4000000007447823 */ /* 0x000fe20000010044 */
[----:B------:R-:W-:Y:S01]  /*3290*/  FFMA.FTZ R69, R24, 2, R69 ;  /* 0x4000000018457823 */ /* 0x000fe20000010045 */
[----:B------:R-:W-:Y:S02]  /*32a0*/  IADD3 R71, PT, PT, R71, 0x1, RZ ;  /* 0x0000000147477810 */ /* 0x000fe40007ffe0ff */
[----:B------:R-:W-:-:S02]  /*32b0*/  IADD3.X R70, PT, PT, R70, R23, RZ, P1, !PT ;  /* 0x0000001746467210 */ /* 0x000fc40000ffe4ff */
[----:B------:R-:W-:Y:S02]  /*32c0*/  IADD3.X R72, PT, PT, R72, R21, RZ, P2, !PT ;  /* 0x0000001548487210 */ /* 0x000fe400017fe4ff */
[----:B------:R-:W-:Y:S01]  /*32d0*/  IADD3.X R74, PT, PT, R74, R19, RZ, P3, !PT ;  /* 0x000000134a4a7210 */ /* 0x000fe20001ffe4ff */
[----:B------:R-:W-:Y:S01]  /*32e0*/  UIADD3 UR4, UPT, UPT, UR4, 0x10, URZ ;  /* 0x0000001004047890 */ /* 0x000fe2000fffe0ff */
[----:B------:R-:W-:Y:S11]  /*32f0*/  BRA.U UP1, `(.L_x_2115) ;  /* 0xffffffe901687547 */ /* 0x000ff6000b83ffff */
.L_x_2114:
[----:B------:R-:W-:Y:S01]  /*3300*/  BAR.SYNC.DEFER_BLOCKING 0x0 ;  /* 0x0000000000007b1d */ /* 0x000fe20000010000 */
[----:B------:R-:W-:Y:S02]  /*3310*/  LEA R5, P0, R41, R16, 0x8 ;  /* 0x0000001029057211 */ /* 0x000fe400078040ff */
[----:B------:R-:W-:Y:S02]  /*3320*/  F2FP.F16.F32.PACK_AB R7, R69, R68 ;  /* 0x000000444507723e */ /* 0x000fe400000000ff */
[----:B------:R-:W-:Y:S01]  /*3330*/  IADD3.X R0, PT, PT, RZ, R39, RZ, P0, !PT ;  /* 0x00000027ff007210 */ /* 0x000fe200007fe4ff */
[----:B------:R-:W0:Y:S01]  /*3340*/  LDCU UR4, c[0x0][0x394] ;  /* 0x00007280ff0477ac */ /* 0x000e220008000800 */
[----:B------:R-:W-:Y:S02]  /*3350*/  LEA R8, P0, R5, R2, 0x1 ;  /* 0x0000000205087211 */ /* 0x000fe400078008ff */
[----:B------:R-:W-:Y:S02]  /*3360*/  F2FP.F16.F32.PACK_AB R6, R67, R66 ;  /* 0x000000424306723e */ /* 0x000fe400000000ff */
[----:B------:R-:W-:-:S02]  /*3370*/  LEA.HI.X R9, R5, R3, R0, 0x1, P0 ;  /* 0x0000000305097211 */ /* 0x000fc400000f0c00 */
[----:B------:R-:W-:Y:S02]  /*3380*/  F2FP.F16.F32.PACK_AB R5, R65, R64 ;  /* 0x000000404105723e */ /* 0x000fe400000000ff */
[----:B------:R-:W-:Y:S02]  /*3390*/  F2FP.F16.F32.PACK_AB R4, R62, R47 ;  /* 0x0000002f3e04723e */ /* 0x000fe400000000ff */
[----:B------:R-:W-:Y:S02]  /*33a0*/  IADD3 R41, PT, PT, R41, 0x1, RZ ;  /* 0x0000000129297810 */ /* 0x000fe40007ffe0ff */
[----:B------:R-:W-:Y:S02]  /*33b0*/  IADD3 R44, P1, PT, R44, 0x200, RZ ;  /* 0x000002002c2c7810 */ /* 0x000fe40007f3e0ff */
[----:B------:R-:W-:Y:S02]  /*33c0*/  IADD3 R42, P2, PT, R42, 0x200, RZ ;  /* 0x000002002a2a7810 */ /* 0x000fe40007f5e0ff */
[----:B------:R-:W-:Y:S01]  /*33d0*/  IADD3.X R45, PT, PT, RZ, R45, RZ, P1, !PT ;  /* 0x0000002dff2d7210 */ /* 0x000fe20000ffe4ff */
[----:B------:R1:W-:Y:S01]  /*33e0*/  STG.E.128 desc[UR16][R8.64], R4 ;  /* 0x0000000408007986 */ /* 0x0003e2000c101d10 */
[----:B0-----:R-:W-:-:S02]  /*33f0*/  ISETP.GE.AND P0, PT, R41, UR4, PT ;  /* 0x0000000429007c0c */ /* 0x001fc4000bf06270 */
[----:B------:R-:W-:-:S11]  /*3400*/  IADD3.X R43, PT, PT, RZ, R43, RZ, P2, !PT ;  /* 0x0000002bff2b7210 */ /* 0x000fd600017fe4ff */
[----:B------:R-:W-:Y:S05]  /*3410*/  @!P0 BRA `(.L_x_2116) ;  /* 0xffffffd000588947 */ /* 0x000fea000383ffff */
[----:B------:R-:W-:Y:S05]  /*3420*/  EXIT ;  /* 0x000000000000794d */ /* 0x000fea0003800000 */
.L_x_2117:
        /* <DEDUP_REMOVED lines=13> */
.L_x_5054:


//--------------------- .text._Z25selective_scan_fwd_kernelI32Selective_Scan_fwd_kernel_traitsILi32ELi8ELi1ELb1ELb0ELb0ELb1EN3c104HalfENS1_7complexIfEEEEv13SSMParamsBase --------------------------
	.section	.text._Z25selective_scan_fwd_kernelI32Selective_Scan_fwd_kernel_traitsILi32ELi8ELi1ELb1ELb0ELb0ELb1EN3c104HalfENS1_7complexIfEEEEv13SSMParamsBase,"ax",@progbits
	.align	128
        .global         _Z25selective_scan_fwd_kernelI32Selective_Scan_fwd_kernel_traitsILi32ELi8ELi1ELb1ELb0ELb0ELb1EN3c104HalfENS1_7complexIfEEEEv13SSMParamsBase
        .type           _Z25selective_scan_fwd_kernelI32Selective_Scan_fwd_kernel_traitsILi32ELi8ELi1ELb1ELb0ELb0ELb1EN3c104HalfENS1_7complexIfEEEEv13SSMParamsBase,@function
        .size           _Z25selective_scan_fwd_kernelI32Selective_Scan_fwd_kernel_traitsILi32ELi8ELi1ELb1ELb0ELb0ELb1EN3c104HalfENS1_7complexIfEEEEv13SSMParamsBase,(.L_x_5055 - _Z25selective_scan_fwd_kernelI32Selective_Scan_fwd_kernel_traitsILi32ELi8ELi1ELb1ELb0ELb0ELb1EN3c104HalfENS1_7complexIfEEEEv13SSMParamsBase)
        .other          _Z25selective_scan_fwd_kernelI32Selective_Scan_fwd_kernel_traitsILi32ELi8ELi1ELb1ELb0ELb0ELb1EN3c104HalfENS1_7complexIfEEEEv13SSMParamsBase,@"STO_CUDA_ENTRY STV_DEFAULT"
_Z25selective_scan_fwd_kernelI32Selective_Scan_fwd_kernel_traitsILi32ELi8ELi1ELb1ELb0ELb0ELb1EN3c104HalfENS1_7complexIfEEEEv13SSMParamsBase:
.text._Z25selective_scan_fwd_kernelI32Selective_Scan_fwd_kernel_traitsILi32ELi8ELi1ELb1ELb0ELb0ELb1EN3c104HalfENS1_7complexIfEEEEv13SSMParamsBase:
        /* <DEDUP_REMOVED lines=33> */
[----:B------:R-:W2:Y:S01]  /*0210*/  LDCU.64 UR4, c[0x0][0x3d8] ;  /* 0x00007b00ff0477ac */ /* 0x000ea20008000a00 */
[----:B------:R-:W-:Y:S01]  /*0220*/  MOV R2, R4 ;  /* 0x0000000400027202 */ /* 0x000fe20000000f00 */
[----:B------:R-:W3:Y:S01]  /*0230*/  S2R R42, SR_TID.X ;  /* 0x00000000002a7919 */ /* 0x000ee20000002100 */
[----:B------:R-:W-:Y:S01]  /*0240*/  MOV R6, UR6 ;  /* 0x0000000600067c02 */ /* 0x000fe20008000f00 */
[----:B----4-:R-:W-:Y:S01]  /*0250*/  IMAD R0, R0, UR18, R11 ;  /* 0x0000001200007c24 */ /* 0x010fe2000f8e020b */
[----:B------:R-:W-:Y:S01]  /*0260*/  MOV R7, UR7 ;  /* 0x0000000700077c02 */ /* 0x000fe20008000f00 */
[----:B------:R-:W4:Y:S01]  /*0270*/  LDCU.64 UR6, c[0x0][0x3b8] ;  /* 0x00007700ff0677ac */ /* 0x000f220008000a00 */
[----:B------:R-:W3:Y:S01]  /*0280*/  LDC.64 R18, c[0x0][0x448] ;  /* 0x00011200ff127b82 */ /* 0x000ee20000000a00 */
[----:B------:R-:W-:Y:S01]  /*0290*/  IMAD.WIDE.U32 R2, R11, UR10, R2 ;  /* 0x0000000a0b027c25 */ /* 0x000fe2000f8e0002 */
[----:B------:R-:W-:-:S02]  /*02a0*/  MOV R5, UR8 ;  /* 0x0000000800057c02 */ /* 0x000fc40008000f00 */
[----:B------:R-:W-:Y:S01]  /*02b0*/  MOV R4, R6 ;  /* 0x0000000600047202 */ /* 0x000fe20000000f00 */
[C---:B------:R-:W-:Y:S01]  /*02c0*/  IMAD R51, R11.reuse, UR11, R3 ;  /* 0x0000000b0b337c24 */ /* 0x040fe2000f8e0203 */
[----:B-1----:R-:W-:Y:S01]  /*02d0*/  LEA R54, P0, R2, R54, 0x1 ;  /* 0x0000003602367211 */ /* 0x002fe200078008ff */
[----:B------:R-:W-:Y:S01]  /*02e0*/  IMAD R0, R0, R9, RZ ;  /* 0x0000000900007224 */ /* 0x000fe200078e02ff */
[----:B------:R-:W1:Y:S01]  /*02f0*/  LDC.64 R16, c[0x0][0x418] ;  /* 0x00010600ff107b82 */ /* 0x000e620000000a00 */
[----:B------:R-:W-:Y:S01]  /*0300*/  IMAD.WIDE.U32 R4, R11, UR14, R4 ;  /* 0x0000000e0b047c25 */ /* 0x000fe2000f8e0004 */
[----:B------:R-:W-:-:S03]  /*0310*/  LEA.HI.X R51, R2, R55, R51, 0x1, P0 ;  /* 0x0000003702337211 */ /* 0x000fc600000f0c33 */
[C---:B--2---:R-:W-:Y:S01]  /*0320*/  IMAD.WIDE.U32 R2, R11.reuse, UR4, RZ ;  /* 0x000000040b027c25 */ /* 0x044fe2000f8e00ff */
[----:B------:R-:W-:Y:S01]  /*0330*/  LEA R52, P1, R4, R52, 0x1 ;  /* 0x0000003404347211 */ /* 0x000fe200078208ff */
[----:B------:R-:W2:Y:S01]  /*0340*/  LDCU UR4, c[0x0][0x38c] ;  /* 0x00007180ff0477ac */ /* 0x000ea20008000800 */
[----:B------:R-:W2:Y:S01]  /*0350*/  LDC.64 R12, c[0x0][0x428] ;  /* 0x00010a00ff0c7b82 */ /* 0x000ea20000000a00 */
[C---:B------:R-:W-:Y:S01]  /*0360*/  IMAD R10, R11.reuse, UR15, R5 ;  /* 0x0000000f0b0a7c24 */ /* 0x040fe2000f8e0205 */
[----:B0-----:R-:W-:Y:S01]  /*0370*/  LEA R40, P0, R2, R14, 0x3 ;  /* 0x0000000e02287211 */ /* 0x001fe200078018ff */
[C---:B------:R-:W-:Y:S01]  /*0380*/  IMAD R41, R11.reuse, UR5, R3 ;  /* 0x000000050b297c24 */ /* 0x040fe2000f8e0203 */
[----:B------:R-:W0:Y:S01]  /*0390*/  LDCU.U8 UR5, c[0x0][0x39e] ;  /* 0x000073c0ff0577ac */ /* 0x000e220008000000 */
[C---:B----4-:R-:W-:Y:S01]  /*03a0*/  IMAD.WIDE.U32 R44, R11.reuse, UR6, RZ ;  /* 0x000000060b2c7c25 */ /* 0x050fe2000f8e00ff */
[----:B------:R-:W-:Y:S02]  /*03b0*/  LEA.HI.X R10, R4, R53, R10, 0x1, P1 ;  /* 0x00000035040a7211 */ /* 0x000fe400008f0c0a */
[----:B------:R-:W4:Y:S01]  /*03c0*/  LDC.64 R20, c[0x0][0x438] ;  /* 0x00010e00ff147b82 */ /* 0x000f220000000a00 */
[----:B------:R-:W-:Y:S01]  /*03d0*/  LEA.HI.X R41, R2, R15, R41, 0x3, P0 ;  /* 0x0000000f02297211 */ /* 0x000fe200000f1c29 */
[----:B------:R-:W-:Y:S01]  /*03e0*/  IMAD R6, R11, UR7, R45 ;  /* 0x000000070b067c24 */ /* 0x000fe2000f8e022d */
[----:B---3--:R-:W-:-:S04]  /*03f0*/  LEA R43, P0, R44, R18, 0x3 ;  /* 0x000000122c2b7211 */ /* 0x008fc800078018ff */
[----:B------:R-:W-:Y:S01]  /*0400*/  LEA.HI.X R44, R44, R19, R6, 0x3, P0 ;  /* 0x000000132c2c7211 */ /* 0x000fe200000f1c06 */
[----:B------:R-:W3:Y:S01]  /*0410*/  LDC.64 R22, c[0x0][0x3a0] ;  /* 0x0000e800ff167b82 */ /* 0x000ee20000000a00 */
[----:B-1----:R-:W-:Y:S01]  /*0420*/  IMAD.WIDE.U32 R4, R11, R16, RZ ;  /* 0x000000100b047225 */ /* 0x002fe200078e00ff */
[----:B--2---:R-:W-:-:S03]  /*0430*/  UISETP.LT.AND UP1, UPT, UR4, 0x1, UPT ;  /* 0x000000010400788c */ /* 0x004fc6000bf21270 */
[C---:B------:R-:W-:Y:S01]  /*0440*/  IMAD R5, R11.reuse, R17, R5 ;  /* 0x000000110b057224 */ /* 0x040fe200078e0205 */
[----:B0-----:R-:W-:Y:S01]  /*0450*/  UISETP.NE.AND UP0, UPT, UR5, URZ, UPT ;  /* 0x000000ff0500728c */ /* 0x001fe2000bf05270 */
[----:B------:R-:W-:Y:S01]  /*0460*/  IMAD R50, R0, UR4, RZ ;  /* 0x0000000400327c24 */ /* 0x000fe2000f8e02ff */
[----:B------:R-:W0:Y:S01]  /*0470*/  LDC.64 R34, c[0x0][0x440] ;  /* 0x00011000ff227b82 */ /* 0x000e220000000a00 */
[----:B------:R-:W-:Y:S01]  /*0480*/  IMAD.WIDE.U32 R2, R11, R12, RZ ;  /* 0x0000000c0b027225 */ /* 0x000fe200078e00ff */
[----:B------:R-:W-:-:S03]  /*0490*/  USEL UR4, UR4, 0x1, !UP1 ;  /* 0x0000000104047887 */ /* 0x000fc6000c800000 */
[C---:B------:R-:W-:Y:S01]  /*04a0*/  IMAD R3, R11.reuse, R13, R3 ;  /* 0x0000000d0b037224 */ /* 0x040fe200078e0203 */
[----:B------:R-:W-:Y:S02]  /*04b0*/  UIADD3 UR8, UPT, UPT, -UR4, URZ, URZ ;  /* 0x000000ff04087290 */ /* 0x000fe4000fffe1ff */
[----:B------:R-:W1:Y:S01]  /*04c0*/  LDC.64 R14, c[0x0][0x420] ;  /* 0x00010800ff0e7b82 */ /* 0x000e620000000a00 */
[----:B----4-:R-:W-:Y:S01]  /*04d0*/  IMAD.WIDE.U32 R6, R11, R20, RZ ;  /* 0x000000140b067225 */ /* 0x010fe200078e00ff */
[----:B------:R-:W-:-:S03]  /*04e0*/  UMOV UR4, URZ ;  /* 0x000000ff00047c82 */ /* 0x000fc60008000000 */
[----:B------:R-:W-:-:S03]  /*04f0*/  IMAD R7, R11, R21, R7 ;  /* 0x000000150b077224 */ /* 0x000fc600078e0207 */
[----:B------:R-:W2:Y:S01]  /*0500*/  LDC.64 R32, c[0x0][0x410] ;  /* 0x00010400ff207b82 */ /* 0x000ea20000000a00 */
[----:B---3--:R-:W-:-:S04]  /*0510*/  IMAD.WIDE.U32 R46, R11, R22, RZ ;  /* 0x000000160b2e7225 */ /* 0x008fc800078e00ff */
[----:B------:R-:W-:-:S03]  /*0520*/  IMAD R11, R11, R23, R47 ;  /* 0x000000170b0b7224 */ /* 0x000fc600078e022f */
[----:B------:R-:W3:Y:S01]  /*0530*/  LDC.64 R48, c[0x0][0x430] ;  /* 0x00010c00ff307b82 */ /* 0x000ee20000000a00 */
[----:B0-----:R-:W-:-:S04]  /*0540*/  LEA R45, P0, R46, R34, 0x3 ;  /* 0x000000222e2d7211 */ /* 0x001fc800078018ff */
[----:B------:R-:W-:-:S03]  /*0550*/  LEA.HI.X R46, R46, R35, R11, 0x3, P0 ;  /* 0x000000232e2e7211 */ /* 0x000fc600000f1c0b */
[----:B------:R-:W0:Y:S01]  /*0560*/  LDC.64 R26, c[0x0][0x3a8] ;  /* 0x0000ea00ff1a7b82 */ /* 0x000e220000000a00 */
[----:B-1----:R-:W-:-:S04]  /*0570*/  IMAD.WIDE.U32 R24, R14, UR18, R2 ;  /* 0x000000120e187c25 */ /* 0x002fc8000f8e0002 */
[----:B------:R-:W-:-:S03]  /*0580*/  IMAD R47, R15, UR18, R25 ;  /* 0x000000120f2f7c24 */ /* 0x000fc6000f8e0219 */
[----:B------:R-:W1:Y:S01]  /*0590*/  LDC.64 R18, c[0x0][0x478] ;  /* 0x00011e00ff127b82 */ /* 0x000e620000000a00 */
[----:B--2---:R-:W-:-:S07]  /*05a0*/  IMAD.WIDE.U32 R22, R32, UR18, R4 ;  /* 0x0000001220167c25 */ /* 0x004fce000f8e0004 */
[----:B------:R-:W2:Y:S01]  /*05b0*/  LDC.64 R16, c[0x0][0x488] ;  /* 0x00012200ff107b82 */ /* 0x000ea20000000a00 */
[----:B---3--:R-:W-:-:S04]  /*05c0*/  IMAD.WIDE.U32 R20, R48, UR18, R6 ;  /* 0x0000001230147c25 */ /* 0x008fc8000f8e0006 */
[----:B------:R-:W-:Y:S02]  /*05d0*/  IMAD R48, R33, UR18, R23 ;  /* 0x0000001221307c24 */ /* 0x000fe4000f8e0217 */
[----:B------:R-:W-:Y:S01]  /*05e0*/  IMAD R49, R49, UR18, R21 ;  /* 0x0000001231317c24 */ /* 0x000fe2000f8e0215 */
[----:B------:R-:W3:Y:S01]  /*05f0*/  LDC.64 R8, c[0x0][0x490] ;  /* 0x00012400ff087b82 */ /* 0x000ee20000000a00 */
[----:B0-----:R-:W-:Y:S02]  /*0600*/  SHF.L.U64.HI R53, R26, 0x3, R27 ;  /* 0x000000031a357819 */ /* 0x001fe4000001021b */
[----:B------:R-:W-:-:S05]  /*0610*/  MOV R27, R10 ;  /* 0x0000000a001b7202 */ /* 0x000fca0000000f00 */
[----:B------:R-:W0:Y:S01]  /*0620*/  LDC.64 R30, c[0x0][0x3e0] ;  /* 0x0000f800ff1e7b82 */ /* 0x000e220000000a00 */
[----:B-1----:R-:W-:-:S07]  /*0630*/  IMAD.WIDE.U32 R18, R42, 0x10, R18 ;  /* 0x000000102a127825 */ /* 0x002fce00078e0012 */
[----:B------:R-:W1:Y:S01]  /*0640*/  LDC.64 R28, c[0x0][0x3c0] ;  /* 0x0000f000ff1c7b82 */ /* 0x000e620000000a00 */
[----:B--2---:R-:W-:-:S04]  /*0650*/  IMAD.WIDE.U32 R16, R42, 0x10, R16 ;  /* 0x000000102a107825 */ /* 0x004fc800078e0010 */
[----:B---3--:R-:W-:Y:S01]  /*0660*/  IMAD.WIDE.U32 R2, R42, 0x10, R8 ;  /* 0x000000102a027825 */ /* 0x008fe200078e0008 */
[----:B0-----:R-:W-:Y:S02]  /*0670*/  SHF.L.U64.HI R31, R30, 0x3, R31 ;  /* 0x000000031e1f7819 */ /* 0x001fe4000001021f */
[----:B-1----:R-:W-:-:S07]  /*0680*/  SHF.L.U64.HI R29, R28, 0x3, R29 ;  /* 0x000000031c1d7819 */ /* 0x002fce000001021d */
.L_x_2138:
[----:B------:R-:W-:Y:S01]  /*0690*/  BAR.SYNC.DEFER_BLOCKING 0x0 ;  /* 0x0000000000007b1d */ /* 0x000fe20000010000 */
[----:B------:R-:W-:Y:S02]  /*06a0*/  MOV R55, R51 ;  /* 0x0000003300377202 */ /* 0x000fe40000000f00 */
[----:B0-----:R-:W-:Y:S02]  /*06b0*/  MOV R6, R52 ;  /* 0x0000003400067202 */ /* 0x001fe40000000f00 */
[----:B------:R-:W-:Y:S01]  /*06c0*/  MOV R7, R27 ;  /* 0x0000001b00077202 */ /* 0x000fe20000000f00 */
[----:B------:R-:W-:-:S04]  /*06d0*/  IMAD.WIDE.U32 R4, R42, 0x10, R54 ;  /* 0x000000102a047825 */ /* 0x000fc800078e0036 */
        /* <DEDUP_REMOVED lines=37> */
.L_x_2118:
        /* <DEDUP_REMOVED lines=52> */
.L_x_2121:
[----:B------:R-:W-:Y:S05]  /*0c70*/  BSYNC.RECONVERGENT B0 ;  /* 0x0000000000007941 */ /* 0x000fea0003800200 */
.L_x_2120:
        /* <DEDUP_REMOVED lines=37> */
.L_x_2123:
[----:B------:R-:W-:Y:S05]  /*0ed0*/  BSYNC.RECONVERGENT B0 ;  /* 0x0000000000007941 */ /* 0x000fea0003800200 */
.L_x_2122:
        /* <DEDUP_REMOVED lines=39> */
.L_x_2125:
[----:B------:R-:W-:Y:S05]  /*1150*/  BSYNC.RECONVERGENT B0 ;  /* 0x0000000000007941 */ /* 0x000fea0003800200 */
.L_x_2124:
        /* <DEDUP_REMOVED lines=32> */
.L_x_2127:
[----:B------:R-:W-:Y:S05]  /*1360*/  BSYNC.RECONVERGENT B0 ;  /* 0x0000000000007941 */ /* 0x000fea0003800200 */
.L_x_2126:
        /* <DEDUP_REMOVED lines=32> */
.L_x_2129:
[----:B------:R-:W-:Y:S05]  /*1570*/  BSYNC.RECONVERGENT B0 ;  /* 0x0000000000007941 */ /* 0x000fea0003800200 */
.L_x_2128:
        /* <DEDUP_REMOVED lines=32> */
.L_x_2131:
[----:B------:R-:W-:Y:S05]  /*1780*/  BSYNC.RECONVERGENT B0 ;  /* 0x0000000000007941 */ /* 0x000fea0003800200 */
.L_x_2130:
        /* <DEDUP_REMOVED lines=32> */
.L_x_2133:
[----:B------:R-:W-:Y:S05]  /*1990*/  BSYNC.RECONVERGENT B0 ;  /* 0x0000000000007941 */ /* 0x000fea0003800200 */
.L_x_2132:
        /* <DEDUP_REMOVED lines=32> */
.L_x_2135:
[----:B------:R-:W-:Y:S05]  /*1ba0*/  BSYNC.RECONVERGENT B0 ;  /* 0x0000000000007941 */ /* 0x000fea0003800200 */
.L_x_2134:
        /* <DEDUP_REMOVED lines=8> */
.L_x_2119:
        /* <DEDUP_REMOVED lines=14> */
[----:B------:R-:W-:Y:S01]  /*1d10*/  ISETP.NE.AND P0, PT, RZ, UR4, PT ;  /* 0x00000004ff007c0c */ /* 0x000fe2000bf05270 */
[----:B------:R-:W-:Y:S01]  /*1d20*/  UMOV UR5, 0x400 ;  /* 0x0000040000057882 */ /* 0x000fe20000000000 */
[----:B------:R-:W-:Y:S02]  /*1d30*/  MOV R79, R45 ;  /* 0x0000002d004f7202 */ /* 0x000fe40000000f00 */
[----:B------:R-:W-:Y:S02]  /*1d40*/  ISETP.EQ.AND P0, PT, R42, RZ, P0 ;  /* 0x000000ff2a00720c */ /* 0x000fe40000702270 */
[----:B------:R-:W-:Y:S02]  /*1d50*/  MOV R84, R46 ;  /* 0x0000002e00547202 */ /* 0x000fe40000000f00 */
[----:B------:R-:W-:-:S02]  /*1d60*/  MOV R81, R43 ;  /* 0x0000002b00517202 */ /* 0x000fc40000000f00 */
[----:B------:R-:W-:Y:S02]  /*1d70*/  MOV R82, R44 ;  /* 0x0000002c00527202 */ /* 0x000fe40000000f00 */
[----:B------:R-:W-:Y:S02]  /*1d80*/  MOV R83, R40 ;  /* 0x0000002800537202 */ /* 0x000fe40000000f00 */
[----:B------:R-:W-:Y:S01]  /*1d90*/  MOV R80, R41 ;  /* 0x0000002900507202 */ /* 0x000fe20000000f00 */
[----:B0-----:R-:W-:Y:S02]  /*1da0*/  ULEA UR5, UR6, UR5, 0x18 ;  /* 0x0000000506057291 */ /* 0x001fe4000f8ec0ff */
[----:B------:R-:W-:Y:S02]  /*1db0*/  UIMAD UR6, UR4, UR7, URZ ;  /* 0x00000007040672a4 */ /* 0x000fe4000f8e02ff */
[----:B------:R-:W-:Y:S01]  /*1dc0*/  UIADD3 UR5, UPT, UPT, UR5, 0x260, URZ ;  /* 0x0000026005057890 */ /* 0x000fe2000fffe0ff */
[----:B------:R-:W-:-:S11]  /*1dd0*/  UMOV UR7, UR8 ;  /* 0x0000000800077c82 */ /* 0x000fd60008000000 */
.L_x_2137:
        /* <DEDUP_REMOVED lines=8> */
[C---:B------:R-:W-:Y:S01]  /*1e60*/  FMUL.FTZ R6, R5.reuse, R62 ;  /* 0x0000003e05067220 */ /* 0x040fe20000410000 */
        /* <DEDUP_REMOVED lines=8> */
[----:B------:R-:W-:Y:S01]  /*1ef0*/  FMUL.RZ R33, R8, 0.15915493667125701904 ;  /* 0x3e22f98308217820 */ /* 0x000fe2000040c000 */
[C---:B------:R-:W-:Y:S01]  /*1f00*/  FMUL.FTZ R8, R7.reuse, R64 ;  /* 0x0000004007087220 */ /* 0x040fe20000410000 */
[C---:B------:R-:W-:Y:S01]  /*1f10*/  FMUL.FTZ R91, R7.reuse, R70 ;  /* 0x00000046075b7220 */ /* 0x040fe20000410000 */
[----:B------:R-:W-:-:S02]  /*1f20*/  FMUL.FTZ R4, R7, R58 ;  /* 0x0000003a07047220 */ /* 0x000fc40000410000 */
[----:B------:R-:W1:Y:S08]  /*1f30*/  MUFU.SIN R11, R13 ;  /* 0x0000000d000b7308 */ /* 0x000e700000000400 */
[----:B------:R2:W3:Y:S08]  /*1f40*/  MUFU.COS R9, R13 ;  /* 0x0000000d00097308 */ /* 0x0004f00000000000 */
[----:B------:R-:W1:Y:S01]  /*1f50*/  MUFU.EX2 R0, R0 ;  /* 0x0000000000007308 */ /* 0x000e620000000800 */
[----:B--2---:R-:W-:-:S03]  /*1f60*/  FMUL.FTZ R13, R5, R66 ;  /* 0x00000042050d7220 */ /* 0x004fc60000410000 */
[----:B------:R-:W2:Y:S01]  /*1f70*/  MUFU.SIN R10, R15 ;  /* 0x0000000f000a7308 */ /* 0x000ea20000000400 */
[----:B------:R-:W-:Y:S01]  /*1f80*/  FMUL.RZ R34, R13, 0.15915493667125701904 ;  /* 0x3e22f9830d227820 */ /* 0x000fe2000040c000 */
[----:B------:R-:W-:-:S06]  /*1f90*/  FMUL.FTZ R13, R7, R66 ;  /* 0x00000042070d7220 */ /* 0x000fcc0000410000 */
[----:B------:R-:W-:Y:S01]  /*1fa0*/  MUFU.COS R99, R12 ;  /* 0x0000000c00637308 */ /* 0x000fe20000000000 */
[C---:B-1----:R-:W-:Y:S01]  /*1fb0*/  FMUL.FTZ R94, R0.reuse, R11 ;  /* 0x0000000b005e7220 */ /* 0x042fe20000410000 */
[----:B---3--:R-:W-:-:S03]  /*1fc0*/  FMUL.FTZ R96, R0, R9 ;  /* 0x0000000900607220 */ /* 0x008fc60000410000 */
[-C--:B------:R-:W-:Y:S01]  /*1fd0*/  FMUL.FTZ R0, R94, R77.reuse ;  /* 0x0000004d5e007220 */ /* 0x080fe20000410000 */
[----:B------:R-:W-:Y:S02]  /*1fe0*/  FMUL.FTZ R9, RZ, R94 ;  /* 0x0000005eff097220 */ /* 0x000fe40000410000 */
[----:B------:R1:W3:Y:S01]  /*1ff0*/  MUFU.COS R12, R15 ;  /* 0x0000000f000c7308 */ /* 0x0002e20000000000 */
[----:B------:R-:W-:Y:S01]  /*2000*/  FFMA.FTZ R11, RZ, R96, R0 ;  /* 0x00000060ff0b7223 */ /* 0x000fe20000010000 */
[----:B------:R-:W-:-:S04]  /*2010*/  FFMA.FTZ R0, R96, R77, -R9 ;  /* 0x0000004d60007223 */ /* 0x000fc80000010809 */
[----:B------:R-:W-:Y:S02]  /*2020*/  FADD.FTZ R0, R0, R75 ;  /* 0x0000004b00007221 */ /* 0x000fe40000010000 */
[----:B------:R4:W2:Y:S01]  /*2030*/  MUFU.EX2 R97, R6 ;  /* 0x0000000600617308 */ /* 0x0008a20000000800 */
[C---:B-1----:R-:W-:Y:S01]  /*2040*/  FMUL.FTZ R15, R7.reuse, R68 ;  /* 0x00000044070f7220 */ /* 0x042fe20000410000 */
[----:B------:R-:W-:Y:S02]  /*2050*/  FMUL.FTZ R7, R7, R74 ;  /* 0x0000004a07077220 */ /* 0x000fe40000410000 */
[----:B------:R-:W1:Y:S01]  /*2060*/  MUFU.COS R86, R33 ;  /* 0x0000002100567308 */ /* 0x000e620000000000 */
[----:B----4-:R-:W-:-:S07]  /*2070*/  FMUL.FTZ R6, R5, R68 ;  /* 0x0000004405067220 */ /* 0x010fce0000410000 */
[----:B------:R4:W5:Y:S01]  /*2080*/  MUFU.SIN R14, R33 ;  /* 0x00000021000e7308 */ /* 0x0009620000000400 */
[----:B------:R-:W-:Y:S01]  /*2090*/  FMUL.RZ R35, R6, 0.15915493667125701904 ;  /* 0x3e22f98306237820 */ /* 0x000fe2000040c000 */
[----:B--2---:R-:W-:Y:S01]  /*20a0*/  FMUL.FTZ R95, R97, R10 ;  /* 0x0000000a615f7220 */ /* 0x004fe20000410000 */
[----:B------:R-:W-:Y:S01]  /*20b0*/  FADD.FTZ R10, RZ, R11 ;  /* 0x0000000bff0a7221 */ /* 0x000fe20000010000 */
[C---:B------:R-:W-:Y:S01]  /*20c0*/  FMUL.FTZ R6, R5.reuse, R70 ;  /* 0x0000004605067220 */ /* 0x040fe20000410000 */
[----:B------:R-:W-:Y:S01]  /*20d0*/  FMUL.FTZ R5, R5, R74 ;  /* 0x0000004a05057220 */ /* 0x000fe20000410000 */
[----:B---3--:R-:W-:Y:S01]  /*20e0*/  FMUL.FTZ R97, R97, R12 ;  /* 0x0000000c61617220 */ /* 0x008fe20000410000 */
[----:B------:R-:W-:Y:S01]  /*20f0*/  FMUL.FTZ R12, R95, R10 ;  /* 0x0000000a5f0c7220 */ /* 0x000fe20000410000 */
[----:B------:R-:W1:Y:S01]  /*2100*/  MUFU.EX2 R87, R8 ;  /* 0x0000000800577308 */ /* 0x000e620000000800 */
[----:B----4-:R-:W-:Y:S02]  /*2110*/  FMUL.RZ R33, R6, 0.15915493667125701904 ;  /* 0x3e22f98306217820 */ /* 0x010fe4000040c000 */
[-C--:B------:R-:W-:Y:S01]  /*2120*/  FFMA.FTZ R12, R97, R0.reuse, -R12 ;  /* 0x00000000610c7223 */ /* 0x080fe2000001080c */
[----:B------:R2:W-:Y:S03]  /*2130*/  MUFU.EX2 R8, R15 ;  /* 0x0000000f00087308 */ /* 0x0005e60000000800 */
[----:B------:R-:W-:Y:S01]  /*2140*/  FADD.FTZ R12, R12, R73 ;  /* 0x000000490c0c7221 */ /* 0x000fe20000010000 */
[----:B------:R-:W3:Y:S01]  /*2150*/  MUFU.SIN R88, R34 ;  /* 0x0000002200587308 */ /* 0x000ee20000000400 */
[----:B--2---:R-:W-:Y:S01]  /*2160*/  FMUL.RZ R15, R5, 0.15915493667125701904 ;  /* 0x3e22f983050f7820 */ /* 0x004fe2000040c000 */
[----:B------:R-:W-:Y:S01]  /*2170*/  FMUL.FTZ R5, R95, R0 ;  /* 0x000000005f057220 */ /* 0x000fe20000410000 */
[----:B-1----:R-:W-:-:S05]  /*2180*/  FMUL.FTZ R86, R87, R86 ;  /* 0x0000005657567220 */ /* 0x002fca0000410000 */
[----:B------:R-:W1:Y:S01]  /*2190*/  MUFU.COS R32, R34 ;  /* 0x0000002200207308 */ /* 0x000e620000000000 */
[----:B-----5:R-:W-:Y:S01]  /*21a0*/  FMUL.FTZ R87, R87, R14 ;  /* 0x0000000e57577220 */ /* 0x020fe20000410000 */
[----:B------:R-:W-:-:S03]  /*21b0*/  FFMA.FTZ R5, R97, R10, R5 ;  /* 0x0000000a61057223 */ /* 0x000fc60000010005 */
[CC--:B------:R-:W-:Y:S01]  /*21c0*/  FMUL.FTZ R11, R87.reuse, R12.reuse ;  /* 0x0000000c570b7220 */ /* 0x0c0fe20000410000 */
[----:B------:R-:W-:Y:S02]  /*21d0*/  FADD.FTZ R5, RZ, R5 ;  /* 0x00000005ff057221 */ /* 0x000fe40000010000 */
[----:B------:R-:W3:Y:S02]  /*21e0*/  MUFU.EX2 R13, R13 ;  /* 0x0000000d000d7308 */ /* 0x000ee40000000800 */
[-C--:B------:R-:W-:Y:S01]  /*21f0*/  FMUL.FTZ R9, R87, R5.reuse ;  /* 0x0000000557097220 */ /* 0x080fe20000410000 */
[C---:B------:R-:W-:Y:S01]  /*2200*/  FFMA.FTZ R11, R86.reuse, R5, R11 ;  /* 0x00000005560b7223 */ /* 0x040fe2000001000b */
[----:B------:R-:W2:Y:S02]  /*2210*/  MUFU.COS R34, R33 ;  /* 0x0000002100227308 */ /* 0x000ea40000000000 */
[----:B------:R-:W-:Y:S01]  /*2220*/  FFMA.FTZ R12, R86, R12, -R9 ;  /* 0x0000000c560c7223 */ /* 0x000fe20000010809 */
[----:B------:R-:W-:-:S03]  /*2230*/  FADD.FTZ R11, RZ, R11 ;  /* 0x0000000bff0b7221 */ /* 0x000fc60000010000 */
[----:B------:R-:W-:Y:S02]  /*2240*/  FADD.FTZ R5, R12, R71 ;  /* 0x000000470c057221 */ /* 0x000fe40000010000 */
[----:B------:R-:W4:Y:S01]  /*2250*/  MUFU.SIN R6, R33 ;  /* 0x0000002100067308 */ /* 0x000f220000000400 */
[C---:B---3--:R-:W-:Y:S01]  /*2260*/  FMUL.FTZ R88, R13.reuse, R88 ;  /* 0x000000580d587220 */ /* 0x048fe20000410000 */
[----:B-1----:R-:W-:-:S03]  /*2270*/  FMUL.FTZ R0, R13, R32 ;  /* 0x000000200d007220 */ /* 0x002fc60000410000 */
[----:B------:R-:W-:-:S03]  /*2280*/  FMUL.FTZ R9, R88, R11 ;  /* 0x0000000b58097220 */ /* 0x000fc60000410000 */
[----:B------:R-:W2:Y:S04]  /*2290*/  MUFU.EX2 R91, R91 ;  /* 0x0000005b005b7308 */ /* 0x000ea80000000800 */
[----:B------:R-:W1:Y:S04]  /*22a0*/  MUFU.EX2 R4, R4 ;  /* 0x0000000400047308 */ /* 0x000e680000000800 */
[----:B------:R-:W-:Y:S01]  /*22b0*/  MUFU.SIN R92, R15 ;  /* 0x0000000f005c7308 */ /* 0x000fe20000000400 */
[C---:B--2---:R-:W-:Y:S01]  /*22c0*/  FMUL.FTZ R89, R91.reuse, R34 ;  /* 0x000000225b597220 */ /* 0x044fe20000410000 */
[----:B----4-:R-:W-:-:S06]  /*22d0*/  FMUL.FTZ R91, R91, R6 ;  /* 0x000000065b5b7220 */ /* 0x010fcc0000410000 */
[----:B------:R-:W-:Y:S01]  /*22e0*/  MUFU.COS R10, R15 ;  /* 0x0000000f000a7308 */ /* 0x000fe20000000000 */
[----:B------:R-:W-:Y:S01]  /*22f0*/  FMUL.FTZ R6, R88, R5 ;  /* 0x0000000558067220 */ /* 0x000fe20000410000 */
[C---:B-1----:R-:W-:Y:S01]  /*2300*/  FMUL.FTZ R99, R4.reuse, R99 ;  /* 0x0000006304637220 */ /* 0x042fe20000410000 */
[----:B------:R-:W-:Y:S01]  /*2310*/  FMUL.FTZ R101, R4, R101 ;  /* 0x0000006504657220 */ /* 0x000fe20000410000 */
[C---:B------:R-:W-:Y:S01]  /*2320*/  FFMA.FTZ R4, R0.reuse, R5, -R9 ;  /* 0x0000000500047223 */ /* 0x040fe20000010809 */
[----:B------:R-:W-:Y:S01]  /*2330*/  FFMA.FTZ R11, R0, R11, R6 ;  /* 0x0000000b000b7223 */ /* 0x000fe20000010006 */
[----:B------:R-:W-:Y:S02]  /*2340*/  FMUL.FTZ R6, R99, R94 ;  /* 0x0000005e63067220 */ /* 0x000fe40000410000 */
[----:B------:R-:W1:Y:S01]  /*2350*/  MUFU.SIN R90, R35 ;  /* 0x00000023005a7308 */ /* 0x000e620000000400 */
[----:B------:R-:W-:Y:S01]  /*2360*/  FADD.FTZ R11, RZ, R11 ;  /* 0x0000000bff0b7221 */ /* 0x000fe20000010000 */
[----:B------:R-:W-:-:S06]  /*2370*/  FFMA.FTZ R6, R101, R96, R6 ;  /* 0x0000006065067223 */ /* 0x000fcc0000010006 */
[----:B------:R-:W2:Y:S08]  /*2380*/  MUFU.COS R85, R35 ;  /* 0x0000002300557308 */ /* 0x000eb00000000000 */
[----:B------:R-:W3:Y:S01]  /*2390*/  MUFU.EX2 R7, R7 ;  /* 0x0000000700077308 */ /* 0x000ee20000000800 */
[C---:B-1----:R-:W-:Y:S01]  /*23a0*/  FMUL.FTZ R90, R8.reuse, R90 ;  /* 0x0000005a085a7220 */ /* 0x042fe20000410000 */
[----:B--2---:R-:W-:Y:S01]  /*23b0*/  FMUL.FTZ R85, R8, R85 ;  /* 0x0000005508557220 */ /* 0x004fe20000410000 */
[C---:B---3--:R-:W-:Y:S01]  /*23c0*/  FMUL.FTZ R93, R7.reuse, R10 ;  /* 0x0000000a075d7220 */ /* 0x048fe20000410000 */
[----:B------:R-:W-:Y:S01]  /*23d0*/  FMUL.FTZ R92, R7, R92 ;  /* 0x0000005c075c7220 */ /* 0x000fe20000410000 */
[----:B------:R-:W-:Y:S01]  /*23e0*/  FADD.FTZ R7, R4, R69 ;  /* 0x0000004504077221 */ /* 0x000fe20000010000 */
[----:B------:R-:W-:Y:S01]  /*23f0*/  FMUL.FTZ R10, R90, R11 ;  /* 0x0000000b5a0a7220 */ /* 0x000fe20000410000 */
[----:B------:R-:W-:-:S02]  /*2400*/  FMUL.FTZ R4, R101, R94 ;  /* 0x0000005e65047220 */ /* 0x000fc40000410000 */
[-C--:B------:R-:W-:Y:S01]  /*2410*/  FMUL.FTZ R8, R90, R7.reuse ;  /* 0x000000075a087220 */ /* 0x080fe20000410000 */
[----:B------:R-:W-:Y:S01]  /*2420*/  FFMA.FTZ R10, R85, R7, -R10 ;  /* 0x00000007550a7223 */ /* 0x000fe2000001080a */
[----:B------:R-:W-:Y:S01]  /*2430*/  FFMA.FTZ R4, R99, R96, -R4 ;  /* 0x0000006063047223 */ /* 0x000fe20000010804 */
[----:B------:R-:W-:Y:S01]  /*2440*/  MOV R7, R82 ;  /* 0x0000005200077202 */ /* 0x000fe20000000f00 */
[----:B------:R-:W-:Y:S01]  /*2450*/  FFMA.FTZ R11, R85, R11, R8 ;  /* 0x0000000b550b7223 */ /* 0x000fe20000010008 */
[C---:B------:R-:W-:Y:S01]  /*2460*/  FMUL.FTZ R8, R95.reuse, R6 ;  /* 0x000000065f087220 */ /* 0x040fe20000410000 */
[-C--:B------:R-:W-:Y:S01]  /*2470*/  FMUL.FTZ R5, R95, R4.reuse ;  /* 0x000000045f057220 */ /* 0x080fe20000410000 */
[----:B------:R-:W-:Y:S01]  /*2480*/  FADD.FTZ R10, R10, R67 ;  /* 0x000000430a0a7221 */ /* 0x000fe20000010000 */
[----:B------:R-:W-:Y:S01]  /*2490*/  FADD.FTZ R12, RZ, R11 ;  /* 0x0000000bff0c7221 */ /* 0x000fe20000010000 */
[C---:B------:R-:W-:Y:S01]  /*24a0*/  FFMA.FTZ R8, R97.reuse, R4, -R8 ;  /* 0x0000000461087223 */ /* 0x040fe20000010808 */
[----:B------:R-:W-:Y:S01]  /*24b0*/  FFMA.FTZ R9, R97, R6, R5 ;  /* 0x0000000661097223 */ /* 0x000fe20000010005 */
[----:B------:R-:W-:Y:S01]  /*24c0*/  MOV R6, R81 ;  /* 0x0000005100067202 */ /* 0x000fe20000000f00 */
[----:B------:R-:W-:Y:S01]  /*24d0*/  FMUL.FTZ R14, R91, R12 ;  /* 0x0000000c5b0e7220 */ /* 0x000fe20000410000 */
[----:B------:R-:W-:Y:S01]  /*24e0*/  FMUL.FTZ R13, R87, R8 ;  /* 0x00000008570d7220 */ /* 0x000fe20000410000 */
[----:B------:R-:W-:-:S02]  /*24f0*/  MOV R4, R83 ;  /* 0x0000005300047202 */ /* 0x000fc40000000f00 */
[-C--:B------:R-:W-:Y:S01]  /*2500*/  FFMA.FTZ R14, R89, R10.reuse, -R14 ;  /* 0x0000000a590e7223 */ /* 0x080fe2000001080e */
[----:B------:R-:W-:Y:S01]  /*2510*/  FMUL.FTZ R10, R91, R10 ;  /* 0x0000000a5b0a7220 */ /* 0x000fe20000410000 */
[-C--:B------:R-:W-:Y:S01]  /*2520*/  FMUL.FTZ R11, R87, R9.reuse ;  /* 0x00000009570b7220 */ /* 0x080fe20000410000 */
[----:B------:R-:W-:Y:S01]  /*2530*/  FFMA.FTZ R13, R86, R9, R13 ;  /* 0x00000009560d7223 */ /* 0x000fe2000001000d */
[----:B------:R-:W-:Y:S01]  /*2540*/  FADD.FTZ R14, R14, R65 ;  /* 0x000000410e0e7221 */ /* 0x000fe20000010000 */
[----:B------:R-:W-:Y:S01]  /*2550*/  FFMA.FTZ R10, R89, R12, R10 ;  /* 0x0000000c590a7223 */ /* 0x000fe2000001000a */
[----:B------:R-:W-:Y:S01]  /*2560*/  MOV R5, R80 ;  /* 0x0000005000057202 */ /* 0x000fe20000000f00 */
[----:B------:R-:W-:Y:S01]  /*2570*/  FFMA.FTZ R11, R86, R8, -R11 ;  /* 0x00000008560b7223 */ /* 0x000fe2000001080b */
[----:B------:R1:W2:Y:S01]  /*2580*/  LDG.E.64 R32, desc[UR16][R6.64] ;  /* 0x0000001006207981 */ /* 0x0002a2000c1e1b00 */
[----:B------:R-:W-:Y:S01]  /*2590*/  FADD.FTZ R10, RZ, R10 ;  /* 0x0000000aff0a7221 */ /* 0x000fe20000010000 */
[----:B------:R-:W-:-:S02]  /*25a0*/  FMUL.FTZ R8, R92, R14 ;  /* 0x0000000e5c087220 */ /* 0x000fc40000410000 */
[----:B------:R3:W2:Y:S01]  /*25b0*/  LDG.E.64 R34, desc[UR16][R4.64] ;  /* 0x0000001004227981 */ /* 0x0006a2000c1e1b00 */
[----:B0-----:R-:W-:Y:S01]  /*25c0*/  ULEA UR9, UR10, UR9, 0x18 ;  /* 0x000000090a097291 */ /* 0x001fe2000f8ec0ff */
[CC--:B------:R-:W-:Y:S01]  /*25d0*/  FFMA.FTZ R8, R93.reuse, R10.reuse, R8 ;  /* 0x0000000a5d087223 */ /* 0x0c0fe20000010008 */
[----:B------:R-:W-:Y:S01]  /*25e0*/  ISETP.NE.AND P2, PT, R102, RZ, PT ;  /* 0x000000ff6600720c */ /* 0x000fe20003f45270 */
[----:B------:R-:W-:Y:S01]  /*25f0*/  UIADD3 UR7, UPT, UPT, UR7, 0x1, URZ ;  /* 0x0000000107077890 */ /* 0x000fe2000fffe0ff */
[----:B------:R-:W-:Y:S01]  /*2600*/  ISETP.NE.AND P3, PT, R42, RZ, PT ;  /* 0x000000ff2a00720c */ /* 0x000fe20003f65270 */
[C---:B-1----:R-:W-:Y:S01]  /*2610*/  FMUL.FTZ R7, R88.reuse, R13 ;  /* 0x0000000d58077220 */ /* 0x042fe20000410000 */
[-C--:B------:R-:W-:Y:S01]  /*2620*/  FMUL.FTZ R6, R88, R11.reuse ;  /* 0x0000000b58067220 */ /* 0x080fe20000410000 */
[----:B------:R-:W-:Y:S01]  /*2630*/  FADD.FTZ R98, RZ, R8 ;  /* 0x00000008ff627221 */ /* 0x000fe20000010000 */
[----:B------:R-:W-:Y:S01]  /*2640*/  UISETP.NE.AND UP1, UPT, UR7, URZ, UPT ;  /* 0x000000ff0700728c */ /* 0x000fe2000bf25270 */
[----:B---3--:R-:W-:Y:S01]  /*2650*/  FMUL.FTZ R5, R92, R10 ;  /* 0x0000000a5c057220 */ /* 0x008fe20000410000 */
[C---:B------:R-:W-:Y:S01]  /*2660*/  FFMA.FTZ R7, R0.reuse, R11, -R7 ;  /* 0x0000000b00077223 */ /* 0x040fe20000010807 */
[----:B------:R-:W-:Y:S01]  /*2670*/  FFMA.FTZ R6, R0, R13, R6 ;  /* 0x0000000d00067223 */ /* 0x000fe20000010006 */
[----:B------:R-:W0:Y:S01]  /*2680*/  SHFL.UP PT, R9, R98, 0x1, RZ ;  /* 0x0420000062097989 */ /* 0x000e2200000e00ff */
[----:B------:R-:W-:Y:S01]  /*2690*/  FFMA.FTZ R14, R93, R14, -R5 ;  /* 0x0000000e5d0e7223 */ /* 0x000fe20000010805 */
[C---:B------:R-:W-:Y:S01]  /*26a0*/  FMUL.FTZ R8, R90.reuse, R7 ;  /* 0x000000075a087220 */ /* 0x040fe20000410000 */
[----:B------:R-:W-:-:S02]  /*26b0*/  FMUL.FTZ R4, R90, R6 ;  /* 0x000000065a047220 */ /* 0x000fc40000410000 */
[----:B------:R-:W-:Y:S01]  /*26c0*/  FADD.FTZ R103, R14, R63 ;  /* 0x0000003f0e677221 */ /* 0x000fe20000010000 */
[C---:B------:R-:W-:Y:S01]  /*26d0*/  FFMA.FTZ R8, R85.reuse, R6, R8 ;  /* 0x0000000655087223 */ /* 0x040fe20000010008 */
[----:B------:R-:W-:-:S03]  /*26e0*/  FFMA.FTZ R4, R85, R7, -R4 ;  /* 0x0000000755047223 */ /* 0x000fc60000010804 */
        /* <DEDUP_REMOVED lines=8> */
[----:B------:R-:W-:-:S03]  /*2770*/  FFMA.FTZ R105, R93, R6, -R105 ;  /* 0x000000065d697223 */ /* 0x000fc60000010869 */
[-C--:B0-----:R-:W-:Y:S01]  /*2780*/  FMUL.FTZ R6, R100, R9.reuse ;  /* 0x0000000964067220 */ /* 0x081fe20000410000 */
[----:B------:R-:W0:Y:S01]  /*2790*/  SHFL.UP PT, R5, R100, 0x1, RZ ;  /* 0x0420000064057989 */ /* 0x000e2200000e00ff */
[----:B------:R-:W-:-:S03]  /*27a0*/  FMUL.FTZ R11, R105, R9 ;  /* 0x00000009690b7220 */ /* 0x000fc60000410000 */
[----:B------:R-:W3:Y:S01]  /*27b0*/  SHFL.UP PT, R4, R105, 0x1, RZ ;  /* 0x0420000069047989 */ /* 0x000ee200000e00ff */
[-C--:B-1----:R-:W-:Y:S01]  /*27c0*/  FFMA.FTZ R11, R100, R7.reuse, R11 ;  /* 0x00000007640b7223 */ /* 0x082fe2000001000b */
[----:B------:R-:W-:-:S03]  /*27d0*/  FFMA.FTZ R6, R105, R7, -R6 ;  /* 0x0000000769067223 */ /* 0x000fc60000010806 */
[----:B------:R-:W-:Y:S01]  /*27e0*/  @P1 FADD.FTZ R98, R98, R11 ;  /* 0x0000000b62621221 */ /* 0x000fe20000010000 */
[----:B------:R-:W-:Y:S01]  /*27f0*/  @P1 FADD.FTZ R103, R103, R6 ;  /* 0x0000000667671221 */ /* 0x000fe20000010000 */
[----:B------:R-:W-:-:S03]  /*2800*/  CS2R R10, SRZ ;  /* 0x00000000000a7805 */ /* 0x000fc6000001ff00 */
[----:B------:R-:W1:Y:S04]  /*2810*/  SHFL.UP PT, R9, R98, 0x2, RZ ;  /* 0x0440000062097989 */ /* 0x000e6800000e00ff */
[----:B------:R-:W4:Y:S01]  /*2820*/  SHFL.UP PT, R8, R103, 0x2, RZ ;  /* 0x0440000067087989 */ /* 0x000f2200000e00ff */
[-C--:B0-----:R-:W-:Y:S01]  /*2830*/  FMUL.FTZ R7, R105, R5.reuse ;  /* 0x0000000569077220 */ /* 0x081fe20000410000 */
[----:B------:R-:W-:-:S03]  /*2840*/  FMUL.FTZ R6, R100, R5 ;  /* 0x0000000564067220 */ /* 0x000fc60000410000 */
[-C--:B---3--:R-:W-:Y:S01]  /*2850*/  @P1 FFMA.FTZ R100, R100, R4.reuse, R7 ;  /* 0x0000000464641223 */ /* 0x088fe20000010007 */
[----:B------:R-:W-:Y:S01]  /*2860*/  @P1 FFMA.FTZ R105, R105, R4, -R6 ;  /* 0x0000000469691223 */ /* 0x000fe20000010806 */
[----:B------:R-:W-:-:S03]  /*2870*/  ISETP.GE.AND P1, PT, R102, 0x2, PT ;  /* 0x000000026600780c */ /* 0x000fc60003f26270 */
[----:B------:R-:W0:Y:S04]  /*2880*/  SHFL.UP PT, R5, R100, 0x2, RZ ;  /* 0x0440000064057989 */ /* 0x000e2800000e00ff */
[----:B------:R-:W3:Y:S01]  /*2890*/  SHFL.UP PT, R4, R105, 0x2, RZ ;  /* 0x0440000069047989 */ /* 0x000ee200000e00ff */
[-C--:B-1----:R-:W-:Y:S01]  /*28a0*/  FMUL.FTZ R7, R105, R9.reuse ;  /* 0x0000000969077220 */ /* 0x082fe20000410000 */
[----:B------:R-:W-:-:S03]  /*28b0*/  FMUL.FTZ R6, R100, R9 ;  /* 0x0000000964067220 */ /* 0x000fc60000410000 */
        /* <DEDUP_REMOVED lines=26> */
[----:B------:R-:W3:Y:S04]  /*2a60*/  SHFL.UP PT, R5, R100, 0x8, RZ ;  /* 0x0500000064057989 */ /* 0x000ee800000e00ff */
[----:B------:R-:W4:Y:S01]  /*2a70*/  SHFL.UP PT, R4, R105, 0x8, RZ ;  /* 0x0500000069047989 */ /* 0x000f2200000e00ff */
[-C--:B-1----:R-:W-:Y:S01]  /*2a80*/  FMUL.FTZ R6, R100, R9.reuse ;  /* 0x0000000964067220 */ /* 0x082fe20000410000 */
[----:B------:R-:W-:-:S03]  /*2a90*/  FMUL.FTZ R9, R105, R9 ;  /* 0x0000000969097220 */ /* 0x000fc60000410000 */
[-C--:B0-----:R-:W-:Y:S01]  /*2aa0*/  FFMA.FTZ R6, R105, R8.reuse, -R6 ;  /* 0x0000000869067223 */ /* 0x081fe20000010806 */
[----:B------:R-:W-:Y:S01]  /*2ab0*/  FFMA.FTZ R9, R100, R8, R9 ;  /* 0x0000000864097223 */ /* 0x000fe20000010009 */
[----:B------:R-:W-:Y:S02]  /*2ac0*/  HFMA2 R8, -RZ, RZ, 1.875, 0 ;  /* 0x3f800000ff087431 */ /* 0x000fe400000001ff */
[----:B------:R-:W-:Y:S01]  /*2ad0*/  @P1 FADD.FTZ R103, R103, R6 ;  /* 0x0000000667671221 */ /* 0x000fe20000010000 */
[----:B------:R-:W-:Y:S01]  /*2ae0*/  @P1 FADD.FTZ R98, R98, R9 ;  /* 0x0000000962621221 */ /* 0x000fe20000010000 */
[CC--:B---3--:R-:W-:Y:S01]  /*2af0*/  FMUL.FTZ R7, R105.reuse, R5.reuse ;  /* 0x0000000569077220 */ /* 0x0c8fe20000410000 */
[C---:B------:R-:W-:Y:S01]  /*2b00*/  FMUL.FTZ R6, R100.reuse, R5 ;  /* 0x0000000564067220 */ /* 0x040fe20000410000 */
[----:B------:R-:W-:Y:S01]  /*2b10*/  MOV R9, RZ ;  /* 0x000000ff00097202 */ /* 0x000fe20000000f00 */
[----:B------:R-:W-:Y:S01]  /*2b20*/  SHFL.UP PT, R5, R103, 0x10, RZ ;  /* 0x0600000067057989 */ /* 0x000fe200000e00ff */
[-C--:B----4-:R-:W-:Y:S01]  /*2b30*/  @P1 FFMA.FTZ R100, R100, R4.reuse, R7 ;  /* 0x0000000464641223 */ /* 0x090fe20000010007 */
[----:B------:R-:W-:Y:S01]  /*2b40*/  @P1 FFMA.FTZ R105, R105, R4, -R6 ;  /* 0x0000000469691223 */ /* 0x000fe20000010806 */
[----:B------:R-:W-:Y:S01]  /*2b50*/  ISETP.NE.AND P1, PT, R102, 0x1f, PT ;  /* 0x0000001f6600780c */ /* 0x000fe20003f25270 */
[----:B------:R-:W0:Y:S04]  /*2b60*/  SHFL.UP PT, R12, R98, 0x10, RZ ;  /* 0x06000000620c7989 */ /* 0x000e2800000e00ff */
[----:B------:R-:W1:Y:S04]  /*2b70*/  SHFL.UP PT, R4, R100, 0x10, RZ ;  /* 0x0600000064047989 */ /* 0x000e6800000e00ff */
[----:B------:R-:W3:Y:S04]  /*2b80*/  SHFL.UP PT, R13, R105, 0x10, RZ ;  /* 0x06000000690d7989 */ /* 0x000ee800000e00ff */
[----:B------:R-:W4:Y:S01]  /*2b90*/  @P0 LDS.128 R8, [UR5] ;  /* 0x00000005ff080984 */ /* 0x000f220008000c00 */
[-C--:B0-----:R-:W-:Y:S01]  /*2ba0*/  FMUL.FTZ R6, R100, R12.reuse ;  /* 0x0000000c64067220 */ /* 0x081fe20000410000 */
[----:B------:R-:W-:-:S03]  /*2bb0*/  FMUL.FTZ R7, R105, R12 ;  /* 0x0000000c69077220 */ /* 0x000fc60000410000 */
[CC--:B------:R-:W-:Y:S01]  /*2bc0*/  FFMA.FTZ R6, R105.reuse, R5.reuse, -R6 ;  /* 0x0000000569067223 */ /* 0x0c0fe20000010806 */
[C---:B------:R-:W-:Y:S01]  /*2bd0*/  FFMA.FTZ R7, R100.reuse, R5, R7 ;  /* 0x0000000564077223 */ /* 0x040fe20000010007 */
[-C--:B-1----:R-:W-:Y:S01]  /*2be0*/  FMUL.FTZ R12, R100, R4.reuse ;  /* 0x00000004640c7220 */ /* 0x082fe20000410000 */
        /* <DEDUP_REMOVED lines=15> */
[----:B------:R-:W3:Y:S04]  /*2ce0*/  SHFL.UP PT, R12, R15, 0x1, RZ ;  /* 0x042000000f0c7989 */ /* 0x000ee800000e00ff */
[----:B------:R-:W5:Y:S04]  /*2cf0*/  SHFL.UP PT, R98, R14, 0x1, RZ ;  /* 0x042000000e627989 */ /* 0x000f6800000e00ff */
[----:B----4-:R-:W-:Y:S04]  /*2d00*/  @!P2 STS.128 [UR9+0x240], R8 ;  /* 0x00024008ff00a988 */ /* 0x010fe80008000c09 */
[----:B------:R-:W-:Y:S01]  /*2d10*/  LDS.128 R4, [UR9+0x220] ;  /* 0x00022009ff047984 */ /* 0x000fe20008000c00 */
[----:B------:R-:W-:Y:S01]  /*2d20*/  BAR.SYNC.DEFER_BLOCKING 0x0 ;  /* 0x0000000000007b1d */ /* 0x000fe20000010000 */
[----:B-1----:R-:W-:-:S02]  /*2d30*/  @!P2 MOV R104, R9 ;  /* 0x000000090068a202 */ /* 0x002fc40000000f00 */
[----:B0-----:R-:W-:Y:S02]  /*2d40*/  @!P2 MOV R106, R8 ;  /* 0x00000008006aa202 */ /* 0x001fe40000000f00 */
[----:B---3--:R-:W-:Y:S02]  /*2d50*/  @!P2 MOV R12, R11 ;  /* 0x0000000b000ca202 */ /* 0x008fe40000000f00 */
[----:B-----5:R-:W-:Y:S01]  /*2d60*/  @!P2 MOV R98, R10 ;  /* 0x0000000a0062a202 */ /* 0x020fe20000000f00 */
[----:B------:R-:W0:Y:S02]  /*2d70*/  @P3 LDS.64 R36, [UR9+0x248] ;  /* 0x00024809ff243984 */ /* 0x000e240008000a00 */
[-C--:B0-----:R-:W-:Y:S01]  /*2d80*/  @P3 FMUL.FTZ R108, R36, R104.reuse ;  /* 0x00000068246c3220 */ /* 0x081fe20000410000 */
[----:B------:R-:W-:-:S03]  /*2d90*/  @P3 FMUL.FTZ R13, R37, R104 ;  /* 0x00000068250d3220 */ /* 0x000fc60000410000 */
[-C--:B------:R-:W-:Y:S01]  /*2da0*/  @P3 FFMA.FTZ R37, R37, R106.reuse, R108 ;  /* 0x0000006a25253223 */ /* 0x080fe2000001006c */
[----:B------:R-:W-:-:S03]  /*2db0*/  @P3 FFMA.FTZ R13, R36, R106, -R13 ;  /* 0x0000006a240d3223 */ /* 0x000fc6000001080d */
[----:B------:R-:W-:Y:S01]  /*2dc0*/  @P3 FADD.FTZ R12, R12, R37 ;  /* 0x000000250c0c3221 */ /* 0x000fe20000010000 */
[----:B------:R-:W-:Y:S01]  /*2dd0*/  @P3 FADD.FTZ R98, R98, R13 ;  /* 0x0000000d62623221 */ /* 0x000fe20000010000 */
[----:B------:R-:W-:Y:S02]  /*2de0*/  LEA R79, P3, R26, R79, 0x3 ;  /* 0x0000004f1a4f7211 */ /* 0x000fe400078618ff */
[C---:B------:R-:W-:Y:S01]  /*2df0*/  FMUL.FTZ R14, R101.reuse, R12 ;  /* 0x0000000c650e7220 */ /* 0x040fe20000410000 */
[-C--:B------:R-:W-:Y:S01]  /*2e00*/  FMUL.FTZ R101, R101, R98.reuse ;  /* 0x0000006265657220 */ /* 0x080fe20000410000 */
[----:B------:R-:W-:Y:S02]  /*2e10*/  IADD3.X R84, PT, PT, R84, R53, RZ, P3, !PT ;  /* 0x0000003554547210 */ /* 0x000fe40001ffe4ff */
        /* <DEDUP_REMOVED lines=10> */
[----:B------:R-:W0:Y:S02]  /*2ec0*/  @!P1 LDC.64 R12, c[0x0][0x480] ;  /* 0x00012000ff0c9b82 */ /* 0x000e240000000a00 */
[C---:B------:R-:W-:Y:S01]  /*2ed0*/  FMUL.FTZ R94, R95.reuse, R14 ;  /* 0x0000000e5f5e7220 */ /* 0x040fe20000410000 */
[-C--:B------:R-:W-:Y:S01]  /*2ee0*/  FMUL.FTZ R99, R95, R36.reuse ;  /* 0x000000245f637220 */ /* 0x080fe20000410000 */
[-C--:B--2---:R-:W-:Y:S02]  /*2ef0*/  FMUL.FTZ R95, R33, R35.reuse ;  /* 0x00000023215f7220 */ /* 0x084fe40000410000 */
[C---:B------:R-:W-:Y:S01]  /*2f00*/  FFMA.FTZ R96, R97.reuse, R36, -R94 ;  /* 0x0000002461607223 */ /* 0x040fe2000001085e */
[----:B------:R-:W-:Y:S01]  /*2f10*/  FFMA.FTZ R99, R97, R14, R99 ;  /* 0x0000000e61637223 */ /* 0x000fe20000010063 */
[C---:B------:R-:W-:Y:S01]  /*2f20*/  FMUL.FTZ R94, R32.reuse, R35 ;  /* 0x00000023205e7220 */ /* 0x040fe20000410000 */
[----:B------:R-:W-:Y:S01]  /*2f30*/  FFMA.FTZ R32, R32, R34, -R95 ;  /* 0x0000002220207223 */ /* 0x000fe2000001085f */
[----:B------:R-:W-:Y:S01]  /*2f40*/  FADD.FTZ R95, R96, R73 ;  /* 0x00000049605f7221 */ /* 0x000fe20000010000 */
[----:B------:R-:W-:Y:S01]  /*2f50*/  FADD.FTZ R35, RZ, R99 ;  /* 0x00000063ff237221 */ /* 0x000fe20000010000 */
[C---:B------:R-:W-:Y:S01]  /*2f60*/  FMUL.FTZ R97, R5.reuse, R11 ;  /* 0x0000000b05617220 */ /* 0x040fe20000410000 */
[-C--:B------:R-:W-:Y:S01]  /*2f70*/  FMUL.FTZ R99, R5, R10.reuse ;  /* 0x0000000a05637220 */ /* 0x080fe20000410000 */
[C---:B------:R-:W-:Y:S01]  /*2f80*/  FMUL.FTZ R98, R87.reuse, R95 ;  /* 0x0000005f57627220 */ /* 0x040fe20000410000 */
[-C--:B------:R-:W-:Y:S01]  /*2f90*/  FMUL.FTZ R101, R87, R35.reuse ;  /* 0x0000002357657220 */ /* 0x080fe20000410000 */
[----:B------:R-:W-:Y:S01]  /*2fa0*/  FFMA.FTZ R97, R4, R10, -R97 ;  /* 0x0000000a04617223 */ /* 0x000fe20000010861 */
[CC--:B------:R-:W-:Y:S01]  /*2fb0*/  FMUL.FTZ R10, R5.reuse, R8.reuse ;  /* 0x00000008050a7220 */ /* 0x0c0fe20000410000 */
[C---:B------:R-:W-:Y:S01]  /*2fc0*/  FFMA.FTZ R98, R86.reuse, R35, R98 ;  /* 0x0000002356627223 */ /* 0x040fe20000010062 */
[----:B------:R-:W-:Y:S01]  /*2fd0*/  FFMA.FTZ R96, R86, R95, -R101 ;  /* 0x0000005f56607223 */ /* 0x000fe20000010865 */
[----:B------:R-:W-:Y:S01]  /*2fe0*/  @!P1 IADD3 R86, P2, PT, R50, UR6, RZ ;  /* 0x0000000632569c10 */ /* 0x000fe2000ff5e0ff */
[-C--:B------:R-:W-:Y:S01]  /*2ff0*/  FMUL.FTZ R87, R5, R9.reuse ;  /* 0x0000000905577220 */ /* 0x080fe20000410000 */
[----:B------:R-:W-:Y:S01]  /*3000*/  FADD.FTZ R98, RZ, R98 ;  /* 0x00000062ff627221 */ /* 0x000fe20000010000 */
[----:B------:R-:W-:Y:S01]  /*3010*/  FFMA.FTZ R9, R4, R9, R10 ;  /* 0x0000000904097223 */ /* 0x000fe2000001000a */
[----:B------:R-:W-:Y:S01]  /*3020*/  @!P1 LEA.HI.X.SX32 R10, R50, RZ, 0x1, P2 ;  /* 0x000000ff320a9211 */ /* 0x000fe200010f0eff */
[----:B------:R-:W-:Y:S01]  /*3030*/  FFMA.FTZ R8, R4, R8, -R87 ;  /* 0x0000000804087223 */ /* 0x000fe20000010857 */
[----:B0-----:R-:W-:Y:S01]  /*3040*/  @!P1 LEA R12, P2, R86, R12, 0x4 ;  /* 0x0000000c560c9211 */ /* 0x001fe200078420ff */
[----:B------:R-:W-:Y:S01]  /*3050*/  FADD.FTZ R5, R96, R71 ;  /* 0x0000004760057221 */ /* 0x000fe20000010000 */
[----:B------:R-:W-:Y:S01]  /*3060*/  FMUL.FTZ R87, R88, R98 ;  /* 0x0000006258577220 */ /* 0x000fe20000410000 */
[----:B------:R-:W-:Y:S01]  /*3070*/  FFMA.FTZ R4, R4, R11, R99 ;  /* 0x0000000b04047223 */ /* 0x000fe20000010063 */
[----:B------:R-:W-:Y:S01]  /*3080*/  @!P1 LEA.HI.X R13, R86, R13, R10, 0x4, P2 ;  /* 0x0000000d560d9211 */ /* 0x000fe200010f240a */
[-C--:B------:R-:W-:Y:S01]  /*3090*/  FMUL.FTZ R99, R88, R5.reuse ;  /* 0x0000000558637220 */ /* 0x080fe20000410000 */
[C---:B------:R-:W-:Y:S01]  /*30a0*/  FFMA.FTZ R86, R0.reuse, R5, -R87 ;  /* 0x0000000500567223 */ /* 0x040fe20000010857 */
[----:B------:R-:W-:Y:S01]  /*30b0*/  FFMA.FTZ R94, R33, R34, R94 ;  /* 0x00000022215e7223 */ /* 0x000fe2000001005e */
[----:B------:R-:W-:Y:S01]  /*30c0*/  FADD.FTZ R11, R7, R4 ;  /* 0x00000004070b7221 */ /* 0x000fe20000010000 */
[----:B------:R-:W-:Y:S01]  /*30d0*/  FFMA.FTZ R99, R0, R98, R99 ;  /* 0x0000006200637223 */ /* 0x000fe20000010063 */
[----:B------:R-:W-:Y:S01]  /*30e0*/  FADD.FTZ R87, R86, R69 ;  /* 0x0000004556577221 */ /* 0x000fe20000010000 */
[----:B------:R-:W-:Y:S01]  /*30f0*/  FMUL.FTZ R37, R94, R37 ;  /* 0x000000255e257220 */ /* 0x000fe20000410000 */
[----:B------:R-:W-:Y:S01]  /*3100*/  FADD.FTZ R10, R6, R97 ;  /* 0x00000061060a7221 */ /* 0x000fe20000010000 */
[----:B------:R-:W-:Y:S01]  /*3110*/  FADD.FTZ R99, RZ, R99 ;  /* 0x00000063ff637221 */ /* 0x000fe20000010000 */
[----:B------:R-:W-:Y:S01]  /*3120*/  FMUL.FTZ R0, R90, R87 ;  /* 0x000000575a007220 */ /* 0x000fe20000410000 */
[----:B------:R-:W-:Y:S01]  /*3130*/  FFMA.FTZ R4, R32, R15, -R37 ;  /* 0x0000000f20047223 */ /* 0x000fe20000010825 */
[----:B------:R-:W-:Y:S01]  /*3140*/  FMUL.FTZ R7, R94, R14 ;  /* 0x0000000e5e077220 */ /* 0x000fe20000410000 */
[-C--:B------:R-:W-:Y:S01]  /*3150*/  FMUL.FTZ R90, R90, R99.reuse ;  /* 0x000000635a5a7220 */ /* 0x080fe20000410000 */
[C---:B------:R-:W-:Y:S01]  /*3160*/  FFMA.FTZ R0, R85.reuse, R99, R0 ;  /* 0x0000006355007223 */ /* 0x040fe20000010000 */
[----:B------:R-:W-:Y:S01]  /*3170*/  FFMA.FTZ R55, R4, 2, R55 ;  /* 0x4000000004377823 */ /* 0x000fe20000010037 */
[----:B------:R-:W-:Y:S01]  /*3180*/  @!P1 STG.E.128 desc[UR16][R12.64], R8 ;  /* 0x000000080c009986 */ /* 0x000fe2000c101d10 */
[----:B------:R-:W-:Y:S01]  /*3190*/  FFMA.FTZ R90, R85, R87, -R90 ;  /* 0x00000057555a7223 */ /* 0x000fe2000001085a */
[----:B------:R-:W-:Y:S01]  /*31a0*/  FADD.FTZ R33, RZ, R0 ;  /* 0x00000000ff217221 */ /* 0x000fe20000010000 */
[----:B------:R-:W-:Y:S01]  /*31b0*/  FFMA.FTZ R7, R32, R36, -R7 ;  /* 0x0000002420077223 */ /* 0x000fe20000010807 */
[----:B------:R0:W-:Y:S01]  /*31c0*/  @!P1 STS.128 [UR5], R8 ;  /* 0x00000008ff009988 */ /* 0x0001e20008000c05 */
[----:B------:R-:W-:Y:S01]  /*31d0*/  FADD.FTZ R90, R90, R67 ;  /* 0x000000435a5a7221 */ /* 0x000fe20000010000 */
[----:B------:R-:W-:Y:S01]  /*31e0*/  FMUL.FTZ R0, R91, R33 ;  /* 0x000000215b007220 */ /* 0x000fe20000410000 */
[----:B------:R-:W-:Y:S01]  /*31f0*/  FFMA.FTZ R56, R7, 2, R56 ;  /* 0x4000000007387823 */ /* 0x000fe20000010038 */
[C---:B------:R-:W-:Y:S01]  /*3200*/  FMUL.FTZ R35, R94.reuse, R35 ;  /* 0x000000235e237220 */ /* 0x040fe20000410000 */
[-C--:B------:R-:W-:Y:S01]  /*3210*/  FMUL.FTZ R4, R91, R90.reuse ;  /* 0x0000005a5b047220 */ /* 0x080fe20000410000 */
[CC--:B------:R-:W-:Y:S01]  /*3220*/  FFMA.FTZ R0, R89.reuse, R90.reuse, -R0 ;  /* 0x0000005a59007223 */ /* 0x0c0fe20000010800 */
[----:B------:R-:W-:Y:S01]  /*3230*/  FMUL.FTZ R7, R94, R33 ;  /* 0x000000215e077220 */ /* 0x000fe20000410000 */
[----:B------:R-:W-:Y:S01]  /*3240*/  FFMA.FTZ R6, R32, R95, -R35 ;  /* 0x0000005f20067223 */ /* 0x000fe20000010823 */
[----:B------:R-:W-:Y:S01]  /*3250*/  FFMA.FTZ R4, R89, R33, R4 ;  /* 0x0000002159047223 */ /* 0x000fe20000010004 */
[----:B------:R-:W-:Y:S01]  /*3260*/  LEA R83, P1, R30, R83, 0x3 ;  /* 0x000000531e537211 */ /* 0x000fe200078218ff */
[----:B------:R-:W-:Y:S01]  /*3270*/  FFMA.FTZ R7, R32, R90, -R7 ;  /* 0x0000005a20077223 */ /* 0x000fe20000010807 */
[----:B------:R-:W-:Y:S01]  /*3280*/  LEA R81, P2, R28, R81, 0x3 ;  /* 0x000000511c517211 */ /* 0x000fe200078418ff */
[----:B------:R-:W-:Y:S01]  /*3290*/  FFMA.FTZ R57, R6, 2, R57 ;  /* 0x4000000006397823 */ /* 0x000fe20000010039 */
[----:B0-----:R-:W-:Y:S01]  /*32a0*/  FADD.FTZ R11, R0, R65 ;  /* 0x00000041000b7221 */ /* 0x001fe20000010000 */
[----:B------:R-:W-:Y:S01]  /*32b0*/  FMUL.FTZ R8, R94, R98 ;  /* 0x000000625e087220 */ /* 0x000fe20000410000 */
[----:B------:R-:W-:Y:S01]  /*32c0*/  FADD.FTZ R9, RZ, R4 ;  /* 0x00000004ff097221 */ /* 0x000fe20000010000 */
[----:B------:R-:W-:Y:S01]  /*32d0*/  FFMA.FTZ R76, R7, 2, R76 ;  /* 0x40000000074c7823 */ /* 0x000fe2000001004c */
[----:B------:R-:W-:Y:S01]  /*32e0*/  FMUL.FTZ R0, R92, R11 ;  /* 0x0000000b5c007220 */ /* 0x000fe20000410000 */
[----:B------:R-:W-:Y:S01]  /*32f0*/  FFMA.FTZ R5, R32, R5, -R8 ;  /* 0x0000000520057223 */ /* 0x000fe20000010808 */
[----:B------:R-:W-:Y:S01]  /*3300*/  FMUL.FTZ R92, R92, R9 ;  /* 0x000000095c5c7220 */ /* 0x000fe20000410000 */
[----:B------:R-:W-:Y:S01]  /*3310*/  IADD3.X R80, PT, PT, R80, R31, RZ, P1, !PT ;  /* 0x0000001f50507210 */ /* 0x000fe20000ffe4ff */
[----:B------:R-:W-:Y:S01]  /*3320*/  FFMA.FTZ R4, R93, R9, R0 ;  /* 0x000000095d047223 */ /* 0x000fe20000010000 */
[----:B------:R-:W-:Y:S01]  /*3330*/  FFMA.FTZ R72, R5, 2, R72 ;  /* 0x4000000005487823 */ /* 0x000fe20000010048 */
[----:B------:R-:W-:Y:S01]  /*3340*/  FMUL.FTZ R5, R94, R99 ;  /* 0x000000635e057220 */ /* 0x000fe20000410000 */
[----:B------:R-:W-:Y:S01]  /*3350*/  FFMA.FTZ R92, R93, R11, -R92 ;  /* 0x0000000b5d5c7223 */ /* 0x000fe2000001085c */
[----:B------:R-:W-:Y:S01]  /*3360*/  FADD.FTZ R4, RZ, R4 ;  /* 0x00000004ff047221 */ /* 0x000fe20000010000 */
[----:B------:R-:W-:Y:S01]  /*3370*/  IADD3.X R82, PT, PT, R82, R29, RZ, P2, !PT ;  /* 0x0000001d52527210 */ /* 0x000fe200017fe4ff */
[----:B------:R-:W-:Y:S01]  /*3380*/  FFMA.FTZ R0, R32, R87, -R5 ;  /* 0x0000005720007223 */ /* 0x000fe20000010805 */
[C---:B------:R-:W-:Y:S01]  /*3390*/  FMUL.FTZ R5, R94.reuse, R9 ;  /* 0x000000095e057220 */ /* 0x040fe20000410000 */
[----:B------:R-:W-:Y:S01]  /*33a0*/  FMUL.FTZ R4, R94, R4 ;  /* 0x000000045e047220 */ /* 0x000fe20000410000 */
[----:B------:R-:W-:Y:S01]  /*33b0*/  FADD.FTZ R9, R92, R63 ;  /* 0x0000003f5c097221 */ /* 0x000fe20000010000 */
[----:B------:R-:W-:Y:S01]  /*33c0*/  FFMA.FTZ R59, R0, 2, R59 ;  /* 0x40000000003b7823 */ /* 0x000fe2000001003b */
[C---:B------:R-:W-:Y:S01]  /*33d0*/  FFMA.FTZ R0, R32.reuse, R11, -R5 ;  /* 0x0000000b20007223 */ /* 0x040fe20000010805 */
[----:B------:R-:W-:Y:S01]  /*33e0*/  UIADD3 UR6, UPT, UPT, UR6, 0x1, URZ ;  /* 0x0000000106067890 */ /* 0x000fe2000fffe0ff */
[----:B------:R-:W-:Y:S01]  /*33f0*/  FFMA.FTZ R9, R32, R9, -R4 ;  /* 0x0000000920097223 */ /* 0x000fe20000010804 */
[----:B------:R-:W-:Y:S01]  /*3400*/  UIADD3 UR5, UPT, UPT, UR5, 0x10, URZ ;  /* 0x0000001005057890 */ /* 0x000fe2000fffe0ff */
[----:B------:R-:W-:-:S02]  /*3410*/  FFMA.FTZ R61, R0, 2, R61 ;  /* 0x40000000003d7823 */ /* 0x000fc4000001003d */
[----:B------:R-:W-:Y:S01]  /*3420*/  FFMA.FTZ R78, R9, 2, R78 ;  /* 0x40000000094e7823 */ /* 0x000fe2000001004e */
[----:B------:R-:W-:Y:S08]  /*3430*/  BRA.U UP1, `(.L_x_2137) ;  /* 0xffffffe901687547 */ /* 0x000ff0000b83ffff */
.L_x_2136:
[----:B------:R-:W-:Y:S01]  /*3440*/  BAR.SYNC.DEFER_BLOCKING 0x0 ;  /* 0x0000000000007b1d */ /* 0x000fe20000010000 */
[----:B------:R-:W-:Y:S01]  /*3450*/  USHF.L.U32 UR5, UR4, 0x8, URZ ;  /* 0x0000000804057899 */ /* 0x000fe200080006ff */
[----:B------:R-:W-:-:S05]  /*3460*/  F2FP.F16.F32.PACK_AB R6, R76, R59 ;  /* 0x0000003b4c06723e */ /* 0x000fca00000000ff */
[----:B------:R-:W-:Y:S02]  /*3470*/  IADD3 R7, P0, PT, R24, UR5, RZ ;  /* 0x0000000518077c10 */ /* 0x000fe4000ff1e0ff */
[----:B------:R-:W-:Y:S02]  /*3480*/  IADD3 R5, P1, PT, R22, UR5, RZ ;  /* 0x0000000516057c10 */ /* 0x000fe4000ff3e0ff */
[----:B------:R-:W-:Y:S02]  /*3490*/  IADD3.X R4, PT, PT, RZ, R47, RZ, P0, !PT ;  /* 0x0000002fff047210 */ /* 0x000fe400007fe4ff */
[----:B------:R-:W-:Y:S02]  /*34a0*/  IADD3.X R0, PT, PT, RZ, R48, RZ, P1, !PT ;  /* 0x00000030ff007210 */ /* 0x000fe40000ffe4ff */
[----:B------:R-:W-:Y:S02]  /*34b0*/  LEA R12, P0, R7, R18, 0x1 ;  /* 0x00000012070c7211 */ /* 0x000fe400078008ff */
[----:B------:R-:W-:-:S02]  /*34c0*/  LEA R8, P1, R5, R16, 0x1 ;  /* 0x0000001005087211 */ /* 0x000fc400078208ff */
[----:B------:R-:W-:Y:S02]  /*34d0*/  LEA.HI.X R13, R7, R19, R4, 0x1, P0 ;  /* 0x00000013070d7211 */ /* 0x000fe400000f0c04 */
[----:B------:R-:W-:Y:S02]  /*34e0*/  LEA.HI.X R9, R5, R17, R0, 0x1, P1 ;  /* 0x0000001105097211 */ /* 0x000fe400008f0c00 */
[----:B------:R-:W-:Y:S02]  /*34f0*/  F2FP.F16.F32.PACK_AB R7, R78, R61 ;  /* 0x0000003d4e07723e */ /* 0x000fe400000000ff */
[----:B------:R-:W-:Y:S02]  /*3500*/  F2FP.F16.F32.PACK_AB R5, R72, R57 ;  /* 0x000000394805723e */ /* 0x000fe400000000ff */
[----:B------:R-:W-:-:S05]  /*3510*/  F2FP.F16.F32.PACK_AB R4, R56, R55 ;  /* 0x000000373804723e */ /* 0x000fca00000000ff */
[----:B------:R0:W-:Y:S01]  /*3520*/  STG.E.128 desc[UR16][R12.64], R4 ;  /* 0x000000040c007986 */ /* 0x0001e2000c101d10 */
[----:B------:R-:W-:Y:S06]  /*3530*/  BAR.SYNC.DEFER_BLOCKING 0x0 ;  /* 0x0000000000007b1d */ /* 0x000fec0000010000 */
[----:B------:R-:W2:Y:S01]  /*3540*/  LDG.E.128 R8, desc[UR16][R8.64] ;  /* 0x0000001008087981 */ /* 0x000ea2000c1e1d00 */
[----:B------:R-:W-:Y:S01]  /*3550*/  UIADD3 UR4, UPT, UPT, UR4, 0x1, URZ ;  /* 0x0000000104047890 */ /* 0x000fe2000fffe0ff */
[----:B------:R-:W-:Y:S01]  /*3560*/  BAR.SYNC.DEFER_BLOCKING 0x0 ;  /* 0x0000000000007b1d */ /* 0x000fe20000010000 */
[----:B------:R-:W-:-:S04]  /*3570*/  IADD3 R54, P1, PT, R54, 0x200, RZ ;  /* 0x0000020036367810 */ /* 0x000fc80007f3e0ff */
[----:B------:R-:W-:Y:S01]  /*3580*/  IADD3.X R51, PT, PT, RZ, R51, RZ, P1, !PT ;  /* 0x00000033ff337210 */ /* 0x000fe20000ffe4ff */
[--C-:B--2---:R-:W-:Y:S02]  /*3590*/  HADD2.F32 R0, -RZ, R8.reuse.H0_H0 ;  /* 0x20000008ff007230 */ /* 0x104fe40000004100 */
[----:B------:R-:W-:Y:S02]  /*35a0*/  HADD2.F32 R15, -RZ, R8.H1_H1 ;  /* 0x30000008ff0f7230 */ /* 0x000fe40000004100 */
[--C-:B------:R-:W-:Y:S02]  /*35b0*/  HADD2.F32 R8, -RZ, R11.reuse.H0_H0 ;  /* 0x2000000bff087230 */ /* 0x100fe40000004100 */
[----:B------:R-:W-:Y:S01]  /*35c0*/  FMUL.FTZ R14, R0, -1.4426950216293334961 ;  /* 0xbfb8aa3b000e7820 */ /* 0x000fe20000410000 */
[----:B0-----:R-:W-:Y:S02]  /*35d0*/  HADD2.F32 R5, -RZ, R10.H0_H0 ;  /* 0x2000000aff057230 */ /* 0x001fe40000004100 */
[----:B------:R-:W-:Y:S01]  /*35e0*/  FMUL.FTZ R32, R15, -1.4426950216293334961 ;  /* 0xbfb8aa3b0f207820 */ /* 0x000fe20000410000 */
[----:B------:R-:W-:-:S02]  /*35f0*/  HADD2.F32 R11, -RZ, R11.H1_H1 ;  /* 0x3000000bff0b7230 */ /* 0x000fc40000004100 */
        /* <DEDUP_REMOVED lines=8> */
[----:B------:R-:W0:Y:S01]  /*3680*/  MUFU.EX2 R6, R6 ;  /* 0x0000000600067308 */ /* 0x000e220000000800 */
[----:B------:R-:W-:-:S03]  /*3690*/  FMUL.FTZ R4, R35, -1.4426950216293334961 ;  /* 0xbfb8aa3b23047820 */ /* 0x000fc60000410000 */
        /* <DEDUP_REMOVED lines=23> */
[----:B------:R0:W1:Y:S01]  /*3810*/  MUFU.RCP R36, R4 ;  /* 0x0000000400247308 */ /* 0x0000620000001000 */
        /* <DEDUP_REMOVED lines=11> */
[----:B------:R-:W-:Y:S01]  /*38d0*/  IADD3 R9, P0, PT, R20, UR5, RZ ;  /* 0x0000000514097c10 */ /* 0x000fe2000ff1e0ff */
[----:B------:R-:W2:Y:S01]  /*38e0*/  LDCU UR5, c[0x0][0x394] ;  /* 0x00007280ff0577ac */ /* 0x000ea20008000800 */
[----:B------:R-:W-:Y:S01]  /*38f0*/  F2FP.F16.F32.PACK_AB R5, R5, R4 ;  /* 0x000000040505723e */ /* 0x000fe200000000ff */
[----:B------:R-:W-:Y:S01]  /*3900*/  FMUL.FTZ R7, R8, R61 ;  /* 0x0000003d08077220 */ /* 0x000fe20000410000 */
[----:B------:R-:W-:Y:S02]  /*3910*/  IADD3.X R10, PT, PT, RZ, R49, RZ, P0, !PT ;  /* 0x00000031ff0a7210 */ /* 0x000fe400007fe4ff */
[----:B------:R-:W-:Y:S01]  /*3920*/  LEA R8, P0, R9, R2, 0x1 ;  /* 0x0000000209087211 */ /* 0x000fe200078008ff */
[----:B0-----:R-:W-:Y:S01]  /*3930*/  FMUL.FTZ R0, R0, R13 ;  /* 0x0000000d00007220 */ /* 0x001fe20000410000 */
[----:B------:R-:W-:-:S02]  /*3940*/  F2FP.F16.F32.PACK_AB R7, R78, R7 ;  /* 0x000000074e07723e */ /* 0x000fc400000000ff */
[----:B------:R-:W-:Y:S01]  /*3950*/  LEA.HI.X R9, R9, R3, R10, 0x1, P0 ;  /* 0x0000000309097211 */ /* 0x000fe200000f0c0a */
[----:B------:R-:W-:Y:S01]  /*3960*/  FMUL.FTZ R0, R0, R55 ;  /* 0x0000003700007220 */ /* 0x000fe20000410000 */
[----:B------:R-:W-:Y:S01]  /*3970*/  IADD3 R52, P0, PT, R52, 0x200, RZ ;  /* 0x0000020034347810 */ /* 0x000fe20007f1e0ff */
[----:B-1----:R-:W-:-:S03]  /*3980*/  FMUL.FTZ R15, R15, R32 ;  /* 0x000000200f0f7220 */ /* 0x002fc60000410000 */
[----:B------:R-:W-:Y:S01]  /*3990*/  IADD3.X R27, PT, PT, RZ, R27, RZ, P0, !PT ;  /* 0x0000001bff1b7210 */ /* 0x000fe200007fe4ff */
[----:B------:R-:W-:Y:S01]  /*39a0*/  FMUL.FTZ R15, R15, R56 ;  /* 0x000000380f0f7220 */ /* 0x000fe20000410000 */
[----:B--2---:R-:W-:-:S04]  /*39b0*/  UISETP.GE.AND UP1, UPT, UR4, UR5, UPT ;  /* 0x000000050400728c */ /* 0x004fc8000bf26270 */
[----:B------:R-:W-:-:S05]  /*39c0*/  F2FP.F16.F32.PACK_AB R4, R15, R0 ;  /* 0x000000000f04723e */ /* 0x000fca00000000ff */
[----:B------:R0:W-:Y:S01]  /*39d0*/  STG.E.128 desc[UR16][R8.64], R4 ;  /* 0x0000000408007986 */ /* 0x0001e2000c101d10 */
[----:B------:R-:W-:Y:S05]  /*39e0*/  BRA.U !UP1, `(.L_x_2138) ;  /* 0xffffffcd09287547 */ /* 0x000fea000b83ffff */
[----:B------:R-:W-:Y:S05]  /*39f0*/  EXIT ;  /* 0x000000000000794d */ /* 0x000fea0003800000 */
.L_x_2139:
        /* <DEDUP_REMOVED lines=16> */
.L_x_5055:


//--------------------- .text._Z25selective_scan_fwd_kernelI32Selective_Scan_fwd_kernel_traitsILi32ELi8ELi1ELb1ELb0ELb1ELb0EN3c104HalfENS1_7complexIfEEEEv13SSMParamsBase --------------------------
	.section	.text._Z25selective_scan_fwd_kernelI32Selective_Scan_fwd_kernel_traitsILi32ELi8ELi1ELb1ELb0ELb1ELb0EN3c104HalfENS1_7complexIfEEEEv13SSMParamsBase,"ax",@progbits
	.align	128
        .global         _Z25selective_scan_fwd_kernelI32Selective_Scan_fwd_kernel_traitsILi32ELi8ELi1ELb1ELb0ELb1ELb0EN3c104HalfENS1_7complexIfEEEEv13SSMParamsBase
        .type           _Z25selective_scan_fwd_kernelI32Selective_Scan_fwd_kernel_traitsILi32ELi8ELi1ELb1ELb0ELb1ELb0EN3c104HalfENS1_7complexIfEEEEv13SSMParamsBase,@function
        .size           _Z25selective_scan_fwd_kernelI32Selective_Scan_fwd_kernel_traitsILi32ELi8ELi1ELb1ELb0ELb1ELb0EN3c104HalfENS1_7complexIfEEEEv13SSMParamsBase,(.L_x_5056 - _Z25selective_scan_fwd_kernelI32Selective_Scan_fwd_kernel_traitsILi32ELi8ELi1ELb1ELb0ELb1ELb0EN3c104HalfENS1_7complexIfEEEEv13SSMParamsBase)
        .other          _Z25selective_scan_fwd_kernelI32Selective_Scan_fwd_kernel_traitsILi32ELi8ELi1ELb1ELb0ELb1ELb0EN3c104HalfENS1_7complexIfEEEEv13SSMParamsBase,@"STO_CUDA_ENTRY STV_DEFAULT"
_Z25selective_scan_fwd_kernelI32Selective_Scan_fwd_kernel_traitsILi32ELi8ELi1ELb1ELb0ELb1ELb0EN3c104HalfENS1_7complexIfEEEEv13SSMParamsBase:
.text._Z25selective_scan_fwd_kernelI32Selective_Scan_fwd_kernel_traitsILi32ELi8ELi1ELb1ELb0ELb1ELb0EN3c104HalfENS1_7complexIfEEEEv13SSMParamsBase:
        /* <DEDUP_REMOVED lines=21> */
[----:B------:R-:W-:-:S06]  /*0150*/  @P0 LEA.HI.X R3, R11, R3, RZ, 0x2, P2 ;  /* 0x000000030b030211 */ /* 0x000fcc00010f14ff */
[----:B------:R-:W1:Y:S01]  /*0160*/  LDC.64 R58, c[0x0][0x3e8] ;  /* 0x0000fa00ff3a7b82 */ /* 0x000e620000000a00 */
[----:B------:R2:W5:Y:S01]  /*0170*/  @P0 LDG.E R51, desc[UR16][R2.64] ;  /* 0x0000001002330981 */ /* 0x000562000c1e1900 */
[----:B0-----:R-:W-:Y:S02]  /*0180*/  ISETP.GE.AND P4, PT, R17, 0x1, PT ;  /* 0x000000011100780c */ /* 0x001fe40003f86270 */
[----:B---3--:R-:W-:Y:S01]  /*0190*/  IADD3 R6, PT, PT, R0, 0xffffffe, RZ ;  /* 0x0ffffffe00067810 */ /* 0x008fe20007ffe0ff */
[----:B----4-:R-:W-:Y:S01]  /*01a0*/  UIMAD.WIDE.U32 UR6, UR18, UR12, URZ ;  /* 0x0000000c120672a5 */ /* 0x010fe2000f8e00ff */
[C---:B------:R-:W-:Y:S02]  /*01b0*/  @P1 LEA R4, P3, R11.reuse, R4, 0x2 ;  /* 0x000000040b041211 */ /* 0x040fe400078610ff */
[----:B------:R0:W3:Y:S01]  /*01c0*/  F2I.FTZ.U32.TRUNC.NTZ R7, R6 ;  /* 0x0000000600077305 */ /* 0x0000e2000021f000 */
[----:B------:R-:W-:Y:S01]  /*01d0*/  IABS R0, R11 ;  /* 0x0000000b00007213 */ /* 0x000fe20000000000 */
[----:B------:R-:W-:Y:S01]  /*01e0*/  UIMAD.WIDE.U32 UR4, UR18, UR8, URZ ;  /* 0x00000008120472a5 */ /* 0x000fe2000f8e00ff */
[----:B------:R-:W-:Y:S01]  /*01f0*/  @P1 LEA.HI.X R5, R11, R5, RZ, 0x2, P3 ;  /* 0x000000050b051211 */ /* 0x000fe200018f14ff */
[----:B0-----:R-:W-:Y:S01]  /*0200*/  HFMA2 R6, -RZ, RZ, 0, 0 ;  /* 0x00000000ff067431 */ /* 0x001fe200000001ff */
[----:B---3--:R-:W-:Y:S01]  /*0210*/  IADD3 R10, PT, PT, RZ, -R7, RZ ;  /* 0x80000007ff0a7210 */ /* 0x008fe20007ffe0ff */
[----:B------:R-:W-:-:S02]  /*0220*/  UIMAD UR9, UR18, UR9, UR5 ;  /* 0x00000009120972a4 */ /* 0x000fc4000f8e0205 */
[----:B------:R0:W5:Y:S02]  /*0230*/  @P1 LDG.E R50, desc[UR16][R4.64] ;  /* 0x0000001004321981 */ /* 0x000164000c1e1900 */
[----:B--2---:R-:W-:-:S04]  /*0240*/  IMAD R3, R10, R9, RZ ;  /* 0x000000090a037224 */ /* 0x004fc800078e02ff */
[----:B------:R-:W-:-:S06]  /*0250*/  IMAD.HI.U32 R7, R7, R3, R6 ;  /* 0x0000000307077227 */ /* 0x000fcc00078e0006 */
[----:B------:R-:W-:-:S05]  /*0260*/  IMAD.HI.U32 R7, R7, R0, RZ ;  /* 0x0000000007077227 */ /* 0x000fca00078e00ff */
[----:B------:R-:W-:-:S05]  /*0270*/  IADD3 R2, PT, PT, -R7, RZ, RZ ;  /* 0x000000ff07027210 */ /* 0x000fca0007ffe1ff */
[----:B------:R-:W-:-:S05]  /*0280*/  IMAD R0, R9, R2, R0 ;  /* 0x0000000209007224 */ /* 0x000fca00078e0200 */
[----:B------:R-:W-:Y:S01]  /*0290*/  ISETP.GT.U32.AND P2, PT, R9, R0, PT ;  /* 0x000000000900720c */ /* 0x000fe20003f44070 */
[----:B------:R-:W-:Y:S01]  /*02a0*/  UIMAD UR8, UR18, UR13, UR7 ;  /* 0x0000000d120872a4 */ /* 0x000fe2000f8e0207 */
[----:B------:R-:W-:Y:S02]  /*02b0*/  MOV R3, UR5 ;  /* 0x0000000500037c02 */ /* 0x000fe40008000f00 */
[----:B0-----:R-:W-:Y:S02]  /*02c0*/  MOV R4, UR6 ;  /* 0x0000000600047c02 */ /* 0x001fe40008000f00 */
[----:B------:R-:W-:Y:S01]  /*02d0*/  MOV R5, UR7 ;  /* 0x0000000700057c02 */ /* 0x000fe20008000f00 */
[----:B------:R-:W0:Y:S01]  /*02e0*/  LDCU.64 UR6, c[0x0][0x3d0] ;  /* 0x00007a00ff0677ac */ /* 0x000e220008000a00 */
[----:B------:R-:W-:Y:S02]  /*02f0*/  LOP3.LUT R6, R11, R8, RZ, 0x3c, !PT ;  /* 0x000000080b067212 */ /* 0x000fe400078e3cff */
[----:B------:R-:W-:-:S02]  /*0300*/  MOV R2, UR4 ;  /* 0x0000000400027c02 */ /* 0x000fc40008000f00 */
[----:B------:R-:W-:Y:S02]  /*0310*/  MOV R3, UR9 ;  /* 0x0000000900037c02 */ /* 0x000fe40008000f00 */
[-C--:B------:R-:W-:Y:S02]  /*0320*/  @!P2 IADD3 R0, PT, PT, R0, -R9.reuse, RZ ;  /* 0x800000090000a210 */ /* 0x080fe40007ffe0ff */
[----:B------:R-:W-:Y:S02]  /*0330*/  MOV R5, UR8 ;  /* 0x0000000800057c02 */ /* 0x000fe40008000f00 */
[----:B------:R-:W-:Y:S02]  /*0340*/  ISETP.GE.U32.AND P0, PT, R0, R9, PT ;  /* 0x000000090000720c */ /* 0x000fe40003f06070 */
[----:B------:R-:W-:Y:S02]  /*0350*/  ISETP.GE.AND P3, PT, R6, RZ, PT ;  /* 0x000000ff0600720c */ /* 0x000fe40003f66270 */
[----:B------:R-:W-:-:S02]  /*0360*/  ISETP.NE.AND P1, PT, R8, RZ, PT ;  /* 0x000000ff0800720c */ /* 0x000fc40003f25270 */
[----:B------:R-:W-:Y:S01]  /*0370*/  @!P2 IADD3 R7, PT, PT, R7, 0x1, RZ ;  /* 0x000000010707a810 */ /* 0x000fe20007ffe0ff */
[----:B01----:R-:W-:Y:S10]  /*0380*/  @!P4 EXIT ;  /* 0x000000000000c94d */ /* 0x003ff40003800000 */
[----:B------:R-:W0:Y:S01]  /*0390*/  LDC.64 R18, c[0x0][0x428] ;  /* 0x00010a00ff127b82 */ /* 0x000e220000000a00 */
[----:B------:R-:W-:Y:S01]  /*03a0*/  @P0 IADD3 R7, PT, PT, R7, 0x1, RZ ;  /* 0x0000000107070810 */ /* 0x000fe20007ffe0ff */
[----:B------:R-:W-:Y:S01]  /*03b0*/  UIMAD.WIDE.U32 UR4, UR18, UR6, URZ ;  /* 0x00000006120472a5 */ /* 0x000fe2000f8e00ff */
[----:B------:R-:W1:Y:S01]  /*03c0*/  S2R R49, SR_TID.X ;  /* 0x0000000000317919 */ /* 0x000e620000002100 */
[----:B------:R-:W-:Y:S01]  /*03d0*/  IMAD.WIDE.U32 R2, R11, UR10, R2 ;  /* 0x0000000a0b027c25 */ /* 0x000fe2000f8e0002 */
[----:B------:R-:W-:Y:S01]  /*03e0*/  @!P3 IADD3 R7, PT, PT, -R7, RZ, RZ ;  /* 0x000000ff0707b210 */ /* 0x000fe20007ffe1ff */
[----:B------:R-:W-:Y:S01]  /*03f0*/  UIMAD UR5, UR18, UR7, UR5 ;  /* 0x00000007120572a4 */ /* 0x000fe2000f8e0205 */
[----:B------:R-:W-:Y:S01]  /*0400*/  @!P1 LOP3.LUT R7, RZ, R8, RZ, 0x33, !PT ;  /* 0x00000008ff079212 */ /* 0x000fe200078e33ff */
[----:B------:R-:W2:Y:S01]  /*0410*/  LDC.64 R44, c[0x0][0x3a0] ;  /* 0x0000e800ff2c7b82 */ /* 0x000ea20000000a00 */
[----:B------:R-:W3:Y:S01]  /*0420*/  LDCU.64 UR6, c[0x0][0x3b8] ;  /* 0x00007700ff0677ac */ /* 0x000ee20008000a00 */
[C---:B------:R-:W-:Y:S01]  /*0430*/  IMAD R55, R11.reuse, UR11, R3 ;  /* 0x0000000b0b377c24 */ /* 0x040fe2000f8e0203 */
[----:B------:R-:W-:Y:S01]  /*0440*/  SHF.R.S32.HI R3, RZ, 0x1f, R7 ;  /* 0x0000001fff037819 */ /* 0x000fe20000011407 */
[----:B------:R-:W-:Y:S01]  /*0450*/  IMAD.WIDE.U32 R4, R11, UR14, R4 ;  /* 0x0000000e0b047c25 */ /* 0x000fe2000f8e0004 */
[C---:B------:R-:W-:Y:S01]  /*0460*/  LEA R52, P0, R2.reuse, R52, 0x1 ;  /* 0x0000003402347211 */ /* 0x040fe200078008ff */
[----:B------:R-:W4:Y:S01]  /*0470*/  LDCU.U8 UR9, c[0x0][0x39e] ;  /* 0x000073c0ff0977ac */ /* 0x000f220008000000 */
[----:B------:R-:W-:Y:S01]  /*0480*/  MOV R43, RZ ;  /* 0x000000ff002b7202 */ /* 0x000fe20000000f00 */
[----:B------:R-:W4:Y:S01]  /*0490*/  LDC R10, c[0x0][0x384] ;  /* 0x0000e100ff0a7b82 */ /* 0x000f220000000800 */
[----:B------:R-:W-:Y:S01]  /*04a0*/  LEA.HI.X R55, R2, R53, R55, 0x1, P0 ;  /* 0x0000003502377211 */ /* 0x000fe200000f0c37 */
[----:B------:R-:W-:Y:S01]  /*04b0*/  IMAD R0, R3, R58, RZ ;  /* 0x0000003a03007224 */ /* 0x000fe200078e02ff */
[----:B------:R-:W-:Y:S01]  /*04c0*/  LEA R54, P0, R4, R12, 0x1 ;  /* 0x0000000c04367211 */ /* 0x000fe200078008ff */
[----:B------:R-:W-:Y:S01]  /*04d0*/  IMAD.WIDE.U32 R2, R7, R58, UR4 ;  /* 0x0000000407027e25 */ /* 0x000fe2000f8e003a */
[----:B------:R-:W1:Y:S03]  /*04e0*/  LDCU UR4, c[0x0][0x38c] ;  /* 0x00007180ff0477ac */ /* 0x000e660008000800 */
[----:B------:R-:W4:Y:S01]  /*04f0*/  LDC.64 R24, c[0x0][0x440] ;  /* 0x00011000ff187b82 */ /* 0x000f220000000a00 */
[----:B------:R-:W-:-:S02]  /*0500*/  IMAD R57, R11, UR15, R5 ;  /* 0x0000000f0b397c24 */ /* 0x000fc4000f8e0205 */
[----:B------:R-:W-:Y:S02]  /*0510*/  IMAD R59, R7, R59, R0 ;  /* 0x0000003b073b7224 */ /* 0x000fe400078e0200 */
[C---:B---3--:R-:W-:Y:S01]  /*0520*/  IMAD.WIDE.U32 R46, R11.reuse, UR6, RZ ;  /* 0x000000060b2e7c25 */ /* 0x048fe2000f8e00ff */
[----:B------:R-:W-:Y:S02]  /*0530*/  LEA.HI.X R57, R4, R13, R57, 0x1, P0 ;  /* 0x0000000d04397211 */ /* 0x000fe400000f0c39 */
[----:B------:R-:W3:Y:S01]  /*0540*/  LDC.64 R14, c[0x0][0x450] ;  /* 0x00011400ff0e7b82 */ /* 0x000ee20000000a00 */
[----:B0-----:R-:W-:Y:S01]  /*0550*/  IMAD.WIDE.U32 R4, R11, R18, RZ ;  /* 0x000000120b047225 */ /* 0x001fe200078e00ff */
[----:B------:R-:W-:-:S03]  /*0560*/  IADD3 R59, PT, PT, R3, R59, RZ ;  /* 0x0000003b033b7210 */ /* 0x000fc60007ffe0ff */
[C---:B--2---:R-:W-:Y:S01]  /*0570*/  IMAD.WIDE.U32 R6, R11.reuse, R44, RZ ;  /* 0x0000002c0b067225 */ /* 0x044fe200078e00ff */
[----:B-1----:R-:W-:Y:S02]  /*0580*/  UISETP.LT.AND UP0, UPT, UR4, 0x1, UPT ;  /* 0x000000010400788c */ /* 0x002fe4000bf01270 */
[----:B------:R-:W0:Y:S01]  /*0590*/  LDC.64 R22, c[0x0][0x448] ;  /* 0x00011200ff167b82 */ /* 0x000e220000000a00 */
[C---:B------:R-:W-:Y:S02]  /*05a0*/  IMAD R5, R11.reuse, R19, R5 ;  /* 0x000000130b057224 */ /* 0x040fe400078e0205 */
[C---:B------:R-:W-:Y:S02]  /*05b0*/  IMAD R45, R11.reuse, R45, R7 ;  /* 0x0000002d0b2d7224 */ /* 0x040fe400078e0207 */
[----:B----4-:R-:W-:Y:S02]  /*05c0*/  IMAD R0, R10, UR18, R11 ;  /* 0x000000120a007c24 */ /* 0x010fe4000f8e020b */
[----:B------:R-:W-:Y:S01]  /*05d0*/  IMAD R11, R11, UR7, R47 ;  /* 0x000000070b0b7c24 */ /* 0x000fe2000f8e022f */
[----:B------:R-:W1:Y:S01]  /*05e0*/  LDC.64 R20, c[0x0][0x420] ;  /* 0x00010800ff147b82 */ /* 0x000e620000000a00 */
[----:B------:R-:W-:Y:S01]  /*05f0*/  LEA R47, P1, R6, R24, 0x3 ;  /* 0x00000018062f7211 */ /* 0x000fe200078218ff */
[----:B------:R-:W-:-:S03]  /*0600*/  IMAD R0, R0, R17, RZ ;  /* 0x0000001100007224 */ /* 0x000fc600078e02ff */
[----:B------:R-:W-:Y:S01]  /*0610*/  LEA.HI.X R45, R6, R25, R45, 0x3, P1 ;  /* 0x00000019062d7211 */ /* 0x000fe200008f1c2d */
[----:B------:R-:W-:Y:S02]  /*0620*/  IMAD.WIDE.U32 R24, R49, 0x20, RZ ;  /* 0x0000002031187825 */ /* 0x000fe400078e00ff */
[----:B------:R-:W2:Y:S01]  /*0630*/  LDC.64 R8, c[0x0][0x478] ;  /* 0x00011e00ff087b82 */ /* 0x000ea20000000a00 */
[----:B---3--:R-:W-:Y:S01]  /*0640*/  LEA R56, P0, R2, R14, 0x1 ;  /* 0x0000000e02387211 */ /* 0x008fe200078008ff */
[----:B------:R-:W-:Y:S01]  /*0650*/  IMAD R42, R0, UR4, RZ ;  /* 0x00000004002a7c24 */ /* 0x000fe2000f8e02ff */
[----:B------:R-:W-:Y:S01]  /*0660*/  USEL UR4, UR4, 0x1, !UP0 ;  /* 0x0000000104047887 */ /* 0x000fe2000c000000 */
[----:B------:R-:W-:Y:S02]  /*0670*/  LOP3.LUT R53, R24, 0x10, RZ, 0xfc, !PT ;  /* 0x0000001018357812 */ /* 0x000fe400078efcff */
[----:B------:R-:W-:Y:S01]  /*0680*/  LEA.HI.X R59, R2, R15, R59, 0x1, P0 ;  /* 0x0000000f023b7211 */ /* 0x000fe200000f0c3b */
[----:B------:R-:W-:Y:S01]  /*0690*/  UIADD3 UR6, UPT, UPT, -UR4, URZ, URZ ;  /* 0x000000ff04067290 */ /* 0x000fe2000fffe1ff */
[----:B------:R-:W3:Y:S01]  /*06a0*/  LDC.64 R32, c[0x0][0x3c0] ;  /* 0x0000f000ff207b82 */ /* 0x000ee20000000a00 */
[----:B0-----:R-:W-:-:S04]  /*06b0*/  LEA R48, P0, R46, R22, 0x3 ;  /* 0x000000162e307211 */ /* 0x001fc800078018ff */
        /* <DEDUP_REMOVED lines=9> */
.L_x_2162:
[----:B------:R-:W-:Y:S01]  /*0750*/  BAR.SYNC.DEFER_BLOCKING 0x0 ;  /* 0x0000000000007b1d */ /* 0x000fe20000010000 */
[----:B-1----:R-:W-:Y:S02]  /*0760*/  MOV R4, R52 ;  /* 0x0000003400047202 */ /* 0x002fe40000000f00 */
[----:B------:R-:W-:Y:S02]  /*0770*/  MOV R5, R55 ;  /* 0x0000003700057202 */ /* 0x000fe40000000f00 */
[----:B------:R-:W-:Y:S02]  /*0780*/  MOV R6, R54 ;  /* 0x0000003600067202 */ /* 0x000fe40000000f00 */
[----:B------:R-:W-:Y:S01]  /*0790*/  MOV R7, R57 ;  /* 0x0000003900077202 */ /* 0x000fe20000000f00 */
[----:B------:R-:W-:-:S04]  /*07a0*/  IMAD.WIDE.U32 R8, R49, 0x10, R4 ;  /* 0x0000001031087825 */ /* 0x000fc800078e0004 */
[----:B------:R-:W-:Y:S02]  /*07b0*/  IMAD.WIDE.U32 R4, R49, 0x10, R6 ;  /* 0x0000001031047825 */ /* 0x000fe400078e0006 */
[----:B-----5:R-:W5:Y:S04]  /*07c0*/  LDG.E.128 R8, desc[UR16][R8.64] ;  /* 0x0000001008087981 */ /* 0x020f68000c1e1d00 */
[----:B------:R-:W5:Y:S01]  /*07d0*/  LDG.E.128 R4, desc[UR16][R4.64] ;  /* 0x0000001004047981 */ /* 0x000f62000c1e1d00 */
[----:B------:R-:W-:-:S09]  /*07e0*/  UISETP.NE.AND UP0, UPT, UR9, URZ, UPT ;  /* 0x000000ff0900728c */ /* 0x000fd2000bf05270 */
[----:B------:R-:W-:Y:S05]  /*07f0*/  BRA.U UP0, `(.L_x_2140) ;  /* 0x0000000100847547 */ /* 0x000fea000b800000 */
[----:B-----5:R-:W-:Y:S02]  /*0800*/  HADD2.F32 R21, -RZ, R5.H0_H0 ;  /* 0x20000005ff157230 */ /* 0x020fe40000004100 */
[----:B------:R-:W-:Y:S02]  /*0810*/  HADD2.F32 R37, -RZ, R7.H0_H0 ;  /* 0x20000007ff257230 */ /* 0x000fe40000004100 */
[--C-:B------:R-:W-:Y:S02]  /*0820*/  HADD2.F32 R17, -RZ, R4.reuse.H0_H0 ;  /* 0x20000004ff117230 */ /* 0x100fe40000004100 */
[--C-:B------:R-:W-:Y:S01]  /*0830*/  FADD.FTZ R66, R21, R50.reuse ;  /* 0x0000003215427221 */ /* 0x100fe20000010000 */
[----:B------:R-:W-:Y:S02]  /*0840*/  HADD2.F32 R19, -RZ, R4.H1_H1 ;  /* 0x30000004ff137230 */ /* 0x000fe40000004100 */
[----:B------:R-:W-:Y:S01]  /*0850*/  FADD.FTZ R58, R37, R50 ;  /* 0x00000032253a7221 */ /* 0x000fe20000010000 */
[----:B------:R-:W-:-:S02]  /*0860*/  HADD2.F32 R5, -RZ, R5.H1_H1 ;  /* 0x30000005ff057230 */ /* 0x000fc40000004100 */
[--C-:B------:R-:W-:Y:S01]  /*0870*/  FADD.FTZ R70, R17, R50.reuse ;  /* 0x0000003211467221 */ /* 0x100fe20000010000 */
[--C-:B------:R-:W-:Y:S02]  /*0880*/  HADD2.F32 R23, -RZ, R6.reuse.H0_H0 ;  /* 0x20000006ff177230 */ /* 0x100fe40000004100 */
[--C-:B------:R-:W-:Y:S01]  /*0890*/  FADD.FTZ R68, R19, R50.reuse ;  /* 0x0000003213447221 */ /* 0x100fe20000010000 */
[----:B------:R-:W-:Y:S02]  /*08a0*/  HADD2.F32 R35, -RZ, R6.H1_H1 ;  /* 0x30000006ff237230 */ /* 0x000fe40000004100 */
        /* <DEDUP_REMOVED lines=22> */
.L_x_2140:
[--C-:B-----5:R-:W-:Y:S01]  /*0a10*/  HADD2.F32 R13, -RZ, R4.reuse.H0_H0 ;  /* 0x20000004ff0d7230 */ /* 0x120fe20000004100 */
[----:B------:R-:W-:Y:S01]  /*0a20*/  BSSY.RECONVERGENT B0, `(.L_x_2142) ;  /* 0x0000033000007945 */ /* 0x000fe20003800200 */
[--C-:B------:R-:W-:Y:S02]  /*0a30*/  HADD2.F32 R17, -RZ, R5.reuse.H0_H0 ;  /* 0x20000005ff117230 */ /* 0x100fe40000004100 */
[----:B------:R-:W-:Y:S02]  /*0a40*/  HADD2.F32 R5, -RZ, R5.H1_H1 ;  /* 0x30000005ff057230 */ /* 0x000fe40000004100 */
[--C-:B------:R-:W-:Y:S01]  /*0a50*/  FADD.FTZ R70, R13, R50.reuse ;  /* 0x000000320d467221 */ /* 0x100fe20000010000 */
[----:B------:R-:W-:Y:S02]  /*0a60*/  HADD2.F32 R15, -RZ, R4.H1_H1 ;  /* 0x30000004ff0f7230 */ /* 0x000fe40000004100 */
[----:B------:R-:W-:Y:S01]  /*0a70*/  FADD.FTZ R66, R17, R50 ;  /* 0x0000003211427221 */ /* 0x000fe20000010000 */
[----:B------:R-:W-:-:S02]  /*0a80*/  HADD2.F32 R19, -RZ, R6.H0_H0 ;  /* 0x20000006ff137230 */ /* 0x000fc40000004100 */
        /* <DEDUP_REMOVED lines=44> */
.L_x_2143:
[----:B------:R-:W-:Y:S05]  /*0d50*/  BSYNC.RECONVERGENT B0 ;  /* 0x0000000000007941 */ /* 0x000fea0003800200 */
.L_x_2142:
        /* <DEDUP_REMOVED lines=37> */
.L_x_2145:
[----:B------:R-:W-:Y:S05]  /*0fb0*/  BSYNC.RECONVERGENT B0 ;  /* 0x0000000000007941 */ /* 0x000fea0003800200 */
.L_x_2144:
        /* <DEDUP_REMOVED lines=39> */
.L_x_2147:
[----:B------:R-:W-:Y:S05]  /*1230*/  BSYNC.RECONVERGENT B0 ;  /* 0x0000000000007941 */ /* 0x000fea0003800200 */
.L_x_2146:
        /* <DEDUP_REMOVED lines=32> */
.L_x_2149:
[----:B------:R-:W-:Y:S05]  /*1440*/  BSYNC.RECONVERGENT B0 ;  /* 0x0000000000007941 */ /* 0x000fea0003800200 */
.L_x_2148:
        /* <DEDUP_REMOVED lines=32> */
.L_x_2151:
[----:B------:R-:W-:Y:S05]  /*1650*/  BSYNC.RECONVERGENT B0 ;  /* 0x0000000000007941 */ /* 0x000fea0003800200 */
.L_x_2150:
        /* <DEDUP_REMOVED lines=32> */
.L_x_2153:
[----:B------:R-:W-:Y:S05]  /*1860*/  BSYNC.RECONVERGENT B0 ;  /* 0x0000000000007941 */ /* 0x000fea0003800200 */
.L_x_2152:
        /* <DEDUP_REMOVED lines=32> */
.L_x_2155:
[----:B------:R-:W-:Y:S05]  /*1a70*/  BSYNC.RECONVERGENT B0 ;  /* 0x0000000000007941 */ /* 0x000fea0003800200 */
.L_x_2154:
        /* <DEDUP_REMOVED lines=32> */
.L_x_2157:
[----:B------:R-:W-:Y:S05]  /*1c80*/  BSYNC.RECONVERGENT B0 ;  /* 0x0000000000007941 */ /* 0x000fea0003800200 */
.L_x_2156:
        /* <DEDUP_REMOVED lines=8> */
.L_x_2141:
[----:B------:R-:W0:Y:S01]  /*1d10*/  LDC R0, c[0x0][0x38c] ;  /* 0x0000e300ff007b82 */ /* 0x000e220000000800 */
        /* <DEDUP_REMOVED lines=8> */
[----:B------:R-:W-:Y:S01]  /*1da0*/  BAR.SYNC.DEFER_BLOCKING 0x0 ;  /* 0x0000000000007b1d */ /* 0x000fe20000010000 */
[----:B0-----:R-:W-:-:S13]  /*1db0*/  ISETP.GE.AND P0, PT, R0, 0x1, PT ;  /* 0x000000010000780c */ /* 0x001fda0003f06270 */
[----:B------:R-:W-:Y:S05]  /*1dc0*/  @!P0 BRA `(.L_x_2158) ;  /* 0x0000001800888947 */ /* 0x000fea0003800000 */
[----:B------:R-:W0:Y:S01]  /*1dd0*/  S2UR UR5, SR_CgaCtaId ;  /* 0x00000000000579c3 */ /* 0x000e220000008800 */
[----:B------:R-:W1:Y:S01]  /*1de0*/  S2R R103, SR_LANEID ;  /* 0x0000000000677919 */ /* 0x000e620000000000 */
[C---:B------:R-:W-:Y:S01]  /*1df0*/  ISETP.NE.AND P0, PT, R43.reuse, RZ, PT ;  /* 0x000000ff2b00720c */ /* 0x040fe20003f05270 */
[----:B------:R-:W-:Y:S01]  /*1e00*/  UMOV UR4, 0x400 ;  /* 0x0000040000047882 */ /* 0x000fe20000000000 */
[----:B------:R-:W-:Y:S01]  /*1e10*/  IADD3 R36, P1, PT, R56, R53, RZ ;  /* 0x0000003538247210 */ /* 0x000fe20007f3e0ff */
[----:B------:R-:W-:Y:S01]  /*1e20*/  IMAD R83, R43, R0, RZ ;  /* 0x000000002b537224 */ /* 0x000fe200078e02ff */
[----:B------:R-:W-:Y:S02]  /*1e30*/  ISETP.EQ.AND P0, PT, R49, RZ, P0 ;  /* 0x000000ff3100720c */ /* 0x000fe40000702270 */
[----:B------:R-:W2:Y:S01]  /*1e40*/  LDC.64 R34, c[0x0][0x480] ;  /* 0x00012000ff227b82 */ /* 0x000ea20000000a00 */
[----:B------:R-:W-:Y:S02]  /*1e50*/  MOV R84, R47 ;  /* 0x0000002f00547202 */ /* 0x000fe40000000f00 */
[----:B------:R-:W-:-:S02]  /*1e60*/  MOV R85, R45 ;  /* 0x0000002d00557202 */ /* 0x000fc40000000f00 */
[----:B------:R-:W-:Y:S02]  /*1e70*/  MOV R87, R48 ;  /* 0x0000003000577202 */ /* 0x000fe40000000f00 */
[----:B------:R-:W-:Y:S02]  /*1e80*/  MOV R86, R46 ;  /* 0x0000002e00567202 */ /* 0x000fe40000000f00 */
[----:B------:R-:W-:Y:S01]  /*1e90*/  IADD3.X R37, PT, PT, R25, R59, RZ, P1, !PT ;  /* 0x0000003b19257210 */ /* 0x000fe20000ffe4ff */
[----:B0-----:R-:W-:-:S03]  /*1ea0*/  ULEA UR4, UR5, UR4, 0x18 ;  /* 0x0000000405047291 */ /* 0x001fc6000f8ec0ff */
[----:B------:R-:W-:Y:S01]  /*1eb0*/  UMOV UR5, UR6 ;  /* 0x0000000600057c82 */ /* 0x000fe20008000000 */
[----:B------:R-:W-:-:S12]  /*1ec0*/  UIADD3 UR4, UPT, UPT, UR4, 0x460, URZ ;  /* 0x0000046004047890 */ /* 0x000fd8000fffe0ff */
.L_x_2161:
[----:B------:R-:W3:Y:S01]  /*1ed0*/  LDG.E.64 R8, desc[UR16][R84.64] ;  /* 0x0000001054087981 */ /* 0x000ee2000c1e1b00 */
[----:B-1----:R-:W-:Y:S01]  /*1ee0*/  ISETP.GE.AND P1, PT, R103, 0x1, PT ;  /* 0x000000016700780c */ /* 0x002fe20003f26270 */
[----:B------:R-:W0:Y:S01]  /*1ef0*/  S2UR UR8, SR_CgaCtaId ;  /* 0x00000000000879c3 */ /* 0x000e220000008800 */
[C---:B---3--:R-:W-:Y:S01]  /*1f00*/  FMUL.FTZ R0, R9.reuse, R70 ;  /* 0x0000004609007220 */ /* 0x048fe20000410000 */
        /* <DEDUP_REMOVED lines=9> */
[C---:B------:R-:W-:Y:S01]  /*1fa0*/  FMUL.FTZ R12, R13.reuse, R62 ;  /* 0x0000003e0d0c7220 */ /* 0x040fe20000410000 */
[C---:B------:R-:W-:Y:S01]  /*1fb0*/  FMUL.FTZ R11, R13.reuse, R70 ;  /* 0x000000460d0b7220 */ /* 0x040fe20000410000 */
[----:B------:R-:W-:-:S03]  /*1fc0*/  FMUL.FTZ R100, R13, R58 ;  /* 0x0000003a0d647220 */ /* 0x000fc60000410000 */
[----:B------:R-:W1:Y:S08]  /*1fd0*/  MUFU.SIN R5, R8 ;  /* 0x0000000800057308 */ /* 0x000e700000000400 */
[----:B------:R3:W4:Y:S08]  /*1fe0*/  MUFU.COS R89, R8 ;  /* 0x0000000800597308 */ /* 0x0007300000000000 */
[----:B------:R-:W1:Y:S01]  /*1ff0*/  MUFU.EX2 R0, R0 ;  /* 0x0000000000007308 */ /* 0x000e620000000800 */
[----:B---3--:R-:W-:-:S03]  /*2000*/  FMUL.FTZ R8, R9, R62 ;  /* 0x0000003e09087220 */ /* 0x008fc60000410000 */
[----:B------:R3:W-:Y:S01]  /*2010*/  MUFU.COS R94, R6 ;  /* 0x00000006005e7308 */ /* 0x0007e20000000000 */
[----:B------:R-:W-:Y:S01]  /*2020*/  FMUL.RZ R16, R8, 0.15915493667125701904 ;  /* 0x3e22f98308107820 */ /* 0x000fe2000040c000 */
[----:B------:R-:W-:-:S04]  /*2030*/  FMUL.FTZ R8, R9, R60 ;  /* 0x0000003c09087220 */ /* 0x000fc80000410000 */
[----:B------:R-:W-:Y:S02]  /*2040*/  FMUL.RZ R8, R8, 0.15915493667125701904 ;  /* 0x3e22f98308087820 */ /* 0x000fe4000040c000 */
[----:B------:R-:W5:Y:S01]  /*2050*/  MUFU.SIN R91, R10 ;  /* 0x0000000a005b7308 */ /* 0x000f620000000400 */
[C---:B---3--:R-:W-:Y:S01]  /*2060*/  FMUL.FTZ R6, R9.reuse, R64 ;  /* 0x0000004009067220 */ /* 0x048fe20000410000 */
[C---:B-1----:R-:W-:Y:S01]  /*2070*/  FMUL.FTZ R88, R0.reuse, R5 ;  /* 0x0000000500587220 */ /* 0x042fe20000410000 */
[----:B----4-:R-:W-:Y:S01]  /*2080*/  FMUL.FTZ R89, R0, R89 ;  /* 0x0000005900597220 */ /* 0x010fe20000410000 */
[----:B------:R-:W-:Y:S01]  /*2090*/  FMUL.FTZ R5, R9, R58 ;  /* 0x0000003a09057220 */ /* 0x000fe20000410000 */
[----:B------:R-:W-:Y:S01]  /*20a0*/  FMUL.RZ R15, R6, 0.15915493667125701904 ;  /* 0x3e22f983060f7820 */ /* 0x000fe2000040c000 */
[----:B------:R-:W-:Y:S01]  /*20b0*/  FMUL.FTZ R6, R13, R64 ;  /* 0x000000400d067220 */ /* 0x000fe20000410000 */
[----:B------:R-:W-:Y:S01]  /*20c0*/  FMUL.FTZ R0, R88, R63 ;  /* 0x0000003f58007220 */ /* 0x000fe20000410000 */
[----:B------:R-:W1:Y:S08]  /*20d0*/  MUFU.COS R7, R10 ;  /* 0x0000000a00077308 */ /* 0x000e700000000000 */
[----:B------:R-:W5:Y:S01]  /*20e0*/  MUFU.EX2 R4, R4 ;  /* 0x0000000400047308 */ /* 0x000f620000000800 */
[----:B------:R-:W-:-:S03]  /*20f0*/  FFMA.FTZ R0, RZ, R89, R0 ;  /* 0x00000059ff007223 */ /* 0x000fc60000010000 */
[----:B------:R-:W-:Y:S08]  /*2100*/  MUFU.SIN R95, R16 ;  /* 0x00000010005f7308 */ /* 0x000ff00000000400 */
[----:B------:R3:W-:Y:S01]  /*2110*/  MUFU.COS R101, R16 ;  /* 0x0000001000657308 */ /* 0x0007e20000000000 */
[----:B------:R-:W-:Y:S01]  /*2120*/  FMUL.FTZ R9, R9, R72 ;  /* 0x0000004809097220 */ /* 0x000fe20000410000 */
[C---:B-----5:R-:W-:Y:S01]  /*2130*/  FMUL.FTZ R91, R4.reuse, R91 ;  /* 0x0000005b045b7220 */ /* 0x060fe20000410000 */
[----:B-1----:R-:W-:Y:S01]  /*2140*/  FMUL.FTZ R90, R4, R7 ;  /* 0x00000007045a7220 */ /* 0x002fe20000410000 */
[----:B------:R-:W-:-:S04]  /*2150*/  FMUL.RZ R20, R5, 0.15915493667125701904 ;  /* 0x3e22f98305147820 */ /* 0x000fc8000040c000 */
[----:B------:R1:W4:Y:S01]  /*2160*/  MUFU.EX2 R17, R6 ;  /* 0x0000000600117308 */ /* 0x0003220000000800 */
[----:B------:R-:W-:-:S03]  /*2170*/  FMUL.FTZ R10, R13, R60 ;  /* 0x0000003c0d0a7220 */ /* 0x000fc60000410000 */
[----:B------:R-:W4:Y:S01]  /*2180*/  MUFU.SIN R14, R15 ;  /* 0x0000000f000e7308 */ /* 0x000f220000000400 */
[----:B-1----:R-:W-:Y:S01]  /*2190*/  FMUL.FTZ R6, RZ, R88 ;  /* 0x00000058ff067220 */ /* 0x002fe20000410000 */
[----:B------:R-:W-:-:S06]  /*21a0*/  FADD.FTZ R0, RZ, R0 ;  /* 0x00000000ff007221 */ /* 0x000fcc0000010000 */
[----:B------:R-:W1:Y:S01]  /*21b0*/  MUFU.COS R92, R15 ;  /* 0x0000000f005c7308 */ /* 0x000e620000000000 */
[----:B------:R-:W-:-:S04]  /*21c0*/  FFMA.FTZ R6, R89, R63, -R6 ;  /* 0x0000003f59067223 */ /* 0x000fc80000010806 */
[----:B---3--:R-:W-:-:S03]  /*21d0*/  FADD.FTZ R16, R6, R65 ;  /* 0x0000004106107221 */ /* 0x008fc60000010000 */
[----:B------:R-:W3:Y:S01]  /*21e0*/  MUFU.EX2 R12, R12 ;  /* 0x0000000c000c7308 */ /* 0x000ee20000000800 */
[----:B------:R-:W-:Y:S01]  /*21f0*/  FMUL.FTZ R21, R91, R16 ;  /* 0x000000105b157220 */ /* 0x000fe20000410000 */
[----:B------:R-:W-:Y:S02]  /*2200*/  FMUL.RZ R22, R9, 0.15915493667125701904 ;  /* 0x3e22f98309167820 */ /* 0x000fe4000040c000 */
[----:B------:R-:W5:Y:S01]  /*2210*/  MUFU.SIN R97, R8 ;  /* 0x0000000800617308 */ /* 0x000f620000000400 */
[-C--:B------:R-:W-:Y:S01]  /*2220*/  FFMA.FTZ R18, R90, R0.reuse, R21 ;  /* 0x000000005a127223 */ /* 0x080fe20000010015 */
[----:B------:R-:W-:-:S06]  /*2230*/  FMUL.FTZ R21, R91, R0 ;  /* 0x000000005b157220 */ /* 0x000fcc0000410000 */
[----:B------:R2:W0:Y:S01]  /*2240*/  MUFU.COS R93, R8 ;  /* 0x00000008005d7308 */ /* 0x0004220000000000 */
[----:B------:R-:W-:Y:S01]  /*2250*/  FFMA.FTZ R16, R90, R16, -R21 ;  /* 0x000000105a107223 */ /* 0x000fe20000010815 */
[C---:B----4-:R-:W-:Y:S01]  /*2260*/  FMUL.FTZ R0, R17.reuse, R14 ;  /* 0x0000000e11007220 */ /* 0x050fe20000410000 */
[----:B-1----:R-:W-:-:S05]  /*2270*/  FMUL.FTZ R92, R17, R92 ;  /* 0x0000005c115c7220 */ /* 0x002fca0000410000 */
[----:B------:R-:W-:Y:S01]  /*2280*/  MUFU.EX2 R11, R11 ;  /* 0x0000000b000b7308 */ /* 0x000fe20000000800 */
[----:B------:R-:W-:Y:S01]  /*2290*/  FADD.FTZ R21, R16, R67 ;  /* 0x0000004310157221 */ /* 0x000fe20000010000 */
[----:B------:R-:W-:Y:S01]  /*22a0*/  FADD.FTZ R23, RZ, R18 ;  /* 0x00000012ff177221 */ /* 0x000fe20000010000 */
[----:B--2---:R-:W-:Y:S01]  /*22b0*/  MOV R8, R87 ;  /* 0x0000005700087202 */ /* 0x004fe20000000f00 */
[----:B------:R-:W5:Y:S01]  /*22c0*/  MUFU.EX2 R10, R10 ;  /* 0x0000000a000a7308 */ /* 0x000f620000000800 */
[C---:B------:R-:W-:Y:S01]  /*22d0*/  FMUL.FTZ R16, R0.reuse, R21 ;  /* 0x0000001500107220 */ /* 0x040fe20000410000 */
[----:B------:R-:W-:Y:S01]  /*22e0*/  MOV R9, R86 ;  /* 0x0000005600097202 */ /* 0x000fe20000000f00 */
[-C--:B------:R-:W-:Y:S01]  /*22f0*/  FMUL.FTZ R17, R0, R23.reuse ;  /* 0x0000001700117220 */ /* 0x080fe20000410000 */
[----:B------:R-:W1:Y:S01]  /*2300*/  MUFU.COS R19, R20 ;  /* 0x0000001400137308 */ /* 0x000e620000000000 */
[----:B------:R-:W-:Y:S01]  /*2310*/  FFMA.FTZ R16, R92, R23, R16 ;  /* 0x000000175c107223 */ /* 0x000fe20000010010 */
[C---:B---3--:R-:W-:Y:S01]  /*2320*/  FMUL.FTZ R95, R12.reuse, R95 ;  /* 0x0000005f0c5f7220 */ /* 0x048fe20000410000 */
[----:B------:R2:W3:Y:S02]  /*2330*/  LDG.E.64 R38, desc[UR16][R8.64] ;  /* 0x0000001008267981 */ /* 0x0004e4000c1e1b00 */
[----:B------:R-:W-:Y:S01]  /*2340*/  FADD.FTZ R16, RZ, R16 ;  /* 0x00000010ff107221 */ /* 0x000fe20000010000 */
[----:B------:R-:W-:-:S02]  /*2350*/  FMUL.FTZ R101, R12, R101 ;  /* 0x000000650c657220 */ /* 0x000fc40000410000 */
[----:B------:R-:W1:Y:S01]  /*2360*/  MUFU.EX2 R100, R100 ;  /* 0x0000006400647308 */ /* 0x000e620000000800 */
[----:B------:R-:W-:Y:S01]  /*2370*/  FMUL.FTZ R12, R95, R16 ;  /* 0x000000105f0c7220 */ /* 0x000fe20000410000 */
[----:B------:R-:W-:Y:S01]  /*2380*/  FMUL.FTZ R13, R13, R72 ;  /* 0x000000480d0d7220 */ /* 0x000fe20000410000 */
[----:B------:R-:W4:Y:S01]  /*2390*/  LDG.E.128 R4, desc[UR16][R36.64+-0x10] ;  /* 0xfffff01024047981 */ /* 0x000f22000c1e1d00 */
[----:B------:R-:W1:Y:S01]  /*23a0*/  MUFU.SIN R15, R20 ;  /* 0x00000014000f7308 */ /* 0x000e620000000400 */
[----:B--2---:R-:W-:-:S04]  /*23b0*/  FFMA.FTZ R8, R92, R21, -R17 ;  /* 0x000000155c087223 */ /* 0x004fc80000010811 */
[----:B------:R-:W-:-:S04]  /*23c0*/  FADD.FTZ R8, R8, R69 ;  /* 0x0000004508087221 */ /* 0x000fc80000010000 */
[-C--:B------:R-:W-:Y:S01]  /*23d0*/  FMUL.FTZ R9, R95, R8.reuse ;  /* 0x000000085f097220 */ /* 0x080fe20000410000 */
[----:B------:R-:W-:Y:S01]  /*23e0*/  FFMA.FTZ R12, R101, R8, -R12 ;  /* 0x00000008650c7223 */ /* 0x000fe2000001080c */
[----:B-----5:R-:W-:Y:S01]  /*23f0*/  FMUL.FTZ R97, R10, R97 ;  /* 0x000000610a617220 */ /* 0x020fe20000410000 */
[----:B------:R-:W-:Y:S01]  /*2400*/  FMUL.FTZ R94, R11, R94 ;  /* 0x0000005e0b5e7220 */ /* 0x000fe20000410000 */
[----:B------:R-:W-:Y:S01]  /*2410*/  FFMA.FTZ R9, R101, R16, R9 ;  /* 0x0000001065097223 */ /* 0x000fe20000010009 */
[----:B------:R-:W-:Y:S01]  /*2420*/  FADD.FTZ R8, R12, R71 ;  /* 0x000000470c087221 */ /* 0x000fe20000010000 */
[----:B0-----:R-:W-:Y:S01]  /*2430*/  FMUL.FTZ R93, R10, R93 ;  /* 0x0000005d0a5d7220 */ /* 0x001fe20000410000 */
[----:B------:R-:W-:Y:S01]  /*2440*/  FMUL.FTZ R102, R11, R102 ;  /* 0x000000660b667220 */ /* 0x000fe20000410000 */
[----:B------:R-:W-:Y:S01]  /*2450*/  FADD.FTZ R10, RZ, R9 ;  /* 0x00000009ff0a7221 */ /* 0x000fe20000010000 */
[C---:B------:R-:W-:Y:S01]  /*2460*/  FMUL.FTZ R16, R97.reuse, R8 ;  /* 0x0000000861107220 */ /* 0x040fe20000410000 */
[-C--:B------:R-:W-:Y:S01]  /*2470*/  FMUL.FTZ R11, R94, R88.reuse ;  /* 0x000000585e0b7220 */ /* 0x080fe20000410000 */
[----:B------:R-:W0:Y:S01]  /*2480*/  MUFU.SIN R98, R22 ;  /* 0x0000001600627308 */ /* 0x000e220000000400 */
[C---:B------:R-:W-:Y:S01]  /*2490*/  FMUL.FTZ R9, R102.reuse, R88 ;  /* 0x0000005866097220 */ /* 0x040fe20000410000 */
[-C--:B------:R-:W-:Y:S01]  /*24a0*/  FMUL.FTZ R17, R97, R10.reuse ;  /* 0x0000000a61117220 */ /* 0x080fe20000410000 */
[----:B------:R-:W-:Y:S01]  /*24b0*/  FFMA.FTZ R16, R93, R10, R16 ;  /* 0x0000000a5d107223 */ /* 0x000fe20000010010 */
[----:B------:R-:W-:Y:S01]  /*24c0*/  FFMA.FTZ R11, R102, R89, R11 ;  /* 0x00000059660b7223 */ /* 0x000fe2000001000b */
[C---:B-1----:R-:W-:Y:S01]  /*24d0*/  FMUL.FTZ R96, R100.reuse, R19 ;  /* 0x0000001364607220 */ /* 0x042fe20000410000 */
[----:B------:R-:W-:-:S02]  /*24e0*/  FMUL.FTZ R100, R100, R15 ;  /* 0x0000000f64647220 */ /* 0x000fc40000410000 */
[----:B------:R-:W1:Y:S01]  /*24f0*/  MUFU.COS R14, R22 ;  /* 0x00000016000e7308 */ /* 0x000e620000000000 */
[----:B------:R-:W-:Y:S01]  /*2500*/  FFMA.FTZ R9, R94, R89, -R9 ;  /* 0x000000595e097223 */ /* 0x000fe20000010809 */
[----:B------:R-:W-:Y:S01]  /*2510*/  FFMA.FTZ R10, R93, R8, -R17 ;  /* 0x000000085d0a7223 */ /* 0x000fe20000010811 */
[----:B------:R-:W-:Y:S01]  /*2520*/  FADD.FTZ R21, RZ, R16 ;  /* 0x00000010ff157221 */ /* 0x000fe20000010000 */
[----:B------:R-:W-:-:S04]  /*2530*/  FMUL.FTZ R17, R91, R11 ;  /* 0x0000000b5b117220 */ /* 0x000fc80000410000 */
[----:B------:R-:W0:Y:S01]  /*2540*/  MUFU.EX2 R13, R13 ;  /* 0x0000000d000d7308 */ /* 0x000e220000000800 */
[----:B------:R-:W-:Y:S01]  /*2550*/  FMUL.FTZ R8, R91, R9 ;  /* 0x000000095b087220 */ /* 0x000fe20000410000 */
        /* <DEDUP_REMOVED lines=11> */
[C---:B0-----:R-:W-:Y:S01]  /*2610*/  FMUL.FTZ R98, R13.reuse, R98 ;  /* 0x000000620d627220 */ /* 0x041fe20000410000 */
[----:B-1----:R-:W-:Y:S01]  /*2620*/  FMUL.FTZ R99, R13, R14 ;  /* 0x0000000e0d637220 */ /* 0x002fe20000410000 */
[----:B------:R-:W-:Y:S01]  /*2630*/  FFMA.FTZ R8, R92, R17, -R8 ;  /* 0x000000115c087223 */ /* 0x000fe20000010808 */
[----:B------:R-:W-:Y:S01]  /*2640*/  FADD.FTZ R11, RZ, R16 ;  /* 0x00000010ff0b7221 */ /* 0x000fe20000010000 */
[C---:B------:R-:W-:Y:S01]  /*2650*/  FMUL.FTZ R20, R98.reuse, R18 ;  /* 0x0000001262147220 */ /* 0x040fe20000410000 */
[C---:B------:R-:W-:Y:S01]  /*2660*/  FMUL.FTZ R16, R95.reuse, R10 ;  /* 0x0000000a5f107220 */ /* 0x040fe20000410000 */
[-C--:B------:R-:W-:Y:S01]  /*2670*/  FMUL.FTZ R9, R95, R8.reuse ;  /* 0x000000085f097220 */ /* 0x080fe20000410000 */
[-C--:B------:R-:W-:Y:S01]  /*2680*/  FMUL.FTZ R17, R98, R11.reuse ;  /* 0x0000000b62117220 */ /* 0x080fe20000410000 */
[----:B------:R-:W-:Y:S01]  /*2690*/  FFMA.FTZ R20, R99, R11, R20 ;  /* 0x0000000b63147223 */ /* 0x000fe20000010014 */
[C---:B------:R-:W-:Y:S01]  /*26a0*/  FFMA.FTZ R16, R101.reuse, R8, -R16 ;  /* 0x0000000865107223 */ /* 0x040fe20000010810 */
[----:B------:R-:W-:Y:S01]  /*26b0*/  FFMA.FTZ R10, R101, R10, R9 ;  /* 0x0000000a650a7223 */ /* 0x000fe20000010009 */
[----:B------:R-:W-:Y:S01]  /*26c0*/  FFMA.FTZ R17, R99, R18, -R17 ;  /* 0x0000001263117223 */ /* 0x000fe20000010811 */
[----:B------:R-:W-:Y:S01]  /*26d0*/  FADD.FTZ R104, RZ, R20 ;  /* 0x00000014ff687221 */ /* 0x000fe20000010000 */
[C---:B------:R-:W-:Y:S01]  /*26e0*/  FMUL.FTZ R8, R97.reuse, R16 ;  /* 0x0000001061087220 */ /* 0x040fe20000410000 */
[----:B------:R-:W2:Y:S01]  /*26f0*/  LDG.E.128 R12, desc[UR16][R36.64] ;  /* 0x00000010240c7981 */ /* 0x000ea2000c1e1d00 */
[-C--:B------:R-:W-:Y:S01]  /*2700*/  FMUL.FTZ R9, R97, R10.reuse ;  /* 0x0000000a61097220 */ /* 0x080fe20000410000 */
[----:B------:R-:W-:Y:S01]  /*2710*/  FADD.FTZ R105, R17, R76 ;  /* 0x0000004c11697221 */ /* 0x000fe20000010000 */
[C---:B------:R-:W-:Y:S01]  /*2720*/  FFMA.FTZ R11, R93.reuse, R10, R8 ;  /* 0x0000000a5d0b7223 */ /* 0x040fe20000010008 */
[----:B------:R-:W0:Y:S01]  /*2730*/  SHFL.UP PT, R18, R104, 0x1, RZ ;  /* 0x0420000068127989 */ /* 0x000e2200000e00ff */
[----:B------:R-:W-:-:S02]  /*2740*/  FFMA.FTZ R9, R93, R16, -R9 ;  /* 0x000000105d097223 */ /* 0x000fc40000010809 */
[C---:B------:R-:W-:Y:S01]  /*2750*/  FMUL.FTZ R17, R100.reuse, R11 ;  /* 0x0000000b64117220 */ /* 0x040fe20000410000 */
[----:B------:R-:W1:Y:S01]  /*2760*/  SHFL.UP PT, R16, R105, 0x1, RZ ;  /* 0x0420000069107989 */ /* 0x000e6200000e00ff */
[-C--:B------:R-:W-:Y:S02]  /*2770*/  FMUL.FTZ R8, R100, R9.reuse ;  /* 0x0000000964087220 */ /* 0x080fe40000410000 */
[C---:B------:R-:W-:Y:S02]  /*2780*/  FFMA.FTZ R17, R96.reuse, R9, -R17 ;  /* 0x0000000960117223 */ /* 0x040fe40000010811 */
[----:B------:R-:W-:Y:S02]  /*2790*/  FFMA.FTZ R8, R96, R11, R8 ;  /* 0x0000000b60087223 */ /* 0x000fe40000010008 */
[C---:B------:R-:W-:Y:S02]  /*27a0*/  FMUL.FTZ R106, R98.reuse, R17 ;  /* 0x00000011626a7220 */ /* 0x040fe40000410000 */
[----:B------:R-:W-:-:S02]  /*27b0*/  FMUL.FTZ R10, R98, R8 ;  /* 0x00000008620a7220 */ /* 0x000fc40000410000 */
[C---:B------:R-:W-:Y:S02]  /*27c0*/  FFMA.FTZ R106, R99.reuse, R8, R106 ;  /* 0x00000008636a7223 */ /* 0x040fe4000001006a */
[----:B------:R-:W-:-:S03]  /*27d0*/  FFMA.FTZ R107, R99, R17, -R10 ;  /* 0x00000011636b7223 */ /* 0x000fc6000001080a */
[----:B------:R-:W5:Y:S01]  /*27e0*/  SHFL.UP PT, R9, R106, 0x1, RZ ;  /* 0x042000006a097989 */ /* 0x000f6200000e00ff */
        /* <DEDUP_REMOVED lines=9> */
[-C--:B-----5:R-:W-:Y:S01]  /*2880*/  FMUL.FTZ R11, R107, R9.reuse ;  /* 0x000000096b0b7220 */ /* 0x0a0fe20000410000 */
[----:B------:R-:W-:-:S03]  /*2890*/  FMUL.FTZ R10, R106, R9 ;  /* 0x000000096a0a7220 */ /* 0x000fc60000410000 */
[-C--:B0-----:R-:W-:Y:S01]  /*28a0*/  @P1 FFMA.FTZ R106, R106, R8.reuse, R11 ;  /* 0x000000086a6a1223 */ /* 0x081fe2000001000b */
[----:B------:R-:W-:Y:S01]  /*28b0*/  @P1 FFMA.FTZ R107, R107, R8, -R10 ;  /* 0x000000086b6b1223 */ /* 0x000fe2000001080a */
[----:B------:R-:W-:-:S03]  /*28c0*/  ISETP.GE.AND P1, PT, R103, 0x2, PT ;  /* 0x000000026700780c */ /* 0x000fc60003f26270 */
[----:B------:R-:W0:Y:S04]  /*28d0*/  SHFL.UP PT, R9, R106, 0x2, RZ ;  /* 0x044000006a097989 */ /* 0x000e2800000e00ff */
[----:B------:R-:W5:Y:S01]  /*28e0*/  SHFL.UP PT, R8, R107, 0x2, RZ ;  /* 0x044000006b087989 */ /* 0x000f6200000e00ff */
        /* <DEDUP_REMOVED lines=10> */
[-C--:B-----5:R-:W-:Y:S01]  /*2990*/  @P1 FFMA.FTZ R106, R106, R8.reuse, R11 ;  /* 0x000000086a6a1223 */ /* 0x0a0fe2000001000b */
[----:B------:R-:W-:-:S04]  /*29a0*/  @P1 FFMA.FTZ R107, R107, R8, -R10 ;  /* 0x000000086b6b1223 */ /* 0x000fc8000001080a */
[----:B------:R-:W0:Y:S01]  /*29b0*/  SHFL.UP PT, R9, R106, 0x4, RZ ;  /* 0x048000006a097989 */ /* 0x000e2200000e00ff */
[----:B------:R-:W-:-:S03]  /*29c0*/  ISETP.GE.AND P1, PT, R103, 0x4, PT ;  /* 0x000000046700780c */ /* 0x000fc60003f26270 */
[----:B------:R-:W5:Y:S01]  /*29d0*/  SHFL.UP PT, R8, R107, 0x4, RZ ;  /* 0x048000006b087989 */ /* 0x000f6200000e00ff */
        /* <DEDUP_REMOVED lines=10> */
[-C--:B-----5:R-:W-:Y:S01]  /*2a80*/  @P1 FFMA.FTZ R106, R106, R8.reuse, R11 ;  /* 0x000000086a6a1223 */ /* 0x0a0fe2000001000b */
[----:B------:R-:W-:-:S04]  /*2a90*/  @P1 FFMA.FTZ R107, R107, R8, -R10 ;  /* 0x000000086b6b1223 */ /* 0x000fc8000001080a */
[----:B------:R-:W5:Y:S04]  /*2aa0*/  SHFL.UP PT, R9, R106, 0x8, RZ ;  /* 0x050000006a097989 */ /* 0x000f6800000e00ff */
[----:B------:R-:W5:Y:S01]  /*2ab0*/  SHFL.UP PT, R8, R107, 0x8, RZ ;  /* 0x050000006b087989 */ /* 0x000f6200000e00ff */
[----:B------:R-:W-:Y:S01]  /*2ac0*/  ISETP.GE.AND P1, PT, R103, 0x8, PT ;  /* 0x000000086700780c */ /* 0x000fe20003f26270 */
[-C--:B-1----:R-:W-:Y:S01]  /*2ad0*/  FMUL.FTZ R10, R106, R17.reuse ;  /* 0x000000116a0a7220 */ /* 0x082fe20000410000 */
[----:B------:R-:W-:-:S04]  /*2ae0*/  FMUL.FTZ R17, R107, R17 ;  /* 0x000000116b117220 */ /* 0x000fc80000410000 */
[-C--:B0-----:R-:W-:Y:S01]  /*2af0*/  FFMA.FTZ R17, R106, R16.reuse, R17 ;  /* 0x000000106a117223 */ /* 0x081fe20000010011 */
[----:B------:R-:W-:-:S06]  /*2b00*/  FFMA.FTZ R10, R107, R16, -R10 ;  /* 0x000000106b0a7223 */ /* 0x000fcc000001080a */
[----:B------:R-:W-:Y:S01]  /*2b10*/  @P1 FADD.FTZ R104, R104, R17 ;  /* 0x0000001168681221 */ /* 0x000fe20000010000 */
[-C--:B-----5:R-:W-:Y:S01]  /*2b20*/  FMUL.FTZ R11, R107, R9.reuse ;  /* 0x000000096b0b7220 */ /* 0x0a0fe20000410000 */
[----:B------:R-:W-:Y:S01]  /*2b30*/  @P1 FADD.FTZ R105, R105, R10 ;  /* 0x0000000a69691221 */ /* 0x000fe20000010000 */
[C---:B------:R-:W-:Y:S02]  /*2b40*/  FMUL.FTZ R10, R106.reuse, R9 ;  /* 0x000000096a0a7220 */ /* 0x040fe40000410000 */
[-C--:B------:R-:W-:Y:S01]  /*2b50*/  @P1 FFMA.FTZ R106, R106, R8.reuse, R11 ;  /* 0x000000086a6a1223 */ /* 0x080fe2000001000b */
[----:B------:R-:W0:Y:S01]  /*2b60*/  SHFL.UP PT, R20, R104, 0x10, RZ ;  /* 0x0600000068147989 */ /* 0x000e2200000e00ff */
[----:B------:R-:W-:-:S03]  /*2b70*/  @P1 FFMA.FTZ R107, R107, R8, -R10 ;  /* 0x000000086b6b1223 */ /* 0x000fc6000001080a */
[----:B------:R-:W1:Y:S04]  /*2b80*/  SHFL.UP PT, R9, R105, 0x10, RZ ;  /* 0x0600000069097989 */ /* 0x000e6800000e00ff */
[----:B------:R-:W5:Y:S04]  /*2b90*/  SHFL.UP PT, R8, R106, 0x10, RZ ;  /* 0x060000006a087989 */ /* 0x000f6800000e00ff */
[----:B------:R-:W5:Y:S01]  /*2ba0*/  SHFL.UP PT, R21, R107, 0x10, RZ ;  /* 0x060000006b157989 */ /* 0x000f6200000e00ff */
[----:B------:R-:W-:Y:S01]  /*2bb0*/  HFMA2 R16, -RZ, RZ, 1.875, 0 ;  /* 0x3f800000ff107431 */ /* 0x000fe200000001ff */
[----:B------:R-:W-:-:S02]  /*2bc0*/  CS2R R18, SRZ ;  /* 0x0000000000127805 */ /* 0x000fc4000001ff00 */
[----:B------:R-:W-:Y:S02]  /*2bd0*/  MOV R17, RZ ;  /* 0x000000ff00117202 */ /* 0x000fe40000000f00 */
[----:B------:R-:W-:-:S04]  /*2be0*/  ISETP.NE.AND P1, PT, R103, 0x1f, PT ;  /* 0x0000001f6700780c */ /* 0x000fc80003f25270 */
[----:B------:R-:W3:Y:S01]  /*2bf0*/  @P0 LDS.128 R16, [UR4] ;  /* 0x00000004ff100984 */ /* 0x000ee20008000c00 */
[CC--:B0-----:R-:W-:Y:S01]  /*2c00*/  FMUL.FTZ R10, R106.reuse, R20.reuse ;  /* 0x000000146a0a7220 */ /* 0x0c1fe20000410000 */
[C---:B------:R-:W-:Y:S01]  /*2c10*/  FMUL.FTZ R11, R107.reuse, R20 ;  /* 0x000000146b0b7220 */ /* 0x040fe20000410000 */
[----:B------:R-:W-:Y:S02]  /*2c20*/  UMOV UR7, 0x400 ;  /* 0x0000040000077882 */ /* 0x000fe40000000000 */
[CC--:B-1----:R-:W-:Y:S01]  /*2c30*/  FFMA.FTZ R10, R107.reuse, R9.reuse, -R10 ;  /* 0x000000096b0a7223 */ /* 0x0c2fe2000001080a */
[C---:B------:R-:W-:Y:S01]  /*2c40*/  FFMA.FTZ R11, R106.reuse, R9, R11 ;  /* 0x000000096a0b7223 */ /* 0x040fe2000001000b */
[----:B------:R-:W-:Y:S01]  /*2c50*/  ULEA UR7, UR8, UR7, 0x18 ;  /* 0x0000000708077291 */ /* 0x000fe2000f8ec0ff */
[-C--:B-----5:R-:W-:Y:S01]  /*2c60*/  FMUL.FTZ R20, R106, R8.reuse ;  /* 0x000000086a147220 */ /* 0x0a0fe20000410000 */
[----:B------:R-:W-:Y:S01]  /*2c70*/  FMUL.FTZ R9, R107, R8 ;  /* 0x000000086b097220 */ /* 0x000fe20000410000 */
[----:B------:R-:W-:Y:S01]  /*2c80*/  FADD.FTZ R22, R105, R10 ;  /* 0x0000000a69167221 */ /* 0x000fe20000010000 */
[----:B------:R-:W-:Y:S01]  /*2c90*/  FADD.FTZ R23, R104, R11 ;  /* 0x0000000b68177221 */ /* 0x000fe20000010000 */
[-C--:B------:R-:W-:Y:S01]  /*2ca0*/  FFMA.FTZ R20, R107, R21.reuse, -R20 ;  /* 0x000000156b147223 */ /* 0x080fe20000010814 */
[----:B------:R-:W-:-:S05]  /*2cb0*/  FFMA.FTZ R21, R106, R21, R9 ;  /* 0x000000156a157223 */ /* 0x000fca0000010009 */
[----:B------:R0:W-:Y:S01]  /*2cc0*/  @!P1 STS.128 [UR7+0x420], R20 ;  /* 0x00042014ff009988 */ /* 0x0001e20008000c07 */
[----:B------:R-:W-:Y:S01]  /*2cd0*/  BAR.SYNC.DEFER_BLOCKING 0x0 ;  /* 0x0000000000007b1d */ /* 0x000fe20000010000 */
[----:B------:R-:W-:Y:S02]  /*2ce0*/  ISETP.NE.AND P2, PT, R103, RZ, PT ;  /* 0x000000ff6700720c */ /* 0x000fe40003f45270 */
[----:B------:R-:W-:-:S11]  /*2cf0*/  ISETP.NE.AND P3, PT, R49, RZ, PT ;  /* 0x000000ff3100720c */ /* 0x000fd60003f65270 */
[----:B---3--:R-:W-:Y:S04]  /*2d00*/  @!P2 STS.128 [UR7+0x440], R16 ;  /* 0x00044010ff00a988 */ /* 0x008fe80008000c07 */
[----:B------:R-:W-:Y:S01]  /*2d10*/  LDS.128 R8, [UR7+0x420] ;  /* 0x00042007ff087984 */ /* 0x000fe20008000c00 */
[----:B------:R-:W-:Y:S01]  /*2d20*/  BAR.SYNC.DEFER_BLOCKING 0x0 ;  /* 0x0000000000007b1d */ /* 0x000fe20000010000 */
[----:B------:R-:W-:-:S04]  /*2d30*/  ISETP.GE.AND P1, PT, R103, 0x10, PT ;  /* 0x000000106700780c */ /* 0x000fc80003f26270 */
[----:B------:R-:W-:Y:S02]  /*2d40*/  FSEL R108, R106, R21, !P1 ;  /* 0x000000156a6c7208 */ /* 0x000fe40004800000 */
[----:B------:R-:W-:-:S04]  /*2d50*/  FSEL R106, R107, R20, !P1 ;  /* 0x000000146b6a7208 */ /* 0x000fc80004800000 */
[----:B------:R-:W1:Y:S04]  /*2d60*/  SHFL.UP PT, R108, R108, 0x1, RZ ;  /* 0x042000006c6c7989 */ /* 0x000e6800000e00ff */
[----:B------:R-:W-:Y:S01]  /*2d70*/  @P3 LDS.64 R40, [UR7+0x448] ;  /* 0x00044807ff283984 */ /* 0x000fe20008000a00 */
[----:B0-----:R-:W-:Y:S02]  /*2d80*/  FSEL R23, R104, R23, !P1 ;  /* 0x0000001768177208 */ /* 0x001fe40004800000 */
[----:B------:R-:W-:Y:S01]  /*2d90*/  FSEL R22, R105, R22, !P1 ;  /* 0x0000001669167208 */ /* 0x000fe20004800000 */
[----:B------:R-:W0:Y:S04]  /*2da0*/  SHFL.UP PT, R106, R106, 0x1, RZ ;  /* 0x042000006a6a7989 */ /* 0x000e2800000e00ff */
[----:B------:R-:W3:Y:S04]  /*2db0*/  SHFL.UP PT, R105, R23, 0x1, RZ ;  /* 0x0420000017697989 */ /* 0x000ee800000e00ff */
[----:B------:R-:W5:Y:S01]  /*2dc0*/  SHFL.UP PT, R107, R22, 0x1, RZ ;  /* 0x04200000166b7989 */ /* 0x000f6200000e00ff */
[----:B----4-:R-:W-:Y:S01]  /*2dd0*/  HADD2.F32 R20, -RZ, R4.H1_H1 ;  /* 0x30000004ff147230 */ /* 0x010fe20000004100 */
[----:B-1----:R-:W-:Y:S01]  /*2de0*/  @!P2 MOV R108, R17 ;  /* 0x00000011006ca202 */ /* 0x002fe20000000f00 */
[----:B------:R-:W-:-:S02]  /*2df0*/  HADD2.F32 R110, -RZ, R5.H0_H0 ;  /* 0x20000005ff6e7230 */ /* 0x000fc40000004100 */
[----:B------:R-:W-:Y:S02]  /*2e00*/  HADD2.F32 R5, -RZ, R5.H1_H1 ;  /* 0x30000005ff057230 */ /* 0x000fe40000004100 */
[C---:B------:R-:W-:Y:S01]  /*2e10*/  FMUL.FTZ R21, R20.reuse, R39 ;  /* 0x0000002714157220 */ /* 0x040fe20000410000 */
[----:B------:R-:W-:Y:S02]  /*2e20*/  HADD2.F32 R104, -RZ, R4.H0_H0 ;  /* 0x20000004ff687230 */ /* 0x000fe40000004100 */
[-C--:B------:R-:W-:Y:S01]  /*2e30*/  FMUL.FTZ R20, R20, R38.reuse ;  /* 0x0000002614147220 */ /* 0x080fe20000410000 */
[--C-:B------:R-:W-:Y:S02]  /*2e40*/  HADD2.F32 R112, -RZ, R6.reuse.H0_H0 ;  /* 0x20000006ff707230 */ /* 0x100fe40000004100 */
[----:B------:R-:W-:Y:S02]  /*2e50*/  HADD2.F32 R109, -RZ, R6.H1_H1 ;  /* 0x30000006ff6d7230 */ /* 0x000fe40000004100 */
[----:B------:R-:W-:Y:S01]  /*2e60*/  FMUL.FTZ R6, R5, R38 ;  /* 0x0000002605067220 */ /* 0x000fe20000410000 */
[----:B------:R-:W-:-:S02]  /*2e70*/  HADD2.F32 R4, -RZ, R7.H0_H0 ;  /* 0x20000007ff047230 */ /* 0x000fc40000004100 */
[----:B------:R-:W-:Y:S01]  /*2e80*/  HADD2.F32 R111, -RZ, R7.H1_H1 ;  /* 0x30000007ff6f7230 */ /* 0x000fe20000004100 */
[----:B0-----:R-:W-:Y:S01]  /*2e90*/  @!P2 MOV R106, R16 ;  /* 0x00000010006aa202 */ /* 0x001fe20000000f00 */
[-C--:B------:R-:W-:Y:S01]  /*2ea0*/  FMUL.FTZ R7, R5, R39.reuse ;  /* 0x0000002705077220 */ /* 0x080fe20000410000 */
[C---:B------:R-:W-:Y:S01]  /*2eb0*/  FFMA.FTZ R21, R104.reuse, R38, -R21 ;  /* 0x0000002668157223 */ /* 0x040fe20000010815 */
[----:B------:R-:W-:Y:S01]  /*2ec0*/  FFMA.FTZ R20, R104, R39, R20 ;  /* 0x0000002768147223 */ /* 0x000fe20000010014 */
[----:B---3--:R-:W-:Y:S02]  /*2ed0*/  @!P2 MOV R105, R19 ;  /* 0x000000130069a202 */ /* 0x008fe40000000f00 */
[----:B-----5:R-:W-:Y:S01]  /*2ee0*/  @!P2 MOV R107, R18 ;  /* 0x00000012006ba202 */ /* 0x020fe20000000f00 */
[-C--:B------:R-:W-:Y:S01]  /*2ef0*/  @P3 FMUL.FTZ R22, R40, R108.reuse ;  /* 0x0000006c28163220 */ /* 0x080fe20000410000 */
[----:B------:R-:W-:-:S03]  /*2f00*/  @P3 FMUL.FTZ R5, R41, R108 ;  /* 0x0000006c29053220 */ /* 0x000fc60000410000 */
[-C--:B------:R-:W-:Y:S01]  /*2f10*/  @P3 FFMA.FTZ R104, R41, R106.reuse, R22 ;  /* 0x0000006a29683223 */ /* 0x080fe20000010016 */
[----:B------:R-:W-:-:S03]  /*2f20*/  @P3 FFMA.FTZ R40, R40, R106, -R5 ;  /* 0x0000006a28283223 */ /* 0x000fc60000010805 */
[----:B------:R-:W-:Y:S01]  /*2f30*/  @P3 FADD.FTZ R105, R105, R104 ;  /* 0x0000006869693221 */ /* 0x000fe20000010000 */
[----:B------:R-:W-:Y:S01]  /*2f40*/  @P3 FADD.FTZ R107, R107, R40 ;  /* 0x000000286b6b3221 */ /* 0x000fe20000010000 */
[C---:B------:R-:W-:Y:S01]  /*2f50*/  FMUL.FTZ R41, R111.reuse, R39 ;  /* 0x000000276f297220 */ /* 0x040fe20000410000 */
[-C--:B------:R-:W-:Y:S01]  /*2f60*/  FMUL.FTZ R40, R111, R38.reuse ;  /* 0x000000266f287220 */ /* 0x080fe20000410000 */
[C---:B------:R-:W-:Y:S01]  /*2f70*/  FMUL.FTZ R5, R102.reuse, R105 ;  /* 0x0000006966057220 */ /* 0x040fe20000410000 */
[----:B------:R-:W-:Y:S01]  /*2f80*/  FMUL.FTZ R102, R102, R107 ;  /* 0x0000006b66667220 */ /* 0x000fe20000410000 */
[CC--:B------:R-:W-:Y:S01]  /*2f90*/  FMUL.FTZ R23, R109.reuse, R39.reuse ;  /* 0x000000276d177220 */ /* 0x0c0fe20000410000 */
[CC--:B------:R-:W-:Y:S01]  /*2fa0*/  FFMA.FTZ R41, R4.reuse, R38.reuse, -R41 ;  /* 0x0000002604297223 */ /* 0x0c0fe20000010829 */
[----:B------:R-:W-:Y:S01]  /*2fb0*/  FFMA.FTZ R40, R4, R39, R40 ;  /* 0x0000002704287223 */ /* 0x000fe20000010028 */
[-C--:B------:R-:W-:Y:S01]  /*2fc0*/  FMUL.FTZ R108, R109, R38.reuse ;  /* 0x000000266d6c7220 */ /* 0x080fe20000410000 */
[C---:B------:R-:W-:Y:S01]  /*2fd0*/  FFMA.FTZ R4, R94.reuse, R107, -R5 ;  /* 0x0000006b5e047223 */ /* 0x040fe20000010805 */
[----:B------:R-:W-:Y:S01]  /*2fe0*/  FFMA.FTZ R94, R94, R105, R102 ;  /* 0x000000695e5e7223 */ /* 0x000fe20000010066 */
[CC--:B------:R-:W-:Y:S01]  /*2ff0*/  FFMA.FTZ R7, R110.reuse, R38.reuse, -R7 ;  /* 0x000000266e077223 */ /* 0x0c0fe20000010807 */
[-C--:B------:R-:W-:Y:S01]  /*3000*/  FFMA.FTZ R6, R110, R39.reuse, R6 ;  /* 0x000000276e067223 */ /* 0x080fe20000010006 */
[C---:B------:R-:W-:Y:S01]  /*3010*/  FFMA.FTZ R22, R112.reuse, R38, -R23 ;  /* 0x0000002670167223 */ /* 0x040fe20000010817 */
[----:B------:R-:W-:Y:S01]  /*3020*/  FFMA.FTZ R23, R112, R39, R108 ;  /* 0x0000002770177223 */ /* 0x000fe2000001006c */
[----:B--2---:R-:W-:-:S02]  /*3030*/  HADD2.F32 R110, -RZ, R13.H0_H0 ;  /* 0x2000000dff6e7230 */ /* 0x004fc40000004100 */
[----:B------:R-:W-:Y:S02]  /*3040*/  HADD2.F32 R107, -RZ, R13.H1_H1 ;  /* 0x3000000dff6b7230 */ /* 0x000fe40000004100 */
[----:B------:R-:W-:Y:S01]  /*3050*/  FADD.FTZ R13, RZ, R94 ;  /* 0x0000005eff0d7221 */ /* 0x000fe20000010000 */
[--C-:B------:R-:W-:Y:S02]  /*3060*/  HADD2.F32 R108, -RZ, R12.reuse.H0_H0 ;  /* 0x2000000cff6c7230 */ /* 0x100fe40000004100 */
[----:B------:R-:W-:Y:S02]  /*3070*/  HADD2.F32 R106, -RZ, R12.H1_H1 ;  /* 0x3000000cff6a7230 */ /* 0x000fe40000004100 */
[----:B------:R-:W-:Y:S01]  /*3080*/  FADD.FTZ R12, R4, R63 ;  /* 0x0000003f040c7221 */ /* 0x000fe20000010000 */
[--C-:B------:R-:W-:Y:S02]  /*3090*/  HADD2.F32 R102, -RZ, R14.reuse.H0_H0 ;  /* 0x2000000eff667230 */ /* 0x100fe40000004100 */
[----:B------:R-:W-:-:S02]  /*30a0*/  HADD2.F32 R104, -RZ, R14.H1_H1 ;  /* 0x3000000eff687230 */ /* 0x000fc40000004100 */
[CC--:B------:R-:W-:Y:S01]  /*30b0*/  FMUL.FTZ R14, R88.reuse, R13.reuse ;  /* 0x0000000d580e7220 */ /* 0x0c0fe20000410000 */
[-C--:B------:R-:W-:Y:S01]  /*30c0*/  FMUL.FTZ R94, R88, R12.reuse ;  /* 0x0000000c585e7220 */ /* 0x080fe20000410000 */
[--C-:B------:R-:W-:Y:S02]  /*30d0*/  HADD2.F32 R4, -RZ, R15.reuse.H0_H0 ;  /* 0x2000000fff047230 */ /* 0x100fe40000004100 */
[C---:B------:R-:W-:Y:S01]  /*30e0*/  FFMA.FTZ R88, R89.reuse, R12, -R14 ;  /* 0x0000000c59587223 */ /* 0x040fe2000001080e */
[----:B------:R-:W-:Y:S02]  /*30f0*/  HADD2.F32 R5, -RZ, R15.H1_H1 ;  /* 0x3000000fff057230 */ /* 0x000fe40000004100 */
[----:B------:R-:W-:Y:S01]  /*3100*/  FFMA.FTZ R89, R89, R13, R94 ;  /* 0x0000000d59597223 */ /* 0x000fe2000001005e */
[CC--:B------:R-:W-:Y:S01]  /*3110*/  FMUL.FTZ R15, R106.reuse, R39.reuse ;  /* 0x000000276a0f7220 */ /* 0x0c0fe20000410000 */
[-C--:B------:R-:W-:Y:S01]  /*3120*/  FMUL.FTZ R106, R106, R38.reuse ;  /* 0x000000266a6a7220 */ /* 0x080fe20000410000 */
[CC--:B------:R-:W-:Y:S01]  /*3130*/  FMUL.FTZ R105, R107.reuse, R39.reuse ;  /* 0x000000276b697220 */ /* 0x0c0fe20000410000 */
[----:B------:R-:W-:Y:S01]  /*3140*/  FADD.FTZ R89, RZ, R89 ;  /* 0x00000059ff597221 */ /* 0x000fe20000010000 */
[CC--:B------:R-:W-:Y:S01]  /*3150*/  FFMA.FTZ R14, R108.reuse, R38.reuse, -R15 ;  /* 0x000000266c0e7223 */ /* 0x0c0fe2000001080f */
[----:B------:R-:W-:Y:S01]  /*3160*/  FFMA.FTZ R15, R108, R39, R106 ;  /* 0x000000276c0f7223 */ /* 0x000fe2000001006a */
[----:B------:R-:W-:Y:S01]  /*3170*/  FADD.FTZ R88, R88, R65 ;  /* 0x0000004158587221 */ /* 0x000fe20000010000 */
[-C--:B------:R-:W-:Y:S01]  /*3180*/  FMUL.FTZ R106, R107, R38.reuse ;  /* 0x000000266b6a7220 */ /* 0x080fe20000410000 */
[C---:B------:R-:W-:Y:S01]  /*3190*/  FFMA.FTZ R94, R110.reuse, R38, -R105 ;  /* 0x000000266e5e7223 */ /* 0x040fe20000010869 */
[C---:B------:R-:W-:Y:S01]  /*31a0*/  FMUL.FTZ R105, R91.reuse, R89 ;  /* 0x000000595b697220 */ /* 0x040fe20000410000 */
[----:B------:R-:W-:Y:S01]  /*31b0*/  FMUL.FTZ R108, R91, R88 ;  /* 0x000000585b6c7220 */ /* 0x000fe20000410000 */
[----:B------:R-:W-:-:S02]  /*31c0*/  FFMA.FTZ R91, R110, R39, R106 ;  /* 0x000000276e5b7223 */ /* 0x000fc4000001006a */
[----:B------:R-:W-:Y:S01]  /*31d0*/  FFMA.FTZ R106, R90, R88, -R105 ;  /* 0x000000585a6a7223 */ /* 0x000fe20000010869 */
[----:B------:R-:W-:Y:S01]  /*31e0*/  FMUL.FTZ R109, R104, R39 ;  /* 0x00000027686d7220 */ /* 0x000fe20000410000 */
[----:B------:R-:W-:Y:S02]  /*31f0*/  FFMA.FTZ R107, R90, R89, R108 ;  /* 0x000000595a6b7223 */ /* 0x000fe4000001006c */
[----:B------:R-:W-:Y:S01]  /*3200*/  FADD.FTZ R105, R106, R67 ;  /* 0x000000436a697221 */ /* 0x000fe20000010000 */
[----:B------:R-:W-:Y:S01]  /*3210*/  FFMA.FTZ R90, R102, R38, -R109 ;  /* 0x00000026665a7223 */ /* 0x000fe2000001086d */
[----:B------:R-:W-:Y:S02]  /*3220*/  FADD.FTZ R107, RZ, R107 ;  /* 0x0000006bff6b7221 */ /* 0x000fe40000010000 */
[C---:B------:R-:W-:Y:S02]  /*3230*/  FMUL.FTZ R109, R0.reuse, R105 ;  /* 0x00000069006d7220 */ /* 0x040fe40000410000 */
[----:B------:R-:W-:-:S02]  /*3240*/  FMUL.FTZ R0, R0, R107 ;  /* 0x0000006b00007220 */ /* 0x000fc40000410000 */
[----:B------:R-:W-:Y:S01]  /*3250*/  FFMA.FTZ R109, R92, R107, R109 ;  /* 0x0000006b5c6d7223 */ /* 0x000fe2000001006d */
[-C--:B------:R-:W-:Y:S01]  /*3260*/  FMUL.FTZ R104, R104, R38.reuse ;  /* 0x0000002668687220 */ /* 0x080fe20000410000 */
[----:B------:R-:W-:Y:S01]  /*3270*/  FFMA.FTZ R92, R92, R105, -R0 ;  /* 0x000000695c5c7223 */ /* 0x000fe20000010800 */
[----:B------:R-:W-:Y:S01]  /*3280*/  ISETP.NE.AND P1, PT, R49, RZ, PT ;  /* 0x000000ff3100720c */ /* 0x000fe20003f25270 */
[----:B------:R-:W-:Y:S01]  /*3290*/  FADD.FTZ R0, RZ, R109 ;  /* 0x0000006dff007221 */ /* 0x000fe20000010000 */
[CC--:B------:R-:W-:Y:S01]  /*32a0*/  FMUL.FTZ R111, R5.reuse, R39.reuse ;  /* 0x00000027056f7220 */ /* 0x0c0fe20000410000 */
[----:B------:R-:W-:Y:S01]  /*32b0*/  FMUL.FTZ R113, R5, R38 ;  /* 0x0000002605717220 */ /* 0x000fe20000410000 */
[----:B------:R-:W-:Y:S01]  /*32c0*/  FFMA.FTZ R102, R102, R39, R104 ;  /* 0x0000002766667223 */ /* 0x000fe20000010068 */
[----:B------:R-:W-:Y:S01]  /*32d0*/  FMUL.FTZ R5, R9, R19 ;  /* 0x0000001309057220 */ /* 0x000fe20000410000 */
[----:B------:R-:W-:Y:S01]  /*32e0*/  FADD.FTZ R92, R92, R69 ;  /* 0x000000455c5c7221 */ /* 0x000fe20000010000 */
[----:B------:R-:W-:Y:S01]  /*32f0*/  FMUL.FTZ R104, R95, R0 ;  /* 0x000000005f687220 */ /* 0x000fe20000410000 */
[C---:B------:R-:W-:Y:S01]  /*3300*/  FFMA.FTZ R38, R4.reuse, R38, -R111 ;  /* 0x0000002604267223 */ /* 0x040fe2000001086f */
[----:B------:R-:W-:Y:S01]  /*3310*/  FFMA.FTZ R39, R4, R39, R113 ;  /* 0x0000002704277223 */ /* 0x000fe20000010071 */
[C---:B------:R-:W-:Y:S01]  /*3320*/  FFMA.FTZ R109, R8.reuse, R18, -R5 ;  /* 0x00000012086d7223 */ /* 0x040fe20000010805 */
[C---:B------:R-:W-:Y:S01]  /*3330*/  FMUL.FTZ R4, R9.reuse, R16 ;  /* 0x0000001009047220 */ /* 0x040fe20000410000 */
[----:B------:R-:W-:Y:S01]  /*3340*/  FMUL.FTZ R18, R9, R18 ;  /* 0x0000001209127220 */ /* 0x000fe20000410000 */
[-C--:B------:R-:W-:Y:S01]  /*3350*/  FMUL.FTZ R95, R95, R92.reuse ;  /* 0x0000005c5f5f7220 */ /* 0x080fe20000410000 */
[----:B------:R-:W-:Y:S01]  /*3360*/  FFMA.FTZ R104, R101, R92, -R104 ;  /* 0x0000005c65687223 */ /* 0x000fe20000010868 */
[-C--:B------:R-:W-:Y:S01]  /*3370*/  FMUL.FTZ R5, R9, R17.reuse ;  /* 0x0000001109057220 */ /* 0x080fe20000410000 */
[----:B------:R-:W-:Y:S01]  /*3380*/  FFMA.FTZ R17, R8, R17, R4 ;  /* 0x0000001108117223 */ /* 0x000fe20000010004 */
[----:B------:R-:W-:Y:S01]  /*3390*/  LEA R36, P4, R30, R36, 0x1 ;  /* 0x000000241e247211 */ /* 0x000fe200078808ff */
[----:B------:R-:W-:Y:S01]  /*33a0*/  FFMA.FTZ R95, R101, R0, R95 ;  /* 0x00000000655f7223 */ /* 0x000fe2000001005f */
[----:B------:R-:W-:Y:S01]  /*33b0*/  FADD.FTZ R104, R104, R71 ;  /* 0x0000004768687221 */ /* 0x000fe20000010000 */
[C---:B------:R-:W-:Y:S01]  /*33c0*/  FFMA.FTZ R4, R8.reuse, R19, R18 ;  /* 0x0000001308047223 */ /* 0x040fe20000010012 */
[----:B------:R-:W-:Y:S01]  /*33d0*/  BSSY.RECONVERGENT B0, `(.L_x_2159) ;  /* 0x000000f000007945 */ /* 0x000fe20003800200 */
[----:B------:R-:W-:Y:S01]  /*33e0*/  FFMA.FTZ R16, R8, R16, -R5 ;  /* 0x0000001008107223 */ /* 0x000fe20000010805 */
[----:B------:R-:W-:Y:S01]  /*33f0*/  FADD.FTZ R18, R10, R109 ;  /* 0x0000006d0a127221 */ /* 0x000fe20000010000 */
[----:B------:R-:W-:Y:S01]  /*3400*/  IADD3.X R37, PT, PT, R37, R31, RZ, P4, !PT ;  /* 0x0000001f25257210 */ /* 0x000fe200027fe4ff */
        /* <DEDUP_REMOVED lines=11> */
.L_x_2160:
[----:B------:R-:W-:Y:S05]  /*34c0*/  BSYNC.RECONVERGENT B0 ;  /* 0x0000000000007941 */ /* 0x000fea0003800200 */
.L_x_2159:
[-C--:B------:R-:W-:Y:S01]  /*34d0*/  FMUL.FTZ R97, R97, R8.reuse ;  /* 0x0000000861617220 */ /* 0x080fe20000410000 */
[----:B------:R-:W-:Y:S01]  /*34e0*/  FFMA.FTZ R10, R93, R8, R10 ;  /* 0x000000085d0a7223 */ /* 0x000fe2000001000a */
[----:B------:R-:W-:Y:S01]  /*34f0*/  FMUL.FTZ R89, R89, R6 ;  /* 0x0000000659597220 */ /* 0x000fe20000410000 */
[----:B------:R-:W-:Y:S01]  /*3500*/  UIADD3 UR5, UPT, UPT, UR5, 0x1, URZ ;  /* 0x0000000105057890 */ /* 0x000fe2000fffe0ff */
[----:B0-----:R-:W-:Y:S01]  /*3510*/  FFMA.FTZ R4, R93, R104, -R97 ;  /* 0x000000685d047223 */ /* 0x001fe20000010861 */
[----:B------:R-:W-:Y:S01]  /*3520*/  FADD.FTZ R16, RZ, R10 ;  /* 0x0000000aff107221 */ /* 0x000fe20000010000 */
[----:B------:R-:W-:Y:S01]  /*3530*/  FFMA.FTZ R7, R88, R7, -R89 ;  /* 0x0000000758077223 */ /* 0x000fe20000010859 */
[----:B------:R-:W-:Y:S01]  /*3540*/  UISETP.NE.AND UP0, UPT, UR5, URZ, UPT ;  /* 0x000000ff0500728c */ /* 0x000fe2000bf05270 */
[----:B------:R-:W-:Y:S01]  /*3550*/  FADD.FTZ R10, R4, R73 ;  /* 0x00000049040a7221 */ /* 0x000fe20000010000 */
[C---:B------:R-:W-:Y:S01]  /*3560*/  FMUL.FTZ R5, R100.reuse, R16 ;  /* 0x0000001064057220 */ /* 0x040fe20000410000 */
[----:B------:R-:W-:Y:S01]  /*3570*/  FFMA.FTZ R74, R7, 2, R74 ;  /* 0x40000000074a7823 */ /* 0x000fe2000001004a */
[----:B------:R-:W-:Y:S01]  /*3580*/  FMUL.FTZ R13, R13, R20 ;  /* 0x000000140d0d7220 */ /* 0x000fe20000410000 */
[-C--:B------:R-:W-:Y:S01]  /*3590*/  FMUL.FTZ R7, R100, R10.reuse ;  /* 0x0000000a64077220 */ /* 0x080fe20000410000 */
[----:B------:R-:W-:Y:S01]  /*35a0*/  FFMA.FTZ R4, R96, R10, -R5 ;  /* 0x0000000a60047223 */ /* 0x000fe20000010805 */
[----:B------:R-:W-:Y:S01]  /*35b0*/  FMUL.FTZ R5, R0, R40 ;  /* 0x0000002800057220 */ /* 0x000fe20000410000 */
[----:B------:R-:W-:Y:S01]  /*35c0*/  FMUL.FTZ R6, R107, R23 ;  /* 0x000000176b067220 */ /* 0x000fe20000410000 */
[----:B------:R-:W-:Y:S01]  /*35d0*/  FFMA.FTZ R7, R96, R16, R7 ;  /* 0x0000001060077223 */ /* 0x000fe20000010007 */
[----:B------:R-:W-:Y:S01]  /*35e0*/  FADD.FTZ R4, R4, R75 ;  /* 0x0000004b04047221 */ /* 0x000fe20000010000 */
[----:B------:R-:W-:Y:S01]  /*35f0*/  FFMA.FTZ R5, R92, R41, -R5 ;  /* 0x000000295c057223 */ /* 0x000fe20000010805 */
[----:B------:R-:W-:Y:S01]  /*3600*/  FMUL.FTZ R15, R8, R15 ;  /* 0x0000000f080f7220 */ /* 0x000fe20000410000 */
[----:B------:R-:W-:Y:S01]  /*3610*/  FADD.FTZ R7, RZ, R7 ;  /* 0x00000007ff077221 */ /* 0x000fe20000010000 */
[----:B------:R-:W-:Y:S01]  /*3620*/  FMUL.FTZ R0, R98, R4 ;  /* 0x0000000462007220 */ /* 0x000fe20000410000 */
[----:B------:R-:W-:Y:S01]  /*3630*/  FFMA.FTZ R78, R5, 2, R78 ;  /* 0x40000000054e7823 */ /* 0x000fe2000001004e */
[----:B------:R-:W-:Y:S01]  /*3640*/  FMUL.FTZ R91, R16, R91 ;  /* 0x0000005b105b7220 */ /* 0x000fe20000410000 */
        /* <DEDUP_REMOVED lines=11> */
[----:B------:R-:W-:Y:S01]  /*3700*/  FFMA.FTZ R90, R4, R90, -R5 ;  /* 0x0000005a045a7223 */ /* 0x000fe20000010805 */
        /* <DEDUP_REMOVED lines=9> */
[----:B------:R-:W-:Y:S01]  /*37a0*/  IADD3.X R86, PT, PT, R86, R33, RZ, P1, !PT ;  /* 0x0000002156567210 */ /* 0x000fe20000ffe4ff */
[----:B------:R-:W-:Y:S01]  /*37b0*/  UIADD3 UR4, UPT, UPT, UR4, 0x10, URZ ;  /* 0x0000001004047890 */ /* 0x000fe2000fffe0ff */
[----:B------:R-:W-:-:S02]  /*37c0*/  IADD3.X R85, PT, PT, R85, R29, RZ, P2, !PT ;  /* 0x0000001d55557210 */ /* 0x000fc400017fe4ff */
[----:B------:R-:W-:Y:S01]  /*37d0*/  IADD3 R83, PT, PT, R83, 0x1, RZ ;  /* 0x0000000153537810 */ /* 0x000fe20007ffe0ff */
[----:B------:R-:W-:Y:S08]  /*37e0*/  BRA.U UP0, `(.L_x_2161) ;  /* 0xffffffe500b87547 */ /* 0x000ff0000b83ffff */
.L_x_2158:
[----:B------:R-:W-:Y:S01]  /*37f0*/  BAR.SYNC.DEFER_BLOCKING 0x0 ;  /* 0x0000000000007b1d */ /* 0x000fe20000010000 */
[----:B------:R-:W-:Y:S02]  /*3800*/  LEA R5, P0, R43, R26, 0x8 ;  /* 0x0000001a2b057211 */ /* 0x000fe400078040ff */
[----:B------:R-:W-:Y:S02]  /*3810*/  F2FP.F16.F32.PACK_AB R7, R82, R81 ;  /* 0x000000515207723e */ /* 0x000fe400000000ff */
[----:B------:R-:W-:Y:S01]  /*3820*/  IADD3.X R0, PT, PT, RZ, R44, RZ, P0, !PT ;  /* 0x0000002cff007210 */ /* 0x000fe200007fe4ff */
[----:B------:R-:W0:Y:S01]  /*3830*/  LDCU UR4, c[0x0][0x394] ;  /* 0x00007280ff0477ac */ /* 0x000e220008000800 */
[C---:B------:R-:W-:Y:S02]  /*3840*/  LEA R8, P0, R5.reuse, R2, 0x1 ;  /* 0x0000000205087211 */ /* 0x040fe400078008ff */
[----:B------:R-:W-:Y:S02]  /*3850*/  F2FP.F16.F32.PACK_AB R6, R80, R79 ;  /* 0x0000004f5006723e */ /* 0x000fe400000000ff */
[----:B------:R-:W-:-:S02]  /*3860*/  LEA.HI.X R9, R5, R3, R0, 0x1, P0 ;  /* 0x0000000305097211 */ /* 0x000fc400000f0c00 */
[----:B------:R-:W-:Y:S02]  /*3870*/  F2FP.F16.F32.PACK_AB R5, R78, R77 ;  /* 0x0000004d4e05723e */ /* 0x000fe400000000ff */
[----:B------:R-:W-:Y:S02]  /*3880*/  F2FP.F16.F32.PACK_AB R4, R74, R61 ;  /* 0x0000003d4a04723e */ /* 0x000fe400000000ff */
[----:B------:R-:W-:Y:S02]  /*3890*/  IADD3 R43, PT, PT, R43, 0x1, RZ ;  /* 0x000000012b2b7810 */ /* 0x000fe40007ffe0ff */
[----:B------:R-:W-:Y:S02]  /*38a0*/  IADD3 R56, P1, PT, R56, 0x400, RZ ;  /* 0x0000040038387810 */ /* 0x000fe40007f3e0ff */
[----:B------:R-:W-:Y:S02]  /*38b0*/  IADD3 R54, P2, PT, R54, 0x200, RZ ;  /* 0x0000020036367810 */ /* 0x000fe40007f5e0ff */
[----:B------:R-:W-:Y:S01]  /*38c0*/  IADD3 R52, P3, PT, R52, 0x200, RZ ;  /* 0x0000020034347810 */ /* 0x000fe20007f7e0ff */
[----:B------:R1:W-:Y:S01]  /*38d0*/  STG.E.128 desc[UR16][R8.64], R4 ;  /* 0x0000000408007986 */ /* 0x0003e2000c101d10 */
[----:B0-----:R-:W-:-:S02]  /*38e0*/  ISETP.GE.AND P0, PT, R43, UR4, PT ;  /* 0x000000042b007c0c */ /* 0x001fc4000bf06270 */
[----:B------:R-:W-:Y:S02]  /*38f0*/  IADD3.X R59, PT, PT, RZ, R59, RZ, P1, !PT ;  /* 0x0000003bff3b7210 */ /* 0x000fe40000ffe4ff */
[----:B------:R-:W-:Y:S02]  /*3900*/  IADD3.X R57, PT, PT, RZ, R57, RZ, P2, !PT ;  /* 0x00000039ff397210 */ /* 0x000fe400017fe4ff */
[----:B------:R-:W-:-:S07]  /*3910*/  IADD3.X R55, PT, PT, RZ, R55, RZ, P3, !PT ;  /* 0x00000037ff377210 */ /* 0x000fce0001ffe4ff */
[----:B------:R-:W-:Y:S05]  /*3920*/  @!P0 BRA `(.L_x_2162) ;  /* 0xffffffcc00888947 */ /* 0x000fea000383ffff */
[----:B------:R-:W-:Y:S05]  /*3930*/  EXIT ;  /* 0x000000000000794d */ /* 0x000fea0003800000 */
.L_x_2163:
        /* <DEDUP_REMOVED lines=12> */
.L_x_5056:


//--------------------- .text._Z25selective_scan_fwd_kernelI32Selective_Scan_fwd_kernel_traitsILi32ELi8ELi1ELb1ELb0ELb1ELb1EN3c104HalfENS1_7complexIfEEEEv13SSMParamsBase --------------------------
	.section	.text._Z25selective_scan_fwd_kernelI32Selective_Scan_fwd_kernel_traitsILi32ELi8ELi1ELb1ELb0ELb1ELb1EN3c104HalfENS1_7complexIfEEEEv13SSMParamsBase,"ax",@progbits
	.align	128
        .global         _Z25selective_scan_fwd_kernelI32Selective_Scan_fwd_kernel_traitsILi32ELi8ELi1ELb1ELb0ELb1ELb1EN3c104HalfENS1_7complexIfEEEEv13SSMParamsBase
        .type           _Z25selective_scan_fwd_kernelI32Selective_Scan_fwd_kernel_traitsILi32ELi8ELi1ELb1ELb0ELb1ELb1EN3c104HalfENS1_7complexIfEEEEv13SSMParamsBase,@function
        .size           _Z25selective_scan_fwd_kernelI32Selective_Scan_fwd_kernel_traitsILi32ELi8ELi1ELb1ELb0ELb1ELb1EN3c104HalfENS1_7complexIfEEEEv13SSMParamsBase,(.L_x_5057 - _Z25selective_scan_fwd_kernelI32Selective_Scan_fwd_kernel_traitsILi32ELi8ELi1ELb1ELb0ELb1ELb1EN3c104HalfENS1_7complexIfEEEEv13SSMParamsBase)
        .other          _Z25selective_scan_fwd_kernelI32Selective_Scan_fwd_kernel_traitsILi32ELi8ELi1ELb1ELb0ELb1ELb1EN3c104HalfENS1_7complexIfEEEEv13SSMParamsBase,@"STO_CUDA_ENTRY STV_DEFAULT"
_Z25selective_scan_fwd_kernelI32Selective_Scan_fwd_kernel_traitsILi32ELi8ELi1ELb1ELb0ELb1ELb1EN3c104HalfENS1_7complexIfEEEEv13SSMParamsBase:
.text._Z25selective_scan_fwd_kernelI32Selective_Scan_fwd_kernel_traitsILi32ELi8ELi1ELb1ELb0ELb1ELb1EN3c104HalfENS1_7complexIfEEEEv13SSMParamsBase:
        /* <DEDUP_REMOVED lines=24> */
[----:B------:R-:W1:Y:S01]  /*0180*/  LDC R16, c[0x0][0x384] ;  /* 0x0000e100ff107b82 */ /* 0x000e620000000800 */
[----:B0-----:R-:W-:Y:S02]  /*0190*/  IADD3 R6, PT, PT, R0, 0xffffffe, RZ ;  /* 0x0ffffffe00067810 */ /* 0x001fe40007ffe0ff */
[----:B------:R-:W-:Y:S02]  /*01a0*/  @P1 LEA.HI.X R5, R13, R5, RZ, 0x2, P3 ;  /* 0x000000050d051211 */ /* 0x000fe400018f14ff */
[----:B------:R0:W4:Y:S01]  /*01b0*/  F2I.FTZ.U32.TRUNC.NTZ R7, R6 ;  /* 0x0000000600077305 */ /* 0x000122000021f000 */
[----:B---3--:R-:W-:Y:S02]  /*01c0*/  IABS R2, R13 ;  /* 0x0000000d00027213 */ /* 0x008fe40000000000 */
[----:B------:R3:W5:Y:S01]  /*01d0*/  @P1 LDG.E R60, desc[UR16][R4.64] ;  /* 0x00000010043c1981 */ /* 0x000762000c1e1900 */
[----:B0-----:R-:W-:Y:S01]  /*01e0*/  HFMA2 R6, -RZ, RZ, 0, 0 ;  /* 0x00000000ff067431 */ /* 0x001fe200000001ff */
[----:B----4-:R-:W-:-:S05]  /*01f0*/  IADD3 R10, PT, PT, RZ, -R7, RZ ;  /* 0x80000007ff0a7210 */ /* 0x010fca0007ffe0ff */
[----:B------:R-:W-:Y:S01]  /*0200*/  IMAD R3, R10, R9, RZ ;  /* 0x000000090a037224 */ /* 0x000fe200078e02ff */
[----:B------:R-:W-:Y:S01]  /*0210*/  UIMAD.WIDE.U32 UR6, UR18, UR12, URZ ;  /* 0x0000000c120672a5 */ /* 0x000fe2000f8e00ff */
        /* <DEDUP_REMOVED lines=11> */
[----:B------:R-:W-:Y:S01]  /*02d0*/  ISETP.NE.AND P1, PT, R8, RZ, PT ;  /* 0x000000ff0800720c */ /* 0x000fe20003f25270 */
[----:B------:R-:W-:-:S04]  /*02e0*/  UIMAD.WIDE.U32 UR4, UR18, UR8, URZ ;  /* 0x00000008120472a5 */ /* 0x000fc8000f8e00ff */
[----:B------:R-:W-:Y:S01]  /*02f0*/  @P0 IADD3 R7, PT, PT, R7, 0x1, RZ ;  /* 0x0000000107070810 */ /* 0x000fe20007ffe0ff */
[----:B------:R-:W-:Y:S01]  /*0300*/  UIMAD UR8, UR18, UR13, UR7 ;  /* 0x0000000d120872a4 */ /* 0x000fe2000f8e0207 */
[----:B------:R-:W4:Y:S02]  /*0310*/  LDCU.64 UR12, c[0x0][0x3d0] ;  /* 0x00007a00ff0c77ac */ /* 0x000f240008000a00 */
[----:B------:R-:W-:-:S04]  /*0320*/  MOV R0, R7 ;  /* 0x0000000700007202 */ /* 0x000fc80000000f00 */
[----:B------:R-:W-:Y:S02]  /*0330*/  @!P2 IADD3 R0, PT, PT, -R0, RZ, RZ ;  /* 0x000000ff0000a210 */ /* 0x000fe40007ffe1ff */
[----:B------:R-:W-:Y:S02]  /*0340*/  @!P1 LOP3.LUT R0, RZ, R8, RZ, 0x33, !PT ;  /* 0x00000008ff009212 */ /* 0x000fe400078e33ff */
[----:B------:R-:W0:Y:S01]  /*0350*/  LDC.64 R8, c[0x0][0x450] ;  /* 0x00011400ff087b82 */ /* 0x000e220000000a00 */
[----:B------:R-:W-:Y:S01]  /*0360*/  UIMAD UR9, UR18, UR9, UR5 ;  /* 0x00000009120972a4 */ /* 0x000fe2000f8e0205 */
[----:B------:R-:W-:Y:S02]  /*0370*/  ISETP.GE.AND P0, PT, R17, 0x1, PT ;  /* 0x000000011100780c */ /* 0x000fe40003f06270 */
[----:B------:R-:W-:Y:S02]  /*0380*/  MOV R3, UR5 ;  /* 0x0000000500037c02 */ /* 0x000fe40008000f00 */
[----:B---3--:R-:W-:-:S02]  /*0390*/  MOV R5, UR7 ;  /* 0x0000000700057c02 */ /* 0x008fc40008000f00 */
[----:B------:R-:W-:Y:S02]  /*03a0*/  MOV R2, UR4 ;  /* 0x0000000400027c02 */ /* 0x000fe40008000f00 */
[----:B------:R-:W-:Y:S02]  /*03b0*/  MOV R4, UR6 ;  /* 0x0000000600047c02 */ /* 0x000fe40008000f00 */
[----:B------:R-:W-:Y:S02]  /*03c0*/  MOV R3, UR9 ;  /* 0x0000000900037c02 */ /* 0x000fe40008000f00 */
[----:B------:R-:W-:Y:S01]  /*03d0*/  MOV R5, UR8 ;  /* 0x0000000800057c02 */ /* 0x000fe20008000f00 */
[----:B----4-:R-:W-:Y:S01]  /*03e0*/  UIMAD.WIDE.U32 UR4, UR18, UR12, URZ ;  /* 0x0000000c120472a5 */ /* 0x010fe2000f8e00ff */
[----:B------:R-:W-:-:S04]  /*03f0*/  IMAD.WIDE.U32 R2, R13, UR10, R2 ;  /* 0x0000000a0d027c25 */ /* 0x000fc8000f8e0002 */
[----:B------:R-:W-:Y:S01]  /*0400*/  IMAD.WIDE.U32 R4, R13, UR14, R4 ;  /* 0x0000000e0d047c25 */ /* 0x000fe2000f8e0004 */
[----:B------:R-:W-:-:S03]  /*0410*/  UIMAD UR6, UR18, UR13, UR5 ;  /* 0x0000000d120672a4 */ /* 0x000fc6000f8e0205 */
[C---:B------:R-:W-:Y:S02]  /*0420*/  IMAD R65, R13.reuse, UR11, R3 ;  /* 0x0000000b0d417c24 */ /* 0x040fe4000f8e0203 */
[----:B------:R-:W-:Y:S01]  /*0430*/  IMAD R63, R13, UR15, R5 ;  /* 0x0000000f0d3f7c24 */ /* 0x000fe2000f8e0205 */
[----:B-12---:R-:W-:Y:S06]  /*0440*/  @!P0 EXIT ;  /* 0x000000000000894d */ /* 0x006fec0003800000 */
[----:B------:R-:W1:Y:S01]  /*0450*/  LDC.64 R24, c[0x0][0x448] ;  /* 0x00011200ff187b82 */ /* 0x000e620000000a00 */
[----:B------:R-:W2:Y:S01]  /*0460*/  LDCU.64 UR8, c[0x0][0x3b8] ;  /* 0x00007700ff0877ac */ /* 0x000ea20008000a00 */
[----:B------:R-:W-:Y:S01]  /*0470*/  SHF.R.S32.HI R3, RZ, 0x1f, R0 ;  /* 0x0000001fff037819 */ /* 0x000fe20000011400 */
[----:B------:R-:W3:Y:S01]  /*0480*/  S2R R59, SR_TID.X ;  /* 0x00000000003b7919 */ /* 0x000ee20000002100 */
[----:B------:R-:W-:Y:S01]  /*0490*/  LEA R66, P0, R2, R66, 0x1 ;  /* 0x0000004202427211 */ /* 0x000fe200078008ff */
[----:B------:R-:W-:Y:S01]  /*04a0*/  UMOV UR5, UR6 ;  /* 0x0000000600057c82 */ /* 0x000fe20008000000 */
[----:B0-----:R-:W-:Y:S01]  /*04b0*/  LEA R64, P1, R4, R10, 0x1 ;  /* 0x0000000a04407211 */ /* 0x001fe200078208ff */
[-C--:B------:R-:W-:Y:S01]  /*04c0*/  IMAD R3, R3, R14.reuse, RZ ;  /* 0x0000000e03037224 */ /* 0x080fe200078e02ff */
[----:B------:R-:W0:Y:S01]  /*04d0*/  LDC.64 R54, c[0x0][0x3a0] ;  /* 0x0000e800ff367b82 */ /* 0x000e220000000a00 */
[----:B------:R-:W-:Y:S01]  /*04e0*/  IMAD.WIDE.U32 R6, R0, R14, UR4 ;  /* 0x0000000400067e25 */ /* 0x000fe2000f8e000e */
[----:B------:R-:W-:Y:S01]  /*04f0*/  LEA.HI.X R65, R2, R67, R65, 0x1, P0 ;  /* 0x0000004302417211 */ /* 0x000fe200000f0c41 */
[----:B------:R-:W4:Y:S01]  /*0500*/  LDCU UR4, c[0x0][0x38c] ;  /* 0x00007180ff0477ac */ /* 0x000f220008000800 */
[----:B------:R-:W-:Y:S01]  /*0510*/  LEA.HI.X R63, R4, R11, R63, 0x1, P1 ;  /* 0x0000000b043f7211 */ /* 0x000fe200008f0c3f */
[----:B------:R-:W-:Y:S01]  /*0520*/  IMAD R3, R0, R15, R3 ;  /* 0x0000000f00037224 */ /* 0x000fe200078e0203 */
[----:B------:R-:W-:Y:S01]  /*0530*/  LEA R62, P0, R6, R8, 0x1 ;  /* 0x00000008063e7211 */ /* 0x000fe200078008ff */
[----:B------:R-:W-:Y:S01]  /*0540*/  IMAD R0, R16, UR18, R13 ;  /* 0x0000001210007c24 */ /* 0x000fe2000f8e020d */
[----:B------:R-:W3:Y:S01]  /*0550*/  LDC.64 R18, c[0x0][0x428] ;  /* 0x00010a00ff127b82 */ /* 0x000ee20000000a00 */
[----:B------:R-:W-:-:S02]  /*0560*/  MOV R51, RZ ;  /* 0x000000ff00337202 */ /* 0x000fc40000000f00 */
[----:B------:R-:W-:Y:S01]  /*0570*/  IADD3 R12, PT, PT, R7, R3, RZ ;  /* 0x00000003070c7210 */ /* 0x000fe20007ffe0ff */
[----:B--2---:R-:W-:-:S03]  /*0580*/  IMAD.WIDE.U32 R2, R13, UR8, RZ ;  /* 0x000000080d027c25 */ /* 0x004fc6000f8e00ff */
[----:B------:R-:W-:Y:S01]  /*0590*/  LEA.HI.X R12, R6, R9, R12, 0x1, P0 ;  /* 0x00000009060c7211 */ /* 0x000fe200000f0c0c */
[----:B------:R-:W2:Y:S01]  /*05a0*/  LDC.64 R20, c[0x0][0x418] ;  /* 0x00010600ff147b82 */ /* 0x000ea20000000a00 */
[C---:B------:R-:W-:Y:S01]  /*05b0*/  IMAD R57, R13.reuse, UR9, R3 ;  /* 0x000000090d397c24 */ /* 0x040fe2000f8e0203 */
[----:B-1----:R-:W-:Y:S01]  /*05c0*/  LEA R58, P0, R2, R24, 0x3 ;  /* 0x00000018023a7211 */ /* 0x002fe200078018ff */
[----:B------:R-:W-:Y:S01]  /*05d0*/  IMAD R0, R0, R17, RZ ;  /* 0x0000001100007224 */ /* 0x000fe200078e02ff */
[----:B------:R-:W1:Y:S02]  /*05e0*/  LDCU.U8 UR9, c[0x0][0x39e] ;  /* 0x000073c0ff0977ac */ /* 0x000e640008000000 */
[----:B------:R-:W-:Y:S01]  /*05f0*/  LEA.HI.X R57, R2, R25, R57, 0x3, P0 ;  /* 0x0000001902397211 */ /* 0x000fe200000f1c39 */
[----:B----4-:R-:W-:Y:S01]  /*0600*/  IMAD R50, R0, UR4, RZ ;  /* 0x0000000400327c24 */ /* 0x010fe2000f8e02ff */
[----:B------:R-:W4:Y:S01]  /*0610*/  LDC.64 R22, c[0x0][0x438] ;  /* 0x00010e00ff167b82 */ /* 0x000f220000000a00 */
[----:B0-----:R-:W-:Y:S01]  /*0620*/  IMAD.WIDE.U32 R10, R13, R54, RZ ;  /* 0x000000360d0a7225 */ /* 0x001fe200078e00ff */
[----:B------:R-:W-:-:S03]  /*0630*/  UISETP.LT.AND UP0, UPT, UR4, 0x1, UPT ;  /* 0x000000010400788c */ /* 0x000fc6000bf01270 */
[C---:B------:R-:W-:Y:S01]  /*0640*/  IMAD R55, R13.reuse, R55, R11 ;  /* 0x000000370d377224 */ /* 0x040fe200078e020b */
[----:B------:R-:W-:Y:S02]  /*0650*/  USEL UR4, UR4, 0x1, !UP0 ;  /* 0x0000000104047887 */ /* 0x000fe4000c000000 */
[----:B------:R-:W0:Y:S01]  /*0660*/  LDC.64 R34, c[0x0][0x440] ;  /* 0x00011000ff227b82 */ /* 0x000e220000000a00 */
[----:B---3--:R-:W-:Y:S01]  /*0670*/  IMAD.WIDE.U32 R4, R13, R18, RZ ;  /* 0x000000120d047225 */ /* 0x008fe200078e00ff */
[----:B------:R-:W-:-:S03]  /*0680*/  UIADD3 UR6, UPT, UPT, -UR4, URZ, URZ ;  /* 0x000000ff04067290 */ /* 0x000fc6000fffe1ff */
[----:B------:R-:W-:-:S03]  /*0690*/  IMAD R5, R13, R19, R5 ;  /* 0x000000130d057224 */ /* 0x000fc600078e0205 */
[----:B------:R-:W3:Y:S01]  /*06a0*/  LDC.64 R14, c[0x0][0x420] ;  /* 0x00010800ff0e7b82 */ /* 0x000ee20000000a00 */
[----:B--2---:R-:W-:-:S04]  /*06b0*/  IMAD.WIDE.U32 R6, R13, R20, RZ ;  /* 0x000000140d067225 */ /* 0x004fc800078e00ff */
[----:B------:R-:W-:-:S03]  /*06c0*/  IMAD R7, R13, R21, R7 ;  /* 0x000000150d077224 */ /* 0x000fc600078e0207 */
[----:B------:R-:W2:Y:S01]  /*06d0*/  LDC.64 R52, c[0x0][0x410] ;  /* 0x00010400ff347b82 */ /* 0x000ea20000000a00 */
[----:B----4-:R-:W-:-:S04]  /*06e0*/  IMAD.WIDE.U32 R8, R13, R22, RZ ;  /* 0x000000160d087225 */ /* 0x010fc800078e00ff */
[----:B------:R-:W-:-:S03]  /*06f0*/  IMAD R9, R13, R23, R9 ;  /* 0x000000170d097224 */ /* 0x000fc600078e0209 */
[----:B------:R-:W4:Y:S01]  /*0700*/  LDC.64 R16, c[0x0][0x430] ;  /* 0x00010c00ff107b82 */ /* 0x000f220000000a00 */
[----:B0-----:R-:W-:-:S04]  /*0710*/  LEA R56, P0, R10, R34, 0x3 ;  /* 0x000000220a387211 */ /* 0x001fc800078018ff */
[----:B------:R-:W-:Y:S01]  /*0720*/  LEA.HI.X R55, R10, R35, R55, 0x3, P0 ;  /* 0x000000230a377211 */ /* 0x000fe200000f1c37 */
[----:B------:R-:W-:Y:S02]  /*0730*/  IMAD.WIDE.U32 R34, R59, 0x20, RZ ;  /* 0x000000203b227825 */ /* 0x000fe400078e00ff */
[----:B------:R-:W0:Y:S02]  /*0740*/  LDC.64 R26, c[0x0][0x3a8] ;  /* 0x0000ea00ff1a7b82 */ /* 0x000e240000000a00 */
[----:B---3--:R-:W-:Y:S01]  /*0750*/  IMAD.WIDE.U32 R28, R14, UR18, R4 ;  /* 0x000000120e1c7c25 */ /* 0x008fe2000f8e0004 */
[----:B------:R-:W-:-:S03]  /*0760*/  LOP3.LUT R67, R34, 0x10, RZ, 0xfc, !PT ;  /* 0x0000001022437812 */ /* 0x000fc600078efcff */
[----:B------:R-:W-:Y:S02]  /*0770*/  IMAD R54, R15, UR18, R29 ;  /* 0x000000120f367c24 */ /* 0x000fe4000f8e021d */
[----:B------:R-:W3:Y:S01]  /*0780*/  LDC.64 R36, c[0x0][0x478] ;  /* 0x00011e00ff247b82 */ /* 0x000ee20000000a00 */
[----:B--2---:R-:W-:-:S04]  /*0790*/  IMAD.WIDE.U32 R30, R52, UR18, R6 ;  /* 0x00000012341e7c25 */ /* 0x004fc8000f8e0006 */
[----:B------:R-:W-:-:S03]  /*07a0*/  IMAD R53, R53, UR18, R31 ;  /* 0x0000001235357c24 */ /* 0x000fc6000f8e021f */
[----:B------:R-:W2:Y:S01]  /*07b0*/  LDC.64 R38, c[0x0][0x488] ;  /* 0x00012200ff267b82 */ /* 0x000ea20000000a00 */
[----:B----4-:R-:W-:-:S04]  /*07c0*/  IMAD.WIDE.U32 R32, R16, UR18, R8 ;  /* 0x0000001210207c25 */ /* 0x010fc8000f8e0008 */
[----:B------:R-:W-:-:S03]  /*07d0*/  IMAD R52, R17, UR18, R33 ;  /* 0x0000001211347c24 */ /* 0x000fc6000f8e0221 */
[----:B------:R-:W4:Y:S01]  /*07e0*/  LDC.64 R40, c[0x0][0x490] ;  /* 0x00012400ff287b82 */ /* 0x000f220000000a00 */
[----:B0-----:R-:W-:Y:S02]  /*07f0*/  SHF.L.U64.HI R68, R26, 0x3, R27 ;  /* 0x000000031a447819 */ /* 0x001fe4000001021b */
[----:B------:R-:W-:-:S05]  /*0800*/  MOV R27, R12 ;  /* 0x0000000c001b7202 */ /* 0x000fca0000000f00 */
[----:B------:R-:W0:Y:S01]  /*0810*/  LDC.64 R2, c[0x0][0x3c0] ;  /* 0x0000f000ff027b82 */ /* 0x000e220000000a00 */
[----:B---3--:R-:W-:-:S07]  /*0820*/  IMAD.WIDE.U32 R36, R59, 0x10, R36 ;  /* 0x000000103b247825 */ /* 0x008fce00078e0024 */
[----:B------:R-:W3:Y:S01]  /*0830*/  LDC.64 R24, c[0x0][0x3e0] ;  /* 0x0000f800ff187b82 */ /* 0x000ee20000000a00 */
[----:B--2---:R-:W-:-:S04]  /*0840*/  IMAD.WIDE.U32 R38, R59, 0x10, R38 ;  /* 0x000000103b267825 */ /* 0x004fc800078e0026 */
[----:B----4-:R-:W-:Y:S01]  /*0850*/  IMAD.WIDE.U32 R40, R59, 0x10, R40 ;  /* 0x000000103b287825 */ /* 0x010fe200078e0028 */
[----:B0-----:R-:W-:Y:S02]  /*0860*/  SHF.L.U64.HI R3, R2, 0x3, R3 ;  /* 0x0000000302037819 */ /* 0x001fe40000010203 */
[----:B-1-3--:R-:W-:-:S07]  /*0870*/  SHF.L.U64.HI R25, R24, 0x1, R25 ;  /* 0x0000000118197819 */ /* 0x00afce0000010219 */
.L_x_2186:
[----:B------:R-:W-:Y:S01]  /*0880*/  BAR.SYNC.DEFER_BLOCKING 0x0 ;  /* 0x0000000000007b1d */ /* 0x000fe20000010000 */
[----:B0-----:R-:W-:Y:S02]  /*0890*/  MOV R4, R66 ;  /* 0x0000004200047202 */ /* 0x001fe40000000f00 */
        /* <DEDUP_REMOVED lines=42> */
.L_x_2164:
        /* <DEDUP_REMOVED lines=52> */
.L_x_2167:
[----:B------:R-:W-:Y:S05]  /*0e80*/  BSYNC.RECONVERGENT B0 ;  /* 0x0000000000007941 */ /* 0x000fea0003800200 */
.L_x_2166:
        /* <DEDUP_REMOVED lines=37> */
.L_x_2169:
[----:B------:R-:W-:Y:S05]  /*10e0*/  BSYNC.RECONVERGENT B0 ;  /* 0x0000000000007941 */ /* 0x000fea0003800200 */
.L_x_2168:
        /* <DEDUP_REMOVED lines=39> */
.L_x_2171:
[----:B------:R-:W-:Y:S05]  /*1360*/  BSYNC.RECONVERGENT B0 ;  /* 0x0000000000007941 */ /* 0x000fea0003800200 */
.L_x_2170:
        /* <DEDUP_REMOVED lines=32> */
.L_x_2173:
[----:B------:R-:W-:Y:S05]  /*1570*/  BSYNC.RECONVERGENT B0 ;  /* 0x0000000000007941 */ /* 0x000fea0003800200 */
.L_x_2172:
        /* <DEDUP_REMOVED lines=32> */
.L_x_2175:
[----:B------:R-:W-:Y:S05]  /*1780*/  BSYNC.RECONVERGENT B0 ;  /* 0x0000000000007941 */ /* 0x000fea0003800200 */
.L_x_2174:
        /* <DEDUP_REMOVED lines=32> */
.L_x_2177:
[----:B------:R-:W-:Y:S05]  /*1990*/  BSYNC.RECONVERGENT B0 ;  /* 0x0000000000007941 */ /* 0x000fea0003800200 */
.L_x_2176:
        /* <DEDUP_REMOVED lines=32> */
.L_x_2179:
[----:B------:R-:W-:Y:S05]  /*1ba0*/  BSYNC.RECONVERGENT B0 ;  /* 0x0000000000007941 */ /* 0x000fea0003800200 */
.L_x_2178:
        /* <DEDUP_REMOVED lines=32> */
.L_x_2181:
[----:B------:R-:W-:Y:S05]  /*1db0*/  BSYNC.RECONVERGENT B0 ;  /* 0x0000000000007941 */ /* 0x000fea0003800200 */
.L_x_2180:
        /* <DEDUP_REMOVED lines=8> */
.L_x_2165:
        /* <DEDUP_REMOVED lines=28> */
.L_x_2185:
[----:B------:R-:W-:Y:S02]  /*2000*/  MOV R4, R95 ;  /* 0x0000005f00047202 */ /* 0x000fe40000000f00 */
[----:B------:R-:W-:-:S06]  /*2010*/  MOV R5, R94 ;  /* 0x0000005e00057202 */ /* 0x000fcc0000000f00 */
        /* <DEDUP_REMOVED lines=15> */
[C---:B------:R-:W-:Y:S01]  /*2110*/  FMUL.FTZ R6, R7.reuse, R78 ;  /* 0x0000004e07067220 */ /* 0x040fe20000410000 */
[----:B------:R-:W-:-:S02]  /*2120*/  FMUL.FTZ R99, R7, R90 ;  /* 0x0000005a07637220 */ /* 0x000fc40000410000 */
[----:B------:R-:W1:Y:S08]  /*2130*/  MUFU.SIN R9, R10 ;  /* 0x0000000a00097308 */ /* 0x000e700000000400 */
[----:B------:R-:W3:Y:S08]  /*2140*/  MUFU.COS R105, R10 ;  /* 0x0000000a00697308 */ /* 0x000ef00000000000 */
[----:B------:R-:W1:Y:S04]  /*2150*/  MUFU.EX2 R0, R0 ;  /* 0x0000000000007308 */ /* 0x000e680000000800 */
[----:B------:R4:W-:Y:S08]  /*2160*/  MUFU.COS R13, R8 ;  /* 0x00000008000d7308 */ /* 0x0009f00000000000 */
[----:B------:R-:W5:Y:S01]  /*2170*/  MUFU.SIN R103, R12 ;  /* 0x0000000c00677308 */ /* 0x000f620000000400 */
[----:B----4-:R-:W-:Y:S01]  /*2180*/  FMUL.FTZ R8, R5, R84 ;  /* 0x0000005405087220 */ /* 0x010fe20000410000 */
[C---:B-1----:R-:W-:Y:S01]  /*2190*/  FMUL.FTZ R104, R0.reuse, R9 ;  /* 0x0000000900687220 */ /* 0x042fe20000410000 */
[----:B---3--:R-:W-:-:S02]  /*21a0*/  FMUL.FTZ R105, R0, R105 ;  /* 0x0000006900697220 */ /* 0x008fc40000410000 */
[----:B------:R-:W-:Y:S01]  /*21b0*/  FMUL.RZ R15, R8, 0.15915493667125701904 ;  /* 0x3e22f983080f7820 */ /* 0x000fe2000040c000 */
[C---:B------:R-:W-:Y:S01]  /*21c0*/  FMUL.FTZ R8, R5.reuse, R86 ;  /* 0x0000005605087220 */ /* 0x040fe20000410000 */
[----:B------:R-:W-:Y:S01]  /*21d0*/  FMUL.FTZ R0, R104, R77 ;  /* 0x0000004d68007220 */ /* 0x000fe20000410000 */
[----:B------:R1:W3:Y:S02]  /*21e0*/  MUFU.COS R11, R12 ;  /* 0x0000000c000b7308 */ /* 0x0002e40000000000 */
[----:B------:R-:W-:Y:S01]  /*21f0*/  FMUL.RZ R10, R8, 0.15915493667125701904 ;  /* 0x3e22f983080a7820 */ /* 0x000fe2000040c000 */
[----:B------:R-:W-:Y:S01]  /*2200*/  FMUL.FTZ R8, R5, R88 ;  /* 0x0000005805087220 */ /* 0x000fe20000410000 */
[----:B------:R-:W-:-:S03]  /*2210*/  FFMA.FTZ R0, RZ, R105, R0 ;  /* 0x00000069ff007223 */ /* 0x000fc60000010000 */
[----:B------:R-:W-:Y:S01]  /*2220*/  FMUL.RZ R17, R8, 0.15915493667125701904 ;  /* 0x3e22f98308117820 */ /* 0x000fe2000040c000 */
[----:B------:R-:W5:Y:S01]  /*2230*/  MUFU.EX2 R4, R4 ;  /* 0x0000000400047308 */ /* 0x000f620000000800 */
[----:B-1----:R-:W-:-:S03]  /*2240*/  FMUL.FTZ R12, R7, R88 ;  /* 0x00000058070c7220 */ /* 0x002fc60000410000 */
[----:B------:R-:W-:Y:S08]  /*2250*/  MUFU.SIN R109, R10 ;  /* 0x0000000a006d7308 */ /* 0x000ff00000000400 */
[----:B------:R1:W-:Y:S01]  /*2260*/  MUFU.COS R111, R10 ;  /* 0x0000000a006f7308 */ /* 0x0003e20000000000 */
[----:B------:R-:W-:Y:S01]  /*2270*/  FADD.FTZ R0, RZ, R0 ;  /* 0x00000000ff007221 */ /* 0x000fe20000010000 */
[C---:B-----5:R-:W-:Y:S01]  /*2280*/  FMUL.FTZ R103, R4.reuse, R103 ;  /* 0x0000006704677220 */ /* 0x060fe20000410000 */
[----:B---3--:R-:W-:Y:S01]  /*2290*/  FMUL.FTZ R106, R4, R11 ;  /* 0x0000000b046a7220 */ /* 0x008fe20000410000 */
[----:B------:R-:W-:-:S04]  /*22a0*/  FMUL.FTZ R8, R5, R90 ;  /* 0x0000005a05087220 */ /* 0x000fc80000410000 */
[----:B------:R-:W3:Y:S01]  /*22b0*/  MUFU.SIN R107, R15 ;  /* 0x0000000f006b7308 */ /* 0x000ee20000000400 */
[----:B-1----:R-:W-:-:S07]  /*22c0*/  FMUL.FTZ R10, RZ, R104 ;  /* 0x00000068ff0a7220 */ /* 0x002fce0000410000 */
[----:B------:R-:W1:Y:S01]  /*22d0*/  MUFU.COS R108, R15 ;  /* 0x0000000f006c7308 */ /* 0x000e620000000000 */
[----:B------:R-:W-:-:S07]  /*22e0*/  FFMA.FTZ R10, R105, R77, -R10 ;  /* 0x0000004d690a7223 */ /* 0x000fce000001080a */
[----:B------:R-:W4:Y:S08]  /*22f0*/  MUFU.SIN R101, R17 ;  /* 0x0000001100657308 */ /* 0x000f300000000400 */
[----:B------:R-:W3:Y:S01]  /*2300*/  MUFU.EX2 R16, R16 ;  /* 0x0000001000107308 */ /* 0x000ee20000000800 */
[----:B------:R-:W-:-:S03]  /*2310*/  FMUL.FTZ R5, R5, R92 ;  /* 0x0000005c05057220 */ /* 0x000fc60000410000 */
[----:B------:R-:W5:Y:S01]  /*2320*/  MUFU.EX2 R14, R14 ;  /* 0x0000000e000e7308 */ /* 0x000f620000000800 */
[----:B------:R-:W-:Y:S01]  /*2330*/  FMUL.FTZ R7, R7, R92 ;  /* 0x0000005c07077220 */ /* 0x000fe20000410000 */
[----:B------:R-:W-:Y:S01]  /*2340*/  MOV R4, R97 ;  /* 0x0000006100047202 */ /* 0x000fe20000000f00 */
[----:B------:R-:W-:Y:S01]  /*2350*/  FMUL.RZ R22, R8, 0.15915493667125701904 ;  /* 0x3e22f98308167820 */ /* 0x000fe2000040c000 */
[----:B------:R2:W-:Y:S01]  /*2360*/  MUFU.COS R15, R17 ;  /* 0x00000011000f7308 */ /* 0x0005e20000000000 */
[----:B------:R-:W-:Y:S01]  /*2370*/  FMUL.RZ R23, R5, 0.15915493667125701904 ;  /* 0x3e22f98305177820 */ /* 0x000fe2000040c000 */
[C---:B---3--:R-:W-:Y:S01]  /*2380*/  FMUL.FTZ R107, R16.reuse, R107 ;  /* 0x0000006b106b7220 */ /* 0x048fe20000410000 */
[----:B-1----:R-:W-:-:S05]  /*2390*/  FMUL.FTZ R108, R16, R108 ;  /* 0x0000006c106c7220 */ /* 0x002fca0000410000 */
[----:B------:R-:W1:Y:S01]  /*23a0*/  MUFU.EX2 R6, R6 ;  /* 0x0000000600067308 */ /* 0x000e620000000800 */
[----:B--2---:R-:W-:Y:S01]  /*23b0*/  FADD.FTZ R17, R10, R79 ;  /* 0x0000004f0a117221 */ /* 0x004fe20000010000 */
[----:B------:R-:W-:Y:S02]  /*23c0*/  MOV R5, R96 ;  /* 0x0000006000057202 */ /* 0x000fe40000000f00 */
[----:B------:R-:W4:Y:S01]  /*23d0*/  MUFU.EX2 R12, R12 ;  /* 0x0000000c000c7308 */ /* 0x000f220000000800 */
[C---:B------:R-:W-:Y:S01]  /*23e0*/  FMUL.FTZ R19, R103.reuse, R17 ;  /* 0x0000001167137220 */ /* 0x040fe20000410000 */
[----:B-----5:R-:W-:Y:S01]  /*23f0*/  FMUL.FTZ R109, R14, R109 ;  /* 0x0000006d0e6d7220 */ /* 0x020fe20000410000 */
[----:B------:R2:W3:Y:S01]  /*2400*/  LDG.E.64 R46, desc[UR16][R4.64] ;  /* 0x00000010042e7981 */ /* 0x0004e2000c1e1b00 */
[----:B------:R-:W5:Y:S01]  /*2410*/  MUFU.EX2 R7, R7 ;  /* 0x0000000700077308 */ /* 0x000f620000000800 */
[-C--:B------:R-:W-:Y:S01]  /*2420*/  FFMA.FTZ R21, R106, R0.reuse, R19 ;  /* 0x000000006a157223 */ /* 0x080fe20000010013 */
[----:B------:R-:W-:Y:S01]  /*2430*/  FMUL.FTZ R19, R103, R0 ;  /* 0x0000000067137220 */ /* 0x000fe20000410000 */
[----:B------:R-:W-:Y:S01]  /*2440*/  FMUL.FTZ R111, R14, R111 ;  /* 0x0000006f0e6f7220 */ /* 0x000fe20000410000 */
[----:B------:R-:W5:Y:S01]  /*2450*/  MUFU.COS R98, R23 ;  /* 0x0000001700627308 */ /* 0x000f620000000000 */
[----:B------:R-:W3:Y:S01]  /*2460*/  LDG.E.128 R8, desc[UR16][R44.64+-0x10] ;  /* 0xfffff0102c087981 */ /* 0x000ee2000c1e1d00 */
[----:B------:R-:W-:Y:S01]  /*2470*/  FFMA.FTZ R20, R106, R17, -R19 ;  /* 0x000000116a147223 */ /* 0x000fe20000010813 */
[----:B------:R-:W-:-:S03]  /*2480*/  FADD.FTZ R21, RZ, R21 ;  /* 0x00000015ff157221 */ /* 0x000fc60000010000 */
[----:B------:R-:W-:Y:S01]  /*2490*/  FADD.FTZ R20, R20, R81 ;  /* 0x0000005114147221 */ /* 0x000fe20000010000 */
[C---:B------:R-:W-:Y:S01]  /*24a0*/  FMUL.FTZ R17, R107.reuse, R21 ;  /* 0x000000156b117220 */ /* 0x040fe20000410000 */
[----:B------:R-:W-:Y:S02]  /*24b0*/  MUFU.COS R100, R22 ;  /* 0x0000001600647308 */ /* 0x000fe40000000000 */
[-C--:B------:R-:W-:Y:S01]  /*24c0*/  FMUL.FTZ R16, R107, R20.reuse ;  /* 0x000000146b107220 */ /* 0x080fe20000410000 */
[----:B------:R-:W-:-:S03]  /*24d0*/  FFMA.FTZ R20, R108, R20, -R17 ;  /* 0x000000146c147223 */ /* 0x000fc60000010811 */
[----:B------:R-:W-:Y:S02]  /*24e0*/  FFMA.FTZ R16, R108, R21, R16 ;  /* 0x000000156c107223 */ /* 0x000fe40000010010 */
[----:B------:R-:W0:Y:S02]  /*24f0*/  MUFU.SIN R0, R23 ;  /* 0x0000001700007308 */ /* 0x000e240000000400 */
[----:B------:R-:W-:Y:S01]  /*2500*/  FADD.FTZ R16, RZ, R16 ;  /* 0x00000010ff107221 */ /* 0x000fe20000010000 */
[----:B------:R-:W-:-:S03]  /*2510*/  FADD.FTZ R20, R20, R83 ;  /* 0x0000005314147221 */ /* 0x000fc60000010000 */
[C---:B--2---:R-:W-:Y:S01]  /*2520*/  FMUL.FTZ R4, R109.reuse, R16 ;  /* 0x000000106d047220 */ /* 0x044fe20000410000 */
[-C--:B------:R-:W-:Y:S01]  /*2530*/  FMUL.FTZ R5, R109, R20.reuse ;  /* 0x000000146d057220 */ /* 0x080fe20000410000 */
[----:B------:R-:W2:Y:S02]  /*2540*/  MUFU.SIN R18, R22 ;  /* 0x0000001600127308 */ /* 0x000ea40000000400 */
[C---:B------:R-:W-:Y:S01]  /*2550*/  FFMA.FTZ R4, R111.reuse, R20, -R4 ;  /* 0x000000146f047223 */ /* 0x040fe20000010804 */
[C---:B-1----:R-:W-:Y:S01]  /*2560*/  FMUL.FTZ R112, R6.reuse, R13 ;  /* 0x0000000d06707220 */ /* 0x042fe20000410000 */
[----:B------:R-:W-:Y:S01]  /*2570*/  FMUL.FTZ R113, R6, R113 ;  /* 0x0000007106717220 */ /* 0x000fe20000410000 */
[----:B------:R-:W-:-:S03]  /*2580*/  FFMA.FTZ R5, R111, R16, R5 ;  /* 0x000000106f057223 */ /* 0x000fc60000010005 */
[----:B------:R-:W1:Y:S01]  /*2590*/  MUFU.EX2 R99, R99 ;  /* 0x0000006300637308 */ /* 0x000e620000000800 */
[----:B----4-:R-:W-:Y:S01]  /*25a0*/  FMUL.FTZ R101, R12, R101 ;  /* 0x000000650c657220 */ /* 0x010fe20000410000 */
[----:B------:R-:W-:Y:S01]  /*25b0*/  FADD.FTZ R6, R4, R85 ;  /* 0x0000005504067221 */ /* 0x000fe20000010000 */
[C---:B-----5:R-:W-:Y:S01]  /*25c0*/  FMUL.FTZ R98, R7.reuse, R98 ;  /* 0x0000006207627220 */ /* 0x060fe20000410000 */
[----:B0-----:R-:W-:Y:S01]  /*25d0*/  FMUL.FTZ R0, R7, R0 ;  /* 0x0000000007007220 */ /* 0x001fe20000410000 */
[----:B------:R-:W-:Y:S01]  /*25e0*/  FADD.FTZ R7, RZ, R5 ;  /* 0x00000005ff077221 */ /* 0x000fe20000010000 */
[----:B------:R-:W-:Y:S01]  /*25f0*/  FMUL.FTZ R102, R12, R15 ;  /* 0x0000000f0c667220 */ /* 0x000fe20000410000 */
[----:B------:R-:W-:Y:S01]  /*2600*/  FMUL.FTZ R19, R101, R6 ;  /* 0x0000000665137220 */ /* 0x000fe20000410000 */
[-C--:B------:R-:W-:Y:S01]  /*2610*/  FMUL.FTZ R4, R112, R104.reuse ;  /* 0x0000006870047220 */ /* 0x080fe20000410000 */
[----:B------:R-:W-:Y:S01]  /*2620*/  FMUL.FTZ R5, R113, R104 ;  /* 0x0000006871057220 */ /* 0x000fe20000410000 */
[-C--:B------:R-:W-:Y:S01]  /*2630*/  FMUL.FTZ R17, R101, R7.reuse ;  /* 0x0000000765117220 */ /* 0x080fe20000410000 */
[----:B------:R-:W-:Y:S01]  /*2640*/  FFMA.FTZ R19, R102, R7, R19 ;  /* 0x0000000766137223 */ /* 0x000fe20000010013 */
[-C--:B------:R-:W-:Y:S01]  /*2650*/  FFMA.FTZ R4, R113, R105.reuse, R4 ;  /* 0x0000006971047223 */ /* 0x080fe20000010004 */
[----:B------:R-:W-:Y:S01]  /*2660*/  FFMA.FTZ R5, R112, R105, -R5 ;  /* 0x0000006970057223 */ /* 0x000fe20000010805 */
[C---:B-1----:R-:W-:Y:S01]  /*2670*/  FMUL.FTZ R100, R99.reuse, R100 ;  /* 0x0000006463647220 */ /* 0x042fe20000410000 */
[----:B------:R-:W-:Y:S01]  /*2680*/  FFMA.FTZ R6, R102, R6, -R17 ;  /* 0x0000000666067223 */ /* 0x000fe20000010811 */
[----:B--2---:R-:W-:Y:S01]  /*2690*/  FMUL.FTZ R99, R99, R18 ;  /* 0x0000001263637220 */ /* 0x004fe20000410000 */
[----:B------:R-:W-:Y:S01]  /*26a0*/  FADD.FTZ R19, RZ, R19 ;  /* 0x00000013ff137221 */ /* 0x000fe20000010000 */
[CC--:B------:R-:W-:Y:S01]  /*26b0*/  FMUL.FTZ R7, R103.reuse, R4.reuse ;  /* 0x0000000467077220 */ /* 0x0c0fe20000410000 */
[----:B------:R-:W-:Y:S01]  /*26c0*/  FMUL.FTZ R17, R103, R5 ;  /* 0x0000000567117220 */ /* 0x000fe20000410000 */
[----:B------:R-:W-:Y:S01]  /*26d0*/  FADD.FTZ R6, R6, R87 ;  /* 0x0000005706067221 */ /* 0x000fe20000010000 */
        /* <DEDUP_REMOVED lines=14> */
[----:B------:R-:W2:Y:S01]  /*27c0*/  LDG.E.128 R12, desc[UR16][R44.64] ;  /* 0x000000102c0c7981 */ /* 0x000ea2000c1e1d00 */
[-C--:B------:R-:W-:Y:S01]  /*27d0*/  FMUL.FTZ R18, R0, R7.reuse ;  /* 0x0000000700127220 */ /* 0x080fe20000410000 */
[C---:B------:R-:W-:Y:S01]  /*27e0*/  FFMA.FTZ R17, R98.reuse, R7, R17 ;  /* 0x0000000762117223 */ /* 0x040fe20000010011 */
[-C--:B------:R-:W-:Y:S01]  /*27f0*/  FMUL.FTZ R5, R109, R4.reuse ;  /* 0x000000046d057220 */ /* 0x080fe20000410000 */
[C---:B------:R-:W-:Y:S01]  /*2800*/  FFMA.FTZ R16, R111.reuse, R4, -R16 ;  /* 0x000000046f107223 */ /* 0x040fe20000010810 */
[----:B------:R-:W-:Y:S01]  /*2810*/  FFMA.FTZ R18, R98, R19, -R18 ;  /* 0x0000001362127223 */ /* 0x000fe20000010812 */
[----:B------:R-:W-:Y:S01]  /*2820*/  FADD.FTZ R116, RZ, R17 ;  /* 0x00000011ff747221 */ /* 0x000fe20000010000 */
[----:B------:R-:W-:Y:S01]  /*2830*/  FFMA.FTZ R5, R111, R6, R5 ;  /* 0x000000066f057223 */ /* 0x000fe20000010005 */
[----:B------:R-:W-:Y:S01]  /*2840*/  FMUL.FTZ R17, R101, R16 ;  /* 0x0000001065117220 */ /* 0x000fe20000410000 */
[----:B------:R-:W-:-:S02]  /*2850*/  FADD.FTZ R117, R18, R91 ;  /* 0x0000005b12757221 */ /* 0x000fc40000010000 */
[-C--:B------:R-:W-:Y:S01]  /*2860*/  FMUL.FTZ R7, R101, R5.reuse ;  /* 0x0000000565077220 */ /* 0x080fe20000410000 */
[----:B------:R-:W0:Y:S01]  /*2870*/  SHFL.UP PT, R18, R116, 0x1, RZ ;  /* 0x0420000074127989 */ /* 0x000e2200000e00ff */
[C---:B------:R-:W-:Y:S02]  /*2880*/  FFMA.FTZ R17, R102.reuse, R5, R17 ;  /* 0x0000000566117223 */ /* 0x040fe40000010011 */
[----:B------:R-:W-:Y:S01]  /*2890*/  FFMA.FTZ R7, R102, R16, -R7 ;  /* 0x0000001066077223 */ /* 0x000fe20000010807 */
[----:B------:R-:W1:Y:S01]  /*28a0*/  SHFL.UP PT, R6, R117, 0x1, RZ ;  /* 0x0420000075067989 */ /* 0x000e6200000e00ff */
[C---:B------:R-:W-:Y:S02]  /*28b0*/  FMUL.FTZ R5, R99.reuse, R17 ;  /* 0x0000001163057220 */ /* 0x040fe40000410000 */
[-C--:B------:R-:W-:Y:S02]  /*28c0*/  FMUL.FTZ R4, R99, R7.reuse ;  /* 0x0000000763047220 */ /* 0x080fe40000410000 */
[----:B------:R-:W-:-:S02]  /*28d0*/  FFMA.FTZ R5, R100, R7, -R5 ;  /* 0x0000000764057223 */ /* 0x000fc40000010805 */
[----:B------:R-:W-:Y:S02]  /*28e0*/  FFMA.FTZ R17, R100, R17, R4 ;  /* 0x0000001164117223 */ /* 0x000fe40000010004 */
[C---:B------:R-:W-:Y:S02]  /*28f0*/  FMUL.FTZ R7, R0.reuse, R5 ;  /* 0x0000000500077220 */ /* 0x040fe40000410000 */
[-C--:B------:R-:W-:Y:S02]  /*2900*/  FMUL.FTZ R4, R0, R17.reuse ;  /* 0x0000001100047220 */ /* 0x080fe40000410000 */
[C---:B------:R-:W-:Y:S02]  /*2910*/  FFMA.FTZ R114, R98.reuse, R17, R7 ;  /* 0x0000001162727223 */ /* 0x040fe40000010007 */
[----:B------:R-:W-:-:S03]  /*2920*/  FFMA.FTZ R115, R98, R5, -R4 ;  /* 0x0000000562737223 */ /* 0x000fc60000010804 */
[----:B------:R-:W4:Y:S01]  /*2930*/  SHFL.UP PT, R5, R114, 0x1, RZ ;  /* 0x0420000072057989 */ /* 0x000f2200000e00ff */
        /* <DEDUP_REMOVED lines=9> */
[-C--:B----4-:R-:W-:Y:S01]  /*29d0*/  FMUL.FTZ R7, R115, R5.reuse ;  /* 0x0000000573077220 */ /* 0x090fe20000410000 */
[----:B------:R-:W-:-:S03]  /*29e0*/  FMUL.FTZ R6, R114, R5 ;  /* 0x0000000572067220 */ /* 0x000fc60000410000 */
[-C--:B0-----:R-:W-:Y:S01]  /*29f0*/  @P1 FFMA.FTZ R114, R114, R4.reuse, R7 ;  /* 0x0000000472721223 */ /* 0x081fe20000010007 */
[----:B------:R-:W-:Y:S01]  /*2a00*/  @P1 FFMA.FTZ R115, R115, R4, -R6 ;  /* 0x0000000473731223 */ /* 0x000fe20000010806 */
[----:B------:R-:W-:-:S03]  /*2a10*/  ISETP.GE.AND P1, PT, R110, 0x2, PT ;  /* 0x000000026e00780c */ /* 0x000fc60003f26270 */
[----:B------:R-:W0:Y:S04]  /*2a20*/  SHFL.UP PT, R5, R114, 0x2, RZ ;  /* 0x0440000072057989 */ /* 0x000e2800000e00ff */
[----:B------:R-:W4:Y:S01]  /*2a30*/  SHFL.UP PT, R4, R115, 0x2, RZ ;  /* 0x0440000073047989 */ /* 0x000f2200000e00ff */
        /* <DEDUP_REMOVED lines=10> */
[-C--:B----4-:R-:W-:Y:S01]  /*2ae0*/  @P1 FFMA.FTZ R114, R114, R4.reuse, R7 ;  /* 0x0000000472721223 */ /* 0x090fe20000010007 */
[----:B------:R-:W-:-:S04]  /*2af0*/  @P1 FFMA.FTZ R115, R115, R4, -R6 ;  /* 0x0000000473731223 */ /* 0x000fc80000010806 */
[----:B------:R-:W0:Y:S01]  /*2b00*/  SHFL.UP PT, R5, R114, 0x4, RZ ;  /* 0x0480000072057989 */ /* 0x000e2200000e00ff */
[----:B------:R-:W-:-:S03]  /*2b10*/  ISETP.GE.AND P1, PT, R110, 0x4, PT ;  /* 0x000000046e00780c */ /* 0x000fc60003f26270 */
[----:B------:R-:W4:Y:S01]  /*2b20*/  SHFL.UP PT, R4, R115, 0x4, RZ ;  /* 0x0480000073047989 */ /* 0x000f2200000e00ff */
        /* <DEDUP_REMOVED lines=10> */
[-C--:B----4-:R-:W-:Y:S01]  /*2bd0*/  @P1 FFMA.FTZ R114, R114, R4.reuse, R7 ;  /* 0x0000000472721223 */ /* 0x090fe20000010007 */
[----:B------:R-:W-:-:S04]  /*2be0*/  @P1 FFMA.FTZ R115, R115, R4, -R6 ;  /* 0x0000000473731223 */ /* 0x000fc80000010806 */
[----:B------:R-:W4:Y:S04]  /*2bf0*/  SHFL.UP PT, R5, R114, 0x8, RZ ;  /* 0x0500000072057989 */ /* 0x000f2800000e00ff */
[----:B------:R-:W5:Y:S01]  /*2c00*/  SHFL.UP PT, R4, R115, 0x8, RZ ;  /* 0x0500000073047989 */ /* 0x000f6200000e00ff */
[----:B------:R-:W-:Y:S01]  /*2c10*/  ISETP.GE.AND P1, PT, R110, 0x8, PT ;  /* 0x000000086e00780c */ /* 0x000fe20003f26270 */
[-C--:B-1----:R-:W-:Y:S01]  /*2c20*/  FMUL.FTZ R6, R114, R17.reuse ;  /* 0x0000001172067220 */ /* 0x082fe20000410000 */
[----:B------:R-:W-:-:S04]  /*2c30*/  FMUL.FTZ R17, R115, R17 ;  /* 0x0000001173117220 */ /* 0x000fc80000410000 */
[-C--:B0-----:R-:W-:Y:S01]  /*2c40*/  FFMA.FTZ R17, R114, R16.reuse, R17 ;  /* 0x0000001072117223 */ /* 0x081fe20000010011 */
[----:B------:R-:W-:-:S06]  /*2c50*/  FFMA.FTZ R6, R115, R16, -R6 ;  /* 0x0000001073067223 */ /* 0x000fcc0000010806 */
[----:B------:R-:W-:Y:S01]  /*2c60*/  @P1 FADD.FTZ R116, R116, R17 ;  /* 0x0000001174741221 */ /* 0x000fe20000010000 */
[-C--:B----4-:R-:W-:Y:S01]  /*2c70*/  FMUL.FTZ R7, R115, R5.reuse ;  /* 0x0000000573077220 */ /* 0x090fe20000410000 */
[----:B------:R-:W-:Y:S01]  /*2c80*/  @P1 FADD.FTZ R117, R117, R6 ;  /* 0x0000000675751221 */ /* 0x000fe20000010000 */
[C---:B------:R-:W-:Y:S02]  /*2c90*/  FMUL.FTZ R6, R114.reuse, R5 ;  /* 0x0000000572067220 */ /* 0x040fe40000410000 */
[-C--:B-----5:R-:W-:Y:S01]  /*2ca0*/  @P1 FFMA.FTZ R114, R114, R4.reuse, R7 ;  /* 0x0000000472721223 */ /* 0x0a0fe20000010007 */
[----:B------:R-:W0:Y:S01]  /*2cb0*/  SHFL.UP PT, R20, R116, 0x10, RZ ;  /* 0x0600000074147989 */ /* 0x000e2200000e00ff */
[----:B------:R-:W-:-:S03]  /*2cc0*/  @P1 FFMA.FTZ R115, R115, R4, -R6 ;  /* 0x0000000473731223 */ /* 0x000fc60000010806 */
[----:B------:R-:W1:Y:S04]  /*2cd0*/  SHFL.UP PT, R5, R117, 0x10, RZ ;  /* 0x0600000075057989 */ /* 0x000e6800000e00ff */
[----:B------:R-:W4:Y:S04]  /*2ce0*/  SHFL.UP PT, R4, R114, 0x10, RZ ;  /* 0x0600000072047989 */ /* 0x000f2800000e00ff */
        /* <DEDUP_REMOVED lines=27> */
[----:B------:R-:W-:-:S03]  /*2ea0*/  FSEL R114, R115, R20, !P1 ;  /* 0x0000001473727208 */ /* 0x000fc60004800000 */
[----:B------:R-:W1:Y:S01]  /*2eb0*/  SHFL.UP PT, R115, R119, 0x1, RZ ;  /* 0x0420000077737989 */ /* 0x000e6200000e00ff */
[----:B------:R-:W-:-:S03]  /*2ec0*/  FSEL R116, R116, R23, !P1 ;  /* 0x0000001774747208 */ /* 0x000fc60004800000 */
[----:B------:R-:W-:Y:S01]  /*2ed0*/  @P3 LDS.64 R48, [UR7+0x448] ;  /* 0x00044807ff303984 */ /* 0x000fe20008000a00 */
[----:B------:R-:W-:-:S03]  /*2ee0*/  FSEL R117, R117, R22, !P1 ;  /* 0x0000001675757208 */ /* 0x000fc60004800000 */
[----:B------:R-:W3:Y:S04]  /*2ef0*/  SHFL.UP PT, R114, R114, 0x1, RZ ;  /* 0x0420000072727989 */ /* 0x000ee800000e00ff */
[----:B------:R-:W4:Y:S04]  /*2f00*/  SHFL.UP PT, R116, R116, 0x1, RZ ;  /* 0x0420000074747989 */ /* 0x000f2800000e00ff */
[----:B------:R-:W5:Y:S01]  /*2f10*/  SHFL.UP PT, R117, R117, 0x1, RZ ;  /* 0x0420000075757989 */ /* 0x000f6200000e00ff */
[--C-:B0-----:R-:W-:Y:S02]  /*2f20*/  HADD2.F32 R23, -RZ, R8.reuse.H1_H1 ;  /* 0x30000008ff177230 */ /* 0x101fe40000004100 */
[----:B------:R-:W-:Y:S01]  /*2f30*/  HADD2.F32 R118, -RZ, R8.H0_H0 ;  /* 0x20000008ff767230 */ /* 0x000fe20000004100 */
[----:B-1----:R-:W-:Y:S01]  /*2f40*/  @!P2 MOV R115, R17 ;  /* 0x000000110073a202 */ /* 0x002fe20000000f00 */
[----:B------:R-:W-:-:S02]  /*2f50*/  HADD2.F32 R8, -RZ, R9.H0_H0 ;  /* 0x20000009ff087230 */ /* 0x000fc40000004100 */
[----:B------:R-:W-:Y:S02]  /*2f60*/  HADD2.F32 R120, -RZ, R9.H1_H1 ;  /* 0x30000009ff787230 */ /* 0x000fe40000004100 */
[C---:B------:R-:W-:Y:S01]  /*2f70*/  FMUL.FTZ R9, R23.reuse, R47 ;  /* 0x0000002f17097220 */ /* 0x040fe20000410000 */
[--C-:B------:R-:W-:Y:S02]  /*2f80*/  HADD2.F32 R20, -RZ, R10.reuse.H0_H0 ;  /* 0x2000000aff147230 */ /* 0x100fe40000004100 */
[----:B------:R-:W-:Y:S02]  /*2f90*/  HADD2.F32 R21, -RZ, R10.H1_H1 ;  /* 0x3000000aff157230 */ /* 0x000fe40000004100 */
[----:B------:R-:W-:Y:S01]  /*2fa0*/  FMUL.FTZ R10, R23, R46 ;  /* 0x0000002e170a7220 */ /* 0x000fe20000410000 */
[--C-:B------:R-:W-:Y:S02]  /*2fb0*/  HADD2.F32 R22, -RZ, R11.reuse.H0_H0 ;  /* 0x2000000bff167230 */ /* 0x100fe40000004100 */
[----:B------:R-:W-:-:S02]  /*2fc0*/  HADD2.F32 R23, -RZ, R11.H1_H1 ;  /* 0x3000000bff177230 */ /* 0x000fc40000004100 */
[C---:B------:R-:W-:Y:S01]  /*2fd0*/  FFMA.FTZ R11, R118.reuse, R46, -R9 ;  /* 0x0000002e760b7223 */ /* 0x040fe20000010809 */
[----:B------:R-:W-:Y:S01]  /*2fe0*/  FFMA.FTZ R10, R118, R47, R10 ;  /* 0x0000002f760a7223 */ /* 0x000fe2000001000a */
[----:B---3--:R-:W-:Y:S02]  /*2ff0*/  @!P2 MOV R114, R16 ;  /* 0x000000100072a202 */ /* 0x008fe40000000f00 */
[----:B----4-:R-:W-:Y:S02]  /*3000*/  @!P2 MOV R116, R19 ;  /* 0x000000130074a202 */ /* 0x010fe40000000f00 */
        /* <DEDUP_REMOVED lines=8> */
[----:B------:R-:W-:Y:S01]  /*3090*/  FMUL.FTZ R48, R23, R46 ;  /* 0x0000002e17307220 */ /* 0x000fe20000410000 */
[C---:B------:R-:W-:Y:S01]  /*30a0*/  FMUL.FTZ R49, R113.reuse, R116 ;  /* 0x0000007471317220 */ /* 0x040fe20000410000 */
[----:B------:R-:W-:Y:S01]  /*30b0*/  FMUL.FTZ R113, R113, R117 ;  /* 0x0000007571717220 */ /* 0x000fe20000410000 */
[CC--:B------:R-:W-:Y:S01]  /*30c0*/  FMUL.FTZ R119, R21.reuse, R47.reuse ;  /* 0x0000002f15777220 */ /* 0x0c0fe20000410000 */
[-C--:B------:R-:W-:Y:S01]  /*30d0*/  FMUL.FTZ R118, R21, R46.reuse ;  /* 0x0000002e15767220 */ /* 0x080fe20000410000 */
[C---:B------:R-:W-:Y:S01]  /*30e0*/  FFMA.FTZ R23, R22.reuse, R46, -R115 ;  /* 0x0000002e16177223 */ /* 0x040fe20000010873 */
[----:B------:R-:W-:Y:S01]  /*30f0*/  FFMA.FTZ R22, R22, R47, R48 ;  /* 0x0000002f16167223 */ /* 0x000fe20000010030 */
[C---:B------:R-:W-:Y:S01]  /*3100*/  FFMA.FTZ R114, R112.reuse, R116, R113 ;  /* 0x0000007470727223 */ /* 0x040fe20000010071 */
[----:B------:R-:W-:Y:S01]  /*3110*/  FFMA.FTZ R48, R112, R117, -R49 ;  /* 0x0000007570307223 */ /* 0x000fe20000010831 */
        /* <DEDUP_REMOVED lines=11> */
[----:B------:R-:W-:Y:S01]  /*31d0*/  FMUL.FTZ R104, R104, R12 ;  /* 0x0000000c68687220 */ /* 0x000fe20000410000 */
[--C-:B------:R-:W-:Y:S02]  /*31e0*/  HADD2.F32 R114, -RZ, R15.reuse.H0_H0 ;  /* 0x2000000fff727230 */ /* 0x100fe40000004100 */
[----:B------:R-:W-:Y:S02]  /*31f0*/  HADD2.F32 R115, -RZ, R15.H1_H1 ;  /* 0x3000000fff737230 */ /* 0x000fe40000004100 */
[C---:B------:R-:W-:Y:S01]  /*3200*/  FFMA.FTZ R15, R105.reuse, R13, R104 ;  /* 0x0000000d690f7223 */ /* 0x040fe20000010068 */
[CC--:B------:R-:W-:Y:S01]  /*3210*/  FMUL.FTZ R48, R118.reuse, R47.reuse ;  /* 0x0000002f76307220 */ /* 0x0c0fe20000410000 */
[----:B------:R-:W-:Y:S01]  /*3220*/  FMUL.FTZ R118, R118, R46 ;  /* 0x0000002e76767220 */ /* 0x000fe20000410000 */
[----:B------:R-:W-:Y:S01]  /*3230*/  FFMA.FTZ R14, R105, R12, -R14 ;  /* 0x0000000c690e7223 */ /* 0x000fe2000001080e */
[-C--:B------:R-:W-:Y:S01]  /*3240*/  FMUL.FTZ R105, R117, R47.reuse ;  /* 0x0000002f75697220 */ /* 0x080fe20000410000 */
[CC--:B------:R-:W-:Y:S01]  /*3250*/  FMUL.FTZ R9, R120.reuse, R47.reuse ;  /* 0x0000002f78097220 */ /* 0x0c0fe20000410000 */
[----:B------:R-:W-:Y:S01]  /*3260*/  FADD.FTZ R15, RZ, R15 ;  /* 0x0000000fff0f7221 */ /* 0x000fe20000010000 */
[-C--:B------:R-:W-:Y:S01]  /*3270*/  FMUL.FTZ R120, R120, R46.reuse ;  /* 0x0000002e78787220 */ /* 0x080fe20000410000 */
[CC--:B------:R-:W-:Y:S01]  /*3280*/  FFMA.FTZ R104, R49.reuse, R46.reuse, -R48 ;  /* 0x0000002e31687223 */ /* 0x0c0fe20000010830 */
[----:B------:R-:W-:Y:S01]  /*3290*/  FFMA.FTZ R49, R49, R47, R118 ;  /* 0x0000002f31317223 */ /* 0x000fe20000010076 */
[----:B------:R-:W-:Y:S01]  /*32a0*/  FADD.FTZ R48, R14, R79 ;  /* 0x0000004f0e307221 */ /* 0x000fe20000010000 */
[-C--:B------:R-:W-:Y:S01]  /*32b0*/  FMUL.FTZ R118, R117, R46.reuse ;  /* 0x0000002e75767220 */ /* 0x080fe20000410000 */
[-C--:B------:R-:W-:Y:S01]  /*32c0*/  FFMA.FTZ R14, R112, R46.reuse, -R105 ;  /* 0x0000002e700e7223 */ /* 0x080fe20000010869 */
[C---:B------:R-:W-:Y:S01]  /*32d0*/  FFMA.FTZ R9, R8.reuse, R46, -R9 ;  /* 0x0000002e08097223 */ /* 0x040fe20000010809 */
[C---:B------:R-:W-:Y:S01]  /*32e0*/  FMUL.FTZ R105, R103.reuse, R15 ;  /* 0x0000000f67697220 */ /* 0x040fe20000410000 */
[-C--:B------:R-:W-:Y:S01]  /*32f0*/  FFMA.FTZ R8, R8, R47.reuse, R120 ;  /* 0x0000002f08087223 */ /* 0x080fe20000010078 */
[-C--:B------:R-:W-:Y:S01]  /*3300*/  FMUL.FTZ R120, R103, R48.reuse ;  /* 0x0000003067787220 */ /* 0x080fe20000410000 */
[----:B------:R-:W-:Y:S01]  /*3310*/  FFMA.FTZ R103, R112, R47, R118 ;  /* 0x0000002f70677223 */ /* 0x000fe20000010076 */
[----:B------:R-:W-:-:S02]  /*3320*/  FFMA.FTZ R118, R106, R48, -R105 ;  /* 0x000000306a767223 */ /* 0x000fc40000010869 */
[----:B------:R-:W-:Y:S02]  /*3330*/  FFMA.FTZ R105, R106, R15, R120 ;  /* 0x0000000f6a697223 */ /* 0x000fe40000010078 */
[----:B------:R-:W-:Y:S02]  /*3340*/  FADD.FTZ R106, R118, R81 ;  /* 0x00000051766a7221 */ /* 0x000fe40000010000 */
[----:B------:R-:W-:Y:S01]  /*3350*/  FADD.FTZ R105, RZ, R105 ;  /* 0x00000069ff697221 */ /* 0x000fe20000010000 */
[C---:B------:R-:W-:Y:S01]  /*3360*/  FMUL.FTZ R112, R116.reuse, R47 ;  /* 0x0000002f74707220 */ /* 0x040fe20000410000 */
[C---:B------:R-:W-:Y:S01]  /*3370*/  FMUL.FTZ R117, R107.reuse, R106 ;  /* 0x0000006a6b757220 */ /* 0x040fe20000410000 */
[-C--:B------:R-:W-:Y:S01]  /*3380*/  FMUL.FTZ R116, R116, R46.reuse ;  /* 0x0000002e74747220 */ /* 0x080fe20000410000 */
[-C--:B------:R-:W-:Y:S01]  /*3390*/  FMUL.FTZ R107, R107, R105.reuse ;  /* 0x000000696b6b7220 */ /* 0x080fe20000410000 */
[-C--:B------:R-:W-:Y:S01]  /*33a0*/  FFMA.FTZ R112, R113, R46.reuse, -R112 ;  /* 0x0000002e71707223 */ /* 0x080fe20000010870 */
[C---:B------:R-:W-:Y:S01]  /*33b0*/  FFMA.FTZ R117, R108.reuse, R105, R117 ;  /* 0x000000696c757223 */ /* 0x040fe20000010075 */
[-C--:B------:R-:W-:Y:S01]  /*33c0*/  FMUL.FTZ R119, R115, R47.reuse ;  /* 0x0000002f73777220 */ /* 0x080fe20000410000 */
[----:B------:R-:W-:Y:S01]  /*33d0*/  FFMA.FTZ R113, R113, R47, R116 ;  /* 0x0000002f71717223 */ /* 0x000fe20000010074 */
[----:B------:R-:W-:Y:S01]  /*33e0*/  FMUL.FTZ R115, R115, R46 ;  /* 0x0000002e73737220 */ /* 0x000fe20000410000 */
[----:B------:R-:W-:Y:S01]  /*33f0*/  FFMA.FTZ R116, R108, R106, -R107 ;  /* 0x0000006a6c747223 */ /* 0x000fe2000001086b */
[----:B------:R-:W-:Y:S01]  /*3400*/  FADD.FTZ R108, RZ, R117 ;  /* 0x00000075ff6c7221 */ /* 0x000fe20000010000 */
[----:B------:R-:W-:Y:S01]  /*3410*/  ISETP.NE.AND P1, PT, R59, RZ, PT ;  /* 0x000000ff3b00720c */ /* 0x000fe20003f25270 */
[C---:B------:R-:W-:Y:S01]  /*3420*/  FFMA.FTZ R46, R114.reuse, R46, -R119 ;  /* 0x0000002e722e7223 */ /* 0x040fe20000010877 */
[----:B------:R-:W-:Y:S01]  /*3430*/  FMUL.FTZ R107, R5, R19 ;  /* 0x00000013056b7220 */ /* 0x000fe20000410000 */
[----:B------:R-:W-:Y:S01]  /*3440*/  FFMA.FTZ R47, R114, R47, R115 ;  /* 0x0000002f722f7223 */ /* 0x000fe20000010073 */
[----:B------:R-:W-:Y:S01]  /*3450*/  FADD.FTZ R114, R116, R83 ;  /* 0x0000005374727221 */ /* 0x000fe20000010000 */
[----:B------:R-:W-:Y:S01]  /*3460*/  FMUL.FTZ R118, R109, R108 ;  /* 0x0000006c6d767220 */ /* 0x000fe20000410000 */
[C---:B------:R-:W-:Y:S01]  /*3470*/  FFMA.FTZ R115, R4.reuse, R18, -R107 ;  /* 0x0000001204737223 */ /* 0x040fe2000001086b */
[----:B------:R-:W-:Y:S01]  /*3480*/  FMUL.FTZ R107, R5, R17 ;  /* 0x00000011056b7220 */ /* 0x000fe20000410000 */
[----:B------:R-:W-:Y:S01]  /*3490*/  FMUL.FTZ R109, R109, R114 ;  /* 0x000000726d6d7220 */ /* 0x000fe20000410000 */
[----:B------:R-:W-:Y:S01]  /*34a0*/  FMUL.FTZ R116, R5, R18 ;  /* 0x0000001205747220 */ /* 0x000fe20000410000 */
[----:B------:R-:W-:Y:S01]  /*34b0*/  FFMA.FTZ R118, R111, R114, -R118 ;  /* 0x000000726f767223 */ /* 0x000fe20000010876 */
[----:B------:R-:W-:Y:S01]  /*34c0*/  FMUL.FTZ R18, R5, R16 ;  /* 0x0000001005127220 */ /* 0x000fe20000410000 */
[----:B------:R-:W-:Y:S01]  /*34d0*/  FFMA.FTZ R109, R111, R108, R109 ;  /* 0x0000006c6f6d7223 */ /* 0x000fe2000001006d */
[----:B------:R-:W-:Y:S01]  /*34e0*/  FFMA.FTZ R16, R4, R16, -R107 ;  /* 0x0000001004107223 */ /* 0x000fe2000001086b */
[----:B------:R-:W-:Y:S01]  /*34f0*/  LEA R44, P4, R24, R44, 0x1 ;  /* 0x0000002c182c7211 */ /* 0x000fe200078808ff */
[----:B------:R-:W-:Y:S01]  /*3500*/  FADD.FTZ R107, R118, R85 ;  /* 0x00000055766b7221 */ /* 0x000fe20000010000 */
[C---:B------:R-:W-:Y:S01]  /*3510*/  FFMA.FTZ R116, R4.reuse, R19, R116 ;  /* 0x0000001304747223 */ /* 0x040fe20000010074 */
[----:B------:R-:W-:Y:S01]  /*3520*/  FFMA.FTZ R17, R4, R17, R18 ;  /* 0x0000001104117223 */ /* 0x000fe20000010012 */
[----:B------:R-:W-:Y:S01]  /*3530*/  BSSY.RECONVERGENT B0, `(.L_x_2183) ;  /* 0x000000e000007945 */ /* 0x000fe20003800200 */
[----:B------:R-:W-:Y:S01]  /*3540*/  FADD.FTZ R18, R6, R115 ;  /* 0x0000007306127221 */ /* 0x000fe20000010000 */
[----:B------:R-:W-:Y:S01]  /*3550*/  FADD.FTZ R6, RZ, R109 ;  /* 0x0000006dff067221 */ /* 0x000fe20000010000 */
[----:B------:R-:W-:Y:S01]  /*3560*/  IADD3.X R45, PT, PT, R45, R25, RZ, P4, !PT ;  /* 0x000000192d2d7210 */ /* 0x000fe200027fe4ff */
        /* <DEDUP_REMOVED lines=10> */
.L_x_2184:
[----:B------:R-:W-:Y:S05]  /*3610*/  BSYNC.RECONVERGENT B0 ;  /* 0x0000000000007941 */ /* 0x000fea0003800200 */
.L_x_2183:
[-C--:B0-----:R-:W-:Y:S01]  /*3620*/  FMUL.FTZ R4, R101, R6.reuse ;  /* 0x0000000665047220 */ /* 0x081fe20000410000 */
[C---:B------:R-:W-:Y:S01]  /*3630*/  FFMA.FTZ R109, R102.reuse, R6, R109 ;  /* 0x00000006666d7223 */ /* 0x040fe2000001006d */
[----:B------:R-:W-:Y:S01]  /*3640*/  FMUL.FTZ R13, R13, R10 ;  /* 0x0000000a0d0d7220 */ /* 0x000fe20000410000 */
[----:B------:R-:W-:Y:S01]  /*3650*/  FMUL.FTZ R15, R15, R8 ;  /* 0x000000080f0f7220 */ /* 0x000fe20000410000 */
[----:B------:R-:W-:Y:S01]  /*3660*/  FFMA.FTZ R4, R102, R107, -R4 ;  /* 0x0000006b66047223 */ /* 0x000fe20000010804 */
[----:B------:R-:W-:Y:S01]  /*3670*/  FADD.FTZ R10, RZ, R109 ;  /* 0x0000006dff0a7221 */ /* 0x000fe20000010000 */
[----:B------:R-:W-:Y:S01]  /*3680*/  UIADD3 UR5, UPT, UPT, UR5, 0x1, URZ ;  /* 0x0000000105057890 */ /* 0x000fe2000fffe0ff */
[----:B------:R-:W-:Y:S01]  /*3690*/  FMUL.FTZ R105, R105, R20 ;  /* 0x0000001469697220 */ /* 0x000fe20000410000 */
[----:B------:R-:W-:Y:S01]  /*36a0*/  FADD.FTZ R8, R4, R87 ;  /* 0x0000005704087221 */ /* 0x000fe20000010000 */
[C---:B------:R-:W-:Y:S01]  /*36b0*/  FMUL.FTZ R5, R99.reuse, R10 ;  /* 0x0000000a63057220 */ /* 0x040fe20000410000 */
[----:B------:R-:W-:Y:S01]  /*36c0*/  UISETP.NE.AND UP0, UPT, UR5, URZ, UPT ;  /* 0x000000ff0500728c */ /* 0x000fe2000bf05270 */
        /* <DEDUP_REMOVED lines=8> */
[----:B------:R-:W-:Y:S01]  /*3750*/  FFMA.FTZ R12, R12, R11, -R13 ;  /* 0x0000000b0c0c7223 */ /* 0x000fe2000001080d */
[----:B------:R-:W-:Y:S01]  /*3760*/  FADD.FTZ R99, RZ, R99 ;  /* 0x00000063ff637221 */ /* 0x000fe20000010000 */
[----:B------:R-:W-:Y:S01]  /*3770*/  FMUL.FTZ R5, R0, R4 ;  /* 0x0000000400057220 */ /* 0x000fe20000410000 */
[----:B------:R-:W-:Y:S01]  /*3780*/  FFMA.FTZ R9, R48, R9, -R15 ;  /* 0x0000000930097223 */ /* 0x000fe2000001080f */
[----:B------:R-:W-:Y:S01]  /*3790*/  FFMA.FTZ R106, R106, R21, -R105 ;  /* 0x000000156a6a7223 */ /* 0x000fe20000010869 */
[----:B------:R-:W-:Y:S01]  /*37a0*/  FMUL.FTZ R113, R99, R113 ;  /* 0x0000007163717220 */ /* 0x000fe20000410000 */
[-C--:B------:R-:W-:Y:S01]  /*37b0*/  FFMA.FTZ R7, R98, R99.reuse, R5 ;  /* 0x0000006362077223 */ /* 0x080fe20000010005 */
[----:B------:R-:W-:Y:S01]  /*37c0*/  FMUL.FTZ R5, R0, R99 ;  /* 0x0000006300057220 */ /* 0x000fe20000410000 */
[----:B------:R-:W-:Y:S01]  /*37d0*/  FFMA.FTZ R6, R107, R104, -R6 ;  /* 0x000000686b067223 */ /* 0x000fe20000010806 */
[----:B------:R-:W-:Y:S01]  /*37e0*/  FFMA.FTZ R103, R8, R14, -R103 ;  /* 0x0000000e08677223 */ /* 0x000fe20000010867 */
[----:B------:R-:W-:Y:S01]  /*37f0*/  FADD.FTZ R0, RZ, R7 ;  /* 0x00000007ff007221 */ /* 0x000fe20000010000 */
[----:B------:R-:W-:Y:S01]  /*3800*/  FFMA.FTZ R98, R98, R4, -R5 ;  /* 0x0000000462627223 */ /* 0x000fe20000010805 */
[----:B------:R-:W-:Y:S01]  /*3810*/  FFMA.FTZ R112, R4, R112, -R113 ;  /* 0x0000007004707223 */ /* 0x000fe20000010871 */
[----:B------:R-:W-:Y:S01]  /*3820*/  LEA R97, P1, R2, R97, 0x3 ;  /* 0x0000006102617211 */ /* 0x000fe200078218ff */
[----:B------:R-:W-:Y:S01]  /*3830*/  FMUL.FTZ R47, R47, R0 ;  /* 0x000000002f2f7220 */ /* 0x000fe20000410000 */
[----:B------:R-:W-:Y:S01]  /*3840*/  FADD.FTZ R5, R98, R91 ;  /* 0x0000005b62057221 */ /* 0x000fe20000010000 */
[----:B------:R-:W-:Y:S01]  /*3850*/  LEA R95, P2, R26, R95, 0x3 ;  /* 0x0000005f1a5f7211 */ /* 0x000fe200078418ff */
        /* <DEDUP_REMOVED lines=14> */
.L_x_2182:
[----:B------:R-:W-:Y:S01]  /*3940*/  BAR.SYNC.DEFER_BLOCKING 0x0 ;  /* 0x0000000000007b1d */ /* 0x000fe20000010000 */
[----:B------:R-:W-:Y:S02]  /*3950*/  SHF.L.U32 R15, R51, 0x8, RZ ;  /* 0x00000008330f7819 */ /* 0x000fe400000006ff */
[----:B------:R-:W-:Y:S02]  /*3960*/  F2FP.F16.F32.PACK_AB R6, R74, R73 ;  /* 0x000000494a06723e */ /* 0x000fe400000000ff */
[C---:B------:R-:W-:Y:S01]  /*3970*/  IADD3 R7, P0, PT, R15.reuse, R28, RZ ;  /* 0x0000001c0f077210 */ /* 0x040fe20007f1e0ff */
[----:B------:R-:W0:Y:S01]  /*3980*/  LDCU UR4, c[0x0][0x394] ;  /* 0x00007280ff0477ac */ /* 0x000e220008000800 */
[----:B------:R-:W-:Y:S02]  /*3990*/  IADD3 R5, P1, PT, R15, R30, RZ ;  /* 0x0000001e0f057210 */ /* 0x000fe40007f3e0ff */
[----:B------:R-:W-:Y:S02]  /*39a0*/  IADD3.X R4, PT, PT, RZ, R54, RZ, P0, !PT ;  /* 0x00000036ff047210 */ /* 0x000fe400007fe4ff */
[----:B------:R-:W-:-:S02]  /*39b0*/  IADD3.X R0, PT, PT, RZ, R53, RZ, P1, !PT ;  /* 0x00000035ff007210 */ /* 0x000fc40000ffe4ff */
[----:B------:R-:W-:Y:S02]  /*39c0*/  LEA R12, P0, R7, R36, 0x1 ;  /* 0x00000024070c7211 */ /* 0x000fe400078008ff */
[----:B------:R-:W-:Y:S02]  /*39d0*/  LEA R8, P1, R5, R38, 0x1 ;  /* 0x0000002605087211 */ /* 0x000fe400078208ff */
[----:B------:R-:W-:Y:S02]  /*39e0*/  LEA.HI.X R13, R7, R37, R4, 0x1, P0 ;  /* 0x00000025070d7211 */ /* 0x000fe400000f0c04 */
[----:B------:R-:W-:Y:S02]  /*39f0*/  LEA.HI.X R9, R5, R39, R0, 0x1, P1 ;  /* 0x0000002705097211 */ /* 0x000fe400008f0c00 */
[----:B------:R-:W-:Y:S02]  /*3a00*/  F2FP.F16.F32.PACK_AB R7, R76, R75 ;  /* 0x0000004b4c07723e */ /* 0x000fe400000000ff */
[----:B------:R-:W-:-:S02]  /*3a10*/  F2FP.F16.F32.PACK_AB R5, R72, R71 ;  /* 0x000000474805723e */ /* 0x000fc400000000ff */
[----:B------:R-:W-:-:S05]  /*3a20*/  F2FP.F16.F32.PACK_AB R4, R70, R69 ;  /* 0x000000454604723e */ /* 0x000fca00000000ff */
[----:B------:R1:W-:Y:S01]  /*3a30*/  STG.E.128 desc[UR16][R12.64], R4 ;  /* 0x000000040c007986 */ /* 0x0003e2000c101d10 */
[----:B------:R-:W-:Y:S06]  /*3a40*/  BAR.SYNC.DEFER_BLOCKING 0x0 ;  /* 0x0000000000007b1d */ /* 0x000fec0000010000 */
[----:B------:R-:W2:Y:S01]  /*3a50*/  LDG.E.128 R8, desc[UR16][R8.64] ;  /* 0x0000001008087981 */ /* 0x000ea2000c1e1d00 */
[----:B------:R-:W-:Y:S02]  /*3a60*/  IADD3 R15, P0, PT, R15, R32, RZ ;  /* 0x000000200f0f7210 */ /* 0x000fe40007f1e0ff */
[----:B------:R-:W-:-:S02]  /*3a70*/  IADD3 R51, PT, PT, R51, 0x1, RZ ;  /* 0x0000000133337810 */ /* 0x000fc40007ffe0ff */
[----:B------:R-:W-:Y:S02]  /*3a80*/  IADD3 R62, P1, PT, R62, 0x400, RZ ;  /* 0x000004003e3e7810 */ /* 0x000fe40007f3e0ff */
[----:B------:R-:W-:Y:S02]  /*3a90*/  IADD3 R64, P2, PT, R64, 0x200, RZ ;  /* 0x0000020040407810 */ /* 0x000fe40007f5e0ff */
[----:B------:R-:W-:Y:S02]  /*3aa0*/  IADD3 R66, P3, PT, R66, 0x200, RZ ;  /* 0x0000020042427810 */ /* 0x000fe40007f7e0ff */
[----:B------:R-:W-:Y:S02]  /*3ab0*/  IADD3.X R27, PT, PT, RZ, R27, RZ, P1, !PT ;  /* 0x0000001bff1b7210 */ /* 0x000fe40000ffe4ff */
[----:B------:R-:W-:Y:S02]  /*3ac0*/  IADD3.X R63, PT, PT, RZ, R63, RZ, P2, !PT ;  /* 0x0000003fff3f7210 */ /* 0x000fe400017fe4ff */
[----:B------:R-:W-:Y:S01]  /*3ad0*/  IADD3.X R65, PT, PT, RZ, R65, RZ, P3, !PT ;  /* 0x00000041ff417210 */ /* 0x000fe20001ffe4ff */
[----:B------:R-:W-:Y:S01]  /*3ae0*/  BAR.SYNC.DEFER_BLOCKING 0x0 ;  /* 0x0000000000007b1d */ /* 0x000fe20000010000 */
[----:B--2---:R-:W-:-:S02]  /*3af0*/  HADD2.F32 R0, -RZ, R8.H0_H0 ;  /* 0x20000008ff007230 */ /* 0x004fc40000004100 */
[----:B-1----:R-:W-:Y:S02]  /*3b00*/  HADD2.F32 R13, -RZ, R11.H1_H1 ;  /* 0x3000000bff0d7230 */ /* 0x002fe40000004100 */
[----:B------:R-:W-:Y:S02]  /*3b10*/  HADD2.F32 R16, -RZ, R8.H1_H1 ;  /* 0x30000008ff107230 */ /* 0x000fe40000004100 */
[----:B------:R-:W-:Y:S01]  /*3b20*/  FMUL.FTZ R14, R0, -1.4426950216293334961 ;  /* 0xbfb8aa3b000e7820 */ /* 0x000fe20000410000 */
[--C-:B------:R-:W-:Y:S02]  /*3b30*/  HADD2.F32 R18, -RZ, R9.reuse.H0_H0 ;  /* 0x20000009ff127230 */ /* 0x100fe40000004100 */
[--C-:B------:R-:W-:Y:S02]  /*3b40*/  HADD2.F32 R6, -RZ, R10.reuse.H0_H0 ;  /* 0x2000000aff067230 */ /* 0x100fe40000004100 */
[----:B------:R-:W-:Y:S01]  /*3b50*/  FMUL.FTZ R17, R16, -1.4426950216293334961 ;  /* 0xbfb8aa3b10117820 */ /* 0x000fe20000410000 */
[----:B------:R-:W-:Y:S01]  /*3b60*/  HADD2.F32 R10, -RZ, R10.H1_H1 ;  /* 0x3000000aff0a7230 */ /* 0x000fe20000004100 */
[----:B------:R-:W1:Y:S01]  /*3b70*/  MUFU.EX2 R14, R14 ;  /* 0x0000000e000e7308 */ /* 0x000e620000000800 */
[----:B------:R-:W-:-:S02]  /*3b80*/  HADD2.F32 R20, -RZ, R9.H1_H1 ;  /* 0x30000009ff147230 */ /* 0x000fc40000004100 */
[----:B------:R-:W-:Y:S01]  /*3b90*/  FMUL.FTZ R9, R13, -1.4426950216293334961 ;  /* 0xbfb8aa3b0d097820 */ /* 0x000fe20000410000 */
[----:B------:R-:W-:Y:S02]  /*3ba0*/  HADD2.F32 R12, -RZ, R11.H0_H0 ;  /* 0x2000000bff0c7230 */ /* 0x000fe40000004100 */
[----:B------:R-:W-:Y:S01]  /*3bb0*/  FMUL.FTZ R19, R18, -1.4426950216293334961 ;  /* 0xbfb8aa3b12137820 */ /* 0x000fe20000410000 */
[----:B------:R-:W-:Y:S01]  /*3bc0*/  FMUL.FTZ R7, R10, -1.4426950216293334961 ;  /* 0xbfb8aa3b0a077820 */ /* 0x000fe20000410000 */
[----:B------:R-:W-:Y:S01]  /*3bd0*/  FMUL.FTZ R4, R20, -1.4426950216293334961 ;  /* 0xbfb8aa3b14047820 */ /* 0x000fe20000410000 */
[----:B------:R-:W-:Y:S01]  /*3be0*/  FMUL.FTZ R5, R6, -1.4426950216293334961 ;  /* 0xbfb8aa3b06057820 */ /* 0x000fe20000410000 */
[----:B------:R-:W-:Y:S01]  /*3bf0*/  FMUL.FTZ R8, R12, -1.4426950216293334961 ;  /* 0xbfb8aa3b0c087820 */ /* 0x000fe20000410000 */
[----:B------:R-:W-:Y:S04]  /*3c00*/  MUFU.EX2 R9, R9 ;  /* 0x0000000900097308 */ /* 0x000fe80000000800 */
[----:B------:R-:W2:Y:S01]  /*3c10*/  MUFU.EX2 R17, R17 ;  /* 0x0000001100117308 */ /* 0x000ea20000000800 */
[----:B-1----:R-:W-:-:S03]  /*3c20*/  FADD.FTZ R14, R14, 1 ;  /* 0x3f8000000e0e7421 */ /* 0x002fc60000010000 */
[----:B------:R-:W1:Y:S04]  /*3c30*/  MUFU.EX2 R19, R19 ;  /* 0x0000001300137308 */ /* 0x000e680000000800 */
[----:B------:R-:W3:Y:S04]  /*3c40*/  MUFU.EX2 R7, R7 ;  /* 0x0000000700077308 */ /* 0x000ee80000000800 */
[----:B------:R-:W4:Y:S01]  /*3c50*/  MUFU.EX2 R4, R4 ;  /* 0x0000000400047308 */ /* 0x000f220000000800 */
[----:B--2---:R-:W-:-:S03]  /*3c60*/  FADD.FTZ R17, R17, 1 ;  /* 0x3f80000011117421 */ /* 0x004fc60000010000 */
[----:B------:R-:W2:Y:S01]  /*3c70*/  MUFU.EX2 R5, R5 ;  /* 0x0000000500057308 */ /* 0x000ea20000000800 */
[----:B-1----:R-:W-:-:S03]  /*3c80*/  FADD.FTZ R19, R19, 1 ;  /* 0x3f80000013137421 */ /* 0x002fc60000010000 */
[----:B------:R-:W1:Y:S01]  /*3c90*/  MUFU.EX2 R8, R8 ;  /* 0x0000000800087308 */ /* 0x000e620000000800 */
[----:B---3--:R-:W-:-:S03]  /*3ca0*/  FADD.FTZ R7, R7, 1 ;  /* 0x3f80000007077421 */ /* 0x008fc60000010000 */
[----:B------:R3:W5:Y:S01]  /*3cb0*/  MUFU.RCP R21, R14 ;  /* 0x0000000e00157308 */ /* 0x0007620000001000 */
[----:B----4-:R-:W-:Y:S01]  /*3cc0*/  FADD.FTZ R4, R4, 1 ;  /* 0x3f80000004047421 */ /* 0x010fe20000010000 */
[----:B--2---:R-:W-:-:S06]  /*3cd0*/  FADD.FTZ R5, R5, 1 ;  /* 0x3f80000005057421 */ /* 0x004fcc0000010000 */
[----:B------:R-:W-:Y:S01]  /*3ce0*/  MUFU.RCP R45, R7 ;  /* 0x00000007002d7308 */ /* 0x000fe20000001000 */
[----:B---3--:R-:W-:Y:S01]  /*3cf0*/  FADD.FTZ R14, R9, 1 ;  /* 0x3f800000090e7421 */ /* 0x008fe20000010000 */
[----:B-1----:R-:W-:Y:S01]  /*3d00*/  FADD.FTZ R11, R8, 1 ;  /* 0x3f800000080b7421 */ /* 0x002fe20000010000 */
[----:B------:R-:W-:Y:S02]  /*3d10*/  IADD3.X R9, PT, PT, RZ, R52, RZ, P0, !PT ;  /* 0x00000034ff097210 */ /* 0x000fe400007fe4ff */
[----:B------:R-:W-:-:S03]  /*3d20*/  LEA R8, P0, R15, R40, 0x1 ;  /* 0x000000280f087211 */ /* 0x000fc600078008ff */
[----:B------:R-:W1:Y:S01]  /*3d30*/  MUFU.RCP R14, R14 ;  /* 0x0000000e000e7308 */ /* 0x000e620000001000 */
[----:B------:R-:W-:Y:S01]  /*3d40*/  LEA.HI.X R9, R15, R41, R9, 0x1, P0 ;  /* 0x000000290f097211 */ /* 0x000fe200000f0c09 */
[----:B-----5:R-:W-:Y:S01]  /*3d50*/  FMUL.FTZ R0, R0, R21 ;  /* 0x0000001500007220 */ /* 0x020fe20000410000 */
[----:B0-----:R-:W-:-:S03]  /*3d60*/  ISETP.GE.AND P0, PT, R51, UR4, PT ;  /* 0x0000000433007c0c */ /* 0x001fc6000bf06270 */
[----:B------:R-:W-:Y:S02]  /*3d70*/  FMUL.FTZ R0, R0, R69 ;  /* 0x0000004500007220 */ /* 0x000fe40000410000 */
[----:B------:R-:W-:Y:S08]  /*3d80*/  MUFU.RCP R17, R17 ;  /* 0x0000001100117308 */ /* 0x000ff00000001000 */
[----:B------:R-:W0:Y:S01]  /*3d90*/  MUFU.RCP R19, R19 ;  /* 0x0000001300137308 */ /* 0x000e220000001000 */
[----:B-1----:R-:W-:-:S07]  /*3da0*/  FMUL.FTZ R13, R13, R14 ;  /* 0x0000000e0d0d7220 */ /* 0x002fce0000410000 */
[----:B------:R-:W1:Y:S08]  /*3db0*/  MUFU.RCP R23, R4 ;  /* 0x0000000400177308 */ /* 0x000e700000001000 */
[----:B------:R2:W3:Y:S01]  /*3dc0*/  MUFU.RCP R43, R5 ;  /* 0x00000005002b7308 */ /* 0x0004e20000001000 */
[----:B0-----:R-:W-:-:S04]  /*3dd0*/  FMUL.FTZ R18, R18, R19 ;  /* 0x0000001312127220 */ /* 0x001fc80000410000 */
[----:B------:R-:W-:-:S03]  /*3de0*/  FMUL.FTZ R18, R18, R71 ;  /* 0x0000004712127220 */ /* 0x000fc60000410000 */
[----:B------:R0:W4:Y:S01]  /*3df0*/  MUFU.RCP R47, R11 ;  /* 0x0000000b002f7308 */ /* 0x0001220000001000 */
[----:B--2---:R-:W-:Y:S01]  /*3e00*/  FMUL.FTZ R5, R16, R17 ;  /* 0x0000001110057220 */ /* 0x004fe20000410000 */
[----:B-1----:R-:W-:Y:S01]  /*3e10*/  FMUL.FTZ R7, R20, R23 ;  /* 0x0000001714077220 */ /* 0x002fe20000410000 */
[----:B------:R-:W-:-:S03]  /*3e20*/  FMUL.FTZ R17, R13, R76 ;  /* 0x0000004c0d117220 */ /* 0x000fc60000410000 */
[----:B------:R-:W-:Y:S01]  /*3e30*/  FMUL.FTZ R13, R7, R72 ;  /* 0x00000048070d7220 */ /* 0x000fe20000410000 */
[----:B0-----:R-:W-:Y:S01]  /*3e40*/  FMUL.FTZ R11, R10, R45 ;  /* 0x0000002d0a0b7220 */ /* 0x001fe20000410000 */
[----:B---3--:R-:W-:-:S03]  /*3e50*/  FMUL.FTZ R6, R6, R43 ;  /* 0x0000002b06067220 */ /* 0x008fc60000410000 */
[----:B------:R-:W-:Y:S01]  /*3e60*/  FMUL.FTZ R15, R11, R74 ;  /* 0x0000004a0b0f7220 */ /* 0x000fe20000410000 */
[----:B------:R-:W-:Y:S01]  /*3e70*/  FMUL.FTZ R6, R6, R73 ;  /* 0x0000004906067220 */ /* 0x000fe20000410000 */
[----:B------:R-:W-:Y:S01]  /*3e80*/  FMUL.FTZ R11, R5, R70 ;  /* 0x00000046050b7220 */ /* 0x000fe20000410000 */
[----:B------:R-:W-:Y:S01]  /*3e90*/  F2FP.F16.F32.PACK_AB R5, R13, R18 ;  /* 0x000000120d05723e */ /* 0x000fe200000000ff */
[----:B----4-:R-:W-:Y:S02]  /*3ea0*/  FMUL.FTZ R12, R12, R47 ;  /* 0x0000002f0c0c7220 */ /* 0x010fe40000410000 */
[----:B------:R-:W-:Y:S02]  /*3eb0*/  F2FP.F16.F32.PACK_AB R6, R15, R6 ;  /* 0x000000060f06723e */ /* 0x000fe400000000ff */
[----:B------:R-:W-:Y:S01]  /*3ec0*/  F2FP.F16.F32.PACK_AB R4, R11, R0 ;  /* 0x000000000b04723e */ /* 0x000fe200000000ff */
[----:B------:R-:W-:-:S05]  /*3ed0*/  FMUL.FTZ R12, R12, R75 ;  /* 0x0000004b0c0c7220 */ /* 0x000fca0000410000 */
[----:B------:R-:W-:-:S05]  /*3ee0*/  F2FP.F16.F32.PACK_AB R7, R17, R12 ;  /* 0x0000000c1107723e */ /* 0x000fca00000000ff */
[----:B------:R0:W-:Y:S01]  /*3ef0*/  STG.E.128 desc[UR16][R8.64], R4 ;  /* 0x0000000408007986 */ /* 0x0001e2000c101d10 */
[----:B------:R-:W-:Y:S05]  /*3f00*/  @!P0 BRA `(.L_x_2186) ;  /* 0xffffffc8005c8947 */ /* 0x000fea000383ffff */
[----:B------:R-:W-:Y:S05]  /*3f10*/  EXIT ;  /* 0x000000000000794d */ /* 0x000fea0003800000 */
.L_x_2187:
        /* <DEDUP_REMOVED lines=14> */
.L_x_5057:


//--------------------- .text._Z25selective_scan_fwd_kernelI32Selective_Scan_fwd_kernel_traitsILi32ELi8ELi1ELb1ELb1ELb0ELb0EN3c104HalfENS1_7complexIfEEEEv13SSMParamsBase --------------------------
	.section	.text._Z25selective_scan_fwd_kernelI32Selective_Scan_fwd_kernel_traitsILi32ELi8ELi1ELb1ELb1ELb0ELb0EN3c104HalfENS1_7complexIfEEEEv13SSMParamsBase,"ax",@progbits
	.align	128
        .global         _Z25selective_scan_fwd_kernelI32Selective_Scan_fwd_kernel_traitsILi32ELi8ELi1ELb1ELb1ELb0ELb0EN3c104HalfENS1_7complexIfEEEEv13SSMParamsBase
        .type           _Z25selective_scan_fwd_kernelI32Selective_Scan_fwd_kernel_traitsILi32ELi8ELi1ELb1ELb1ELb0ELb0EN3c104HalfENS1_7complexIfEEEEv13SSMParamsBase,@function
        .size           _Z25selective_scan_fwd_kernelI32Selective_Scan_fwd_kernel_traitsILi32ELi8ELi1ELb1ELb1ELb0ELb0EN3c104HalfENS1_7complexIfEEEEv13SSMParamsBase,(.L_x_5058 - _Z25selective_scan_fwd_kernelI32Selective_Scan_fwd_kernel_traitsILi32ELi8ELi1ELb1ELb1ELb0ELb0EN3c104HalfENS1_7complexIfEEEEv13SSMParamsBase)
        .other          _Z25selective_scan_fwd_kernelI32Selective_Scan_fwd_kernel_traitsILi32ELi8ELi1ELb1ELb1ELb0ELb0EN3c104HalfENS1_7complexIfEEEEv13SSMParamsBase,@"STO_CUDA_ENTRY STV_DEFAULT"
_Z25selective_scan_fwd_kernelI32Selective_Scan_fwd_kernel_traitsILi32ELi8ELi1ELb1ELb1ELb0ELb0EN3c104HalfENS1_7complexIfEEEEv13SSMParamsBase:
.text._Z25selective_scan_fwd_kernelI32Selective_Scan_fwd_kernel_traitsILi32ELi8ELi1ELb1ELb1ELb0ELb0EN3c104HalfENS1_7complexIfEEEEv13SSMParamsBase:
        /* <DEDUP_REMOVED lines=22> */
[----:B------:R-:W-:Y:S02]  /*0160*/  @P0 LEA.HI.X R3, R9, R3, RZ, 0x2, P2 ;  /* 0x0000000309030211 */ /* 0x000fe400010f14ff */
[----:B0-----:R-:W-:-:S03]  /*0170*/  ISETP.GE.AND P4, PT, R17, 0x1, PT ;  /* 0x000000011100780c */ /* 0x001fc60003f86270 */
[C---:B------:R-:W-:Y:S01]  /*0180*/  @P1 LEA R4, P3, R9.reuse, R4, 0x2 ;  /* 0x0000000409041211 */ /* 0x040fe200078610ff */
[----:B------:R0:W5:Y:S01]  /*0190*/  @P0 LDG.E R42, desc[UR16][R2.64] ;  /* 0x00000010022a0981 */ /* 0x000162000c1e1900 */
[----:B---3--:R-:W-:Y:S01]  /*01a0*/  IADD3 R6, PT, PT, R0, 0xffffffe, RZ ;  /* 0x0ffffffe00067810 */ /* 0x008fe20007ffe0ff */
[----:B----4-:R-:W-:Y:S01]  /*01b0*/  UIMAD.WIDE.U32 UR6, UR18, UR12, URZ ;  /* 0x0000000c120672a5 */ /* 0x010fe2000f8e00ff */
[----:B------:R-:W-:Y:S02]  /*01c0*/  @P1 LEA.HI.X R5, R9, R5, RZ, 0x2, P3 ;  /* 0x0000000509051211 */ /* 0x000fe400018f14ff */
[----:B------:R3:W4:Y:S01]  /*01d0*/  F2I.FTZ.U32.TRUNC.NTZ R7, R6 ;  /* 0x0000000600077305 */ /* 0x000722000021f000 */
[----:B------:R-:W-:Y:S01]  /*01e0*/  IABS R0, R9 ;  /* 0x0000000900007213 */ /* 0x000fe20000000000 */
[----:B------:R-:W-:Y:S01]  /*01f0*/  UIMAD.WIDE.U32 UR4, UR18, UR8, URZ ;  /* 0x00000008120472a5 */ /* 0x000fe2000f8e00ff */
[----:B------:R2:W5:Y:S01]  /*0200*/  @P1 LDG.E R41, desc[UR16][R4.64] ;  /* 0x0000001004291981 */ /* 0x000562000c1e1900 */
[----:B---3--:R-:W-:Y:S01]  /*0210*/  HFMA2 R6, -RZ, RZ, 0, 0 ;  /* 0x00000000ff067431 */ /* 0x008fe200000001ff */
[----:B----4-:R-:W-:-:S05]  /*0220*/  IADD3 R10, PT, PT, RZ, -R7, RZ ;  /* 0x80000007ff0a7210 */ /* 0x010fca0007ffe0ff */
[----:B0-----:R-:W-:-:S04]  /*0230*/  IMAD R3, R10, R11, RZ ;  /* 0x0000000b0a037224 */ /* 0x001fc800078e02ff */
[----:B------:R-:W-:-:S06]  /*0240*/  IMAD.HI.U32 R7, R7, R3, R6 ;  /* 0x0000000307077227 */ /* 0x000fcc00078e0006 */
[----:B------:R-:W-:-:S05]  /*0250*/  IMAD.HI.U32 R7, R7, R0, RZ ;  /* 0x0000000007077227 */ /* 0x000fca00078e00ff */
[----:B------:R-:W-:-:S05]  /*0260*/  IADD3 R2, PT, PT, -R7, RZ, RZ ;  /* 0x000000ff07027210 */ /* 0x000fca0007ffe1ff */
[----:B------:R-:W-:-:S05]  /*0270*/  IMAD R0, R11, R2, R0 ;  /* 0x000000020b007224 */ /* 0x000fca00078e0200 */
[----:B------:R-:W-:-:S13]  /*0280*/  ISETP.GT.U32.AND P2, PT, R11, R0, PT ;  /* 0x000000000b00720c */ /* 0x000fda0003f44070 */
[----:B------:R-:W-:-:S04]  /*0290*/  @!P2 IADD3 R0, PT, PT, R0, -R11, RZ ;  /* 0x8000000b0000a210 */ /* 0x000fc80007ffe0ff */
[----:B------:R-:W-:Y:S02]  /*02a0*/  ISETP.GE.U32.AND P0, PT, R0, R11, PT ;  /* 0x0000000b0000720c */ /* 0x000fe40003f06070 */
[----:B------:R-:W0:Y:S01]  /*02b0*/  LDC.64 R10, c[0x0][0x460] ;  /* 0x00011800ff0a7b82 */ /* 0x000e220000000a00 */
[----:B------:R-:W-:Y:S02]  /*02c0*/  UIMAD UR9, UR18, UR9, UR5 ;  /* 0x00000009120972a4 */ /* 0x000fe4000f8e0205 */
[----:B------:R-:W-:Y:S01]  /*02d0*/  UIMAD UR8, UR18, UR13, UR7 ;  /* 0x0000000d120872a4 */ /* 0x000fe2000f8e0207 */
[----:B------:R-:W-:Y:S02]  /*02e0*/  MOV R3, UR5 ;  /* 0x0000000500037c02 */ /* 0x000fe40008000f00 */
[----:B--2---:R-:W-:Y:S02]  /*02f0*/  MOV R4, UR6 ;  /* 0x0000000600047c02 */ /* 0x004fe40008000f00 */
[----:B------:R-:W-:Y:S01]  /*0300*/  MOV R5, UR7 ;  /* 0x0000000700057c02 */ /* 0x000fe20008000f00 */
[----:B------:R-:W2:Y:S01]  /*0310*/  LDCU.64 UR6, c[0x0][0x3b0] ;  /* 0x00007600ff0677ac */ /* 0x000ea20008000a00 */
[----:B------:R-:W-:-:S02]  /*0320*/  LOP3.LUT R6, R9, R8, RZ, 0x3c, !PT ;  /* 0x0000000809067212 */ /* 0x000fc400078e3cff */
[----:B------:R-:W-:Y:S02]  /*0330*/  MOV R2, UR4 ;  /* 0x0000000400027c02 */ /* 0x000fe40008000f00 */
[----:B------:R-:W-:Y:S02]  /*0340*/  MOV R3, UR9 ;  /* 0x0000000900037c02 */ /* 0x000fe40008000f00 */
[----:B------:R-:W-:Y:S02]  /*0350*/  MOV R5, UR8 ;  /* 0x0000000800057c02 */ /* 0x000fe40008000f00 */
[----:B------:R-:W-:Y:S02]  /*0360*/  ISETP.GE.AND P3, PT, R6, RZ, PT ;  /* 0x000000ff0600720c */ /* 0x000fe40003f66270 */
[----:B------:R-:W-:Y:S02]  /*0370*/  ISETP.NE.AND P1, PT, R8, RZ, PT ;  /* 0x000000ff0800720c */ /* 0x000fe40003f25270 */
[----:B------:R-:W-:Y:S01]  /*0380*/  @!P2 IADD3 R7, PT, PT, R7, 0x1, RZ ;  /* 0x000000010707a810 */ /* 0x000fe20007ffe0ff */
[----:B-12---:R-:W-:Y:S10]  /*0390*/  @!P4 EXIT ;  /* 0x000000000000c94d */ /* 0x006ff40003800000 */
[----:B------:R-:W-:Y:S01]  /*03a0*/  @P0 IADD3 R7, PT, PT, R7, 0x1, RZ ;  /* 0x0000000107070810 */ /* 0x000fe20007ffe0ff */
[----:B------:R-:W-:Y:S01]  /*03b0*/  IMAD.WIDE.U32 R2, R9, UR10, R2 ;  /* 0x0000000a09027c25 */ /* 0x000fe2000f8e0002 */
[----:B------:R-:W1:Y:S01]  /*03c0*/  LDC.64 R14, c[0x0][0x448] ;  /* 0x00011200ff0e7b82 */ /* 0x000e620000000a00 */
[----:B------:R-:W2:Y:S01]  /*03d0*/  S2R R40, SR_TID.X ;  /* 0x0000000000287919 */ /* 0x000ea20000002100 */
[----:B------:R-:W-:Y:S01]  /*03e0*/  @!P3 IADD3 R7, PT, PT, -R7, RZ, RZ ;  /* 0x000000ff0707b210 */ /* 0x000fe20007ffe1ff */
[C---:B------:R-:W-:Y:S01]  /*03f0*/  IMAD R45, R9.reuse, UR11, R3 ;  /* 0x0000000b092d7c24 */ /* 0x040fe2000f8e0203 */
[----:B------:R-:W-:Y:S01]  /*0400*/  @!P1 LOP3.LUT R7, RZ, R8, RZ, 0x33, !PT ;  /* 0x00000008ff079212 */ /* 0x000fe200078e33ff */
[----:B------:R-:W-:Y:S01]  /*0410*/  UIMAD.WIDE.U32 UR4, UR18, UR6, URZ ;  /* 0x00000006120472a5 */ /* 0x000fe2000f8e00ff */
[C---:B0-----:R-:W-:Y:S01]  /*0420*/  LEA R44, P0, R2.reuse, R10, 0x1 ;  /* 0x0000000a022c7211 */ /* 0x041fe200078008ff */
[C---:B------:R-:W-:Y:S01]  /*0430*/  IMAD.WIDE.U32 R4, R9.reuse, UR14, R4 ;  /* 0x0000000e09047c25 */ /* 0x040fe2000f8e0004 */
[----:B------:R-:W0:Y:S01]  /*0440*/  LDC.64 R18, c[0x0][0x428] ;  /* 0x00010a00ff127b82 */ /* 0x000e220000000a00 */
[----:B------:R-:W-:Y:S01]  /*0450*/  SHF.R.S32.HI R3, RZ, 0x1f, R7 ;  /* 0x0000001fff037819 */ /* 0x000fe20000011407 */
[----:B------:R-:W-:Y:S01]  /*0460*/  UIMAD UR5, UR18, UR7, UR5 ;  /* 0x00000007120572a4 */ /* 0x000fe2000f8e0205 */
[----:B------:R-:W-:Y:S01]  /*0470*/  LEA.HI.X R45, R2, R11, R45, 0x1, P0 ;  /* 0x0000000b022d7211 */ /* 0x000fe200000f0c2d */
[----:B------:R-:W3:Y:S01]  /*0480*/  LDCU.64 UR6, c[0x0][0x3d8] ;  /* 0x00007b00ff0677ac */ /* 0x000ee20008000a00 */
[----:B------:R-:W-:Y:S01]  /*0490*/  IMAD R47, R9, UR15, R5 ;  /* 0x0000000f092f7c24 */ /* 0x000fe2000f8e0205 */
[C---:B------:R-:W-:Y:S01]  /*04a0*/  LEA R46, P0, R4.reuse, R12, 0x1 ;  /* 0x0000000c042e7211 */ /* 0x040fe200078008ff */
[-C--:B------:R-:W-:Y:S01]  /*04b0*/  IMAD R0, R3, R48.reuse, RZ ;  /* 0x0000003003007224 */ /* 0x080fe200078e02ff */
[----:B------:R-:W4:Y:S01]  /*04c0*/  LDC.64 R30, c[0x0][0x3a0] ;  /* 0x0000e800ff1e7b82 */ /* 0x000f220000000a00 */
[----:B------:R-:W-:Y:S01]  /*04d0*/  IMAD.WIDE.U32 R2, R7, R48, UR4 ;  /* 0x0000000407027e25 */ /* 0x000fe2000f8e0030 */
[----:B------:R-:W3:Y:S01]  /*04e0*/  LDCU UR4, c[0x0][0x38c] ;  /* 0x00007180ff0477ac */ /* 0x000ee20008000800 */
[----:B------:R-:W-:-:S02]  /*04f0*/  LEA.HI.X R47, R4, R13, R47, 0x1, P0 ;  /* 0x0000000d042f7211 */ /* 0x000fc400000f0c2f */
[----:B------:R-:W-:Y:S01]  /*0500*/  IMAD R49, R7, R49, R0 ;  /* 0x0000003107317224 */ /* 0x000fe200078e0200 */
[----:B------:R-:W-:Y:S01]  /*0510*/  MOV R35, RZ ;  /* 0x000000ff00237202 */ /* 0x000fe20000000f00 */
[----:B------:R-:W0:Y:S01]  /*0520*/  LDCU.U8 UR9, c[0x0][0x39e] ;  /* 0x000073c0ff0977ac */ /* 0x000e220008000000 */
[----:B------:R-:W2:Y:S01]  /*0530*/  LDC R10, c[0x0][0x384] ;  /* 0x0000e100ff0a7b82 */ /* 0x000ea20000000800 */
[----:B-1----:R-:W-:Y:S02]  /*0540*/  LEA R48, P0, R2, R14, 0x1 ;  /* 0x0000000e02307211 */ /* 0x002fe400078008ff */
[----:B------:R-:W-:-:S04]  /*0550*/  IADD3 R49, PT, PT, R3, R49, RZ ;  /* 0x0000003103317210 */ /* 0x000fc80007ffe0ff */
[----:B------:R-:W-:Y:S01]  /*0560*/  LEA.HI.X R49, R2, R15, R49, 0x1, P0 ;  /* 0x0000000f02317211 */ /* 0x000fe200000f0c31 */
[----:B------:R-:W1:Y:S01]  /*0570*/  LDC.64 R28, c[0x0][0x450] ;  /* 0x00011400ff1c7b82 */ /* 0x000e620000000a00 */
[----:B0-----:R-:W-:Y:S01]  /*0580*/  IMAD.WIDE.U32 R4, R9, R18, RZ ;  /* 0x0000001209047225 */ /* 0x001fe200078e00ff */
[----:B---3--:R-:W-:-:S03]  /*0590*/  UISETP.LT.AND UP0, UPT, UR4, 0x1, UPT ;  /* 0x000000010400788c */ /* 0x008fc6000bf01270 */
[----:B------:R-:W-:-:S03]  /*05a0*/  IMAD.WIDE.U32 R2, R9, UR6, RZ ;  /* 0x0000000609027c25 */ /* 0x000fc6000f8e00ff */
[----:B------:R-:W0:Y:S01]  /*05b0*/  LDC.64 R32, c[0x0][0x440] ;  /* 0x00011000ff207b82 */ /* 0x000e220000000a00 */
[----:B----4-:R-:W-:-:S04]  /*05c0*/  IMAD.WIDE.U32 R36, R9, R30, RZ ;  /* 0x0000001e09247225 */ /* 0x010fc800078e00ff */
[C---:B------:R-:W-:Y:S02]  /*05d0*/  IMAD R5, R9.reuse, R19, R5 ;  /* 0x0000001309057224 */ /* 0x040fe400078e0205 */
[C---:B------:R-:W-:Y:S01]  /*05e0*/  IMAD R8, R9.reuse, R31, R37 ;  /* 0x0000001f09087224 */ /* 0x040fe200078e0225 */
[----:B------:R-:W3:Y:S01]  /*05f0*/  LDC.64 R26, c[0x0][0x420] ;  /* 0x00010800ff1a7b82 */ /* 0x000ee20000000a00 */
[----:B--2---:R-:W-:Y:S02]  /*0600*/  IMAD R0, R10, UR18, R9 ;  /* 0x000000120a007c24 */ /* 0x004fe4000f8e0209 */
[----:B------:R-:W-:Y:S02]  /*0610*/  IMAD R37, R9, UR7, R3 ;  /* 0x0000000709257c24 */ /* 0x000fe4000f8e0203 */
[----:B------:R-:W-:Y:S02]  /*0620*/  IMAD R0, R0, R17, RZ ;  /* 0x0000001100007224 */ /* 0x000fe400078e02ff */
[----:B------:R-:W-:Y:S01]  /*0630*/  IMAD.WIDE.U32 R16, R40, 0x20, RZ ;  /* 0x0000002028107825 */ /* 0x000fe200078e00ff */
[----:B------:R-:W2:Y:S01]  /*0640*/  LDC.64 R6, c[0x0][0x478] ;  /* 0x00011e00ff067b82 */ /* 0x000ea20000000a00 */
[----:B-1----:R-:W-:-:S02]  /*0650*/  LEA R39, P0, R2, R28, 0x3 ;  /* 0x0000001c02277211 */ /* 0x002fc400078018ff */
[----:B------:R-:W-:Y:S01]  /*0660*/  IMAD R0, R0, UR4, RZ ;  /* 0x0000000400007c24 */ /* 0x000fe2000f8e02ff */
[----:B------:R-:W-:Y:S01]  /*0670*/  USEL UR4, UR4, 0x1, !UP0 ;  /* 0x0000000104047887 */ /* 0x000fe2000c000000 */
[----:B------:R-:W-:Y:S02]  /*0680*/  LEA.HI.X R37, R2, R29, R37, 0x3, P0 ;  /* 0x0000001d02257211 */ /* 0x000fe400000f1c25 */
[----:B------:R-:W-:Y:S01]  /*0690*/  LOP3.LUT R43, R16, 0x10, RZ, 0xfc, !PT ;  /* 0x00000010102b7812 */ /* 0x000fe200078efcff */
[----:B------:R-:W1:Y:S01]  /*06a0*/  LDC.64 R24, c[0x0][0x3e0] ;  /* 0x0000f800ff187b82 */ /* 0x000e620000000a00 */
[----:B0-----:R-:W-:Y:S01]  /*06b0*/  LEA R38, P1, R36, R32, 0x3 ;  /* 0x0000002024267211 */ /* 0x001fe200078218ff */
[----:B------:R-:W-:-:S03]  /*06c0*/  UIADD3 UR6, UPT, UPT, -UR4, URZ, URZ ;  /* 0x000000ff04067290 */ /* 0x000fc6000fffe1ff */
[----:B------:R-:W-:-:S03]  /*06d0*/  LEA.HI.X R36, R36, R33, R8, 0x3, P1 ;  /* 0x0000002124247211 */ /* 0x000fc600008f1c08 */
[----:B------:R-:W0:Y:S01]  /*06e0*/  LDC.64 R22, c[0x0][0x3c0] ;  /* 0x0000f000ff167b82 */ /* 0x000e220000000a00 */
[----:B---3--:R-:W-:-:S04]  /*06f0*/  IMAD.WIDE.U32 R18, R26, UR18, R4 ;  /* 0x000000121a127c25 */ /* 0x008fc8000f8e0004 */
[----:B------:R-:W-:-:S03]  /*0700*/  IMAD R34, R27, UR18, R19 ;  /* 0x000000121b227c24 */ /* 0x000fc6000f8e0213 */
[----:B------:R-:W3:Y:S01]  /*0710*/  LDC.64 R20, c[0x0][0x3a8] ;  /* 0x0000ea00ff147b82 */ /* 0x000ee20000000a00 */
[----:B--2---:R-:W-:Y:S01]  /*0720*/  IMAD.WIDE.U32 R2, R40, 0x10, R6 ;  /* 0x0000001028027825 */ /* 0x004fe200078e0006 */
[----:B-1----:R-:W-:Y:S02]  /*0730*/  SHF.L.U64.HI R25, R24, 0x3, R25 ;  /* 0x0000000318197819 */ /* 0x002fe40000010219 */
[----:B0-----:R-:W-:Y:S02]  /*0740*/  SHF.L.U64.HI R23, R22, 0x1, R23 ;  /* 0x0000000116177819 */ /* 0x001fe40000010217 */
[----:B---3--:R-:W-:-:S07]  /*0750*/  SHF.L.U64.HI R21, R20, 0x3, R21 ;  /* 0x0000000314157819 */ /* 0x008fce0000010215 */
.L_x_2210:
[----:B------:R-:W-:Y:S01]  /*0760*/  BAR.SYNC.DEFER_BLOCKING 0x0 ;  /* 0x0000000000007b1d */ /* 0x000fe20000010000 */
[----:B-1----:R-:W-:-:S04]  /*0770*/  IMAD.WIDE.U32 R8, R40, 0x10, R44 ;  /* 0x0000001028087825 */ /* 0x002fc800078e002c */
[----:B------:R-:W-:Y:S02]  /*0780*/  IMAD.WIDE.U32 R4, R40, 0x10, R46 ;  /* 0x0000001028047825 */ /* 0x000fe400078e002e */
[----:B-----5:R-:W5:Y:S04]  /*0790*/  LDG.E.128 R8, desc[UR16][R8.64] ;  /* 0x0000001008087981 */ /* 0x020f68000c1e1d00 */
[----:B------:R-:W5:Y:S01]  /*07a0*/  LDG.E.128 R4, desc[UR16][R4.64] ;  /* 0x0000001004047981 */ /* 0x000f62000c1e1d00 */
[----:B------:R-:W-:-:S09]  /*07b0*/  UISETP.NE.AND UP0, UPT, UR9, URZ, UPT ;  /* 0x000000ff0900728c */ /* 0x000fd2000bf05270 */
        /* <DEDUP_REMOVED lines=34> */
.L_x_2188:
        /* <DEDUP_REMOVED lines=52> */
.L_x_2191:
[----:B------:R-:W-:Y:S05]  /*0d20*/  BSYNC.RECONVERGENT B0 ;  /* 0x0000000000007941 */ /* 0x000fea0003800200 */
.L_x_2190:
        /* <DEDUP_REMOVED lines=37> */
.L_x_2193:
[----:B------:R-:W-:Y:S05]  /*0f80*/  BSYNC.RECONVERGENT B0 ;  /* 0x0000000000007941 */ /* 0x000fea0003800200 */
.L_x_2192:
        /* <DEDUP_REMOVED lines=39> */
.L_x_2195:
[----:B------:R-:W-:Y:S05]  /*1200*/  BSYNC.RECONVERGENT B0 ;  /* 0x0000000000007941 */ /* 0x000fea0003800200 */
.L_x_2194:
        /* <DEDUP_REMOVED lines=32> */
.L_x_2197:
[----:B------:R-:W-:Y:S05]  /*1410*/  BSYNC.RECONVERGENT B0 ;  /* 0x0000000000007941 */ /* 0x000fea0003800200 */
.L_x_2196:
        /* <DEDUP_REMOVED lines=32> */
.L_x_2199:
[----:B------:R-:W-:Y:S05]  /*1620*/  BSYNC.RECONVERGENT B0 ;  /* 0x0000000000007941 */ /* 0x000fea0003800200 */
.L_x_2198:
        /* <DEDUP_REMOVED lines=32> */
.L_x_2201:
[----:B------:R-:W-:Y:S05]  /*1830*/  BSYNC.RECONVERGENT B0 ;  /* 0x0000000000007941 */ /* 0x000fea0003800200 */
.L_x_2200:
        /* <DEDUP_REMOVED lines=32> */
.L_x_2203:
[----:B------:R-:W-:Y:S05]  /*1a40*/  BSYNC.RECONVERGENT B0 ;  /* 0x0000000000007941 */ /* 0x000fea0003800200 */
.L_x_2202:
        /* <DEDUP_REMOVED lines=32> */
.L_x_2205:
[----:B------:R-:W-:Y:S05]  /*1c50*/  BSYNC.RECONVERGENT B0 ;  /* 0x0000000000007941 */ /* 0x000fea0003800200 */
.L_x_2204:
        /* <DEDUP_REMOVED lines=8> */
.L_x_2189:
        /* <DEDUP_REMOVED lines=28> */
.L_x_2209:
[----:B------:R-:W-:Y:S01]  /*1ea0*/  MOV R12, R74 ;  /* 0x0000004a000c7202 */ /* 0x000fe20000000f00 */
[----:B------:R-:W3:Y:S01]  /*1eb0*/  LDG.E.128 R4, desc[UR16][R28.64+-0x10] ;  /* 0xfffff0101c047981 */ /* 0x000ee2000c1e1d00 */
[----:B------:R-:W-:-:S03]  /*1ec0*/  MOV R13, R77 ;  /* 0x0000004d000d7202 */ /* 0x000fc60000000f00 */
[----:B------:R-:W4:Y:S04]  /*1ed0*/  LDG.E.128 R8, desc[UR16][R28.64] ;  /* 0x000000101c087981 */ /* 0x000f28000c1e1d00 */
[----:B------:R-:W2:Y:S01]  /*1ee0*/  LDG.E.64 R12, desc[UR16][R12.64] ;  /* 0x000000100c0c7981 */ /* 0x000ea2000c1e1b00 */
[----:B-1----:R-:W-:Y:S01]  /*1ef0*/  ISETP.GE.AND P1, PT, R107, 0x1, PT ;  /* 0x000000016b00780c */ /* 0x002fe20003f26270 */
[----:B------:R-:W0:Y:S01]  /*1f00*/  S2UR UR8, SR_CgaCtaId ;  /* 0x00000000000879c3 */ /* 0x000e220000008800 */
[----:B--2---:R-:W-:Y:S01]  /*1f10*/  FMUL.FTZ R14, R13, R62 ;  /* 0x0000003e0d0e7220 */ /* 0x004fe20000410000 */
[----:B------:R-:W-:-:S03]  /*1f20*/  FMUL.FTZ R15, R12, 1.4426950216293334961 ;  /* 0x3fb8aa3b0c0f7820 */ /* 0x000fc60000410000 */
[----:B------:R-:W-:Y:S01]  /*1f30*/  FMUL.RZ R78, R14, 0.15915493667125701904 ;  /* 0x3e22f9830e4e7820 */ /* 0x000fe2000040c000 */
[----:B------:R-:W-:Y:S01]  /*1f40*/  FMUL.FTZ R14, R15, R62 ;  /* 0x0000003e0f0e7220 */ /* 0x000fe20000410000 */
[C---:B------:R-:W-:Y:S01]  /*1f50*/  FMUL.FTZ R31, R13.reuse, R58 ;  /* 0x0000003a0d1f7220 */ /* 0x040fe20000410000 */
[----:B------:R-:W-:Y:S02]  /*1f60*/  FMUL.FTZ R30, R13, R60 ;  /* 0x0000003c0d1e7220 */ /* 0x000fe40000410000 */
[----:B------:R1:W-:Y:S01]  /*1f70*/  MUFU.EX2 R80, R14 ;  /* 0x0000000e00507308 */ /* 0x0003e20000000800 */
[----:B------:R-:W-:Y:S01]  /*1f80*/  FMUL.RZ R31, R31, 0.15915493667125701904 ;  /* 0x3e22f9831f1f7820 */ /* 0x000fe2000040c000 */
[----:B------:R-:W-:Y:S02]  /*1f90*/  FMUL.RZ R82, R30, 0.15915493667125701904 ;  /* 0x3e22f9831e527820 */ /* 0x000fe4000040c000 */
[----:B------:R-:W-:Y:S01]  /*1fa0*/  MUFU.SIN R33, R78 ;  /* 0x0000004e00217308 */ /* 0x000fe20000000400 */
[----:B-1----:R-:W-:-:S07]  /*1fb0*/  FMUL.FTZ R14, R13, R56 ;  /* 0x000000380d0e7220 */ /* 0x002fce0000410000 */
[----:B------:R1:W-:Y:S01]  /*1fc0*/  MUFU.COS R81, R78 ;  /* 0x0000004e00517308 */ /* 0x0003e20000000000 */
[----:B------:R-:W-:Y:S01]  /*1fd0*/  FMUL.RZ R88, R14, 0.15915493667125701904 ;  /* 0x3e22f9830e587820 */ /* 0x000fe2000040c000 */
[----:B------:R-:W-:-:S06]  /*1fe0*/  FMUL.FTZ R12, R15, R60 ;  /* 0x0000003c0f0c7220 */ /* 0x000fcc0000410000 */
[----:B------:R-:W2:Y:S01]  /*1ff0*/  MUFU.COS R84, R31 ;  /* 0x0000001f00547308 */ /* 0x000ea20000000000 */
[----:B-1----:R-:W-:-:S07]  /*2000*/  FMUL.FTZ R78, R15, R58 ;  /* 0x0000003a0f4e7220 */ /* 0x002fce0000410000 */
[----:B------:R-:W-:Y:S08]  /*2010*/  MUFU.SIN R30, R82 ;  /* 0x00000052001e7308 */ /* 0x000ff00000000400 */
[----:B------:R1:W-:Y:S08]  /*2020*/  MUFU.COS R32, R82 ;  /* 0x0000005200207308 */ /* 0x0003f00000000000 */
[----:B------:R-:W0:Y:S01]  /*2030*/  MUFU.SIN R86, R31 ;  /* 0x0000001f00567308 */ /* 0x000e220000000400 */
[----:B-1----:R-:W-:-:S07]  /*2040*/  FMUL.FTZ R82, R15, R56 ;  /* 0x000000380f527220 */ /* 0x002fce0000410000 */
[----:B------:R-:W1:Y:S08]  /*2050*/  MUFU.COS R92, R88 ;  /* 0x00000058005c7308 */ /* 0x000e700000000000 */
[----:B------:R3:W4:Y:S08]  /*2060*/  MUFU.SIN R90, R88 ;  /* 0x00000058005a7308 */ /* 0x0007300000000400 */
[----:B------:R-:W2:Y:S04]  /*2070*/  MUFU.EX2 R85, R78 ;  /* 0x0000004e00557308 */ /* 0x000ea80000000800 */
[----:B------:R-:W1:Y:S04]  /*2080*/  MUFU.EX2 R87, R82 ;  /* 0x0000005200577308 */ /* 0x000e680000000800 */
[----:B------:R0:W4:Y:S01]  /*2090*/  MUFU.EX2 R83, R12 ;  /* 0x0000000c00537308 */ /* 0x0001220000000800 */
[----:B---3--:R-:W-:-:S02]  /*20a0*/  HADD2.F32 R88, -RZ, R4.H0_H0 ;  /* 0x20000004ff587230 */ /* 0x008fc40000004100 */
[----:B------:R-:W-:Y:S01]  /*20b0*/  FMUL.FTZ R14, R15, R54 ;  /* 0x000000360f0e7220 */ /* 0x000fe20000410000 */
[----:B--2---:R-:W-:Y:S01]  /*20c0*/  FMUL.FTZ R84, R85, R84 ;  /* 0x0000005455547220 */ /* 0x004fe20000410000 */
[----:B0-----:R-:W-:Y:S01]  /*20d0*/  FMUL.FTZ R12, R13, R54 ;  /* 0x000000360d0c7220 */ /* 0x001fe20000410000 */
[----:B------:R-:W-:Y:S01]  /*20e0*/  FMUL.FTZ R85, R85, R86 ;  /* 0x0000005655557220 */ /* 0x000fe20000410000 */
[C---:B-1----:R-:W-:Y:S01]  /*20f0*/  FMUL.FTZ R86, R87.reuse, R92 ;  /* 0x0000005c57567220 */ /* 0x042fe20000410000 */
[----:B------:R-:W-:Y:S01]  /*2100*/  FMUL.FTZ R82, R80, R81 ;  /* 0x0000005150527220 */ /* 0x000fe20000410000 */
[----:B------:R-:W-:Y:S01]  /*2110*/  FMUL.RZ R89, R12, 0.15915493667125701904 ;  /* 0x3e22f9830c597820 */ /* 0x000fe2000040c000 */
[----:B----4-:R-:W-:Y:S01]  /*2120*/  FMUL.FTZ R87, R87, R90 ;  /* 0x0000005a57577220 */ /* 0x010fe20000410000 */
[C---:B------:R-:W-:Y:S01]  /*2130*/  FMUL.FTZ R81, R83.reuse, R32 ;  /* 0x0000002053517220 */ /* 0x040fe20000410000 */
[----:B------:R-:W-:Y:S02]  /*2140*/  HADD2.F32 R90, -RZ, R4.H1_H1 ;  /* 0x30000004ff5a7230 */ /* 0x000fe40000004100 */
[----:B------:R-:W-:Y:S01]  /*2150*/  FMUL.FTZ R83, R83, R30 ;  /* 0x0000001e53537220 */ /* 0x000fe20000410000 */
[----:B------:R-:W-:Y:S01]  /*2160*/  FMUL.FTZ R88, R88, R57 ;  /* 0x0000003958587220 */ /* 0x000fe20000410000 */
[----:B------:R-:W0:Y:S01]  /*2170*/  MUFU.COS R31, R89 ;  /* 0x00000059001f7308 */ /* 0x000e220000000000 */
[C---:B------:R-:W-:Y:S01]  /*2180*/  FMUL.FTZ R30, R13.reuse, R50 ;  /* 0x000000320d1e7220 */ /* 0x040fe20000410000 */
[----:B------:R-:W-:Y:S01]  /*2190*/  FMUL.FTZ R12, R13, R52 ;  /* 0x000000340d0c7220 */ /* 0x000fe20000410000 */
[----:B------:R-:W-:-:S02]  /*21a0*/  HADD2.F32 R32, -RZ, R5.H1_H1 ;  /* 0x30000005ff207230 */ /* 0x000fc40000004100 */
[----:B------:R-:W-:Y:S01]  /*21b0*/  FMUL.FTZ R80, R80, R33 ;  /* 0x0000002150507220 */ /* 0x000fe20000410000 */
[----:B------:R-:W-:Y:S01]  /*21c0*/  FMUL.FTZ R90, R90, R57 ;  /* 0x000000395a5a7220 */ /* 0x000fe20000410000 */
[-C--:B------:R-:W-:Y:S01]  /*21d0*/  FMUL.FTZ R33, R88, R83.reuse ;  /* 0x0000005358217220 */ /* 0x080fe20000410000 */
[----:B------:R-:W-:Y:S01]  /*21e0*/  FMUL.RZ R97, R30, 0.15915493667125701904 ;  /* 0x3e22f9831e617820 */ /* 0x000fe2000040c000 */
[----:B------:R-:W0:Y:S01]  /*21f0*/  MUFU.EX2 R14, R14 ;  /* 0x0000000e000e7308 */ /* 0x000e220000000800 */
[----:B------:R-:W-:Y:S01]  /*2200*/  FMUL.RZ R91, R12, 0.15915493667125701904 ;  /* 0x3e22f9830c5b7820 */ /* 0x000fe2000040c000 */
[----:B------:R-:W-:Y:S02]  /*2210*/  HADD2.F32 R30, -RZ, R5.H0_H0 ;  /* 0x20000005ff1e7230 */ /* 0x000fe40000004100 */
[----:B------:R1:W2:Y:S01]  /*2220*/  MUFU.SIN R95, R89 ;  /* 0x00000059005f7308 */ /* 0x0002a20000000400 */
[----:B------:R-:W-:Y:S01]  /*2230*/  FMUL.FTZ R5, R90, R83 ;  /* 0x000000535a057220 */ /* 0x000fe20000410000 */
[----:B------:R-:W-:Y:S01]  /*2240*/  FMUL.FTZ R13, R13, R66 ;  /* 0x000000420d0d7220 */ /* 0x000fe20000410000 */
[----:B-1----:R-:W-:Y:S01]  /*2250*/  FMUL.FTZ R89, R32, R59 ;  /* 0x0000003b20597220 */ /* 0x002fe20000410000 */
[----:B------:R-:W-:-:S04]  /*2260*/  FFMA.FTZ R32, R90, R81, R33 ;  /* 0x000000515a207223 */ /* 0x000fc80000010021 */
[----:B------:R-:W-:Y:S01]  /*2270*/  MUFU.SIN R93, R91 ;  /* 0x0000005b005d7308 */ /* 0x000fe20000000400 */
[----:B------:R-:W-:-:S07]  /*2280*/  FADD.FTZ R32, R89, R32 ;  /* 0x0000002059207221 */ /* 0x000fce0000010000 */
[----:B------:R1:W-:Y:S01]  /*2290*/  MUFU.COS R78, R91 ;  /* 0x0000005b004e7308 */ /* 0x0003e20000000000 */
[----:B------:R-:W-:Y:S01]  /*22a0*/  FMUL.RZ R33, R13, 0.15915493667125701904 ;  /* 0x3e22f9830d217820 */ /* 0x000fe2000040c000 */
[----:B------:R-:W-:Y:S02]  /*22b0*/  HADD2.F32 R96, -RZ, R6.H0_H0 ;  /* 0x20000006ff607230 */ /* 0x000fe40000004100 */
[----:B------:R-:W-:Y:S01]  /*22c0*/  FMUL.FTZ R13, R85, R32 ;  /* 0x00000020550d7220 */ /* 0x000fe20000410000 */
[----:B-1----:R-:W-:Y:S01]  /*22d0*/  FMUL.FTZ R91, R30, R59 ;  /* 0x0000003b1e5b7220 */ /* 0x002fe20000410000 */
[----:B------:R-:W-:Y:S01]  /*22e0*/  FFMA.FTZ R30, R88, R81, -R5 ;  /* 0x00000051581e7223 */ /* 0x000fe20000010805 */
[----:B------:R-:W-:-:S03]  /*22f0*/  FMUL.FTZ R99, R15, R50 ;  /* 0x000000320f637220 */ /* 0x000fc60000410000 */
[----:B------:R-:W-:Y:S01]  /*2300*/  FADD.FTZ R5, R91, R30 ;  /* 0x0000001e5b057221 */ /* 0x000fe20000010000 */
[----:B0-----:R-:W-:Y:S01]  /*2310*/  FMUL.FTZ R92, R14, R31 ;  /* 0x0000001f0e5c7220 */ /* 0x001fe20000410000 */
[----:B------:R-:W-:Y:S02]  /*2320*/  HADD2.F32 R100, -RZ, R6.H1_H1 ;  /* 0x30000006ff647230 */ /* 0x000fe40000004100 */
[----:B------:R-:W-:Y:S01]  /*2330*/  FMUL.FTZ R96, R96, R61 ;  /* 0x0000003d60607220 */ /* 0x000fe20000410000 */
[-C--:B------:R-:W-:Y:S01]  /*2340*/  FMUL.FTZ R31, R85, R5.reuse ;  /* 0x00000005551f7220 */ /* 0x080fe20000410000 */
[C---:B------:R-:W-:Y:S01]  /*2350*/  FFMA.FTZ R13, R84.reuse, R5, -R13 ;  /* 0x00000005540d7223 */ /* 0x040fe2000001080d */
[----:B------:R-:W0:Y:S01]  /*2360*/  MUFU.COS R94, R97 ;  /* 0x00000061005e7308 */ /* 0x000e220000000000 */
[----:B------:R-:W-:Y:S01]  /*2370*/  FMUL.FTZ R12, R15, R52 ;  /* 0x000000340f0c7220 */ /* 0x000fe20000410000 */
[----:B------:R-:W-:Y:S01]  /*2380*/  FFMA.FTZ R31, R84, R32, R31 ;  /* 0x00000020541f7223 */ /* 0x000fe2000001001f */
[----:B------:R-:W-:Y:S01]  /*2390*/  FMUL.FTZ R100, R100, R61 ;  /* 0x0000003d64647220 */ /* 0x000fe20000410000 */
[----:B------:R-:W-:-:S04]  /*23a0*/  FADD.FTZ R13, R96, R13 ;  /* 0x0000000d600d7221 */ /* 0x000fc80000010000 */
[----:B------:R-:W1:Y:S01]  /*23b0*/  MUFU.SIN R4, R97 ;  /* 0x0000006100047308 */ /* 0x000e620000000400 */
[----:B------:R-:W-:Y:S02]  /*23c0*/  HADD2.F32 R108, -RZ, R7.H1_H1 ;  /* 0x30000007ff6c7230 */ /* 0x000fe40000004100 */
[----:B------:R-:W-:Y:S01]  /*23d0*/  FADD.FTZ R31, R100, R31 ;  /* 0x0000001f641f7221 */ /* 0x000fe20000010000 */
[----:B------:R-:W-:-:S04]  /*23e0*/  FMUL.FTZ R5, R87, R13 ;  /* 0x0000000d57057220 */ /* 0x000fc80000410000 */
[----:B------:R-:W0:Y:S01]  /*23f0*/  MUFU.EX2 R99, R99 ;  /* 0x0000006300637308 */ /* 0x000e220000000800 */
[----:B------:R-:W-:Y:S02]  /*2400*/  HADD2.F32 R110, -RZ, R7.H0_H0 ;  /* 0x20000007ff6e7230 */ /* 0x000fe40000004100 */
[-C--:B------:R-:W-:Y:S01]  /*2410*/  FFMA.FTZ R5, R86, R31.reuse, R5 ;  /* 0x0000001f56057223 */ /* 0x080fe20000010005 */
[----:B------:R-:W3:Y:S01]  /*2420*/  MUFU.EX2 R12, R12 ;  /* 0x0000000c000c7308 */ /* 0x000ee20000000800 */
[----:B------:R-:W-:Y:S01]  /*2430*/  FMUL.FTZ R31, R87, R31 ;  /* 0x0000001f571f7220 */ /* 0x000fe20000410000 */
[----:B------:R-:W-:Y:S01]  /*2440*/  FMUL.FTZ R108, R108, R63 ;  /* 0x0000003f6c6c7220 */ /* 0x000fe20000410000 */
[----:B--2---:R-:W-:Y:S01]  /*2450*/  FMUL.FTZ R95, R14, R95 ;  /* 0x0000005f0e5f7220 */ /* 0x004fe20000410000 */
[----:B------:R-:W-:Y:S01]  /*2460*/  FMUL.FTZ R15, R15, R66 ;  /* 0x000000420f0f7220 */ /* 0x000fe20000410000 */
[----:B------:R-:W-:Y:S01]  /*2470*/  FFMA.FTZ R31, R86, R13, -R31 ;  /* 0x0000000d561f7223 */ /* 0x000fe2000001081f */
[----:B------:R-:W-:Y:S01]  /*2480*/  FMUL.FTZ R110, R110, R63 ;  /* 0x0000003f6e6e7220 */ /* 0x000fe20000410000 */
[----:B------:R-:W-:Y:S01]  /*2490*/  FADD.FTZ R6, R108, R5 ;  /* 0x000000056c067221 */ /* 0x000fe20000010000 */
[----:B------:R-:W-:Y:S01]  /*24a0*/  MUFU.SIN R30, R33 ;  /* 0x00000021001e7308 */ /* 0x000fe20000000400 */
[C---:B0-----:R-:W-:Y:S01]  /*24b0*/  FMUL.FTZ R94, R99.reuse, R94 ;  /* 0x0000005e635e7220 */ /* 0x041fe20000410000 */
[----:B-1----:R-:W-:Y:S01]  /*24c0*/  FMUL.FTZ R99, R99, R4 ;  /* 0x0000000463637220 */ /* 0x002fe20000410000 */
[----:B------:R-:W-:Y:S01]  /*24d0*/  FADD.FTZ R31, R110, R31 ;  /* 0x0000001f6e1f7221 */ /* 0x000fe20000010000 */
[----:B------:R-:W-:Y:S01]  /*24e0*/  FMUL.FTZ R13, R95, R6 ;  /* 0x000000065f0d7220 */ /* 0x000fe20000410000 */
[----:B------:R-:W-:-:S03]  /*24f0*/  HADD2.F32 R4, -RZ, R8.H0_H0 ;  /* 0x20000008ff047230 */ /* 0x000fc60000004100 */
[----:B------:R-:W0:Y:S01]  /*2500*/  MUFU.COS R98, R33 ;  /* 0x0000002100627308 */ /* 0x000e220000000000 */
[----:B------:R-:W-:Y:S01]  /*2510*/  FMUL.FTZ R7, R82, R83 ;  /* 0x0000005352077220 */ /* 0x000fe20000410000 */
[C---:B---3--:R-:W-:Y:S01]  /*2520*/  FMUL.FTZ R78, R12.reuse, R78 ;  /* 0x0000004e0c4e7220 */ /* 0x048fe20000410000 */
[----:B------:R-:W-:Y:S01]  /*2530*/  FMUL.FTZ R93, R12, R93 ;  /* 0x0000005d0c5d7220 */ /* 0x000fe20000410000 */
[----:B------:R-:W-:Y:S01]  /*2540*/  FMUL.FTZ R5, R80, R83 ;  /* 0x0000005350057220 */ /* 0x000fe20000410000 */
[----:B------:R-:W-:Y:S01]  /*2550*/  FFMA.FTZ R12, R92, R31, -R13 ;  /* 0x0000001f5c0c7223 */ /* 0x000fe2000001080d */
[----:B------:R-:W-:Y:S02]  /*2560*/  HADD2.F32 R8, -RZ, R8.H1_H1 ;  /* 0x30000008ff087230 */ /* 0x000fe40000004100 */
[----:B------:R-:W0:Y:S01]  /*2570*/  MUFU.EX2 R15, R15 ;  /* 0x0000000f000f7308 */ /* 0x000e220000000800 */
[----:B------:R-:W-:Y:S01]  /*2580*/  FFMA.FTZ R7, R80, R81, R7 ;  /* 0x0000005150077223 */ /* 0x000fe20000010007 */
[----:B------:R-:W-:Y:S01]  /*2590*/  FMUL.FTZ R31, R95, R31 ;  /* 0x0000001f5f1f7220 */ /* 0x000fe20000410000 */
[----:B------:R-:W-:Y:S01]  /*25a0*/  FMUL.FTZ R111, R4, R65 ;  /* 0x00000041046f7220 */ /* 0x000fe20000410000 */
[----:B------:R-:W-:Y:S01]  /*25b0*/  FFMA.FTZ R5, R82, R81, -R5 ;  /* 0x0000005152057223 */ /* 0x000fe20000010805 */
[----:B------:R-:W-:Y:S01]  /*25c0*/  FMUL.FTZ R13, R85, R7 ;  /* 0x00000007550d7220 */ /* 0x000fe20000410000 */
[----:B------:R-:W-:Y:S01]  /*25d0*/  FFMA.FTZ R6, R92, R6, R31 ;  /* 0x000000065c067223 */ /* 0x000fe2000001001f */
[----:B------:R-:W-:Y:S01]  /*25e0*/  FMUL.FTZ R109, R8, R65 ;  /* 0x00000041086d7220 */ /* 0x000fe20000410000 */
[----:B------:R-:W-:Y:S01]  /*25f0*/  FADD.FTZ R12, R111, R12 ;  /* 0x0000000c6f0c7221 */ /* 0x000fe20000010000 */
[-C--:B------:R-:W-:Y:S01]  /*2600*/  FMUL.FTZ R4, R85, R5.reuse ;  /* 0x0000000555047220 */ /* 0x080fe20000410000 */
[----:B------:R-:W-:Y:S01]  /*2610*/  FFMA.FTZ R13, R84, R5, -R13 ;  /* 0x00000005540d7223 */ /* 0x000fe2000001080d */
[----:B------:R-:W-:-:S02]  /*2620*/  HADD2.F32 R102, -RZ, R9.H1_H1 ;  /* 0x30000009ff667230 */ /* 0x000fc40000004100 */
[----:B------:R-:W-:Y:S01]  /*2630*/  FADD.FTZ R6, R109, R6 ;  /* 0x000000066d067221 */ /* 0x000fe20000010000 */
[----:B------:R-:W-:Y:S01]  /*2640*/  FMUL.FTZ R5, R93, R12 ;  /* 0x0000000c5d057220 */ /* 0x000fe20000410000 */
[----:B------:R-:W-:Y:S01]  /*2650*/  FFMA.FTZ R7, R84, R7, R4 ;  /* 0x0000000754077223 */ /* 0x000fe20000010004 */
[C---:B0-----:R-:W-:Y:S01]  /*2660*/  FMUL.FTZ R98, R15.reuse, R98 ;  /* 0x000000620f627220 */ /* 0x041fe20000410000 */
[----:B------:R-:W-:Y:S01]  /*2670*/  FMUL.FTZ R97, R15, R30 ;  /* 0x0000001e0f617220 */ /* 0x000fe20000410000 */
[----:B------:R-:W-:Y:S02]  /*2680*/  HADD2.F32 R4, -RZ, R9.H0_H0 ;  /* 0x20000009ff047230 */ /* 0x000fe40000004100 */
[-C--:B------:R-:W-:Y:S01]  /*2690*/  FMUL.FTZ R9, R93, R6.reuse ;  /* 0x000000065d097220 */ /* 0x080fe20000410000 */
[----:B------:R-:W-:Y:S01]  /*26a0*/  FFMA.FTZ R15, R78, R6, R5 ;  /* 0x000000064e0f7223 */ /* 0x000fe20000010005 */
[-C--:B------:R-:W-:Y:S02]  /*26b0*/  FMUL.FTZ R102, R102, R67.reuse ;  /* 0x0000004366667220 */ /* 0x080fe40000410000 */
[----:B------:R-:W-:Y:S01]  /*26c0*/  FFMA.FTZ R12, R78, R12, -R9 ;  /* 0x0000000c4e0c7223 */ /* 0x000fe20000010809 */
[----:B------:R-:W-:Y:S01]  /*26d0*/  FMUL.FTZ R101, R4, R67 ;  /* 0x0000004304657220 */ /* 0x000fe20000410000 */
[----:B------:R-:W-:Y:S01]  /*26e0*/  FADD.FTZ R15, R102, R15 ;  /* 0x0000000f660f7221 */ /* 0x000fe20000010000 */
[----:B------:R-:W-:Y:S01]  /*26f0*/  FMUL.FTZ R5, R87, R7 ;  /* 0x0000000757057220 */ /* 0x000fe20000410000 */
[----:B------:R-:W-:-:S02]  /*2700*/  HADD2.F32 R104, -RZ, R10.H0_H0 ;  /* 0x2000000aff687230 */ /* 0x000fc40000004100 */
[----:B------:R-:W-:Y:S01]  /*2710*/  FADD.FTZ R12, R101, R12 ;  /* 0x0000000c650c7221 */ /* 0x000fe20000010000 */
[----:B------:R-:W-:Y:S01]  /*2720*/  FMUL.FTZ R9, R99, R15 ;  /* 0x0000000f63097220 */ /* 0x000fe20000410000 */
[-C--:B------:R-:W-:Y:S01]  /*2730*/  FFMA.FTZ R5, R86, R13.reuse, -R5 ;  /* 0x0000000d56057223 */ /* 0x080fe20000010805 */
[----:B------:R-:W-:Y:S02]  /*2740*/  HADD2.F32 R10, -RZ, R10.H1_H1 ;  /* 0x3000000aff0a7230 */ /* 0x000fe40000004100 */
[----:B------:R-:W-:Y:S01]  /*2750*/  FMUL.FTZ R13, R87, R13 ;  /* 0x0000000d570d7220 */ /* 0x000fe20000410000 */
[-C--:B------:R-:W-:Y:S01]  /*2760*/  FMUL.FTZ R4, R99, R12.reuse ;  /* 0x0000000c63047220 */ /* 0x080fe20000410000 */
[----:B------:R-:W-:Y:S01]  /*2770*/  FFMA.FTZ R9, R94, R12, -R9 ;  /* 0x0000000c5e097223 */ /* 0x000fe20000010809 */
[----:B------:R-:W-:Y:S01]  /*2780*/  FMUL.FTZ R104, R104, R69 ;  /* 0x0000004568687220 */ /* 0x000fe20000410000 */
[----:B------:R-:W-:Y:S01]  /*2790*/  FFMA.FTZ R13, R86, R7, R13 ;  /* 0x00000007560d7223 */ /* 0x000fe2000001000d */
[----:B------:R-:W-:Y:S01]  /*27a0*/  FFMA.FTZ R6, R94, R15, R4 ;  /* 0x0000000f5e067223 */ /* 0x000fe20000010004 */
[----:B------:R-:W-:Y:S01]  /*27b0*/  FMUL.FTZ R103, R10, R69 ;  /* 0x000000450a677220 */ /* 0x000fe20000410000 */
[----:B------:R-:W-:Y:S01]  /*27c0*/  FADD.FTZ R9, R104, R9 ;  /* 0x0000000968097221 */ /* 0x000fe20000010000 */
[----:B------:R-:W-:-:S02]  /*27d0*/  HADD2.F32 R4, -RZ, R11.H0_H0 ;  /* 0x2000000bff047230 */ /* 0x000fc40000004100 */
[----:B------:R-:W-:Y:S01]  /*27e0*/  FMUL.FTZ R7, R95, R13 ;  /* 0x0000000d5f077220 */ /* 0x000fe20000410000 */
[----:B------:R-:W-:Y:S02]  /*27f0*/  HADD2.F32 R106, -RZ, R11.H1_H1 ;  /* 0x3000000bff6a7230 */ /* 0x000fe40000004100 */
[----:B------:R-:W-:Y:S01]  /*2800*/  FADD.FTZ R6, R103, R6 ;  /* 0x0000000667067221 */ /* 0x000fe20000010000 */
[----:B------:R-:W-:Y:S01]  /*2810*/  FMUL.FTZ R11, R97, R9 ;  /* 0x00000009610b7220 */ /* 0x000fe20000410000 */
[-C--:B------:R-:W-:Y:S01]  /*2820*/  FFMA.FTZ R7, R92, R5.reuse, -R7 ;  /* 0x000000055c077223 */ /* 0x080fe20000010807 */
[----:B------:R-:W-:Y:S01]  /*2830*/  FMUL.FTZ R5, R95, R5 ;  /* 0x000000055f057220 */ /* 0x000fe20000410000 */
[-C--:B------:R-:W-:Y:S01]  /*2840*/  FMUL.FTZ R8, R97, R6.reuse ;  /* 0x0000000661087220 */ /* 0x080fe20000410000 */
[----:B------:R-:W-:Y:S01]  /*2850*/  FFMA.FTZ R11, R98, R6, R11 ;  /* 0x00000006620b7223 */ /* 0x000fe2000001000b */
[-C--:B------:R-:W-:Y:S01]  /*2860*/  FMUL.FTZ R106, R106, R71.reuse ;  /* 0x000000476a6a7220 */ /* 0x080fe20000410000 */
[----:B------:R-:W-:Y:S01]  /*2870*/  FMUL.FTZ R105, R4, R71 ;  /* 0x0000004704697220 */ /* 0x000fe20000410000 */
[----:B------:R-:W-:Y:S01]  /*2880*/  FFMA.FTZ R8, R98, R9, -R8 ;  /* 0x0000000962087223 */ /* 0x000fe20000010808 */
[----:B------:R-:W-:Y:S01]  /*2890*/  FFMA.FTZ R5, R92, R13, R5 ;  /* 0x0000000d5c057223 */ /* 0x000fe20000010005 */
[----:B------:R-:W-:Y:S01]  /*28a0*/  FADD.FTZ R112, R106, R11 ;  /* 0x0000000b6a707221 */ /* 0x000fe20000010000 */
        /* <DEDUP_REMOVED lines=25> */
[----:B------:R-:W-:Y:S01]  /*2a40*/  MOV R4, R79 ;  /* 0x0000004f00047202 */ /* 0x000fe20000000f00 */
[-C--:B--2---:R-:W-:Y:S01]  /*2a50*/  FMUL.FTZ R9, R115, R7.reuse ;  /* 0x0000000773097220 */ /* 0x084fe20000410000 */
[----:B------:R-:W-:Y:S01]  /*2a60*/  MOV R5, R76 ;  /* 0x0000004c00057202 */ /* 0x000fe20000000f00 */
[----:B------:R-:W-:-:S02]  /*2a70*/  FMUL.FTZ R8, R114, R7 ;  /* 0x0000000772087220 */ /* 0x000fc40000410000 */
[-C--:B0-----:R-:W-:Y:S02]  /*2a80*/  @P1 FFMA.FTZ R114, R114, R6.reuse, R9 ;  /* 0x0000000672721223 */ /* 0x081fe40000010009 */
[----:B------:R0:W5:Y:S01]  /*2a90*/  LDG.E.64 R30, desc[UR16][R4.64] ;  /* 0x00000010041e7981 */ /* 0x000162000c1e1b00 */
[----:B------:R-:W-:Y:S01]  /*2aa0*/  @P1 FFMA.FTZ R115, R115, R6, -R8 ;  /* 0x0000000673731223 */ /* 0x000fe20000010808 */
[----:B------:R-:W-:Y:S02]  /*2ab0*/  ISETP.GE.AND P1, PT, R107, 0x2, PT ;  /* 0x000000026b00780c */ /* 0x000fe40003f26270 */
[----:B0-----:R-:W0:Y:S01]  /*2ac0*/  SHFL.UP PT, R5, R114, 0x2, RZ ;  /* 0x0440000072057989 */ /* 0x001e2200000e00ff */
[----:B-1----:R-:W-:-:S03]  /*2ad0*/  FMUL.FTZ R7, R115, R11 ;  /* 0x0000000b73077220 */ /* 0x002fc60000410000 */
[----:B------:R-:W1:Y:S01]  /*2ae0*/  SHFL.UP PT, R4, R115, 0x2, RZ ;  /* 0x0440000073047989 */ /* 0x000e6200000e00ff */
[C---:B------:R-:W-:Y:S01]  /*2af0*/  FMUL.FTZ R6, R114.reuse, R11 ;  /* 0x0000000b72067220 */ /* 0x040fe20000410000 */
[----:B---3--:R-:W-:-:S03]  /*2b00*/  FFMA.FTZ R7, R114, R10, R7 ;  /* 0x0000000a72077223 */ /* 0x008fc60000010007 */
[----:B------:R-:W-:Y:S02]  /*2b10*/  FFMA.FTZ R6, R115, R10, -R6 ;  /* 0x0000000a73067223 */ /* 0x000fe40000010806 */
[----:B------:R-:W-:Y:S02]  /*2b20*/  @P1 FADD.FTZ R112, R112, R7 ;  /* 0x0000000770701221 */ /* 0x000fe40000010000 */
[----:B------:R-:W-:-:S03]  /*2b30*/  @P1 FADD.FTZ R113, R113, R6 ;  /* 0x0000000671711221 */ /* 0x000fc60000010000 */
[----:B------:R-:W2:Y:S04]  /*2b40*/  SHFL.UP PT, R9, R112, 0x4, RZ ;  /* 0x0480000070097989 */ /* 0x000ea800000e00ff */
[----:B------:R-:W3:Y:S01]  /*2b50*/  SHFL.UP PT, R8, R113, 0x4, RZ ;  /* 0x0480000071087989 */ /* 0x000ee200000e00ff */
        /* <DEDUP_REMOVED lines=9> */
[-C--:B---3--:R-:W-:Y:S01]  /*2bf0*/  FFMA.FTZ R7, R114, R8.reuse, R7 ;  /* 0x0000000872077223 */ /* 0x088fe20000010007 */
[----:B------:R-:W-:-:S04]  /*2c00*/  FFMA.FTZ R6, R115, R8, -R6 ;  /* 0x0000000873067223 */ /* 0x000fc80000010806 */
[----:B------:R-:W-:Y:S01]  /*2c10*/  @P1 FADD.FTZ R112, R112, R7 ;  /* 0x0000000770701221 */ /* 0x000fe20000010000 */
[----:B------:R-:W-:-:S04]  /*2c20*/  @P1 FADD.FTZ R113, R113, R6 ;  /* 0x0000000671711221 */ /* 0x000fc80000010000 */
[----:B------:R-:W2:Y:S01]  /*2c30*/  SHFL.UP PT, R9, R112, 0x8, RZ ;  /* 0x0500000070097989 */ /* 0x000ea200000e00ff */
[CC--:B0-----:R-:W-:Y:S01]  /*2c40*/  FMUL.FTZ R7, R115.reuse, R5.reuse ;  /* 0x0000000573077220 */ /* 0x0c1fe20000410000 */
[C---:B------:R-:W-:Y:S02]  /*2c50*/  FMUL.FTZ R6, R114.reuse, R5 ;  /* 0x0000000572067220 */ /* 0x040fe40000410000 */
[----:B------:R-:W0:Y:S01]  /*2c60*/  SHFL.UP PT, R8, R113, 0x8, RZ ;  /* 0x0500000071087989 */ /* 0x000e2200000e00ff */
[-C--:B-1----:R-:W-:Y:S01]  /*2c70*/  @P1 FFMA.FTZ R114, R114, R4.reuse, R7 ;  /* 0x0000000472721223 */ /* 0x082fe20000010007 */
[----:B------:R-:W-:-:S04]  /*2c80*/  @P1 FFMA.FTZ R115, R115, R4, -R6 ;  /* 0x0000000473731223 */ /* 0x000fc80000010806 */
[----:B------:R-:W1:Y:S04]  /*2c90*/  SHFL.UP PT, R5, R114, 0x8, RZ ;  /* 0x0500000072057989 */ /* 0x000e6800000e00ff */
[----:B------:R-:W3:Y:S01]  /*2ca0*/  SHFL.UP PT, R4, R115, 0x8, RZ ;  /* 0x0500000073047989 */ /* 0x000ee200000e00ff */
[----:B------:R-:W-:Y:S01]  /*2cb0*/  ISETP.GE.AND P1, PT, R107, 0x8, PT ;  /* 0x000000086b00780c */ /* 0x000fe20003f26270 */
[-C--:B--2---:R-:W-:Y:S01]  /*2cc0*/  FMUL.FTZ R6, R114, R9.reuse ;  /* 0x0000000972067220 */ /* 0x084fe20000410000 */
        /* <DEDUP_REMOVED lines=8> */
[-C--:B---3--:R-:W-:Y:S01]  /*2d50*/  @P1 FFMA.FTZ R114, R114, R4.reuse, R7 ;  /* 0x0000000472721223 */ /* 0x088fe20000010007 */
[----:B------:R-:W-:Y:S02]  /*2d60*/  @P1 FFMA.FTZ R115, R115, R4, -R6 ;  /* 0x0000000473731223 */ /* 0x000fe40000010806 */
[----:B------:R-:W1:Y:S04]  /*2d70*/  SHFL.UP PT, R5, R113, 0x10, RZ ;  /* 0x0600000071057989 */ /* 0x000e6800000e00ff */
[----:B------:R-:W2:Y:S04]  /*2d80*/  SHFL.UP PT, R4, R114, 0x10, RZ ;  /* 0x0600000072047989 */ /* 0x000ea800000e00ff */
[----:B------:R-:W3:Y:S01]  /*2d90*/  SHFL.UP PT, R13, R115, 0x10, RZ ;  /* 0x06000000730d7989 */ /* 0x000ee200000e00ff */
[----:B------:R-:W-:Y:S01]  /*2da0*/  HFMA2 R8, -RZ, RZ, 1.875, 0 ;  /* 0x3f800000ff087431 */ /* 0x000fe200000001ff */
[----:B------:R-:W-:-:S02]  /*2db0*/  CS2R R10, SRZ ;  /* 0x00000000000a7805 */ /* 0x000fc4000001ff00 */
[----:B------:R-:W-:Y:S02]  /*2dc0*/  MOV R9, RZ ;  /* 0x000000ff00097202 */ /* 0x000fe40000000f00 */
[----:B------:R-:W-:-:S04]  /*2dd0*/  ISETP.NE.AND P1, PT, R107, 0x1f, PT ;  /* 0x0000001f6b00780c */ /* 0x000fc80003f25270 */
[----:B------:R-:W4:Y:S01]  /*2de0*/  @P0 LDS.128 R8, [UR4] ;  /* 0x00000004ff080984 */ /* 0x000f220008000c00 */
[CC--:B0-----:R-:W-:Y:S01]  /*2df0*/  FMUL.FTZ R6, R114.reuse, R12.reuse ;  /* 0x0000000c72067220 */ /* 0x0c1fe20000410000 */
[C---:B------:R-:W-:Y:S01]  /*2e00*/  FMUL.FTZ R7, R115.reuse, R12 ;  /* 0x0000000c73077220 */ /* 0x040fe20000410000 */
[----:B------:R-:W-:Y:S02]  /*2e10*/  UMOV UR7, 0x400 ;  /* 0x0000040000077882 */ /* 0x000fe40000000000 */
[CC--:B-1----:R-:W-:Y:S01]  /*2e20*/  FFMA.FTZ R6, R115.reuse, R5.reuse, -R6 ;  /* 0x0000000573067223 */ /* 0x0c2fe20000010806 */
[C---:B------:R-:W-:Y:S01]  /*2e30*/  FFMA.FTZ R7, R114.reuse, R5, R7 ;  /* 0x0000000572077223 */ /* 0x040fe20000010007 */
[----:B------:R-:W-:Y:S01]  /*2e40*/  ULEA UR7, UR8, UR7, 0x18 ;  /* 0x0000000708077291 */ /* 0x000fe2000f8ec0ff */
        /* <DEDUP_REMOVED lines=8> */
[----:B------:R-:W-:Y:S02]  /*2ed0*/  ISETP.NE.AND P2, PT, R107, RZ, PT ;  /* 0x000000ff6b00720c */ /* 0x000fe40003f45270 */
[----:B------:R-:W-:-:S11]  /*2ee0*/  ISETP.NE.AND P3, PT, R40, RZ, PT ;  /* 0x000000ff2800720c */ /* 0x000fd60003f65270 */
[----:B----4-:R-:W-:Y:S04]  /*2ef0*/  @!P2 STS.128 [UR7+0x440], R8 ;  /* 0x00044008ff00a988 */ /* 0x010fe80008000c07 */
        /* <DEDUP_REMOVED lines=16> */
[----:B------:R-:W-:-:S03]  /*3000*/  @P3 FMUL.FTZ R119, R33, R116 ;  /* 0x0000007421773220 */ /* 0x000fc60000410000 */
[-C--:B------:R-:W-:Y:S01]  /*3010*/  @P3 FFMA.FTZ R12, R33, R117.reuse, R12 ;  /* 0x00000075210c3223 */ /* 0x080fe2000001000c */
[----:B---3--:R-:W-:Y:S01]  /*3020*/  @!P2 MOV R113, R10 ;  /* 0x0000000a0071a202 */ /* 0x008fe20000000f00 */
[----:B------:R-:W-:Y:S02]  /*3030*/  @P3 FFMA.FTZ R32, R32, R117, -R119 ;  /* 0x0000007520203223 */ /* 0x000fe40000010877 */
[----:B------:R-:W-:Y:S02]  /*3040*/  @P3 FADD.FTZ R13, R13, R12 ;  /* 0x0000000c0d0d3221 */ /* 0x000fe40000010000 */
[----:B------:R-:W-:Y:S02]  /*3050*/  @P3 FADD.FTZ R113, R113, R32 ;  /* 0x0000002071713221 */ /* 0x000fe40000010000 */
[C---:B------:R-:W-:Y:S02]  /*3060*/  FMUL.FTZ R15, R80.reuse, R13 ;  /* 0x0000000d500f7220 */ /* 0x040fe40000410000 */
[----:B------:R-:W-:-:S02]  /*3070*/  FMUL.FTZ R80, R80, R113 ;  /* 0x0000007150507220 */ /* 0x000fc40000410000 */
[C---:B------:R-:W-:Y:S02]  /*3080*/  FFMA.FTZ R15, R82.reuse, R113, -R15 ;  /* 0x00000071520f7223 */ /* 0x040fe4000001080f */
[----:B------:R-:W-:Y:S02]  /*3090*/  FFMA.FTZ R13, R82, R13, R80 ;  /* 0x0000000d520d7223 */ /* 0x000fe40000010050 */
[----:B------:R-:W-:Y:S02]  /*30a0*/  FADD.FTZ R88, R88, R15 ;  /* 0x0000000f58587221 */ /* 0x000fe40000010000 */
[----:B------:R-:W-:Y:S02]  /*30b0*/  FADD.FTZ R90, R90, R13 ;  /* 0x0000000d5a5a7221 */ /* 0x000fe40000010000 */
[C---:B------:R-:W-:Y:S02]  /*30c0*/  FMUL.FTZ R12, R83.reuse, R88 ;  /* 0x00000058530c7220 */ /* 0x040fe40000410000 */
[----:B------:R-:W-:-:S02]  /*30d0*/  FMUL.FTZ R83, R83, R90 ;  /* 0x0000005a53537220 */ /* 0x000fc40000410000 */
[C---:B------:R-:W-:Y:S02]  /*30e0*/  FFMA.FTZ R12, R81.reuse, R90, R12 ;  /* 0x0000005a510c7223 */ /* 0x040fe4000001000c */
[----:B------:R-:W-:Y:S02]  /*30f0*/  FFMA.FTZ R14, R81, R88, -R83 ;  /* 0x00000058510e7223 */ /* 0x000fe40000010853 */
[----:B------:R-:W-:Y:S02]  /*3100*/  FADD.FTZ R12, R89, R12 ;  /* 0x0000000c590c7221 */ /* 0x000fe40000010000 */
[----:B------:R-:W-:Y:S02]  /*3110*/  FADD.FTZ R91, R91, R14 ;  /* 0x0000000e5b5b7221 */ /* 0x000fe40000010000 */
[C---:B------:R-:W-:Y:S02]  /*3120*/  FMUL.FTZ R13, R85.reuse, R12 ;  /* 0x0000000c550d7220 */ /* 0x040fe40000410000 */
[----:B------:R-:W-:-:S02]  /*3130*/  FMUL.FTZ R85, R85, R91 ;  /* 0x0000005b55557220 */ /* 0x000fc40000410000 */
[C---:B------:R-:W-:Y:S02]  /*3140*/  FFMA.FTZ R13, R84.reuse, R91, -R13 ;  /* 0x0000005b540d7223 */ /* 0x040fe4000001080d */
[----:B------:R-:W-:Y:S02]  /*3150*/  FFMA.FTZ R85, R84, R12, R85 ;  /* 0x0000000c54557223 */ /* 0x000fe40000010055 */
[----:B------:R-:W-:Y:S02]  /*3160*/  FADD.FTZ R13, R96, R13 ;  /* 0x0000000d600d7221 */ /* 0x000fe40000010000 */
[----:B------:R-:W-:Y:S02]  /*3170*/  FADD.FTZ R100, R100, R85 ;  /* 0x0000005564647221 */ /* 0x000fe40000010000 */
[C---:B------:R-:W-:Y:S01]  /*3180*/  FMUL.FTZ R15, R87.reuse, R13 ;  /* 0x0000000d570f7220 */ /* 0x040fe20000410000 */
[----:B------:R-:W-:Y:S01]  /*3190*/  LEA R28, P1, R22, R28, 0x1 ;  /* 0x0000001c161c7211 */ /* 0x000fe200078208ff */
[----:B------:R-:W-:-:S02]  /*31a0*/  FMUL.FTZ R14, R87, R100 ;  /* 0x00000064570e7220 */ /* 0x000fc40000410000 */
[C---:B------:R-:W-:Y:S01]  /*31b0*/  FFMA.FTZ R33, R86.reuse, R100, R15 ;  /* 0x0000006456217223 */ /* 0x040fe2000001000f */
[----:B------:R-:W-:Y:S01]  /*31c0*/  IADD3.X R29, PT, PT, R29, R23, RZ, P1, !PT ;  /* 0x000000171d1d7210 */ /* 0x000fe20000ffe4ff */
[----:B------:R-:W-:Y:S01]  /*31d0*/  FFMA.FTZ R15, R86, R13, -R14 ;  /* 0x0000000d560f7223 */ /* 0x000fe2000001080e */
[----:B------:R-:W-:Y:S01]  /*31e0*/  ISETP.NE.AND P1, PT, R40, RZ, PT ;  /* 0x000000ff2800720c */ /* 0x000fe20003f25270 */
[----:B------:R-:W-:Y:S02]  /*31f0*/  FADD.FTZ R108, R108, R33 ;  /* 0x000000216c6c7221 */ /* 0x000fe40000010000 */
[----:B------:R-:W-:Y:S02]  /*3200*/  FADD.FTZ R15, R110, R15 ;  /* 0x0000000f6e0f7221 */ /* 0x000fe40000010000 */
[----:B------:R-:W-:Y:S01]  /*3210*/  FMUL.FTZ R81, R95, R108 ;  /* 0x0000006c5f517220 */ /* 0x000fe20000410000 */
[----:B------:R-:W-:Y:S01]  /*3220*/  FMUL.FTZ R33, R5, R11 ;  /* 0x0000000b05217220 */ /* 0x000fe20000410000 */
[-C--:B------:R-:W-:Y:S01]  /*3230*/  FMUL.FTZ R95, R95, R15.reuse ;  /* 0x0000000f5f5f7220 */ /* 0x080fe20000410000 */
[CC--:B------:R-:W-:Y:S01]  /*3240*/  FMUL.FTZ R14, R5.reuse, R10.reuse ;  /* 0x0000000a050e7220 */ /* 0x0c0fe20000410000 */
[----:B------:R-:W-:Y:S01]  /*3250*/  FFMA.FTZ R32, R92, R15, -R81 ;  /* 0x0000000f5c207223 */ /* 0x000fe20000010851 */
[----:B------:R-:W-:Y:S01]  /*3260*/  FFMA.FTZ R81, R4, R10, -R33 ;  /* 0x0000000a04517223 */ /* 0x000fe20000010821 */
[C---:B------:R-:W-:Y:S01]  /*3270*/  FMUL.FTZ R33, R5.reuse, R9 ;  /* 0x0000000905217220 */ /* 0x040fe20000410000 */
[----:B------:R-:W-:Y:S01]  /*3280*/  FMUL.FTZ R10, R5, R8 ;  /* 0x00000008050a7220 */ /* 0x000fe20000410000 */
[----:B------:R-:W-:Y:S01]  /*3290*/  FFMA.FTZ R92, R92, R108, R95 ;  /* 0x0000006c5c5c7223 */ /* 0x000fe2000001005f */
[----:B------:R-:W-:Y:S01]  /*32a0*/  FADD.FTZ R111, R111, R32 ;  /* 0x000000206f6f7221 */ /* 0x000fe20000010000 */
[C---:B------:R-:W-:Y:S01]  /*32b0*/  FFMA.FTZ R14, R4.reuse, R11, R14 ;  /* 0x0000000b040e7223 */ /* 0x040fe2000001000e */
[----:B------:R-:W-:Y:S01]  /*32c0*/  BSSY.RECONVERGENT B0, `(.L_x_2207) ;  /* 0x000000f000007945 */ /* 0x000fe20003800200 */
[C---:B------:R-:W-:Y:S01]  /*32d0*/  FFMA.FTZ R8, R4.reuse, R8, -R33 ;  /* 0x0000000804087223 */ /* 0x040fe20000010821 */
[----:B------:R-:W-:Y:S01]  /*32e0*/  FFMA.FTZ R9, R4, R9, R10 ;  /* 0x0000000904097223 */ /* 0x000fe2000001000a */
[----:B------:R-:W-:Y:S01]  /*32f0*/  FADD.FTZ R92, R109, R92 ;  /* 0x0000005c6d5c7221 */ /* 0x000fe20000010000 */
[----:B------:R-:W-:Y:S01]  /*3300*/  FADD.FTZ R10, R6, R81 ;  /* 0x00000051060a7221 */ /* 0x000fe20000010000 */
        /* <DEDUP_REMOVED lines=10> */
.L_x_2208:
[----:B------:R-:W-:Y:S05]  /*33b0*/  BSYNC.RECONVERGENT B0 ;  /* 0x0000000000007941 */ /* 0x000fea0003800200 */
.L_x_2207:
[----:B0----5:R-:W-:Y:S01]  /*33c0*/  FMUL.FTZ R5, R31, R90 ;  /* 0x0000005a1f057220 */ /* 0x021fe20000410000 */
[-C--:B------:R-:W-:Y:S01]  /*33d0*/  FMUL.FTZ R4, R93, R92.reuse ;  /* 0x0000005c5d047220 */ /* 0x080fe20000410000 */
[----:B------:R-:W-:Y:S01]  /*33e0*/  FFMA.FTZ R33, R78, R92, R33 ;  /* 0x0000005c4e217223 */ /* 0x000fe20000010021 */
[----:B------:R-:W-:Y:S01]  /*33f0*/  FMUL.FTZ R7, R31, R100 ;  /* 0x000000641f077220 */ /* 0x000fe20000410000 */
[----:B------:R-:W-:Y:S01]  /*3400*/  FFMA.FTZ R5, R30, R88, -R5 ;  /* 0x000000581e057223 */ /* 0x000fe20000010805 */
[----:B------:R-:W-:Y:S01]  /*3410*/  FFMA.FTZ R4, R78, R111, -R4 ;  /* 0x0000006f4e047223 */ /* 0x000fe20000010804 */
[----:B------:R-:W-:Y:S01]  /*3420*/  FADD.FTZ R102, R102, R33 ;  /* 0x0000002166667221 */ /* 0x000fe20000010000 */
[----:B------:R-:W-:Y:S01]  /*3430*/  UIADD3 UR5, UPT, UPT, UR5, 0x1, URZ ;  /* 0x0000000105057890 */ /* 0x000fe2000fffe0ff */
[----:B------:R-:W-:Y:S01]  /*3440*/  FFMA.FTZ R64, R5, 2, R64 ;  /* 0x4000000005407823 */ /* 0x000fe20000010040 */
[----:B------:R-:W-:Y:S01]  /*3450*/  FADD.FTZ R4, R101, R4 ;  /* 0x0000000465047221 */ /* 0x000fe20000010000 */
[C---:B------:R-:W-:Y:S01]  /*3460*/  FMUL.FTZ R5, R99.reuse, R102 ;  /* 0x0000006663057220 */ /* 0x040fe20000410000 */
[----:B------:R-:W-:Y:S01]  /*3470*/  FFMA.FTZ R7, R30, R13, -R7 ;  /* 0x0000000d1e077223 */ /* 0x000fe20000010807 */
[----:B------:R-:W-:Y:S01]  /*3480*/  UISETP.NE.AND UP0, UPT, UR5, URZ, UPT ;  /* 0x000000ff0500728c */ /* 0x000fe2000bf05270 */
[-C--:B------:R-:W-:Y:S01]  /*3490*/  FMUL.FTZ R99, R99, R4.reuse ;  /* 0x0000000463637220 */ /* 0x080fe20000410000 */
[C---:B------:R-:W-:Y:S01]  /*34a0*/  FFMA.FTZ R5, R94.reuse, R4, -R5 ;  /* 0x000000045e057223 */ /* 0x040fe20000010805 */
[----:B------:R-:W-:Y:S01]  /*34b0*/  FFMA.FTZ R68, R7, 2, R68 ;  /* 0x4000000007447823 */ /* 0x000fe20000010044 */
[C---:B------:R-:W-:Y:S01]  /*34c0*/  FMUL.FTZ R12, R31.reuse, R12 ;  /* 0x0000000c1f0c7220 */ /* 0x040fe20000410000 */
[----:B------:R-:W-:Y:S01]  /*34d0*/  FFMA.FTZ R94, R94, R102, R99 ;  /* 0x000000665e5e7223 */ /* 0x000fe20000010063 */
[----:B------:R-:W-:Y:S01]  /*34e0*/  FADD.FTZ R104, R104, R5 ;  /* 0x0000000568687221 */ /* 0x000fe20000010000 */
[C---:B------:R-:W-:Y:S01]  /*34f0*/  FMUL.FTZ R108, R31.reuse, R108 ;  /* 0x0000006c1f6c7220 */ /* 0x040fe20000410000 */
[----:B------:R-:W-:Y:S01]  /*3500*/  FMUL.FTZ R7, R31, R92 ;  /* 0x0000005c1f077220 */ /* 0x000fe20000410000 */
[----:B------:R-:W-:Y:S01]  /*3510*/  FADD.FTZ R94, R103, R94 ;  /* 0x0000005e675e7221 */ /* 0x000fe20000010000 */
[----:B------:R-:W-:Y:S01]  /*3520*/  FMUL.FTZ R5, R97, R104 ;  /* 0x0000006861057220 */ /* 0x000fe20000410000 */
[----:B------:R-:W-:Y:S01]  /*3530*/  FMUL.FTZ R9, R31, R102 ;  /* 0x000000661f097220 */ /* 0x000fe20000410000 */
[----:B------:R-:W-:Y:S01]  /*3540*/  FFMA.FTZ R12, R30, R91, -R12 ;  /* 0x0000005b1e0c7223 */ /* 0x000fe2000001080c */
[-C--:B------:R-:W-:Y:S01]  /*3550*/  FMUL.FTZ R97, R97, R94.reuse ;  /* 0x0000005e61617220 */ /* 0x080fe20000410000 */
[----:B------:R-:W-:Y:S01]  /*3560*/  FFMA.FTZ R5, R98, R94, R5 ;  /* 0x0000005e62057223 */ /* 0x000fe20000010005 */
[C---:B------:R-:W-:Y:S01]  /*3570*/  FFMA.FTZ R108, R30.reuse, R15, -R108 ;  /* 0x0000000f1e6c7223 */ /* 0x040fe2000001086c */
[----:B------:R-:W-:Y:S01]  /*3580*/  FFMA.FTZ R7, R30, R111, -R7 ;  /* 0x0000006f1e077223 */ /* 0x000fe20000010807 */
[----:B------:R-:W-:Y:S01]  /*3590*/  FFMA.FTZ R98, R98, R104, -R97 ;  /* 0x0000006862627223 */ /* 0x000fe20000010861 */
[----:B------:R-:W-:Y:S01]  /*35a0*/  FADD.FTZ R106, R106, R5 ;  /* 0x000000056a6a7221 */ /* 0x000fe20000010000 */
[----:B------:R-:W-:Y:S01]  /*35b0*/  FMUL.FTZ R5, R31, R94 ;  /* 0x0000005e1f057220 */ /* 0x000fe20000410000 */
[C---:B------:R-:W-:Y:S01]  /*35c0*/  FFMA.FTZ R4, R30.reuse, R4, -R9 ;  /* 0x000000041e047223 */ /* 0x040fe20000010809 */
[----:B------:R-:W-:Y:S01]  /*35d0*/  FADD.FTZ R98, R105, R98 ;  /* 0x0000006269627221 */ /* 0x000fe20000010000 */
[----:B------:R-:W-:Y:S01]  /*35e0*/  FMUL.FTZ R31, R31, R106 ;  /* 0x0000006a1f1f7220 */ /* 0x000fe20000410000 */
[----:B------:R-:W-:Y:S01]  /*35f0*/  FFMA.FTZ R5, R30, R104, -R5 ;  /* 0x000000681e057223 */ /* 0x000fe20000010805 */
[----:B------:R-:W-:Y:S01]  /*3600*/  LEA R79, P1, R24, R79, 0x3 ;  /* 0x0000004f184f7211 */ /* 0x000fe200078218ff */
[----:B------:R-:W-:Y:S01]  /*3610*/  FFMA.FTZ R51, R12, 2, R51 ;  /* 0x400000000c337823 */ /* 0x000fe20000010033 */
[----:B------:R-:W-:Y:S01]  /*3620*/  FFMA.FTZ R30, R30, R98, -R31 ;  /* 0x000000621e1e7223 */ /* 0x000fe2000001081f */
[----:B------:R-:W-:Y:S01]  /*3630*/  LEA R74, P2, R20, R74, 0x3 ;  /* 0x0000004a144a7211 */ /* 0x000fe200078418ff */
        /* <DEDUP_REMOVED lines=10> */
.L_x_2206:
        /* <DEDUP_REMOVED lines=21> */
.L_x_2211:
        /* <DEDUP_REMOVED lines=13> */
.L_x_5058:


//--------------------- .text._Z25selective_scan_fwd_kernelI32Selective_Scan_fwd_kernel_traitsILi32ELi8ELi1ELb1ELb1ELb0ELb1EN3c104HalfENS1_7complexIfEEEEv13SSMParamsBase --------------------------
	.section	.text._Z25selective_scan_fwd_kernelI32Selective_Scan_fwd_kernel_traitsILi32ELi8ELi1ELb1ELb1ELb0ELb1EN3c104HalfENS1_7complexIfEEEEv13SSMParamsBase,"ax",@progbits
	.align	128
        .global         _Z25selective_scan_fwd_kernelI32Selective_Scan_fwd_kernel_traitsILi32ELi8ELi1ELb1ELb1ELb0ELb1EN3c104HalfENS1_7complexIfEEEEv13SSMParamsBase
        .type           _Z25selective_scan_fwd_kernelI32Selective_Scan_fwd_kernel_traitsILi32ELi8ELi1ELb1ELb1ELb0ELb1EN3c104HalfENS1_7complexIfEEEEv13SSMParamsBase,@function
        .size           _Z25selective_scan_fwd_kernelI32Selective_Scan_fwd_kernel_traitsILi32ELi8ELi1ELb1ELb1ELb0ELb1EN3c104HalfENS1_7complexIfEEEEv13SSMParamsBase,(.L_x_5059 - _Z25selective_scan_fwd_kernelI32Selective_Scan_fwd_kernel_traitsILi32ELi8ELi1ELb1ELb1ELb0ELb1EN3c104HalfENS1_7complexIfEEEEv13SSMParamsBase)
        .other          _Z25selective_scan_fwd_kernelI32Selective_Scan_fwd_kernel_traitsILi32ELi8ELi1ELb1ELb1ELb0ELb1EN3c104HalfENS1_7complexIfEEEEv13SSMParamsBase,@"STO_CUDA_ENTRY STV_DEFAULT"
_Z25selective_scan_fwd_kernelI32Selective_Scan_fwd_kernel_traitsILi32ELi8ELi1ELb1ELb1ELb0ELb1EN3c104HalfENS1_7complexIfEEEEv13SSMParamsBase:
.text._Z25selective_scan_fwd_kernelI32Selective_Scan_fwd_kernel_traitsILi32ELi8ELi1ELb1ELb1ELb0ELb1EN3c104HalfENS1_7complexIfEEEEv13SSMParamsBase:
        /* <DEDUP_REMOVED lines=32> */
[----:B0-----:R-:W-:Y:S01]  /*0200*/  HFMA2 R6, -RZ, RZ, 0, 0 ;  /* 0x00000000ff067431 */ /* 0x001fe200000001ff */
[----:B----4-:R-:W-:-:S05]  /*0210*/  IADD3 R10, PT, PT, RZ, -R7, RZ ;  /* 0x80000007ff0a7210 */ /* 0x010fca0007ffe0ff */
        /* <DEDUP_REMOVED lines=14> */
[----:B------:R-:W-:Y:S02]  /*0300*/  UIMAD.WIDE.U32 UR4, UR18, UR8, URZ ;  /* 0x00000008120472a5 */ /* 0x000fe4000f8e00ff */
[----:B------:R-:W-:Y:S01]  /*0310*/  UIMAD UR8, UR18, UR13, UR7 ;  /* 0x0000000d120872a4 */ /* 0x000fe2000f8e0207 */
[----:B------:R-:W-:Y:S01]  /*0320*/  MOV R0, R7 ;  /* 0x0000000700007202 */ /* 0x000fe20000000f00 */
[----:B------:R-:W0:Y:S03]  /*0330*/  LDCU.64 UR12, c[0x0][0x3b0] ;  /* 0x00007600ff0c77ac */ /* 0x000e260008000a00 */
[----:B------:R-:W-:Y:S02]  /*0340*/  @!P2 IADD3 R0, PT, PT, -R0, RZ, RZ ;  /* 0x000000ff0000a210 */ /* 0x000fe40007ffe1ff */
[----:B------:R-:W-:-:S02]  /*0350*/  @!P1 LOP3.LUT R0, RZ, R8, RZ, 0x33, !PT ;  /* 0x00000008ff009212 */ /* 0x000fc400078e33ff */
[----:B------:R-:W4:Y:S01]  /*0360*/  LDC R8, c[0x0][0x384] ;  /* 0x0000e100ff087b82 */ /* 0x000f220000000800 */
[----:B------:R-:W-:Y:S01]  /*0370*/  UIMAD UR9, UR18, UR9, UR5 ;  /* 0x00000009120972a4 */ /* 0x000fe2000f8e0205 */
[----:B------:R-:W-:Y:S02]  /*0380*/  ISETP.GE.AND P0, PT, R27, 0x1, PT ;  /* 0x000000011b00780c */ /* 0x000fe40003f06270 */
[----:B------:R-:W-:Y:S02]  /*0390*/  MOV R3, UR5 ;  /* 0x0000000500037c02 */ /* 0x000fe40008000f00 */
[----:B---3--:R-:W-:Y:S02]  /*03a0*/  MOV R5, UR7 ;  /* 0x0000000700057c02 */ /* 0x008fe40008000f00 */
[----:B------:R-:W-:Y:S02]  /*03b0*/  MOV R2, UR4 ;  /* 0x0000000400027c02 */ /* 0x000fe40008000f00 */
[----:B------:R-:W-:-:S02]  /*03c0*/  MOV R4, UR6 ;  /* 0x0000000600047c02 */ /* 0x000fc40008000f00 */
[----:B------:R-:W-:Y:S02]  /*03d0*/  MOV R3, UR9 ;  /* 0x0000000900037c02 */ /* 0x000fe40008000f00 */
[----:B------:R-:W-:Y:S01]  /*03e0*/  MOV R5, UR8 ;  /* 0x0000000800057c02 */ /* 0x000fe20008000f00 */
[----:B0-----:R-:W-:Y:S01]  /*03f0*/  UIMAD.WIDE.U32 UR4, UR18, UR12, URZ ;  /* 0x0000000c120472a5 */ /* 0x001fe2000f8e00ff */
[----:B------:R-:W-:-:S04]  /*0400*/  IMAD.WIDE.U32 R2, R13, UR10, R2 ;  /* 0x0000000a0d027c25 */ /* 0x000fc8000f8e0002 */
[----:B------:R-:W-:Y:S01]  /*0410*/  IMAD.WIDE.U32 R4, R13, UR14, R4 ;  /* 0x0000000e0d047c25 */ /* 0x000fe2000f8e0004 */
[----:B------:R-:W-:-:S03]  /*0420*/  UIMAD UR6, UR18, UR13, UR5 ;  /* 0x0000000d120672a4 */ /* 0x000fc6000f8e0205 */
[C---:B------:R-:W-:Y:S02]  /*0430*/  IMAD R19, R13.reuse, UR11, R3 ;  /* 0x0000000b0d137c24 */ /* 0x040fe4000f8e0203 */
[----:B------:R-:W-:Y:S01]  /*0440*/  IMAD R21, R13, UR15, R5 ;  /* 0x0000000f0d157c24 */ /* 0x000fe2000f8e0205 */
[----:B-12---:R-:W-:Y:S06]  /*0450*/  @!P0 EXIT ;  /* 0x000000000000894d */ /* 0x006fec0003800000 */
[----:B------:R-:W-:Y:S01]  /*0460*/  SHF.R.S32.HI R3, RZ, 0x1f, R0 ;  /* 0x0000001fff037819 */ /* 0x000fe20000011400 */
[----:B------:R-:W-:Y:S01]  /*0470*/  UMOV UR5, UR6 ;  /* 0x0000000600057c82 */ /* 0x000fe20008000000 */
[----:B------:R-:W0:Y:S01]  /*0480*/  LDC.64 R34, c[0x0][0x450] ;  /* 0x00011400ff227b82 */ /* 0x000e220000000a00 */
[----:B------:R-:W1:Y:S01]  /*0490*/  LDCU.64 UR8, c[0x0][0x3d8] ;  /* 0x00007b00ff0877ac */ /* 0x000e620008000a00 */
[----:B------:R-:W-:Y:S01]  /*04a0*/  LEA R16, P0, R2, R16, 0x1 ;  /* 0x0000001002107211 */ /* 0x000fe200078008ff */
[-C--:B------:R-:W-:Y:S01]  /*04b0*/  IMAD R3, R3, R22.reuse, RZ ;  /* 0x0000001603037224 */ /* 0x080fe200078e02ff */
[----:B------:R-:W2:Y:S01]  /*04c0*/  S2R R10, SR_TID.X ;  /* 0x00000000000a7919 */ /* 0x000ea20000002100 */
[----:B------:R-:W-:Y:S01]  /*04d0*/  IMAD.WIDE.U32 R6, R0, R22, UR4 ;  /* 0x0000000400067e25 */ /* 0x000fe2000f8e0016 */
[----:B------:R-:W-:Y:S01]  /*04e0*/  LEA.HI.X R19, R2, R17, R19, 0x1, P0 ;  /* 0x0000001102137211 */ /* 0x000fe200000f0c13 */
[----:B------:R-:W3:Y:S01]  /*04f0*/  LDCU UR4, c[0x0][0x38c] ;  /* 0x00007180ff0477ac */ /* 0x000ee20008000800 */
[----:B------:R-:W2:Y:S01]  /*0500*/  LDC.64 R52, c[0x0][0x438] ;  /* 0x00010e00ff347b82 */ /* 0x000ea20000000a00 */
[----:B------:R-:W-:Y:S01]  /*0510*/  IMAD R3, R0, R23, R3 ;  /* 0x0000001700037224 */ /* 0x000fe200078e0203 */
[----:B------:R-:W-:Y:S01]  /*0520*/  LEA R20, P0, R6, R24, 0x1 ;  /* 0x0000001806147211 */ /* 0x000fe200078008ff */
[----:B----4-:R-:W-:Y:S01]  /*0530*/  IMAD R0, R8, UR18, R13 ;  /* 0x0000001208007c24 */ /* 0x010fe2000f8e020d */
[----:B------:R-:W-:-:S02]  /*0540*/  LEA R18, P1, R4, R14, 0x1 ;  /* 0x0000000e04127211 */ /* 0x000fc400078208ff */
[----:B------:R-:W-:Y:S01]  /*0550*/  IADD3 R22, PT, PT, R7, R3, RZ ;  /* 0x0000000307167210 */ /* 0x000fe20007ffe0ff */
[----:B------:R-:W-:Y:S01]  /*0560*/  IMAD R0, R0, R27, RZ ;  /* 0x0000001b00007224 */ /* 0x000fe200078e02ff */
[----:B------:R-:W4:Y:S01]  /*0570*/  LDC.64 R28, c[0x0][0x428] ;  /* 0x00010a00ff1c7b82 */ /* 0x000f220000000a00 */
[----:B------:R-:W-:Y:S02]  /*0580*/  LEA.HI.X R21, R4, R15, R21, 0x1, P1 ;  /* 0x0000000f04157211 */ /* 0x000fe400008f0c15 */
[----:B------:R-:W-:Y:S01]  /*0590*/  LEA.HI.X R22, R6, R25, R22, 0x1, P0 ;  /* 0x0000001906167211 */ /* 0x000fe200000f0c16 */
[----:B-1----:R-:W-:-:S04]  /*05a0*/  IMAD.WIDE.U32 R8, R13, UR8, RZ ;  /* 0x000000080d087c25 */ /* 0x002fc8000f8e00ff */
[----:B------:R-:W1:Y:S01]  /*05b0*/  LDC.64 R30, c[0x0][0x418] ;  /* 0x00010600ff1e7b82 */ /* 0x000e620000000a00 */
[C---:B------:R-:W-:Y:S01]  /*05c0*/  IMAD R14, R13.reuse, UR9, R9 ;  /* 0x000000090d0e7c24 */ /* 0x040fe2000f8e0209 */
[----:B0-----:R-:W-:Y:S01]  /*05d0*/  LEA R9, P0, R8, R34, 0x3 ;  /* 0x0000002208097211 */ /* 0x001fe200078018ff */
[----:B---3--:R-:W-:Y:S02]  /*05e0*/  UISETP.LT.AND UP0, UPT, UR4, 0x1, UPT ;  /* 0x000000010400788c */ /* 0x008fe4000bf01270 */
[----:B------:R-:W-:Y:S01]  /*05f0*/  IMAD R0, R0, UR4, RZ ;  /* 0x0000000400007c24 */ /* 0x000fe2000f8e02ff */
[----:B------:R-:W0:Y:S01]  /*0600*/  LDCU.U8 UR9, c[0x0][0x39e] ;  /* 0x000073c0ff0977ac */ /* 0x000e220008000000 */
[----:B------:R-:W-:Y:S01]  /*0610*/  LEA.HI.X R8, R8, R35, R14, 0x3, P0 ;  /* 0x0000002308087211 */ /* 0x000fe200000f1c0e */
[----:B------:R-:W3:Y:S01]  /*0620*/  LDC.64 R36, c[0x0][0x3a0] ;  /* 0x0000e800ff247b82 */ /* 0x000ee20000000a00 */
[----:B--2---:R-:W-:Y:S01]  /*0630*/  IMAD.WIDE.U32 R6, R13, R52, RZ ;  /* 0x000000340d067225 */ /* 0x004fe200078e00ff */
[----:B------:R-:W-:-:S03]  /*0640*/  USEL UR4, UR4, 0x1, !UP0 ;  /* 0x0000000104047887 */ /* 0x000fc6000c000000 */
[C---:B------:R-:W-:Y:S01]  /*0650*/  IMAD R53, R13.reuse, R53, R7 ;  /* 0x000000350d357224 */ /* 0x040fe200078e0207 */
[----:B------:R-:W-:Y:S01]  /*0660*/  MOV R52, R6 ;  /* 0x0000000600347202 */ /* 0x000fe20000000f00 */
[----:B------:R-:W-:Y:S01]  /*0670*/  IMAD.WIDE.U32 R50, R10, 0x20, RZ ;  /* 0x000000200a327825 */ /* 0x000fe200078e00ff */
[----:B------:R-:W2:Y:S01]  /*0680*/  LDC.64 R38, c[0x0][0x440] ;  /* 0x00011000ff267b82 */ /* 0x000ea20000000a00 */
[----:B------:R-:W-:Y:S02]  /*0690*/  UIADD3 UR6, UPT, UPT, -UR4, URZ, URZ ;  /* 0x000000ff04067290 */ /* 0x000fe4000fffe1ff */
[----:B----4-:R-:W-:Y:S01]  /*06a0*/  IMAD.WIDE.U32 R2, R13, R28, RZ ;  /* 0x0000001c0d027225 */ /* 0x010fe200078e00ff */
[----:B------:R-:W-:-:S03]  /*06b0*/  LOP3.LUT R17, R50, 0x10, RZ, 0xfc, !PT ;  /* 0x0000001032117812 */ /* 0x000fc600078efcff */
[C---:B------:R-:W-:Y:S01]  /*06c0*/  IMAD R3, R13.reuse, R29, R3 ;  /* 0x0000001d0d037224 */ /* 0x040fe200078e0203 */
[----:B------:R-:W4:Y:S01]  /*06d0*/  LDC.64 R24, c[0x0][0x420] ;  /* 0x00010800ff187b82 */ /* 0x000f220000000a00 */
[----:B-1----:R-:W-:-:S04]  /*06e0*/  IMAD.WIDE.U32 R4, R13, R30, RZ ;  /* 0x0000001e0d047225 */ /* 0x002fc800078e00ff */
[----:B------:R-:W-:-:S03]  /*06f0*/  IMAD R5, R13, R31, R5 ;  /* 0x0000001f0d057224 */ /* 0x000fc600078e0205 */
[----:B------:R-:W1:Y:S01]  /*0700*/  LDC.64 R26, c[0x0][0x410] ;  /* 0x00010400ff1a7b82 */ /* 0x000e620000000a00 */
[----:B---3--:R-:W-:-:S04]  /*0710*/  IMAD.WIDE.U32 R14, R13, R36, RZ ;  /* 0x000000240d0e7225 */ /* 0x008fc800078e00ff */
[----:B------:R-:W-:-:S03]  /*0720*/  IMAD R6, R13, R37, R15 ;  /* 0x000000250d067224 */ /* 0x000fc600078e020f */
[----:B------:R-:W3:Y:S01]  /*0730*/  LDC.64 R32, c[0x0][0x430] ;  /* 0x00010c00ff207b82 */ /* 0x000ee20000000a00 */
[----:B--2---:R-:W-:-:S04]  /*0740*/  LEA R7, P0, R14, R38, 0x3 ;  /* 0x000000260e077211 */ /* 0x004fc800078018ff */
[----:B------:R-:W-:-:S03]  /*0750*/  LEA.HI.X R6, R14, R39, R6, 0x3, P0 ;  /* 0x000000270e067211 */ /* 0x000fc600000f1c06 */
[----:B------:R-:W2:Y:S01]  /*0760*/  LDC.64 R48, c[0x0][0x478] ;  /* 0x00011e00ff307b82 */ /* 0x000ea20000000a00 */
[----:B----4-:R-:W-:Y:S01]  /*0770*/  IMAD.WIDE.U32 R56, R24, UR18, R2 ;  /* 0x0000001218387c25 */ /* 0x010fe2000f8e0002 */
[----:B------:R-:W-:-:S06]  /*0780*/  MOV R2, RZ ;  /* 0x000000ff00027202 */ /* 0x000fcc0000000f00 */
[----:B------:R-:W4:Y:S01]  /*0790*/  LDC.64 R46, c[0x0][0x488] ;  /* 0x00012200ff2e7b82 */ /* 0x000f220000000a00 */
[----:B-1----:R-:W-:-:S04]  /*07a0*/  IMAD.WIDE.U32 R54, R26, UR18, R4 ;  /* 0x000000121a367c25 */ /* 0x002fc8000f8e0004 */
[----:B------:R-:W-:Y:S02]  /*07b0*/  IMAD R5, R25, UR18, R57 ;  /* 0x0000001219057c24 */ /* 0x000fe4000f8e0239 */
[----:B------:R-:W-:Y:S01]  /*07c0*/  IMAD R4, R27, UR18, R55 ;  /* 0x000000121b047c24 */ /* 0x000fe2000f8e0237 */
[----:B------:R-:W1:Y:S01]  /*07d0*/  LDC.64 R44, c[0x0][0x490] ;  /* 0x00012400ff2c7b82 */ /* 0x000e620000000a00 */
[----:B---3--:R-:W-:-:S04]  /*07e0*/  IMAD.WIDE.U32 R52, R32, UR18, R52 ;  /* 0x0000001220347c25 */ /* 0x008fc8000f8e0034 */
[----:B------:R-:W-:-:S03]  /*07f0*/  IMAD R3, R33, UR18, R53 ;  /* 0x0000001221037c24 */ /* 0x000fc6000f8e0235 */
[----:B------:R-:W3:Y:S01]  /*0800*/  LDC.64 R62, c[0x0][0x3e0] ;  /* 0x0000f800ff3e7b82 */ /* 0x000ee20000000a00 */
[----:B--2---:R-:W-:-:S07]  /*0810*/  IMAD.WIDE.U32 R48, R10, 0x10, R48 ;  /* 0x000000100a307825 */ /* 0x004fce00078e0030 */
[----:B------:R-:W2:Y:S01]  /*0820*/  LDC.64 R60, c[0x0][0x3c0] ;  /* 0x0000f000ff3c7b82 */ /* 0x000ea20000000a00 */
[----:B----4-:R-:W-:-:S07]  /*0830*/  IMAD.WIDE.U32 R46, R10, 0x10, R46 ;  /* 0x000000100a2e7825 */ /* 0x010fce00078e002e */
[----:B------:R-:W4:Y:S01]  /*0840*/  LDC.64 R58, c[0x0][0x3a8] ;  /* 0x0000ea00ff3a7b82 */ /* 0x000f220000000a00 */
[----:B-1----:R-:W-:Y:S01]  /*0850*/  IMAD.WIDE.U32 R44, R10, 0x10, R44 ;  /* 0x000000100a2c7825 */ /* 0x002fe200078e002c */
[----:B---3--:R-:W-:Y:S02]  /*0860*/  SHF.L.U64.HI R13, R62, 0x3, R63 ;  /* 0x000000033e0d7819 */ /* 0x008fe4000001023f */
[----:B--2---:R-:W-:Y:S02]  /*0870*/  SHF.L.U64.HI R14, R60, 0x1, R61 ;  /* 0x000000013c0e7819 */ /* 0x004fe4000001023d */
[----:B0---4-:R-:W-:-:S07]  /*0880*/  SHF.L.U64.HI R15, R58, 0x3, R59 ;  /* 0x000000033a0f7819 */ /* 0x011fce000001023b */
.L_x_2234:
        /* <DEDUP_REMOVED lines=29> */
[--C-:B------:R-:W-:Y:S02]  /*0a60*/  HADD2.F32 R43, -RZ, R25.reuse.H0_H0 ;  /* 0x20000019ff2b7230 */ /* 0x100fe40000004100 */
[----:B------:R-:W-:Y:S01]  /*0a70*/  FMUL.FTZ R79, R23, R76 ;  /* 0x0000004c174f7220 */ /* 0x000fe20000410000 */
[----:B------:R-:W-:Y:S02]  /*0a80*/  HADD2.F32 R59, -RZ, R25.H1_H1 ;  /* 0x30000019ff3b7230 */ /* 0x000fe40000004100 */
[----:B------:R-:W-:Y:S01]  /*0a90*/  FMUL.FTZ R77, R33, R74 ;  /* 0x0000004a214d7220 */ /* 0x000fe20000410000 */
[----:B------:R-:W-:-:S02]  /*0aa0*/  HADD2.F32 R37, -RZ, R26.H0_H0 ;  /* 0x2000001aff257230 */ /* 0x000fc40000004100 */
[----:B------:R-:W-:Y:S01]  /*0ab0*/  FMUL.FTZ R75, R43, R72 ;  /* 0x000000482b4b7220 */ /* 0x000fe20000410000 */
[----:B------:R-:W-:Y:S02]  /*0ac0*/  HADD2.F32 R39, -RZ, R26.H1_H1 ;  /* 0x3000001aff277230 */ /* 0x000fe40000004100 */
[----:B------:R-:W-:Y:S01]  /*0ad0*/  FMUL.FTZ R73, R59, R70 ;  /* 0x000000463b497220 */ /* 0x000fe20000410000 */
[--C-:B------:R-:W-:Y:S02]  /*0ae0*/  HADD2.F32 R41, -RZ, R27.reuse.H0_H0 ;  /* 0x2000001bff297230 */ /* 0x100fe40000004100 */
[----:B------:R-:W-:Y:S01]  /*0af0*/  FMUL.FTZ R71, R37, R68 ;  /* 0x0000004425477220 */ /* 0x000fe20000410000 */
[----:B------:R-:W-:Y:S02]  /*0b00*/  HADD2.F32 R35, -RZ, R27.H1_H1 ;  /* 0x3000001bff237230 */ /* 0x000fe40000004100 */
[----:B------:R-:W-:Y:S01]  /*0b10*/  FMUL.FTZ R69, R39, R66 ;  /* 0x0000004227457220 */ /* 0x000fe20000410000 */
[----:B------:R-:W-:-:S02]  /*0b20*/  FMUL.FTZ R67, R41, R64 ;  /* 0x0000004029437220 */ /* 0x000fc40000410000 */
[----:B------:R-:W-:Y:S01]  /*0b30*/  FMUL.FTZ R65, R35, R78 ;  /* 0x0000004e23417220 */ /* 0x000fe20000410000 */
[----:B------:R-:W-:Y:S06]  /*0b40*/  BRA `(.L_x_2213) ;  /* 0x0000001000c07947 */ /* 0x000fec0003800000 */
.L_x_2212:
        /* <DEDUP_REMOVED lines=52> */
.L_x_2215:
[----:B------:R-:W-:Y:S05]  /*0e90*/  BSYNC.RECONVERGENT B0 ;  /* 0x0000000000007941 */ /* 0x000fea0003800200 */
.L_x_2214:
        /* <DEDUP_REMOVED lines=37> */
.L_x_2217:
[----:B------:R-:W-:Y:S05]  /*10f0*/  BSYNC.RECONVERGENT B0 ;  /* 0x0000000000007941 */ /* 0x000fea0003800200 */
.L_x_2216:
[----:B------:R-:W-:Y:S01]  /*1100*/  BSSY.RECONVERGENT B0, `(.L_x_2218) ;  /* 0x0000027000007945 */ /* 0x000fe20003800200 */
[----:B------:R-:W-:Y:S01]  /*1110*/  FSETP.GTU.FTZ.AND P5, PT, R78, 20, PT ;  /* 0x41a000004e00780b */ /* 0x000fe20003fbc000 */
[--C-:B------:R-:W-:Y:S02]  /*1120*/  HADD2.F32 R43, -RZ, R25.reuse.H0_H0 ;  /* 0x20000019ff2b7230 */ /* 0x100fe40000004100 */
[----:B------:R-:W-:Y:S02]  /*1130*/  HADD2.F32 R59, -RZ, R25.H1_H1 ;  /* 0x30000019ff3b7230 */ /* 0x000fe40000004100 */
[--C-:B------:R-:W-:Y:S02]  /*1140*/  HADD2.F32 R37, -RZ, R26.reuse.H0_H0 ;  /* 0x2000001aff257230 */ /* 0x100fe40000004100 */
[----:B------:R-:W-:Y:S02]  /*1150*/  HADD2.F32 R39, -RZ, R26.H1_H1 ;  /* 0x3000001aff277230 */ /* 0x000fe40000004100 */
[----:B------:R-:W-:-:S02]  /*1160*/  HADD2.F32 R41, -RZ, R27.H0_H0 ;  /* 0x2000001bff297230 */ /* 0x000fc40000004100 */
        /* <DEDUP_REMOVED lines=32> */
.L_x_2219:
[----:B------:R-:W-:Y:S05]  /*1370*/  BSYNC.RECONVERGENT B0 ;  /* 0x0000000000007941 */ /* 0x000fea0003800200 */
.L_x_2218:
        /* <DEDUP_REMOVED lines=32> */
.L_x_2221:
[----:B------:R-:W-:Y:S05]  /*1580*/  BSYNC.RECONVERGENT B0 ;  /* 0x0000000000007941 */ /* 0x000fea0003800200 */
.L_x_2220:
        /* <DEDUP_REMOVED lines=32> */
.L_x_2223:
[----:B------:R-:W-:Y:S05]  /*1790*/  BSYNC.RECONVERGENT B0 ;  /* 0x0000000000007941 */ /* 0x000fea0003800200 */
.L_x_2222:
        /* <DEDUP_REMOVED lines=32> */
.L_x_2225:
[----:B------:R-:W-:Y:S05]  /*19a0*/  BSYNC.RECONVERGENT B0 ;  /* 0x0000000000007941 */ /* 0x000fea0003800200 */
.L_x_2224:
        /* <DEDUP_REMOVED lines=32> */
.L_x_2227:
[----:B------:R-:W-:Y:S05]  /*1bb0*/  BSYNC.RECONVERGENT B0 ;  /* 0x0000000000007941 */ /* 0x000fea0003800200 */
.L_x_2226:
        /* <DEDUP_REMOVED lines=32> */
.L_x_2229:
[----:B------:R-:W-:Y:S05]  /*1dc0*/  BSYNC.RECONVERGENT B0 ;  /* 0x0000000000007941 */ /* 0x000fea0003800200 */
.L_x_2228:
        /* <DEDUP_REMOVED lines=8> */
.L_x_2213:
        /* <DEDUP_REMOVED lines=14> */
[----:B------:R-:W-:Y:S01]  /*1f30*/  ISETP.NE.AND P0, PT, R2, RZ, PT ;  /* 0x000000ff0200720c */ /* 0x000fe20003f05270 */
        /* <DEDUP_REMOVED lines=13> */
.L_x_2233:
[----:B------:R-:W-:Y:S01]  /*2010*/  MOV R89, R59 ;  /* 0x0000003b00597202 */ /* 0x000fe20000000f00 */
[----:B------:R-:W3:Y:S04]  /*2020*/  LDG.E.128 R28, desc[UR16][R84.64+-0x10] ;  /* 0xfffff010541c7981 */ /* 0x000ee8000c1e1d00 */
[----:B------:R-:W4:Y:S04]  /*2030*/  LDG.E.64 R36, desc[UR16][R88.64] ;  /* 0x0000001058247981 */ /* 0x000f28000c1e1b00 */
[----:B------:R-:W2:Y:S01]  /*2040*/  LDG.E.128 R32, desc[UR16][R84.64] ;  /* 0x0000001054207981 */ /* 0x000ea2000c1e1d00 */
[----:B-1----:R-:W-:Y:S01]  /*2050*/  ISETP.GE.AND P1, PT, R63, 0x1, PT ;  /* 0x000000013f00780c */ /* 0x002fe20003f26270 */
[----:B------:R-:W0:Y:S01]  /*2060*/  S2UR UR8, SR_CgaCtaId ;  /* 0x00000000000879c3 */ /* 0x000e220000008800 */
[----:B----4-:R-:W-:-:S04]  /*2070*/  FMUL.FTZ R38, R37, R76 ;  /* 0x0000004c25267220 */ /* 0x010fc80000410000 */
[----:B------:R-:W-:Y:S01]  /*2080*/  FMUL.RZ R91, R38, 0.15915493667125701904 ;  /* 0x3e22f983265b7820 */ /* 0x000fe2000040c000 */
[C---:B------:R-:W-:Y:S01]  /*2090*/  FMUL.FTZ R38, R37.reuse, R74 ;  /* 0x0000004a25267220 */ /* 0x040fe20000410000 */
[----:B------:R-:W-:Y:S01]  /*20a0*/  FMUL.FTZ R39, R36, 1.4426950216293334961 ;  /* 0x3fb8aa3b24277820 */ /* 0x000fe20000410000 */
[----:B------:R-:W-:Y:S02]  /*20b0*/  FMUL.FTZ R83, R37, R72 ;  /* 0x0000004825537220 */ /* 0x000fe40000410000 */
[----:B------:R-:W-:Y:S01]  /*20c0*/  FMUL.RZ R92, R38, 0.15915493667125701904 ;  /* 0x3e22f983265c7820 */ /* 0x000fe2000040c000 */
[----:B------:R-:W-:Y:S01]  /*20d0*/  FMUL.FTZ R38, R39, R74 ;  /* 0x0000004a27267220 */ /* 0x000fe20000410000 */
[----:B------:R-:W-:Y:S02]  /*20e0*/  FMUL.RZ R99, R83, 0.15915493667125701904 ;  /* 0x3e22f98353637820 */ /* 0x000fe4000040c000 */
[----:B------:R-:W1:Y:S01]  /*20f0*/  MUFU.COS R94, R92 ;  /* 0x0000005c005e7308 */ /* 0x000e620000000000 */
[----:B------:R-:W-:Y:S01]  /*2100*/  FMUL.FTZ R89, R37, R70 ;  /* 0x0000004625597220 */ /* 0x000fe20000410000 */
[----:B------:R-:W-:-:S06]  /*2110*/  FMUL.FTZ R83, R39, R72 ;  /* 0x0000004827537220 */ /* 0x000fcc0000410000 */
[----:B------:R-:W4:Y:S01]  /*2120*/  MUFU.SIN R86, R92 ;  /* 0x0000005c00567308 */ /* 0x000f220000000400 */
[----:B------:R-:W-:-:S07]  /*2130*/  FMUL.RZ R89, R89, 0.15915493667125701904 ;  /* 0x3e22f98359597820 */ /* 0x000fce000040c000 */
[----:B------:R-:W1:Y:S04]  /*2140*/  MUFU.EX2 R95, R38 ;  /* 0x00000026005f7308 */ /* 0x000e680000000800 */
[----:B------:R-:W0:Y:S08]  /*2150*/  MUFU.COS R96, R99 ;  /* 0x0000006300607308 */ /* 0x000e300000000000 */
[----:B------:R-:W2:Y:S08]  /*2160*/  MUFU.SIN R90, R99 ;  /* 0x00000063005a7308 */ /* 0x000eb00000000400 */
[----:B------:R-:W-:Y:S08]  /*2170*/  MUFU.SIN R93, R91 ;  /* 0x0000005b005d7308 */ /* 0x000ff00000000400 */
[----:B------:R3:W-:Y:S08]  /*2180*/  MUFU.COS R87, R91 ;  /* 0x0000005b00577308 */ /* 0x0007f00000000000 */
[----:B------:R4:W0:Y:S01]  /*2190*/  MUFU.EX2 R97, R83 ;  /* 0x0000005300617308 */ /* 0x0008220000000800 */
[----:B---3--:R-:W-:-:S03]  /*21a0*/  FMUL.FTZ R91, R39, R70 ;  /* 0x00000046275b7220 */ /* 0x008fc60000410000 */
[----:B------:R-:W-:Y:S01]  /*21b0*/  MUFU.SIN R100, R89 ;  /* 0x0000005900647308 */ /* 0x000fe20000000400 */
[----:B------:R-:W-:-:S07]  /*21c0*/  HADD2.F32 R104, -RZ, R28.H0_H0 ;  /* 0x2000001cff687230 */ /* 0x000fce0000004100 */
[----:B------:R-:W3:Y:S01]  /*21d0*/  MUFU.COS R98, R89 ;  /* 0x0000005900627308 */ /* 0x000ee20000000000 */
[----:B------:R-:W-:Y:S01]  /*21e0*/  FMUL.FTZ R36, R39, R76 ;  /* 0x0000004c27247220 */ /* 0x000fe20000410000 */
[----:B-1----:R-:W-:Y:S01]  /*21f0*/  FMUL.FTZ R94, R95, R94 ;  /* 0x0000005e5f5e7220 */ /* 0x002fe20000410000 */
[----:B----4-:R-:W-:-:S05]  /*2200*/  FMUL.FTZ R83, R37, R66 ;  /* 0x0000004225537220 */ /* 0x010fca0000410000 */
[----:B------:R-:W3:Y:S01]  /*2210*/  MUFU.EX2 R91, R91 ;  /* 0x0000005b005b7308 */ /* 0x000ee20000000800 */
[----:B------:R-:W-:Y:S01]  /*2220*/  FMUL.FTZ R95, R95, R86 ;  /* 0x000000565f5f7220 */ /* 0x000fe20000410000 */
[----:B------:R-:W-:Y:S02]  /*2230*/  HADD2.F32 R28, -RZ, R28.H1_H1 ;  /* 0x3000001cff1c7230 */ /* 0x000fe40000004100 */
[----:B------:R-:W-:Y:S01]  /*2240*/  FMUL.FTZ R86, R37, R64 ;  /* 0x0000004025567220 */ /* 0x000fe20000410000 */
[----:B------:R-:W-:Y:S01]  /*2250*/  FMUL.FTZ R104, R104, R79 ;  /* 0x0000004f68687220 */ /* 0x000fe20000410000 */
[----:B0-----:R-:W-:Y:S01]  /*2260*/  FMUL.FTZ R96, R97, R96 ;  /* 0x0000006061607220 */ /* 0x001fe20000410000 */
[----:B------:R-:W0:Y:S01]  /*2270*/  MUFU.EX2 R36, R36 ;  /* 0x0000002400247308 */ /* 0x000e220000000800 */
[----:B------:R-:W-:Y:S01]  /*2280*/  FMUL.RZ R99, R83, 0.15915493667125701904 ;  /* 0x3e22f98353637820 */ /* 0x000fe2000040c000 */
[----:B--2---:R-:W-:Y:S01]  /*2290*/  FMUL.FTZ R97, R97, R90 ;  /* 0x0000005a61617220 */ /* 0x004fe20000410000 */
[----:B------:R-:W-:Y:S01]  /*22a0*/  FMUL.RZ R90, R86, 0.15915493667125701904 ;  /* 0x3e22f983565a7820 */ /* 0x000fe2000040c000 */
[----:B------:R-:W-:-:S02]  /*22b0*/  HADD2.F32 R110, -RZ, R29.H1_H1 ;  /* 0x3000001dff6e7230 */ /* 0x000fc40000004100 */
[----:B------:R-:W-:Y:S01]  /*22c0*/  FMUL.FTZ R105, R28, R79 ;  /* 0x0000004f1c697220 */ /* 0x000fe20000410000 */
[-C--:B------:R-:W-:Y:S01]  /*22d0*/  FMUL.FTZ R86, R104, R95.reuse ;  /* 0x0000005f68567220 */ /* 0x080fe20000410000 */
[----:B------:R-:W-:Y:S01]  /*22e0*/  MUFU.SIN R83, R99 ;  /* 0x0000006300537308 */ /* 0x000fe20000000400 */
[----:B------:R-:W-:Y:S02]  /*22f0*/  HADD2.F32 R28, -RZ, R29.H0_H0 ;  /* 0x2000001dff1c7230 */ /* 0x000fe40000004100 */
[----:B---3--:R-:W-:Y:S01]  /*2300*/  FMUL.FTZ R98, R91, R98 ;  /* 0x000000625b627220 */ /* 0x008fe20000410000 */
[----:B------:R-:W-:Y:S01]  /*2310*/  FMUL.FTZ R29, R105, R95 ;  /* 0x0000005f691d7220 */ /* 0x000fe20000410000 */
[----:B------:R-:W-:Y:S01]  /*2320*/  FMUL.FTZ R38, R37, R68 ;  /* 0x0000004425267220 */ /* 0x000fe20000410000 */
[-C--:B------:R-:W-:Y:S02]  /*2330*/  FMUL.FTZ R110, R110, R77.reuse ;  /* 0x0000004d6e6e7220 */ /* 0x080fe40000410000 */
[----:B------:R1:W2:Y:S01]  /*2340*/  MUFU.COS R89, R99 ;  /* 0x0000006300597308 */ /* 0x0002a20000000000 */
[----:B------:R-:W-:Y:S01]  /*2350*/  FMUL.FTZ R109, R28, R77 ;  /* 0x0000004d1c6d7220 */ /* 0x000fe20000410000 */
[----:B------:R-:W-:Y:S01]  /*2360*/  FMUL.RZ R103, R38, 0.15915493667125701904 ;  /* 0x3e22f98326677820 */ /* 0x000fe2000040c000 */
[----:B------:R-:W-:Y:S01]  /*2370*/  FMUL.FTZ R101, R39, R66 ;  /* 0x0000004227657220 */ /* 0x000fe20000410000 */
[----:B-1----:R-:W-:Y:S01]  /*2380*/  FMUL.FTZ R99, R91, R100 ;  /* 0x000000645b637220 */ /* 0x002fe20000410000 */
[-C--:B------:R-:W-:Y:S01]  /*2390*/  FFMA.FTZ R91, R105, R94.reuse, R86 ;  /* 0x0000005e695b7223 */ /* 0x080fe20000010056 */
[----:B------:R-:W-:-:S03]  /*23a0*/  FFMA.FTZ R86, R104, R94, -R29 ;  /* 0x0000005e68567223 */ /* 0x000fc6000001081d */
[----:B------:R-:W-:Y:S01]  /*23b0*/  FADD.FTZ R91, R110, R91 ;  /* 0x0000005b6e5b7221 */ /* 0x000fe20000010000 */
[--C-:B------:R-:W-:Y:S02]  /*23c0*/  HADD2.F32 R28, -RZ, R30.reuse.H0_H0 ;  /* 0x2000001eff1c7230 */ /* 0x100fe40000004100 */
[----:B------:R-:W-:Y:S01]  /*23d0*/  FADD.FTZ R86, R109, R86 ;  /* 0x000000566d567221 */ /* 0x000fe20000010000 */
[C---:B0-----:R-:W-:Y:S01]  /*23e0*/  FMUL.FTZ R92, R36.reuse, R87 ;  /* 0x00000057245c7220 */ /* 0x041fe20000410000 */
[----:B------:R-:W-:Y:S01]  /*23f0*/  FMUL.FTZ R93, R36, R93 ;  /* 0x0000005d245d7220 */ /* 0x000fe20000410000 */
[----:B------:R-:W-:Y:S01]  /*2400*/  FMUL.FTZ R29, R97, R91 ;  /* 0x0000005b611d7220 */ /* 0x000fe20000410000 */
[----:B------:R-:W0:Y:S01]  /*2410*/  MUFU.SIN R108, R103 ;  /* 0x00000067006c7308 */ /* 0x000e220000000400 */
[----:B------:R-:W-:Y:S01]  /*2420*/  FMUL.FTZ R37, R37, R78 ;  /* 0x0000004e25257220 */ /* 0x000fe20000410000 */
[----:B------:R-:W-:Y:S01]  /*2430*/  FMUL.FTZ R38, R39, R68 ;  /* 0x0000004427267220 */ /* 0x000fe20000410000 */
[----:B------:R-:W-:-:S02]  /*2440*/  HADD2.F32 R114, -RZ, R30.H1_H1 ;  /* 0x3000001eff727230 */ /* 0x000fc40000004100 */
[----:B------:R-:W-:-:S03]  /*2450*/  FMUL.FTZ R115, R28, R75 ;  /* 0x0000004b1c737220 */ /* 0x000fc60000410000 */
[----:B------:R-:W1:Y:S01]  /*2460*/  MUFU.COS R111, R103 ;  /* 0x00000067006f7308 */ /* 0x000e620000000000 */
[----:B------:R-:W-:Y:S01]  /*2470*/  FMUL.RZ R37, R37, 0.15915493667125701904 ;  /* 0x3e22f98325257820 */ /* 0x000fe2000040c000 */
[----:B------:R-:W-:-:S06]  /*2480*/  FMUL.FTZ R102, R39, R64 ;  /* 0x0000004027667220 */ /* 0x000fcc0000410000 */
[----:B------:R-:W2:Y:S04]  /*2490*/  MUFU.EX2 R36, R101 ;  /* 0x0000006500247308 */ /* 0x000ea80000000800 */
[----:B------:R-:W-:Y:S01]  /*24a0*/  MUFU.SIN R87, R90 ;  /* 0x0000005a00577308 */ /* 0x000fe20000000400 */
[----:B------:R-:W-:Y:S01]  /*24b0*/  FMUL.FTZ R39, R39, R78 ;  /* 0x0000004e27277220 */ /* 0x000fe20000410000 */
[----:B------:R-:W-:-:S06]  /*24c0*/  FMUL.FTZ R114, R114, R75 ;  /* 0x0000004b72727220 */ /* 0x000fcc0000410000 */
[----:B------:R3:W-:Y:S02]  /*24d0*/  MUFU.COS R103, R90 ;  /* 0x0000005a00677308 */ /* 0x0007e40000000000 */
[-C--:B---3--:R-:W-:Y:S01]  /*24e0*/  FMUL.FTZ R90, R97, R86.reuse ;  /* 0x00000056615a7220 */ /* 0x088fe20000410000 */
[----:B------:R-:W-:-:S05]  /*24f0*/  FFMA.FTZ R86, R96, R86, -R29 ;  /* 0x0000005660567223 */ /* 0x000fca000001081d */
[----:B------:R-:W0:Y:S01]  /*2500*/  MUFU.EX2 R38, R38 ;  /* 0x0000002600267308 */ /* 0x000e220000000800 */
[----:B------:R-:W-:Y:S01]  /*2510*/  FFMA.FTZ R91, R96, R91, R90 ;  /* 0x0000005b605b7223 */ /* 0x000fe2000001005a */
[----:B------:R-:W-:Y:S02]  /*2520*/  FADD.FTZ R86, R115, R86 ;  /* 0x0000005673567221 */ /* 0x000fe40000010000 */
[----:B------:R-:W3:Y:S01]  /*2530*/  MUFU.COS R30, R37 ;  /* 0x00000025001e7308 */ /* 0x000ee20000000000 */
[----:B------:R-:W-:Y:S02]  /*2540*/  HADD2.F32 R28, -RZ, R31.H1_H1 ;  /* 0x3000001fff1c7230 */ /* 0x000fe40000004100 */
[----:B------:R-:W-:Y:S01]  /*2550*/  FADD.FTZ R91, R114, R91 ;  /* 0x0000005b725b7221 */ /* 0x000fe20000010000 */
[----:B------:R-:W-:Y:S01]  /*2560*/  FMUL.FTZ R29, R99, R86 ;  /* 0x00000056631d7220 */ /* 0x000fe20000410000 */
[C---:B--2---:R-:W-:Y:S01]  /*2570*/  FMUL.FTZ R89, R36.reuse, R89 ;  /* 0x0000005924597220 */ /* 0x044fe20000410000 */
[----:B------:R-:W-:-:S02]  /*2580*/  FMUL.FTZ R83, R36, R83 ;  /* 0x0000005324537220 */ /* 0x000fc40000410000 */
[----:B------:R-:W3:Y:S01]  /*2590*/  MUFU.EX2 R39, R39 ;  /* 0x0000002700277308 */ /* 0x000ee20000000800 */
[----:B------:R-:W-:Y:S02]  /*25a0*/  HADD2.F32 R120, -RZ, R31.H0_H0 ;  /* 0x2000001fff787230 */ /* 0x000fe40000004100 */
[-C--:B------:R-:W-:Y:S01]  /*25b0*/  FFMA.FTZ R36, R98, R91.reuse, R29 ;  /* 0x0000005b62247223 */ /* 0x080fe2000001001d */
[----:B------:R-:W2:Y:S01]  /*25c0*/  MUFU.SIN R100, R37 ;  /* 0x0000002500647308 */ /* 0x000ea20000000400 */
[----:B------:R-:W-:Y:S01]  /*25d0*/  FMUL.FTZ R91, R99, R91 ;  /* 0x0000005b635b7220 */ /* 0x000fe20000410000 */
[-C--:B------:R-:W-:Y:S01]  /*25e0*/  FMUL.FTZ R119, R28, R73.reuse ;  /* 0x000000491c777220 */ /* 0x080fe20000410000 */
[----:B------:R-:W-:Y:S01]  /*25f0*/  FMUL.FTZ R120, R120, R73 ;  /* 0x0000004978787220 */ /* 0x000fe20000410000 */
[----:B0-----:R-:W-:Y:S01]  /*2600*/  FMUL.FTZ R108, R38, R108 ;  /* 0x0000006c266c7220 */ /* 0x001fe20000410000 */
[----:B------:R-:W-:Y:S01]  /*2610*/  FFMA.FTZ R91, R98, R86, -R91 ;  /* 0x00000056625b7223 */ /* 0x000fe2000001085b */
[----:B------:R-:W-:Y:S01]  /*2620*/  FADD.FTZ R36, R119, R36 ;  /* 0x0000002477247221 */ /* 0x000fe20000010000 */
[----:B------:R-:W-:Y:S01]  /*2630*/  FMUL.FTZ R29, R93, R95 ;  /* 0x0000005f5d1d7220 */ /* 0x000fe20000410000 */
[----:B-1----:R-:W-:Y:S01]  /*2640*/  FMUL.FTZ R111, R38, R111 ;  /* 0x0000006f266f7220 */ /* 0x002fe20000410000 */
[----:B------:R-:W-:Y:S01]  /*2650*/  FADD.FTZ R91, R120, R91 ;  /* 0x0000005b785b7221 */ /* 0x000fe20000010000 */
[----:B------:R-:W-:-:S02]  /*2660*/  HADD2.F32 R28, -RZ, R32.H0_H0 ;  /* 0x20000020ff1c7230 */ /* 0x000fc40000004100 */
[----:B------:R-:W-:Y:S01]  /*2670*/  FMUL.FTZ R38, R108, R36 ;  /* 0x000000246c267220 */ /* 0x000fe20000410000 */
[----:B---3--:R-:W-:Y:S01]  /*2680*/  FMUL.FTZ R101, R39, R30 ;  /* 0x0000001e27657220 */ /* 0x008fe20000410000 */
[C---:B------:R-:W-:Y:S01]  /*2690*/  FMUL.FTZ R30, R92.reuse, R95 ;  /* 0x0000005f5c1e7220 */ /* 0x040fe20000410000 */
[----:B------:R-:W-:Y:S02]  /*26a0*/  HADD2.F32 R116, -RZ, R32.H1_H1 ;  /* 0x30000020ff747230 */ /* 0x000fe40000004100 */
[----:B------:R-:W-:Y:S01]  /*26b0*/  FFMA.FTZ R29, R92, R94, -R29 ;  /* 0x0000005e5c1d7223 */ /* 0x000fe2000001081d */
[-C--:B------:R-:W-:Y:S01]  /*26c0*/  FMUL.FTZ R86, R108, R91.reuse ;  /* 0x0000005b6c567220 */ /* 0x080fe20000410000 */
[----:B------:R-:W-:Y:S01]  /*26d0*/  FFMA.FTZ R38, R111, R91, -R38 ;  /* 0x0000005b6f267223 */ /* 0x000fe20000010826 */
[----:B------:R-:W-:Y:S01]  /*26e0*/  FMUL.FTZ R121, R28, R71 ;  /* 0x000000471c797220 */ /* 0x000fe20000410000 */
[----:B------:R-:W0:Y:S01]  /*26f0*/  MUFU.EX2 R102, R102 ;  /* 0x0000006600667308 */ /* 0x000e220000000800 */
[----:B--2---:R-:W-:Y:S01]  /*2700*/  FMUL.FTZ R100, R39, R100 ;  /* 0x0000006427647220 */ /* 0x004fe20000410000 */
[----:B------:R-:W-:Y:S01]  /*2710*/  FFMA.FTZ R30, R93, R94, R30 ;  /* 0x0000005e5d1e7223 */ /* 0x000fe2000001001e */
[----:B------:R-:W-:Y:S01]  /*2720*/  FMUL.FTZ R37, R97, R29 ;  /* 0x0000001d61257220 */ /* 0x000fe20000410000 */
[----:B------:R-:W-:Y:S01]  /*2730*/  FFMA.FTZ R39, R111, R36, R86 ;  /* 0x000000246f277223 */ /* 0x000fe20000010056 */
[----:B------:R-:W-:Y:S01]  /*2740*/  FMUL.FTZ R116, R116, R71 ;  /* 0x0000004774747220 */ /* 0x000fe20000410000 */
[----:B------:R-:W-:Y:S01]  /*2750*/  FADD.FTZ R38, R121, R38 ;  /* 0x0000002679267221 */ /* 0x000fe20000010000 */
[-C--:B------:R-:W-:Y:S01]  /*2760*/  FMUL.FTZ R31, R97, R30.reuse ;  /* 0x0000001e611f7220 */ /* 0x080fe20000410000 */
[----:B------:R-:W-:Y:S01]  /*2770*/  FFMA.FTZ R37, R96, R30, R37 ;  /* 0x0000001e60257223 */ /* 0x000fe20000010025 */
[----:B------:R-:W-:Y:S01]  /*2780*/  FADD.FTZ R30, R116, R39 ;  /* 0x00000027741e7221 */ /* 0x000fe20000010000 */
[----:B------:R-:W-:-:S02]  /*2790*/  HADD2.F32 R28, -RZ, R33.H1_H1 ;  /* 0x30000021ff1c7230 */ /* 0x000fc40000004100 */
[C---:B------:R-:W-:Y:S01]  /*27a0*/  FMUL.FTZ R32, R83.reuse, R38 ;  /* 0x0000002653207220 */ /* 0x040fe20000410000 */
[----:B------:R-:W-:Y:S02]  /*27b0*/  HADD2.F32 R106, -RZ, R33.H0_H0 ;  /* 0x20000021ff6a7230 */ /* 0x000fe40000004100 */
[-C--:B------:R-:W-:Y:S01]  /*27c0*/  FMUL.FTZ R33, R83, R30.reuse ;  /* 0x0000001e53217220 */ /* 0x080fe20000410000 */
[C---:B------:R-:W-:Y:S01]  /*27d0*/  FFMA.FTZ R32, R89.reuse, R30, R32 ;  /* 0x0000001e59207223 */ /* 0x040fe20000010020 */
[----:B------:R-:W-:Y:S01]  /*27e0*/  FMUL.FTZ R107, R28, R69 ;  /* 0x000000451c6b7220 */ /* 0x000fe20000410000 */
[----:B0-----:R-:W-:Y:S01]  /*27f0*/  FMUL.FTZ R103, R102, R103 ;  /* 0x0000006766677220 */ /* 0x001fe20000410000 */
[----:B------:R-:W-:Y:S01]  /*2800*/  FFMA.FTZ R33, R89, R38, -R33 ;  /* 0x0000002659217223 */ /* 0x000fe20000010821 */
[----:B------:R-:W-:Y:S01]  /*2810*/  FMUL.FTZ R106, R106, R69 ;  /* 0x000000456a6a7220 */ /* 0x000fe20000410000 */
[----:B------:R-:W-:Y:S01]  /*2820*/  FMUL.FTZ R102, R102, R87 ;  /* 0x0000005766667220 */ /* 0x000fe20000410000 */
[----:B------:R-:W-:Y:S01]  /*2830*/  FFMA.FTZ R31, R96, R29, -R31 ;  /* 0x0000001d601f7223 */ /* 0x000fe2000001081f */
[----:B------:R-:W-:Y:S01]  /*2840*/  FADD.FTZ R32, R107, R32 ;  /* 0x000000206b207221 */ /* 0x000fe20000010000 */
[----:B------:R-:W-:Y:S01]  /*2850*/  FMUL.FTZ R29, R99, R37 ;  /* 0x00000025631d7220 */ /* 0x000fe20000410000 */
[----:B------:R-:W-:Y:S01]  /*2860*/  FADD.FTZ R33, R106, R33 ;  /* 0x000000216a217221 */ /* 0x000fe20000010000 */
[----:B------:R-:W-:-:S02]  /*2870*/  HADD2.F32 R30, -RZ, R34.H0_H0 ;  /* 0x20000022ff1e7230 */ /* 0x000fc40000004100 */
[-C--:B------:R-:W-:Y:S01]  /*2880*/  FMUL.FTZ R36, R102, R32.reuse ;  /* 0x0000002066247220 */ /* 0x080fe20000410000 */
[-C--:B------:R-:W-:Y:S01]  /*2890*/  FFMA.FTZ R28, R98, R31.reuse, -R29 ;  /* 0x0000001f621c7223 */ /* 0x080fe2000001081d */
[----:B------:R-:W-:Y:S01]  /*28a0*/  FMUL.FTZ R29, R99, R31 ;  /* 0x0000001f631d7220 */ /* 0x000fe20000410000 */
[----:B------:R-:W-:Y:S02]  /*28b0*/  HADD2.F32 R112, -RZ, R34.H1_H1 ;  /* 0x30000022ff707230 */ /* 0x000fe40000004100 */
[-C--:B------:R-:W-:Y:S01]  /*28c0*/  FMUL.FTZ R31, R102, R33.reuse ;  /* 0x00000021661f7220 */ /* 0x080fe20000410000 */
[C---:B------:R-:W-:Y:S01]  /*28d0*/  FFMA.FTZ R36, R103.reuse, R33, -R36 ;  /* 0x0000002167247223 */ /* 0x040fe20000010824 */
[----:B------:R-:W-:Y:S01]  /*28e0*/  FMUL.FTZ R113, R30, R67 ;  /* 0x000000431e717220 */ /* 0x000fe20000410000 */
[----:B------:R-:W-:Y:S01]  /*28f0*/  FFMA.FTZ R29, R98, R37, R29 ;  /* 0x00000025621d7223 */ /* 0x000fe2000001001d */
[----:B------:R-:W-:Y:S01]  /*2900*/  FFMA.FTZ R31, R103, R32, R31 ;  /* 0x00000020671f7223 */ /* 0x000fe2000001001f */
[----:B------:R-:W-:Y:S01]  /*2910*/  FMUL.FTZ R112, R112, R67 ;  /* 0x0000004370707220 */ /* 0x000fe20000410000 */
[----:B------:R-:W-:Y:S01]  /*2920*/  FADD.FTZ R36, R113, R36 ;  /* 0x0000002471247221 */ /* 0x000fe20000010000 */
[----:B------:R-:W-:-:S02]  /*2930*/  HADD2.F32 R118, -RZ, R35.H1_H1 ;  /* 0x30000023ff767230 */ /* 0x000fc40000004100 */
[----:B------:R-:W-:Y:S01]  /*2940*/  FMUL.FTZ R32, R108, R29 ;  /* 0x0000001d6c207220 */ /* 0x000fe20000410000 */
[----:B------:R-:W-:Y:S01]  /*2950*/  FADD.FTZ R31, R112, R31 ;  /* 0x0000001f701f7221 */ /* 0x000fe20000010000 */
[C---:B------:R-:W-:Y:S01]  /*2960*/  FMUL.FTZ R34, R100.reuse, R36 ;  /* 0x0000002464227220 */ /* 0x040fe20000410000 */
[----:B------:R-:W-:Y:S02]  /*2970*/  HADD2.F32 R30, -RZ, R35.H0_H0 ;  /* 0x20000023ff1e7230 */ /* 0x000fe40000004100 */
[-C--:B------:R-:W-:Y:S01]  /*2980*/  FFMA.FTZ R32, R111, R28.reuse, -R32 ;  /* 0x0000001c6f207223 */ /* 0x080fe20000010820 */
[-C--:B------:R-:W-:Y:S01]  /*2990*/  FMUL.FTZ R33, R100, R31.reuse ;  /* 0x0000001f64217220 */ /* 0x080fe20000410000 */
[C---:B------:R-:W-:Y:S01]  /*29a0*/  FFMA.FTZ R31, R101.reuse, R31, R34 ;  /* 0x0000001f651f7223 */ /* 0x040fe20000010022 */
[-C--:B------:R-:W-:Y:S01]  /*29b0*/  FMUL.FTZ R118, R118, R65.reuse ;  /* 0x0000004176767220 */ /* 0x080fe20000410000 */
[----:B------:R-:W-:Y:S01]  /*29c0*/  FMUL.FTZ R28, R108, R28 ;  /* 0x0000001c6c1c7220 */ /* 0x000fe20000410000 */
[----:B------:R-:W-:Y:S01]  /*29d0*/  FFMA.FTZ R36, R101, R36, -R33 ;  /* 0x0000002465247223 */ /* 0x000fe20000010821 */
[----:B------:R-:W-:Y:S01]  /*29e0*/  FMUL.FTZ R117, R30, R65 ;  /* 0x000000411e757220 */ /* 0x000fe20000410000 */
[----:B------:R-:W-:Y:S01]  /*29f0*/  FADD.FTZ R122, R118, R31 ;  /* 0x0000001f767a7221 */ /* 0x000fe20000010000 */
        /* <DEDUP_REMOVED lines=12> */
[CC--:B------:R-:W-:Y:S02]  /*2ac0*/  FMUL.FTZ R124, R100.reuse, R28.reuse ;  /* 0x0000001c647c7220 */ /* 0x0c0fe40000410000 */
[-C--:B------:R-:W-:Y:S02]  /*2ad0*/  FMUL.FTZ R125, R100, R33.reuse ;  /* 0x00000021647d7220 */ /* 0x080fe40000410000 */
[C---:B------:R-:W-:Y:S02]  /*2ae0*/  FFMA.FTZ R124, R101.reuse, R33, R124 ;  /* 0x00000021657c7223 */ /* 0x040fe4000001007c */
[----:B------:R-:W-:-:S03]  /*2af0*/  FFMA.FTZ R125, R101, R28, -R125 ;  /* 0x0000001c657d7223 */ /* 0x000fc6000001087d */
        /* <DEDUP_REMOVED lines=11> */
[----:B--2---:R-:W-:Y:S01]  /*2bb0*/  FMUL.FTZ R31, R125, R33 ;  /* 0x000000217d1f7220 */ /* 0x004fe20000410000 */
        /* <DEDUP_REMOVED lines=43> */
[-C--:B-1----:R-:W-:Y:S01]  /*2e70*/  FMUL.FTZ R35, R125, R33.reuse ;  /* 0x000000217d237220 */ /* 0x082fe20000410000 */
        /* <DEDUP_REMOVED lines=20> */
[----:B------:R-:W-:-:S03]  /*2fc0*/  FMUL.FTZ R35, R125, R32 ;  /* 0x000000207d237220 */ /* 0x000fc60000410000 */
[-C--:B---3--:R-:W-:Y:S01]  /*2fd0*/  FFMA.FTZ R32, R125, R33.reuse, -R34 ;  /* 0x000000217d207223 */ /* 0x088fe20000010822 */
[----:B------:R-:W-:Y:S01]  /*2fe0*/  FFMA.FTZ R33, R124, R33, R35 ;  /* 0x000000217c217223 */ /* 0x000fe20000010023 */
[----:B------:R-:W-:Y:S01]  /*2ff0*/  FADD.FTZ R34, R123, R36 ;  /* 0x000000247b227221 */ /* 0x000fe20000010000 */
[----:B------:R-:W-:-:S05]  /*3000*/  FADD.FTZ R35, R122, R37 ;  /* 0x000000257a237221 */ /* 0x000fca0000010000 */
        /* <DEDUP_REMOVED lines=45> */
[CC--:B------:R-:W-:Y:S01]  /*32e0*/  FMUL.FTZ R33, R99.reuse, R115.reuse ;  /* 0x0000007363217220 */ /* 0x0c0fe20000410000 */
[----:B------:R-:W-:Y:S01]  /*32f0*/  FMUL.FTZ R32, R99, R114 ;  /* 0x0000007263207220 */ /* 0x000fe20000410000 */
[----:B------:R-:W-:Y:S02]  /*3300*/  LEA R84, P1, R60, R84, 0x1 ;  /* 0x000000543c547211 */ /* 0x000fe400078208ff */
[C---:B------:R-:W-:Y:S01]  /*3310*/  FFMA.FTZ R90, R98.reuse, R114, R33 ;  /* 0x00000072625a7223 */ /* 0x040fe20000010021 */
[----:B------:R-:W-:Y:S01]  /*3320*/  FFMA.FTZ R91, R98, R115, -R32 ;  /* 0x00000073625b7223 */ /* 0x000fe20000010820 */
[----:B------:R-:W-:Y:S02]  /*3330*/  IADD3.X R85, PT, PT, R85, R14, RZ, P1, !PT ;  /* 0x0000000e55557210 */ /* 0x000fe40000ffe4ff */
[----:B------:R-:W-:Y:S01]  /*3340*/  FADD.FTZ R90, R119, R90 ;  /* 0x0000005a775a7221 */ /* 0x000fe20000010000 */
[----:B------:R-:W-:Y:S01]  /*3350*/  FADD.FTZ R91, R120, R91 ;  /* 0x0000005b785b7221 */ /* 0x000fe20000010000 */
[----:B------:R-:W-:-:S02]  /*3360*/  ISETP.NE.AND P1, PT, R10, RZ, PT ;  /* 0x000000ff0a00720c */ /* 0x000fc40003f25270 */
[C---:B------:R-:W-:Y:S01]  /*3370*/  FMUL.FTZ R32, R108.reuse, R90 ;  /* 0x0000005a6c207220 */ /* 0x040fe20000410000 */
[----:B------:R-:W-:Y:S01]  /*3380*/  FMUL.FTZ R93, R108, R91 ;  /* 0x0000005b6c5d7220 */ /* 0x000fe20000410000 */
[----:B------:R-:W-:Y:S02]  /*3390*/  FMUL.FTZ R33, R37, R31 ;  /* 0x0000001f25217220 */ /* 0x000fe40000410000 */
[----:B------:R-:W-:Y:S01]  /*33a0*/  FFMA.FTZ R92, R111, R91, -R32 ;  /* 0x0000005b6f5c7223 */ /* 0x000fe20000010820 */
[----:B------:R-:W-:Y:S01]  /*33b0*/  FMUL.FTZ R32, R37, R30 ;  /* 0x0000001e25207220 */ /* 0x000fe20000410000 */
[----:B------:R-:W-:Y:S01]  /*33c0*/  FFMA.FTZ R111, R111, R90, R93 ;  /* 0x0000005a6f6f7223 */ /* 0x000fe2000001005d */
[C---:B------:R-:W-:Y:S01]  /*33d0*/  FFMA.FTZ R93, R36.reuse, R30, -R33 ;  /* 0x0000001e245d7223 */ /* 0x040fe20000010821 */
[C---:B------:R-:W-:Y:S01]  /*33e0*/  FMUL.FTZ R33, R37.reuse, R29 ;  /* 0x0000001d25217220 */ /* 0x040fe20000410000 */
[-C--:B------:R-:W-:Y:S01]  /*33f0*/  FMUL.FTZ R30, R37, R28.reuse ;  /* 0x0000001c251e7220 */ /* 0x080fe20000410000 */
        /* <DEDUP_REMOVED lines=17> */
.L_x_2232:
[----:B------:R-:W-:Y:S05]  /*3510*/  BSYNC.RECONVERGENT B0 ;  /* 0x0000000000007941 */ /* 0x000fea0003800200 */
.L_x_2231:
[----:B0----5:R-:W-:Y:S01]  /*3520*/  FMUL.FTZ R29, R87, R34 ;  /* 0x00000022571d7220 */ /* 0x021fe20000410000 */
[-C--:B------:R-:W-:Y:S01]  /*3530*/  FMUL.FTZ R83, R83, R116.reuse ;  /* 0x0000007453537220 */ /* 0x080fe20000410000 */
[C---:B------:R-:W-:Y:S01]  /*3540*/  FFMA.FTZ R36, R89.reuse, R116, R36 ;  /* 0x0000007459247223 */ /* 0x040fe20000010024 */
[----:B------:R-:W-:Y:S01]  /*3550*/  UIADD3 UR5, UPT, UPT, UR5, 0x1, URZ ;  /* 0x0000000105057890 */ /* 0x000fe2000fffe0ff */
[----:B------:R-:W-:Y:S01]  /*3560*/  FFMA.FTZ R28, R86, R35, -R29 ;  /* 0x00000023561c7223 */ /* 0x000fe2000001081d */
[----:B------:R-:W-:Y:S01]  /*3570*/  FFMA.FTZ R83, R89, R92, -R83 ;  /* 0x0000005c59537223 */ /* 0x000fe20000010853 */
[----:B------:R-:W-:Y:S01]  /*3580*/  FADD.FTZ R33, R107, R36 ;  /* 0x000000246b217221 */ /* 0x000fe20000010000 */
[----:B------:R-:W-:Y:S01]  /*3590*/  FMUL.FTZ R29, R87, R114 ;  /* 0x00000072571d7220 */ /* 0x000fe20000410000 */
[----:B------:R-:W-:Y:S01]  /*35a0*/  FFMA.FTZ R23, R28, 2, R23 ;  /* 0x400000001c177823 */ /* 0x000fe20000010017 */
[----:B------:R-:W-:Y:S01]  /*35b0*/  FADD.FTZ R106, R106, R83 ;  /* 0x000000536a6a7221 */ /* 0x000fe20000010000 */
[----:B------:R-:W-:Y:S01]  /*35c0*/  FMUL.FTZ R28, R102, R33 ;  /* 0x00000021661c7220 */ /* 0x000fe20000410000 */
[----:B------:R-:W-:Y:S01]  /*35d0*/  FFMA.FTZ R30, R86, R115, -R29 ;  /* 0x00000073561e7223 */ /* 0x000fe2000001081d */
[----:B------:R-:W-:Y:S01]  /*35e0*/  UISETP.NE.AND UP0, UPT, UR5, URZ, UPT ;  /* 0x000000ff0500728c */ /* 0x000fe2000bf05270 */
[-C--:B------:R-:W-:Y:S01]  /*35f0*/  FMUL.FTZ R102, R102, R106.reuse ;  /* 0x0000006a66667220 */ /* 0x080fe20000410000 */
[----:B------:R-:W-:Y:S01]  /*3600*/  FFMA.FTZ R28, R103, R106, -R28 ;  /* 0x0000006a671c7223 */ /* 0x000fe2000001081c */
[C---:B------:R-:W-:Y:S01]  /*3610*/  FMUL.FTZ R110, R87.reuse, R110 ;  /* 0x0000006e576e7220 */ /* 0x040fe20000410000 */
[----:B------:R-:W-:Y:S01]  /*3620*/  FMUL.FTZ R90, R87, R90 ;  /* 0x0000005a575a7220 */ /* 0x000fe20000410000 */
[-C--:B------:R-:W-:Y:S01]  /*3630*/  FFMA.FTZ R103, R103, R33.reuse, R102 ;  /* 0x0000002167677223 */ /* 0x080fe20000010066 */
[----:B------:R-:W-:Y:S01]  /*3640*/  FADD.FTZ R113, R113, R28 ;  /* 0x0000001c71717221 */ /* 0x000fe20000010000 */
[C---:B------:R-:W-:Y:S01]  /*3650*/  FMUL.FTZ R31, R87.reuse, R116 ;  /* 0x00000074571f7220 */ /* 0x040fe20000410000 */
[----:B------:R-:W-:Y:S01]  /*3660*/  FMUL.FTZ R33, R87, R33 ;  /* 0x0000002157217220 */ /* 0x000fe20000410000 */
[----:B------:R-:W-:Y:S01]  /*3670*/  FADD.FTZ R103, R112, R103 ;  /* 0x0000006770677221 */ /* 0x000fe20000010000 */
[----:B------:R-:W-:Y:S01]  /*3680*/  FMUL.FTZ R28, R100, R113 ;  /* 0x00000071641c7220 */ /* 0x000fe20000410000 */
[C---:B------:R-:W-:Y:S01]  /*3690*/  FFMA.FTZ R109, R86.reuse, R109, -R110 ;  /* 0x0000006d566d7223 */ /* 0x040fe2000001086e */
[----:B------:R-:W-:Y:S01]  /*36a0*/  FFMA.FTZ R91, R86, R91, -R90 ;  /* 0x0000005b565b7223 */ /* 0x000fe2000001085a */
[-C--:B------:R-:W-:Y:S01]  /*36b0*/  FMUL.FTZ R100, R100, R103.reuse ;  /* 0x0000006764647220 */ /* 0x080fe20000410000 */
[C---:B------:R-:W-:Y:S01]  /*36c0*/  FFMA.FTZ R29, R101.reuse, R103, R28 ;  /* 0x00000067651d7223 */ /* 0x040fe2000001001c */
[C---:B------:R-:W-:Y:S01]  /*36d0*/  FFMA.FTZ R92, R86.reuse, R92, -R31 ;  /* 0x0000005c565c7223 */ /* 0x040fe2000001081f */
[----:B------:R-:W-:Y:S01]  /*36e0*/  FFMA.FTZ R33, R86, R106, -R33 ;  /* 0x0000006a56217223 */ /* 0x000fe20000010821 */
[----:B------:R-:W-:Y:S01]  /*36f0*/  FFMA.FTZ R100, R101, R113, -R100 ;  /* 0x0000007165647223 */ /* 0x000fe20000010864 */
[----:B------:R-:W-:Y:S01]  /*3700*/  FADD.FTZ R118, R118, R29 ;  /* 0x0000001d76767221 */ /* 0x000fe20000010000 */
[----:B------:R-:W-:Y:S01]  /*3710*/  FMUL.FTZ R29, R87, R103 ;  /* 0x00000067571d7220 */ /* 0x000fe20000410000 */
[----:B------:R-:W-:Y:S01]  /*3720*/  LEA R82, P1, R62, R82, 0x3 ;  /* 0x000000523e527211 */ /* 0x000fe200078218ff */
[----:B------:R-:W-:Y:S01]  /*3730*/  FADD.FTZ R100, R117, R100 ;  /* 0x0000006475647221 */ /* 0x000fe20000010000 */
[----:B------:R-:W-:Y:S01]  /*3740*/  FMUL.FTZ R87, R87, R118 ;  /* 0x0000007657577220 */ /* 0x000fe20000410000 */
[----:B------:R-:W-:Y:S01]  /*3750*/  FFMA.FTZ R28, R86, R113, -R29 ;  /* 0x00000071561c7223 */ /* 0x000fe2000001081d */
[----:B------:R-:W-:Y:S01]  /*3760*/  LEA R88, P2, R58, R88, 0x3 ;  /* 0x000000583a587211 */ /* 0x000fe200078418ff */
        /* <DEDUP_REMOVED lines=13> */
.L_x_2230:
[----:B------:R-:W-:Y:S01]  /*3840*/  BAR.SYNC.DEFER_BLOCKING 0x0 ;  /* 0x0000000000007b1d */ /* 0x000fe20000010000 */
[----:B------:R-:W-:-:S04]  /*3850*/  SHF.L.U32 R39, R2, 0x8, RZ ;  /* 0x0000000802277819 */ /* 0x000fc800000006ff */
[C---:B------:R-:W-:Y:S01]  /*3860*/  IADD3 R31, P0, PT, R39.reuse, R56, RZ ;  /* 0x00000038271f7210 */ /* 0x040fe20007f1e0ff */
[----:B------:R-:W0:Y:S01]  /*3870*/  LDCU UR4, c[0x0][0x394] ;  /* 0x00007280ff0477ac */ /* 0x000e220008000800 */
[----:B------:R-:W-:Y:S02]  /*3880*/  IADD3 R29, P1, PT, R39, R54, RZ ;  /* 0x00000036271d7210 */ /* 0x000fe40007f3e0ff */
        /* <DEDUP_REMOVED lines=8> */
[----:B------:R-:W-:Y:S02]  /*3910*/  F2FP.F16.F32.PACK_AB R29, R26, R25 ;  /* 0x000000191a1d723e */ /* 0x000fe400000000ff */
        /* <DEDUP_REMOVED lines=14> */
[----:B-1----:R-:W-:Y:S02]  /*3a00*/  HADD2.F32 R31, -RZ, R34.H0_H0 ;  /* 0x20000022ff1f7230 */ /* 0x002fe40000004100 */
[----:B------:R-:W-:Y:S02]  /*3a10*/  HADD2.F32 R38, -RZ, R32.H0_H0 ;  /* 0x20000020ff267230 */ /* 0x000fe40000004100 */
[----:B------:R-:W-:Y:S01]  /*3a20*/  FMUL.FTZ R64, R63, -1.4426950216293334961 ;  /* 0xbfb8aa3b3f407820 */ /* 0x000fe20000410000 */
[----:B------:R-:W-:Y:S02]  /*3a30*/  HADD2.F32 R65, -RZ, R33.H1_H1 ;  /* 0x30000021ff417230 */ /* 0x000fe40000004100 */
[----:B------:R-:W-:Y:S01]  /*3a40*/  FMUL.FTZ R29, R31, -1.4426950216293334961 ;  /* 0xbfb8aa3b1f1d7820 */ /* 0x000fe20000410000 */
[--C-:B------:R-:W-:Y:S02]  /*3a50*/  HADD2.F32 R36, -RZ, R35.reuse.H1_H1 ;  /* 0x30000023ff247230 */ /* 0x100fe40000004100 */
[----:B------:R-:W-:Y:S01]  /*3a60*/  FMUL.FTZ R43, R38, -1.4426950216293334961 ;  /* 0xbfb8aa3b262b7820 */ /* 0x000fe20000410000 */
[----:B------:R-:W-:-:S02]  /*3a70*/  HADD2.F32 R33, -RZ, R35.H0_H0 ;  /* 0x20000023ff217230 */ /* 0x000fc40000004100 */
[----:B------:R-:W-:Y:S01]  /*3a80*/  FMUL.FTZ R28, R65, -1.4426950216293334961 ;  /* 0xbfb8aa3b411c7820 */ /* 0x000fe20000410000 */
[----:B------:R-:W-:Y:S02]  /*3a90*/  HADD2.F32 R59, -RZ, R32.H1_H1 ;  /* 0x30000020ff3b7230 */ /* 0x000fe40000004100 */
[----:B------:R-:W-:Y:S01]  /*3aa0*/  FMUL.FTZ R37, R36, -1.4426950216293334961 ;  /* 0xbfb8aa3b24257820 */ /* 0x000fe20000410000 */
[----:B------:R-:W-:Y:S02]  /*3ab0*/  HADD2.F32 R34, -RZ, R34.H1_H1 ;  /* 0x30000022ff227230 */ /* 0x000fe40000004100 */
[----:B------:R-:W-:Y:S01]  /*3ac0*/  FMUL.FTZ R35, R33, -1.4426950216293334961 ;  /* 0xbfb8aa3b21237820 */ /* 0x000fe20000410000 */
[----:B------:R-:W1:Y:S01]  /*3ad0*/  MUFU.EX2 R64, R64 ;  /* 0x0000004000407308 */ /* 0x000e620000000800 */
[----:B------:R-:W-:Y:S01]  /*3ae0*/  FMUL.FTZ R61, R59, -1.4426950216293334961 ;  /* 0xbfb8aa3b3b3d7820 */ /* 0x000fe20000410000 */
[----:B------:R-:W-:Y:S02]  /*3af0*/  FMUL.FTZ R30, R34, -1.4426950216293334961 ;  /* 0xbfb8aa3b221e7820 */ /* 0x000fe40000410000 */
[----:B------:R-:W2:Y:S04]  /*3b00*/  MUFU.EX2 R29, R29 ;  /* 0x0000001d001d7308 */ /* 0x000ea80000000800 */
[----:B------:R-:W3:Y:S04]  /*3b10*/  MUFU.EX2 R43, R43 ;  /* 0x0000002b002b7308 */ /* 0x000ee80000000800 */
[----:B------:R2:W4:Y:S01]  /*3b20*/  MUFU.EX2 R32, R30 ;  /* 0x0000001e00207308 */ /* 0x0005220000000800 */
[----:B-1----:R-:W-:-:S03]  /*3b30*/  FADD.FTZ R64, R64, 1 ;  /* 0x3f80000040407421 */ /* 0x002fc60000010000 */
[----:B------:R-:W1:Y:S04]  /*3b40*/  MUFU.EX2 R37, R37 ;  /* 0x0000002500257308 */ /* 0x000e680000000800 */
[----:B------:R-:W5:Y:S01]  /*3b50*/  MUFU.EX2 R35, R35 ;  /* 0x0000002300237308 */ /* 0x000f620000000800 */
[----:B--2---:R-:W-:Y:S01]  /*3b60*/  FADD.FTZ R30, R29, 1 ;  /* 0x3f8000001d1e7421 */ /* 0x004fe20000010000 */
[----:B---3--:R-:W-:Y:S01]  /*3b70*/  FADD.FTZ R43, R43, 1 ;  /* 0x3f8000002b2b7421 */ /* 0x008fe20000010000 */
[----:B------:R-:W-:Y:S01]  /*3b80*/  IADD3.X R29, PT, PT, RZ, R3, RZ, P0, !PT ;  /* 0x00000003ff1d7210 */ /* 0x000fe200007fe4ff */
[----:B------:R-:W2:Y:S01]  /*3b90*/  MUFU.EX2 R61, R61 ;  /* 0x0000003d003d7308 */ /* 0x000ea20000000800 */
[----:B----4-:R-:W-:-:S03]  /*3ba0*/  FADD.FTZ R32, R32, 1 ;  /* 0x3f80000020207421 */ /* 0x010fc60000010000 */
[----:B------:R-:W3:Y:S01]  /*3bb0*/  MUFU.EX2 R28, R28 ;  /* 0x0000001c001c7308 */ /* 0x000ee20000000800 */
[----:B-1----:R-:W-:-:S03]  /*3bc0*/  FADD.FTZ R37, R37, 1 ;  /* 0x3f80000025257421 */ /* 0x002fc60000010000 */
[----:B------:R-:W1:Y:S01]  /*3bd0*/  MUFU.RCP R70, R30 ;  /* 0x0000001e00467308 */ /* 0x000e620000001000 */
[----:B-----5:R-:W-:Y:S01]  /*3be0*/  FADD.FTZ R35, R35, 1 ;  /* 0x3f80000023237421 */ /* 0x020fe20000010000 */
[----:B--2---:R-:W-:-:S06]  /*3bf0*/  FADD.FTZ R61, R61, 1 ;  /* 0x3f8000003d3d7421 */ /* 0x004fcc0000010000 */
[----:B------:R1:W2:Y:S01]  /*3c00*/  MUFU.RCP R67, R32 ;  /* 0x0000002000437308 */ /* 0x0002a20000001000 */
[----:B---3--:R-:W-:-:S07]  /*3c10*/  FADD.FTZ R28, R28, 1 ;  /* 0x3f8000001c1c7421 */ /* 0x008fce0000010000 */
[----:B------:R-:W3:Y:S01]  /*3c20*/  MUFU.RCP R64, R64 ;  /* 0x0000004000407308 */ /* 0x000ee20000001000 */
[----:B-1----:R-:W-:-:S04]  /*3c30*/  FMUL.FTZ R32, R31, R70 ;  /* 0x000000461f207220 */ /* 0x002fc80000410000 */
[----:B------:R-:W-:-:S03]  /*3c40*/  FMUL.FTZ R32, R32, R27 ;  /* 0x0000001b20207220 */ /* 0x000fc60000410000 */
[----:B------:R-:W1:Y:S01]  /*3c50*/  MUFU.RCP R72, R35 ;  /* 0x0000002300487308 */ /* 0x000e620000001000 */
[----:B--2---:R-:W-:-:S04]  /*3c60*/  FMUL.FTZ R31, R34, R67 ;  /* 0x00000043221f7220 */ /* 0x004fc80000410000 */
[----:B------:R-:W-:-:S03]  /*3c70*/  FMUL.FTZ R31, R31, R40 ;  /* 0x000000281f1f7220 */ /* 0x000fc60000410000 */
[----:B------:R-:W2:Y:S01]  /*3c80*/  MUFU.RCP R43, R43 ;  /* 0x0000002b002b7308 */ /* 0x000ea20000001000 */
[----:B---3--:R-:W-:-:S04]  /*3c90*/  FMUL.FTZ R30, R63, R64 ;  /* 0x000000403f1e7220 */ /* 0x008fc80000410000 */
[----:B------:R-:W-:-:S03]  /*3ca0*/  FMUL.FTZ R25, R30, R25 ;  /* 0x000000191e197220 */ /* 0x000fc60000410000 */
[----:B------:R-:W3:Y:S01]  /*3cb0*/  MUFU.RCP R66, R61 ;  /* 0x0000003d00427308 */ /* 0x000ee20000001000 */
[----:B-1----:R-:W-:-:S04]  /*3cc0*/  FMUL.FTZ R34, R33, R72 ;  /* 0x0000004821227220 */ /* 0x002fc80000410000 */
[----:B------:R-:W-:-:S03]  /*3cd0*/  FMUL.FTZ R27, R34, R41 ;  /* 0x00000029221b7220 */ /* 0x000fc60000410000 */
[----:B------:R1:W4:Y:S01]  /*3ce0*/  MUFU.RCP R68, R28 ;  /* 0x0000001c00447308 */ /* 0x0003220000001000 */
[----:B--2---:R-:W-:-:S04]  /*3cf0*/  FMUL.FTZ R38, R38, R43 ;  /* 0x0000002b26267220 */ /* 0x004fc80000410000 */
[----:B------:R-:W-:-:S03]  /*3d00*/  FMUL.FTZ R38, R38, R23 ;  /* 0x0000001726267220 */ /* 0x000fc60000410000 */
[----:B------:R-:W2:Y:S01]  /*3d10*/  MUFU.RCP R37, R37 ;  /* 0x0000002500257308 */ /* 0x000ea20000001000 */
[----:B-1----:R-:W-:Y:S01]  /*3d20*/  LEA R28, P0, R39, R44, 0x1 ;  /* 0x0000002c271c7211 */ /* 0x002fe200078008ff */
[----:B---3--:R-:W-:-:S03]  /*3d30*/  FMUL.FTZ R59, R59, R66 ;  /* 0x000000423b3b7220 */ /* 0x008fc60000410000 */
[----:B------:R-:W-:Y:S01]  /*3d40*/  LEA.HI.X R29, R39, R45, R29, 0x1, P0 ;  /* 0x0000002d271d7211 */ /* 0x000fe200000f0c1d */
[----:B------:R-:W-:Y:S01]  /*3d50*/  FMUL.FTZ R59, R59, R24 ;  /* 0x000000183b3b7220 */ /* 0x000fe20000410000 */
[----:B0-----:R-:W-:Y:S01]  /*3d60*/  ISETP.GE.AND P0, PT, R2, UR4, PT ;  /* 0x0000000402007c0c */ /* 0x001fe2000bf06270 */
[----:B----4-:R-:W-:-:S03]  /*3d70*/  FMUL.FTZ R65, R65, R68 ;  /* 0x0000004441417220 */ /* 0x010fc60000410000 */
[----:B------:R-:W-:Y:S01]  /*3d80*/  F2FP.F16.F32.PACK_AB R24, R59, R38 ;  /* 0x000000263b18723e */ /* 0x000fe200000000ff */
[----:B------:R-:W-:Y:S01]  /*3d90*/  FMUL.FTZ R30, R65, R26 ;  /* 0x0000001a411e7220 */ /* 0x000fe20000410000 */
[----:B------:R-:W-:Y:S01]  /*3da0*/  F2FP.F16.F32.PACK_AB R26, R31, R32 ;  /* 0x000000201f1a723e */ /* 0x000fe200000000ff */
[----:B--2---:R-:W-:-:S03]  /*3db0*/  FMUL.FTZ R33, R36, R37 ;  /* 0x0000002524217220 */ /* 0x004fc60000410000 */
[----:B------:R-:W-:Y:S01]  /*3dc0*/  F2FP.F16.F32.PACK_AB R25, R30, R25 ;  /* 0x000000191e19723e */ /* 0x000fe200000000ff */
[----:B------:R-:W-:-:S05]  /*3dd0*/  FMUL.FTZ R42, R33, R42 ;  /* 0x0000002a212a7220 */ /* 0x000fca0000410000 */
[----:B------:R-:W-:-:S05]  /*3de0*/  F2FP.F16.F32.PACK_AB R27, R42, R27 ;  /* 0x0000001b2a1b723e */ /* 0x000fca00000000ff */
[----:B------:R0:W-:Y:S01]  /*3df0*/  STG.E.128 desc[UR16][R28.64], R24 ;  /* 0x000000181c007986 */ /* 0x0001e2000c101d10 */
[----:B------:R-:W-:Y:S05]  /*3e00*/  @!P0 BRA `(.L_x_2234) ;  /* 0xffffffc800a08947 */ /* 0x000fea000383ffff */
[----:B------:R-:W-:Y:S05]  /*3e10*/  EXIT ;  /* 0x000000000000794d */ /* 0x000fea0003800000 */
.L_x_2235:
        /* <DEDUP_REMOVED lines=14> */
.L_x_5059:


//--------------------- .text._Z25selective_scan_fwd_kernelI32Selective_Scan_fwd_kernel_traitsILi32ELi8ELi1ELb1ELb1ELb1ELb0EN3c104HalfENS1_7complexIfEEEEv13SSMParamsBase --------------------------
	.section	.text._Z25selective_scan_fwd_kernelI32Selective_Scan_fwd_kernel_traitsILi32ELi8ELi1ELb1ELb1ELb1ELb0EN3c104HalfENS1_7complexIfEEEEv13SSMParamsBase,"ax",@progbits
	.align	128
        .global         _Z25selective_scan_fwd_kernelI32Selective_Scan_fwd_kernel_traitsILi32ELi8ELi1ELb1ELb1ELb1ELb0EN3c104HalfENS1_7complexIfEEEEv13SSMParamsBase
        .type           _Z25selective_scan_fwd_kernelI32Selective_Scan_fwd_kernel_traitsILi32ELi8ELi1ELb1ELb1ELb1ELb0EN3c104HalfENS1_7complexIfEEEEv13SSMParamsBase,@function
        .size           _Z25selective_scan_fwd_kernelI32Selective_Scan_fwd_kernel_traitsILi32ELi8ELi1ELb1ELb1ELb1ELb0EN3c104HalfENS1_7complexIfEEEEv13SSMParamsBase,(.L_x_5060 - _Z25selective_scan_fwd_kernelI32Selective_Scan_fwd_kernel_traitsILi32ELi8ELi1ELb1ELb1ELb1ELb0EN3c104HalfENS1_7complexIfEEEEv13SSMParamsBase)
        .other          _Z25selective_scan_fwd_kernelI32Selective_Scan_fwd_kernel_traitsILi32ELi8ELi1ELb1ELb1ELb1ELb0EN3c104HalfENS1_7complexIfEEEEv13SSMParamsBase,@"STO_CUDA_ENTRY STV_DEFAULT"
_Z25selective_scan_fwd_kernelI32Selective_Scan_fwd_kernel_traitsILi32ELi8ELi1ELb1ELb1ELb1ELb0EN3c104HalfENS1_7complexIfEEEEv13SSMParamsBase:
.text._Z25selective_scan_fwd_kernelI32Selective_Scan_fwd_kernel_traitsILi32ELi8ELi1ELb1ELb1ELb1ELb0EN3c104HalfENS1_7complexIfEEEEv13SSMParamsBase:
        /* <DEDUP_REMOVED lines=26> */
[----:B------:R-:W0:Y:S01]  /*01a0*/  LDC.64 R48, c[0x0][0x468] ;  /* 0x00011a00ff307b82 */ /* 0x000e220000000a00 */
[----:B---3--:R-:W-:Y:S02]  /*01b0*/  IADD3 R6, PT, PT, R8, 0xffffffe, RZ ;  /* 0x0ffffffe08067810 */ /* 0x008fe40007ffe0ff */
[----:B------:R-:W-:Y:S02]  /*01c0*/  @P1 LEA.HI.X R5, R11, R5, RZ, 0x2, P3 ;  /* 0x000000050b051211 */ /* 0x000fe400018f14ff */
[----:B------:R3:W3:Y:S01]  /*01d0*/  F2I.FTZ.U32.TRUNC.NTZ R7, R6 ;  /* 0x0000000600077305 */ /* 0x0006e2000021f000 */
[----:B----4-:R-:W-:Y:S02]  /*01e0*/  IABS R2, R11 ;  /* 0x0000000b00027213 */ /* 0x010fe40000000000 */
        /* <DEDUP_REMOVED lines=11> */
[----:B------:R-:W-:Y:S01]  /*02a0*/  @!P1 IADD3 R7, PT, PT, R7, 0x1, RZ ;  /* 0x0000000107079810 */ /* 0x000fe20007ffe0ff */
[----:B------:R-:W3:Y:S01]  /*02b0*/  LDC.64 R8, c[0x0][0x448] ;  /* 0x00011200ff087b82 */ /* 0x000ee20000000a00 */
[----:B------:R-:W-:Y:S01]  /*02c0*/  LOP3.LUT R2, R11, R12, RZ, 0x3c, !PT ;  /* 0x0000000c0b027212 */ /* 0x000fe200078e3cff */
[----:B------:R-:W-:Y:S01]  /*02d0*/  UIMAD.WIDE.U32 UR6, UR20, UR12, URZ ;  /* 0x0000000c140672a5 */ /* 0x000fe2000f8e00ff */
[----:B------:R-:W-:Y:S01]  /*02e0*/  ISETP.NE.AND P1, PT, R12, RZ, PT ;  /* 0x000000ff0c00720c */ /* 0x000fe20003f25270 */
[----:B------:R-:W-:Y:S01]  /*02f0*/  UIMAD.WIDE.U32 UR4, UR20, UR8, URZ ;  /* 0x00000008140472a5 */ /* 0x000fe2000f8e00ff */
[----:B------:R-:W-:-:S05]  /*0300*/  ISETP.GE.AND P2, PT, R2, RZ, PT ;  /* 0x000000ff0200720c */ /* 0x000fca0003f46270 */
[----:B------:R-:W-:Y:S02]  /*0310*/  @P0 IADD3 R7, PT, PT, R7, 0x1, RZ ;  /* 0x0000000107070810 */ /* 0x000fe40007ffe0ff */
[----:B0-----:R-:W-:Y:S01]  /*0320*/  ISETP.GE.AND P0, PT, R19, 0x1, PT ;  /* 0x000000011300780c */ /* 0x001fe20003f06270 */
[----:B------:R-:W-:Y:S02]  /*0330*/  UIMAD UR9, UR20, UR9, UR5 ;  /* 0x00000009140972a4 */ /* 0x000fe4000f8e0205 */
[----:B------:R-:W-:Y:S01]  /*0340*/  UIMAD UR8, UR20, UR13, UR7 ;  /* 0x0000000d140872a4 */ /* 0x000fe2000f8e0207 */
[----:B------:R-:W-:Y:S02]  /*0350*/  MOV R10, R7 ;  /* 0x00000007000a7202 */ /* 0x000fe40000000f00 */
[----:B------:R-:W-:Y:S02]  /*0360*/  MOV R3, UR5 ;  /* 0x0000000500037c02 */ /* 0x000fe40008000f00 */
[----:B----4-:R-:W-:-:S02]  /*0370*/  MOV R4, UR6 ;  /* 0x0000000600047c02 */ /* 0x010fc40008000f00 */
[----:B------:R-:W-:Y:S01]  /*0380*/  MOV R5, UR7 ;  /* 0x0000000700057c02 */ /* 0x000fe20008000f00 */
[----:B------:R-:W0:Y:S01]  /*0390*/  LDCU.64 UR6, c[0x0][0x3d0] ;  /* 0x00007a00ff0677ac */ /* 0x000e220008000a00 */
[----:B------:R-:W-:Y:S02]  /*03a0*/  MOV R2, UR4 ;  /* 0x0000000400027c02 */ /* 0x000fe40008000f00 */
[----:B------:R-:W-:Y:S02]  /*03b0*/  MOV R3, UR9 ;  /* 0x0000000900037c02 */ /* 0x000fe40008000f00 */
[----:B------:R-:W-:Y:S02]  /*03c0*/  MOV R5, UR8 ;  /* 0x0000000800057c02 */ /* 0x000fe40008000f00 */
[----:B------:R-:W-:Y:S02]  /*03d0*/  @!P2 IADD3 R10, PT, PT, -R10, RZ, RZ ;  /* 0x000000ff0a0aa210 */ /* 0x000fe40007ffe1ff */
[----:B------:R-:W-:Y:S01]  /*03e0*/  @!P1 LOP3.LUT R10, RZ, R12, RZ, 0x33, !PT ;  /* 0x0000000cff0a9212 */ /* 0x000fe200078e33ff */
[----:B012---:R-:W-:Y:S06]  /*03f0*/  @!P0 EXIT ;  /* 0x000000000000894d */ /* 0x007fec0003800000 */
[C---:B------:R-:W-:Y:S01]  /*0400*/  IMAD.WIDE.U32 R2, R11.reuse, UR10, R2 ;  /* 0x0000000a0b027c25 */ /* 0x040fe2000f8e0002 */
[----:B------:R-:W-:Y:S01]  /*0410*/  UIMAD.WIDE.U32 UR4, UR20, UR16, URZ ;  /* 0x00000010140472a5 */ /* 0x000fe2000f8e00ff */
[----:B------:R-:W-:Y:S01]  /*0420*/  SHF.R.S32.HI R13, RZ, 0x1f, R10 ;  /* 0x0000001fff0d7819 */ /* 0x000fe2000001140a */
[----:B------:R-:W0:Y:S01]  /*0430*/  LDC.64 R42, c[0x0][0x3a0] ;  /* 0x0000e800ff2a7b82 */ /* 0x000e220000000a00 */
[----:B------:R-:W-:Y:S01]  /*0440*/  IMAD R51, R11, UR11, R3 ;  /* 0x0000000b0b337c24 */ /* 0x000fe2000f8e0203 */
[----:B------:R-:W-:Y:S01]  /*0450*/  UIMAD UR5, UR20, UR17, UR5 ;  /* 0x00000011140572a4 */ /* 0x000fe2000f8e0205 */
[C---:B------:R-:W-:Y:S01]  /*0460*/  LEA R46, P0, R2.reuse, R46, 0x1 ;  /* 0x0000002e022e7211 */ /* 0x040fe200078008ff */
[----:B------:R-:W-:Y:S01]  /*0470*/  IMAD R3, R13, R54, RZ ;  /* 0x000000360d037224 */ /* 0x000fe200078e02ff */
[----:B------:R-:W1:Y:S01]  /*0480*/  S2R R41, SR_TID.X ;  /* 0x0000000000297919 */ /* 0x000e620000002100 */
[C---:B------:R-:W-:Y:S01]  /*0490*/  IMAD.WIDE.U32 R4, R11.reuse, UR14, R4 ;  /* 0x0000000e0b047c25 */ /* 0x040fe2000f8e0004 */
[----:B------:R-:W-:Y:S01]  /*04a0*/  LEA.HI.X R51, R2, R47, R51, 0x1, P0 ;  /* 0x0000002f02337211 */ /* 0x000fe200000f0c33 */
[----:B------:R-:W2:Y:S01]  /*04b0*/  LDC.64 R14, c[0x0][0x3e8] ;  /* 0x0000fa00ff0e7b82 */ /* 0x000ea20000000a00 */
[----:B------:R-:W-:Y:S01]  /*04c0*/  MOV R47, RZ ;  /* 0x000000ff002f7202 */ /* 0x000fe20000000f00 */
[----:B------:R-:W-:Y:S01]  /*04d0*/  IMAD R55, R10, R55, R3 ;  /* 0x000000370a377224 */ /* 0x000fe200078e0203 */
[----:B------:R-:W-:Y:S01]  /*04e0*/  LEA R48, P0, R4, R48, 0x1 ;  /* 0x0000003004307211 */ /* 0x000fe200078008ff */
[----:B------:R-:W-:Y:S01]  /*04f0*/  IMAD.WIDE.U32 R2, R10, R54, UR4 ;  /* 0x000000040a027e25 */ /* 0x000fe2000f8e0036 */
[----:B------:R-:W-:Y:S01]  /*0500*/  UIMAD.WIDE.U32 UR4, UR20, UR6, URZ ;  /* 0x00000006140472a5 */ /* 0x000fe2000f8e00ff */
[----:B------:R-:W4:Y:S02]  /*0510*/  LDCU UR6, c[0x0][0x38c] ;  /* 0x00007180ff0677ac */ /* 0x000f240008000800 */
[----:B------:R-:W4:Y:S01]  /*0520*/  LDC.64 R20, c[0x0][0x428] ;  /* 0x00010a00ff147b82 */ /* 0x000f220000000a00 */
[C---:B---3--:R-:W-:Y:S01]  /*0530*/  LEA R50, P1, R2.reuse, R8, 0x1 ;  /* 0x0000000802327211 */ /* 0x048fe200078208ff */
[----:B------:R-:W-:Y:S01]  /*0540*/  IMAD R53, R11, UR15, R5 ;  /* 0x0000000f0b357c24 */ /* 0x000fe2000f8e0205 */
[----:B------:R-:W-:Y:S01]  /*0550*/  IADD3 R55, PT, PT, R3, R55, RZ ;  /* 0x0000003703377210 */ /* 0x000fe20007ffe0ff */
[----:B------:R-:W-:Y:S01]  /*0560*/  UIMAD UR5, UR20, UR7, UR5 ;  /* 0x00000007140572a4 */ /* 0x000fe2000f8e0205 */
[----:B------:R-:W3:Y:S02]  /*0570*/  LDCU.U8 UR8, c[0x0][0x39e] ;  /* 0x000073c0ff0877ac */ /* 0x000ee40008000000 */
[----:B------:R-:W-:Y:S01]  /*0580*/  LEA.HI.X R55, R2, R9, R55, 0x1, P1 ;  /* 0x0000000902377211 */ /* 0x000fe200008f0c37 */
[----:B------:R-:W1:Y:S01]  /*0590*/  LDC.64 R24, c[0x0][0x440] ;  /* 0x00011000ff187b82 */ /* 0x000e620000000a00 */
[----:B------:R-:W-:Y:S01]  /*05a0*/  LEA.HI.X R53, R4, R49, R53, 0x1, P0 ;  /* 0x0000003104357211 */ /* 0x000fe200000f0c35 */
[----:B0-----:R-:W-:-:S04]  /*05b0*/  IMAD.WIDE.U32 R4, R11, R42, RZ ;  /* 0x0000002a0b047225 */ /* 0x001fc800078e00ff */
[----:B------:R-:W-:Y:S02]  /*05c0*/  IMAD R43, R11, R43, R5 ;  /* 0x0000002b0b2b7224 */ /* 0x000fe400078e0205 */
[----:B------:R-:W0:Y:S01]  /*05d0*/  LDC R12, c[0x0][0x384] ;  /* 0x0000e100ff0c7b82 */ /* 0x000e220000000800 */
[-C--:B--2---:R-:W-:Y:S02]  /*05e0*/  IMAD R13, R13, R14.reuse, RZ ;  /* 0x0000000e0d0d7224 */ /* 0x084fe400078e02ff */
[----:B------:R-:W-:-:S04]  /*05f0*/  IMAD.WIDE.U32 R2, R10, R14, UR4 ;  /* 0x000000040a027e25 */ /* 0x000fc8000f8e000e */
[----:B------:R-:W-:Y:S01]  /*0600*/  IMAD R13, R10, R15, R13 ;  /* 0x0000000f0a0d7224 */ /* 0x000fe200078e020d */
[----:B------:R-:W2:Y:S01]  /*0610*/  LDC.64 R16, c[0x0][0x450] ;  /* 0x00011400ff107b82 */ /* 0x000ea20000000a00 */
[----:B----4-:R-:W-:-:S03]  /*0620*/  IMAD.WIDE.U32 R6, R11, R20, RZ ;  /* 0x000000140b067225 */ /* 0x010fc600078e00ff */
[----:B------:R-:W-:Y:S01]  /*0630*/  IADD3 R57, PT, PT, R3, R13, RZ ;  /* 0x0000000d03397210 */ /* 0x000fe20007ffe0ff */
[----:B------:R-:W-:-:S03]  /*0640*/  IMAD R7, R11, R21, R7 ;  /* 0x000000150b077224 */ /* 0x000fc600078e0207 */
[----:B------:R-:W4:Y:S01]  /*0650*/  LDC.64 R22, c[0x0][0x420] ;  /* 0x00010800ff167b82 */ /* 0x000f220000000a00 */
[----:B-1----:R-:W-:-:S04]  /*0660*/  LEA R42, P1, R4, R24, 0x3 ;  /* 0x00000018042a7211 */ /* 0x002fc800078218ff */
[----:B------:R-:W-:Y:S01]  /*0670*/  LEA.HI.X R43, R4, R25, R43, 0x3, P1 ;  /* 0x00000019042b7211 */ /* 0x000fe200008f1c2b */
[----:B------:R-:W-:Y:S02]  /*0680*/  IMAD.WIDE.U32 R24, R41, 0x20, RZ ;  /* 0x0000002029187825 */ /* 0x000fe400078e00ff */
[----:B------:R-:W1:Y:S02]  /*0690*/  LDC.64 R8, c[0x0][0x478] ;  /* 0x00011e00ff087b82 */ /* 0x000e640000000a00 */
[----:B0-----:R-:W-:Y:S01]  /*06a0*/  IMAD R10, R12, UR20, R11 ;  /* 0x000000140c0a7c24 */ /* 0x001fe2000f8e020b */
[----:B------:R-:W-:-:S03]  /*06b0*/  LOP3.LUT R49, R24, 0x10, RZ, 0xfc, !PT ;  /* 0x0000001018317812 */ /* 0x000fc600078efcff */
[----:B------:R-:W-:Y:S02]  /*06c0*/  IMAD R10, R10, R19, RZ ;  /* 0x000000130a0a7224 */ /* 0x000fe400078e02ff */
[----:B------:R-:W0:Y:S01]  /*06d0*/  LDC.64 R32, c[0x0][0x3e0] ;  /* 0x0000f800ff207b82 */ /* 0x000e220000000a00 */
[----:B--2---:R-:W-:Y:S01]  /*06e0*/  LEA R52, P0, R2, R16, 0x1 ;  /* 0x0000001002347211 */ /* 0x004fe200078008ff */
[----:B------:R-:W-:-:S03]  /*06f0*/  IMAD R45, R10, UR6, RZ ;  /* 0x000000060a2d7c24 */ /* 0x000fc6000f8e02ff */
[----:B------:R-:W-:-:S03]  /*0700*/  LEA.HI.X R57, R2, R17, R57, 0x1, P0 ;  /* 0x0000001102397211 */ /* 0x000fc600000f0c39 */
[----:B------:R-:W2:Y:S01]  /*0710*/  LDC.64 R30, c[0x0][0x3c0] ;  /* 0x0000f000ff1e7b82 */ /* 0x000ea20000000a00 */
[----:B----4-:R-:W-:-:S04]  /*0720*/  IMAD.WIDE.U32 R26, R22, UR20, R6 ;  /* 0x00000014161a7c25 */ /* 0x010fc8000f8e0006 */
[----:B------:R-:W-:-:S03]  /*0730*/  IMAD R44, R23, UR20, R27 ;  /* 0x00000014172c7c24 */ /* 0x000fc6000f8e021b */
[----:B------:R-:W4:Y:S01]  /*0740*/  LDC.64 R28, c[0x0][0x3a8] ;  /* 0x0000ea00ff1c7b82 */ /* 0x000f220000000a00 */
[----:B-1----:R-:W-:Y:S01]  /*0750*/  IMAD.WIDE.U32 R2, R41, 0x10, R8 ;  /* 0x0000001029027825 */ /* 0x002fe200078e0008 */
[----:B0-----:R-:W-:Y:S02]  /*0760*/  SHF.L.U64.HI R33, R32, 0x1, R33 ;  /* 0x0000000120217819 */ /* 0x001fe40000010221 */
[----:B--2---:R-:W-:Y:S02]  /*0770*/  SHF.L.U64.HI R31, R30, 0x1, R31 ;  /* 0x000000011e1f7819 */ /* 0x004fe4000001021f */
[----:B---34-:R-:W-:-:S07]  /*0780*/  SHF.L.U64.HI R29, R28, 0x3, R29 ;  /* 0x000000031c1d7819 */ /* 0x018fce000001021d */
.L_x_2256:
        /* <DEDUP_REMOVED lines=44> */
.L_x_2236:
        /* <DEDUP_REMOVED lines=52> */
.L_x_2239:
[----:B------:R-:W-:Y:S05]  /*0d90*/  BSYNC.RECONVERGENT B0 ;  /* 0x0000000000007941 */ /* 0x000fea0003800200 */
.L_x_2238:
        /* <DEDUP_REMOVED lines=37> */
.L_x_2241:
[----:B------:R-:W-:Y:S05]  /*0ff0*/  BSYNC.RECONVERGENT B0 ;  /* 0x0000000000007941 */ /* 0x000fea0003800200 */
.L_x_2240:
        /* <DEDUP_REMOVED lines=39> */
.L_x_2243:
[----:B------:R-:W-:Y:S05]  /*1270*/  BSYNC.RECONVERGENT B0 ;  /* 0x0000000000007941 */ /* 0x000fea0003800200 */
.L_x_2242:
        /* <DEDUP_REMOVED lines=32> */
.L_x_2245:
[----:B------:R-:W-:Y:S05]  /*1480*/  BSYNC.RECONVERGENT B0 ;  /* 0x0000000000007941 */ /* 0x000fea0003800200 */
.L_x_2244:
        /* <DEDUP_REMOVED lines=32> */
.L_x_2247:
[----:B------:R-:W-:Y:S05]  /*1690*/  BSYNC.RECONVERGENT B0 ;  /* 0x0000000000007941 */ /* 0x000fea0003800200 */
.L_x_2246:
        /* <DEDUP_REMOVED lines=32> */
.L_x_2249:
[----:B------:R-:W-:Y:S05]  /*18a0*/  BSYNC.RECONVERGENT B0 ;  /* 0x0000000000007941 */ /* 0x000fea0003800200 */
.L_x_2248:
        /* <DEDUP_REMOVED lines=32> */
.L_x_2251:
[----:B------:R-:W-:Y:S05]  /*1ab0*/  BSYNC.RECONVERGENT B0 ;  /* 0x0000000000007941 */ /* 0x000fea0003800200 */
.L_x_2250:
        /* <DEDUP_REMOVED lines=32> */
.L_x_2253:
[----:B------:R-:W-:Y:S05]  /*1cc0*/  BSYNC.RECONVERGENT B0 ;  /* 0x0000000000007941 */ /* 0x000fea0003800200 */
.L_x_2252:
        /* <DEDUP_REMOVED lines=8> */
.L_x_2237:
        /* <DEDUP_REMOVED lines=14> */
[----:B------:R-:W-:Y:S01]  /*1e30*/  UMOV UR4, 0x400 ;  /* 0x0000040000047882 */ /* 0x000fe20000000000 */
[C---:B------:R-:W-:Y:S01]  /*1e40*/  ISETP.NE.AND P0, PT, R47.reuse, RZ, PT ;  /* 0x000000ff2f00720c */ /* 0x040fe20003f05270 */
[----:B------:R-:W-:Y:S01]  /*1e50*/  IMAD R80, R47, UR6, RZ ;  /* 0x000000062f507c24 */ /* 0x000fe2000f8e02ff */
[-C--:B------:R-:W-:Y:S01]  /*1e60*/  IADD3 R36, P1, PT, R52, R49.reuse, RZ ;  /* 0x0000003134247210 */ /* 0x080fe20007f3e0ff */
[----:B------:R-:W2:Y:S01]  /*1e70*/  LDCU UR9, c[0x0][0x38c] ;  /* 0x00007180ff0977ac */ /* 0x000ea20008000800 */
[----:B------:R-:W-:Y:S02]  /*1e80*/  IADD3 R34, P2, PT, R50, R49, RZ ;  /* 0x0000003132227210 */ /* 0x000fe40007f5e0ff */
[----:B------:R-:W-:Y:S02]  /*1e90*/  ISETP.EQ.AND P0, PT, R41, RZ, P0 ;  /* 0x000000ff2900720c */ /* 0x000fe40000702270 */
[----:B------:R-:W-:-:S02]  /*1ea0*/  MOV R82, R42 ;  /* 0x0000002a00527202 */ /* 0x000fc40000000f00 */
[----:B------:R-:W-:Y:S02]  /*1eb0*/  MOV R81, R43 ;  /* 0x0000002b00517202 */ /* 0x000fe40000000f00 */
[C---:B------:R-:W-:Y:S02]  /*1ec0*/  IADD3.X R37, PT, PT, R25.reuse, R57, RZ, P1, !PT ;  /* 0x0000003919257210 */ /* 0x040fe40000ffe4ff */
[----:B------:R-:W-:Y:S01]  /*1ed0*/  IADD3.X R35, PT, PT, R25, R55, RZ, P2, !PT ;  /* 0x0000003719237210 */ /* 0x000fe200017fe4ff */
[----:B0-----:R-:W-:-:S04]  /*1ee0*/  ULEA UR4, UR5, UR4, 0x18 ;  /* 0x0000000405047291 */ /* 0x001fc8000f8ec0ff */
[----:B------:R-:W-:-:S03]  /*1ef0*/  UIADD3 UR5, UPT, UPT, UR4, 0x880, URZ ;  /* 0x0000088004057890 */ /* 0x000fc6000fffe0ff */
[----:B--2---:R-:W-:-:S09]  /*1f00*/  UMOV UR4, URZ ;  /* 0x000000ff00047c82 */ /* 0x004fd20008000000 */
.L_x_2255:
[----:B------:R-:W-:Y:S01]  /*1f10*/  MOV R83, R81 ;  /* 0x0000005100537202 */ /* 0x000fe20000000f00 */
[----:B0-----:R-:W2:Y:S04]  /*1f20*/  LDG.E.128 R4, desc[UR18][R34.64+-0x10] ;  /* 0xfffff01222047981 */ /* 0x001ea8000c1e1d00 */
[----:B------:R-:W3:Y:S04]  /*1f30*/  LDG.E.64 R12, desc[UR18][R82.64] ;  /* 0x00000012520c7981 */ /* 0x000ee8000c1e1b00 */
[----:B------:R-:W4:Y:S01]  /*1f40*/  LDG.E.128 R8, desc[UR18][R34.64] ;  /* 0x0000001222087981 */ /* 0x000f22000c1e1d00 */
[----:B-1----:R-:W-:Y:S01]  /*1f50*/  ISETP.GE.AND P1, PT, R105, 0x1, PT ;  /* 0x000000016900780c */ /* 0x002fe20003f26270 */
[----:B------:R-:W0:Y:S01]  /*1f60*/  S2UR UR7, SR_CgaCtaId ;  /* 0x00000000000779c3 */ /* 0x000e220000008800 */
[----:B---3--:R-:W-:Y:S01]  /*1f70*/  FMUL.FTZ R14, R13, R54 ;  /* 0x000000360d0e7220 */ /* 0x008fe20000410000 */
[----:B------:R-:W-:-:S03]  /*1f80*/  FMUL.FTZ R15, R12, 1.4426950216293334961 ;  /* 0x3fb8aa3b0c0f7820 */ /* 0x000fc60000410000 */
[----:B------:R-:W-:Y:S01]  /*1f90*/  FMUL.RZ R18, R14, 0.15915493667125701904 ;  /* 0x3e22f9830e127820 */ /* 0x000fe2000040c000 */
[----:B------:R-:W-:Y:S01]  /*1fa0*/  FMUL.FTZ R14, R13, R56 ;  /* 0x000000380d0e7220 */ /* 0x000fe20000410000 */
[C---:B------:R-:W-:Y:S02]  /*1fb0*/  FMUL.FTZ R12, R15.reuse, R54 ;  /* 0x000000360f0c7220 */ /* 0x040fe40000410000 */
[----:B------:R-:W1:Y:S01]  /*1fc0*/  MUFU.COS R19, R18 ;  /* 0x0000001200137308 */ /* 0x000e620000000000 */
[----:B------:R-:W-:Y:S01]  /*1fd0*/  FMUL.RZ R20, R14, 0.15915493667125701904 ;  /* 0x3e22f9830e147820 */ /* 0x000fe2000040c000 */
[----:B------:R-:W-:-:S06]  /*1fe0*/  FMUL.FTZ R14, R15, R56 ;  /* 0x000000380f0e7220 */ /* 0x000fcc0000410000 */
[----:B------:R-:W3:Y:S01]  /*1ff0*/  MUFU.SIN R17, R18 ;  /* 0x0000001200117308 */ /* 0x000ee20000000400 */
[----:B------:R-:W-:-:S07]  /*2000*/  FMUL.FTZ R16, R13, R58 ;  /* 0x0000003a0d107220 */ /* 0x000fce0000410000 */
[----:B------:R-:W5:Y:S01]  /*2010*/  MUFU.SIN R89, R20 ;  /* 0x0000001400597308 */ /* 0x000f620000000400 */
[----:B------:R-:W-:-:S07]  /*2020*/  FMUL.RZ R22, R16, 0.15915493667125701904 ;  /* 0x3e22f98310167820 */ /* 0x000fce000040c000 */
[----:B------:R-:W1:Y:S04]  /*2030*/  MUFU.EX2 R90, R12 ;  /* 0x0000000c005a7308 */ /* 0x000e680000000800 */
[----:B------:R-:W0:Y:S01]  /*2040*/  MUFU.COS R91, R20 ;  /* 0x00000014005b7308 */ /* 0x000e220000000000 */
[----:B------:R-:W-:-:S07]  /*2050*/  FMUL.FTZ R16, R15, R58 ;  /* 0x0000003a0f107220 */ /* 0x000fce0000410000 */
[----:B------:R-:W5:Y:S01]  /*2060*/  MUFU.EX2 R14, R14 ;  /* 0x0000000e000e7308 */ /* 0x000f620000000800 */
[----:B--2---:R-:W-:-:S03]  /*2070*/  HADD2.F32 R116, -RZ, R4.H0_H0 ;  /* 0x20000004ff747230 */ /* 0x004fc60000004100 */
[----:B------:R-:W2:Y:S01]  /*2080*/  MUFU.SIN R107, R22 ;  /* 0x00000016006b7308 */ /* 0x000ea20000000400 */
[C---:B-1----:R-:W-:Y:S01]  /*2090*/  FMUL.FTZ R92, R90.reuse, R19 ;  /* 0x000000135a5c7220 */ /* 0x042fe20000410000 */
[----:B---3--:R-:W-:Y:S01]  /*20a0*/  FMUL.FTZ R90, R90, R17 ;  /* 0x000000115a5a7220 */ /* 0x008fe20000410000 */
[----:B------:R-:W-:Y:S02]  /*20b0*/  HADD2.F32 R114, -RZ, R4.H1_H1 ;  /* 0x30000004ff727230 */ /* 0x000fe40000004100 */
[C---:B------:R-:W-:Y:S01]  /*20c0*/  FMUL.FTZ R17, R13.reuse, R66 ;  /* 0x000000420d117220 */ /* 0x040fe20000410000 */
[----:B------:R-:W-:Y:S02]  /*20d0*/  FMUL.FTZ R12, R13, R60 ;  /* 0x0000003c0d0c7220 */ /* 0x000fe40000410000 */
[----:B------:R1:W3:Y:S01]  /*20e0*/  MUFU.COS R21, R22 ;  /* 0x0000001600157308 */ /* 0x0002e20000000000 */
[----:B------:R-:W-:Y:S01]  /*20f0*/  FMUL.FTZ R116, R116, R65 ;  /* 0x0000004174747220 */ /* 0x000fe20000410000 */
[C---:B-----5:R-:W-:Y:S01]  /*2100*/  FMUL.FTZ R89, R14.reuse, R89 ;  /* 0x000000590e597220 */ /* 0x060fe20000410000 */
[----:B0-----:R-:W-:Y:S01]  /*2110*/  FMUL.FTZ R91, R14, R91 ;  /* 0x0000005b0e5b7220 */ /* 0x001fe20000410000 */
[----:B------:R-:W-:-:S04]  /*2120*/  HADD2.F32 R14, -RZ, R5.H1_H1 ;  /* 0x30000005ff0e7230 */ /* 0x000fc80000004100 */
[----:B------:R-:W2:Y:S01]  /*2130*/  MUFU.EX2 R16, R16 ;  /* 0x0000001000107308 */ /* 0x000ea20000000800 */
[----:B-1----:R-:W-:Y:S01]  /*2140*/  FMUL.RZ R22, R17, 0.15915493667125701904 ;  /* 0x3e22f98311167820 */ /* 0x002fe2000040c000 */
[----:B------:R-:W-:Y:S01]  /*2150*/  FMUL.RZ R23, R12, 0.15915493667125701904 ;  /* 0x3e22f9830c177820 */ /* 0x000fe2000040c000 */
[----:B------:R-:W-:Y:S01]  /*2160*/  FMUL.FTZ R114, R114, R65 ;  /* 0x0000004172727220 */ /* 0x000fe20000410000 */
[----:B------:R-:W-:Y:S01]  /*2170*/  FMUL.FTZ R17, R116, R89 ;  /* 0x0000005974117220 */ /* 0x000fe20000410000 */
[----:B------:R-:W-:Y:S01]  /*2180*/  FMUL.FTZ R18, R15, R60 ;  /* 0x0000003c0f127220 */ /* 0x000fe20000410000 */
[----:B------:R-:W-:Y:S02]  /*2190*/  HADD2.F32 R110, -RZ, R5.H0_H0 ;  /* 0x20000005ff6e7230 */ /* 0x000fe40000004100 */
[----:B------:R-:W-:Y:S01]  /*21a0*/  FMUL.FTZ R113, R14, R67 ;  /* 0x000000430e717220 */ /* 0x000fe20000410000 */
[----:B------:R-:W0:Y:S01]  /*21b0*/  MUFU.SIN R97, R23 ;  /* 0x0000001700617308 */ /* 0x000e220000000400 */
[C---:B------:R-:W-:Y:S01]  /*21c0*/  FMUL.FTZ R5, R114.reuse, R89 ;  /* 0x0000005972057220 */ /* 0x040fe20000410000 */
[----:B------:R-:W-:Y:S01]  /*21d0*/  FFMA.FTZ R14, R114, R91, R17 ;  /* 0x0000005b720e7223 */ /* 0x000fe20000010011 */
[----:B------:R-:W-:Y:S01]  /*21e0*/  FMUL.FTZ R12, R13, R62 ;  /* 0x0000003e0d0c7220 */ /* 0x000fe20000410000 */
[----:B------:R-:W-:Y:S01]  /*21f0*/  FMUL.FTZ R110, R110, R67 ;  /* 0x000000436e6e7220 */ /* 0x000fe20000410000 */
[----:B------:R-:W-:Y:S01]  /*2200*/  FFMA.FTZ R17, R116, R91, -R5 ;  /* 0x0000005b74117223 */ /* 0x000fe20000010805 */
[C---:B--2---:R-:W-:Y:S01]  /*2210*/  FMUL.FTZ R107, R16.reuse, R107 ;  /* 0x0000006b106b7220 */ /* 0x044fe20000410000 */
[----:B------:R-:W-:Y:S01]  /*2220*/  FADD.FTZ R19, R113, R14 ;  /* 0x0000000e71137221 */ /* 0x000fe20000010000 */
[----:B------:R-:W1:Y:S01]  /*2230*/  MUFU.COS R93, R23 ;  /* 0x00000017005d7308 */ /* 0x000e620000000000 */
[----:B---3--:R-:W-:Y:S01]  /*2240*/  FMUL.FTZ R106, R16, R21 ;  /* 0x00000015106a7220 */ /* 0x008fe20000410000 */
[----:B------:R-:W-:Y:S01]  /*2250*/  FMUL.RZ R38, R12, 0.15915493667125701904 ;  /* 0x3e22f9830c267820 */ /* 0x000fe2000040c000 */
[----:B------:R-:W-:Y:S01]  /*2260*/  FADD.FTZ R17, R110, R17 ;  /* 0x000000116e117221 */ /* 0x000fe20000010000 */
[----:B------:R-:W-:-:S04]  /*2270*/  FMUL.FTZ R21, R107, R19 ;  /* 0x000000136b157220 */ /* 0x000fc80000410000 */
[----:B------:R-:W0:Y:S01]  /*2280*/  MUFU.EX2 R18, R18 ;  /* 0x0000001200127308 */ /* 0x000e220000000800 */
[--C-:B------:R-:W-:Y:S02]  /*2290*/  HADD2.F32 R112, -RZ, R6.reuse.H0_H0 ;  /* 0x20000006ff707230 */ /* 0x100fe40000004100 */
[----:B------:R-:W-:Y:S01]  /*22a0*/  FMUL.FTZ R12, R15, R62 ;  /* 0x0000003e0f0c7220 */ /* 0x000fe20000410000 */
[----:B------:R-:W-:Y:S01]  /*22b0*/  HADD2.F32 R14, -RZ, R6.H1_H1 ;  /* 0x30000006ff0e7230 */ /* 0x000fe20000004100 */
[----:B------:R-:W2:Y:S01]  /*22c0*/  MUFU.SIN R103, R38 ;  /* 0x0000002600677308 */ /* 0x000ea20000000400 */
[-C--:B------:R-:W-:Y:S01]  /*22d0*/  FFMA.FTZ R21, R106, R17.reuse, -R21 ;  /* 0x000000116a157223 */ /* 0x080fe20000010815 */
[----:B------:R-:W-:Y:S01]  /*22e0*/  FMUL.FTZ R17, R107, R17 ;  /* 0x000000116b117220 */ /* 0x000fe20000410000 */
[----:B------:R-:W-:Y:S01]  /*22f0*/  FMUL.FTZ R20, R13, R64 ;  /* 0x000000400d147220 */ /* 0x000fe20000410000 */
[----:B------:R-:W-:Y:S01]  /*2300*/  FMUL.FTZ R112, R112, R69 ;  /* 0x0000004570707220 */ /* 0x000fe20000410000 */
[----:B------:R-:W-:Y:S01]  /*2310*/  FMUL.FTZ R88, R15, R66 ;  /* 0x000000420f587220 */ /* 0x000fe20000410000 */
[----:B------:R-:W-:Y:S01]  /*2320*/  FMUL.FTZ R13, R13, R68 ;  /* 0x000000440d0d7220 */ /* 0x000fe20000410000 */
[----:B------:R-:W-:Y:S01]  /*2330*/  FFMA.FTZ R6, R106, R19, R17 ;  /* 0x000000136a067223 */ /* 0x000fe20000010011 */
[----:B------:R-:W3:Y:S01]  /*2340*/  MUFU.COS R94, R38 ;  /* 0x00000026005e7308 */ /* 0x000ee20000000000 */
[----:B------:R-:W-:Y:S01]  /*2350*/  FMUL.FTZ R111, R14, R69 ;  /* 0x000000450e6f7220 */ /* 0x000fe20000410000 */
[----:B------:R-:W-:Y:S01]  /*2360*/  FMUL.RZ R20, R20, 0.15915493667125701904 ;  /* 0x3e22f98314147820 */ /* 0x000fe2000040c000 */
[----:B0-----:R-:W-:Y:S01]  /*2370*/  FMUL.FTZ R97, R18, R97 ;  /* 0x0000006112617220 */ /* 0x001fe20000410000 */
[----:B------:R-:W-:-:S04]  /*2380*/  FADD.FTZ R14, R112, R21 ;  /* 0x00000015700e7221 */ /* 0x000fc80000010000 */
[----:B------:R-:W2:Y:S01]  /*2390*/  MUFU.EX2 R12, R12 ;  /* 0x0000000c000c7308 */ /* 0x000ea20000000800 */
[----:B------:R-:W-:-:S03]  /*23a0*/  FMUL.FTZ R4, R15, R64 ;  /* 0x000000400f047220 */ /* 0x000fc60000410000 */
[----:B------:R-:W0:Y:S01]  /*23b0*/  MUFU.COS R87, R22 ;  /* 0x0000001600577308 */ /* 0x000e220000000000 */
[----:B------:R-:W-:Y:S01]  /*23c0*/  FMUL.RZ R19, R13, 0.15915493667125701904 ;  /* 0x3e22f9830d137820 */ /* 0x000fe2000040c000 */
[----:B------:R-:W-:Y:S02]  /*23d0*/  HADD2.F32 R108, -RZ, R7.H1_H1 ;  /* 0x30000007ff6c7230 */ /* 0x000fe40000004100 */
[----:B------:R-:W-:Y:S01]  /*23e0*/  FADD.FTZ R16, R111, R6 ;  /* 0x000000066f107221 */ /* 0x000fe20000010000 */
[----:B-1----:R-:W-:-:S03]  /*23f0*/  FMUL.FTZ R93, R18, R93 ;  /* 0x0000005d125d7220 */ /* 0x002fc60000410000 */
[----:B------:R-:W1:Y:S01]  /*2400*/  MUFU.SIN R5, R22 ;  /* 0x0000001600057308 */ /* 0x000e620000000400 */
[C---:B------:R-:W-:Y:S01]  /*2410*/  FMUL.FTZ R13, R97.reuse, R14 ;  /* 0x0000000e610d7220 */ /* 0x040fe20000410000 */
[----:B------:R-:W-:Y:S02]  /*2420*/  HADD2.F32 R6, -RZ, R7.H0_H0 ;  /* 0x20000007ff067230 */ /* 0x000fe40000004100 */
[----:B------:R-:W-:-:S04]  /*2430*/  FMUL.FTZ R18, R97, R16 ;  /* 0x0000001061127220 */ /* 0x000fc80000410000 */
[----:B------:R-:W0:Y:S04]  /*2440*/  MUFU.EX2 R88, R88 ;  /* 0x0000005800587308 */ /* 0x000e280000000800 */
[----:B------:R-:W-:Y:S01]  /*2450*/  MUFU.SIN R86, R20 ;  /* 0x0000001400567308 */ /* 0x000fe20000000400 */
[----:B------:R-:W-:Y:S01]  /*2460*/  FFMA.FTZ R13, R93, R16, R13 ;  /* 0x000000105d0d7223 */ /* 0x000fe2000001000d */
[----:B------:R-:W-:-:S06]  /*2470*/  FMUL.FTZ R108, R108, R71 ;  /* 0x000000476c6c7220 */ /* 0x000fcc0000410000 */
[----:B------:R-:W5:Y:S01]  /*2480*/  MUFU.COS R85, R20 ;  /* 0x0000001400557308 */ /* 0x000f620000000000 */
[----:B------:R-:W-:Y:S01]  /*2490*/  FFMA.FTZ R18, R93, R14, -R18 ;  /* 0x0000000e5d127223 */ /* 0x000fe20000010812 */
[----:B------:R-:W-:Y:S01]  /*24a0*/  FMUL.FTZ R109, R6, R71 ;  /* 0x00000047066d7220 */ /* 0x000fe20000410000 */
[----:B--2---:R-:W-:Y:S01]  /*24b0*/  FMUL.FTZ R103, R12, R103 ;  /* 0x000000670c677220 */ /* 0x004fe20000410000 */
[----:B------:R-:W-:-:S04]  /*24c0*/  FMUL.FTZ R15, R15, R68 ;  /* 0x000000440f0f7220 */ /* 0x000fc80000410000 */
[----:B------:R-:W5:Y:S01]  /*24d0*/  MUFU.EX2 R4, R4 ;  /* 0x0000000400047308 */ /* 0x000f620000000800 */
[----:B------:R-:W-:Y:S01]  /*24e0*/  FADD.FTZ R13, R108, R13 ;  /* 0x0000000d6c0d7221 */ /* 0x000fe20000010000 */
[----:B------:R-:W-:Y:S02]  /*24f0*/  FADD.FTZ R18, R109, R18 ;  /* 0x000000126d127221 */ /* 0x000fe40000010000 */
[----:B------:R-:W2:Y:S01]  /*2500*/  MUFU.COS R6, R19 ;  /* 0x0000001300067308 */ /* 0x000ea20000000000 */
[----:B---3--:R-:W-:Y:S01]  /*2510*/  FMUL.FTZ R94, R12, R94 ;  /* 0x0000005e0c5e7220 */ /* 0x008fe20000410000 */
[----:B------:R-:W-:Y:S01]  /*2520*/  FMUL.FTZ R7, R103, R13 ;  /* 0x0000000d67077220 */ /* 0x000fe20000410000 */
[C---:B0-----:R-:W-:Y:S01]  /*2530*/  FMUL.FTZ R87, R88.reuse, R87 ;  /* 0x0000005758577220 */ /* 0x041fe20000410000 */
[--C-:B----4-:R-:W-:Y:S02]  /*2540*/  HADD2.F32 R102, -RZ, R8.reuse.H0_H0 ;  /* 0x20000008ff667230 */ /* 0x110fe40000004100 */
[----:B-1----:R-:W-:Y:S01]  /*2550*/  FMUL.FTZ R88, R88, R5 ;  /* 0x0000000558587220 */ /* 0x002fe20000410000 */
[----:B------:R-:W-:-:S02]  /*2560*/  HADD2.F32 R8, -RZ, R8.H1_H1 ;  /* 0x30000008ff087230 */ /* 0x000fc40000004100 */
[-C--:B------:R-:W-:Y:S01]  /*2570*/  FMUL.FTZ R5, R103, R18.reuse ;  /* 0x0000001267057220 */ /* 0x080fe20000410000 */
[----:B------:R-:W2:Y:S01]  /*2580*/  MUFU.EX2 R15, R15 ;  /* 0x0000000f000f7308 */ /* 0x000ea20000000800 */
[----:B------:R-:W-:Y:S01]  /*2590*/  FFMA.FTZ R17, R94, R18, -R7 ;  /* 0x000000125e117223 */ /* 0x000fe20000010807 */
[----:B------:R-:W-:Y:S01]  /*25a0*/  FMUL.FTZ R7, R92, R89 ;  /* 0x000000595c077220 */ /* 0x000fe20000410000 */
[C---:B-----5:R-:W-:Y:S01]  /*25b0*/  FMUL.FTZ R85, R4.reuse, R85 ;  /* 0x0000005504557220 */ /* 0x060fe20000410000 */
[----:B------:R-:W-:Y:S01]  /*25c0*/  FMUL.FTZ R86, R4, R86 ;  /* 0x0000005604567220 */ /* 0x000fe20000410000 */
[----:B------:R-:W-:Y:S01]  /*25d0*/  FFMA.FTZ R4, R94, R13, R5 ;  /* 0x0000000d5e047223 */ /* 0x000fe20000010005 */
[----:B------:R-:W-:Y:S01]  /*25e0*/  FMUL.FTZ R95, R8, R73 ;  /* 0x00000049085f7220 */ /* 0x000fe20000410000 */
[C---:B------:R-:W-:Y:S01]  /*25f0*/  FMUL.FTZ R5, R90.reuse, R89 ;  /* 0x000000595a057220 */ /* 0x040fe20000410000 */
[----:B------:R-:W-:Y:S01]  /*2600*/  FFMA.FTZ R7, R90, R91, R7 ;  /* 0x0000005b5a077223 */ /* 0x000fe20000010007 */
[----:B------:R-:W-:Y:S01]  /*2610*/  FMUL.FTZ R102, R102, R73 ;  /* 0x0000004966667220 */ /* 0x000fe20000410000 */
[----:B------:R-:W-:Y:S01]  /*2620*/  FADD.FTZ R12, R95, R4 ;  /* 0x000000045f0c7221 */ /* 0x000fe20000010000 */
[----:B------:R-:W-:Y:S01]  /*2630*/  FFMA.FTZ R5, R92, R91, -R5 ;  /* 0x0000005b5c057223 */ /* 0x000fe20000010805 */
[----:B------:R-:W-:Y:S01]  /*2640*/  FMUL.FTZ R13, R107, R7 ;  /* 0x000000076b0d7220 */ /* 0x000fe20000410000 */
[----:B------:R-:W-:Y:S01]  /*2650*/  FADD.FTZ R17, R102, R17 ;  /* 0x0000001166117221 */ /* 0x000fe20000010000 */
[----:B------:R-:W0:Y:S01]  /*2660*/  MUFU.SIN R84, R19 ;  /* 0x0000001300547308 */ /* 0x000e220000000400 */
[----:B------:R-:W-:Y:S01]  /*2670*/  FMUL.FTZ R4, R86, R12 ;  /* 0x0000000c56047220 */ /* 0x000fe20000410000 */
[----:B--2---:R-:W-:Y:S01]  /*2680*/  FMUL.FTZ R83, R15, R6 ;  /* 0x000000060f537220 */ /* 0x004fe20000410000 */
[----:B------:R-:W-:Y:S01]  /*2690*/  FFMA.FTZ R6, R106, R5, -R13 ;  /* 0x000000056a067223 */ /* 0x000fe2000001080d */
[----:B------:R-:W-:-:S02]  /*26a0*/  HADD2.F32 R98, -RZ, R9.H1_H1 ;  /* 0x30000009ff627230 */ /* 0x000fc40000004100 */
[----:B------:R-:W-:Y:S01]  /*26b0*/  FMUL.FTZ R13, R86, R17 ;  /* 0x00000011560d7220 */ /* 0x000fe20000410000 */
[----:B------:R-:W-:Y:S01]  /*26c0*/  FMUL.FTZ R5, R107, R5 ;  /* 0x000000056b057220 */ /* 0x000fe20000410000 */
[C---:B------:R-:W-:Y:S01]  /*26d0*/  FFMA.FTZ R14, R85.reuse, R17, -R4 ;  /* 0x00000011550e7223 */ /* 0x040fe20000010804 */
[----:B------:R-:W-:Y:S02]  /*26e0*/  HADD2.F32 R4, -RZ, R9.H0_H0 ;  /* 0x20000009ff047230 */ /* 0x000fe40000004100 */
[----:B------:R-:W-:Y:S01]  /*26f0*/  FFMA.FTZ R13, R85, R12, R13 ;  /* 0x0000000c550d7223 */ /* 0x000fe2000001000d */
[----:B------:R-:W-:Y:S01]  /*2700*/  FMUL.FTZ R98, R98, R75 ;  /* 0x0000004b62627220 */ /* 0x000fe20000410000 */
[----:B------:R-:W-:Y:S01]  /*2710*/  FFMA.FTZ R8, R106, R7, R5 ;  /* 0x000000076a087223 */ /* 0x000fe20000010005 */
[C---:B------:R-:W-:Y:S01]  /*2720*/  FMUL.FTZ R5, R97.reuse, R6 ;  /* 0x0000000661057220 */ /* 0x040fe20000410000 */
[----:B------:R-:W-:Y:S01]  /*2730*/  FMUL.FTZ R99, R4, R75 ;  /* 0x0000004b04637220 */ /* 0x000fe20000410000 */
[----:B------:R-:W-:Y:S01]  /*2740*/  FADD.FTZ R13, R98, R13 ;  /* 0x0000000d620d7221 */ /* 0x000fe20000010000 */
[-C--:B------:R-:W-:Y:S01]  /*2750*/  FMUL.FTZ R12, R97, R8.reuse ;  /* 0x00000008610c7220 */ /* 0x080fe20000410000 */
[----:B------:R-:W-:Y:S01]  /*2760*/  FFMA.FTZ R8, R93, R8, R5 ;  /* 0x000000085d087223 */ /* 0x000fe20000010005 */
[----:B------:R-:W-:Y:S01]  /*2770*/  FADD.FTZ R14, R99, R14 ;  /* 0x0000000e630e7221 */ /* 0x000fe20000010000 */
[----:B------:R-:W-:-:S02]  /*2780*/  HADD2.F32 R5, -RZ, R10.H0_H0 ;  /* 0x2000000aff057230 */ /* 0x000fc40000004100 */
[CC--:B------:R-:W-:Y:S01]  /*2790*/  FMUL.FTZ R4, R88.reuse, R13.reuse ;  /* 0x0000000d58047220 */ /* 0x0c0fe20000410000 */
[----:B------:R-:W-:Y:S01]  /*27a0*/  FFMA.FTZ R12, R93, R6, -R12 ;  /* 0x000000065d0c7223 */ /* 0x000fe2000001080c */
[----:B------:R-:W-:Y:S02]  /*27b0*/  HADD2.F32 R7, -RZ, R10.H1_H1 ;  /* 0x3000000aff077230 */ /* 0x000fe40000004100 */
[----:B0-----:R-:W-:Y:S01]  /*27c0*/  FMUL.FTZ R84, R15, R84 ;  /* 0x000000540f547220 */ /* 0x001fe20000410000 */
[-C--:B------:R-:W-:Y:S01]  /*27d0*/  FMUL.FTZ R6, R88, R14.reuse ;  /* 0x0000000e58067220 */ /* 0x080fe20000410000 */
[----:B------:R-:W-:Y:S01]  /*27e0*/  FFMA.FTZ R15, R87, R14, -R4 ;  /* 0x0000000e570f7223 */ /* 0x000fe20000010804 */
[-C--:B------:R-:W-:Y:S01]  /*27f0*/  FMUL.FTZ R104, R5, R76.reuse ;  /* 0x0000004c05687220 */ /* 0x080fe20000410000 */
[----:B------:R-:W-:Y:S01]  /*2800*/  FMUL.FTZ R96, R7, R76 ;  /* 0x0000004c07607220 */ /* 0x000fe20000410000 */
[----:B------:R-:W-:Y:S02]  /*2810*/  FFMA.FTZ R13, R87, R13, R6 ;  /* 0x0000000d570d7223 */ /* 0x000fe40000010006 */
[----:B------:R-:W-:Y:S01]  /*2820*/  FADD.FTZ R15, R104, R15 ;  /* 0x0000000f680f7221 */ /* 0x000fe20000010000 */
[----:B------:R-:W-:-:S02]  /*2830*/  HADD2.F32 R100, -RZ, R11.H1_H1 ;  /* 0x3000000bff647230 */ /* 0x000fc40000004100 */
[----:B------:R-:W-:Y:S01]  /*2840*/  FADD.FTZ R13, R96, R13 ;  /* 0x0000000d600d7221 */ /* 0x000fe20000010000 */
[----:B------:R-:W-:Y:S01]  /*2850*/  FMUL.FTZ R9, R103, R8 ;  /* 0x0000000867097220 */ /* 0x000fe20000410000 */
[C---:B------:R-:W-:Y:S01]  /*2860*/  FMUL.FTZ R10, R84.reuse, R15 ;  /* 0x0000000f540a7220 */ /* 0x040fe20000410000 */
[----:B------:R-:W-:Y:S02]  /*2870*/  HADD2.F32 R4, -RZ, R11.H0_H0 ;  /* 0x2000000bff047230 */ /* 0x000fe40000004100 */
[----:B------:R-:W-:Y:S01]  /*2880*/  FMUL.FTZ R6, R84, R13 ;  /* 0x0000000d54067220 */ /* 0x000fe20000410000 */
[----:B------:R-:W-:Y:S01]  /*2890*/  FMUL.FTZ R100, R100, R77 ;  /* 0x0000004d64647220 */ /* 0x000fe20000410000 */
[----:B------:R-:W-:Y:S01]  /*28a0*/  FFMA.FTZ R13, R83, R13, R10 ;  /* 0x0000000d530d7223 */ /* 0x000fe2000001000a */
[-C--:B------:R-:W-:Y:S01]  /*28b0*/  FFMA.FTZ R9, R94, R12.reuse, -R9 ;  /* 0x0000000c5e097223 */ /* 0x080fe20000010809 */
[----:B------:R-:W-:Y:S01]  /*28c0*/  FMUL.FTZ R5, R103, R12 ;  /* 0x0000000c67057220 */ /* 0x000fe20000410000 */
[----:B------:R-:W-:Y:S01]  /*28d0*/  FFMA.FTZ R14, R83, R15, -R6 ;  /* 0x0000000f530e7223 */ /* 0x000fe20000010806 */
[----:B------:R-:W-:Y:S01]  /*28e0*/  FMUL.FTZ R101, R4, R77 ;  /* 0x0000004d04657220 */ /* 0x000fe20000410000 */
[----:B------:R-:W-:Y:S01]  /*28f0*/  FADD.FTZ R118, R100, R13 ;  /* 0x0000000d64767221 */ /* 0x000fe20000010000 */
[----:B------:R-:W-:Y:S01]  /*2900*/  FFMA.FTZ R8, R94, R8, R5 ;  /* 0x000000085e087223 */ /* 0x000fe20000010005 */
[C---:B------:R-:W-:Y:S01]  /*2910*/  FMUL.FTZ R12, R86.reuse, R9 ;  /* 0x00000009560c7220 */ /* 0x040fe20000410000 */
[----:B------:R-:W-:Y:S01]  /*2920*/  FADD.FTZ R115, R101, R14 ;  /* 0x0000000e65737221 */ /* 0x000fe20000010000 */
[----:B------:R-:W2:Y:S01]  /*2930*/  LDG.E.128 R4, desc[UR18][R36.64+-0x10] ;  /* 0xfffff01224047981 */ /* 0x000ea2000c1e1d00 */
[-C--:B------:R-:W-:Y:S01]  /*2940*/  FMUL.FTZ R10, R86, R8.reuse ;  /* 0x00000008560a7220 */ /* 0x080fe20000410000 */
[----:B------:R-:W-:-:S02]  /*2950*/  FFMA.FTZ R13, R85, R8, R12 ;  /* 0x00000008550d7223 */ /* 0x000fc4000001000c */
[----:B------:R-:W0:Y:S01]  /*2960*/  SHFL.UP PT, R17, R118, 0x1, RZ ;  /* 0x0420000076117989 */ /* 0x000e2200000e00ff */
[----:B------:R-:W-:Y:S01]  /*2970*/  FFMA.FTZ R12, R85, R9, -R10 ;  /* 0x00000009550c7223 */ /* 0x000fe2000001080a */
[CC--:B------:R-:W-:Y:S02]  /*2980*/  FMUL.FTZ R14, R88.reuse, R13.reuse ;  /* 0x0000000d580e7220 */ /* 0x0c0fe40000410000 */
[----:B------:R-:W1:Y:S01]  /*2990*/  SHFL.UP PT, R15, R115, 0x1, RZ ;  /* 0x04200000730f7989 */ /* 0x000e6200000e00ff */
[-C--:B------:R-:W-:Y:S01]  /*29a0*/  FMUL.FTZ R16, R88, R12.reuse ;  /* 0x0000000c58107220 */ /* 0x080fe20000410000 */
[C---:B------:R-:W-:Y:S02]  /*29b0*/  FFMA.FTZ R14, R87.reuse, R12, -R14 ;  /* 0x0000000c570e7223 */ /* 0x040fe4000001080e */
[----:B------:R3:W4:Y:S01]  /*29c0*/  LDG.E.128 R8, desc[UR18][R36.64] ;  /* 0x0000001224087981 */ /* 0x000722000c1e1d00 */
[----:B------:R-:W-:Y:S01]  /*29d0*/  FFMA.FTZ R16, R87, R13, R16 ;  /* 0x0000000d57107223 */ /* 0x000fe20000010010 */
[----:B------:R-:W-:-:S03]  /*29e0*/  FMUL.FTZ R120, R84, R14 ;  /* 0x0000000e54787220 */ /* 0x000fc60000410000 */
[-C--:B------:R-:W-:Y:S01]  /*29f0*/  FMUL.FTZ R117, R84, R16.reuse ;  /* 0x0000001054757220 */ /* 0x080fe20000410000 */
[----:B------:R-:W-:-:S03]  /*2a00*/  FFMA.FTZ R120, R83, R16, R120 ;  /* 0x0000001053787223 */ /* 0x000fc60000010078 */
[----:B------:R-:W-:Y:S02]  /*2a10*/  FFMA.FTZ R117, R83, R14, -R117 ;  /* 0x0000000e53757223 */ /* 0x000fe40000010875 */
[----:B------:R-:W5:Y:S04]  /*2a20*/  SHFL.UP PT, R13, R120, 0x1, RZ ;  /* 0x04200000780d7989 */ /* 0x000f6800000e00ff */
        /* <DEDUP_REMOVED lines=9> */
[-C--:B-----5:R-:W-:Y:S01]  /*2ac0*/  FMUL.FTZ R15, R117, R13.reuse ;  /* 0x0000000d750f7220 */ /* 0x0a0fe20000410000 */
[----:B------:R-:W-:-:S03]  /*2ad0*/  FMUL.FTZ R14, R120, R13 ;  /* 0x0000000d780e7220 */ /* 0x000fc60000410000 */
        /* <DEDUP_REMOVED lines=15> */
[----:B-----5:R-:W-:-:S03]  /*2bd0*/  @P1 FFMA.FTZ R120, R120, R12, R15 ;  /* 0x0000000c78781223 */ /* 0x020fc6000001000f */
[----:B------:R-:W-:Y:S02]  /*2be0*/  @P1 FFMA.FTZ R117, R117, R12, -R14 ;  /* 0x0000000c75751223 */ /* 0x000fe4000001080e */
[----:B------:R-:W3:Y:S01]  /*2bf0*/  SHFL.UP PT, R13, R120, 0x4, RZ ;  /* 0x04800000780d7989 */ /* 0x000ee200000e00ff */
        /* <DEDUP_REMOVED lines=11> */
[-C--:B-----5:R-:W-:Y:S02]  /*2cb0*/  @P1 FFMA.FTZ R120, R120, R12.reuse, R15 ;  /* 0x0000000c78781223 */ /* 0x0a0fe4000001000f */
[----:B------:R-:W1:Y:S01]  /*2cc0*/  SHFL.UP PT, R16, R115, 0x8, RZ ;  /* 0x0500000073107989 */ /* 0x000e6200000e00ff */
[----:B------:R-:W-:-:S03]  /*2cd0*/  @P1 FFMA.FTZ R117, R117, R12, -R14 ;  /* 0x0000000c75751223 */ /* 0x000fc6000001080e */
[----:B------:R-:W3:Y:S04]  /*2ce0*/  SHFL.UP PT, R13, R120, 0x8, RZ ;  /* 0x05000000780d7989 */ /* 0x000ee800000e00ff */
[----:B------:R-:W5:Y:S01]  /*2cf0*/  SHFL.UP PT, R12, R117, 0x8, RZ ;  /* 0x05000000750c7989 */ /* 0x000f6200000e00ff */
[----:B------:R-:W-:Y:S01]  /*2d00*/  ISETP.GE.AND P1, PT, R105, 0x8, PT ;  /* 0x000000086900780c */ /* 0x000fe20003f26270 */
[-C--:B0-----:R-:W-:Y:S01]  /*2d10*/  FMUL.FTZ R14, R120, R17.reuse ;  /* 0x00000011780e7220 */ /* 0x081fe20000410000 */
[----:B------:R-:W-:-:S04]  /*2d20*/  FMUL.FTZ R17, R117, R17 ;  /* 0x0000001175117220 */ /* 0x000fc80000410000 */
[-C--:B-1----:R-:W-:Y:S01]  /*2d30*/  FFMA.FTZ R17, R120, R16.reuse, R17 ;  /* 0x0000001078117223 */ /* 0x082fe20000010011 */
[C---:B------:R-:W-:Y:S01]  /*2d40*/  FFMA.FTZ R14, R117.reuse, R16, -R14 ;  /* 0x00000010750e7223 */ /* 0x040fe2000001080e */
[----:B---3--:R-:W-:-:S05]  /*2d50*/  FMUL.FTZ R15, R117, R13 ;  /* 0x0000000d750f7220 */ /* 0x008fca0000410000 */
[----:B------:R-:W-:Y:S01]  /*2d60*/  @P1 FADD.FTZ R118, R118, R17 ;  /* 0x0000001176761221 */ /* 0x000fe20000010000 */
[----:B------:R-:W-:Y:S01]  /*2d70*/  @P1 FADD.FTZ R115, R115, R14 ;  /* 0x0000000e73731221 */ /* 0x000fe20000010000 */
[C---:B------:R-:W-:Y:S01]  /*2d80*/  FMUL.FTZ R14, R120.reuse, R13 ;  /* 0x0000000d780e7220 */ /* 0x040fe20000410000 */
[-C--:B-----5:R-:W-:Y:S02]  /*2d90*/  @P1 FFMA.FTZ R120, R120, R12.reuse, R15 ;  /* 0x0000000c78781223 */ /* 0x0a0fe4000001000f */
[----:B------:R-:W0:Y:S01]  /*2da0*/  SHFL.UP PT, R20, R118, 0x10, RZ ;  /* 0x0600000076147989 */ /* 0x000e2200000e00ff */
[----:B------:R-:W-:-:S03]  /*2db0*/  @P1 FFMA.FTZ R117, R117, R12, -R14 ;  /* 0x0000000c75751223 */ /* 0x000fc6000001080e */
[----:B------:R-:W1:Y:S04]  /*2dc0*/  SHFL.UP PT, R13, R115, 0x10, RZ ;  /* 0x06000000730d7989 */ /* 0x000e6800000e00ff */
[----:B------:R-:W3:Y:S04]  /*2dd0*/  SHFL.UP PT, R12, R120, 0x10, RZ ;  /* 0x06000000780c7989 */ /* 0x000ee800000e00ff */
        /* <DEDUP_REMOVED lines=11> */
[----:B------:R-:W-:Y:S01]  /*2e90*/  ULEA UR6, UR7, UR6, 0x18 ;  /* 0x0000000607067291 */ /* 0x000fe2000f8ec0ff */
[-C--:B---3--:R-:W-:Y:S01]  /*2ea0*/  FMUL.FTZ R20, R120, R12.reuse ;  /* 0x0000000c78147220 */ /* 0x088fe20000410000 */
        /* <DEDUP_REMOVED lines=21> */
[----:B------:R-:W5:Y:S01]  /*3000*/  SHFL.UP PT, R115, R22, 0x1, RZ ;  /* 0x0420000016737989 */ /* 0x000f6200000e00ff */
[----:B-1----:R-:W-:-:S02]  /*3010*/  @!P2 MOV R119, R17 ;  /* 0x000000110077a202 */ /* 0x002fc40000000f00 */
[----:B0-----:R-:W-:Y:S02]  /*3020*/  @!P2 MOV R121, R16 ;  /* 0x000000100079a202 */ /* 0x001fe40000000f00 */
[----:B---3--:R-:W-:Y:S02]  /*3030*/  @!P2 MOV R21, R19 ;  /* 0x000000130015a202 */ /* 0x008fe40000000f00 */
[----:B-----5:R-:W-:Y:S01]  /*3040*/  @!P2 MOV R115, R18 ;  /* 0x000000120073a202 */ /* 0x020fe20000000f00 */
        /* <DEDUP_REMOVED lines=24> */
[----:B------:R-:W-:-:S03]  /*31d0*/  FMUL.FTZ R21, R13, R19 ;  /* 0x000000130d157220 */ /* 0x000fc60000410000 */
[C---:B------:R-:W-:Y:S01]  /*31e0*/  FMUL.FTZ R22, R97.reuse, R20 ;  /* 0x0000001461167220 */ /* 0x040fe20000410000 */
[----:B------:R-:W-:Y:S01]  /*31f0*/  FMUL.FTZ R97, R97, R112 ;  /* 0x0000007061617220 */ /* 0x000fe20000410000 */
[----:B------:R-:W-:Y:S01]  /*3200*/  LEA R36, P1, R32, R36, 0x1 ;  /* 0x0000002420247211 */ /* 0x000fe200078208ff */
[-C--:B------:R-:W-:Y:S01]  /*3210*/  FFMA.FTZ R21, R12, R18.reuse, -R21 ;  /* 0x000000120c157223 */ /* 0x080fe20000010815 */
[----:B------:R-:W-:Y:S01]  /*3220*/  FMUL.FTZ R92, R13, R18 ;  /* 0x000000120d5c7220 */ /* 0x000fe20000410000 */
[----:B------:R-:W-:Y:S01]  /*3230*/  FFMA.FTZ R97, R93, R20, R97 ;  /* 0x000000145d617223 */ /* 0x000fe20000010061 */
[C---:B------:R-:W-:Y:S01]  /*3240*/  FMUL.FTZ R23, R13.reuse, R17 ;  /* 0x000000110d177220 */ /* 0x040fe20000410000 */
[----:B------:R-:W-:Y:S01]  /*3250*/  FMUL.FTZ R18, R13, R16 ;  /* 0x000000100d127220 */ /* 0x000fe20000410000 */
[----:B------:R-:W-:Y:S01]  /*3260*/  FFMA.FTZ R22, R93, R112, -R22 ;  /* 0x000000705d167223 */ /* 0x000fe20000010816 */
[----:B------:R-:W-:Y:S01]  /*3270*/  FADD.FTZ R108, R108, R97 ;  /* 0x000000616c6c7221 */ /* 0x000fe20000010000 */
[----:B------:R-:W-:Y:S01]  /*3280*/  IADD3.X R37, PT, PT, R37, R33, RZ, P1, !PT ;  /* 0x0000002125257210 */ /* 0x000fe20000ffe4ff */
[C---:B------:R-:W-:Y:S01]  /*3290*/  FFMA.FTZ R16, R12.reuse, R16, -R23 ;  /* 0x000000100c107223 */ /* 0x040fe20000010817 */
[C---:B------:R-:W-:Y:S01]  /*32a0*/  FFMA.FTZ R17, R12.reuse, R17, R18 ;  /* 0x000000110c117223 */ /* 0x040fe20000010012 */
[----:B------:R-:W-:Y:S01]  /*32b0*/  FFMA.FTZ R92, R12, R19, R92 ;  /* 0x000000130c5c7223 */ /* 0x000fe2000001005c */
[----:B------:R-:W-:Y:S01]  /*32c0*/  ISETP.NE.AND P1, PT, R41, RZ, PT ;  /* 0x000000ff2900720c */ /* 0x000fe20003f25270 */
[----:B--2---:R-:W-:-:S02]  /*32d0*/  HADD2.F32 R13, -RZ, R5.H0_H0 ;  /* 0x20000005ff0d7230 */ /* 0x004fc40000004100 */
[----:B------:R-:W-:Y:S01]  /*32e0*/  FADD.FTZ R109, R109, R22 ;  /* 0x000000166d6d7221 */ /* 0x000fe20000010000 */
[----:B------:R-:W-:Y:S02]  /*32f0*/  HADD2.F32 R12, -RZ, R5.H1_H1 ;  /* 0x30000005ff0c7230 */ /* 0x000fe40000004100 */
[C---:B------:R-:W-:Y:S01]  /*3300*/  FMUL.FTZ R5, R103.reuse, R108 ;  /* 0x0000006c67057220 */ /* 0x040fe20000410000 */
[--C-:B------:R-:W-:Y:S02]  /*3310*/  HADD2.F32 R19, -RZ, R4.reuse.H1_H1 ;  /* 0x30000004ff137230 */ /* 0x100fe40000004100 */
[-C--:B------:R-:W-:Y:S01]  /*3320*/  FMUL.FTZ R103, R103, R109.reuse ;  /* 0x0000006d67677220 */ /* 0x080fe20000410000 */
[C---:B------:R-:W-:Y:S02]  /*3330*/  FFMA.FTZ R5, R94.reuse, R109, -R5 ;  /* 0x0000006d5e057223 */ /* 0x040fe40000010805 */
[----:B------:R-:W-:Y:S01]  /*3340*/  FMUL.FTZ R114, R19, R114 ;  /* 0x0000007213727220 */ /* 0x000fe20000410000 */
[----:B------:R-:W-:Y:S01]  /*3350*/  FADD.FTZ R19, R15, R92 ;  /* 0x0000005c0f137221 */ /* 0x000fe20000010000 */
[----:B------:R-:W-:Y:S01]  /*3360*/  FFMA.FTZ R94, R94, R108, R103 ;  /* 0x0000006c5e5e7223 */ /* 0x000fe20000010067 */
[----:B------:R-:W-:Y:S01]  /*3370*/  FADD.FTZ R15, R102, R5 ;  /* 0x00000005660f7221 */ /* 0x000fe20000010000 */
[----:B------:R-:W-:-:S02]  /*3380*/  HADD2.F32 R91, -RZ, R4.H0_H0 ;  /* 0x20000004ff5b7230 */ /* 0x000fc40000004100 */
[----:B------:R-:W-:Y:S01]  /*3390*/  FADD.FTZ R18, R14, R21 ;  /* 0x000000150e127221 */ /* 0x000fe20000010000 */
[----:B------:R-:W0:Y:S01]  /*33a0*/  @!P1 LDC.64 R4, c[0x0][0x480] ;  /* 0x00012000ff049b82 */ /* 0x000e220000000a00 */
[----:B------:R-:W-:Y:S01]  /*33b0*/  FADD.FTZ R95, R95, R94 ;  /* 0x0000005e5f5f7221 */ /* 0x000fe20000010000 */
[----:B------:R-:W-:Y:S01]  /*33c0*/  FMUL.FTZ R14, R86, R15 ;  /* 0x0000000f560e7220 */ /* 0x000fe20000410000 */
[--C-:B------:R-:W-:Y:S02]  /*33d0*/  HADD2.F32 R39, -RZ, R6.reuse.H1_H1 ;  /* 0x30000006ff277230 */ /* 0x100fe40000004100 */
[----:B------:R-:W-:Y:S01]  /*33e0*/  FMUL.FTZ R12, R12, R113 ;  /* 0x000000710c0c7220 */ /* 0x000fe20000410000 */
[-C--:B------:R-:W-:Y:S01]  /*33f0*/  FMUL.FTZ R86, R86, R95.reuse ;  /* 0x0000005f56567220 */ /* 0x080fe20000410000 */
[----:B------:R-:W-:Y:S01]  /*3400*/  FFMA.FTZ R21, R85, R95, R14 ;  /* 0x0000005f55157223 */ /* 0x000fe2000001000e */
[----:B------:R-:W-:Y:S02]  /*3410*/  HADD2.F32 R23, -RZ, R6.H0_H0 ;  /* 0x20000006ff177230 */ /* 0x000fe40000004100 */
[----:B------:R-:W-:Y:S01]  /*3420*/  FMUL.FTZ R20, R39, R20 ;  /* 0x0000001427147220 */ /* 0x000fe20000410000 */
[----:B------:R-:W-:Y:S01]  /*3430*/  FFMA.FTZ R12, R13, R110, -R12 ;  /* 0x0000006e0d0c7223 */ /* 0x000fe2000001080c */
[----:B------:R-:W-:Y:S01]  /*3440*/  FFMA.FTZ R86, R85, R15, -R86 ;  /* 0x0000000f55567223 */ /* 0x000fe20000010856 */
[----:B------:R-:W-:Y:S01]  /*3450*/  FADD.FTZ R39, R98, R21 ;  /* 0x0000001562277221 */ /* 0x000fe20000010000 */
[----:B------:R-:W-:-:S02]  /*3460*/  HADD2.F32 R6, -RZ, R7.H0_H0 ;  /* 0x20000007ff067230 */ /* 0x000fc40000004100 */
[----:B------:R-:W-:Y:S01]  /*3470*/  FFMA.FTZ R59, R12, 2, R59 ;  /* 0x400000000c3b7823 */ /* 0x000fe2000001003b */
[----:B------:R-:W-:Y:S02]  /*3480*/  HADD2.F32 R7, -RZ, R7.H1_H1 ;  /* 0x30000007ff077230 */ /* 0x000fe40000004100 */
[----:B------:R-:W-:Y:S01]  /*3490*/  FADD.FTZ R99, R99, R86 ;  /* 0x0000005663637221 */ /* 0x000fe20000010000 */
[----:B------:R-:W-:Y:S01]  /*34a0*/  FMUL.FTZ R12, R88, R39 ;  /* 0x00000027580c7220 */ /* 0x000fe20000410000 */
[----:B------:R-:W-:Y:S01]  /*34b0*/  LEA R34, P2, R30, R34, 0x1 ;  /* 0x000000221e227211 */ /* 0x000fe200078408ff */
[----:B------:R-:W-:Y:S01]  /*34c0*/  FMUL.FTZ R13, R7, R108 ;  /* 0x0000006c070d7220 */ /* 0x000fe20000410000 */
[-C--:B------:R-:W-:Y:S01]  /*34d0*/  FMUL.FTZ R88, R88, R99.reuse ;  /* 0x0000006358587220 */ /* 0x080fe20000410000 */
[----:B------:R-:W-:Y:S01]  /*34e0*/  FFMA.FTZ R7, R87, R99, -R12 ;  /* 0x0000006357077223 */ /* 0x000fe2000001080c */
[----:B------:R-:W-:Y:S01]  /*34f0*/  IADD3.X R35, PT, PT, R35, R31, RZ, P2, !PT ;  /* 0x0000001f23237210 */ /* 0x000fe200017fe4ff */
[----:B------:R-:W-:Y:S01]  /*3500*/  FFMA.FTZ R20, R23, R112, -R20 ;  /* 0x0000007017147223 */ /* 0x000fe20000010814 */
[----:B------:R-:W-:Y:S01]  /*3510*/  @!P1 IADD3 R12, P2, PT, R45, R80, RZ ;  /* 0x000000502d0c9210 */ /* 0x000fe20007f5e0ff */
[----:B------:R-:W-:Y:S01]  /*3520*/  FFMA.FTZ R87, R87, R39, R88 ;  /* 0x0000002757577223 */ /* 0x000fe20000010058 */
[----:B------:R-:W-:Y:S01]  /*3530*/  FADD.FTZ R23, R104, R7 ;  /* 0x0000000768177221 */ /* 0x000fe20000010000 */
[----:B------:R-:W-:Y:S01]  /*3540*/  FFMA.FTZ R13, R6, R109, -R13 ;  /* 0x0000006d060d7223 */ /* 0x000fe2000001080d */
[----:B------:R-:W-:Y:S01]  /*3550*/  @!P1 LEA.HI.X.SX32 R7, R45, RZ, 0x1, P2 ;  /* 0x000000ff2d079211 */ /* 0x000fe200010f0eff */
[----:B------:R-:W-:Y:S01]  /*3560*/  FADD.FTZ R87, R96, R87 ;  /* 0x0000005760577221 */ /* 0x000fe20000010000 */
[----:B0-----:R-:W-:Y:S01]  /*3570*/  @!P1 LEA R4, P2, R12, R4, 0x4 ;  /* 0x000000040c049211 */ /* 0x001fe200078420ff */
[----:B------:R-:W-:Y:S01]  /*3580*/  FMUL.FTZ R6, R84, R23 ;  /* 0x0000001754067220 */ /* 0x000fe20000410000 */
[----:B----4-:R-:W-:-:S02]  /*3590*/  HADD2.F32 R38, -RZ, R9.H0_H0 ;  /* 0x20000009ff267230 */ /* 0x010fc40000004100 */
[----:B------:R-:W-:Y:S01]  /*35a0*/  FMUL.FTZ R84, R84, R87 ;  /* 0x0000005754547220 */ /* 0x000fe20000410000 */
[----:B------:R-:W-:Y:S01]  /*35b0*/  @!P1 LEA.HI.X R5, R12, R5, R7, 0x4, P2 ;  /* 0x000000050c059211 */ /* 0x000fe200010f2407 */
[----:B------:R-:W-:Y:S02]  /*35c0*/  HADD2.F32 R89, -RZ, R9.H1_H1 ;  /* 0x30000009ff597230 */ /* 0x000fe40000004100 */
[----:B------:R-:W-:Y:S01]  /*35d0*/  FFMA.FTZ R7, R83, R87, R6 ;  /* 0x0000005753077223 */ /* 0x000fe20000010006 */
[--C-:B------:R-:W-:Y:S01]  /*35e0*/  HADD2.F32 R9, -RZ, R10.reuse.H0_H0 ;  /* 0x2000000aff097230 */ /* 0x100fe20000004100 */
[----:B------:R-:W-:Y:S01]  /*35f0*/  UIADD3 UR4, UPT, UPT, UR4, 0x1, URZ ;  /* 0x0000000104047890 */ /* 0x000fe2000fffe0ff */
[----:B------:R-:W-:Y:S02]  /*3600*/  HADD2.F32 R90, -RZ, R10.H1_H1 ;  /* 0x3000000aff5a7230 */ /* 0x000fe40000004100 */
[----:B------:R-:W-:Y:S02]  /*3610*/  HADD2.F32 R22, -RZ, R8.H0_H0 ;  /* 0x20000008ff167230 */ /* 0x000fe40000004100 */
[----:B------:R-:W-:-:S02]  /*3620*/  HADD2.F32 R10, -RZ, R11.H0_H0 ;  /* 0x2000000bff0a7230 */ /* 0x000fc40000004100 */
[----:B------:R-:W-:Y:S01]  /*3630*/  FFMA.FTZ R84, R83, R23, -R84 ;  /* 0x0000001753547223 */ /* 0x000fe20000010854 */
[----:B------:R-:W-:Y:S02]  /*3640*/  HADD2.F32 R8, -RZ, R8.H1_H1 ;  /* 0x30000008ff087230 */ /* 0x000fe40000004100 */
[----:B------:R-:W-:Y:S01]  /*3650*/  FADD.FTZ R100, R100, R7 ;  /* 0x0000000764647221 */ /* 0x000fe20000010000 */
[----:B------:R-:W-:Y:S01]  /*3660*/  HADD2.F32 R11, -RZ, R11.H1_H1 ;  /* 0x3000000bff0b7230 */ /* 0x000fe20000004100 */
[----:B------:R-:W-:Y:S01]  /*3670*/  UISETP.GE.AND UP0, UPT, UR4, UR9, UPT ;  /* 0x000000090400728c */ /* 0x000fe2000bf06270 */
[----:B------:R-:W-:Y:S01]  /*3680*/  FMUL.FTZ R89, R89, R39 ;  /* 0x0000002759597220 */ /* 0x000fe20000410000 */
[----:B------:R-:W-:Y:S01]  /*3690*/  FMUL.FTZ R21, R8, R95 ;  /* 0x0000005f08157220 */ /* 0x000fe20000410000 */
[----:B------:R-:W-:Y:S01]  /*36a0*/  FMUL.FTZ R90, R90, R87 ;  /* 0x000000575a5a7220 */ /* 0x000fe20000410000 */
[----:B------:R-:W-:Y:S01]  /*36b0*/  FADD.FTZ R84, R101, R84 ;  /* 0x0000005465547221 */ /* 0x000fe20000010000 */
[----:B------:R-:W-:Y:S01]  /*36c0*/  FMUL.FTZ R11, R11, R100 ;  /* 0x000000640b0b7220 */ /* 0x000fe20000410000 */
[----:B------:R0:W-:Y:S01]  /*36d0*/  @!P1 STS.128 [UR5], R16 ;  /* 0x00000010ff009988 */ /* 0x0001e20008000c05 */
[----:B------:R-:W-:Y:S01]  /*36e0*/  FFMA.FTZ R91, R91, R116, -R114 ;  /* 0x000000745b5b7223 */ /* 0x000fe20000010872 */
[----:B------:R-:W-:Y:S01]  /*36f0*/  FFMA.FTZ R21, R22, R15, -R21 ;  /* 0x0000000f16157223 */ /* 0x000fe20000010815 */
[----:B------:R-:W-:Y:S01]  /*3700*/  FFMA.FTZ R38, R38, R99, -R89 ;  /* 0x0000006326267223 */ /* 0x000fe20000010859 */
[----:B------:R0:W-:Y:S01]  /*3710*/  @!P1 STG.E.128 desc[UR18][R4.64], R16 ;  /* 0x0000001004009986 */ /* 0x0001e2000c101d12 */
[----:B------:R-:W-:Y:S01]  /*3720*/  FFMA.FTZ R9, R9, R23, -R90 ;  /* 0x0000001709097223 */ /* 0x000fe2000001085a */
        /* <DEDUP_REMOVED lines=10> */
[----:B------:R-:W-:Y:S01]  /*37d0*/  IADD3.X R81, PT, PT, R81, R29, RZ, P1, !PT ;  /* 0x0000001d51517210 */ /* 0x000fe20000ffe4ff */
[----:B------:R-:W-:Y:S01]  /*37e0*/  UIADD3 UR5, UPT, UPT, UR5, 0x10, URZ ;  /* 0x0000001005057890 */ /* 0x000fe2000fffe0ff */
[----:B------:R-:W-:Y:S11]  /*37f0*/  BRA.U !UP0, `(.L_x_2255) ;  /* 0xffffffe508c47547 */ /* 0x000ff6000b83ffff */
.L_x_2254:
[----:B------:R-:W-:Y:S01]  /*3800*/  BAR.SYNC.DEFER_BLOCKING 0x0 ;  /* 0x0000000000007b1d */ /* 0x000fe20000010000 */
[----:B0-----:R-:W-:Y:S02]  /*3810*/  LEA R5, P0, R47, R26, 0x8 ;  /* 0x0000001a2f057211 */ /* 0x001fe400078040ff */
        /* <DEDUP_REMOVED lines=14> */
[----:B------:R-:W-:Y:S02]  /*3900*/  IADD3 R46, P4, PT, R46, 0x200, RZ ;  /* 0x000002002e2e7810 */ /* 0x000fe40007f9e0ff */
[----:B------:R-:W-:Y:S02]  /*3910*/  IADD3.X R55, PT, PT, RZ, R55, RZ, P1, !PT ;  /* 0x00000037ff377210 */ /* 0x000fe40000ffe4ff */
[----:B------:R-:W-:Y:S02]  /*3920*/  IADD3.X R57, PT, PT, RZ, R57, RZ, P2, !PT ;  /* 0x00000039ff397210 */ /* 0x000fe400017fe4ff */
[----:B------:R-:W-:Y:S02]  /*3930*/  IADD3.X R53, PT, PT, RZ, R53, RZ, P3, !PT ;  /* 0x00000035ff357210 */ /* 0x000fe40001ffe4ff */
[----:B------:R-:W-:-:S03]  /*3940*/  IADD3.X R51, PT, PT, RZ, R51, RZ, P4, !PT ;  /* 0x00000033ff337210 */ /* 0x000fc600027fe4ff */
[----:B------:R-:W-:Y:S05]  /*3950*/  @!P0 BRA `(.L_x_2256) ;  /* 0xffffffcc008c8947 */ /* 0x000fea000383ffff */
[----:B------:R-:W-:Y:S05]  /*3960*/  EXIT ;  /* 0x000000000000794d */ /* 0x000fea0003800000 */
.L_x_2257:
        /* <DEDUP_REMOVED lines=9> */
.L_x_5060:


//--------------------- .text._Z25selective_scan_fwd_kernelI32Selective_Scan_fwd_kernel_traitsILi32ELi8ELi1ELb1ELb1ELb1ELb1EN3c104HalfENS1_7complexIfEEEEv13SSMParamsBase --------------------------
	.section	.text._Z25selective_scan_fwd_kernelI32Selective_Scan_fwd_kernel_traitsILi32ELi8ELi1ELb1ELb1ELb1ELb1EN3c104HalfENS1_7complexIfEEEEv13SSMParamsBase,"ax",@progbits
	.align	128
        .global         _Z25selective_scan_fwd_kernelI32Selective_Scan_fwd_kernel_traitsILi32ELi8ELi1ELb1ELb1ELb1ELb1EN3c104HalfENS1_7complexIfEEEEv13SSMParamsBase
        .type           _Z25selective_scan_fwd_kernelI32Selective_Scan_fwd_kernel_traitsILi32ELi8ELi1ELb1ELb1ELb1ELb1EN3c104HalfENS1_7complexIfEEEEv13SSMParamsBase,@function
        .size           _Z25selective_scan_fwd_kernelI32Selective_Scan_fwd_kernel_traitsILi32ELi8ELi1ELb1ELb1ELb1ELb1EN3c104HalfENS1_7complexIfEEEEv13SSMParamsBase,(.L_x_5061 - _Z25selective_scan_fwd_kernelI32Selective_Scan_fwd_kernel_traitsILi32ELi8ELi1ELb1ELb1ELb1ELb1EN3c104HalfENS1_7complexIfEEEEv13SSMParamsBase)
        .other          _Z25selective_scan_fwd_kernelI32Selective_Scan_fwd_kernel_traitsILi32ELi8ELi1ELb1ELb1ELb1ELb1EN3c104HalfENS1_7complexIfEEEEv13SSMParamsBase,@"STO_CUDA_ENTRY STV_DEFAULT"
_Z25selective_scan_fwd_kernelI32Selective_Scan_fwd_kernel_traitsILi32ELi8ELi1ELb1ELb1ELb1ELb1EN3c104HalfENS1_7complexIfEEEEv13SSMParamsBase:
.text._Z25selective_scan_fwd_kernelI32Selective_Scan_fwd_kernel_traitsILi32ELi8ELi1ELb1ELb1ELb1ELb1EN3c104HalfENS1_7complexIfEEEEv13SSMParamsBase:
        /* <DEDUP_REMOVED lines=42> */
[----:B------:R-:W-:Y:S02]  /*02a0*/  UIMAD UR8, UR18, UR9, UR5 ;  /* 0x00000009120872a4 */ /* 0x000fe4000f8e0205 */
[----:B------:R-:W-:-:S10]  /*02b0*/  UIMAD.WIDE.U32 UR6, UR18, UR12, URZ ;  /* 0x0000000c120672a5 */ /* 0x000fd4000f8e00ff */
[----:B------:R-:W-:-:S04]  /*02c0*/  @!P1 IADD3 R0, PT, PT, R0, -R9, RZ ;  /* 0x8000000900009210 */ /* 0x000fc80007ffe0ff */
[----:B------:R-:W-:Y:S02]  /*02d0*/  ISETP.GE.U32.AND P0, PT, R0, R9, PT ;  /* 0x000000090000720c */ /* 0x000fe40003f06070 */
[----:B------:R-:W-:Y:S01]  /*02e0*/  MOV R2, UR4 ;  /* 0x0000000400027c02 */ /* 0x000fe20008000f00 */
[----:B------:R-:W-:Y:S01]  /*02f0*/  UIMAD UR4, UR18, UR13, UR7 ;  /* 0x0000000d120472a4 */ /* 0x000fe2000f8e0207 */
[----:B------:R-:W-:Y:S01]  /*0300*/  MOV R3, UR5 ;  /* 0x0000000500037c02 */ /* 0x000fe20008000f00 */
[----:B------:R-:W1:Y:S01]  /*0310*/  LDCU.64 UR12, c[0x0][0x3d0] ;  /* 0x00007a00ff0c77ac */ /* 0x000e620008000a00 */
[----:B------:R-:W-:Y:S02]  /*0320*/  MOV R3, UR8 ;  /* 0x0000000800037c02 */ /* 0x000fe40008000f00 */
[----:B------:R-:W-:Y:S01]  /*0330*/  LOP3.LUT R0, R13, R8, RZ, 0x3c, !PT ;  /* 0x000000080d007212 */ /* 0x000fe200078e3cff */
[----:B------:R-:W0:Y:S01]  /*0340*/  LDCU.64 UR8, c[0x0][0x3b0] ;  /* 0x00007600ff0877ac */ /* 0x000e220008000a00 */
[----:B------:R-:W-:-:S02]  /*0350*/  @!P1 IADD3 R7, PT, PT, R7, 0x1, RZ ;  /* 0x0000000107079810 */ /* 0x000fc40007ffe0ff */
[----:B------:R-:W-:Y:S02]  /*0360*/  ISETP.GE.AND P2, PT, R0, RZ, PT ;  /* 0x000000ff0000720c */ /* 0x000fe40003f46270 */
[----:B------:R-:W-:Y:S02]  /*0370*/  ISETP.NE.AND P1, PT, R8, RZ, PT ;  /* 0x000000ff0800720c */ /* 0x000fe40003f25270 */
[----:B------:R-:W-:Y:S02]  /*0380*/  @P0 IADD3 R7, PT, PT, R7, 0x1, RZ ;  /* 0x0000000107070810 */ /* 0x000fe40007ffe0ff */
[----:B------:R-:W-:Y:S02]  /*0390*/  ISETP.GE.AND P0, PT, R19, 0x1, PT ;  /* 0x000000011300780c */ /* 0x000fe40003f06270 */
[----:B---3--:R-:W-:Y:S02]  /*03a0*/  MOV R5, UR7 ;  /* 0x0000000700057c02 */ /* 0x008fe40008000f00 */
[----:B------:R-:W-:-:S02]  /*03b0*/  MOV R4, UR6 ;  /* 0x0000000600047c02 */ /* 0x000fc40008000f00 */
[----:B------:R-:W-:Y:S01]  /*03c0*/  MOV R5, UR4 ;  /* 0x0000000400057c02 */ /* 0x000fe20008000f00 */
[----:B------:R-:W-:Y:S01]  /*03d0*/  IMAD.WIDE.U32 R2, R13, UR10, R2 ;  /* 0x0000000a0d027c25 */ /* 0x000fe2000f8e0002 */
[----:B------:R-:W-:-:S03]  /*03e0*/  @!P2 IADD3 R7, PT, PT, -R7, RZ, RZ ;  /* 0x000000ff0707a210 */ /* 0x000fc60007ffe1ff */
[C---:B------:R-:W-:Y:S01]  /*03f0*/  IMAD.WIDE.U32 R4, R13.reuse, UR14, R4 ;  /* 0x0000000e0d047c25 */ /* 0x040fe2000f8e0004 */
[C---:B--2---:R-:W-:Y:S01]  /*0400*/  LEA R56, P3, R2.reuse, R56, 0x1 ;  /* 0x0000003802387211 */ /* 0x044fe200078608ff */
[----:B0-----:R-:W-:Y:S01]  /*0410*/  UIMAD.WIDE.U32 UR4, UR18, UR8, URZ ;  /* 0x00000008120472a5 */ /* 0x001fe2000f8e00ff */
[----:B------:R-:W-:Y:S01]  /*0420*/  @!P1 LOP3.LUT R7, RZ, R8, RZ, 0x33, !PT ;  /* 0x00000008ff079212 */ /* 0x000fe200078e33ff */
[C---:B------:R-:W-:Y:S01]  /*0430*/  IMAD R59, R13.reuse, UR11, R3 ;  /* 0x0000000b0d3b7c24 */ /* 0x040fe2000f8e0203 */
[----:B-1----:R-:W-:Y:S01]  /*0440*/  UIMAD.WIDE.U32 UR6, UR18, UR12, URZ ;  /* 0x0000000c120672a5 */ /* 0x002fe2000f8e00ff */
[----:B------:R-:W-:Y:S01]  /*0450*/  IMAD R61, R13, UR15, R5 ;  /* 0x0000000f0d3d7c24 */ /* 0x000fe2000f8e0205 */
[----:B------:R-:W-:Y:S02]  /*0460*/  SHF.R.S32.HI R3, RZ, 0x1f, R7 ;  /* 0x0000001fff037819 */ /* 0x000fe40000011407 */
[----:B------:R-:W-:Y:S01]  /*0470*/  LEA.HI.X R59, R2, R57, R59, 0x1, P3 ;  /* 0x00000039023b7211 */ /* 0x000fe200018f0c3b */
[----:B----4-:R-:W-:Y:S07]  /*0480*/  @!P0 EXIT ;  /* 0x000000000000894d */ /* 0x010fee0003800000 */
[----:B------:R-:W0:Y:S01]  /*0490*/  LDC.64 R24, c[0x0][0x418] ;  /* 0x00010600ff187b82 */ /* 0x000e220000000a00 */
[----:B------:R-:W1:Y:S01]  /*04a0*/  S2R R53, SR_TID.X ;  /* 0x0000000000357919 */ /* 0x000e620000002100 */
[C---:B------:R-:W-:Y:S01]  /*04b0*/  IMAD R0, R3.reuse, R62, RZ ;  /* 0x0000003e03007224 */ /* 0x040fe200078e02ff */
[C---:B------:R-:W-:Y:S01]  /*04c0*/  LEA R58, P0, R4.reuse, R10, 0x1 ;  /* 0x0000000a043a7211 */ /* 0x040fe200078008ff */
[----:B------:R-:W-:Y:S01]  /*04d0*/  UIMAD UR5, UR18, UR9, UR5 ;  /* 0x00000009120572a4 */ /* 0x000fe2000f8e0205 */
[----:B------:R-:W-:Y:S01]  /*04e0*/  IMAD R2, R3, R64, RZ ;  /* 0x0000004003027224 */ /* 0x000fe200078e02ff */
[----:B------:R-:W-:Y:S01]  /*04f0*/  UIMAD UR7, UR18, UR13, UR7 ;  /* 0x0000000d120772a4 */ /* 0x000fe2000f8e0207 */
[C---:B------:R-:W-:Y:S01]  /*0500*/  IMAD R63, R7.reuse, R63, R0 ;  /* 0x0000003f073f7224 */ /* 0x040fe200078e0200 */
[----:B------:R-:W2:Y:S01]  /*0510*/  LDC.64 R20, c[0x0][0x428] ;  /* 0x00010a00ff147b82 */ /* 0x000ea20000000a00 */
[----:B------:R-:W-:Y:S01]  /*0520*/  LEA.HI.X R61, R4, R11, R61, 0x1, P0 ;  /* 0x0000000b043d7211 */ /* 0x000fe200000f0c3d */
[C---:B------:R-:W-:Y:S01]  /*0530*/  IMAD R65, R7.reuse, R65, R2 ;  /* 0x0000004107417224 */ /* 0x040fe200078e0202 */
[----:B------:R-:W3:Y:S01]  /*0540*/  LDCU.U8 UR10, c[0x0][0x39e] ;  /* 0x000073c0ff0a77ac */ /* 0x000ee20008000000 */
[C---:B------:R-:W-:Y:S01]  /*0550*/  IMAD.WIDE.U32 R2, R7.reuse, R62, UR4 ;  /* 0x0000000407027e25 */ /* 0x040fe2000f8e003e */
[----:B------:R-:W4:Y:S03]  /*0560*/  LDCU UR4, c[0x0][0x38c] ;  /* 0x00007180ff0477ac */ /* 0x000f260008000800 */
[----:B------:R-:W3:Y:S01]  /*0570*/  LDC.64 R28, c[0x0][0x438] ;  /* 0x00010e00ff1c7b82 */ /* 0x000ee20000000a00 */
[----:B------:R-:W-:Y:S01]  /*0580*/  IMAD.WIDE.U32 R4, R7, R64, UR6 ;  /* 0x0000000607047e25 */ /* 0x000fe2000f8e0040 */
[----:B------:R-:W-:-:S02]  /*0590*/  LEA R60, P0, R2, R14, 0x1 ;  /* 0x0000000e023c7211 */ /* 0x000fc400078008ff */
[----:B------:R-:W-:Y:S02]  /*05a0*/  IADD3 R63, PT, PT, R3, R63, RZ ;  /* 0x0000003f033f7210 */ /* 0x000fe40007ffe0ff */
[----:B------:R-:W-:Y:S02]  /*05b0*/  LEA R62, P1, R4, R16, 0x1 ;  /* 0x00000010043e7211 */ /* 0x000fe400078208ff */
[----:B------:R-:W4:Y:S01]  /*05c0*/  LDC.64 R50, c[0x0][0x3a0] ;  /* 0x0000e800ff327b82 */ /* 0x000f220000000a00 */
[----:B0-----:R-:W-:Y:S01]  /*05d0*/  IMAD.WIDE.U32 R8, R13, R24, RZ ;  /* 0x000000180d087225 */ /* 0x001fe200078e00ff */
[----:B------:R-:W-:Y:S02]  /*05e0*/  IADD3 R65, PT, PT, R5, R65, RZ ;  /* 0x0000004105417210 */ /* 0x000fe40007ffe0ff */
[----:B------:R-:W-:Y:S01]  /*05f0*/  LEA.HI.X R63, R2, R15, R63, 0x1, P0 ;  /* 0x0000000f023f7211 */ /* 0x000fe200000f0c3f */
[----:B------:R-:W-:Y:S01]  /*0600*/  IMAD R9, R13, R25, R9 ;  /* 0x000000190d097224 */ /* 0x000fe200078e0209 */
[----:B------:R-:W-:-:S02]  /*0610*/  LEA.HI.X R65, R4, R17, R65, 0x1, P1 ;  /* 0x0000001104417211 */ /* 0x000fc400008f0c41 */
[----:B------:R-:W0:Y:S01]  /*0620*/  LDC R0, c[0x0][0x384] ;  /* 0x0000e100ff007b82 */ /* 0x000e220000000800 */
[----:B--2---:R-:W-:-:S04]  /*0630*/  IMAD.WIDE.U32 R6, R13, R20, RZ ;  /* 0x000000140d067225 */ /* 0x004fc800078e00ff */
[----:B------:R-:W-:-:S03]  /*0640*/  IMAD R7, R13, R21, R7 ;  /* 0x000000150d077224 */ /* 0x000fc600078e0207 */
[----:B------:R-:W2:Y:S01]  /*0650*/  LDC.64 R44, c[0x0][0x440] ;  /* 0x00011000ff2c7b82 */ /* 0x000ea20000000a00 */
[----:B---3--:R-:W-:-:S04]  /*0660*/  IMAD.WIDE.U32 R2, R13, R28, RZ ;  /* 0x0000001c0d027225 */ /* 0x008fc800078e00ff */
[----:B------:R-:W-:Y:S02]  /*0670*/  IMAD R3, R13, R29, R3 ;  /* 0x0000001d0d037224 */ /* 0x000fe400078e0203 */
[----:B-1----:R-:W-:Y:S01]  /*0680*/  IMAD.WIDE.U32 R28, R53, 0x20, RZ ;  /* 0x00000020351c7825 */ /* 0x002fe200078e00ff */
[----:B------:R-:W1:Y:S03]  /*0690*/  LDC.64 R22, c[0x0][0x420] ;  /* 0x00010800ff167b82 */ /* 0x000e660000000a00 */
[----:B----4-:R-:W-:Y:S01]  /*06a0*/  IMAD.WIDE.U32 R4, R13, R50, RZ ;  /* 0x000000320d047225 */ /* 0x010fe200078e00ff */
[----:B------:R-:W-:-:S03]  /*06b0*/  LOP3.LUT R57, R28, 0x10, RZ, 0xfc, !PT ;  /* 0x000000101c397812 */ /* 0x000fc600078efcff */
[----:B------:R-:W-:Y:S01]  /*06c0*/  IMAD R51, R13, R51, R5 ;  /* 0x000000330d337224 */ /* 0x000fe200078e0205 */
[----:B------:R-:W3:Y:S01]  /*06d0*/  LDC.64 R48, c[0x0][0x410] ;  /* 0x00010400ff307b82 */ /* 0x000ee20000000a00 */
[----:B0-----:R-:W-:-:S04]  /*06e0*/  IMAD R0, R0, UR18, R13 ;  /* 0x0000001200007c24 */ /* 0x001fc8000f8e020d */
[----:B------:R-:W-:-:S03]  /*06f0*/  IMAD R0, R0, R19, RZ ;  /* 0x0000001300007224 */ /* 0x000fc600078e02ff */
[----:B------:R-:W0:Y:S01]  /*0700*/  LDC.64 R42, c[0x0][0x430] ;  /* 0x00010c00ff2a7b82 */ /* 0x000e220000000a00 */
[----:B--2---:R-:W-:Y:S01]  /*0710*/  LEA R52, P0, R4, R44, 0x3 ;  /* 0x0000002c04347211 */ /* 0x004fe200078018ff */
[----:B------:R-:W-:Y:S01]  /*0720*/  IMAD R0, R0, UR4, RZ ;  /* 0x0000000400007c24 */ /* 0x000fe2000f8e02ff */
[----:B------:R-:W-:Y:S02]  /*0730*/  UMOV UR4, URZ ;  /* 0x000000ff00047c82 */ /* 0x000fe40008000000 */
[----:B------:R-:W-:-:S03]  /*0740*/  LEA.HI.X R51, R4, R45, R51, 0x3, P0 ;  /* 0x0000002d04337211 */ /* 0x000fc600000f1c33 */
[----:B------:R-:W2:Y:S01]  /*0750*/  LDC.64 R26, c[0x0][0x478] ;  /* 0x00011e00ff1a7b82 */ /* 0x000ea20000000a00 */
[----:B-1----:R-:W-:-:S04]  /*0760*/  IMAD.WIDE.U32 R34, R22, UR18, R6 ;  /* 0x0000001216227c25 */ /* 0x002fc8000f8e0006 */
[----:B------:R-:W-:-:S03]  /*0770*/  IMAD R50, R23, UR18, R35 ;  /* 0x0000001217327c24 */ /* 0x000fc6000f8e0223 */
[----:B------:R-:W1:Y:S01]  /*0780*/  LDC.64 R24, c[0x0][0x488] ;  /* 0x00012200ff187b82 */ /* 0x000e620000000a00 */
[----:B---3--:R-:W-:-:S04]  /*0790*/  IMAD.WIDE.U32 R32, R48, UR18, R8 ;  /* 0x0000001230207c25 */ /* 0x008fc8000f8e0008 */
[----:B------:R-:W-:-:S03]  /*07a0*/  IMAD R49, R49, UR18, R33 ;  /* 0x0000001231317c24 */ /* 0x000fc6000f8e0221 */
[----:B------:R-:W3:Y:S01]  /*07b0*/  LDC.64 R10, c[0x0][0x490] ;  /* 0x00012400ff0a7b82 */ /* 0x000ee20000000a00 */
[----:B0-----:R-:W-:-:S04]  /*07c0*/  IMAD.WIDE.U32 R30, R42, UR18, R2 ;  /* 0x000000122a1e7c25 */ /* 0x001fc8000f8e0002 */
[----:B------:R-:W-:-:S03]  /*07d0*/  IMAD R48, R43, UR18, R31 ;  /* 0x000000122b307c24 */ /* 0x000fc6000f8e021f */
[----:B------:R-:W0:Y:S01]  /*07e0*/  LDC.64 R40, c[0x0][0x3e0] ;  /* 0x0000f800ff287b82 */ /* 0x000e220000000a00 */
[----:B--2---:R-:W-:-:S07]  /*07f0*/  IMAD.WIDE.U32 R26, R53, 0x10, R26 ;  /* 0x00000010351a7825 */ /* 0x004fce00078e001a */
[----:B------:R-:W2:Y:S01]  /*0800*/  LDC.64 R38, c[0x0][0x3c0] ;  /* 0x0000f000ff267b82 */ /* 0x000ea20000000a00 */
[----:B-1----:R-:W-:-:S07]  /*0810*/  IMAD.WIDE.U32 R24, R53, 0x10, R24 ;  /* 0x0000001035187825 */ /* 0x002fce00078e0018 */
[----:B------:R-:W1:Y:S01]  /*0820*/  LDC.64 R36, c[0x0][0x3a8] ;  /* 0x0000ea00ff247b82 */ /* 0x000e620000000a00 */
[----:B---3--:R-:W-:Y:S01]  /*0830*/  IMAD.WIDE.U32 R2, R53, 0x10, R10 ;  /* 0x0000001035027825 */ /* 0x008fe200078e000a */
[----:B0-----:R-:W-:Y:S02]  /*0840*/  SHF.L.U64.HI R41, R40, 0x1, R41 ;  /* 0x0000000128297819 */ /* 0x001fe40000010229 */
[----:B--2---:R-:W-:Y:S02]  /*0850*/  SHF.L.U64.HI R39, R38, 0x1, R39 ;  /* 0x0000000126277819 */ /* 0x004fe40000010227 */
[----:B-1----:R-:W-:-:S07]  /*0860*/  SHF.L.U64.HI R37, R36, 0x3, R37 ;  /* 0x0000000324257819 */ /* 0x002fce0000010225 */
.L_x_2278:
        /* <DEDUP_REMOVED lines=44> */
.L_x_2258:
        /* <DEDUP_REMOVED lines=52> */
.L_x_2261:
[----:B------:R-:W-:Y:S05]  /*0e70*/  BSYNC.RECONVERGENT B0 ;  /* 0x0000000000007941 */ /* 0x000fea0003800200 */
.L_x_2260:
        /* <DEDUP_REMOVED lines=37> */
.L_x_2263:
[----:B------:R-:W-:Y:S05]  /*10d0*/  BSYNC.RECONVERGENT B0 ;  /* 0x0000000000007941 */ /* 0x000fea0003800200 */
.L_x_2262:
        /* <DEDUP_REMOVED lines=39> */
.L_x_2265:
[----:B------:R-:W-:Y:S05]  /*1350*/  BSYNC.RECONVERGENT B0 ;  /* 0x0000000000007941 */ /* 0x000fea0003800200 */
.L_x_2264:
        /* <DEDUP_REMOVED lines=32> */
.L_x_2267:
[----:B------:R-:W-:Y:S05]  /*1560*/  BSYNC.RECONVERGENT B0 ;  /* 0x0000000000007941 */ /* 0x000fea0003800200 */
.L_x_2266:
        /* <DEDUP_REMOVED lines=32> */
.L_x_2269:
[----:B------:R-:W-:Y:S05]  /*1770*/  BSYNC.RECONVERGENT B0 ;  /* 0x0000000000007941 */ /* 0x000fea0003800200 */
.L_x_2268:
        /* <DEDUP_REMOVED lines=32> */
.L_x_2271:
[----:B------:R-:W-:Y:S05]  /*1980*/  BSYNC.RECONVERGENT B0 ;  /* 0x0000000000007941 */ /* 0x000fea0003800200 */
.L_x_2270:
        /* <DEDUP_REMOVED lines=32> */
.L_x_2273:
[----:B------:R-:W-:Y:S05]  /*1b90*/  BSYNC.RECONVERGENT B0 ;  /* 0x0000000000007941 */ /* 0x000fea0003800200 */
.L_x_2272:
        /* <DEDUP_REMOVED lines=32> */
.L_x_2275:
[----:B------:R-:W-:Y:S05]  /*1da0*/  BSYNC.RECONVERGENT B0 ;  /* 0x0000000000007941 */ /* 0x000fea0003800200 */
.L_x_2274:
        /* <DEDUP_REMOVED lines=8> */
.L_x_2259:
        /* <DEDUP_REMOVED lines=15> */
[----:B------:R-:W-:Y:S01]  /*1f20*/  ISETP.NE.AND P0, PT, RZ, UR4, PT ;  /* 0x00000004ff007c0c */ /* 0x000fe2000bf05270 */
[----:B------:R-:W-:Y:S01]  /*1f30*/  UIMAD UR6, UR4, UR6, URZ ;  /* 0x00000006040672a4 */ /* 0x000fe2000f8e02ff */
        /* <DEDUP_REMOVED lines=11> */
.L_x_2277:
        /* <DEDUP_REMOVED lines=10> */
[C---:B------:R-:W-:Y:S01]  /*2090*/  FMUL.FTZ R14, R13.reuse, R68 ;  /* 0x000000440d0e7220 */ /* 0x040fe20000410000 */
[----:B------:R-:W-:Y:S01]  /*20a0*/  FMUL.FTZ R16, R13, R70 ;  /* 0x000000460d107220 */ /* 0x000fe20000410000 */
[----:B------:R-:W-:Y:S02]  /*20b0*/  MUFU.SIN R93, R18 ;  /* 0x00000012005d7308 */ /* 0x000fe40000000400 */
[----:B------:R-:W-:Y:S01]  /*20c0*/  FMUL.RZ R20, R14, 0.15915493667125701904 ;  /* 0x3e22f9830e147820 */ /* 0x000fe2000040c000 */
[----:B------:R-:W-:-:S05]  /*20d0*/  FMUL.FTZ R14, R15, R68 ;  /* 0x000000440f0e7220 */ /* 0x000fca0000410000 */
[----:B------:R1:W3:Y:S01]  /*20e0*/  MUFU.COS R17, R18 ;  /* 0x0000001200117308 */ /* 0x0002e20000000000 */
[----:B------:R-:W-:Y:S01]  /*20f0*/  FMUL.RZ R22, R16, 0.15915493667125701904 ;  /* 0x3e22f98310167820 */ /* 0x000fe2000040c000 */
[----:B------:R-:W-:-:S06]  /*2100*/  FMUL.FTZ R16, R15, R70 ;  /* 0x000000460f107220 */ /* 0x000fcc0000410000 */
[----:B------:R-:W3:Y:S04]  /*2110*/  MUFU.EX2 R12, R12 ;  /* 0x0000000c000c7308 */ /* 0x000ee80000000800 */
[----:B------:R-:W5:Y:S01]  /*2120*/  MUFU.SIN R97, R20 ;  /* 0x0000001400617308 */ /* 0x000f620000000400 */
[----:B-1----:R-:W-:-:S07]  /*2130*/  FMUL.FTZ R18, R13, R72 ;  /* 0x000000480d127220 */ /* 0x002fce0000410000 */
[----:B------:R-:W-:Y:S08]  /*2140*/  MUFU.SIN R21, R22 ;  /* 0x0000001600157308 */ /* 0x000ff00000000400 */
[----:B------:R-:W1:Y:S08]  /*2150*/  MUFU.COS R95, R22 ;  /* 0x00000016005f7308 */ /* 0x000e700000000000 */
[----:B------:R0:W4:Y:S08]  /*2160*/  MUFU.COS R19, R20 ;  /* 0x0000001400137308 */ /* 0x0001300000000000 */
[----:B------:R-:W5:Y:S04]  /*2170*/  MUFU.EX2 R14, R14 ;  /* 0x0000000e000e7308 */ /* 0x000f680000000800 */
[----:B------:R-:W1:Y:S01]  /*2180*/  MUFU.EX2 R16, R16 ;  /* 0x0000001000107308 */ /* 0x000e620000000800 */
[C---:B---3--:R-:W-:Y:S01]  /*2190*/  FMUL.FTZ R92, R12.reuse, R17 ;  /* 0x000000110c5c7220 */ /* 0x048fe20000410000 */
[----:B------:R-:W-:Y:S01]  /*21a0*/  FMUL.FTZ R93, R12, R93 ;  /* 0x0000005d0c5d7220 */ /* 0x000fe20000410000 */
[----:B0-----:R-:W-:Y:S01]  /*21b0*/  FMUL.FTZ R20, R13, R74 ;  /* 0x0000004a0d147220 */ /* 0x001fe20000410000 */
[----:B--2---:R-:W-:-:S02]  /*21c0*/  HADD2.F32 R12, -RZ, R4.H0_H0 ;  /* 0x20000004ff0c7230 */ /* 0x004fc40000004100 */
[----:B------:R-:W-:Y:S01]  /*21d0*/  FMUL.RZ R46, R18, 0.15915493667125701904 ;  /* 0x3e22f983122e7820 */ /* 0x000fe2000040c000 */
[----:B------:R-:W-:Y:S01]  /*21e0*/  FMUL.FTZ R18, R15, R72 ;  /* 0x000000480f127220 */ /* 0x000fe20000410000 */
[----:B------:R-:W-:Y:S02]  /*21f0*/  HADD2.F32 R4, -RZ, R4.H1_H1 ;  /* 0x30000004ff047230 */ /* 0x000fe40000004100 */
[----:B------:R-:W-:Y:S01]  /*2200*/  FMUL.RZ R94, R20, 0.15915493667125701904 ;  /* 0x3e22f983145e7820 */ /* 0x000fe2000040c000 */
[----:B------:R-:W-:Y:S01]  /*2210*/  MUFU.SIN R23, R46 ;  /* 0x0000002e00177308 */ /* 0x000fe20000000400 */
[----:B-----5:R-:W-:Y:S01]  /*2220*/  FMUL.FTZ R97, R14, R97 ;  /* 0x000000610e617220 */ /* 0x020fe20000410000 */
[-C--:B------:R-:W-:Y:S01]  /*2230*/  FMUL.FTZ R101, R12, R75.reuse ;  /* 0x0000004b0c657220 */ /* 0x080fe20000410000 */
[----:B------:R-:W-:Y:S02]  /*2240*/  HADD2.F32 R102, -RZ, R5.H1_H1 ;  /* 0x30000005ff667230 */ /* 0x000fe40000004100 */
[----:B------:R-:W-:Y:S01]  /*2250*/  FMUL.FTZ R103, R4, R75 ;  /* 0x0000004b04677220 */ /* 0x000fe20000410000 */
[----:B-1----:R-:W-:-:S02]  /*2260*/  FMUL.FTZ R95, R16, R95 ;  /* 0x0000005f105f7220 */ /* 0x002fc40000410000 */
[----:B------:R-:W0:Y:S01]  /*2270*/  MUFU.COS R91, R46 ;  /* 0x0000002e005b7308 */ /* 0x000e220000000000 */
[----:B------:R-:W-:Y:S01]  /*2280*/  FMUL.FTZ R98, R16, R21 ;  /* 0x0000001510627220 */ /* 0x000fe20000410000 */
[-C--:B------:R-:W-:Y:S01]  /*2290*/  FMUL.FTZ R16, R101, R97.reuse ;  /* 0x0000006165107220 */ /* 0x080fe20000410000 */
[----:B------:R-:W-:Y:S02]  /*22a0*/  HADD2.F32 R104, -RZ, R5.H0_H0 ;  /* 0x20000005ff687230 */ /* 0x000fe40000004100 */
[----:B------:R-:W-:-:S03]  /*22b0*/  FMUL.FTZ R12, R103, R97 ;  /* 0x00000061670c7220 */ /* 0x000fc60000410000 */
[----:B------:R-:W1:Y:S01]  /*22c0*/  MUFU.SIN R47, R94 ;  /* 0x0000005e002f7308 */ /* 0x000e620000000400 */
[----:B------:R-:W-:Y:S01]  /*22d0*/  FMUL.FTZ R102, R102, R77 ;  /* 0x0000004d66667220 */ /* 0x000fe20000410000 */
[----:B------:R-:W-:-:S06]  /*22e0*/  FMUL.FTZ R22, R13, R76 ;  /* 0x0000004c0d167220 */ /* 0x000fcc0000410000 */
[----:B------:R4:W-:Y:S01]  /*22f0*/  MUFU.COS R99, R94 ;  /* 0x0000005e00637308 */ /* 0x0009e20000000000 */
[----:B------:R-:W-:-:S07]  /*2300*/  FMUL.FTZ R104, R104, R77 ;  /* 0x0000004d68687220 */ /* 0x000fce0000410000 */
[----:B------:R-:W0:Y:S01]  /*2310*/  MUFU.EX2 R18, R18 ;  /* 0x0000001200127308 */ /* 0x000e220000000800 */
[----:B----4-:R-:W-:-:S04]  /*2320*/  FMUL.FTZ R94, R14, R19 ;  /* 0x000000130e5e7220 */ /* 0x010fc80000410000 */
[-C--:B------:R-:W-:Y:S01]  /*2330*/  FFMA.FTZ R19, R103, R94.reuse, R16 ;  /* 0x0000005e67137223 */ /* 0x080fe20000010010 */
[----:B------:R-:W-:Y:S01]  /*2340*/  FFMA.FTZ R5, R101, R94, -R12 ;  /* 0x0000005e65057223 */ /* 0x000fe2000001080c */
[----:B------:R-:W-:Y:S02]  /*2350*/  FMUL.RZ R96, R22, 0.15915493667125701904 ;  /* 0x3e22f98316607820 */ /* 0x000fe4000040c000 */
[----:B------:R-:W-:Y:S01]  /*2360*/  FADD.FTZ R19, R102, R19 ;  /* 0x0000001366137221 */ /* 0x000fe20000010000 */
[--C-:B------:R-:W-:Y:S02]  /*2370*/  HADD2.F32 R108, -RZ, R6.reuse.H0_H0 ;  /* 0x20000006ff6c7230 */ /* 0x100fe40000004100 */
[----:B------:R-:W-:Y:S01]  /*2380*/  FADD.FTZ R5, R104, R5 ;  /* 0x0000000568057221 */ /* 0x000fe20000010000 */
[C---:B------:R-:W-:Y:S01]  /*2390*/  FMUL.FTZ R14, R13.reuse, R78 ;  /* 0x0000004e0d0e7220 */ /* 0x040fe20000410000 */
[----:B------:R-:W-:Y:S01]  /*23a0*/  FMUL.FTZ R16, R98, R19 ;  /* 0x0000001362107220 */ /* 0x000fe20000410000 */
[----:B------:R-:W2:Y:S01]  /*23b0*/  MUFU.SIN R107, R96 ;  /* 0x00000060006b7308 */ /* 0x000ea20000000400 */
[----:B------:R-:W-:Y:S01]  /*23c0*/  FMUL.FTZ R13, R13, R86 ;  /* 0x000000560d0d7220 */ /* 0x000fe20000410000 */
[----:B0-----:R-:W-:Y:S01]  /*23d0*/  FMUL.FTZ R91, R18, R91 ;  /* 0x0000005b125b7220 */ /* 0x001fe20000410000 */
[----:B------:R-:W-:-:S02]  /*23e0*/  HADD2.F32 R6, -RZ, R6.H1_H1 ;  /* 0x30000006ff067230 */ /* 0x000fc40000004100 */
[C---:B------:R-:W-:Y:S01]  /*23f0*/  FMUL.FTZ R20, R15.reuse, R74 ;  /* 0x0000004a0f147220 */ /* 0x040fe20000410000 */
[----:B------:R-:W-:Y:S02]  /*2400*/  FMUL.RZ R21, R14, 0.15915493667125701904 ;  /* 0x3e22f9830e157820 */ /* 0x000fe4000040c000 */
[----:B------:R0:W-:Y:S01]  /*2410*/  MUFU.COS R105, R96 ;  /* 0x0000006000697308 */ /* 0x0001e20000000000 */
[----:B------:R-:W-:Y:S01]  /*2420*/  FMUL.FTZ R108, R108, R79 ;  /* 0x0000004f6c6c7220 */ /* 0x000fe20000410000 */
[----:B------:R-:W-:Y:S01]  /*2430*/  FMUL.FTZ R22, R15, R76 ;  /* 0x0000004c0f167220 */ /* 0x000fe20000410000 */
[----:B------:R-:W-:Y:S01]  /*2440*/  FMUL.RZ R13, R13, 0.15915493667125701904 ;  /* 0x3e22f9830d0d7820 */ /* 0x000fe2000040c000 */
[----:B------:R-:W-:Y:S01]  /*2450*/  FMUL.FTZ R17, R15, R78 ;  /* 0x0000004e0f117220 */ /* 0x000fe20000410000 */
[----:B0-----:R-:W-:Y:S01]  /*2460*/  FMUL.FTZ R96, R18, R23 ;  /* 0x0000001712607220 */ /* 0x001fe20000410000 */
[-C--:B------:R-:W-:Y:S01]  /*2470*/  FMUL.FTZ R18, R98, R5.reuse ;  /* 0x0000000562127220 */ /* 0x080fe20000410000 */
[----:B------:R-:W-:Y:S01]  /*2480*/  FFMA.FTZ R5, R95, R5, -R16 ;  /* 0x000000055f057223 */ /* 0x000fe20000010810 */
[----:B------:R-:W-:Y:S01]  /*2490*/  FMUL.FTZ R15, R15, R86 ;  /* 0x000000560f0f7220 */ /* 0x000fe20000410000 */
[----:B------:R-:W0:Y:S01]  /*24a0*/  MUFU.COS R4, R21 ;  /* 0x0000001500047308 */ /* 0x000e220000000000 */
[----:B------:R-:W-:Y:S01]  /*24b0*/  FFMA.FTZ R18, R95, R19, R18 ;  /* 0x000000135f127223 */ /* 0x000fe20000010012 */
[----:B------:R-:W-:Y:S01]  /*24c0*/  FMUL.FTZ R109, R6, R79 ;  /* 0x0000004f066d7220 */ /* 0x000fe20000410000 */
[----:B------:R-:W-:-:S05]  /*24d0*/  FADD.FTZ R5, R108, R5 ;  /* 0x000000056c057221 */ /* 0x000fca0000010000 */
[----:B------:R-:W3:Y:S01]  /*24e0*/  MUFU.SIN R12, R13 ;  /* 0x0000000d000c7308 */ /* 0x000ee20000000400 */
[----:B------:R-:W-:Y:S01]  /*24f0*/  FADD.FTZ R18, R109, R18 ;  /* 0x000000126d127221 */ /* 0x000fe20000010000 */
[----:B------:R-:W-:Y:S01]  /*2500*/  FMUL.FTZ R6, R96, R5 ;  /* 0x0000000560067220 */ /* 0x000fe20000410000 */
[----:B------:R-:W-:-:S05]  /*2510*/  HADD2.F32 R110, -RZ, R7.H1_H1 ;  /* 0x30000007ff6e7230 */ /* 0x000fca0000004100 */
[----:B------:R-:W1:Y:S04]  /*2520*/  MUFU.EX2 R20, R20 ;  /* 0x0000001400147308 */ /* 0x000e680000000800 */
[----:B------:R-:W2:Y:S01]  /*2530*/  MUFU.EX2 R22, R22 ;  /* 0x0000001600167308 */ /* 0x000ea20000000800 */
[----:B------:R-:W-:-:S03]  /*2540*/  HADD2.F32 R114, -RZ, R7.H0_H0 ;  /* 0x20000007ff727230 */ /* 0x000fc60000004100 */
[----:B------:R-:W0:Y:S01]  /*2550*/  MUFU.EX2 R17, R17 ;  /* 0x0000001100117308 */ /* 0x000e220000000800 */
[----:B------:R-:W-:-:S03]  /*2560*/  FFMA.FTZ R7, R91, R18, R6 ;  /* 0x000000125b077223 */ /* 0x000fc60000010006 */
[----:B------:R-:W4:Y:S01]  /*2570*/  MUFU.SIN R14, R21 ;  /* 0x00000015000e7308 */ /* 0x000f220000000400 */
[----:B------:R-:W-:-:S07]  /*2580*/  FMUL.FTZ R18, R96, R18 ;  /* 0x0000001260127220 */ /* 0x000fce0000410000 */
[----:B------:R-:W3:Y:S01]  /*2590*/  MUFU.EX2 R15, R15 ;  /* 0x0000000f000f7308 */ /* 0x000ee20000000800 */
[----:B------:R-:W-:Y:S01]  /*25a0*/  FMUL.FTZ R110, R110, R81 ;  /* 0x000000516e6e7220 */ /* 0x000fe20000410000 */
[----:B------:R-:W-:Y:S01]  /*25b0*/  FFMA.FTZ R5, R91, R5, -R18 ;  /* 0x000000055b057223 */ /* 0x000fe20000010812 */
[----:B------:R-:W-:Y:S01]  /*25c0*/  FMUL.FTZ R114, R114, R81 ;  /* 0x0000005172727220 */ /* 0x000fe20000410000 */
[----:B------:R5:W4:Y:S01]  /*25d0*/  MUFU.COS R112, R13 ;  /* 0x0000000d00707308 */ /* 0x000b220000000000 */
[----:B-1----:R-:W-:Y:S01]  /*25e0*/  FMUL.FTZ R100, R20, R47 ;  /* 0x0000002f14647220 */ /* 0x002fe20000410000 */
[----:B--2---:R-:W-:Y:S01]  /*25f0*/  FMUL.FTZ R106, R22, R107 ;  /* 0x0000006b166a7220 */ /* 0x004fe20000410000 */
[----:B0-----:R-:W-:Y:S01]  /*2600*/  FMUL.FTZ R107, R17, R4 ;  /* 0x00000004116b7220 */ /* 0x001fe20000410000 */
[-C--:B------:R-:W-:Y:S01]  /*2610*/  FMUL.FTZ R6, R92, R97.reuse ;  /* 0x000000615c067220 */ /* 0x080fe20000410000 */
[--C-:B------:R-:W-:Y:S02]  /*2620*/  HADD2.F32 R4, -RZ, R8.reuse.H0_H0 ;  /* 0x20000008ff047230 */ /* 0x100fe40000004100 */
[----:B-----5:R-:W-:Y:S01]  /*2630*/  FADD.FTZ R13, R110, R7 ;  /* 0x000000076e0d7221 */ /* 0x020fe20000010000 */
[----:B------:R-:W-:Y:S01]  /*2640*/  FADD.FTZ R7, R114, R5 ;  /* 0x0000000572077221 */ /* 0x000fe20000010000 */
[----:B------:R-:W-:Y:S01]  /*2650*/  FMUL.FTZ R5, R93, R97 ;  /* 0x000000615d057220 */ /* 0x000fe20000410000 */
[----:B---3--:R-:W-:Y:S01]  /*2660*/  FMUL.FTZ R113, R15, R12 ;  /* 0x0000000c0f717220 */ /* 0x008fe20000410000 */
[----:B------:R-:W-:Y:S01]  /*2670*/  FMUL.FTZ R99, R20, R99 ;  /* 0x0000006314637220 */ /* 0x000fe20000410000 */
[----:B------:R-:W-:Y:S01]  /*2680*/  FMUL.FTZ R12, R100, R13 ;  /* 0x0000000d640c7220 */ /* 0x000fe20000410000 */
[-C--:B------:R-:W-:Y:S01]  /*2690*/  FFMA.FTZ R6, R93, R94.reuse, R6 ;  /* 0x0000005e5d067223 */ /* 0x080fe20000010006 */
[----:B------:R-:W-:Y:S01]  /*26a0*/  FFMA.FTZ R5, R92, R94, -R5 ;  /* 0x0000005e5c057223 */ /* 0x000fe20000010805 */
[----:B----4-:R-:W-:Y:S01]  /*26b0*/  FMUL.FTZ R111, R17, R14 ;  /* 0x0000000e116f7220 */ /* 0x010fe20000410000 */
[----:B------:R-:W-:-:S02]  /*26c0*/  HADD2.F32 R116, -RZ, R8.H1_H1 ;  /* 0x30000008ff747230 */ /* 0x000fc40000004100 */
[CC--:B------:R-:W-:Y:S01]  /*26d0*/  FFMA.FTZ R12, R99.reuse, R7.reuse, -R12 ;  /* 0x00000007630c7223 */ /* 0x0c0fe2000001080c */
[----:B------:R-:W-:Y:S01]  /*26e0*/  FMUL.FTZ R14, R100, R7 ;  /* 0x00000007640e7220 */ /* 0x000fe20000410000 */
[----:B------:R-:W-:Y:S01]  /*26f0*/  FMUL.FTZ R115, R4, R83 ;  /* 0x0000005304737220 */ /* 0x000fe20000410000 */
[CC--:B------:R-:W-:Y:S01]  /*2700*/  FMUL.FTZ R4, R98.reuse, R6.reuse ;  /* 0x0000000662047220 */ /* 0x0c0fe20000410000 */
[----:B------:R-:W-:Y:S01]  /*2710*/  FMUL.FTZ R7, R98, R5 ;  /* 0x0000000562077220 */ /* 0x000fe20000410000 */
[----:B------:R-:W-:Y:S01]  /*2720*/  FFMA.FTZ R13, R99, R13, R14 ;  /* 0x0000000d630d7223 */ /* 0x000fe2000001000e */
[----:B------:R-:W-:Y:S01]  /*2730*/  FMUL.FTZ R116, R116, R83 ;  /* 0x0000005374747220 */ /* 0x000fe20000410000 */
[----:B------:R-:W-:Y:S01]  /*2740*/  FADD.FTZ R12, R115, R12 ;  /* 0x0000000c730c7221 */ /* 0x000fe20000010000 */
[C---:B------:R-:W-:Y:S01]  /*2750*/  FFMA.FTZ R5, R95.reuse, R5, -R4 ;  /* 0x000000055f057223 */ /* 0x040fe20000010804 */
[----:B------:R-:W-:Y:S01]  /*2760*/  FFMA.FTZ R7, R95, R6, R7 ;  /* 0x000000065f077223 */ /* 0x000fe20000010007 */
[----:B------:R-:W-:-:S02]  /*2770*/  HADD2.F32 R4, -RZ, R9.H1_H1 ;  /* 0x30000009ff047230 */ /* 0x000fc40000004100 */
[----:B------:R-:W-:Y:S01]  /*2780*/  FMUL.FTZ R105, R22, R105 ;  /* 0x0000006916697220 */ /* 0x000fe20000410000 */
[----:B------:R-:W-:Y:S01]  /*2790*/  FADD.FTZ R13, R116, R13 ;  /* 0x0000000d740d7221 */ /* 0x000fe20000010000 */
[-C--:B------:R-:W-:Y:S01]  /*27a0*/  FMUL.FTZ R8, R106, R12.reuse ;  /* 0x0000000c6a087220 */ /* 0x080fe20000410000 */
[----:B------:R-:W-:Y:S01]  /*27b0*/  FMUL.FTZ R6, R96, R7 ;  /* 0x0000000760067220 */ /* 0x000fe20000410000 */
[----:B------:R-:W-:Y:S02]  /*27c0*/  HADD2.F32 R118, -RZ, R9.H0_H0 ;  /* 0x20000009ff767230 */ /* 0x000fe40000004100 */
[-C--:B------:R-:W-:Y:S01]  /*27d0*/  FMUL.FTZ R14, R106, R13.reuse ;  /* 0x0000000d6a0e7220 */ /* 0x080fe20000410000 */
[----:B------:R-:W-:Y:S01]  /*27e0*/  FFMA.FTZ R16, R105, R13, R8 ;  /* 0x0000000d69107223 */ /* 0x000fe20000010008 */
[----:B------:R-:W-:Y:S01]  /*27f0*/  FMUL.FTZ R117, R4, R85 ;  /* 0x0000005504757220 */ /* 0x000fe20000410000 */
[-C--:B------:R-:W-:Y:S01]  /*2800*/  FFMA.FTZ R8, R91, R5.reuse, -R6 ;  /* 0x000000055b087223 */ /* 0x080fe20000010806 */
[----:B------:R-:W-:Y:S01]  /*2810*/  FMUL.FTZ R6, R96, R5 ;  /* 0x0000000560067220 */ /* 0x000fe20000410000 */
[----:B------:R-:W-:Y:S01]  /*2820*/  FFMA.FTZ R5, R105, R12, -R14 ;  /* 0x0000000c69057223 */ /* 0x000fe2000001080e */
[----:B------:R-:W-:Y:S01]  /*2830*/  FMUL.FTZ R118, R118, R85 ;  /* 0x0000005576767220 */ /* 0x000fe20000410000 */
[----:B------:R-:W-:Y:S01]  /*2840*/  FADD.FTZ R16, R117, R16 ;  /* 0x0000001075107221 */ /* 0x000fe20000010000 */
[----:B------:R-:W-:Y:S01]  /*2850*/  FFMA.FTZ R12, R91, R7, R6 ;  /* 0x000000075b0c7223 */ /* 0x000fe20000010006 */
[----:B------:R-:W-:-:S02]  /*2860*/  HADD2.F32 R4, -RZ, R10.H0_H0 ;  /* 0x2000000aff047230 */ /* 0x000fc40000004100 */
[----:B------:R-:W-:Y:S01]  /*2870*/  FADD.FTZ R6, R118, R5 ;  /* 0x0000000576067221 */ /* 0x000fe20000010000 */
[----:B------:R-:W-:Y:S02]  /*2880*/  HADD2.F32 R120, -RZ, R10.H1_H1 ;  /* 0x3000000aff787230 */ /* 0x000fe40000004100 */
[C---:B------:R-:W-:Y:S01]  /*2890*/  FMUL.FTZ R10, R111.reuse, R16 ;  /* 0x000000106f0a7220 */ /* 0x040fe20000410000 */
[-C--:B------:R-:W-:Y:S01]  /*28a0*/  FMUL.FTZ R5, R111, R6.reuse ;  /* 0x000000066f057220 */ /* 0x080fe20000410000 */
[-C--:B------:R-:W-:Y:S02]  /*28b0*/  FMUL.FTZ R119, R4, R87.reuse ;  /* 0x0000005704777220 */ /* 0x080fe40000410000 */
[----:B------:R-:W-:Y:S01]  /*28c0*/  FFMA.FTZ R10, R107, R6, -R10 ;  /* 0x000000066b0a7223 */ /* 0x000fe2000001080a */
[--C-:B------:R-:W-:Y:S02]  /*28d0*/  HADD2.F32 R9, -RZ, R11.reuse.H0_H0 ;  /* 0x2000000bff097230 */ /* 0x100fe40000004100 */
[----:B------:R-:W-:Y:S01]  /*28e0*/  FMUL.FTZ R120, R120, R87 ;  /* 0x0000005778787220 */ /* 0x000fe20000410000 */
[----:B------:R-:W-:-:S02]  /*28f0*/  HADD2.F32 R121, -RZ, R11.H1_H1 ;  /* 0x3000000bff797230 */ /* 0x000fc40000004100 */
[----:B------:R-:W-:Y:S01]  /*2900*/  FFMA.FTZ R11, R107, R16, R5 ;  /* 0x000000106b0b7223 */ /* 0x000fe20000010005 */
[----:B------:R-:W-:Y:S01]  /*2910*/  FADD.FTZ R14, R119, R10 ;  /* 0x0000000a770e7221 */ /* 0x000fe20000010000 */
[----:B------:R-:W-:Y:S01]  /*2920*/  FMUL.FTZ R112, R15, R112 ;  /* 0x000000700f707220 */ /* 0x000fe20000410000 */
[----:B------:R-:W-:Y:S01]  /*2930*/  FMUL.FTZ R10, R100, R12 ;  /* 0x0000000c640a7220 */ /* 0x000fe20000410000 */
[----:B------:R-:W-:Y:S01]  /*2940*/  FADD.FTZ R11, R120, R11 ;  /* 0x0000000b780b7221 */ /* 0x000fe20000010000 */
[----:B------:R-:W-:Y:S01]  /*2950*/  FMUL.FTZ R17, R113, R14 ;  /* 0x0000000e71117220 */ /* 0x000fe20000410000 */
[----:B------:R-:W-:Y:S01]  /*2960*/  FMUL.FTZ R121, R121, R88 ;  /* 0x0000005879797220 */ /* 0x000fe20000410000 */
[-C--:B------:R-:W-:Y:S01]  /*2970*/  FFMA.FTZ R13, R99, R8.reuse, -R10 ;  /* 0x00000008630d7223 */ /* 0x080fe2000001080a */
[-C--:B------:R-:W-:Y:S01]  /*2980*/  FMUL.FTZ R15, R113, R11.reuse ;  /* 0x0000000b710f7220 */ /* 0x080fe20000410000 */
[----:B------:R-:W-:Y:S01]  /*2990*/  FFMA.FTZ R124, R112, R11, R17 ;  /* 0x0000000b707c7223 */ /* 0x000fe20000010011 */
[----:B------:R-:W-:Y:S01]  /*29a0*/  FMUL.FTZ R8, R100, R8 ;  /* 0x0000000864087220 */ /* 0x000fe20000410000 */
[----:B------:R-:W-:Y:S01]  /*29b0*/  FMUL.FTZ R122, R9, R88 ;  /* 0x00000058097a7220 */ /* 0x000fe20000410000 */
[----:B------:R-:W-:Y:S01]  /*29c0*/  FFMA.FTZ R15, R112, R14, -R15 ;  /* 0x0000000e700f7223 */ /* 0x000fe2000001080f */
[----:B------:R-:W-:Y:S01]  /*29d0*/  FADD.FTZ R124, R121, R124 ;  /* 0x0000007c797c7221 */ /* 0x000fe20000010000 */
[----:B------:R-:W-:Y:S01]  /*29e0*/  FFMA.FTZ R12, R99, R12, R8 ;  /* 0x0000000c630c7223 */ /* 0x000fe20000010008 */
[----:B------:R-:W-:Y:S01]  /*29f0*/  FMUL.FTZ R16, R106, R13 ;  /* 0x0000000d6a107220 */ /* 0x000fe20000410000 */
[----:B------:R-:W-:Y:S01]  /*2a00*/  FADD.FTZ R123, R122, R15 ;  /* 0x0000000f7a7b7221 */ /* 0x000fe20000010000 */
[----:B------:R-:W2:Y:S01]  /*2a10*/  LDG.E.128 R4, desc[UR16][R44.64+-0x10] ;  /* 0xfffff0102c047981 */ /* 0x000ea2000c1e1d00 */
[-C--:B------:R-:W-:Y:S01]  /*2a20*/  FMUL.FTZ R14, R106, R12.reuse ;  /* 0x0000000c6a0e7220 */ /* 0x080fe20000410000 */
[----:B------:R-:W-:-:S02]  /*2a30*/  FFMA.FTZ R16, R105, R12, R16 ;  /* 0x0000000c69107223 */ /* 0x000fc40000010010 */
[----:B------:R-:W0:Y:S01]  /*2a40*/  SHFL.UP PT, R18, R124, 0x1, RZ ;  /* 0x042000007c127989 */ /* 0x000e2200000e00ff */
[----:B------:R-:W-:Y:S01]  /*2a50*/  FFMA.FTZ R14, R105, R13, -R14 ;  /* 0x0000000d690e7223 */ /* 0x000fe2000001080e */
[C---:B------:R-:W-:Y:S02]  /*2a60*/  FMUL.FTZ R12, R111.reuse, R16 ;  /* 0x000000106f0c7220 */ /* 0x040fe40000410000 */
        /* <DEDUP_REMOVED lines=118> */
[----:B------:R-:W-:Y:S01]  /*31d0*/  FADD.FTZ R126, R103, R20 ;  /* 0x00000014677e7221 */ /* 0x000fe20000010000 */
[----:B------:R-:W-:-:S03]  /*31e0*/  FADD.FTZ R124, R101, R22 ;  /* 0x00000016657c7221 */ /* 0x000fc60000010000 */
[C---:B------:R-:W-:Y:S01]  /*31f0*/  FMUL.FTZ R21, R97.reuse, R126 ;  /* 0x0000007e61157220 */ /* 0x040fe20000410000 */
[----:B------:R-:W-:-:S04]  /*3200*/  FMUL.FTZ R97, R97, R124 ;  /* 0x0000007c61617220 */ /* 0x000fc80000410000 */
[C---:B------:R-:W-:Y:S01]  /*3210*/  FFMA.FTZ R97, R94.reuse, R126, R97 ;  /* 0x0000007e5e617223 */ /* 0x040fe20000010061 */
[----:B------:R-:W-:Y:S01]  /*3220*/  FFMA.FTZ R21, R94, R124, -R21 ;  /* 0x0000007c5e157223 */ /* 0x000fe20000010815 */
[C---:B------:R-:W-:Y:S02]  /*3230*/  FMUL.FTZ R23, R13.reuse, R19 ;  /* 0x000000130d177220 */ /* 0x040fe40000410000 */
[----:B------:R-:W-:Y:S01]  /*3240*/  FADD.FTZ R123, R102, R97 ;  /* 0x00000061667b7221 */ /* 0x000fe20000010000 */
[----:B------:R-:W-:Y:S01]  /*3250*/  FADD.FTZ R103, R104, R21 ;  /* 0x0000001568677221 */ /* 0x000fe20000010000 */
[-C--:B------:R-:W-:Y:S02]  /*3260*/  FFMA.FTZ R23, R12, R18.reuse, -R23 ;  /* 0x000000120c177223 */ /* 0x080fe40000010817 */
[C---:B------:R-:W-:Y:S01]  /*3270*/  FMUL.FTZ R22, R98.reuse, R123 ;  /* 0x0000007b62167220 */ /* 0x040fe20000410000 */
[C---:B------:R-:W-:Y:S01]  /*3280*/  FMUL.FTZ R20, R13.reuse, R18 ;  /* 0x000000120d147220 */ /* 0x040fe20000410000 */
[C---:B------:R-:W-:Y:S01]  /*3290*/  FMUL.FTZ R21, R13.reuse, R17 ;  /* 0x000000110d157220 */ /* 0x040fe20000410000 */
[----:B------:R-:W-:Y:S01]  /*32a0*/  FMUL.FTZ R18, R13, R16 ;  /* 0x000000100d127220 */ /* 0x000fe20000410000 */
[-C--:B------:R-:W-:Y:S01]  /*32b0*/  FMUL.FTZ R98, R98, R103.reuse ;  /* 0x0000006762627220 */ /* 0x080fe20000410000 */
[----:B------:R-:W-:Y:S01]  /*32c0*/  FFMA.FTZ R13, R95, R103, -R22 ;  /* 0x000000675f0d7223 */ /* 0x000fe20000010816 */
[----:B------:R-:W-:-:S02]  /*32d0*/  LEA R44, P1, R40, R44, 0x1 ;  /* 0x0000002c282c7211 */ /* 0x000fc400078208ff */
[----:B------:R-:W-:Y:S01]  /*32e0*/  FFMA.FTZ R98, R95, R123, R98 ;  /* 0x0000007b5f627223 */ /* 0x000fe20000010062 */
[----:B------:R-:W-:Y:S01]  /*32f0*/  FADD.FTZ R13, R108, R13 ;  /* 0x0000000d6c0d7221 */ /* 0x000fe20000010000 */
[C---:B------:R-:W-:Y:S01]  /*3300*/  FFMA.FTZ R16, R12.reuse, R16, -R21 ;  /* 0x000000100c107223 */ /* 0x040fe20000010815 */
[C---:B------:R-:W-:Y:S01]  /*3310*/  FFMA.FTZ R17, R12.reuse, R17, R18 ;  /* 0x000000110c117223 */ /* 0x040fe20000010012 */
[----:B------:R-:W-:Y:S01]  /*3320*/  FFMA.FTZ R20, R12, R19, R20 ;  /* 0x000000130c147223 */ /* 0x000fe20000010014 */
[--C-:B--2---:R-:W-:Y:S02]  /*3330*/  HADD2.F32 R21, -RZ, R4.reuse.H0_H0 ;  /* 0x20000004ff157230 */ /* 0x104fe40000004100 */
[----:B------:R-:W-:Y:S01]  /*3340*/  FADD.FTZ R109, R109, R98 ;  /* 0x000000626d6d7221 */ /* 0x000fe20000010000 */
[----:B------:R-:W-:Y:S02]  /*3350*/  HADD2.F32 R12, -RZ, R4.H1_H1 ;  /* 0x30000004ff0c7230 */ /* 0x000fe40000004100 */
[----:B------:R-:W-:Y:S01]  /*3360*/  FMUL.FTZ R4, R96, R13 ;  /* 0x0000000d60047220 */ /* 0x000fe20000410000 */
[----:B------:R-:W-:Y:S01]  /*3370*/  IADD3.X R45, PT, PT, R45, R41, RZ, P1, !PT ;  /* 0x000000292d2d7210 */ /* 0x000fe20000ffe4ff */
[--C-:B------:R-:W-:Y:S01]  /*3380*/  HADD2.F32 R22, -RZ, R5.reuse.H1_H1 ;  /* 0x30000005ff167230 */ /* 0x100fe20000004100 */
[----:B------:R-:W-:Y:S01]  /*3390*/  ISETP.NE.AND P1, PT, R53, RZ, PT ;  /* 0x000000ff3500720c */ /* 0x000fe20003f25270 */
[----:B------:R-:W-:-:S02]  /*33a0*/  HADD2.F32 R47, -RZ, R5.H0_H0 ;  /* 0x20000005ff2f7230 */ /* 0x000fc40000004100 */
[-C--:B------:R-:W-:Y:S01]  /*33b0*/  FMUL.FTZ R96, R96, R109.reuse ;  /* 0x0000006d60607220 */ /* 0x080fe20000410000 */
[----:B------:R-:W-:Y:S01]  /*33c0*/  FFMA.FTZ R5, R91, R109, R4 ;  /* 0x0000006d5b057223 */ /* 0x000fe20000010004 */
[--C-:B------:R-:W-:Y:S02]  /*33d0*/  HADD2.F32 R93, -RZ, R7.reuse.H0_H0 ;  /* 0x20000007ff5d7230 */ /* 0x100fe40000004100 */
[----:B------:R-:W-:Y:S02]  /*33e0*/  HADD2.F32 R94, -RZ, R7.H1_H1 ;  /* 0x30000007ff5e7230 */ /* 0x000fe40000004100 */
[----:B------:R-:W-:Y:S01]  /*33f0*/  FADD.FTZ R19, R15, R20 ;  /* 0x000000140f137221 */ /* 0x000fe20000010000 */
[--C-:B----4-:R-:W-:Y:S02]  /*3400*/  HADD2.F32 R7, -RZ, R10.reuse.H0_H0 ;  /* 0x2000000aff077230 */ /* 0x110fe40000004100 */
[----:B------:R-:W-:Y:S02]  /*3410*/  HADD2.F32 R101, -RZ, R10.H1_H1 ;  /* 0x3000000aff657230 */ /* 0x000fe40000004100 */
[----:B------:R-:W-:Y:S01]  /*3420*/  FMUL.FTZ R10, R22, R123 ;  /* 0x0000007b160a7220 */ /* 0x000fe20000410000 */
[----:B------:R-:W-:Y:S01]  /*3430*/  FFMA.FTZ R91, R91, R13, -R96 ;  /* 0x0000000d5b5b7223 */ /* 0x000fe20000010860 */
[----:B------:R-:W-:Y:S01]  /*3440*/  FADD.FTZ R15, R110, R5 ;  /* 0x000000056e0f7221 */ /* 0x000fe20000010000 */
[----:B------:R-:W-:Y:S01]  /*3450*/  FMUL.FTZ R4, R12, R126 ;  /* 0x0000007e0c047220 */ /* 0x000fe20000410000 */
[----:B------:R-:W-:Y:S01]  /*3460*/  FFMA.FTZ R12, R47, R103, -R10 ;  /* 0x000000672f0c7223 */ /* 0x000fe2000001080a */
[----:B------:R-:W-:-:S02]  /*3470*/  HADD2.F32 R98, -RZ, R8.H0_H0 ;  /* 0x20000008ff627230 */ /* 0x000fc40000004100 */
[----:B------:R-:W-:Y:S01]  /*3480*/  FADD.FTZ R91, R114, R91 ;  /* 0x0000005b725b7221 */ /* 0x000fe20000010000 */
[----:B------:R-:W-:Y:S02]  /*3490*/  HADD2.F32 R95, -RZ, R8.H1_H1 ;  /* 0x30000008ff5f7230 */ /* 0x000fe40000004100 */
[C---:B------:R-:W-:Y:S01]  /*34a0*/  FMUL.FTZ R10, R100.reuse, R15 ;  /* 0x0000000f640a7220 */ /* 0x040fe20000410000 */
[--C-:B------:R-:W-:Y:S02]  /*34b0*/  HADD2.F32 R8, -RZ, R9.reuse.H0_H0 ;  /* 0x20000009ff087230 */ /* 0x100fe40000004100 */
[----:B------:R-:W-:Y:S02]  /*34c0*/  HADD2.F32 R97, -RZ, R9.H1_H1 ;  /* 0x30000009ff617230 */ /* 0x000fe40000004100 */
[----:B------:R-:W-:Y:S01]  /*34d0*/  FFMA.FTZ R9, R21, R124, -R4 ;  /* 0x0000007c15097223 */ /* 0x000fe20000010804 */
[-C--:B------:R-:W-:Y:S01]  /*34e0*/  FMUL.FTZ R100, R100, R91.reuse ;  /* 0x0000005b64647220 */ /* 0x080fe20000410000 */
[----:B------:R-:W0:Y:S01]  /*34f0*/  @!P1 LDC.64 R4, c[0x0][0x480] ;  /* 0x00012000ff049b82 */ /* 0x000e220000000a00 */
[----:B------:R-:W-:-:S02]  /*3500*/  FFMA.FTZ R10, R99, R91, -R10 ;  /* 0x0000005b630a7223 */ /* 0x000fc4000001080a */
[----:B------:R-:W-:Y:S02]  /*3510*/  FFMA.FTZ R99, R99, R15, R100 ;  /* 0x0000000f63637223 */ /* 0x000fe40000010064 */
[----:B------:R-:W-:Y:S01]  /*3520*/  FADD.FTZ R115, R115, R10 ;  /* 0x0000000a73737221 */ /* 0x000fe20000010000 */
[--C-:B------:R-:W-:Y:S02]  /*3530*/  HADD2.F32 R92, -RZ, R6.reuse.H1_H1 ;  /* 0x30000006ff5c7230 */ /* 0x100fe40000004100 */
[----:B------:R-:W-:Y:S01]  /*3540*/  FADD.FTZ R99, R116, R99 ;  /* 0x0000006374637221 */ /* 0x000fe20000010000 */
[C---:B------:R-:W-:Y:S01]  /*3550*/  FMUL.FTZ R10, R106.reuse, R115 ;  /* 0x000000736a0a7220 */ /* 0x040fe20000410000 */
[----:B------:R-:W-:Y:S02]  /*3560*/  HADD2.F32 R46, -RZ, R6.H0_H0 ;  /* 0x20000006ff2e7230 */ /* 0x000fe40000004100 */
[----:B------:R-:W-:Y:S01]  /*3570*/  FFMA.FTZ R64, R9, 2, R64 ;  /* 0x4000000009407823 */ /* 0x000fe20000010040 */
[-C--:B------:R-:W-:Y:S01]  /*3580*/  FMUL.FTZ R106, R106, R99.reuse ;  /* 0x000000636a6a7220 */ /* 0x080fe20000410000 */
[C---:B------:R-:W-:Y:S01]  /*3590*/  FFMA.FTZ R10, R105.reuse, R99, R10 ;  /* 0x00000063690a7223 */ /* 0x040fe2000001000a */
[----:B------:R-:W-:Y:S01]  /*35a0*/  LEA R42, P2, R38, R42, 0x1 ;  /* 0x0000002a262a7211 */ /* 0x000fe200078408ff */
[----:B------:R-:W-:Y:S01]  /*35b0*/  FMUL.FTZ R9, R92, R109 ;  /* 0x0000006d5c097220 */ /* 0x000fe20000410000 */
[----:B------:R-:W-:Y:S01]  /*35c0*/  FFMA.FTZ R67, R12, 2, R67 ;  /* 0x400000000c437823 */ /* 0x000fe20000010043 */
[----:B------:R-:W-:Y:S01]  /*35d0*/  FMUL.FTZ R12, R94, R15 ;  /* 0x0000000f5e0c7220 */ /* 0x000fe20000410000 */
[----:B------:R-:W-:Y:S01]  /*35e0*/  FFMA.FTZ R105, R105, R115, -R106 ;  /* 0x0000007369697223 */ /* 0x000fe2000001086a */
[----:B------:R-:W-:Y:S01]  /*35f0*/  FADD.FTZ R117, R117, R10 ;  /* 0x0000000a75757221 */ /* 0x000fe20000010000 */
[----:B------:R-:W-:Y:S01]  /*3600*/  IADD3.X R43, PT, PT, R43, R39, RZ, P2, !PT ;  /* 0x000000272b2b7210 */ /* 0x000fe200017fe4ff */
[----:B------:R-:W-:Y:S01]  /*3610*/  FFMA.FTZ R9, R46, R13, -R9 ;  /* 0x0000000d2e097223 */ /* 0x000fe20000010809 */
[----:B------:R-:W-:Y:S01]  /*3620*/  @!P1 IADD3 R13, P2, PT, R0, UR6, RZ ;  /* 0x00000006000d9c10 */ /* 0x000fe2000ff5e0ff */
[----:B------:R-:W-:Y:S01]  /*3630*/  FFMA.FTZ R12, R93, R91, -R12 ;  /* 0x0000005b5d0c7223 */ /* 0x000fe2000001080c */
[----:B------:R-:W-:Y:S01]  /*3640*/  FADD.FTZ R118, R118, R105 ;  /* 0x0000006976767221 */ /* 0x000fe20000010000 */
[----:B------:R-:W-:Y:S01]  /*3650*/  FMUL.FTZ R10, R111, R117 ;  /* 0x000000756f0a7220 */ /* 0x000fe20000410000 */
[----:B------:R-:W-:Y:S01]  /*3660*/  FADD.FTZ R18, R14, R23 ;  /* 0x000000170e127221 */ /* 0x000fe20000010000 */
[----:B------:R-:W-:Y:S01]  /*3670*/  FFMA.FTZ R80, R9, 2, R80 ;  /* 0x4000000009507823 */ /* 0x000fe20000010050 */
[----:B------:R-:W-:Y:S01]  /*3680*/  @!P1 LEA.HI.X.SX32 R14, R0, RZ, 0x1, P2 ;  /* 0x000000ff000e9211 */ /* 0x000fe200010f0eff */
[----:B------:R-:W-:Y:S01]  /*3690*/  FFMA.FTZ R69, R12, 2, R69 ;  /* 0x400000000c457823 */ /* 0x000fe20000010045 */
[----:B------:R-:W-:Y:S01]  /*36a0*/  FMUL.FTZ R9, R95, R99 ;  /* 0x000000635f097220 */ /* 0x000fe20000410000 */
[----:B0-----:R-:W-:Y:S01]  /*36b0*/  @!P1 LEA R4, P2, R13, R4, 0x4 ;  /* 0x000000040d049211 */ /* 0x001fe200078420ff */
[-C--:B------:R-:W-:Y:S01]  /*36c0*/  FMUL.FTZ R12, R111, R118.reuse ;  /* 0x000000766f0c7220 */ /* 0x080fe20000410000 */
[----:B------:R-:W-:Y:S01]  /*36d0*/  FFMA.FTZ R10, R107, R118, -R10 ;  /* 0x000000766b0a7223 */ /* 0x000fe2000001080a */
[----:B------:R-:W-:Y:S01]  /*36e0*/  FFMA.FTZ R9, R98, R115, -R9 ;  /* 0x0000007362097223 */ /* 0x000fe20000010809 */
[----:B------:R-:W-:Y:S01]  /*36f0*/  @!P1 LEA.HI.X R5, R13, R5, R14, 0x4, P2 ;  /* 0x000000050d059211 */ /* 0x000fe200010f240e */
[----:B------:R-:W-:Y:S01]  /*3700*/  FFMA.FTZ R107, R107, R117, R12 ;  /* 0x000000756b6b7223 */ /* 0x000fe2000001000c */
[----:B------:R-:W-:Y:S01]  /*3710*/  FADD.FTZ R14, R119, R10 ;  /* 0x0000000a770e7221 */ /* 0x000fe20000010000 */
[----:B------:R-:W-:-:S02]  /*3720*/  FFMA.FTZ R82, R9, 2, R82 ;  /* 0x4000000009527823 */ /* 0x000fc40000010052 */
[----:B------:R-:W-:Y:S01]  /*3730*/  FADD.FTZ R12, R120, R107 ;  /* 0x0000006b780c7221 */ /* 0x000fe20000010000 */
[C---:B------:R-:W-:Y:S01]  /*3740*/  FMUL.FTZ R9, R113.reuse, R14 ;  /* 0x0000000e71097220 */ /* 0x040fe20000410000 */
[----:B------:R-:W-:Y:S02]  /*3750*/  UIADD3 UR5, UPT, UPT, UR5, 0x1, URZ ;  /* 0x0000000105057890 */ /* 0x000fe4000fffe0ff */
[-C--:B------:R-:W-:Y:S01]  /*3760*/  FMUL.FTZ R113, R113, R12.reuse ;  /* 0x0000000c71717220 */ /* 0x080fe20000410000 */
[C---:B------:R-:W-:Y:S01]  /*3770*/  FFMA.FTZ R10, R112.reuse, R12, R9 ;  /* 0x0000000c700a7223 */ /* 0x040fe20000010009 */
[--C-:B------:R-:W-:Y:S02]  /*3780*/  HADD2.F32 R6, -RZ, R11.reuse.H0_H0 ;  /* 0x2000000bff067230 */ /* 0x100fe40000004100 */
[----:B------:R-:W-:Y:S02]  /*3790*/  HADD2.F32 R11, -RZ, R11.H1_H1 ;  /* 0x3000000bff0b7230 */ /* 0x000fe40000004100 */
[----:B------:R-:W-:Y:S01]  /*37a0*/  FFMA.FTZ R113, R112, R14, -R113 ;  /* 0x0000000e70717223 */ /* 0x000fe20000010871 */
[----:B------:R-:W-:Y:S01]  /*37b0*/  FADD.FTZ R10, R121, R10 ;  /* 0x0000000a790a7221 */ /* 0x000fe20000010000 */
[----:B------:R-:W-:Y:S01]  /*37c0*/  UISETP.GE.AND UP0, UPT, UR5, UR11, UPT ;  /* 0x0000000b0500728c */ /* 0x000fe2000bf06270 */
        /* <DEDUP_REMOVED lines=9> */
[----:B------:R-:W-:Y:S01]  /*3860*/  LEA R90, P1, R36, R90, 0x3 ;  /* 0x0000005a245a7211 */ /* 0x000fe200078218ff */
[----:B------:R-:W-:Y:S01]  /*3870*/  FFMA.FTZ R71, R8, 2, R71 ;  /* 0x4000000008477823 */ /* 0x000fe20000010047 */
[----:B------:R-:W-:Y:S01]  /*3880*/  FFMA.FTZ R73, R12, 2, R73 ;  /* 0x400000000c497823 */ /* 0x000fe20000010049 */
[----:B------:R-:W-:Y:S01]  /*3890*/  FFMA.FTZ R84, R11, 2, R84 ;  /* 0x400000000b547823 */ /* 0x000fe20000010054 */
[----:B------:R-:W-:Y:S01]  /*38a0*/  IADD3.X R89, PT, PT, R89, R37, RZ, P1, !PT ;  /* 0x0000002559597210 */ /* 0x000fe20000ffe4ff */
[----:B------:R-:W-:-:S02]  /*38b0*/  UIADD3 UR6, UPT, UPT, UR6, 0x1, URZ ;  /* 0x0000000106067890 */ /* 0x000fc4000fffe0ff */
[----:B------:R-:W-:Y:S01]  /*38c0*/  UIADD3 UR7, UPT, UPT, UR7, 0x10, URZ ;  /* 0x0000001007077890 */ /* 0x000fe2000fffe0ff */
[----:B------:R-:W-:Y:S11]  /*38d0*/  BRA.U !UP0, `(.L_x_2277) ;  /* 0xffffffe508c47547 */ /* 0x000ff6000b83ffff */
.L_x_2276:
[----:B------:R-:W-:Y:S01]  /*38e0*/  BAR.SYNC.DEFER_BLOCKING 0x0 ;  /* 0x0000000000007b1d */ /* 0x000fe20000010000 */
[----:B------:R-:W-:-:S06]  /*38f0*/  USHF.L.U32 UR5, UR4, 0x8, URZ ;  /* 0x0000000804057899 */ /* 0x000fcc00080006ff */
[----:B------:R-:W-:Y:S02]  /*3900*/  IADD3 R7, P0, PT, R34, UR5, RZ ;  /* 0x0000000522077c10 */ /* 0x000fe4000ff1e0ff */
[----:B0-----:R-:W-:Y:S02]  /*3910*/  IADD3 R5, P1, PT, R32, UR5, RZ ;  /* 0x0000000520057c10 */ /* 0x001fe4000ff3e0ff */
        /* <DEDUP_REMOVED lines=13> */
[----:B------:R-:W-:Y:S01]  /*39f0*/  UIADD3 UR4, UPT, UPT, UR4, 0x1, URZ ;  /* 0x0000000104047890 */ /* 0x000fe2000fffe0ff */
[----:B------:R-:W-:Y:S02]  /*3a00*/  IADD3 R62, P1, PT, R62, 0x400, RZ ;  /* 0x000004003e3e7810 */ /* 0x000fe40007f3e0ff */
[----:B------:R-:W-:-:S02]  /*3a10*/  IADD3 R58, P2, PT, R58, 0x200, RZ ;  /* 0x000002003a3a7810 */ /* 0x000fc40007f5e0ff */
[----:B------:R-:W-:Y:S02]  /*3a20*/  IADD3 R56, P3, PT, R56, 0x200, RZ ;  /* 0x0000020038387810 */ /* 0x000fe40007f7e0ff */
[----:B------:R-:W-:Y:S02]  /*3a30*/  IADD3.X R65, PT, PT, RZ, R65, RZ, P1, !PT ;  /* 0x00000041ff417210 */ /* 0x000fe40000ffe4ff */
[----:B------:R-:W-:Y:S02]  /*3a40*/  IADD3.X R61, PT, PT, RZ, R61, RZ, P2, !PT ;  /* 0x0000003dff3d7210 */ /* 0x000fe400017fe4ff */
[----:B------:R-:W-:Y:S01]  /*3a50*/  IADD3.X R59, PT, PT, RZ, R59, RZ, P3, !PT ;  /* 0x0000003bff3b7210 */ /* 0x000fe20001ffe4ff */
[----:B------:R-:W-:Y:S01]  /*3a60*/  BAR.SYNC.DEFER_BLOCKING 0x0 ;  /* 0x0000000000007b1d */ /* 0x000fe20000010000 */
[----:B--2---:R-:W-:Y:S02]  /*3a70*/  HADD2.F32 R14, -RZ, R8.H0_H0 ;  /* 0x20000008ff0e7230 */ /* 0x004fe40000004100 */
[----:B0-----:R-:W-:-:S02]  /*3a80*/  HADD2.F32 R6, -RZ, R10.H0_H0 ;  /* 0x2000000aff067230 */ /* 0x001fc40000004100 */
[----:B------:R-:W-:Y:S02]  /*3a90*/  HADD2.F32 R10, -RZ, R10.H1_H1 ;  /* 0x3000000aff0a7230 */ /* 0x000fe40000004100 */
[----:B------:R-:W-:Y:S01]  /*3aa0*/  FMUL.FTZ R15, R14, -1.4426950216293334961 ;  /* 0xbfb8aa3b0e0f7820 */ /* 0x000fe20000410000 */
[----:B------:R-:W-:Y:S02]  /*3ab0*/  HADD2.F32 R16, -RZ, R8.H1_H1 ;  /* 0x30000008ff107230 */ /* 0x000fe40000004100 */
[----:B------:R-:W-:Y:S01]  /*3ac0*/  FMUL.FTZ R5, R6, -1.4426950216293334961 ;  /* 0xbfb8aa3b06057820 */ /* 0x000fe20000410000 */
[----:B------:R-:W-:Y:S02]  /*3ad0*/  HADD2.F32 R18, -RZ, R9.H0_H0 ;  /* 0x20000009ff127230 */ /* 0x000fe40000004100 */
[----:B------:R-:W-:Y:S01]  /*3ae0*/  FMUL.FTZ R7, R10, -1.4426950216293334961 ;  /* 0xbfb8aa3b0a077820 */ /* 0x000fe20000410000 */
[----:B------:R-:W-:Y:S02]  /*3af0*/  HADD2.F32 R12, -RZ, R11.H0_H0 ;  /* 0x2000000bff0c7230 */ /* 0x000fe40000004100 */
[----:B------:R-:W-:Y:S01]  /*3b00*/  FMUL.FTZ R17, R16, -1.4426950216293334961 ;  /* 0xbfb8aa3b10117820 */ /* 0x000fe20000410000 */
[----:B------:R-:W-:-:S02]  /*3b10*/  HADD2.F32 R20, -RZ, R9.H1_H1 ;  /* 0x30000009ff147230 */ /* 0x000fc40000004100 */
[----:B------:R-:W-:Y:S01]  /*3b20*/  FMUL.FTZ R19, R18, -1.4426950216293334961 ;  /* 0xbfb8aa3b12137820 */ /* 0x000fe20000410000 */
[----:B------:R-:W-:Y:S02]  /*3b30*/  HADD2.F32 R21, -RZ, R11.H1_H1 ;  /* 0x3000000bff157230 */ /* 0x000fe40000004100 */
[----:B------:R-:W-:Y:S01]  /*3b40*/  FMUL.FTZ R9, R12, -1.4426950216293334961 ;  /* 0xbfb8aa3b0c097820 */ /* 0x000fe20000410000 */
[----:B------:R-:W0:Y:S01]  /*3b50*/  MUFU.EX2 R15, R15 ;  /* 0x0000000f000f7308 */ /* 0x000e220000000800 */
[----:B------:R-:W-:Y:S01]  /*3b60*/  FMUL.FTZ R4, R20, -1.4426950216293334961 ;  /* 0xbfb8aa3b14047820 */ /* 0x000fe20000410000 */
[----:B------:R-:W-:Y:S02]  /*3b70*/  FMUL.FTZ R11, R21, -1.4426950216293334961 ;  /* 0xbfb8aa3b150b7820 */ /* 0x000fe40000410000 */
[----:B------:R-:W-:Y:S04]  /*3b80*/  MUFU.EX2 R7, R7 ;  /* 0x0000000700077308 */ /* 0x000fe80000000800 */
[----:B------:R-:W1:Y:S04]  /*3b90*/  MUFU.EX2 R17, R17 ;  /* 0x0000001100117308 */ /* 0x000e680000000800 */
[----:B------:R-:W2:Y:S01]  /*3ba0*/  MUFU.EX2 R19, R19 ;  /* 0x0000001300137308 */ /* 0x000ea20000000800 */
[----:B0-----:R-:W-:-:S03]  /*3bb0*/  FADD.FTZ R15, R15, 1 ;  /* 0x3f8000000f0f7421 */ /* 0x001fc60000010000 */
[----:B------:R-:W0:Y:S04]  /*3bc0*/  MUFU.EX2 R9, R9 ;  /* 0x0000000900097308 */ /* 0x000e280000000800 */
[----:B------:R3:W4:Y:S01]  /*3bd0*/  MUFU.EX2 R22, R11 ;  /* 0x0000000b00167308 */ /* 0x0007220000000800 */
[----:B-1----:R-:W-:-:S03]  /*3be0*/  FADD.FTZ R17, R17, 1 ;  /* 0x3f80000011117421 */ /* 0x002fc60000010000 */
[----:B------:R-:W1:Y:S01]  /*3bf0*/  MUFU.EX2 R5, R5 ;  /* 0x0000000500057308 */ /* 0x000e620000000800 */
[----:B--2---:R-:W-:-:S03]  /*3c00*/  FADD.FTZ R19, R19, 1 ;  /* 0x3f80000013137421 */ /* 0x004fc60000010000 */
[----:B------:R-:W2:Y:S01]  /*3c10*/  MUFU.EX2 R4, R4 ;  /* 0x0000000400047308 */ /* 0x000ea20000000800 */
[----:B---3--:R-:W-:Y:S01]  /*3c20*/  FADD.FTZ R11, R7, 1 ;  /* 0x3f800000070b7421 */ /* 0x008fe20000010000 */
[----:B0-----:R-:W-:Y:S02]  /*3c30*/  FADD.FTZ R13, R9, 1 ;  /* 0x3f800000090d7421 */ /* 0x001fe40000010000 */
[----:B------:R-:W0:Y:S01]  /*3c40*/  MUFU.RCP R15, R15 ;  /* 0x0000000f000f7308 */ /* 0x000e220000001000 */
[----:B----4-:R-:W-:Y:S01]  /*3c50*/  FADD.FTZ R22, R22, 1 ;  /* 0x3f80000016167421 */ /* 0x010fe20000010000 */
[----:B-1----:R-:W-:-:S06]  /*3c60*/  FADD.FTZ R8, R5, 1 ;  /* 0x3f80000005087421 */ /* 0x002fcc0000010000 */
[----:B------:R-:W1:Y:S01]  /*3c70*/  MUFU.RCP R11, R11 ;  /* 0x0000000b000b7308 */ /* 0x000e620000001000 */
[----:B--2---:R-:W-:-:S07]  /*3c80*/  FADD.FTZ R4, R4, 1 ;  /* 0x3f80000004047421 */ /* 0x004fce0000010000 */
[----:B------:R-:W2:Y:S01]  /*3c90*/  MUFU.RCP R43, R8 ;  /* 0x00000008002b7308 */ /* 0x000ea20000001000 */
[----:B0-----:R-:W-:-:S04]  /*3ca0*/  FMUL.FTZ R5, R14, R15 ;  /* 0x0000000f0e057220 */ /* 0x001fc80000410000 */
[----:B------:R-:W-:Y:S01]  /*3cb0*/  FMUL.FTZ R64, R5, R64 ;  /* 0x0000004005407220 */ /* 0x000fe20000410000 */
[----:B------:R-:W-:Y:S02]  /*3cc0*/  IADD3 R5, P0, PT, R30, UR5, RZ ;  /* 0x000000051e057c10 */ /* 0x000fe4000ff1e0ff */
[----:B------:R-:W0:Y:S01]  /*3cd0*/  MUFU.RCP R17, R17 ;  /* 0x0000001100117308 */ /* 0x000e220000001000 */
[----:B------:R-:W3:Y:S01]  /*3ce0*/  LDCU UR5, c[0x0][0x394] ;  /* 0x00007280ff0577ac */ /* 0x000ee20008000800 */
[----:B-1----:R-:W-:-:S04]  /*3cf0*/  FMUL.FTZ R10, R10, R11 ;  /* 0x0000000b0a0a7220 */ /* 0x002fc80000410000 */
[----:B------:R-:W-:Y:S02]  /*3d00*/  FMUL.FTZ R10, R10, R71 ;  /* 0x000000470a0a7220 */ /* 0x000fe40000410000 */
[----:B------:R-:W1:Y:S01]  /*3d10*/  MUFU.RCP R19, R19 ;  /* 0x0000001300137308 */ /* 0x000e620000001000 */
[----:B--2---:R-:W-:Y:S01]  /*3d20*/  FMUL.FTZ R9, R6, R43 ;  /* 0x0000002b06097220 */ /* 0x004fe20000410000 */
[----:B------:R-:W-:-:S03]  /*3d30*/  IADD3.X R6, PT, PT, RZ, R48, RZ, P0, !PT ;  /* 0x00000030ff067210 */ /* 0x000fc600007fe4ff */
[----:B------:R-:W-:-:S03]  /*3d40*/  FMUL.FTZ R9, R9, R82 ;  /* 0x0000005209097220 */ /* 0x000fc60000410000 */
[----:B------:R2:W4:Y:S01]  /*3d50*/  MUFU.RCP R23, R4 ;  /* 0x0000000400177308 */ /* 0x0005220000001000 */
[----:B0-----:R-:W-:Y:S01]  /*3d60*/  FMUL.FTZ R16, R16, R17 ;  /* 0x0000001110107220 */ /* 0x001fe20000410000 */
[----:B------:R-:W-:Y:S01]  /*3d70*/  F2FP.F16.F32.PACK_AB R10, R10, R9 ;  /* 0x000000090a0a723e */ /* 0x000fe200000000ff */
[----:B---3--:R-:W-:Y:S02]  /*3d80*/  UISETP.GE.AND UP0, UPT, UR4, UR5, UPT ;  /* 0x000000050400728c */ /* 0x008fe4000bf06270 */
[----:B------:R-:W-:-:S03]  /*3d90*/  FMUL.FTZ R67, R16, R67 ;  /* 0x0000004310437220 */ /* 0x000fc60000410000 */
[----:B------:R-:W0:Y:S01]  /*3da0*/  MUFU.RCP R13, R13 ;  /* 0x0000000d000d7308 */ /* 0x000e220000001000 */
[----:B--2---:R-:W-:Y:S01]  /*3db0*/  LEA R4, P0, R5, R2, 0x1 ;  /* 0x0000000205047211 */ /* 0x004fe200078008ff */
[----:B-1----:R-:W-:Y:S01]  /*3dc0*/  FMUL.FTZ R7, R18, R19 ;  /* 0x0000001312077220 */ /* 0x002fe20000410000 */
[----:B------:R-:W-:Y:S02]  /*3dd0*/  F2FP.F16.F32.PACK_AB R8, R67, R64 ;  /* 0x000000404308723e */ /* 0x000fe400000000ff */
[----:B------:R-:W-:Y:S01]  /*3de0*/  LEA.HI.X R5, R5, R3, R6, 0x1, P0 ;  /* 0x0000000305057211 */ /* 0x000fe200000f0c06 */
[----:B------:R-:W-:Y:S01]  /*3df0*/  FMUL.FTZ R7, R7, R80 ;  /* 0x0000005007077220 */ /* 0x000fe20000410000 */
[----:B------:R-:W-:Y:S01]  /*3e00*/  IADD3 R60, P0, PT, R60, 0x400, RZ ;  /* 0x000004003c3c7810 */ /* 0x000fe20007f1e0ff */
[----:B------:R-:W1:Y:S01]  /*3e10*/  MUFU.RCP R22, R22 ;  /* 0x0000001600167308 */ /* 0x000e620000001000 */
[----:B----4-:R-:W-:Y:S02]  /*3e20*/  FMUL.FTZ R20, R20, R23 ;  /* 0x0000001714147220 */ /* 0x010fe40000410000 */
[----:B------:R-:W-:-:S02]  /*3e30*/  IADD3.X R63, PT, PT, RZ, R63, RZ, P0, !PT ;  /* 0x0000003fff3f7210 */ /* 0x000fc400007fe4ff */
[----:B------:R-:W-:Y:S01]  /*3e40*/  FMUL.FTZ R20, R20, R69 ;  /* 0x0000004514147220 */ /* 0x000fe20000410000 */
[----:B0-----:R-:W-:-:S04]  /*3e50*/  FMUL.FTZ R12, R12, R13 ;  /* 0x0000000d0c0c7220 */ /* 0x001fc80000410000 */
[----:B------:R-:W-:Y:S01]  /*3e60*/  F2FP.F16.F32.PACK_AB R9, R20, R7 ;  /* 0x000000071409723e */ /* 0x000fe200000000ff */
[----:B------:R-:W-:Y:S01]  /*3e70*/  FMUL.FTZ R12, R12, R73 ;  /* 0x000000490c0c7220 */ /* 0x000fe20000410000 */
[----:B-1----:R-:W-:-:S04]  /*3e80*/  FMUL.FTZ R21, R21, R22 ;  /* 0x0000001615157220 */ /* 0x002fc80000410000 */
[----:B------:R-:W-:-:S05]  /*3e90*/  FMUL.FTZ R21, R21, R84 ;  /* 0x0000005415157220 */ /* 0x000fca0000410000 */
[----:B------:R-:W-:-:S05]  /*3ea0*/  F2FP.F16.F32.PACK_AB R11, R21, R12 ;  /* 0x0000000c150b723e */ /* 0x000fca00000000ff */
[----:B------:R0:W-:Y:S01]  /*3eb0*/  STG.E.128 desc[UR16][R4.64], R8 ;  /* 0x0000000804007986 */ /* 0x0001e2000c101d10 */
[----:B------:R-:W-:Y:S05]  /*3ec0*/  BRA.U !UP0, `(.L_x_2278) ;  /* 0xffffffc908687547 */ /* 0x000fea000b83ffff */
[----:B------:R-:W-:Y:S05]  /*3ed0*/  EXIT ;  /* 0x000000000000794d */ /* 0x000fea0003800000 */
.L_x_2279:
        /* <DEDUP_REMOVED lines=10> */
.L_x_5061:


//--------------------- .text._Z25selective_scan_fwd_kernelI32Selective_Scan_fwd_kernel_traitsILi32ELi4ELi1ELb0ELb0ELb0ELb0EN3c104HalfENS1_7complexIfEEEEv13SSMParamsBase --------------------------
	.section	.text._Z25selective_scan_fwd_kernelI32Selective_Scan_fwd_kernel_traitsILi32ELi4ELi1ELb0ELb0ELb0ELb0EN3c104HalfENS1_7complexIfEEEEv13SSMParamsBase,"ax",@progbits
	.align	128
        .global         _Z25selective_scan_fwd_kernelI32Selective_Scan_fwd_kernel_traitsILi32ELi4ELi1ELb0ELb0ELb0ELb0EN3c104HalfENS1_7complexIfEEEEv13SSMParamsBase
        .type           _Z25selective_scan_fwd_kernelI32Selective_Scan_fwd_kernel_traitsILi32ELi4ELi1ELb0ELb0ELb0ELb0EN3c104HalfENS1_7complexIfEEEEv13SSMParamsBase,@function
        .size           _Z25selective_scan_fwd_kernelI32Selective_Scan_fwd_kernel_traitsILi32ELi4ELi1ELb0ELb0ELb0ELb0EN3c104HalfENS1_7complexIfEEEEv13SSMParamsBase,(.L_x_5062 - _Z25selective_scan_fwd_kernelI32Selective_Scan_fwd_kernel_traitsILi32ELi4ELi1ELb0ELb0ELb0ELb0EN3c104HalfENS1_7complexIfEEEEv13SSMParamsBase)
        .other          _Z25selective_scan_fwd_kernelI32Selective_Scan_fwd_kernel_traitsILi32ELi4ELi1ELb0ELb0ELb0ELb0EN3c104HalfENS1_7complexIfEEEEv13SSMParamsBase,@"STO_CUDA_ENTRY STV_DEFAULT"
_Z25selective_scan_fwd_kernelI32Selective_Scan_fwd_kernel_traitsILi32ELi4ELi1ELb0ELb0ELb0ELb0EN3c104HalfENS1_7complexIfEEEEv13SSMParamsBase:
.text._Z25selective_scan_fwd_kernelI32Selective_Scan_fwd_kernel_traitsILi32ELi4ELi1ELb0ELb0ELb0ELb0EN3c104HalfENS1_7complexIfEEEEv13SSMParamsBase:
        /* <DEDUP_REMOVED lines=75> */
[C---:B------:R-:W-:Y:S02]  /*04b0*/  LOP3.LUT R49, R45.reuse, 0x20, RZ, 0xfc, !PT ;  /* 0x000000202d317812 */ /* 0x040fe400078efcff */
[C---:B------:R-:W-:Y:S02]  /*04c0*/  LOP3.LUT R50, R45.reuse, 0x40, RZ, 0xfc, !PT ;  /* 0x000000402d327812 */ /* 0x040fe400078efcff */
[----:B------:R-:W-:-:S07]  /*04d0*/  LOP3.LUT R51, R45, 0x60, RZ, 0xfc, !PT ;  /* 0x000000602d337812 */ /* 0x000fce00078efcff */
.L_x_2292:
[----:B------:R-:W1:Y:S01]  /*04e0*/  LDCU UR4, c[0x0][0x388] ;  /* 0x00007100ff0477ac */ /* 0x000e620008000800 */
[----:B------:R-:W-:Y:S02]  /*04f0*/  SHF.L.U32 R52, R40, 0x7, RZ ;  /* 0x0000000728347819 */ /* 0x000fe400000006ff */
[----:B------:R-:W-:Y:S02]  /*0500*/  SHF.L.U32 R4, R45, 0x1, RZ ;  /* 0x000000012d047819 */ /* 0x000fe400000006ff */
[----:B------:R-:W-:Y:S02]  /*0510*/  PRMT R6, RZ, 0x7610, R6 ;  /* 0x00007610ff067816 */ /* 0x000fe40000000006 */
[----:B------:R-:W-:Y:S02]  /*0520*/  IADD3 R2, P4, PT, R4, R41, RZ ;  /* 0x0000002904027210 */ /* 0x000fe40007f9e0ff */
[----:B------:R-:W-:Y:S02]  /*0530*/  PRMT R8, RZ, 0x7610, R8 ;  /* 0x00007610ff087816 */ /* 0x000fe40000000008 */
[----:B------:R-:W-:-:S02]  /*0540*/  PRMT R10, RZ, 0x7610, R10 ;  /* 0x00007610ff0a7816 */ /* 0x000fc4000000000a */
[----:B------:R-:W-:Y:S02]  /*0550*/  PRMT R12, RZ, 0x7610, R12 ;  /* 0x00007610ff0c7816 */ /* 0x000fe4000000000c */
[----:B------:R-:W-:Y:S02]  /*0560*/  IADD3.X R3, PT, PT, RZ, R47, RZ, P4, !PT ;  /* 0x0000002fff037210 */ /* 0x000fe400027fe4ff */
[----:B-1----:R-:W-:-:S04]  /*0570*/  IADD3 R54, PT, PT, -R52, UR4, RZ ;  /* 0x0000000434367c10 */ /* 0x002fc8000fffe1ff */
[-C--:B------:R-:W-:Y:S01]  /*0580*/  ISETP.GE.AND P0, PT, R45, R54.reuse, PT ;  /* 0x000000362d00720c */ /* 0x080fe20003f06270 */
[----:B------:R-:W-:Y:S01]  /*0590*/  BAR.SYNC.DEFER_BLOCKING 0x0 ;  /* 0x0000000000007b1d */ /* 0x000fe20000010000 */
[-C--:B------:R-:W-:Y:S02]  /*05a0*/  ISETP.GE.AND P1, PT, R49, R54.reuse, PT ;  /* 0x000000363100720c */ /* 0x080fe40003f26270 */
[-C--:B------:R-:W-:Y:S02]  /*05b0*/  ISETP.GE.AND P2, PT, R50, R54.reuse, PT ;  /* 0x000000363200720c */ /* 0x080fe40003f46270 */
[----:B------:R-:W-:-:S07]  /*05c0*/  ISETP.GE.AND P3, PT, R51, R54, PT ;  /* 0x000000363300720c */ /* 0x000fce0003f66270 */
[----:B------:R-:W2:Y:S04]  /*05d0*/  @!P0 LDG.E.U16 R6, desc[UR16][R2.64] ;  /* 0x0000001002068981 */ /* 0x000ea8000c1e1500 */
[----:B------:R-:W3:Y:S04]  /*05e0*/  @!P1 LDG.E.U16 R8, desc[UR16][R2.64+0x40] ;  /* 0x0000401002089981 */ /* 0x000ee8000c1e1500 */
[----:B------:R-:W4:Y:S04]  /*05f0*/  @!P2 LDG.E.U16 R10, desc[UR16][R2.64+0x80] ;  /* 0x00008010020aa981 */ /* 0x000f28000c1e1500 */
[----:B------:R-:W4:Y:S01]  /*0600*/  @!P3 LDG.E.U16 R12, desc[UR16][R2.64+0xc0] ;  /* 0x0000c010020cb981 */ /* 0x000f22000c1e1500 */
[----:B------:R-:W1:Y:S01]  /*0610*/  S2UR UR5, SR_CgaCtaId ;  /* 0x00000000000579c3 */ /* 0x000e620000008800 */
[----:B------:R-:W-:Y:S01]  /*0620*/  UMOV UR4, 0x400 ;  /* 0x0000040000047882 */ /* 0x000fe20000000000 */
[----:B------:R-:W-:Y:S01]  /*0630*/  IADD3 R4, P4, PT, R4, R42, RZ ;  /* 0x0000002a04047210 */ /* 0x000fe20007f9e0ff */
[----:B------:R-:W0:Y:S01]  /*0640*/  S2R R53, SR_LANEID ;  /* 0x0000000000357919 */ /* 0x000e220000000000 */
[----:B------:R-:W-:-:S02]  /*0650*/  PRMT R14, RZ, 0x7610, R14 ;  /* 0x00007610ff0e7816 */ /* 0x000fc4000000000e */
[----:B------:R-:W-:Y:S02]  /*0660*/  PRMT R16, RZ, 0x7610, R16 ;  /* 0x00007610ff107816 */ /* 0x000fe40000000010 */
[----:B------:R-:W-:Y:S02]  /*0670*/  PRMT R18, RZ, 0x7610, R18 ;  /* 0x00007610ff127816 */ /* 0x000fe40000000012 */
[----:B------:R-:W-:Y:S02]  /*0680*/  PRMT R0, RZ, 0x7610, R0 ;  /* 0x00007610ff007816 */ /* 0x000fe40000000000 */
[----:B------:R-:W-:Y:S01]  /*0690*/  IADD3.X R5, PT, PT, RZ, R48, RZ, P4, !PT ;  /* 0x00000030ff057210 */ /* 0x000fe200027fe4ff */
[----:B-1----:R-:W-:-:S06]  /*06a0*/  ULEA UR4, UR5, UR4, 0x18 ;  /* 0x0000000405047291 */ /* 0x002fcc000f8ec0ff */
[C---:B0-----:R-:W-:Y:S02]  /*06b0*/  LEA R55, R53.reuse, UR4, 0x1 ;  /* 0x0000000435377c11 */ /* 0x041fe4000f8e08ff */
[----:B------:R-:W-:-:S03]  /*06c0*/  LEA R56, R53, UR4, 0x3 ;  /* 0x0000000435387c11 */ /* 0x000fc6000f8e18ff */
[----:B--2---:R-:W-:Y:S04]  /*06d0*/  STS.U16 [R55], R6 ;  /* 0x0000000637007388 */ /* 0x004fe80000000400 */
[----:B---3--:R-:W-:Y:S04]  /*06e0*/  STS.U16 [R55+0x40], R8 ;  /* 0x0000400837007388 */ /* 0x008fe80000000400 */
[----:B----4-:R-:W-:Y:S04]  /*06f0*/  STS.U16 [R55+0x80], R10 ;  /* 0x0000800a37007388 */ /* 0x010fe80000000400 */
[----:B------:R-:W-:Y:S01]  /*0700*/  STS.U16 [R55+0xc0], R12 ;  /* 0x0000c00c37007388 */ /* 0x000fe20000000400 */
[----:B------:R-:W-:-:S03]  /*0710*/  NOP ;  /* 0x0000000000007918 */ /* 0x000fc60000000000 */
[----:B------:R-:W-:Y:S01]  /*0720*/  LDS.64 R2, [R56] ;  /* 0x0000000038027984 */ /* 0x000fe20000000a00 */
[----:B------:R-:W-:Y:S06]  /*0730*/  BAR.SYNC.DEFER_BLOCKING 0x0 ;  /* 0x0000000000007b1d */ /* 0x000fec0000010000 */
[----:B------:R-:W2:Y:S04]  /*0740*/  @!P0 LDG.E.U16 R14, desc[UR16][R4.64] ;  /* 0x00000010040e8981 */ /* 0x000ea8000c1e1500 */
[----:B------:R-:W3:Y:S04]  /*0750*/  @!P1 LDG.E.U16 R16, desc[UR16][R4.64+0x40] ;  /* 0x0000401004109981 */ /* 0x000ee8000c1e1500 */
[----:B------:R-:W4:Y:S04]  /*0760*/  @!P2 LDG.E.U16 R18, desc[UR16][R4.64+0x80] ;  /* 0x000080100412a981 */ /* 0x000f28000c1e1500 */
[----:B------:R0:W4:Y:S01]  /*0770*/  @!P3 LDG.E.U16 R0, desc[UR16][R4.64+0xc0] ;  /* 0x0000c0100400b981 */ /* 0x000122000c1e1500 */
[----:B------:R-:W-:Y:S01]  /*0780*/  BSSY.RECONVERGENT B0, `(.L_x_2280) ;  /* 0x0000037000007945 */ /* 0x000fe20003800200 */
[----:B0-----:R-:W0:Y:S02]  /*0790*/  LDC R5, c[0x0][0x38c] ;  /* 0x0000e300ff057b82 */ /* 0x001e240000000800 */
[----:B--2---:R-:W-:Y:S04]  /*07a0*/  STS.U16 [R55], R14 ;  /* 0x0000000e37007388 */ /* 0x004fe80000000400 */
[----:B---3--:R-:W-:Y:S04]  /*07b0*/  STS.U16 [R55+0x40], R16 ;  /* 0x0000401037007388 */ /* 0x008fe80000000400 */
[----:B----4-:R-:W-:Y:S04]  /*07c0*/  STS.U16 [R55+0x80], R18 ;  /* 0x0000801237007388 */ /* 0x010fe80000000400 */
[----:B------:R-:W-:Y:S01]  /*07d0*/  STS.U16 [R55+0xc0], R0 ;  /* 0x0000c00037007388 */ /* 0x000fe20000000400 */
[----:B------:R-:W-:-:S03]  /*07e0*/  NOP ;  /* 0x0000000000007918 */ /* 0x000fc60000000000 */
[----:B------:R-:W1:Y:S02]  /*07f0*/  LDS.64 R12, [R56] ;  /* 0x00000000380c7984 */ /* 0x000e640000000a00 */
[--C-:B-1----:R-:W-:Y:S02]  /*0800*/  HADD2.F32 R7, -RZ, R12.reuse.H0_H0 ;  /* 0x2000000cff077230 */ /* 0x102fe40000004100 */
[----:B------:R-:W-:Y:S02]  /*0810*/  HADD2.F32 R9, -RZ, R12.H1_H1 ;  /* 0x3000000cff097230 */ /* 0x000fe40000004100 */
[--C-:B------:R-:W-:Y:S02]  /*0820*/  HADD2.F32 R11, -RZ, R13.reuse.H0_H0 ;  /* 0x2000000dff0b7230 */ /* 0x100fe40000004100 */
[--C-:B-----5:R-:W-:Y:S01]  /*0830*/  FADD.FTZ R58, R7, R30.reuse ;  /* 0x0000001e073a7221 */ /* 0x120fe20000010000 */
[----:B------:R-:W-:Y:S02]  /*0840*/  HADD2.F32 R13, -RZ, R13.H1_H1 ;  /* 0x3000000dff0d7230 */ /* 0x000fe40000004100 */
[--C-:B------:R-:W-:Y:S01]  /*0850*/  FADD.FTZ R60, R9, R30.reuse ;  /* 0x0000001e093c7221 */ /* 0x100fe20000010000 */
[--C-:B------:R-:W-:Y:S01]  /*0860*/  FADD.FTZ R62, R11, R30.reuse ;  /* 0x0000001e0b3e7221 */ /* 0x100fe20000010000 */
[----:B------:R-:W-:Y:S01]  /*0870*/  FSETP.GTU.FTZ.AND P0, PT, R58, 20, PT ;  /* 0x41a000003a00780b */ /* 0x000fe20003f1c000 */
[----:B------:R-:W-:-:S02]  /*0880*/  FADD.FTZ R64, R13, R30 ;  /* 0x0000001e0d407221 */ /* 0x000fc40000010000 */
[----:B------:R-:W-:Y:S02]  /*0890*/  FSETP.GTU.FTZ.AND P1, PT, R60, 20, PT ;  /* 0x41a000003c00780b */ /* 0x000fe40003f3c000 */
[----:B------:R-:W-:Y:S02]  /*08a0*/  ISETP.EQ.OR P3, PT, RZ, UR7, P0 ;  /* 0x00000007ff007c0c */ /* 0x000fe40008762670 */
[----:B------:R-:W-:Y:S02]  /*08b0*/  FSETP.GTU.FTZ.AND P2, PT, R62, 20, PT ;  /* 0x41a000003e00780b */ /* 0x000fe40003f5c000 */
[----:B------:R-:W-:Y:S02]  /*08c0*/  FSETP.GTU.FTZ.AND P4, PT, R64, 20, PT ;  /* 0x41a000004000780b */ /* 0x000fe40003f9c000 */
[----:B------:R-:W-:Y:S02]  /*08d0*/  ISETP.EQ.OR P0, PT, RZ, UR7, P1 ;  /* 0x00000007ff007c0c */ /* 0x000fe40008f02670 */
[----:B------:R-:W-:-:S02]  /*08e0*/  ISETP.EQ.OR P1, PT, RZ, UR7, P2 ;  /* 0x00000007ff007c0c */ /* 0x000fc40009722670 */
[----:B------:R-:W-:-:S03]  /*08f0*/  ISETP.EQ.OR P2, PT, RZ, UR7, P4 ;  /* 0x00000007ff007c0c */ /* 0x000fc6000a742670 */
[----:B0-----:R-:W-:Y:S10]  /*0900*/  @P3 BRA `(.L_x_2281) ;  /* 0x0000000000783947 */ /* 0x001ff40003800000 */
        /* <DEDUP_REMOVED lines=30> */
.L_x_2281:
[----:B------:R-:W-:Y:S05]  /*0af0*/  BSYNC.RECONVERGENT B0 ;  /* 0x0000000000007941 */ /* 0x000fea0003800200 */
.L_x_2280:
        /* <DEDUP_REMOVED lines=32> */
.L_x_2283:
[----:B------:R-:W-:Y:S05]  /*0d00*/  BSYNC.RECONVERGENT B0 ;  /* 0x0000000000007941 */ /* 0x000fea0003800200 */
.L_x_2282:
        /* <DEDUP_REMOVED lines=32> */
.L_x_2285:
[----:B------:R-:W-:Y:S05]  /*0f10*/  BSYNC.RECONVERGENT B0 ;  /* 0x0000000000007941 */ /* 0x000fea0003800200 */
.L_x_2284:
        /* <DEDUP_REMOVED lines=32> */
.L_x_2287:
[----:B------:R-:W-:Y:S05]  /*1120*/  BSYNC.RECONVERGENT B0 ;  /* 0x0000000000007941 */ /* 0x000fea0003800200 */
.L_x_2286:
[----:B------:R-:W-:Y:S01]  /*1130*/  BAR.SYNC.DEFER_BLOCKING 0x0 ;  /* 0x0000000000007b1d */ /* 0x000fe20000010000 */
[----:B------:R-:W-:Y:S01]  /*1140*/  ISETP.GE.AND P0, PT, R5, 0x1, PT ;  /* 0x000000010500780c */ /* 0x000fe20003f06270 */
[--C-:B------:R-:W-:Y:S02]  /*1150*/  HADD2.F32 R0, -RZ, R2.reuse.H0_H0 ;  /* 0x20000002ff007230 */ /* 0x100fe40000004100 */
[--C-:B------:R-:W-:Y:S02]  /*1160*/  HADD2.F32 R4, -RZ, R3.reuse.H0_H0 ;  /* 0x20000003ff047230 */ /* 0x100fe40000004100 */
[----:B------:R-:W-:Y:S02]  /*1170*/  HADD2.F32 R2, -RZ, R2.H1_H1 ;  /* 0x30000002ff027230 */ /* 0x000fe40000004100 */
[-C--:B------:R-:W-:Y:S01]  /*1180*/  FMUL.FTZ R57, R0, R29.reuse ;  /* 0x0000001d00397220 */ /* 0x080fe20000410000 */
[----:B------:R-:W-:Y:S02]  /*1190*/  HADD2.F32 R3, -RZ, R3.H1_H1 ;  /* 0x30000003ff037230 */ /* 0x000fe40000004100 */
[-C--:B------:R-:W-:Y:S01]  /*11a0*/  FMUL.FTZ R59, R4, R29.reuse ;  /* 0x0000001d043b7220 */ /* 0x080fe20000410000 */
[----:B------:R-:W-:-:S02]  /*11b0*/  FMUL.FTZ R66, R2, R29 ;  /* 0x0000001d02427220 */ /* 0x000fc40000410000 */
[----:B------:R-:W-:Y:S01]  /*11c0*/  FMUL.FTZ R68, R3, R29 ;  /* 0x0000001d03447220 */ /* 0x000fe20000410000 */
[----:B------:R-:W-:Y:S06]  /*11d0*/  @!P0 BRA `(.L_x_2288) ;  /* 0x0000001000908947 */ /* 0x000fec0003800000 */
[----:B------:R-:W0:Y:S01]  /*11e0*/  LDC.64 R16, c[0x0][0x3e0] ;  /* 0x0000f800ff107b82 */ /* 0x000e220000000a00 */
[----:B------:R-:W-:Y:S01]  /*11f0*/  FMUL.FTZ R71, R2, R60 ;  /* 0x0000003c02477220 */ /* 0x000fe20000410000 */
[----:B------:R-:W-:Y:S01]  /*1200*/  FMUL.FTZ R75, R3, R64 ;  /* 0x00000040034b7220 */ /* 0x000fe20000410000 */
[----:B------:R-:W-:Y:S01]  /*1210*/  FMUL.FTZ R69, R0, R58 ;  /* 0x0000003a00457220 */ /* 0x000fe20000410000 */
[----:B------:R-:W-:Y:S01]  /*1220*/  FMUL.FTZ R73, R4, R62 ;  /* 0x0000003e04497220 */ /* 0x000fe20000410000 */
[C---:B------:R-:W-:Y:S01]  /*1230*/  IMAD R61, R40.reuse, R5, RZ ;  /* 0x00000005283d7224 */ /* 0x040fe200078e02ff */
[----:B------:R-:W-:Y:S01]  /*1240*/  ISETP.NE.AND P0, PT, R40, RZ, PT ;  /* 0x000000ff2800720c */ /* 0x000fe20003f05270 */
[----:B------:R-:W-:Y:S01]  /*1250*/  UIADD3 UR5, UPT, UPT, UR4, 0x150, URZ ;  /* 0x0000015004057890 */ /* 0x000fe2000fffe0ff */
[----:B------:R-:W1:Y:S01]  /*1260*/  LDC.64 R18, c[0x0][0x3c0] ;  /* 0x0000f000ff127b82 */ /* 0x000e620000000a00 */
[-C--:B------:R-:W-:Y:S02]  /*1270*/  ISETP.GE.U32.AND P1, PT, R46, R54.reuse, PT ;  /* 0x000000362e00720c */ /* 0x080fe40003f26070 */
[----:B------:R-:W-:-:S02]  /*1280*/  ISETP.GE.U32.AND P2, PT, R44, R54, PT ;  /* 0x000000362c00720c */ /* 0x000fc40003f46070 */
[-C--:B------:R-:W-:Y:S02]  /*1290*/  ISETP.GE.U32.AND P3, PT, R43, R54.reuse, PT ;  /* 0x000000362b00720c */ /* 0x080fe40003f66070 */
[----:B------:R-:W-:Y:S01]  /*12a0*/  ISETP.GE.U32.AND P4, PT, R39, R54, PT ;  /* 0x000000362700720c */ /* 0x000fe20003f86070 */
[----:B------:R-:W2:Y:S01]  /*12b0*/  LDC.64 R20, c[0x0][0x3a8] ;  /* 0x0000ea00ff147b82 */ /* 0x000ea20000000a00 */
[----:B------:R-:W-:Y:S02]  /*12c0*/  VIMNMX R5, PT, PT, R5, 0x1, !PT ;  /* 0x0000000105057848 */ /* 0x000fe40007fe0100 */
[----:B------:R-:W-:Y:S02]  /*12d0*/  MOV R63, R34 ;  /* 0x00000022003f7202 */ /* 0x000fe40000000f00 */
[----:B------:R-:W-:Y:S02]  /*12e0*/  MOV R70, R37 ;  /* 0x0000002500467202 */ /* 0x000fe40000000f00 */
[----:B------:R-:W-:Y:S01]  /*12f0*/  MOV R65, R33 ;  /* 0x0000002100417202 */ /* 0x000fe20000000f00 */
[----:B------:R-:W3:Y:S01]  /*1300*/  LDC.64 R2, c[0x0][0x480] ;  /* 0x00012000ff027b82 */ /* 0x000ee20000000a00 */
[----:B------:R-:W-:-:S02]  /*1310*/  MOV R72, R36 ;  /* 0x0000002400487202 */ /* 0x000fc40000000f00 */
[----:B------:R-:W-:Y:S02]  /*1320*/  MOV R67, R32 ;  /* 0x0000002000437202 */ /* 0x000fe40000000f00 */
[----:B------:R-:W-:Y:S02]  /*1330*/  MOV R74, R35 ;  /* 0x00000023004a7202 */ /* 0x000fe40000000f00 */
[----:B------:R-:W-:Y:S02]  /*1340*/  ISETP.EQ.AND P0, PT, R31, RZ, P0 ;  /* 0x000000ff1f00720c */ /* 0x000fe40000702270 */
[----:B------:R-:W-:Y:S02]  /*1350*/  FSEL R69, R69, RZ, !P4 ;  /* 0x000000ff45457208 */ /* 0x000fe40006000000 */
[----:B------:R-:W-:Y:S02]  /*1360*/  FSEL R71, R71, RZ, !P3 ;  /* 0x000000ff47477208 */ /* 0x000fe40005800000 */
[----:B------:R-:W-:-:S02]  /*1370*/  FSEL R73, R73, RZ, !P2 ;  /* 0x000000ff49497208 */ /* 0x000fc40005000000 */
[----:B------:R-:W-:Y:S02]  /*1380*/  FSEL R75, R75, RZ, !P1 ;  /* 0x000000ff4b4b7208 */ /* 0x000fe40004800000 */
[----:B------:R-:W-:Y:S02]  /*1390*/  IADD3 R76, PT, PT, -R5, RZ, RZ ;  /* 0x000000ff054c7210 */ /* 0x000fe40007ffe1ff */
[----:B0-----:R-:W-:Y:S02]  /*13a0*/  SHF.L.U64.HI R17, R16, 0x3, R17 ;  /* 0x0000000310117819 */ /* 0x001fe40000010211 */
[----:B-1----:R-:W-:Y:S02]  /*13b0*/  SHF.L.U64.HI R19, R18, 0x3, R19 ;  /* 0x0000000312137819 */ /* 0x002fe40000010213 */
[----:B--2---:R-:W-:-:S07]  /*13c0*/  SHF.L.U64.HI R21, R20, 0x3, R21 ;  /* 0x0000000314157819 */ /* 0x004fce0000010215 */
.L_x_2291:
[----:B------:R-:W-:Y:S02]  /*13d0*/  MOV R4, R63 ;  /* 0x0000003f00047202 */ /* 0x000fe40000000f00 */
[----:B------:R-:W-:-:S06]  /*13e0*/  MOV R5, R70 ;  /* 0x0000004600057202 */ /* 0x000fcc0000000f00 */
[----:B------:R-:W2:Y:S01]  /*13f0*/  LDG.E.64 R4, desc[UR16][R4.64] ;  /* 0x0000001004047981 */ /* 0x000ea2000c1e1b00 */
[C---:B------:R-:W-:Y:S01]  /*1400*/  ISETP.GE.AND P5, PT, R53.reuse, 0x1, PT ;  /* 0x000000013500780c */ /* 0x040fe20003fa6270 */
[----:B------:R-:W0:Y:S01]  /*1410*/  S2UR UR6, SR_CgaCtaId ;  /* 0x00000000000679c3 */ /* 0x000e220000008800 */
[----:B------:R-:W-:Y:S01]  /*1420*/  UMOV UR4, 0x400 ;  /* 0x0000040000047882 */ /* 0x000fe20000000000 */
[----:B------:R-:W-:Y:S01]  /*1430*/  ISETP.GE.AND P6, PT, R53, 0x10, PT ;  /* 0x000000103500780c */ /* 0x000fe20003fc6270 */
[----:B0-----:R-:W-:Y:S01]  /*1440*/  ULEA UR4, UR6, UR4, 0x18 ;  /* 0x0000000406047291 */ /* 0x001fe2000f8ec0ff */
[----:B--2---:R-:W-:Y:S01]  /*1450*/  FMUL.FTZ R0, R5, R60 ;  /* 0x0000003c05007220 */ /* 0x004fe20000410000 */
[----:B------:R-:W-:-:S03]  /*1460*/  FMUL.FTZ R7, R4, 1.4426950216293334961 ;  /* 0x3fb8aa3b04077820 */ /* 0x000fc60000410000 */
[----:B------:R-:W-:Y:S01]  /*1470*/  FMUL.RZ R10, R0, 0.15915493667125701904 ;  /* 0x3e22f983000a7820 */ /* 0x000fe2000040c000 */
[----:B------:R-:W-:Y:S01]  /*1480*/  FMUL.FTZ R0, R5, R62 ;  /* 0x0000003e05007220 */ /* 0x000fe20000410000 */
[C---:B------:R-:W-:Y:S01]  /*1490*/  FMUL.FTZ R6, R7.reuse, R60 ;  /* 0x0000003c07067220 */ /* 0x040fe20000410000 */
[----:B------:R-:W-:Y:S01]  /*14a0*/  FMUL.FTZ R9, R7, R62 ;  /* 0x0000003e07097220 */ /* 0x000fe20000410000 */
[----:B------:R-:W0:Y:S01]  /*14b0*/  MUFU.SIN R13, R10 ;  /* 0x0000000a000d7308 */ /* 0x000e220000000400 */
[----:B------:R-:W-:Y:S01]  /*14c0*/  FMUL.RZ R4, R0, 0.15915493667125701904 ;  /* 0x3e22f98300047820 */ /* 0x000fe2000040c000 */
[C---:B------:R-:W-:Y:S01]  /*14d0*/  FMUL.FTZ R0, R5.reuse, R58 ;  /* 0x0000003a05007220 */ /* 0x040fe20000410000 */
[----:B------:R-:W-:Y:S01]  /*14e0*/  FMUL.FTZ R5, R5, R64 ;  /* 0x0000004005057220 */ /* 0x000fe20000410000 */
[----:B------:R-:W-:Y:S02]  /*14f0*/  FMUL.FTZ R11, R7, R58 ;  /* 0x0000003a070b7220 */ /* 0x000fe40000410000 */
[----:B------:R-:W-:Y:S01]  /*1500*/  FMUL.RZ R0, R0, 0.15915493667125701904 ;  /* 0x3e22f98300007820 */ /* 0x000fe2000040c000 */
[----:B------:R-:W-:Y:S01]  /*1510*/  FMUL.RZ R5, R5, 0.15915493667125701904 ;  /* 0x3e22f98305057820 */ /* 0x000fe2000040c000 */
[----:B------:R-:W-:Y:S08]  /*1520*/  MUFU.SIN R23, R4 ;  /* 0x0000000400177308 */ /* 0x000ff00000000400 */
[----:B------:R1:W-:Y:S08]  /*1530*/  MUFU.COS R25, R4 ;  /* 0x0000000400197308 */ /* 0x0003f00000000000 */
[----:B------:R-:W2:Y:S01]  /*1540*/  MUFU.COS R15, R10 ;  /* 0x0000000a000f7308 */ /* 0x000ea20000000000 */
[----:B-1----:R-:W-:-:S07]  /*1550*/  MOV R4, R67 ;  /* 0x0000004300047202 */ /* 0x002fce0000000f00 */
[----:B------:R-:W0:Y:S04]  /*1560*/  MUFU.EX2 R6, R6 ;  /* 0x0000000600067308 */ /* 0x000e280000000800 */
[----:B------:R1:W4:Y:S04]  /*1570*/  MUFU.EX2 R12, R9 ;  /* 0x00000009000c7308 */ /* 0x0003280000000800 */
[----:B------:R-:W-:Y:S01]  /*1580*/  MUFU.SIN R8, R0 ;  /* 0x0000000000087308 */ /* 0x000fe20000000400 */
[C---:B0-----:R-:W-:Y:S01]  /*1590*/  FMUL.FTZ R13, R6.reuse, R13 ;  /* 0x0000000d060d7220 */ /* 0x041fe20000410000 */
[----:B--2---:R-:W-:-:S06]  /*15a0*/  FMUL.FTZ R15, R6, R15 ;  /* 0x0000000f060f7220 */ /* 0x004fcc0000410000 */
[----:B-1----:R-:W0:Y:S01]  /*15b0*/  MUFU.SIN R9, R5 ;  /* 0x0000000500097308 */ /* 0x002e220000000400 */
[----:B------:R-:W-:Y:S01]  /*15c0*/  MOV R6, R65 ;  /* 0x0000004100067202 */ /* 0x000fe20000000f00 */
[C---:B----4-:R-:W-:Y:S01]  /*15d0*/  FMUL.FTZ R81, R12.reuse, R25 ;  /* 0x000000190c517220 */ /* 0x050fe20000410000 */
[----:B------:R-:W-:Y:S01]  /*15e0*/  FMUL.FTZ R80, R12, R23 ;  /* 0x000000170c507220 */ /* 0x000fe20000410000 */
[----:B------:R-:W-:Y:S01]  /*15f0*/  FMUL.FTZ R12, R7, R64 ;  /* 0x00000040070c7220 */ /* 0x000fe20000410000 */
[----:B------:R-:W-:Y:S02]  /*1600*/  FSEL R78, R13, RZ, !P3 ;  /* 0x000000ff0d4e7208 */ /* 0x000fe40005800000 */
[----:B------:R-:W-:Y:S01]  /*1610*/  FSEL R77, R15, 1, !P3 ;  /* 0x3f8000000f4d7808 */ /* 0x000fe20005800000 */
[----:B------:R1:W-:Y:S01]  /*1620*/  MUFU.COS R10, R0 ;  /* 0x00000000000a7308 */ /* 0x0003e20000000000 */
[----:B------:R-:W-:Y:S01]  /*1630*/  FSEL R80, R80, RZ, !P2 ;  /* 0x000000ff50507208 */ /* 0x000fe20005000000 */
[----:B------:R-:W-:Y:S01]  /*1640*/  FMUL.FTZ R14, RZ, R78 ;  /* 0x0000004eff0e7220 */ /* 0x000fe20000410000 */
[----:B------:R-:W-:-:S05]  /*1650*/  MOV R7, R72 ;  /* 0x0000004800077202 */ /* 0x000fca0000000f00 */
[----:B------:R2:W4:Y:S01]  /*1660*/  MUFU.COS R27, R5 ;  /* 0x00000005001b7308 */ /* 0x0005220000000000 */
[----:B-1----:R-:W-:-:S07]  /*1670*/  FMUL.FTZ R0, R69, R78 ;  /* 0x0000004e45007220 */ /* 0x002fce0000410000 */
[----:B------:R-:W0:Y:S01]  /*1680*/  MUFU.EX2 R12, R12 ;  /* 0x0000000c000c7308 */ /* 0x000e220000000800 */
[----:B------:R-:W-:-:S03]  /*1690*/  FFMA.FTZ R0, RZ, R77, R0 ;  /* 0x0000004dff007223 */ /* 0x000fc60000010000 */
[----:B------:R-:W1:Y:S01]  /*16a0*/  MUFU.EX2 R11, R11 ;  /* 0x0000000b000b7308 */ /* 0x000e620000000800 */
[----:B------:R-:W-:Y:S01]  /*16b0*/  FFMA.FTZ R14, R69, R77, -R14 ;  /* 0x0000004d450e7223 */ /* 0x000fe2000001080e */
[----:B------:R-:W-:Y:S01]  /*16c0*/  FADD.FTZ R13, RZ, R0 ;  /* 0x00000000ff0d7221 */ /* 0x000fe20000010000 */
[----:B------:R-:W-:Y:S01]  /*16d0*/  FSEL R81, R81, 1, !P2 ;  /* 0x3f80000051517808 */ /* 0x000fe20005000000 */
[----:B------:R5:W3:Y:S01]  /*16e0*/  LDG.E.64 R22, desc[UR16][R6.64] ;  /* 0x0000001006167981 */ /* 0x000ae2000c1e1b00 */
[----:B------:R-:W-:Y:S01]  /*16f0*/  FADD.FTZ R14, R71, R14 ;  /* 0x0000000e470e7221 */ /* 0x000fe20000010000 */
[----:B------:R-:W-:Y:S01]  /*1700*/  FMUL.FTZ R26, R80, R13 ;  /* 0x0000000d501a7220 */ /* 0x000fe20000410000 */
[----:B--2---:R-:W-:Y:S01]  /*1710*/  MOV R5, R74 ;  /* 0x0000004a00057202 */ /* 0x004fe20000000f00 */
[C---:B0-----:R-:W-:Y:S02]  /*1720*/  FMUL.FTZ R9, R12.reuse, R9 ;  /* 0x000000090c097220 */ /* 0x041fe40000410000 */
[-C--:B------:R-:W-:Y:S01]  /*1730*/  FFMA.FTZ R26, R81, R14.reuse, -R26 ;  /* 0x0000000e511a7223 */ /* 0x080fe2000001081a */
[----:B----4-:R-:W-:Y:S01]  /*1740*/  FMUL.FTZ R0, R12, R27 ;  /* 0x0000001b0c007220 */ /* 0x010fe20000410000 */
[----:B------:R0:W3:Y:S01]  /*1750*/  LDG.E.64 R24, desc[UR16][R4.64] ;  /* 0x0000001004187981 */ /* 0x0000e2000c1e1b00 */
[----:B-----5:R-:W-:Y:S01]  /*1760*/  FMUL.FTZ R6, R80, R14 ;  /* 0x0000000e50067220 */ /* 0x020fe20000410000 */
[----:B-1----:R-:W-:Y:S01]  /*1770*/  FMUL.FTZ R10, R11, R10 ;  /* 0x0000000a0b0a7220 */ /* 0x002fe20000410000 */
[----:B------:R-:W-:Y:S01]  /*1780*/  FSEL R79, R9, RZ, !P1 ;  /* 0x000000ff094f7208 */ /* 0x000fe20004800000 */
[----:B------:R-:W-:Y:S01]  /*1790*/  FADD.FTZ R26, R73, R26 ;  /* 0x0000001a491a7221 */ /* 0x000fe20000010000 */
[----:B------:R-:W-:Y:S01]  /*17a0*/  FFMA.FTZ R6, R81, R13, R6 ;  /* 0x0000000d51067223 */ /* 0x000fe20000010006 */
[----:B------:R-:W-:Y:S01]  /*17b0*/  FMUL.FTZ R8, R11, R8 ;  /* 0x000000080b087220 */ /* 0x000fe20000410000 */
[----:B------:R-:W-:Y:S01]  /*17c0*/  FSEL R83, R10, 1, !P4 ;  /* 0x3f8000000a537808 */ /* 0x000fe20006000000 */
[----:B------:R-:W-:Y:S01]  /*17d0*/  FMUL.FTZ R9, R79, R26 ;  /* 0x0000001a4f097220 */ /* 0x000fe20000410000 */
[----:B------:R-:W-:Y:S01]  /*17e0*/  FSEL R0, R0, 1, !P1 ;  /* 0x3f80000000007808 */ /* 0x000fe20004800000 */
[----:B------:R-:W-:Y:S01]  /*17f0*/  FADD.FTZ R6, RZ, R6 ;  /* 0x00000006ff067221 */ /* 0x000fe20000010000 */
[----:B------:R-:W-:Y:S01]  /*1800*/  FSEL R82, R8, RZ, !P4 ;  /* 0x000000ff08527208 */ /* 0x000fe20006000000 */
[----:B0-----:R-:W-:-:S02]  /*1810*/  FMUL.FTZ R5, R83, R78 ;  /* 0x0000004e53057220 */ /* 0x001fc40000410000 */
[-C--:B------:R-:W-:Y:S01]  /*1820*/  FMUL.FTZ R7, R79, R6.reuse ;  /* 0x000000064f077220 */ /* 0x080fe20000410000 */
[----:B------:R-:W-:Y:S01]  /*1830*/  FFMA.FTZ R9, R0, R6, R9 ;  /* 0x0000000600097223 */ /* 0x000fe20000010009 */
[C---:B------:R-:W-:Y:S01]  /*1840*/  FMUL.FTZ R4, R82.reuse, R78 ;  /* 0x0000004e52047220 */ /* 0x040fe20000410000 */
[-C--:B------:R-:W-:Y:S01]  /*1850*/  FFMA.FTZ R5, R82, R77.reuse, R5 ;  /* 0x0000004d52057223 */ /* 0x080fe20000010005 */
[----:B------:R-:W-:Y:S01]  /*1860*/  FFMA.FTZ R26, R0, R26, -R7 ;  /* 0x0000001a001a7223 */ /* 0x000fe20000010807 */
[----:B------:R-:W-:Y:S01]  /*1870*/  FADD.FTZ R8, RZ, R9 ;  /* 0x00000009ff087221 */ /* 0x000fe20000010000 */
[----:B------:R-:W-:Y:S01]  /*1880*/  FFMA.FTZ R4, R83, R77, -R4 ;  /* 0x0000004d53047223 */ /* 0x000fe20000010804 */
[C---:B------:R-:W-:Y:S01]  /*1890*/  FMUL.FTZ R6, R80.reuse, R5 ;  /* 0x0000000550067220 */ /* 0x040fe20000410000 */
[----:B------:R-:W-:Y:S02]  /*18a0*/  FADD.FTZ R9, R75, R26 ;  /* 0x0000001a4b097221 */ /* 0x000fe40000010000 */
[----:B------:R-:W0:Y:S01]  /*18b0*/  SHFL.UP PT, R12, R8, 0x1, RZ ;  /* 0x04200000080c7989 */ /* 0x000e2200000e00ff */
[-C--:B------:R-:W-:Y:S01]  /*18c0*/  FFMA.FTZ R6, R81, R4.reuse, -R6 ;  /* 0x0000000451067223 */ /* 0x080fe20000010806 */
[----:B------:R-:W-:-:S02]  /*18d0*/  FMUL.FTZ R4, R80, R4 ;  /* 0x0000000450047220 */ /* 0x000fc40000410000 */
[----:B------:R-:W1:Y:S02]  /*18e0*/  SHFL.UP PT, R7, R9, 0x1, RZ ;  /* 0x0420000009077989 */ /* 0x000e6400000e00ff */
[----:B------:R-:W-:Y:S01]  /*18f0*/  FFMA.FTZ R4, R81, R5, R4 ;  /* 0x0000000551047223 */ /* 0x000fe20000010004 */
[----:B------:R-:W-:-:S03]  /*1900*/  FMUL.FTZ R5, R79, R6 ;  /* 0x000000064f057220 */ /* 0x000fc60000410000 */
[-C--:B------:R-:W-:Y:S01]  /*1910*/  FMUL.FTZ R11, R79, R4.reuse ;  /* 0x000000044f0b7220 */ /* 0x080fe20000410000 */
[----:B------:R-:W-:-:S03]  /*1920*/  FFMA.FTZ R10, R0, R4, R5 ;  /* 0x00000004000a7223 */ /* 0x000fc60000010005 */
        /* <DEDUP_REMOVED lines=55> */
[-C--:B----4-:R-:W-:Y:S01]  /*1ca0*/  @P5 FFMA.FTZ R10, R10, R4.reuse, R13 ;  /* 0x000000040a0a5223 */ /* 0x090fe2000001000d */
[----:B------:R-:W-:Y:S02]  /*1cb0*/  @P5 FADD.FTZ R9, R9, R12 ;  /* 0x0000000c09095221 */ /* 0x000fe40000010000 */
[----:B------:R-:W0:Y:S01]  /*1cc0*/  SHFL.UP PT, R15, R8, 0x10, RZ ;  /* 0x06000000080f7989 */ /* 0x000e2200000e00ff */
[----:B------:R-:W-:-:S03]  /*1cd0*/  @P5 FFMA.FTZ R11, R11, R4, -R6 ;  /* 0x000000040b0b5223 */ /* 0x000fc60000010806 */
[----:B------:R-:W1:Y:S04]  /*1ce0*/  SHFL.UP PT, R12, R10, 0x10, RZ ;  /* 0x060000000a0c7989 */ /* 0x000e6800000e00ff */
[----:B------:R-:W2:Y:S04]  /*1cf0*/  SHFL.UP PT, R14, R9, 0x10, RZ ;  /* 0x06000000090e7989 */ /* 0x000ea800000e00ff */
[----:B------:R-:W4:Y:S01]  /*1d00*/  SHFL.UP PT, R13, R11, 0x10, RZ ;  /* 0x060000000b0d7989 */ /* 0x000f2200000e00ff */
[----:B------:R-:W-:Y:S01]  /*1d10*/  HFMA2 R4, -RZ, RZ, 1.875, 0 ;  /* 0x3f800000ff047431 */ /* 0x000fe200000001ff */
[----:B------:R-:W-:-:S02]  /*1d20*/  CS2R R6, SRZ ;  /* 0x0000000000067805 */ /* 0x000fc4000001ff00 */
[----:B------:R-:W-:Y:S02]  /*1d30*/  MOV R5, RZ ;  /* 0x000000ff00057202 */ /* 0x000fe40000000f00 */
[----:B------:R-:W-:-:S04]  /*1d40*/  ISETP.NE.AND P5, PT, R53, 0x1f, PT ;  /* 0x0000001f3500780c */ /* 0x000fc80003fa5270 */
[----:B------:R-:W5:Y:S01]  /*1d50*/  @P0 LDS.128 R4, [UR5] ;  /* 0x00000005ff040984 */ /* 0x000f620008000c00 */
[CC--:B0-----:R-:W-:Y:S01]  /*1d60*/  FMUL.FTZ R84, R10.reuse, R15.reuse ;  /* 0x0000000f0a547220 */ /* 0x0c1fe20000410000 */
[C---:B------:R-:W-:Y:S01]  /*1d70*/  FMUL.FTZ R27, R11.reuse, R15 ;  /* 0x0000000f0b1b7220 */ /* 0x040fe20000410000 */
[CC--:B-1----:R-:W-:Y:S01]  /*1d80*/  FMUL.FTZ R26, R10.reuse, R12.reuse ;  /* 0x0000000c0a1a7220 */ /* 0x0c2fe20000410000 */
[C---:B------:R-:W-:Y:S01]  /*1d90*/  FMUL.FTZ R15, R11.reuse, R12 ;  /* 0x0000000c0b0f7220 */ /* 0x040fe20000410000 */
[CC--:B--2---:R-:W-:Y:S01]  /*1da0*/  FFMA.FTZ R84, R11.reuse, R14.reuse, -R84 ;  /* 0x0000000e0b547223 */ /* 0x0c4fe20000010854 */
[C---:B------:R-:W-:Y:S01]  /*1db0*/  FFMA.FTZ R27, R10.reuse, R14, R27 ;  /* 0x0000000e0a1b7223 */ /* 0x040fe2000001001b */
[-C--:B----4-:R-:W-:Y:S01]  /*1dc0*/  FFMA.FTZ R12, R11, R13.reuse, -R26 ;  /* 0x0000000d0b0c7223 */ /* 0x090fe2000001081a */
[----:B------:R-:W-:Y:S01]  /*1dd0*/  FFMA.FTZ R13, R10, R13, R15 ;  /* 0x0000000d0a0d7223 */ /* 0x000fe2000001000f */
[----:B------:R-:W-:Y:S01]  /*1de0*/  FADD.FTZ R14, R9, R84 ;  /* 0x00000054090e7221 */ /* 0x000fe20000010000 */
[----:B------:R-:W-:-:S05]  /*1df0*/  FADD.FTZ R15, R8, R27 ;  /* 0x0000001b080f7221 */ /* 0x000fca0000010000 */
[----:B------:R-:W-:Y:S01]  /*1e00*/  @!P5 STS.128 [UR4+0x110], R12 ;  /* 0x0001100cff00d988 */ /* 0x000fe20008000c04 */
[----:B------:R-:W-:Y:S02]  /*1e10*/  FSEL R84, R11, R12, !P6 ;  /* 0x0000000c0b547208 */ /* 0x000fe40007000000 */
[----:B------:R-:W-:Y:S02]  /*1e20*/  FSEL R85, R10, R13, !P6 ;  /* 0x0000000d0a557208 */ /* 0x000fe40007000000 */
[----:B------:R-:W-:Y:S02]  /*1e30*/  FSEL R86, R9, R14, !P6 ;  /* 0x0000000e09567208 */ /* 0x000fe40007000000 */
[----:B------:R-:W-:Y:S01]  /*1e40*/  FSEL R87, R8, R15, !P6 ;  /* 0x0000000f08577208 */ /* 0x000fe20007000000 */
[----:B------:R-:W-:Y:S01]  /*1e50*/  BAR.SYNC.DEFER_BLOCKING 0x0 ;  /* 0x0000000000007b1d */ /* 0x000fe20000010000 */
[----:B------:R-:W-:Y:S02]  /*1e60*/  ISETP.NE.AND P6, PT, R53, RZ, PT ;  /* 0x000000ff3500720c */ /* 0x000fe40003fc5270 */
[----:B------:R-:W-:-:S11]  /*1e70*/  ISETP.NE.AND P5, PT, R31, RZ, PT ;  /* 0x000000ff1f00720c */ /* 0x000fd60003fa5270 */
[----:B-----5:R-:W-:Y:S04]  /*1e80*/  @!P6 STS.128 [UR4+0x130], R4 ;  /* 0x00013004ff00e988 */ /* 0x020fe80008000c04 */
[----:B------:R-:W-:Y:S01]  /*1e90*/  LDS.128 R8, [UR4+0x110] ;  /* 0x00011004ff087984 */ /* 0x000fe20008000c00 */
[----:B------:R-:W-:Y:S06]  /*1ea0*/  BAR.SYNC.DEFER_BLOCKING 0x0 ;  /* 0x0000000000007b1d */ /* 0x000fec0000010000 */
[----:B------:R-:W0:Y:S04]  /*1eb0*/  SHFL.UP PT, R90, R85, 0x1, RZ ;  /* 0x04200000555a7989 */ /* 0x000e2800000e00ff */
[----:B------:R-:W-:Y:S04]  /*1ec0*/  @P5 LDS.64 R26, [UR4+0x138] ;  /* 0x00013804ff1a5984 */ /* 0x000fe80008000a00 */
[----:B------:R-:W1:Y:S04]  /*1ed0*/  SHFL.UP PT, R91, R84, 0x1, RZ ;  /* 0x04200000545b7989 */ /* 0x000e6800000e00ff */
[----:B------:R-:W2:Y:S04]  /*1ee0*/  SHFL.UP PT, R89, R86, 0x1, RZ ;  /* 0x0420000056597989 */ /* 0x000ea800000e00ff */
[----:B------:R-:W4:Y:S01]  /*1ef0*/  SHFL.UP PT, R88, R87, 0x1, RZ ;  /* 0x0420000057587989 */ /* 0x000f2200000e00ff */
[----:B0-----:R-:W-:-:S02]  /*1f00*/  @!P6 MOV R90, R5 ;  /* 0x00000005005ae202 */ /* 0x001fc40000000f00 */
[----:B-1----:R-:W-:Y:S02]  /*1f10*/  @!P6 MOV R91, R4 ;  /* 0x00000004005be202 */ /* 0x002fe40000000f00 */
[----:B--2---:R-:W-:Y:S02]  /*1f20*/  @!P6 MOV R89, R6 ;  /* 0x000000060059e202 */ /* 0x004fe40000000f00 */
        /* <DEDUP_REMOVED lines=8> */
[----:B------:R-:W-:Y:S01]  /*1fb0*/  FMUL.FTZ R82, R82, R88 ;  /* 0x0000005852527220 */ /* 0x000fe20000410000 */
[----:B---3--:R-:W-:-:S03]  /*1fc0*/  FMUL.FTZ R15, R23, R25 ;  /* 0x00000019170f7220 */ /* 0x008fc60000410000 */
[C---:B------:R-:W-:Y:S01]  /*1fd0*/  FFMA.FTZ R82, R83.reuse, R89, -R82 ;  /* 0x0000005953527223 */ /* 0x040fe20000010852 */
[----:B------:R-:W-:Y:S01]  /*1fe0*/  FFMA.FTZ R12, R83, R88, R12 ;  /* 0x00000058530c7223 */ /* 0x000fe2000001000c */
[C---:B------:R-:W-:Y:S02]  /*1ff0*/  FMUL.FTZ R14, R22.reuse, R25 ;  /* 0x00000019160e7220 */ /* 0x040fe40000410000 */
[----:B------:R-:W-:Y:S01]  /*2000*/  FADD.FTZ R13, R69, R82 ;  /* 0x00000052450d7221 */ /* 0x000fe20000010000 */
[-C--:B------:R-:W-:Y:S01]  /*2010*/  FFMA.FTZ R22, R22, R24.reuse, -R15 ;  /* 0x0000001816167223 */ /* 0x080fe2000001080f */
[----:B------:R-:W-:Y:S02]  /*2020*/  FADD.FTZ R12, RZ, R12 ;  /* 0x0000000cff0c7221 */ /* 0x000fe40000010000 */
[C---:B------:R-:W-:Y:S01]  /*2030*/  FMUL.FTZ R15, R78.reuse, R13 ;  /* 0x0000000d4e0f7220 */ /* 0x040fe20000410000 */
[----:B------:R-:W-:Y:S01]  /*2040*/  FFMA.FTZ R23, R23, R24, R14 ;  /* 0x0000001817177223 */ /* 0x000fe2000001000e */
[-C--:B------:R-:W-:Y:S01]  /*2050*/  FMUL.FTZ R26, R78, R12.reuse ;  /* 0x0000000c4e1a7220 */ /* 0x080fe20000410000 */
[----:B------:R-:W-:Y:S01]  /*2060*/  FMUL.FTZ R25, R9, R7 ;  /* 0x0000000709197220 */ /* 0x000fe20000410000 */
[----:B------:R-:W-:Y:S01]  /*2070*/  FFMA.FTZ R14, R77, R12, R15 ;  /* 0x0000000c4d0e7223 */ /* 0x000fe2000001000f */
[----:B------:R-:W-:Y:S01]  /*2080*/  FMUL.FTZ R15, R9, R5 ;  /* 0x00000005090f7220 */ /* 0x000fe20000410000 */
[----:B------:R-:W-:Y:S01]  /*2090*/  FFMA.FTZ R26, R77, R13, -R26 ;  /* 0x0000000d4d1a7223 */ /* 0x000fe2000001081a */
[CC--:B------:R-:W-:Y:S01]  /*20a0*/  FFMA.FTZ R25, R8.reuse, R6.reuse, -R25 ;  /* 0x0000000608197223 */ /* 0x0c0fe20000010819 */
[----:B------:R-:W-:Y:S01]  /*20b0*/  FADD.FTZ R14, RZ, R14 ;  /* 0x0000000eff0e7221 */ /* 0x000fe20000010000 */
[----:B------:R-:W-:Y:S01]  /*20c0*/  FMUL.FTZ R27, R9, R6 ;  /* 0x00000006091b7220 */ /* 0x000fe20000410000 */
[----:B------:R-:W-:Y:S01]  /*20d0*/  ISETP.NE.AND P5, PT, R31, RZ, PT ;  /* 0x000000ff1f00720c */ /* 0x000fe20003fa5270 */
[-C--:B------:R-:W-:Y:S01]  /*20e0*/  FMUL.FTZ R6, R9, R4.reuse ;  /* 0x0000000409067220 */ /* 0x080fe20000410000 */
[----:B------:R-:W-:Y:S01]  /*20f0*/  FFMA.FTZ R4, R8, R4, -R15 ;  /* 0x0000000408047223 */ /* 0x000fe2000001080f */
[----:B------:R-:W-:Y:S01]  /*2100*/  FADD.FTZ R15, R71, R26 ;  /* 0x0000001a470f7221 */ /* 0x000fe20000010000 */
[----:B------:R-:W-:-:S03]  /*2110*/  FMUL.FTZ R24, R80, R14 ;  /* 0x0000000e50187220 */ /* 0x000fc60000410000 */
[-C--:B------:R-:W-:Y:S01]  /*2120*/  FMUL.FTZ R9, R80, R15.reuse ;  /* 0x0000000f50097220 */ /* 0x080fe20000410000 */
[----:B------:R-:W-:Y:S01]  /*2130*/  FFMA.FTZ R24, R81, R15, -R24 ;  /* 0x0000000f51187223 */ /* 0x000fe20000010818 */
[C---:B------:R-:W-:Y:S01]  /*2140*/  FFMA.FTZ R5, R8.reuse, R5, R6 ;  /* 0x0000000508057223 */ /* 0x040fe20000010006 */
[----:B------:R-:W-:Y:S01]  /*2150*/  FMUL.FTZ R77, R23, R12 ;  /* 0x0000000c174d7220 */ /* 0x000fe20000410000 */
[----:B------:R-:W-:Y:S01]  /*2160*/  FFMA.FTZ R8, R8, R7, R27 ;  /* 0x0000000708087223 */ /* 0x000fe2000001001b */
[----:B------:R-:W-:Y:S01]  /*2170*/  FFMA.FTZ R9, R81, R14, R9 ;  /* 0x0000000e51097223 */ /* 0x000fe20000010009 */
[----:B------:R-:W-:Y:S01]  /*2180*/  FADD.FTZ R24, R73, R24 ;  /* 0x0000001849187221 */ /* 0x000fe20000010000 */
[----:B------:R-:W-:Y:S01]  /*2190*/  BSSY.RECONVERGENT B0, `(.L_x_2289) ;  /* 0x000000e000007945 */ /* 0x000fe20003800200 */
[----:B------:R-:W-:Y:S01]  /*21a0*/  FFMA.FTZ R12, R22, R13, -R77 ;  /* 0x0000000d160c7223 */ /* 0x000fe2000001084d */
[----:B------:R-:W-:Y:S01]  /*21b0*/  FADD.FTZ R6, R10, R25 ;  /* 0x000000190a067221 */ /* 0x000fe20000010000 */
        /* <DEDUP_REMOVED lines=11> */
.L_x_2290:
[----:B------:R-:W-:Y:S05]  /*2270*/  BSYNC.RECONVERGENT B0 ;  /* 0x0000000000007941 */ /* 0x000fea0003800200 */
.L_x_2289:
[----:B------:R-:W-:Y:S01]  /*2280*/  LEA R67, P6, R16, R67, 0x3 ;  /* 0x0000004310437211 */ /* 0x000fe200078c18ff */
[-C--:B0-----:R-:W-:Y:S01]  /*2290*/  FFMA.FTZ R6, R0, R26.reuse, R13 ;  /* 0x0000001a00067223 */ /* 0x081fe2000001000d */
[----:B------:R-:W-:Y:S01]  /*22a0*/  IADD3 R76, PT, PT, R76, 0x1, RZ ;  /* 0x000000014c4c7810 */ /* 0x000fe20007ffe0ff */
[----:B------:R-:W-:Y:S01]  /*22b0*/  FMUL.FTZ R79, R79, R26 ;  /* 0x0000001a4f4f7220 */ /* 0x000fe20000410000 */
[----:B------:R-:W-:Y:S01]  /*22c0*/  IADD3.X R74, PT, PT, R74, R17, RZ, P6, !PT ;  /* 0x000000114a4a7210 */ /* 0x000fe200037fe4ff */
[----:B------:R-:W-:Y:S01]  /*22d0*/  FADD.FTZ R6, RZ, R6 ;  /* 0x00000006ff067221 */ /* 0x000fe20000010000 */
[----:B------:R-:W-:Y:S01]  /*22e0*/  ISETP.NE.AND P6, PT, R76, RZ, PT ;  /* 0x000000ff4c00720c */ /* 0x000fe20003fc5270 */
[----:B------:R-:W-:Y:S01]  /*22f0*/  FFMA.FTZ R0, R0, R24, -R79 ;  /* 0x0000001800007223 */ /* 0x000fe2000001084f */
[C---:B------:R-:W-:Y:S01]  /*2300*/  FMUL.FTZ R5, R23.reuse, R14 ;  /* 0x0000000e17057220 */ /* 0x040fe20000410000 */
[C---:B------:R-:W-:Y:S01]  /*2310*/  FMUL.FTZ R7, R23.reuse, R26 ;  /* 0x0000001a17077220 */ /* 0x040fe20000410000 */
[----:B------:R-:W-:Y:S01]  /*2320*/  LEA R65, P5, R18, R65, 0x3 ;  /* 0x0000004112417211 */ /* 0x000fe200078a18ff */
[----:B------:R-:W-:Y:S01]  /*2330*/  FMUL.FTZ R23, R23, R6 ;  /* 0x0000000617177220 */ /* 0x000fe20000410000 */
[----:B------:R-:W-:Y:S01]  /*2340*/  FADD.FTZ R0, R75, R0 ;  /* 0x000000004b007221 */ /* 0x000fe20000010000 */
[----:B------:R-:W-:Y:S01]  /*2350*/  FFMA.FTZ R5, R22, R15, -R5 ;  /* 0x0000000f16057223 */ /* 0x000fe20000010805 */
[----:B------:R-:W-:Y:S01]  /*2360*/  IADD3.X R72, PT, PT, R72, R19, RZ, P5, !PT ;  /* 0x0000001348487210 */ /* 0x000fe20002ffe4ff */
[C---:B------:R-:W-:Y:S01]  /*2370*/  FFMA.FTZ R4, R22.reuse, R24, -R7 ;  /* 0x0000001816047223 */ /* 0x040fe20000010807 */
[----:B------:R-:W-:Y:S01]  /*2380*/  FFMA.FTZ R23, R22, R0, -R23 ;  /* 0x0000000016177223 */ /* 0x000fe20000010817 */
[----:B------:R-:W-:Y:S01]  /*2390*/  LEA R63, P5, R20, R63, 0x3 ;  /* 0x0000003f143f7211 */ /* 0x000fe200078a18ff */
[----:B------:R-:W-:Y:S01]  /*23a0*/  UIADD3 UR5, UPT, UPT, UR5, 0x10, URZ ;  /* 0x0000001005057890 */ /* 0x000fe2000fffe0ff */
[----:B------:R-:W-:Y:S01]  /*23b0*/  FFMA.FTZ R57, R12, 2, R57 ;  /* 0x400000000c397823 */ /* 0x000fe20000010039 */
[----:B------:R-:W-:Y:S01]  /*23c0*/  FFMA.FTZ R66, R5, 2, R66 ;  /* 0x4000000005427823 */ /* 0x000fe20000010042 */
[----:B------:R-:W-:Y:S01]  /*23d0*/  FFMA.FTZ R59, R4, 2, R59 ;  /* 0x40000000043b7823 */ /* 0x000fe2000001003b */
[----:B------:R-:W-:Y:S01]  /*23e0*/  FFMA.FTZ R68, R23, 2, R68 ;  /* 0x4000000017447823 */ /* 0x000fe20000010044 */
[----:B------:R-:W-:-:S02]  /*23f0*/  IADD3.X R70, PT, PT, R70, R21, RZ, P5, !PT ;  /* 0x0000001546467210 */ /* 0x000fc40002ffe4ff */
[----:B------:R-:W-:Y:S01]  /*2400*/  IADD3 R61, PT, PT, R61, 0x1, RZ ;  /* 0x000000013d3d7810 */ /* 0x000fe20007ffe0ff */
[----:B------:R-:W-:Y:S06]  /*2410*/  @P6 BRA `(.L_x_2291) ;  /* 0xffffffec00ec6947 */ /* 0x000fec000383ffff */
.L_x_2288:
[----:B------:R-:W-:Y:S01]  /*2420*/  BAR.SYNC.DEFER_BLOCKING 0x0 ;  /* 0x0000000000007b1d */ /* 0x000fe20000010000 */
[----:B------:R-:W-:Y:S01]  /*2430*/  ISETP.NE.AND P0, PT, R31, RZ, PT ;  /* 0x000000ff1f00720c */ /* 0x000fe20003f05270 */
[----:B------:R-:W-:Y:S01]  /*2440*/  HFMA2 R53, -RZ, RZ, 0, 0 ;  /* 0x00000000ff357431 */ /* 0x000fe200000001ff */
[----:B------:R-:W-:Y:S02]  /*2450*/  F2FP.F16.F32.PACK_AB R58, R66, R57 ;  /* 0x00000039423a723e */ /* 0x000fe400000000ff */
[----:B------:R-:W-:-:S03]  /*2460*/  F2FP.F16.F32.PACK_AB R59, R68, R59 ;  /* 0x0000003b443b723e */ /* 0x000fc600000000ff */
[----:B------:R-:W0:Y:S01]  /*2470*/  LDC.64 R12, c[0x0][0x420] ;  /* 0x00010800ff0c7b82 */ /* 0x000e220000000a00 */
[----:B------:R-:W-:-:S07]  /*2480*/  IADD3 R40, PT, PT, R40, 0x1, RZ ;  /* 0x0000000128287810 */ /* 0x000fce0007ffe0ff */
[----:B------:R-:W1:Y:S01]  /*2490*/  LDC.64 R14, c[0x0][0x428] ;  /* 0x00010a00ff0e7b82 */ /* 0x000e620000000a00 */
[----:B------:R-:W-:Y:S01]  /*24a0*/  STS.64 [R56], R58 ;  /* 0x0000003a38007388 */ /* 0x000fe20000000a00 */
[----:B------:R-:W-:-:S03]  /*24b0*/  NOP ;  /* 0x0000000000007918 */ /* 0x000fc60000000000 */
[----:B------:R-:W-:Y:S01]  /*24c0*/  LDS.U16 R5, [R55] ;  /* 0x0000000037057984 */ /* 0x000fe20000000400 */
[----:B0-----:R-:W-:-:S03]  /*24d0*/  IMAD.WIDE.U32 R2, R12, UR18, R52 ;  /* 0x000000120c027c25 */ /* 0x001fc6000f8e0034 */
[----:B------:R-:W-:Y:S01]  /*24e0*/  LDS.U16 R7, [R55+0x40] ;  /* 0x0000400037077984 */ /* 0x000fe20000000400 */
[----:B------:R-:W-:-:S03]  /*24f0*/  IMAD R3, R13, UR18, R3 ;  /* 0x000000120d037c24 */ /* 0x000fc6000f8e0203 */
[----:B------:R-:W-:Y:S01]  /*2500*/  LDS.U16 R9, [R55+0x80] ;  /* 0x0000800037097984 */ /* 0x000fe20000000400 */
[----:B-1----:R-:W-:-:S03]  /*2510*/  IMAD.WIDE.U32 R2, R28, R14, R2 ;  /* 0x0000000e1c027225 */ /* 0x002fc600078e0002 */
[----:B------:R-:W-:Y:S01]  /*2520*/  LDS.U16 R11, [R55+0xc0] ;  /* 0x0000c000370b7984 */ /* 0x000fe20000000400 */
[----:B------:R-:W-:Y:S01]  /*2530*/  IMAD R4, R28, R15, R3 ;  /* 0x0000000f1c047224 */ /* 0x000fe200078e0203 */
[C---:B------:R-:W-:Y:S02]  /*2540*/  IADD3 R3, P4, PT, R45.reuse, R2, RZ ;  /* 0x000000022d037210 */ /* 0x040fe40007f9e0ff */
[----:B------:R-:W-:Y:S01]  /*2550*/  @!P0 STS [UR4+0x100], R54 ;  /* 0x00010036ff008988 */ /* 0x000fe20008000804 */
[----:B------:R-:W-:Y:S06]  /*2560*/  BAR.SYNC.DEFER_BLOCKING 0x0 ;  /* 0x0000000000007b1d */ /* 0x000fec0000010000 */
[----:B------:R-:W0:Y:S01]  /*2570*/  LDS R0, [UR4+0x100] ;  /* 0x00010004ff007984 */ /* 0x000e220008000800 */
[----:B------:R-:W1:Y:S01]  /*2580*/  LDCU.64 UR4, c[0x0][0x478] ;  /* 0x00008f00ff0477ac */ /* 0x000e620008000a00 */
[----:B0-----:R-:W-:-:S02]  /*2590*/  ISETP.GE.AND P0, PT, R45, R0, PT ;  /* 0x000000002d00720c */ /* 0x001fc40003f06270 */
[-C--:B------:R-:W-:Y:S02]  /*25a0*/  ISETP.GE.AND P1, PT, R49, R0.reuse, PT ;  /* 0x000000003100720c */ /* 0x080fe40003f26270 */
[-C--:B------:R-:W-:Y:S02]  /*25b0*/  ISETP.GE.AND P2, PT, R50, R0.reuse, PT ;  /* 0x000000003200720c */ /* 0x080fe40003f46270 */
[----:B------:R-:W-:Y:S02]  /*25c0*/  ISETP.GE.AND P3, PT, R51, R0, PT ;  /* 0x000000003300720c */ /* 0x000fe40003f66270 */
[----:B------:R-:W-:Y:S02]  /*25d0*/  IADD3.X R0, PT, PT, RZ, R4, RZ, P4, !PT ;  /* 0x00000004ff007210 */ /* 0x000fe400027fe4ff */
[C---:B-1----:R-:W-:Y:S01]  /*25e0*/  LEA R2, P4, R3.reuse, UR4, 0x1 ;  /* 0x0000000403027c11 */ /* 0x042fe2000f8808ff */
[----:B------:R-:W0:Y:S03]  /*25f0*/  LDCU UR4, c[0x0][0x394] ;  /* 0x00007280ff0477ac */ /* 0x000e260008000800 */
[----:B------:R-:W-:-:S05]  /*2600*/  LEA.HI.X R3, R3, UR5, R0, 0x1, P4 ;  /* 0x0000000503037c11 */ /* 0x000fca000a0f0c00 */
[----:B------:R1:W-:Y:S04]  /*2610*/  @!P3 STG.E.U16 desc[UR16][R2.64+0xc0], R11 ;  /* 0x0000c00b0200b986 */ /* 0x0003e8000c101510 */
[----:B------:R1:W-:Y:S04]  /*2620*/  @!P0 STG.E.U16 desc[UR16][R2.64], R5 ;  /* 0x0000000502008986 */ /* 0x0003e8000c101510 */
[----:B------:R1:W-:Y:S01]  /*2630*/  @!P1 STG.E.U16 desc[UR16][R2.64+0x40], R7 ;  /* 0x0000400702009986 */ /* 0x0003e2000c101510 */
[----:B------:R-:W-:Y:S02]  /*2640*/  IADD3 R42, P1, PT, R42, 0x100, RZ ;  /* 0x000001002a2a7810 */ /* 0x000fe40007f3e0ff */
[----:B0-----:R-:W-:Y:S01]  /*2650*/  ISETP.GE.AND P0, PT, R40, UR4, PT ;  /* 0x0000000428007c0c */ /* 0x001fe2000bf06270 */
[----:B------:R1:W-:Y:S01]  /*2660*/  @!P2 STG.E.U16 desc[UR16][R2.64+0x80], R9 ;  /* 0x000080090200a986 */ /* 0x0003e2000c101510 */
[----:B------:R-:W-:-:S02]  /*2670*/  IADD3 R41, P2, PT, R41, 0x100, RZ ;  /* 0x0000010029297810 */ /* 0x000fc40007f5e0ff */
[----:B------:R-:W-:Y:S02]  /*2680*/  IADD3.X R48, PT, PT, RZ, R48, RZ, P1, !PT ;  /* 0x00000030ff307210 */ /* 0x000fe40000ffe4ff */
[----:B------:R-:W-:-:S07]  /*2690*/  IADD3.X R47, PT, PT, RZ, R47, RZ, P2, !PT ;  /* 0x0000002fff2f7210 */ /* 0x000fce00017fe4ff */
[----:B-1----:R-:W-:Y:S05]  /*26a0*/  @!P0 BRA `(.L_x_2292) ;  /* 0xffffffdc008c8947 */ /* 0x002fea000383ffff */
[----:B------:R-:W-:Y:S05]  /*26b0*/  EXIT ;  /* 0x000000000000794d */ /* 0x000fea0003800000 */
.L_x_2293:
        /* <DEDUP_REMOVED lines=12> */
.L_x_5062:


//--------------------- .text._Z25selective_scan_fwd_kernelI32Selective_Scan_fwd_kernel_traitsILi32ELi4ELi1ELb0ELb0ELb0ELb1EN3c104HalfENS1_7complexIfEEEEv13SSMParamsBase --------------------------
	.section	.text._Z25selective_scan_fwd_kernelI32Selective_Scan_fwd_kernel_traitsILi32ELi4ELi1ELb0ELb0ELb0ELb1EN3c104HalfENS1_7complexIfEEEEv13SSMParamsBase,"ax",@progbits
	.align	128
        .global         _Z25selective_scan_fwd_kernelI32Selective_Scan_fwd_kernel_traitsILi32ELi4ELi1ELb0ELb0ELb0ELb1EN3c104HalfENS1_7complexIfEEEEv13SSMParamsBase
        .type           _Z25selective_scan_fwd_kernelI32Selective_Scan_fwd_kernel_traitsILi32ELi4ELi1ELb0ELb0ELb0ELb1EN3c104HalfENS1_7complexIfEEEEv13SSMParamsBase,@function
        .size           _Z25selective_scan_fwd_kernelI32Selective_Scan_fwd_kernel_traitsILi32ELi4ELi1ELb0ELb0ELb0ELb1EN3c104HalfENS1_7complexIfEEEEv13SSMParamsBase,(.L_x_5063 - _Z25selective_scan_fwd_kernelI32Selective_Scan_fwd_kernel_traitsILi32ELi4ELi1ELb0ELb0ELb0ELb1EN3c104HalfENS1_7complexIfEEEEv13SSMParamsBase)
        .other          _Z25selective_scan_fwd_kernelI32Selective_Scan_fwd_kernel_traitsILi32ELi4ELi1ELb0ELb0ELb0ELb1EN3c104HalfENS1_7complexIfEEEEv13SSMParamsBase,@"STO_CUDA_ENTRY STV_DEFAULT"
_Z25selective_scan_fwd_kernelI32Selective_Scan_fwd_kernel_traitsILi32ELi4ELi1ELb0ELb0ELb0ELb1EN3c104HalfENS1_7complexIfEEEEv13SSMParamsBase:
.text._Z25selective_scan_fwd_kernelI32Selective_Scan_fwd_kernel_traitsILi32ELi4ELi1ELb0ELb0ELb0ELb1EN3c104HalfENS1_7complexIfEEEEv13SSMParamsBase:
        /* <DEDUP_REMOVED lines=35> */
[----:B------:R-:W2:Y:S01]  /*0230*/  LDCU UR4, c[0x0][0x38c] ;  /* 0x00007180ff0477ac */ /* 0x000ea20008000800 */
[----:B------:R-:W-:Y:S01]  /*0240*/  MOV R4, UR6 ;  /* 0x0000000600047c02 */ /* 0x000fe20008000f00 */
[----:B------:R-:W2:Y:S01]  /*0250*/  LDC.64 R14, c[0x0][0x450] ;  /* 0x00011400ff0e7b82 */ /* 0x000ea20000000a00 */
[----:B------:R-:W-:Y:S01]  /*0260*/  MOV R3, UR9 ;  /* 0x0000000900037c02 */ /* 0x000fe20008000f00 */
[----:B------:R-:W0:Y:S01]  /*0270*/  LDCU.64 UR6, c[0x0][0x3b8] ;  /* 0x00007700ff0677ac */ /* 0x000e220008000a00 */
[----:B------:R-:W-:-:S02]  /*0280*/  MOV R5, UR8 ;  /* 0x0000000800057c02 */ /* 0x000fc40008000f00 */
[----:B------:R-:W-:Y:S01]  /*0290*/  MOV R61, RZ ;  /* 0x000000ff003d7202 */ /* 0x000fe20000000f00 */
[----:B------:R-:W0:Y:S01]  /*02a0*/  LDCU.64 UR8, c[0x0][0x3a0] ;  /* 0x00007400ff0877ac */ /* 0x000e220008000a00 */
[C---:B------:R-:W-:Y:S01]  /*02b0*/  IMAD.WIDE.U32 R2, R77.reuse, UR10, R2 ;  /* 0x0000000a4d027c25 */ /* 0x040fe2000f8e0002 */
[----:B------:R-:W2:Y:S03]  /*02c0*/  LDC.64 R16, c[0x0][0x448] ;  /* 0x00011200ff107b82 */ /* 0x000ea60000000a00 */
[C---:B------:R-:W-:Y:S01]  /*02d0*/  IMAD R55, R77.reuse, UR11, R3 ;  /* 0x0000000b4d377c24 */ /* 0x040fe2000f8e0203 */
[----:B----4-:R-:W-:Y:S01]  /*02e0*/  LEA R59, P0, R2, R6, 0x1 ;  /* 0x00000006023b7211 */ /* 0x010fe200078008ff */
[----:B------:R-:W-:-:S03]  /*02f0*/  IMAD.WIDE.U32 R4, R77, UR14, R4 ;  /* 0x0000000e4d047c25 */ /* 0x000fc6000f8e0004 */
[----:B------:R-:W4:Y:S01]  /*0300*/  LDC.64 R18, c[0x0][0x440] ;  /* 0x00011000ff127b82 */ /* 0x000f220000000a00 */
[----:B------:R-:W-:Y:S01]  /*0310*/  LEA.HI.X R55, R2, R7, R55, 0x1, P0 ;  /* 0x0000000702377211 */ /* 0x000fe200000f0c37 */
[C---:B---3--:R-:W-:Y:S01]  /*0320*/  IMAD.WIDE.U32 R2, R77.reuse, UR12, RZ ;  /* 0x0000000c4d027c25 */ /* 0x048fe2000f8e00ff */
[----:B-1----:R-:W-:Y:S02]  /*0330*/  LEA R57, P0, R4, R10, 0x1 ;  /* 0x0000000a04397211 */ /* 0x002fe400078008ff */
[----:B0-----:R-:W-:Y:S01]  /*0340*/  SHF.L.U32 R70, R74, 0x2, RZ ;  /* 0x000000024a467819 */ /* 0x001fe200000006ff */
[C---:B------:R-:W-:Y:S02]  /*0350*/  IMAD R53, R77.reuse, UR15, R5 ;  /* 0x0000000f4d357c24 */ /* 0x040fe4000f8e0205 */
[C---:B------:R-:W-:Y:S01]  /*0360*/  IMAD.WIDE.U32 R6, R77.reuse, UR6, RZ ;  /* 0x000000064d067c25 */ /* 0x040fe2000f8e00ff */
[----:B------:R-:W-:Y:S02]  /*0370*/  IADD3 R68, PT, PT, R70, 0x1, RZ ;  /* 0x0000000146447810 */ /* 0x000fe40007ffe0ff */
[----:B------:R-:W-:Y:S01]  /*0380*/  LEA.HI.X R53, R4, R11, R53, 0x1, P0 ;  /* 0x0000000b04357211 */ /* 0x000fe200000f0c35 */
[----:B------:R-:W-:Y:S01]  /*0390*/  IMAD.WIDE.U32 R8, R77, UR8, RZ ;  /* 0x000000084d087c25 */ /* 0x000fe2000f8e00ff */
[----:B--2---:R-:W-:-:S02]  /*03a0*/  LEA R73, P0, R2, R14, 0x3 ;  /* 0x0000000e02497211 */ /* 0x004fc400078018ff */
[----:B------:R-:W-:Y:S01]  /*03b0*/  LEA R71, P1, R6, R16, 0x3 ;  /* 0x0000001006477211 */ /* 0x000fe200078218ff */
[C---:B------:R-:W-:Y:S01]  /*03c0*/  IMAD R67, R77.reuse, UR13, R3 ;  /* 0x0000000d4d437c24 */ /* 0x040fe2000f8e0203 */
[----:B------:R-:W-:Y:S01]  /*03d0*/  LOP3.LUT R3, R70, 0xf80, RZ, 0xc0, !PT ;  /* 0x00000f8046037812 */ /* 0x000fe200078ec0ff */
[----:B------:R-:W-:Y:S01]  /*03e0*/  IMAD R0, R0, UR18, R77 ;  /* 0x0000001200007c24 */ /* 0x000fe2000f8e024d */
[----:B------:R-:W-:Y:S01]  /*03f0*/  IADD3 R66, PT, PT, R70, 0x2, RZ ;  /* 0x0000000246427810 */ /* 0x000fe20007ffe0ff */
[----:B------:R-:W-:Y:S01]  /*0400*/  IMAD R65, R77, UR7, R7 ;  /* 0x000000074d417c24 */ /* 0x000fe2000f8e0207 */
[----:B------:R-:W-:Y:S01]  /*0410*/  LOP3.LUT R64, R3, 0x1f, R74, 0xf8, !PT ;  /* 0x0000001f03407812 */ /* 0x000fe200078ef84a */
[----:B------:R-:W-:Y:S01]  /*0420*/  IMAD R63, R77, UR9, R9 ;  /* 0x000000094d3f7c24 */ /* 0x000fe2000f8e0209 */
[----:B----4-:R-:W-:Y:S01]  /*0430*/  LEA R69, P2, R8, R18, 0x3 ;  /* 0x0000001208457211 */ /* 0x010fe200078418ff */
[----:B------:R-:W-:Y:S01]  /*0440*/  IMAD R0, R0, R13, RZ ;  /* 0x0000000d00007224 */ /* 0x000fe200078e02ff */
[----:B------:R-:W-:Y:S01]  /*0450*/  LEA.HI.X R67, R2, R15, R67, 0x3, P0 ;  /* 0x0000000f02437211 */ /* 0x000fe200000f1c43 */
[----:B------:R-:W0:Y:S01]  /*0460*/  LDCU.U8 UR7, c[0x0][0x39e] ;  /* 0x000073c0ff0777ac */ /* 0x000e220008000000 */
[----:B------:R-:W-:Y:S01]  /*0470*/  LEA.HI.X R65, R6, R17, R65, 0x3, P1 ;  /* 0x0000001106417211 */ /* 0x000fe200008f1c41 */
[----:B------:R-:W-:Y:S01]  /*0480*/  IMAD R72, R0, UR4, RZ ;  /* 0x0000000400487c24 */ /* 0x000fe2000f8e02ff */
[----:B------:R-:W-:-:S02]  /*0490*/  LEA.HI.X R63, R8, R19, R63, 0x3, P2 ;  /* 0x00000013083f7211 */ /* 0x000fc400010f1c3f */
[----:B------:R-:W-:Y:S02]  /*04a0*/  IADD3 R62, PT, PT, R70, 0x3, RZ ;  /* 0x00000003463e7810 */ /* 0x000fe40007ffe0ff */
[C---:B------:R-:W-:Y:S02]  /*04b0*/  LOP3.LUT R60, R64.reuse, 0x20, RZ, 0xfc, !PT ;  /* 0x00000020403c7812 */ /* 0x040fe400078efcff */
[C---:B------:R-:W-:Y:S02]  /*04c0*/  LOP3.LUT R58, R64.reuse, 0x40, RZ, 0xfc, !PT ;  /* 0x00000040403a7812 */ /* 0x040fe400078efcff */
[----:B------:R-:W-:-:S07]  /*04d0*/  LOP3.LUT R56, R64, 0x60, RZ, 0xfc, !PT ;  /* 0x0000006040387812 */ /* 0x000fce00078efcff */
.L_x_2306:
[----:B------:R-:W1:Y:S01]  /*04e0*/  LDCU UR4, c[0x0][0x388] ;  /* 0x00007100ff0477ac */ /* 0x000e620008000800 */
[----:B------:R-:W-:Y:S02]  /*04f0*/  SHF.L.U32 R54, R61, 0x7, RZ ;  /* 0x000000073d367819 */ /* 0x000fe400000006ff */
[----:B------:R-:W-:Y:S02]  /*0500*/  SHF.L.U32 R4, R64, 0x1, RZ ;  /* 0x0000000140047819 */ /* 0x000fe400000006ff */
[----:B------:R-:W-:Y:S02]  /*0510*/  PRMT R0, RZ, 0x7610, R0 ;  /* 0x00007610ff007816 */ /* 0x000fe40000000000 */
[----:B--2---:R-:W-:Y:S02]  /*0520*/  IADD3 R2, P4, PT, R4, R59, RZ ;  /* 0x0000003b04027210 */ /* 0x004fe40007f9e0ff */
        /* <DEDUP_REMOVED lines=26> */
[----:B--2---:R0:W-:Y:S04]  /*06d0*/  STS.U16 [R47], R0 ;  /* 0x000000002f007388 */ /* 0x0041e80000000400 */
[----:B---3--:R-:W-:Y:S04]  /*06e0*/  STS.U16 [R47+0x40], R6 ;  /* 0x000040062f007388 */ /* 0x008fe80000000400 */
[----:B----4-:R-:W-:Y:S01]  /*06f0*/  STS.U16 [R47+0x80], R8 ;  /* 0x000080082f007388 */ /* 0x010fe20000000400 */
[----:B0-----:R-:W0:Y:S03]  /*0700*/  LDC R0, c[0x0][0x38c] ;  /* 0x0000e300ff007b82 */ /* 0x001e260000000800 */
[----:B------:R-:W-:Y:S01]  /*0710*/  STS.U16 [R47+0xc0], R10 ;  /* 0x0000c00a2f007388 */ /* 0x000fe20000000400 */
[----:B------:R-:W-:-:S03]  /*0720*/  NOP ;  /* 0x0000000000007918 */ /* 0x000fc60000000000 */
[----:B------:R-:W-:Y:S01]  /*0730*/  LDS.64 R2, [R45] ;  /* 0x000000002d027984 */ /* 0x000fe20000000a00 */
[----:B------:R-:W-:Y:S06]  /*0740*/  BAR.SYNC.DEFER_BLOCKING 0x0 ;  /* 0x0000000000007b1d */ /* 0x000fec0000010000 */
[----:B------:R-:W2:Y:S04]  /*0750*/  @!P0 LDG.E.U16 R12, desc[UR16][R4.64] ;  /* 0x00000010040c8981 */ /* 0x000ea8000c1e1500 */
[----:B------:R-:W3:Y:S04]  /*0760*/  @!P1 LDG.E.U16 R14, desc[UR16][R4.64+0x40] ;  /* 0x00004010040e9981 */ /* 0x000ee8000c1e1500 */
[----:B------:R-:W4:Y:S04]  /*0770*/  @!P2 LDG.E.U16 R16, desc[UR16][R4.64+0x80] ;  /* 0x000080100410a981 */ /* 0x000f28000c1e1500 */
[----:B------:R-:W4:Y:S01]  /*0780*/  @!P3 LDG.E.U16 R18, desc[UR16][R4.64+0xc0] ;  /* 0x0000c0100412b981 */ /* 0x000f22000c1e1500 */
[----:B------:R-:W-:Y:S03]  /*0790*/  BSSY.RECONVERGENT B0, `(.L_x_2294) ;  /* 0x0000036000007945 */ /* 0x000fe60003800200 */
        /* <DEDUP_REMOVED lines=53> */
.L_x_2295:
[----:B------:R-:W-:Y:S05]  /*0af0*/  BSYNC.RECONVERGENT B0 ;  /* 0x0000000000007941 */ /* 0x000fea0003800200 */
.L_x_2294:
        /* <DEDUP_REMOVED lines=32> */
.L_x_2297:
[----:B------:R-:W-:Y:S05]  /*0d00*/  BSYNC.RECONVERGENT B0 ;  /* 0x0000000000007941 */ /* 0x000fea0003800200 */
.L_x_2296:
        /* <DEDUP_REMOVED lines=32> */
.L_x_2299:
[----:B------:R-:W-:Y:S05]  /*0f10*/  BSYNC.RECONVERGENT B0 ;  /* 0x0000000000007941 */ /* 0x000fea0003800200 */
.L_x_2298:
        /* <DEDUP_REMOVED lines=32> */
.L_x_2301:
[----:B------:R-:W-:Y:S05]  /*1120*/  BSYNC.RECONVERGENT B0 ;  /* 0x0000000000007941 */ /* 0x000fea0003800200 */
.L_x_2300:
[----:B------:R-:W-:Y:S01]  /*1130*/  BAR.SYNC.DEFER_BLOCKING 0x0 ;  /* 0x0000000000007b1d */ /* 0x000fe20000010000 */
[----:B------:R-:W-:Y:S01]  /*1140*/  ISETP.GE.AND P0, PT, R0, 0x1, PT ;  /* 0x000000010000780c */ /* 0x000fe20003f06270 */
[--C-:B------:R-:W-:Y:S01]  /*1150*/  HADD2.F32 R9, -RZ, R3.reuse.H0_H0 ;  /* 0x20000003ff097230 */ /* 0x100fe20000004100 */
[----:B------:R-:W-:Y:S01]  /*1160*/  PRMT R44, RZ, 0x7610, R44 ;  /* 0x00007610ff2c7816 */ /* 0x000fe2000000002c */
        /* <DEDUP_REMOVED lines=39> */
.L_x_2305:
        /* <DEDUP_REMOVED lines=42> */
[C---:B-1----:R-:W-:Y:S01]  /*1680*/  FMUL.FTZ R0, R32.reuse, R17 ;  /* 0x0000001120007220 */ /* 0x042fe20000410000 */
[----:B------:R-:W-:Y:S01]  /*1690*/  FSEL R81, R81, 1, !P2 ;  /* 0x3f80000051517808 */ /* 0x000fe20005000000 */
[----:B------:R1:W5:Y:S05]  /*16a0*/  LDG.E.64 R22, desc[UR16][R6.64] ;  /* 0x0000001006167981 */ /* 0x00036a000c1e1b00 */
[----:B------:R-:W0:Y:S01]  /*16b0*/  MUFU.EX2 R12, R12 ;  /* 0x0000000c000c7308 */ /* 0x000e220000000800 */
[-C--:B------:R-:W-:Y:S01]  /*16c0*/  FFMA.FTZ R14, RZ, R19.reuse, R0 ;  /* 0x00000013ff0e7223 */ /* 0x080fe20000010000 */
[----:B------:R-:W-:Y:S01]  /*16d0*/  FFMA.FTZ R0, R32, R19, -R13 ;  /* 0x0000001320007223 */ /* 0x000fe2000001080d */
[----:B--2---:R-:W-:Y:S01]  /*16e0*/  MOV R5, R33 ;  /* 0x0000002100057202 */ /* 0x004fe20000000f00 */
[----:B------:R-:W2:Y:S01]  /*16f0*/  MUFU.EX2 R11, R11 ;  /* 0x0000000b000b7308 */ /* 0x000ea20000000800 */
[----:B------:R-:W-:Y:S01]  /*1700*/  FADD.FTZ R26, RZ, R14 ;  /* 0x0000000eff1a7221 */ /* 0x000fe20000010000 */
[----:B------:R-:W-:-:S02]  /*1710*/  FADD.FTZ R14, R31, R0 ;  /* 0x000000001f0e7221 */ /* 0x000fc40000010000 */
[----:B------:R3:W5:Y:S01]  /*1720*/  LDG.E.64 R24, desc[UR16][R4.64] ;  /* 0x0000001004187981 */ /* 0x000762000c1e1b00 */
[C---:B------:R-:W-:Y:S01]  /*1730*/  FMUL.FTZ R84, R79.reuse, R26 ;  /* 0x0000001a4f547220 */ /* 0x040fe20000410000 */
[-C--:B-1----:R-:W-:Y:S01]  /*1740*/  FMUL.FTZ R7, R79, R14.reuse ;  /* 0x0000000e4f077220 */ /* 0x082fe20000410000 */
[C---:B0-----:R-:W-:Y:S01]  /*1750*/  FMUL.FTZ R9, R12.reuse, R9 ;  /* 0x000000090c097220 */ /* 0x041fe20000410000 */
[----:B----4-:R-:W-:Y:S01]  /*1760*/  FMUL.FTZ R0, R12, R21 ;  /* 0x000000150c007220 */ /* 0x010fe20000410000 */
[----:B---3--:R-:W-:-:S03]  /*1770*/  FFMA.FTZ R5, R81, R14, -R84 ;  /* 0x0000000e51057223 */ /* 0x008fc60000010854 */
[----:B------:R-:W-:Y:S01]  /*1780*/  FSEL R21, R9, RZ, !P1 ;  /* 0x000000ff09157208 */ /* 0x000fe20004800000 */
[----:B--2---:R-:W-:Y:S01]  /*1790*/  FMUL.FTZ R10, R11, R10 ;  /* 0x0000000a0b0a7220 */ /* 0x004fe20000410000 */
[----:B------:R-:W-:Y:S01]  /*17a0*/  FFMA.FTZ R7, R81, R26, R7 ;  /* 0x0000001a51077223 */ /* 0x000fe20000010007 */
[----:B------:R-:W-:Y:S01]  /*17b0*/  FADD.FTZ R5, R30, R5 ;  /* 0x000000051e057221 */ /* 0x000fe20000010000 */
[----:B------:R-:W-:Y:S01]  /*17c0*/  FSEL R0, R0, 1, !P1 ;  /* 0x3f80000000007808 */ /* 0x000fe20004800000 */
[----:B------:R-:W-:Y:S01]  /*17d0*/  FMUL.FTZ R8, R11, R8 ;  /* 0x000000080b087220 */ /* 0x000fe20000410000 */
[----:B------:R-:W-:Y:S01]  /*17e0*/  FADD.FTZ R4, RZ, R7 ;  /* 0x00000007ff047221 */ /* 0x000fe20000010000 */
[C---:B------:R-:W-:Y:S01]  /*17f0*/  FMUL.FTZ R9, R21.reuse, R5 ;  /* 0x0000000515097220 */ /* 0x040fe20000410000 */
[----:B------:R-:W-:Y:S02]  /*1800*/  FSEL R86, R10, 1, !P4 ;  /* 0x3f8000000a567808 */ /* 0x000fe40006000000 */
[-C--:B------:R-:W-:Y:S01]  /*1810*/  FMUL.FTZ R6, R21, R4.reuse ;  /* 0x0000000415067220 */ /* 0x080fe20000410000 */
[----:B------:R-:W-:Y:S01]  /*1820*/  FFMA.FTZ R9, R0, R4, R9 ;  /* 0x0000000400097223 */ /* 0x000fe20000010009 */
[----:B------:R-:W-:Y:S01]  /*1830*/  FSEL R84, R8, RZ, !P4 ;  /* 0x000000ff08547208 */ /* 0x000fe20006000000 */
[----:B------:R-:W-:Y:S01]  /*1840*/  FMUL.FTZ R7, R86, R17 ;  /* 0x0000001156077220 */ /* 0x000fe20000410000 */
[----:B------:R-:W-:Y:S01]  /*1850*/  FFMA.FTZ R12, R0, R5, -R6 ;  /* 0x00000005000c7223 */ /* 0x000fe20000010806 */
[----:B------:R-:W-:-:S02]  /*1860*/  FADD.FTZ R8, RZ, R9 ;  /* 0x00000009ff087221 */ /* 0x000fc40000010000 */
[C---:B------:R-:W-:Y:S01]  /*1870*/  FMUL.FTZ R5, R84.reuse, R17 ;  /* 0x0000001154057220 */ /* 0x040fe20000410000 */
[-C--:B------:R-:W-:Y:S01]  /*1880*/  FFMA.FTZ R6, R84, R19.reuse, R7 ;  /* 0x0000001354067223 */ /* 0x080fe20000010007 */
[----:B------:R-:W-:Y:S01]  /*1890*/  FADD.FTZ R9, R29, R12 ;  /* 0x0000000c1d097221 */ /* 0x000fe20000010000 */
        /* <DEDUP_REMOVED lines=23> */
[-C--:B---3--:R-:W-:Y:S01]  /*1a10*/  @P5 FFMA.FTZ R10, R10, R4.reuse, R7 ;  /* 0x000000040a0a5223 */ /* 0x088fe20000010007 */
[----:B------:R-:W-:-:S04]  /*1a20*/  @P5 FFMA.FTZ R11, R11, R4, -R6 ;  /* 0x000000040b0b5223 */ /* 0x000fc80000010806 */
        /* <DEDUP_REMOVED lines=42> */
[----:B------:R-:W0:Y:S01]  /*1cd0*/  SHFL.UP PT, R15, R8, 0x10, RZ ;  /* 0x06000000080f7989 */ /* 0x000e2200000e00ff */
[----:B------:R-:W-:-:S03]  /*1ce0*/  @P5 FFMA.FTZ R11, R11, R4, -R6 ;  /* 0x000000040b0b5223 */ /* 0x000fc60000010806 */
        /* <DEDUP_REMOVED lines=26> */
[----:B----4-:R-:W-:Y:S04]  /*1e90*/  @!P6 STS.128 [UR4+0x130], R4 ;  /* 0x00013004ff00e988 */ /* 0x010fe80008000c04 */
[----:B------:R-:W-:Y:S01]  /*1ea0*/  LDS.128 R8, [UR4+0x110] ;  /* 0x00011004ff087984 */ /* 0x000fe20008000c00 */
[----:B------:R-:W-:Y:S06]  /*1eb0*/  BAR.SYNC.DEFER_BLOCKING 0x0 ;  /* 0x0000000000007b1d */ /* 0x000fec0000010000 */
[----:B------:R-:W0:Y:S04]  /*1ec0*/  SHFL.UP PT, R90, R85, 0x1, RZ ;  /* 0x04200000555a7989 */ /* 0x000e2800000e00ff */
[----:B------:R-:W-:Y:S04]  /*1ed0*/  @P5 LDS.64 R26, [UR4+0x138] ;  /* 0x00013804ff1a5984 */ /* 0x000fe80008000a00 */
        /* <DEDUP_REMOVED lines=18> */
[----:B------:R-:W-:Y:S01]  /*2000*/  FADD.FTZ R14, R32, R91 ;  /* 0x0000005b200e7221 */ /* 0x000fe20000010000 */
[-C--:B-----5:R-:W-:Y:S01]  /*2010*/  FMUL.FTZ R13, R23, R25.reuse ;  /* 0x00000019170d7220 */ /* 0x0a0fe20000410000 */
[C---:B------:R-:W-:Y:S01]  /*2020*/  FMUL.FTZ R26, R22.reuse, R25 ;  /* 0x00000019161a7220 */ /* 0x040fe20000410000 */
[C---:B------:R-:W-:Y:S01]  /*2030*/  FMUL.FTZ R84, R17.reuse, R12 ;  /* 0x0000000c11547220 */ /* 0x040fe20000410000 */
[----:B------:R-:W-:Y:S01]  /*2040*/  FMUL.FTZ R17, R17, R14 ;  /* 0x0000000e11117220 */ /* 0x000fe20000410000 */
[-C--:B------:R-:W-:Y:S01]  /*2050*/  FFMA.FTZ R22, R22, R24.reuse, -R13 ;  /* 0x0000001816167223 */ /* 0x080fe2000001080d */
[----:B------:R-:W-:Y:S02]  /*2060*/  FFMA.FTZ R23, R23, R24, R26 ;  /* 0x0000001817177223 */ /* 0x000fe4000001001a */
[C---:B------:R-:W-:Y:S01]  /*2070*/  FFMA.FTZ R24, R19.reuse, R12, R17 ;  /* 0x0000000c13187223 */ /* 0x040fe20000010011 */
[----:B------:R-:W-:Y:S01]  /*2080*/  FFMA.FTZ R26, R19, R14, -R84 ;  /* 0x0000000e131a7223 */ /* 0x000fe20000010854 */
[----:B------:R-:W-:-:S02]  /*2090*/  ISETP.NE.AND P5, PT, R74, RZ, PT ;  /* 0x000000ff4a00720c */ /* 0x000fc40003fa5270 */
[----:B------:R-:W-:Y:S01]  /*20a0*/  FADD.FTZ R24, RZ, R24 ;  /* 0x00000018ff187221 */ /* 0x000fe20000010000 */
[----:B------:R-:W-:Y:S01]  /*20b0*/  FMUL.FTZ R15, R9, R7 ;  /* 0x00000007090f7220 */ /* 0x000fe20000410000 */
[----:B------:R-:W-:Y:S02]  /*20c0*/  FADD.FTZ R26, R31, R26 ;  /* 0x0000001a1f1a7221 */ /* 0x000fe40000010000 */
[----:B------:R-:W-:Y:S01]  /*20d0*/  FMUL.FTZ R84, R79, R24 ;  /* 0x000000184f547220 */ /* 0x000fe20000410000 */
[CC--:B------:R-:W-:Y:S01]  /*20e0*/  FMUL.FTZ R13, R9.reuse, R5.reuse ;  /* 0x00000005090d7220 */ /* 0x0c0fe20000410000 */
[CC--:B------:R-:W-:Y:S01]  /*20f0*/  FFMA.FTZ R15, R8.reuse, R6.reuse, -R15 ;  /* 0x00000006080f7223 */ /* 0x0c0fe2000001080f */
[C---:B------:R-:W-:Y:S01]  /*2100*/  FMUL.FTZ R17, R9.reuse, R6 ;  /* 0x0000000609117220 */ /* 0x040fe20000410000 */
[----:B------:R-:W-:Y:S01]  /*2110*/  FMUL.FTZ R6, R9, R4 ;  /* 0x0000000409067220 */ /* 0x000fe20000410000 */
        /* <DEDUP_REMOVED lines=22> */
.L_x_2304:
[----:B------:R-:W-:Y:S05]  /*2280*/  BSYNC.RECONVERGENT B0 ;  /* 0x0000000000007941 */ /* 0x000fea0003800200 */
.L_x_2303:
        /* <DEDUP_REMOVED lines=13> */
[C---:B------:R-:W-:Y:S01]  /*2360*/  FFMA.FTZ R5, R22.reuse, R26, -R5 ;  /* 0x0000001a16057223 */ /* 0x040fe20000010805 */
        /* <DEDUP_REMOVED lines=12> */
.L_x_2302:
[----:B------:R-:W-:Y:S01]  /*2430*/  BAR.SYNC.DEFER_BLOCKING 0x0 ;  /* 0x0000000000007b1d */ /* 0x000fe20000010000 */
[----:B------:R-:W-:Y:S02]  /*2440*/  ISETP.NE.AND P0, PT, R74, RZ, PT ;  /* 0x000000ff4a00720c */ /* 0x000fe40003f05270 */
[----:B------:R-:W-:Y:S02]  /*2450*/  F2FP.F16.F32.PACK_AB R2, R42, R43 ;  /* 0x0000002b2a02723e */ /* 0x000fe400000000ff */
[----:B------:R-:W-:-:S03]  /*2460*/  F2FP.F16.F32.PACK_AB R3, R40, R41 ;  /* 0x000000292803723e */ /* 0x000fc600000000ff */
[----:B------:R-:W0:Y:S01]  /*2470*/  LDC.64 R4, c[0x0][0x420] ;  /* 0x00010800ff047b82 */ /* 0x000e220000000a00 */
[----:B------:R-:W1:Y:S01]  /*2480*/  LDCU.64 UR8, c[0x0][0x478] ;  /* 0x00008f00ff0877ac */ /* 0x000e620008000a00 */
[----:B------:R-:W-:Y:S02]  /*2490*/  ISETP.GE.AND P6, PT, R56, R51, PT ;  /* 0x000000333800720c */ /* 0x000fe40003fc6270 */
[----:B------:R-:W-:Y:S01]  /*24a0*/  PRMT R10, RZ, 0x7610, R10 ;  /* 0x00007610ff0a7816 */ /* 0x000fe2000000000a */
[----:B------:R-:W2:Y:S03]  /*24b0*/  LDCU.64 UR10, c[0x0][0x488] ;  /* 0x00009100ff0a77ac */ /* 0x000ea60008000a00 */
[----:B------:R-:W3:Y:S08]  /*24c0*/  LDC.64 R20, c[0x0][0x428] ;  /* 0x00010a00ff147b82 */ /* 0x000ef00000000a00 */
[----:B------:R-:W4:Y:S01]  /*24d0*/  LDC.64 R6, c[0x0][0x410] ;  /* 0x00010400ff067b82 */ /* 0x000f220000000a00 */
[----:B------:R5:W-:Y:S01]  /*24e0*/  STS.64 [R45], R2 ;  /* 0x000000022d007388 */ /* 0x000be20000000a00 */
[----:B------:R-:W-:-:S03]  /*24f0*/  NOP ;  /* 0x0000000000007918 */ /* 0x000fc60000000000 */
[----:B------:R-:W-:Y:S04]  /*2500*/  LDS.U16 R11, [R47] ;  /* 0x000000002f0b7984 */ /* 0x000fe80000000400 */
[----:B------:R-:W-:Y:S01]  /*2510*/  LDS.U16 R13, [R47+0x40] ;  /* 0x000040002f0d7984 */ /* 0x000fe20000000400 */
[----:B-----5:R-:W-:Y:S01]  /*2520*/  MOV R2, R54 ;  /* 0x0000003600027202 */ /* 0x020fe20000000f00 */
[----:B------:R-:W-:Y:S02]  /*2530*/  HFMA2 R3, -RZ, RZ, 0, 0 ;  /* 0x00000000ff037431 */ /* 0x000fe400000001ff */
[----:B------:R-:W-:Y:S02]  /*2540*/  LDS.U16 R15, [R47+0x80] ;  /* 0x000080002f0f7984 */ /* 0x000fe40000000400 */
[----:B0-----:R-:W-:-:S02]  /*2550*/  IMAD.WIDE.U32 R8, R4, UR18, R2 ;  /* 0x0000001204087c25 */ /* 0x001fc4000f8e0002 */
[----:B------:R-:W-:Y:S02]  /*2560*/  LDS.U16 R17, [R47+0xc0] ;  /* 0x0000c0002f117984 */ /* 0x000fe40000000400 */
[----:B------:R-:W-:Y:S02]  /*2570*/  IMAD R9, R5, UR18, R9 ;  /* 0x0000001205097c24 */ /* 0x000fe4000f8e0209 */
[----:B------:R-:W-:Y:S01]  /*2580*/  @!P0 STS [UR4+0x100], R51 ;  /* 0x00010033ff008988 */ /* 0x000fe20008000804 */
[----:B------:R-:W0:Y:S01]  /*2590*/  LDC.64 R4, c[0x0][0x418] ;  /* 0x00010600ff047b82 */ /* 0x000e220000000a00 */
[----:B---3--:R-:W-:-:S07]  /*25a0*/  IMAD.WIDE.U32 R8, R77, R20, R8 ;  /* 0x000000144d087225 */ /* 0x008fce00078e0008 */
[----:B------:R-:W-:Y:S01]  /*25b0*/  BAR.SYNC.DEFER_BLOCKING 0x0 ;  /* 0x0000000000007b1d */ /* 0x000fe20000010000 */
[----:B------:R-:W-:Y:S01]  /*25c0*/  IMAD R21, R77, R21, R9 ;  /* 0x000000154d157224 */ /* 0x000fe200078e0209 */
[----:B------:R-:W-:Y:S01]  /*25d0*/  IADD3 R0, P1, PT, R64, R8, RZ ;  /* 0x0000000840007210 */ /* 0x000fe20007f3e0ff */
[----:B----4-:R-:W-:-:S03]  /*25e0*/  IMAD.WIDE.U32 R8, R6, UR18, R2 ;  /* 0x0000001206087c25 */ /* 0x010fc6000f8e0002 */
[----:B------:R-:W-:Y:S01]  /*25f0*/  IADD3.X R21, PT, PT, RZ, R21, RZ, P1, !PT ;  /* 0x00000015ff157210 */ /* 0x000fe20000ffe4ff */
[----:B------:R-:W-:Y:S01]  /*2600*/  IMAD R9, R7, UR18, R9 ;  /* 0x0000001207097c24 */ /* 0x000fe2000f8e0209 */
[----:B-1----:R-:W-:-:S04]  /*2610*/  LEA R6, P1, R0, UR8, 0x1 ;  /* 0x0000000800067c11 */ /* 0x002fc8000f8208ff */
[----:B------:R-:W-:Y:S02]  /*2620*/  LEA.HI.X R7, R0, UR9, R21, 0x1, P1 ;  /* 0x0000000900077c11 */ /* 0x000fe400088f0c15 */
[----:B------:R-:W-:Y:S01]  /*2630*/  PRMT R0, RZ, 0x7610, R0 ;  /* 0x00007610ff007816 */ /* 0x000fe20000000000 */
[C---:B0-----:R-:W-:Y:S01]  /*2640*/  IMAD.WIDE.U32 R8, R77.reuse, R4, R8 ;  /* 0x000000044d087225 */ /* 0x041fe200078e0008 */
[----:B------:R-:W0:Y:S03]  /*2650*/  LDS R19, [UR4+0x100] ;  /* 0x00010004ff137984 */ /* 0x000e260008000800 */
[----:B------:R-:W-:Y:S01]  /*2660*/  IMAD R5, R77, R5, R9 ;  /* 0x000000054d057224 */ /* 0x000fe200078e0209 */
[----:B------:R-:W-:-:S04]  /*2670*/  IADD3 R8, P5, PT, R64, R8, RZ ;  /* 0x0000000840087210 */ /* 0x000fc80007fbe0ff */
[----:B------:R-:W-:Y:S02]  /*2680*/  IADD3.X R5, PT, PT, RZ, R5, RZ, P5, !PT ;  /* 0x00000005ff057210 */ /* 0x000fe40002ffe4ff */
[----:B--2---:R-:W-:-:S04]  /*2690*/  LEA R4, P5, R8, UR10, 0x1 ;  /* 0x0000000a08047c11 */ /* 0x004fc8000f8a08ff */
[----:B------:R-:W-:Y:S02]  /*26a0*/  LEA.HI.X R5, R8, UR11, R5, 0x1, P5 ;  /* 0x0000000b08057c11 */ /* 0x000fe4000a8f0c05 */
[----:B------:R-:W-:Y:S02]  /*26b0*/  PRMT R8, RZ, 0x7610, R8 ;  /* 0x00007610ff087816 */ /* 0x000fe40000000008 */
[-C--:B0-----:R-:W-:Y:S02]  /*26c0*/  ISETP.GE.AND P2, PT, R64, R19.reuse, PT ;  /* 0x000000134000720c */ /* 0x081fe40003f46270 */
[-C--:B------:R-:W-:Y:S02]  /*26d0*/  ISETP.GE.AND P3, PT, R60, R19.reuse, PT ;  /* 0x000000133c00720c */ /* 0x080fe40003f66270 */
[-C--:B------:R-:W-:Y:S02]  /*26e0*/  ISETP.GE.AND P4, PT, R58, R19.reuse, PT ;  /* 0x000000133a00720c */ /* 0x080fe40003f86270 */
[----:B------:R-:W-:-:S02]  /*26f0*/  ISETP.GE.AND P1, PT, R56, R19, PT ;  /* 0x000000133800720c */ /* 0x000fc40003f26270 */
[----:B------:R-:W0:Y:S05]  /*2700*/  LDC.64 R18, c[0x0][0x438] ;  /* 0x00010e00ff127b82 */ /* 0x000e2a0000000a00 */
[----:B------:R-:W-:Y:S01]  /*2710*/  @!P2 STG.E.U16 desc[UR16][R6.64], R11 ;  /* 0x0000000b0600a986 */ /* 0x000fe2000c101510 */
[----:B------:R-:W-:-:S03]  /*2720*/  ISETP.GE.AND P2, PT, R58, R51, PT ;  /* 0x000000333a00720c */ /* 0x000fc60003f46270 */
[----:B------:R-:W-:Y:S01]  /*2730*/  @!P3 STG.E.U16 desc[UR16][R6.64+0x40], R13 ;  /* 0x0000400d0600b986 */ /* 0x000fe2000c101510 */
[----:B------:R-:W-:-:S03]  /*2740*/  ISETP.GE.AND P3, PT, R60, R51, PT ;  /* 0x000000333c00720c */ /* 0x000fc60003f66270 */
[----:B------:R-:W-:Y:S01]  /*2750*/  @!P4 STG.E.U16 desc[UR16][R6.64+0x80], R15 ;  /* 0x0000800f0600c986 */ /* 0x000fe2000c101510 */
[----:B------:R-:W-:-:S03]  /*2760*/  ISETP.GE.AND P4, PT, R64, R51, PT ;  /* 0x000000334000720c */ /* 0x000fc60003f86270 */
[----:B------:R-:W-:Y:S01]  /*2770*/  @!P1 STG.E.U16 desc[UR16][R6.64+0xc0], R17 ;  /* 0x0000c01106009986 */ /* 0x000fe2000c101510 */
[----:B------:R-:W-:Y:S09]  /*2780*/  BAR.SYNC.DEFER_BLOCKING 0x0 ;  /* 0x0000000000007b1d */ /* 0x000ff20000010000 */
[----:B------:R-:W2:Y:S04]  /*2790*/  @!P4 LDG.E.U16 R0, desc[UR16][R4.64] ;  /* 0x000000100400c981 */ /* 0x000ea8000c1e1500 */
[----:B------:R-:W3:Y:S04]  /*27a0*/  @!P3 LDG.E.U16 R8, desc[UR16][R4.64+0x40] ;  /* 0x000040100408b981 */ /* 0x000ee8000c1e1500 */
[----:B------:R-:W4:Y:S04]  /*27b0*/  @!P2 LDG.E.U16 R10, desc[UR16][R4.64+0x80] ;  /* 0x00008010040aa981 */ /* 0x000f28000c1e1500 */
[----:B------:R-:W5:Y:S01]  /*27c0*/  @!P6 LDG.E.U16 R44, desc[UR16][R4.64+0xc0] ;  /* 0x0000c010042ce981 */ /* 0x000f62000c1e1500 */
[----:B------:R-:W-:-:S03]  /*27d0*/  IADD3 R61, PT, PT, R61, 0x1, RZ ;  /* 0x000000013d3d7810 */ /* 0x000fc60007ffe0ff */
[----:B--2---:R-:W-:Y:S04]  /*27e0*/  STS.U16 [R47], R0 ;  /* 0x000000002f007388 */ /* 0x004fe80000000400 */
[----:B---3--:R-:W-:Y:S04]  /*27f0*/  STS.U16 [R47+0x40], R8 ;  /* 0x000040082f007388 */ /* 0x008fe80000000400 */
[----:B----4-:R-:W-:Y:S04]  /*2800*/  STS.U16 [R47+0x80], R10 ;  /* 0x0000800a2f007388 */ /* 0x010fe80000000400 */
[----:B-----5:R-:W-:Y:S01]  /*2810*/  STS.U16 [R47+0xc0], R44 ;  /* 0x0000c02c2f007388 */ /* 0x020fe20000000400 */
[----:B------:R-:W-:-:S03]  /*2820*/  NOP ;  /* 0x0000000000007918 */ /* 0x000fc60000000000 */
[----:B------:R-:W1:Y:S02]  /*2830*/  LDS.64 R12, [R45] ;  /* 0x000000002d0c7984 */ /* 0x000e640000000a00 */
[--C-:B-1----:R-:W-:Y:S02]  /*2840*/  HADD2.F32 R6, -RZ, R12.reuse.H0_H0 ;  /* 0x2000000cff067230 */ /* 0x102fe40000004100 */
[----:B------:R-:W-:Y:S02]  /*2850*/  HADD2.F32 R9, -RZ, R12.H1_H1 ;  /* 0x3000000cff097230 */ /* 0x000fe40000004100 */
[--C-:B------:R-:W-:Y:S02]  /*2860*/  HADD2.F32 R12, -RZ, R13.reuse.H1_H1 ;  /* 0x3000000dff0c7230 */ /* 0x100fe40000004100 */
[----:B------:R-:W-:Y:S01]  /*2870*/  FMUL.FTZ R7, R6, -1.4426950216293334961 ;  /* 0xbfb8aa3b06077820 */ /* 0x000fe20000410000 */
[----:B------:R-:W-:Y:S02]  /*2880*/  HADD2.F32 R11, -RZ, R13.H0_H0 ;  /* 0x2000000dff0b7230 */ /* 0x000fe40000004100 */
[----:B------:R-:W-:Y:S01]  /*2890*/  FMUL.FTZ R4, R9, -1.4426950216293334961 ;  /* 0xbfb8aa3b09047820 */ /* 0x000fe20000410000 */
[----:B------:R-:W-:-:S02]  /*28a0*/  FMUL.FTZ R10, R12, -1.4426950216293334961 ;  /* 0xbfb8aa3b0c0a7820 */ /* 0x000fc40000410000 */
[----:B------:R-:W-:Y:S01]  /*28b0*/  FMUL.FTZ R8, R11, -1.4426950216293334961 ;  /* 0xbfb8aa3b0b087820 */ /* 0x000fe20000410000 */
[----:B------:R-:W1:Y:S04]  /*28c0*/  MUFU.EX2 R7, R7 ;  /* 0x0000000700077308 */ /* 0x000e680000000800 */
[----:B------:R-:W2:Y:S04]  /*28d0*/  MUFU.EX2 R10, R10 ;  /* 0x0000000a000a7308 */ /* 0x000ea80000000800 */
[----:B------:R-:W3:Y:S04]  /*28e0*/  MUFU.EX2 R8, R8 ;  /* 0x0000000800087308 */ /* 0x000ee80000000800 */
[----:B------:R-:W4:Y:S01]  /*28f0*/  MUFU.EX2 R4, R4 ;  /* 0x0000000400047308 */ /* 0x000f220000000800 */
[----:B-1----:R-:W-:Y:S01]  /*2900*/  FADD.FTZ R0, R7, 1 ;  /* 0x3f80000007007421 */ /* 0x002fe20000010000 */
[----:B--2---:R-:W-:-:S03]  /*2910*/  FADD.FTZ R13, R10, 1 ;  /* 0x3f8000000a0d7421 */ /* 0x004fc60000010000 */
[----:B------:R-:W1:Y:S01]  /*2920*/  MUFU.RCP R15, R0 ;  /* 0x00000000000f7308 */ /* 0x000e620000001000 */
[----:B---3--:R-:W-:Y:S01]  /*2930*/  FADD.FTZ R7, R8, 1 ;  /* 0x3f80000008077421 */ /* 0x008fe20000010000 */
[----:B----4-:R-:W-:-:S06]  /*2940*/  FADD.FTZ R5, R4, 1 ;  /* 0x3f80000004057421 */ /* 0x010fcc0000010000 */
[----:B------:R-:W2:Y:S01]  /*2950*/  MUFU.RCP R16, R7 ;  /* 0x0000000700107308 */ /* 0x000ea20000001000 */
[----:B------:R-:W-:Y:S07]  /*2960*/  BAR.SYNC.DEFER_BLOCKING 0x0 ;  /* 0x0000000000007b1d */ /* 0x000fee0000010000 */
[----:B------:R-:W3:Y:S01]  /*2970*/  MUFU.RCP R14, R5 ;  /* 0x00000005000e7308 */ /* 0x000ee20000001000 */
[----:B-1----:R-:W-:-:S04]  /*2980*/  FMUL.FTZ R6, R6, R15 ;  /* 0x0000000f06067220 */ /* 0x002fc80000410000 */
[----:B------:R-:W-:-:S03]  /*2990*/  FMUL.FTZ R6, R6, R43 ;  /* 0x0000002b06067220 */ /* 0x000fc60000410000 */
[----:B------:R-:W1:Y:S01]  /*29a0*/  MUFU.RCP R13, R13 ;  /* 0x0000000d000d7308 */ /* 0x000e620000001000 */
[----:B--2---:R-:W-:Y:S02]  /*29b0*/  FMUL.FTZ R4, R11, R16 ;  /* 0x000000100b047220 */ /* 0x004fe40000410000 */
[----:B------:R-:W2:Y:S02]  /*29c0*/  LDC.64 R16, c[0x0][0x430] ;  /* 0x00010c00ff107b82 */ /* 0x000ea40000000a00 */
[----:B------:R-:W-:Y:S01]  /*29d0*/  FMUL.FTZ R4, R4, R41 ;  /* 0x0000002904047220 */ /* 0x000fe20000410000 */
[----:B---3--:R-:W-:-:S04]  /*29e0*/  FMUL.FTZ R9, R9, R14 ;  /* 0x0000000e09097220 */ /* 0x008fc80000410000 */
[----:B------:R-:W-:Y:S01]  /*29f0*/  FMUL.FTZ R9, R9, R42 ;  /* 0x0000002a09097220 */ /* 0x000fe20000410000 */
[----:B-1----:R-:W-:-:S04]  /*2a00*/  FMUL.FTZ R11, R12, R13 ;  /* 0x0000000d0c0b7220 */ /* 0x002fc80000410000 */
[----:B------:R-:W-:Y:S01]  /*2a10*/  F2FP.F16.F32.PACK_AB R14, R9, R6 ;  /* 0x00000006090e723e */ /* 0x000fe200000000ff */
[----:B------:R-:W-:-:S05]  /*2a20*/  FMUL.FTZ R11, R11, R40 ;  /* 0x000000280b0b7220 */ /* 0x000fca0000410000 */
[----:B------:R-:W-:Y:S01]  /*2a30*/  F2FP.F16.F32.PACK_AB R15, R11, R4 ;  /* 0x000000040b0f723e */ /* 0x000fe200000000ff */
[----:B--2---:R-:W-:-:S04]  /*2a40*/  IMAD.WIDE.U32 R2, R16, UR18, R2 ;  /* 0x0000001210027c25 */ /* 0x004fc8000f8e0002 */
[----:B------:R-:W-:Y:S01]  /*2a50*/  STS.64 [R45], R14 ;  /* 0x0000000e2d007388 */ /* 0x000fe20000000a00 */
[----:B------:R-:W-:-:S03]  /*2a60*/  NOP ;  /* 0x0000000000007918 */ /* 0x000fc60000000000 */
[----:B------:R-:W-:Y:S01]  /*2a70*/  LDS.U16 R5, [R47] ;  /* 0x000000002f057984 */ /* 0x000fe20000000400 */
[----:B------:R-:W-:-:S03]  /*2a80*/  IMAD R3, R17, UR18, R3 ;  /* 0x0000001211037c24 */ /* 0x000fc6000f8e0203 */
[----:B------:R-:W-:Y:S01]  /*2a90*/  LDS.U16 R7, [R47+0x40] ;  /* 0x000040002f077984 */ /* 0x000fe20000000400 */
[----:B0-----:R-:W-:-:S03]  /*2aa0*/  IMAD.WIDE.U32 R2, R77, R18, R2 ;  /* 0x000000124d027225 */ /* 0x001fc600078e0002 */
[----:B------:R-:W-:Y:S01]  /*2ab0*/  LDS.U16 R9, [R47+0x80] ;  /* 0x000080002f097984 */ /* 0x000fe20000000400 */
[----:B------:R-:W-:Y:S01]  /*2ac0*/  IMAD R0, R77, R19, R3 ;  /* 0x000000134d007224 */ /* 0x000fe200078e0203 */
[----:B------:R-:W-:Y:S02]  /*2ad0*/  IADD3 R3, P4, PT, R64, R2, RZ ;  /* 0x0000000240037210 */ /* 0x000fe40007f9e0ff */
[----:B------:R-:W-:Y:S02]  /*2ae0*/  LDS.U16 R11, [R47+0xc0] ;  /* 0x0000c0002f0b7984 */ /* 0x000fe40000000400 */
[----:B------:R-:W-:Y:S02]  /*2af0*/  IADD3.X R0, PT, PT, RZ, R0, RZ, P4, !PT ;  /* 0x00000000ff007210 */ /* 0x000fe400027fe4ff */
[----:B------:R-:W-:Y:S01]  /*2b00*/  @!P0 STS [UR4+0x100], R51 ;  /* 0x00010033ff008988 */ /* 0x000fe20008000804 */
[----:B------:R-:W-:Y:S06]  /*2b10*/  BAR.SYNC.DEFER_BLOCKING 0x0 ;  /* 0x0000000000007b1d */ /* 0x000fec0000010000 */
[----:B------:R-:W0:Y:S01]  /*2b20*/  LDS R13, [UR4+0x100] ;  /* 0x00010004ff0d7984 */ /* 0x000e220008000800 */
[----:B------:R-:W1:Y:S02]  /*2b30*/  LDCU.64 UR4, c[0x0][0x490] ;  /* 0x00009200ff0477ac */ /* 0x000e640008000a00 */
[C---:B-1----:R-:W-:Y:S01]  /*2b40*/  LEA R2, P4, R3.reuse, UR4, 0x1 ;  /* 0x0000000403027c11 */ /* 0x042fe2000f8808ff */
[----:B------:R-:W1:Y:S03]  /*2b50*/  LDCU UR4, c[0x0][0x394] ;  /* 0x00007280ff0477ac */ /* 0x000e660008000800 */
[----:B------:R-:W-:-:S02]  /*2b60*/  LEA.HI.X R3, R3, UR5, R0, 0x1, P4 ;  /* 0x0000000503037c11 */ /* 0x000fc4000a0f0c00 */
[-C--:B0-----:R-:W-:Y:S02]  /*2b70*/  ISETP.GE.AND P3, PT, R56, R13.reuse, PT ;  /* 0x0000000d3800720c */ /* 0x081fe40003f66270 */
[-C--:B------:R-:W-:Y:S02]  /*2b80*/  ISETP.GE.AND P0, PT, R64, R13.reuse, PT ;  /* 0x0000000d4000720c */ /* 0x080fe40003f06270 */
[-C--:B------:R-:W-:Y:S02]  /*2b90*/  ISETP.GE.AND P1, PT, R60, R13.reuse, PT ;  /* 0x0000000d3c00720c */ /* 0x080fe40003f26270 */
[----:B------:R-:W-:-:S07]  /*2ba0*/  ISETP.GE.AND P2, PT, R58, R13, PT ;  /* 0x0000000d3a00720c */ /* 0x000fce0003f46270 */
[----:B------:R2:W-:Y:S04]  /*2bb0*/  @!P3 STG.E.U16 desc[UR16][R2.64+0xc0], R11 ;  /* 0x0000c00b0200b986 */ /* 0x0005e8000c101510 */
[----:B------:R2:W-:Y:S01]  /*2bc0*/  @!P0 STG.E.U16 desc[UR16][R2.64], R5 ;  /* 0x0000000502008986 */ /* 0x0005e2000c101510 */
[----:B-1----:R-:W-:-:S03]  /*2bd0*/  ISETP.GE.AND P0, PT, R61, UR4, PT ;  /* 0x000000043d007c0c */ /* 0x002fc6000bf06270 */
        /* <DEDUP_REMOVED lines=8> */
.L_x_2307:
        /* <DEDUP_REMOVED lines=10> */
.L_x_5063:


//--------------------- .text._Z25selective_scan_fwd_kernelI32Selective_Scan_fwd_kernel_traitsILi32ELi4ELi1ELb0ELb0ELb1ELb0EN3c104HalfENS1_7complexIfEEEEv13SSMParamsBase --------------------------
	.section	.text._Z25selective_scan_fwd_kernelI32Selective_Scan_fwd_kernel_traitsILi32ELi4ELi1ELb0ELb0ELb1ELb0EN3c104HalfENS1_7complexIfEEEEv13SSMParamsBase,"ax",@progbits
	.align	128
        .global         _Z25selective_scan_fwd_kernelI32Selective_Scan_fwd_kernel_traitsILi32ELi4ELi1ELb0ELb0ELb1ELb0EN3c104HalfENS1_7complexIfEEEEv13SSMParamsBase
        .type           _Z25selective_scan_fwd_kernelI32Selective_Scan_fwd_kernel_traitsILi32ELi4ELi1ELb0ELb0ELb1ELb0EN3c104HalfENS1_7complexIfEEEEv13SSMParamsBase,@function
        .size           _Z25selective_scan_fwd_kernelI32Selective_Scan_fwd_kernel_traitsILi32ELi4ELi1ELb0ELb0ELb1ELb0EN3c104HalfENS1_7complexIfEEEEv13SSMParamsBase,(.L_x_5064 - _Z25selective_scan_fwd_kernelI32Selective_Scan_fwd_kernel_traitsILi32ELi4ELi1ELb0ELb0ELb1ELb0EN3c104HalfENS1_7complexIfEEEEv13SSMParamsBase)
        .other          _Z25selective_scan_fwd_kernelI32Selective_Scan_fwd_kernel_traitsILi32ELi4ELi1ELb0ELb0ELb1ELb0EN3c104HalfENS1_7complexIfEEEEv13SSMParamsBase,@"STO_CUDA_ENTRY STV_DEFAULT"
_Z25selective_scan_fwd_kernelI32Selective_Scan_fwd_kernel_traitsILi32ELi4ELi1ELb0ELb0ELb1ELb0EN3c104HalfENS1_7complexIfEEEEv13SSMParamsBase:
.text._Z25selective_scan_fwd_kernelI32Selective_Scan_fwd_kernel_traitsILi32ELi4ELi1ELb0ELb0ELb1ELb0EN3c104HalfENS1_7complexIfEEEEv13SSMParamsBase:
[----:B------:R-:W-:Y:S08]  /*0000*/  LDC R1, c[0x0][0x37c] ;  /* 0x0000df00ff017b82 */ /* 0x000ff00000000800 */
[----:B------:R-:W0:Y:S01]  /*0010*/  LDC R11, c[0x0][0x398] ;  /* 0x0000e600ff0b7b82 */ /* 0x000e220000000800 */
[----:B------:R-:W1:Y:S01]  /*0020*/  S2R R60, SR_CTAID.Y ;  /* 0x00000000003c7919 */ /* 0x000e620000002600 */
[----:B------:R-:W2:Y:S01]  /*0030*/  LDCU.64 UR16, c[0x0][0x358] ;  /* 0x00006b00ff1077ac */ /* 0x000ea20008000a00 */
[----:B------:R-:W-:Y:S01]  /*0040*/  CS2R R58, SRZ ;  /* 0x00000000003a7805 */ /* 0x000fe2000001ff00 */
[----:B------:R-:W3:Y:S04]  /*0050*/  LDCU.128 UR12, c[0x0][0x400] ;  /* 0x00008000ff0c77ac */ /* 0x000ee80008000c00 */
[----:B------:R-:W4:Y:S01]  /*0060*/  LDC.64 R2, c[0x0][0x458] ;  /* 0x00011600ff027b82 */ /* 0x000f220000000a00 */
[----:B------:R-:W2:Y:S07]  /*0070*/  LDCU.128 UR8, c[0x0][0x3f0] ;  /* 0x00007e00ff0877ac */ /* 0x000eae0008000c00 */
[----:B------:R-:W3:Y:S01]  /*0080*/  LDC.64 R4, c[0x0][0x470] ;  /* 0x00011c00ff047b82 */ /* 0x000ee20000000a00 */
[----:B0-----:R-:W-:-:S07]  /*0090*/  IABS R9, R11 ;  /* 0x0000000b00097213 */ /* 0x001fce0000000000 */
[----:B------:R-:W0:Y:S01]  /*00a0*/  S2UR UR18, SR_CTAID.X ;  /* 0x00000000001279c3 */ /* 0x000e220000002500 */
[----:B------:R-:W2:Y:S01]  /*00b0*/  I2F.RP R0, R9 ;  /* 0x0000000900007306 */ /* 0x000ea20000209400 */
[----:B----4-:R-:W-:-:S06]  /*00c0*/  ISETP.NE.U32.AND P0, PT, R2, RZ, PT ;  /* 0x000000ff0200720c */ /* 0x010fcc0003f05070 */
[----:B------:R-:W4:Y:S01]  /*00d0*/  LDC R15, c[0x0][0x394] ;  /* 0x0000e500ff0f7b82 */ /* 0x000f220000000800 */
[----:B------:R-:W-:Y:S02]  /*00e0*/  ISETP.NE.AND.EX P0, PT, R3, RZ, PT, P0 ;  /* 0x000000ff0300720c */ /* 0x000fe40003f05300 */
[----:B---3--:R-:W-:-:S05]  /*00f0*/  ISETP.NE.U32.AND P1, PT, R4, RZ, PT ;  /* 0x000000ff0400720c */ /* 0x008fca0003f25070 */
[----:B------:R-:W3:Y:S01]  /*0100*/  LDC R13, c[0x0][0x384] ;  /* 0x0000e100ff0d7b82 */ /* 0x000ee20000000800 */
[----:B--2---:R-:W2:Y:S01]  /*0110*/  MUFU.RCP R0, R0 ;  /* 0x0000000000007308 */ /* 0x004ea20000001000 */
[----:B------:R-:W-:-:S04]  /*0120*/  ISETP.NE.AND.EX P1, PT, R5, RZ, PT, P1 ;  /* 0x000000ff0500720c */ /* 0x000fc80003f25310 */
[C---:B-1----:R-:W-:Y:S02]  /*0130*/  @P0 LEA R2, P2, R60.reuse, R2, 0x2 ;  /* 0x000000023c020211 */ /* 0x042fe400078410ff */
[----:B------:R-:W1:Y:S02]  /*0140*/  LDC.64 R46, c[0x0][0x460] ;  /* 0x00011800ff2e7b82 */ /* 0x000e640000000a00 */
[----:B------:R-:W-:Y:S01]  /*0150*/  @P0 LEA.HI.X R3, R60, R3, RZ, 0x2, P2 ;  /* 0x000000033c030211 */ /* 0x000fe200010f14ff */
[----:B0-----:R-:W-:Y:S02]  /*0160*/  UIMAD.WIDE.U32 UR6, UR18, UR12, URZ ;  /* 0x0000000c120672a5 */ /* 0x001fe4000f8e00ff */
[----:B------:R-:W-:-:S03]  /*0170*/  UIMAD.WIDE.U32 UR4, UR18, UR8, URZ ;  /* 0x00000008120472a5 */ /* 0x000fc6000f8e00ff */
[----:B------:R-:W0:Y:S01]  /*0180*/  LDC.64 R44, c[0x0][0x468] ;  /* 0x00011a00ff2c7b82 */ /* 0x000e220000000a00 */
[----:B------:R4:W5:Y:S01]  /*0190*/  @P0 LDG.E R59, desc[UR16][R2.64] ;  /* 0x00000010023b0981 */ /* 0x000962000c1e1900 */
[----:B--2---:R-:W-:-:S06]  /*01a0*/  IADD3 R6, PT, PT, R0, 0xffffffe, RZ ;  /* 0x0ffffffe00067810 */ /* 0x004fcc0007ffe0ff */
[----:B------:R-:W2:Y:S01]  /*01b0*/  LDC.64 R26, c[0x0][0x3e8] ;  /* 0x0000fa00ff1a7b82 */ /* 0x000ea20000000a00 */
[----:B------:R4:W3:Y:S01]  /*01c0*/  F2I.FTZ.U32.TRUNC.NTZ R7, R6 ;  /* 0x0000000600077305 */ /* 0x0008e2000021f000 */
[----:B------:R-:W-:Y:S02]  /*01d0*/  IABS R0, R60 ;  /* 0x0000003c00007213 */ /* 0x000fe40000000000 */
[----:B----4-:R-:W-:Y:S02]  /*01e0*/  ISETP.GE.AND P4, PT, R15, 0x1, PT ;  /* 0x000000010f00780c */ /* 0x010fe40003f86270 */
[C---:B------:R-:W-:Y:S01]  /*01f0*/  @P1 LEA R4, P3, R60.reuse, R4, 0x2 ;  /* 0x000000043c041211 */ /* 0x040fe200078610ff */
[----:B------:R-:W-:Y:S01]  /*0200*/  HFMA2 R6, -RZ, RZ, 0, 0 ;  /* 0x00000000ff067431 */ /* 0x000fe200000001ff */
[----:B------:R-:W-:Y:S02]  /*0210*/  UIMAD UR8, UR18, UR13, UR7 ;  /* 0x0000000d120872a4 */ /* 0x000fe4000f8e0207 */
[----:B------:R-:W-:Y:S01]  /*0220*/  @P1 LEA.HI.X R5, R60, R5, RZ, 0x2, P3 ;  /* 0x000000053c051211 */ /* 0x000fe200018f14ff */
[----:B------:R-:W4:Y:S01]  /*0230*/  LDCU.64 UR12, c[0x0][0x3d0] ;  /* 0x00007a00ff0c77ac */ /* 0x000f220008000a00 */
[----:B---3--:R-:W-:Y:S01]  /*0240*/  IADD3 R8, PT, PT, RZ, -R7, RZ ;  /* 0x80000007ff087210 */ /* 0x008fe20007ffe0ff */
[----:B------:R-:W-:-:S02]  /*0250*/  UIMAD UR9, UR18, UR9, UR5 ;  /* 0x00000009120972a4 */ /* 0x000fc4000f8e0205 */
[----:B------:R3:W5:Y:S02]  /*0260*/  @P1 LDG.E R58, desc[UR16][R4.64] ;  /* 0x00000010043a1981 */ /* 0x000764000c1e1900 */
        /* <DEDUP_REMOVED lines=9> */
[----:B------:R-:W-:Y:S02]  /*0300*/  MOV R2, UR4 ;  /* 0x0000000400027c02 */ /* 0x000fe40008000f00 */
[----:B------:R-:W-:Y:S01]  /*0310*/  MOV R3, UR5 ;  /* 0x0000000500037c02 */ /* 0x000fe20008000f00 */
[----:B----4-:R-:W-:Y:S01]  /*0320*/  UIMAD.WIDE.U32 UR4, UR18, UR12, URZ ;  /* 0x0000000c120472a5 */ /* 0x010fe2000f8e00ff */
[----:B---3--:R-:W-:Y:S02]  /*0330*/  MOV R5, UR7 ;  /* 0x0000000700057c02 */ /* 0x008fe40008000f00 */
[----:B------:R-:W-:Y:S02]  /*0340*/  LOP3.LUT R6, R60, R11, RZ, 0x3c, !PT ;  /* 0x0000000b3c067212 */ /* 0x000fe400078e3cff */
[----:B------:R-:W-:-:S02]  /*0350*/  MOV R4, UR6 ;  /* 0x0000000600047c02 */ /* 0x000fc40008000f00 */
[----:B------:R-:W-:Y:S02]  /*0360*/  MOV R3, UR9 ;  /* 0x0000000900037c02 */ /* 0x000fe40008000f00 */
[----:B------:R-:W-:Y:S02]  /*0370*/  MOV R5, UR8 ;  /* 0x0000000800057c02 */ /* 0x000fe40008000f00 */
[----:B------:R-:W-:Y:S02]  /*0380*/  ISETP.GE.AND P3, PT, R6, RZ, PT ;  /* 0x000000ff0600720c */ /* 0x000fe40003f66270 */
[----:B------:R-:W-:Y:S02]  /*0390*/  ISETP.NE.AND P1, PT, R11, RZ, PT ;  /* 0x000000ff0b00720c */ /* 0x000fe40003f25270 */
[----:B------:R-:W-:Y:S01]  /*03a0*/  @!P2 IADD3 R7, PT, PT, R7, 0x1, RZ ;  /* 0x000000010707a810 */ /* 0x000fe20007ffe0ff */
[----:B-12---:R-:W-:Y:S10]  /*03b0*/  @!P4 EXIT ;  /* 0x000000000000c94d */ /* 0x006ff40003800000 */
[----:B------:R-:W1:Y:S01]  /*03c0*/  S2R R57, SR_TID.X ;  /* 0x0000000000397919 */ /* 0x000e620000002100 */
[----:B------:R-:W-:Y:S01]  /*03d0*/  @P0 IADD3 R7, PT, PT, R7, 0x1, RZ ;  /* 0x0000000107070810 */ /* 0x000fe20007ffe0ff */
[----:B------:R-:W2:Y:S01]  /*03e0*/  LDCU.64 UR20, c[0x0][0x3a0] ;  /* 0x00007400ff1477ac */ /* 0x000ea20008000a00 */
[C---:B------:R-:W-:Y:S01]  /*03f0*/  IMAD.WIDE.U32 R2, R60.reuse, UR10, R2 ;  /* 0x0000000a3c027c25 */ /* 0x040fe2000f8e0002 */
[----:B------:R-:W3:Y:S01]  /*0400*/  LDC.64 R16, c[0x0][0x448] ;  /* 0x00011200ff107b82 */ /* 0x000ee20000000a00 */
[----:B------:R-:W-:Y:S01]  /*0410*/  @!P3 IADD3 R7, PT, PT, -R7, RZ, RZ ;  /* 0x000000ff0707b210 */ /* 0x000fe20007ffe1ff */
[----:B------:R-:W4:Y:S01]  /*0420*/  LDCU UR6, c[0x0][0x38c] ;  /* 0x00007180ff0677ac */ /* 0x000f220008000800 */
[----:B------:R-:W-:Y:S01]  /*0430*/  @!P1 LOP3.LUT R7, RZ, R11, RZ, 0x33, !PT ;  /* 0x0000000bff079212 */ /* 0x000fe200078e33ff */
[----:B------:R-:W-:Y:S01]  /*0440*/  IMAD R41, R60, UR11, R3 ;  /* 0x0000000b3c297c24 */ /* 0x000fe2000f8e0203 */
[----:B------:R-:W-:Y:S01]  /*0450*/  LEA R46, P0, R2, R46, 0x1 ;  /* 0x0000002e022e7211 */ /* 0x000fe200078008ff */
[C---:B------:R-:W-:Y:S01]  /*0460*/  IMAD.WIDE.U32 R4, R60.reuse, UR14, R4 ;  /* 0x0000000e3c047c25 */ /* 0x040fe2000f8e0004 */
[----:B------:R-:W-:Y:S01]  /*0470*/  SHF.R.S32.HI R3, RZ, 0x1f, R7 ;  /* 0x0000001fff037819 */ /* 0x000fe20000011407 */
[----:B------:R-:W3:Y:S01]  /*0480*/  LDC.64 R18, c[0x0][0x440] ;  /* 0x00011000ff127b82 */ /* 0x000ee20000000a00 */
[----:B------:R-:W4:Y:S01]  /*0490*/  LDCU.64 UR8, c[0x0][0x3b8] ;  /* 0x00007700ff0877ac */ /* 0x000f220008000a00 */
[----:B------:R-:W-:Y:S01]  /*04a0*/  IMAD R40, R60, UR15, R5 ;  /* 0x0000000f3c287c24 */ /* 0x000fe2000f8e0205 */
[----:B0-----:R-:W-:Y:S01]  /*04b0*/  LEA R44, P1, R4, R44, 0x1 ;  /* 0x0000002c042c7211 */ /* 0x001fe200078208ff */
[----:B------:R-:W-:Y:S01]  /*04c0*/  IMAD R0, R3, R26, RZ ;  /* 0x0000001a03007224 */ /* 0x000fe200078e02ff */
[----:B------:R-:W-:Y:S01]  /*04d0*/  UIMAD UR5, UR18, UR13, UR5 ;  /* 0x0000000d120572a4 */ /* 0x000fe2000f8e0205 */
[----:B------:R-:W-:-:S02]  /*04e0*/  LEA.HI.X R41, R2, R47, R41, 0x1, P0 ;  /* 0x0000002f02297211 */ /* 0x000fc400000f0c29 */
[----:B------:R-:W-:Y:S01]  /*04f0*/  IMAD R27, R7, R27, R0 ;  /* 0x0000001b071b7224 */ /* 0x000fe200078e0200 */
[----:B------:R-:W-:Y:S01]  /*0500*/  LEA.HI.X R40, R4, R45, R40, 0x1, P1 ;  /* 0x0000002d04287211 */ /* 0x000fe200008f0c28 */
[----:B------:R-:W-:Y:S01]  /*0510*/  IMAD R0, R13, UR18, R60 ;  /* 0x000000120d007c24 */ /* 0x000fe2000f8e023c */
[----:B------:R-:W-:Y:S01]  /*0520*/  MOV R48, RZ ;  /* 0x000000ff00307202 */ /* 0x000fe20000000f00 */
[----:B--2---:R-:W-:-:S04]  /*0530*/  IMAD.WIDE.U32 R52, R60, UR20, RZ ;  /* 0x000000143c347c25 */ /* 0x004fc8000f8e00ff */
[----:B------:R-:W-:Y:S02]  /*0540*/  IMAD R0, R0, R15, RZ ;  /* 0x0000000f00007224 */ /* 0x000fe400078e02ff */
[----:B------:R-:W-:Y:S01]  /*0550*/  IMAD R4, R60, UR21, R53 ;  /* 0x000000153c047c24 */ /* 0x000fe2000f8e0235 */
[C---:B-1----:R-:W-:Y:S01]  /*0560*/  SHF.L.U32 R53, R57.reuse, 0x2, RZ ;  /* 0x0000000239357819 */ /* 0x042fe200000006ff */
[----:B----4-:R-:W-:Y:S01]  /*0570*/  IMAD R50, R0, UR6, RZ ;  /* 0x0000000600327c24 */ /* 0x010fe2000f8e02ff */
[----:B------:R-:W-:Y:S01]  /*0580*/  SHF.L.U32 R0, R57, 0x3, RZ ;  /* 0x0000000339007819 */ /* 0x000fe200000006ff */
[----:B------:R-:W-:Y:S01]  /*0590*/  IMAD.WIDE.U32 R2, R7, R26, UR4 ;  /* 0x0000000407027e25 */ /* 0x000fe2000f8e001a */
[----:B------:R-:W-:Y:S02]  /*05a0*/  LOP3.LUT R38, R53, 0xf80, RZ, 0xc0, !PT ;  /* 0x00000f8035267812 */ /* 0x000fe400078ec0ff */
[----:B------:R-:W-:Y:S01]  /*05b0*/  LOP3.LUT R0, R0, 0x1f00, RZ, 0xc0, !PT ;  /* 0x00001f0000007812 */ /* 0x000fe200078ec0ff */
[----:B------:R-:W-:Y:S01]  /*05c0*/  IMAD.WIDE.U32 R54, R60, UR8, RZ ;  /* 0x000000083c367c25 */ /* 0x000fe2000f8e00ff */
[----:B------:R-:W-:Y:S01]  /*05d0*/  LOP3.LUT R49, R38, 0x1f, R57, 0xf8, !PT ;  /* 0x0000001f26317812 */ /* 0x000fe200078ef839 */
[----:B------:R-:W0:Y:S01]  /*05e0*/  LDCU.U8 UR8, c[0x0][0x39e] ;  /* 0x000073c0ff0877ac */ /* 0x000e220008000000 */
[----:B------:R-:W-:Y:S01]  /*05f0*/  LEA R29, P0, R2, R8, 0x1 ;  /* 0x00000008021d7211 */ /* 0x000fe200078008ff */
[----:B------:R-:W-:Y:S01]  /*0600*/  IMAD R5, R60, UR9, R55 ;  /* 0x000000093c057c24 */ /* 0x000fe2000f8e0237 */
[----:B------:R-:W-:-:S02]  /*0610*/  IADD3 R27, PT, PT, R3, R27, RZ ;  /* 0x0000001b031b7210 */ /* 0x000fc40007ffe0ff */
[----:B------:R-:W-:Y:S02]  /*0620*/  LOP3.LUT R42, R0, 0x1f, R57, 0xf8, !PT ;  /* 0x0000001f002a7812 */ /* 0x000fe400078ef839 */
[----:B------:R-:W-:Y:S02]  /*0630*/  LOP3.LUT R43, R49, 0x20, RZ, 0xfc, !PT ;  /* 0x00000020312b7812 */ /* 0x000fe400078efcff */
[----:B------:R-:W-:Y:S01]  /*0640*/  LEA.HI.X R27, R2, R9, R27, 0x1, P0 ;  /* 0x00000009021b7211 */ /* 0x000fe200000f0c1b */
[----:B------:R-:W-:Y:S01]  /*0650*/  IMAD.WIDE.U32 R2, R42, 0x2, RZ ;  /* 0x000000022a027825 */ /* 0x000fe200078e00ff */
[----:B---3--:R-:W-:Y:S02]  /*0660*/  LEA R56, P1, R54, R16, 0x3 ;  /* 0x0000001036387211 */ /* 0x008fe400078218ff */
[----:B------:R-:W-:Y:S02]  /*0670*/  LEA R55, P2, R52, R18, 0x3 ;  /* 0x0000001234377211 */ /* 0x000fe400078418ff */
[----:B------:R-:W-:-:S02]  /*0680*/  IADD3 R38, PT, PT, R38, R43, RZ ;  /* 0x0000002b26267210 */ /* 0x000fc40007ffe0ff */
[----:B------:R-:W-:Y:S02]  /*0690*/  LEA.HI.X R54, R54, R17, R5, 0x3, P1 ;  /* 0x0000001136367211 */ /* 0x000fe400008f1c05 */
[----:B------:R-:W-:Y:S02]  /*06a0*/  LEA.HI.X R52, R52, R19, R4, 0x3, P2 ;  /* 0x0000001334347211 */ /* 0x000fe400010f1c04 */
[C---:B------:R-:W-:Y:S02]  /*06b0*/  IADD3 R51, PT, PT, R53.reuse, 0x1, RZ ;  /* 0x0000000135337810 */ /* 0x040fe40007ffe0ff */
[C---:B------:R-:W-:Y:S02]  /*06c0*/  IADD3 R47, PT, PT, R53.reuse, 0x2, RZ ;  /* 0x00000002352f7810 */ /* 0x040fe40007ffe0ff */
[----:B------:R-:W-:Y:S02]  /*06d0*/  IADD3 R45, PT, PT, R53, 0x3, RZ ;  /* 0x00000003352d7810 */ /* 0x000fe40007ffe0ff */
[----:B------:R-:W-:-:S02]  /*06e0*/  LOP3.LUT R39, R49, 0x40, RZ, 0xfc, !PT ;  /* 0x0000004031277812 */ /* 0x000fc400078efcff */
[----:B------:R-:W-:Y:S02]  /*06f0*/  LOP3.LUT R37, R49, 0x60, RZ, 0xfc, !PT ;  /* 0x0000006031257812 */ /* 0x000fe400078efcff */
[----:B------:R-:W-:Y:S02]  /*0700*/  LOP3.LUT R36, R2, 0x100, RZ, 0xfc, !PT ;  /* 0x0000010002247812 */ /* 0x000fe400078efcff */
[C---:B------:R-:W-:Y:S02]  /*0710*/  IADD3 R35, PT, PT, R38.reuse, 0x20, RZ ;  /* 0x0000002026237810 */ /* 0x040fe40007ffe0ff */
[C---:B------:R-:W-:Y:S02]  /*0720*/  IADD3 R34, PT, PT, R38.reuse, 0x40, RZ ;  /* 0x0000004026227810 */ /* 0x040fe40007ffe0ff */
[C---:B------:R-:W-:Y:S02]  /*0730*/  IADD3 R33, PT, PT, R38.reuse, 0x60, RZ ;  /* 0x0000006026217810 */ /* 0x040fe40007ffe0ff */
[----:B------:R-:W-:-:S02]  /*0740*/  IADD3 R32, PT, PT, R38, 0x80, RZ ;  /* 0x0000008026207810 */ /* 0x000fc40007ffe0ff */
[C---:B------:R-:W-:Y:S02]  /*0750*/  IADD3 R31, PT, PT, R38.reuse, 0xa0, RZ ;  /* 0x000000a0261f7810 */ /* 0x040fe40007ffe0ff */
[----:B0-----:R-:W-:-:S07]  /*0760*/  IADD3 R30, PT, PT, R38, 0xc0, RZ ;  /* 0x000000c0261e7810 */ /* 0x001fce0007ffe0ff */
.L_x_2320:
[----:B------:R-:W0:Y:S01]  /*0770*/  LDC R71, c[0x0][0x388] ;  /* 0x0000e200ff477b82 */ /* 0x000e220000000800 */
[----:B------:R-:W-:Y:S02]  /*0780*/  SHF.L.U32 R28, R48, 0x7, RZ ;  /* 0x00000007301c7819 */ /* 0x000fe400000006ff */
[----:B------:R-:W-:Y:S02]  /*0790*/  SHF.L.U32 R7, R49, 0x1, RZ ;  /* 0x0000000131077819 */ /* 0x000fe400000006ff */
[----:B------:R-:W-:Y:S02]  /*07a0*/  PRMT R9, RZ, 0x7610, R9 ;  /* 0x00007610ff097816 */ /* 0x000fe40000000009 */
[----:B------:R-:W-:Y:S02]  /*07b0*/  IADD3 R4, P4, PT, R7, R46, RZ ;  /* 0x0000002e07047210 */ /* 0x000fe40007f9e0ff */
[----:B------:R-:W-:Y:S02]  /*07c0*/  PRMT R11, RZ, 0x7610, R11 ;  /* 0x00007610ff0b7816 */ /* 0x000fe4000000000b */
[----:B------:R-:W-:-:S02]  /*07d0*/  PRMT R13, RZ, 0x7610, R13 ;  /* 0x00007610ff0d7816 */ /* 0x000fc4000000000d */
[----:B------:R-:W-:Y:S01]  /*07e0*/  PRMT R15, RZ, 0x7610, R15 ;  /* 0x00007610ff0f7816 */ /* 0x000fe2000000000f */
[----:B------:R-:W-:Y:S01]  /*07f0*/  BAR.SYNC.DEFER_BLOCKING 0x0 ;  /* 0x0000000000007b1d */ /* 0x000fe20000010000 */
[----:B------:R-:W-:-:S07]  /*0800*/  IADD3.X R5, PT, PT, RZ, R41, RZ, P4, !PT ;  /* 0x00000029ff057210 */ /* 0x000fce00027fe4ff */
[----:B------:R-:W1:Y:S01]  /*0810*/  S2UR UR5, SR_CgaCtaId ;  /* 0x00000000000579c3 */ /* 0x000e620000008800 */
[----:B0-----:R-:W-:-:S04]  /*0820*/  IADD3 R26, PT, PT, -R28, R71, RZ ;  /* 0x000000471c1a7210 */ /* 0x001fc80007ffe1ff */
[-C--:B------:R-:W-:Y:S01]  /*0830*/  ISETP.GE.AND P0, PT, R49, R26.reuse, PT ;  /* 0x0000001a3100720c */ /* 0x080fe20003f06270 */
[----:B------:R-:W0:Y:S01]  /*0840*/  S2R R25, SR_LANEID ;  /* 0x0000000000197919 */ /* 0x000e220000000000 */
[-C--:B------:R-:W-:Y:S01]  /*0850*/  ISETP.GE.AND P1, PT, R43, R26.reuse, PT ;  /* 0x0000001a2b00720c */ /* 0x080fe20003f26270 */
[----:B------:R-:W-:Y:S01]  /*0860*/  UMOV UR4, 0x400 ;  /* 0x0000040000047882 */ /* 0x000fe20000000000 */
[-C--:B------:R-:W-:Y:S01]  /*0870*/  ISETP.GE.AND P2, PT, R39, R26.reuse, PT ;  /* 0x0000001a2700720c */ /* 0x080fe20003f46270 */
[----:B------:R-:W2:Y:S01]  /*0880*/  LDC R67, c[0x0][0x38c] ;  /* 0x0000e300ff437b82 */ /* 0x000ea20000000800 */
[----:B------:R-:W-:-:S07]  /*0890*/  ISETP.GE.AND P3, PT, R37, R26, PT ;  /* 0x0000001a2500720c */ /* 0x000fce0003f66270 */
[----:B------:R-:W3:Y:S04]  /*08a0*/  @!P0 LDG.E.U16 R9, desc[UR16][R4.64] ;  /* 0x0000001004098981 */ /* 0x000ee8000c1e1500 */
[----:B------:R-:W4:Y:S04]  /*08b0*/  @!P1 LDG.E.U16 R11, desc[UR16][R4.64+0x40] ;  /* 0x00004010040b9981 */ /* 0x000f28000c1e1500 */
[----:B------:R-:W2:Y:S04]  /*08c0*/  @!P2 LDG.E.U16 R13, desc[UR16][R4.64+0x80] ;  /* 0x00008010040da981 */ /* 0x000ea8000c1e1500 */
[----:B------:R-:W2:Y:S01]  /*08d0*/  @!P3 LDG.E.U16 R15, desc[UR16][R4.64+0xc0] ;  /* 0x0000c010040fb981 */ /* 0x000ea2000c1e1500 */
[----:B-1----:R-:W-:Y:S01]  /*08e0*/  ULEA UR5, UR5, UR4, 0x18 ;  /* 0x0000000405057291 */ /* 0x002fe2000f8ec0ff */
[----:B------:R-:W-:-:S02]  /*08f0*/  IADD3 R6, P4, PT, R7, R44, RZ ;  /* 0x0000002c07067210 */ /* 0x000fc40007f9e0ff */
[----:B------:R-:W-:Y:S02]  /*0900*/  PRMT R17, RZ, 0x7610, R17 ;  /* 0x00007610ff117816 */ /* 0x000fe40000000011 */
[----:B------:R-:W-:Y:S02]  /*0910*/  PRMT R19, RZ, 0x7610, R19 ;  /* 0x00007610ff137816 */ /* 0x000fe40000000013 */
[C---:B0-----:R-:W-:Y:S02]  /*0920*/  LEA R24, R25.reuse, UR5, 0x1 ;  /* 0x0000000519187c11 */ /* 0x041fe4000f8e08ff */
[----:B------:R-:W-:Y:S02]  /*0930*/  SHF.L.U32 R0, R25, 0x3, RZ ;  /* 0x0000000319007819 */ /* 0x000fe400000006ff */
[----:B------:R-:W-:Y:S02]  /*0940*/  PRMT R21, RZ, 0x7610, R21 ;  /* 0x00007610ff157816 */ /* 0x000fe40000000015 */
[----:B------:R-:W-:-:S02]  /*0950*/  PRMT R23, RZ, 0x7610, R23 ;  /* 0x00007610ff177816 */ /* 0x000fc40000000017 */
[----:B------:R-:W-:Y:S01]  /*0960*/  IADD3.X R7, PT, PT, RZ, R40, RZ, P4, !PT ;  /* 0x00000028ff077210 */ /* 0x000fe200027fe4ff */
[----:B---3--:R-:W-:Y:S04]  /*0970*/  STS.U16 [R24], R9 ;  /* 0x0000000918007388 */ /* 0x008fe80000000400 */
[----:B----4-:R-:W-:Y:S04]  /*0980*/  STS.U16 [R24+0x40], R11 ;  /* 0x0000400b18007388 */ /* 0x010fe80000000400 */
[----:B--2---:R-:W-:Y:S04]  /*0990*/  STS.U16 [R24+0x80], R13 ;  /* 0x0000800d18007388 */ /* 0x004fe80000000400 */
[----:B------:R-:W-:Y:S01]  /*09a0*/  STS.U16 [R24+0xc0], R15 ;  /* 0x0000c00f18007388 */ /* 0x000fe20000000400 */
[----:B------:R-:W-:-:S03]  /*09b0*/  NOP ;  /* 0x0000000000007918 */ /* 0x000fc60000000000 */
[----:B------:R-:W-:Y:S01]  /*09c0*/  LDS.64 R4, [R0+UR5] ;  /* 0x0000000500047984 */ /* 0x000fe20008000a00 */
        /* <DEDUP_REMOVED lines=11> */
[----:B------:R-:W0:Y:S02]  /*0a80*/  LDS.64 R14, [R0+UR5] ;  /* 0x00000005000e7984 */ /* 0x000e240008000a00 */
[--C-:B0-----:R-:W-:Y:S02]  /*0a90*/  HADD2.F32 R9, -RZ, R14.reuse.H0_H0 ;  /* 0x2000000eff097230 */ /* 0x101fe40000004100 */
        /* <DEDUP_REMOVED lines=15> */
[----:B------:R-:W-:Y:S10]  /*0b90*/  @P3 BRA `(.L_x_2309) ;  /* 0x0000000000783947 */ /* 0x000ff40003800000 */
        /* <DEDUP_REMOVED lines=30> */
.L_x_2309:
[----:B------:R-:W-:Y:S05]  /*0d80*/  BSYNC.RECONVERGENT B0 ;  /* 0x0000000000007941 */ /* 0x000fea0003800200 */
.L_x_2308:
        /* <DEDUP_REMOVED lines=32> */
.L_x_2311:
[----:B------:R-:W-:Y:S05]  /*0f90*/  BSYNC.RECONVERGENT B0 ;  /* 0x0000000000007941 */ /* 0x000fea0003800200 */
.L_x_2310:
        /* <DEDUP_REMOVED lines=32> */
.L_x_2313:
[----:B------:R-:W-:Y:S05]  /*11a0*/  BSYNC.RECONVERGENT B0 ;  /* 0x0000000000007941 */ /* 0x000fea0003800200 */
.L_x_2312:
        /* <DEDUP_REMOVED lines=32> */
.L_x_2315:
[----:B------:R-:W-:Y:S05]  /*13b0*/  BSYNC.RECONVERGENT B0 ;  /* 0x0000000000007941 */ /* 0x000fea0003800200 */
.L_x_2314:
[----:B------:R-:W-:Y:S01]  /*13c0*/  BAR.SYNC.DEFER_BLOCKING 0x0 ;  /* 0x0000000000007b1d */ /* 0x000fe20000010000 */
[----:B------:R-:W-:Y:S01]  /*13d0*/  ISETP.GE.AND P0, PT, R67, 0x1, PT ;  /* 0x000000014300780c */ /* 0x000fe20003f06270 */
[--C-:B------:R-:W-:Y:S01]  /*13e0*/  HADD2.F32 R69, -RZ, R4.reuse.H0_H0 ;  /* 0x20000004ff457230 */ /* 0x100fe20000004100 */
[----:B------:R-:W-:Y:S01]  /*13f0*/  IADD3 R61, PT, PT, R0, UR5, RZ ;  /* 0x00000005003d7c10 */ /* 0x000fe2000fffe0ff */
        /* <DEDUP_REMOVED lines=8> */
[----:B------:R-:W-:Y:S01]  /*1480*/  IADD3 R13, PT, PT, R0, 0x5, RZ ;  /* 0x00000005000d7810 */ /* 0x000fe20007ffe0ff */
[----:B------:R-:W0:Y:S01]  /*1490*/  LDC.64 R14, c[0x0][0x3c0] ;  /* 0x0000f000ff0e7b82 */ /* 0x000e220000000a00 */
[C---:B------:R-:W-:Y:S01]  /*14a0*/  SHF.L.U32 R6, R48.reuse, 0x8, RZ ;  /* 0x0000000830067819 */ /* 0x040fe200000006ff */
[----:B------:R-:W-:Y:S01]  /*14b0*/  FMUL.FTZ R75, R5, R68 ;  /* 0x00000044054b7220 */ /* 0x000fe20000410000 */
[----:B------:R-:W-:Y:S01]  /*14c0*/  LEA.HI.SX32 R87, R13, R0, 0x1b ;  /* 0x000000000d577211 */ /* 0x000fe200078fdaff */
[C---:B------:R-:W-:Y:S01]  /*14d0*/  IMAD R67, R48.reuse, R67, RZ ;  /* 0x0000004330437224 */ /* 0x040fe200078e02ff */
[----:B------:R-:W-:Y:S01]  /*14e0*/  LEA R71, R71, -R6, 0x1 ;  /* 0x8000000647477211 */ /* 0x000fe200078e08ff */
[----:B------:R-:W-:Y:S01]  /*14f0*/  FMUL.FTZ R69, R69, R62 ;  /* 0x0000003e45457220 */ /* 0x000fe20000410000 */
[----:B------:R-:W-:Y:S01]  /*1500*/  ISETP.NE.AND P0, PT, R48, RZ, PT ;  /* 0x000000ff3000720c */ /* 0x000fe20003f05270 */
[----:B------:R-:W1:Y:S01]  /*1510*/  LDC.64 R16, c[0x0][0x3a8] ;  /* 0x0000ea00ff107b82 */ /* 0x000e620000000a00 */
[----:B------:R-:W-:Y:S01]  /*1520*/  IADD3 R5, PT, PT, R0, 0x1, RZ ;  /* 0x0000000100057810 */ /* 0x000fe20007ffe0ff */
[----:B------:R-:W-:Y:S01]  /*1530*/  FMUL.FTZ R73, R4, R64 ;  /* 0x0000004004497220 */ /* 0x000fe20000410000 */
[----:B------:R-:W-:Y:S01]  /*1540*/  IADD3 R7, PT, PT, R0, 0x2, RZ ;  /* 0x0000000200077810 */ /* 0x000fe20007ffe0ff */
[----:B------:R-:W-:Y:S01]  /*1550*/  FMUL.FTZ R74, R74, R66 ;  /* 0x000000424a4a7220 */ /* 0x000fe20000410000 */
[C---:B------:R-:W-:Y:S01]  /*1560*/  IADD3 R9, PT, PT, R0.reuse, 0x3, RZ ;  /* 0x0000000300097810 */ /* 0x040fe20007ffe0ff */
[----:B------:R-:W-:Y:S01]  /*1570*/  UMOV UR4, URZ ;  /* 0x000000ff00047c82 */ /* 0x000fe20008000000 */
[C---:B------:R-:W-:Y:S01]  /*1580*/  IADD3 R11, PT, PT, R0.reuse, 0x4, RZ ;  /* 0x00000004000b7810 */ /* 0x040fe20007ffe0ff */
[----:B------:R-:W2:Y:S01]  /*1590*/  LDC.64 R18, c[0x0][0x3e0] ;  /* 0x0000f800ff127b82 */ /* 0x000ea20000000a00 */
[C---:B------:R-:W-:Y:S01]  /*15a0*/  IADD3 R21, PT, PT, R0.reuse, 0x6, RZ ;  /* 0x0000000600157810 */ /* 0x040fe20007ffe0ff */
[----:B------:R-:W3:Y:S01]  /*15b0*/  LDCU UR9, c[0x0][0x38c] ;  /* 0x00007180ff0977ac */ /* 0x000ee20008000800 */
[----:B------:R-:W-:-:S02]  /*15c0*/  IADD3 R23, PT, PT, R0, 0x7, RZ ;  /* 0x0000000700177810 */ /* 0x000fc40007ffe0ff */
[----:B------:R-:W-:Y:S01]  /*15d0*/  IADD3 R83, P1, PT, R29, R36, RZ ;  /* 0x000000241d537210 */ /* 0x000fe20007f3e0ff */
[----:B------:R-:W-:Y:S01]  /*15e0*/  UIADD3 UR7, UPT, UPT, UR5, 0x250, URZ ;  /* 0x0000025005077890 */ /* 0x000fe2000fffe0ff */
[----:B------:R-:W-:Y:S01]  /*15f0*/  ISETP.EQ.AND P0, PT, R57, RZ, P0 ;  /* 0x000000ff3900720c */ /* 0x000fe20000702270 */
[----:B------:R-:W4:Y:S01]  /*1600*/  LDC.64 R12, c[0x0][0x480] ;  /* 0x00012000ff0c7b82 */ /* 0x000f220000000a00 */
[----:B------:R-:W-:Y:S02]  /*1610*/  ISETP.GE.AND P2, PT, R42, R71, PT ;  /* 0x000000472a00720c */ /* 0x000fe40003f46270 */
[-C--:B------:R-:W-:Y:S02]  /*1620*/  LEA.HI.SX32 R5, R5, R0.reuse, 0x1b ;  /* 0x0000000005057211 */ /* 0x080fe400078fdaff */
[-C--:B------:R-:W-:Y:S02]  /*1630*/  LEA.HI.SX32 R7, R7, R0.reuse, 0x1b ;  /* 0x0000000007077211 */ /* 0x080fe400078fdaff */
[----:B------:R-:W-:-:S02]  /*1640*/  LEA.HI.SX32 R9, R9, R0, 0x1b ;  /* 0x0000000009097211 */ /* 0x000fc400078fdaff */
[-C--:B------:R-:W-:Y:S02]  /*1650*/  LEA.HI.SX32 R11, R11, R0.reuse, 0x1b ;  /* 0x000000000b0b7211 */ /* 0x080fe400078fdaff */
[-C--:B------:R-:W-:Y:S02]  /*1660*/  LEA.HI.SX32 R21, R21, R0.reuse, 0x1b ;  /* 0x0000000015157211 */ /* 0x080fe400078fdaff */
[-C--:B------:R-:W-:Y:S02]  /*1670*/  LEA.HI.SX32 R23, R23, R0.reuse, 0x1b ;  /* 0x0000000017177211 */ /* 0x080fe400078fdaff */
[----:B------:R-:W-:Y:S02]  /*1680*/  LEA.HI.SX32 R77, R0, R0, 0x1b ;  /* 0x00000000004d7211 */ /* 0x000fe400078fdaff */
[----:B------:R-:W-:Y:S02]  /*1690*/  IADD3.X R76, PT, PT, R3, R27, RZ, P1, !PT ;  /* 0x0000001b034c7210 */ /* 0x000fe40000ffe4ff */
[----:B------:R-:W-:-:S02]  /*16a0*/  P2R R104, PR, RZ, 0x1 ;  /* 0x00000001ff687803 */ /* 0x000fc40000000000 */
[----:B------:R-:W-:Y:S02]  /*16b0*/  P2R R105, PR, RZ, 0x4 ;  /* 0x00000004ff697803 */ /* 0x000fe40000000000 */
[----:B------:R-:W-:Y:S02]  /*16c0*/  MOV R81, R55 ;  /* 0x0000003700517202 */ /* 0x000fe40000000f00 */
[----:B------:R-:W-:Y:S02]  /*16d0*/  MOV R80, R52 ;  /* 0x0000003400507202 */ /* 0x000fe40000000f00 */
[----:B------:R-:W-:Y:S02]  /*16e0*/  MOV R79, R56 ;  /* 0x00000038004f7202 */ /* 0x000fe40000000f00 */
[----:B------:R-:W-:Y:S02]  /*16f0*/  MOV R78, R54 ;  /* 0x00000036004e7202 */ /* 0x000fe40000000f00 */
[----:B------:R-:W-:-:S02]  /*1700*/  LEA R77, R77, UR5, 0x1 ;  /* 0x000000054d4d7c11 */ /* 0x000fc4000f8e08ff */
[----:B0-----:R-:W-:Y:S02]  /*1710*/  SHF.L.U64.HI R15, R14, 0x3, R15 ;  /* 0x000000030e0f7819 */ /* 0x001fe4000001020f */
[----:B-1----:R-:W-:Y:S02]  /*1720*/  SHF.L.U64.HI R17, R16, 0x3, R17 ;  /* 0x0000000310117819 */ /* 0x002fe40000010211 */
[----:B--2---:R-:W-:Y:S02]  /*1730*/  SHF.L.U64.HI R19, R18, 0x1, R19 ;  /* 0x0000000112137819 */ /* 0x004fe40000010213 */
[----:B------:R-:W-:Y:S02]  /*1740*/  LEA R82, R5, UR5, 0x1 ;  /* 0x0000000505527c11 */ /* 0x000fe4000f8e08ff */
[----:B------:R-:W-:Y:S02]  /*1750*/  LEA R84, R7, UR5, 0x1 ;  /* 0x0000000507547c11 */ /* 0x000fe4000f8e08ff */
[----:B------:R-:W-:-:S02]  /*1760*/  LEA R85, R9, UR5, 0x1 ;  /* 0x0000000509557c11 */ /* 0x000fc4000f8e08ff */
[----:B------:R-:W-:Y:S02]  /*1770*/  LEA R86, R11, UR5, 0x1 ;  /* 0x000000050b567c11 */ /* 0x000fe4000f8e08ff */
[----:B------:R-:W-:Y:S02]  /*1780*/  LEA R87, R87, UR5, 0x1 ;  /* 0x0000000557577c11 */ /* 0x000fe4000f8e08ff */
[----:B------:R-:W-:Y:S02]  /*1790*/  LEA R88, R21, UR5, 0x1 ;  /* 0x0000000515587c11 */ /* 0x000fe4000f8e08ff */
[----:B------:R-:W-:Y:S02]  /*17a0*/  LEA R89, R23, UR5, 0x1 ;  /* 0x0000000517597c11 */ /* 0x000fe4000f8e08ff */
[-C--:B------:R-:W-:Y:S02]  /*17b0*/  ISETP.GE.AND P0, PT, R35, R71.reuse, PT ;  /* 0x000000472300720c */ /* 0x080fe40003f06270 */
[----:B------:R-:W-:-:S02]  /*17c0*/  ISETP.GE.AND P1, PT, R34, R71, PT ;  /* 0x000000472200720c */ /* 0x000fc40003f26270 */
[-C--:B------:R-:W-:Y:S02]  /*17d0*/  ISETP.GE.AND P2, PT, R33, R71.reuse, PT ;  /* 0x000000472100720c */ /* 0x080fe40003f46270 */
[-C--:B------:R-:W-:Y:S02]  /*17e0*/  ISETP.GE.AND P3, PT, R32, R71.reuse, PT ;  /* 0x000000472000720c */ /* 0x080fe40003f66270 */
[-C--:B------:R-:W-:Y:S02]  /*17f0*/  ISETP.GE.AND P4, PT, R31, R71.reuse, PT ;  /* 0x000000471f00720c */ /* 0x080fe40003f86270 */
[----:B---34-:R-:W-:-:S13]  /*1800*/  ISETP.GE.AND P5, PT, R30, R71, PT ;  /* 0x000000471e00720c */ /* 0x018fda0003fa6270 */
.L_x_2319:
[----:B------:R-:W-:Y:S02]  /*1810*/  MOV R4, R81 ;  /* 0x0000005100047202 */ /* 0x000fe40000000f00 */
[----:B------:R-:W-:-:S06]  /*1820*/  MOV R5, R80 ;  /* 0x0000005000057202 */ /* 0x000fcc0000000f00 */
[----:B------:R-:W2:Y:S01]  /*1830*/  LDG.E.64 R4, desc[UR16][R4.64] ;  /* 0x0000001004047981 */ /* 0x000ea2000c1e1b00 */
[----:B------:R-:W-:Y:S02]  /*1840*/  ISETP.GE.U32.AND P6, PT, R53, R26, PT ;  /* 0x0000001a3500720c */ /* 0x000fe40003fc6070 */
[----:B------:R-:W-:Y:S02]  /*1850*/  PRMT R107, RZ, 0x7610, R107 ;  /* 0x00007610ff6b7816 */ /* 0x000fe4000000006b */
[----:B------:R-:W-:Y:S01]  /*1860*/  FSEL R96, R69, RZ, !P6 ;  /* 0x000000ff45607208 */ /* 0x000fe20007000000 */
[C---:B--2---:R-:W-:Y:S01]  /*1870*/  FMUL.FTZ R0, R5.reuse, R62 ;  /* 0x0000003e05007220 */ /* 0x044fe20000410000 */
[----:B------:R-:W-:Y:S01]  /*1880*/  FMUL.FTZ R7, R4, 1.4426950216293334961 ;  /* 0x3fb8aa3b04077820 */ /* 0x000fe20000410000 */
[----:B------:R-:W-:Y:S02]  /*1890*/  FMUL.FTZ R4, R5, R64 ;  /* 0x0000004005047220 */ /* 0x000fe40000410000 */
[----:B------:R-:W-:Y:S01]  /*18a0*/  FMUL.RZ R6, R0, 0.15915493667125701904 ;  /* 0x3e22f98300067820 */ /* 0x000fe2000040c000 */
[C---:B------:R-:W-:Y:S01]  /*18b0*/  FMUL.FTZ R0, R7.reuse, R62 ;  /* 0x0000003e07007220 */ /* 0x040fe20000410000 */
[----:B------:R-:W-:Y:S01]  /*18c0*/  FMUL.RZ R8, R4, 0.15915493667125701904 ;  /* 0x3e22f98304087820 */ /* 0x000fe2000040c000 */
[----:B------:R-:W-:Y:S01]  /*18d0*/  FMUL.FTZ R4, R7, R64 ;  /* 0x0000004007047220 */ /* 0x000fe20000410000 */
[----:B------:R-:W-:Y:S08]  /*18e0*/  MUFU.SIN R9, R6 ;  /* 0x0000000600097308 */ /* 0x000ff00000000400 */
[----:B------:R-:W0:Y:S08]  /*18f0*/  MUFU.COS R11, R6 ;  /* 0x00000006000b7308 */ /* 0x000e300000000000 */
[----:B------:R-:W0:Y:S04]  /*1900*/  MUFU.EX2 R0, R0 ;  /* 0x0000000000007308 */ /* 0x000e280000000800 */
[----:B------:R-:W1:Y:S01]  /*1910*/  MUFU.EX2 R4, R4 ;  /* 0x0000000400047308 */ /* 0x000e620000000800 */
[C---:B0-----:R-:W-:Y:S01]  /*1920*/  FMUL.FTZ R11, R0.reuse, R11 ;  /* 0x0000000b000b7220 */ /* 0x041fe20000410000 */
[----:B------:R-:W-:Y:S01]  /*1930*/  FMUL.FTZ R9, R0, R9 ;  /* 0x0000000900097220 */ /* 0x000fe20000410000 */
[C---:B------:R-:W-:Y:S01]  /*1940*/  FMUL.FTZ R0, R5.reuse, R66 ;  /* 0x0000004205007220 */ /* 0x040fe20000410000 */
[----:B------:R-:W-:-:S02]  /*1950*/  FMUL.FTZ R5, R5, R68 ;  /* 0x0000004405057220 */ /* 0x000fc40000410000 */
[----:B------:R-:W-:Y:S01]  /*1960*/  FSEL R98, R11, 1, !P6 ;  /* 0x3f8000000b627808 */ /* 0x000fe20007000000 */
[----:B------:R-:W-:Y:S01]  /*1970*/  FMUL.RZ R6, R0, 0.15915493667125701904 ;  /* 0x3e22f98300067820 */ /* 0x000fe2000040c000 */
[----:B------:R-:W-:Y:S01]  /*1980*/  FSEL R97, R9, RZ, !P6 ;  /* 0x000000ff09617208 */ /* 0x000fe20007000000 */
[----:B------:R-:W1:Y:S01]  /*1990*/  MUFU.COS R11, R8 ;  /* 0x00000008000b7308 */ /* 0x000e620000000000 */
[----:B------:R-:W-:Y:S01]  /*19a0*/  ISETP.GE.U32.AND P6, PT, R51, R26, PT ;  /* 0x0000001a3300720c */ /* 0x000fe20003fc6070 */
[C---:B------:R-:W-:Y:S01]  /*19b0*/  FMUL.FTZ R0, R7.reuse, R66 ;  /* 0x0000004207007220 */ /* 0x040fe20000410000 */
[----:B------:R-:W-:Y:S02]  /*19c0*/  FMUL.FTZ R7, R7, R68 ;  /* 0x0000004407077220 */ /* 0x000fe40000410000 */
[----:B------:R-:W-:-:S03]  /*19d0*/  FSEL R99, R73, RZ, !P6 ;  /* 0x000000ff49637208 */ /* 0x000fc60007000000 */
[----:B------:R0:W2:Y:S08]  /*19e0*/  MUFU.SIN R9, R8 ;  /* 0x0000000800097308 */ /* 0x0000b00000000400 */
[----:B------:R-:W3:Y:S01]  /*19f0*/  MUFU.EX2 R0, R0 ;  /* 0x0000000000007308 */ /* 0x000ee20000000800 */
[----:B0-----:R-:W-:Y:S01]  /*1a00*/  FMUL.RZ R8, R5, 0.15915493667125701904 ;  /* 0x3e22f98305087820 */ /* 0x001fe2000040c000 */
[----:B-1----:R-:W-:-:S02]  /*1a10*/  FMUL.FTZ R11, R4, R11 ;  /* 0x0000000b040b7220 */ /* 0x002fc40000410000 */
[----:B------:R-:W0:Y:S03]  /*1a20*/  MUFU.EX2 R7, R7 ;  /* 0x0000000700077308 */ /* 0x000e260000000800 */
[----:B------:R-:W-:Y:S02]  /*1a30*/  FSEL R103, R11, 1, !P6 ;  /* 0x3f8000000b677808 */ /* 0x000fe40007000000 */
[----:B------:R-:W3:Y:S01]  /*1a40*/  MUFU.COS R11, R6 ;  /* 0x00000006000b7308 */ /* 0x000ee20000000000 */
[----:B--2---:R-:W-:-:S05]  /*1a50*/  FMUL.FTZ R9, R4, R9 ;  /* 0x0000000904097220 */ /* 0x004fca0000410000 */
[----:B------:R-:W-:Y:S02]  /*1a60*/  FSEL R101, R9, RZ, !P6 ;  /* 0x000000ff09657208 */ /* 0x000fe40007000000 */
[----:B------:R-:W1:Y:S01]  /*1a70*/  MUFU.SIN R9, R6 ;  /* 0x0000000600097308 */ /* 0x000e620000000400 */
[----:B------:R-:W-:Y:S02]  /*1a80*/  ISETP.GE.U32.AND P6, PT, R47, R26, PT ;  /* 0x0000001a2f00720c */ /* 0x000fe40003fc6070 */
[----:B------:R-:W-:Y:S02]  /*1a90*/  FMUL.FTZ R5, RZ, R101 ;  /* 0x00000065ff057220 */ /* 0x000fe40000410000 */
[----:B------:R-:W-:-:S03]  /*1aa0*/  FSEL R93, R74, RZ, !P6 ;  /* 0x000000ff4a5d7208 */ /* 0x000fc60007000000 */
[----:B------:R-:W0:Y:S01]  /*1ab0*/  MUFU.SIN R4, R8 ;  /* 0x0000000800047308 */ /* 0x000e220000000400 */
[----:B---3--:R-:W-:-:S05]  /*1ac0*/  FMUL.FTZ R11, R0, R11 ;  /* 0x0000000b000b7220 */ /* 0x008fca0000410000 */
[----:B------:R-:W-:Y:S01]  /*1ad0*/  FSEL R94, R11, 1, !P6 ;  /* 0x3f8000000b5e7808 */ /* 0x000fe20007000000 */
[----:B-1----:R-:W-:Y:S02]  /*1ae0*/  FMUL.FTZ R9, R0, R9 ;  /* 0x0000000900097220 */ /* 0x002fe40000410000 */
[----:B------:R-:W1:Y:S03]  /*1af0*/  MUFU.COS R0, R8 ;  /* 0x0000000800007308 */ /* 0x000e660000000000 */
[----:B------:R-:W-:Y:S02]  /*1b00*/  FSEL R95, R9, RZ, !P6 ;  /* 0x000000ff095f7208 */ /* 0x000fe40007000000 */
[----:B------:R-:W-:Y:S01]  /*1b10*/  ISETP.GE.U32.AND P6, PT, R45, R26, PT ;  /* 0x0000001a2d00720c */ /* 0x000fe20003fc6070 */
[----:B0-----:R-:W-:-:S03]  /*1b20*/  FMUL.FTZ R4, R7, R4 ;  /* 0x0000000407047220 */ /* 0x001fc60000410000 */
[----:B------:R-:W-:Y:S02]  /*1b30*/  FSEL R90, R75, RZ, !P6 ;  /* 0x000000ff4b5a7208 */ /* 0x000fe40007000000 */
[----:B------:R-:W-:Y:S01]  /*1b40*/  FSEL R91, R4, RZ, !P6 ;  /* 0x000000ff045b7208 */ /* 0x000fe20007000000 */
[----:B-1----:R-:W-:-:S05]  /*1b50*/  FMUL.FTZ R0, R7, R0 ;  /* 0x0000000007007220 */ /* 0x002fca0000410000 */
[----:B------:R-:W-:Y:S01]  /*1b60*/  FSEL R92, R0, 1, !P6 ;  /* 0x3f800000005c7808 */ /* 0x000fe20007000000 */
[----:B------:R-:W-:Y:S01]  /*1b70*/  FMUL.FTZ R0, R96, R101 ;  /* 0x0000006560007220 */ /* 0x000fe20000410000 */
[----:B------:R-:W-:-:S03]  /*1b80*/  ISETP.GE.AND P6, PT, R25, 0x1, PT ;  /* 0x000000011900780c */ /* 0x000fc60003fc6270 */
[-C--:B------:R-:W-:Y:S01]  /*1b90*/  FFMA.FTZ R4, RZ, R103.reuse, R0 ;  /* 0x00000067ff047223 */ /* 0x080fe20000010000 */
[----:B------:R-:W-:-:S03]  /*1ba0*/  FFMA.FTZ R0, R96, R103, -R5 ;  /* 0x0000006760007223 */ /* 0x000fc60000010805 */
[----:B------:R-:W-:Y:S01]  /*1bb0*/  FADD.FTZ R4, RZ, R4 ;  /* 0x00000004ff047221 */ /* 0x000fe20000010000 */
[----:B------:R-:W-:-:S03]  /*1bc0*/  FADD.FTZ R0, R99, R0 ;  /* 0x0000000063007221 */ /* 0x000fc60000010000 */
[C---:B------:R-:W-:Y:S01]  /*1bd0*/  FMUL.FTZ R5, R95.reuse, R4 ;  /* 0x000000045f057220 */ /* 0x040fe20000410000 */
[----:B------:R-:W-:-:S03]  /*1be0*/  FMUL.FTZ R7, R95, R0 ;  /* 0x000000005f077220 */ /* 0x000fc60000410000 */
[----:B------:R-:W-:Y:S01]  /*1bf0*/  FFMA.FTZ R6, R94, R0, -R5 ;  /* 0x000000005e067223 */ /* 0x000fe20000010805 */
[-C--:B------:R-:W-:Y:S01]  /*1c00*/  FMUL.FTZ R0, R98, R101.reuse ;  /* 0x0000006562007220 */ /* 0x080fe20000410000 */
[----:B------:R-:W-:Y:S01]  /*1c10*/  FFMA.FTZ R7, R94, R4, R7 ;  /* 0x000000045e077223 */ /* 0x000fe20000010007 */
[----:B------:R-:W-:Y:S01]  /*1c20*/  FMUL.FTZ R5, R97, R101 ;  /* 0x0000006561057220 */ /* 0x000fe20000410000 */
[----:B------:R-:W-:Y:S01]  /*1c30*/  FADD.FTZ R6, R93, R6 ;  /* 0x000000065d067221 */ /* 0x000fe20000010000 */
[-C--:B------:R-:W-:Y:S01]  /*1c40*/  FFMA.FTZ R4, R97, R103.reuse, R0 ;  /* 0x0000006761047223 */ /* 0x080fe20000010000 */
[----:B------:R-:W-:Y:S01]  /*1c50*/  FADD.FTZ R0, RZ, R7 ;  /* 0x00000007ff007221 */ /* 0x000fe20000010000 */
[----:B------:R-:W-:Y:S01]  /*1c60*/  FFMA.FTZ R5, R98, R103, -R5 ;  /* 0x0000006762057223 */ /* 0x000fe20000010805 */
[----:B------:R-:W-:Y:S01]  /*1c70*/  FMUL.FTZ R9, R91, R6 ;  /* 0x000000065b097220 */ /* 0x000fe20000410000 */
[----:B------:R-:W-:Y:S01]  /*1c80*/  FMUL.FTZ R7, R95, R4 ;  /* 0x000000045f077220 */ /* 0x000fe20000410000 */
[----:B------:R-:W-:-:S02]  /*1c90*/  FMUL.FTZ R11, R91, R0 ;  /* 0x000000005b0b7220 */ /* 0x000fc40000410000 */
[----:B------:R-:W-:Y:S01]  /*1ca0*/  FFMA.FTZ R0, R92, R0, R9 ;  /* 0x000000005c007223 */ /* 0x000fe20000010009 */
[-C--:B------:R-:W-:Y:S01]  /*1cb0*/  FMUL.FTZ R9, R95, R5.reuse ;  /* 0x000000055f097220 */ /* 0x080fe20000410000 */
[----:B------:R-:W-:Y:S01]  /*1cc0*/  FFMA.FTZ R5, R94, R5, -R7 ;  /* 0x000000055e057223 */ /* 0x000fe20000010807 */
[----:B------:R-:W-:Y:S01]  /*1cd0*/  FFMA.FTZ R7, R92, R6, -R11 ;  /* 0x000000065c077223 */ /* 0x000fe2000001080b */
[----:B------:R-:W-:Y:S01]  /*1ce0*/  FADD.FTZ R0, RZ, R0 ;  /* 0x00000000ff007221 */ /* 0x000fe20000010000 */
[----:B------:R-:W-:Y:S01]  /*1cf0*/  FFMA.FTZ R9, R94, R4, R9 ;  /* 0x000000045e097223 */ /* 0x000fe20000010009 */
[C---:B------:R-:W-:Y:S01]  /*1d00*/  FMUL.FTZ R11, R91.reuse, R5 ;  /* 0x000000055b0b7220 */ /* 0x040fe20000410000 */
[----:B------:R-:W-:Y:S02]  /*1d10*/  FADD.FTZ R7, R90, R7 ;  /* 0x000000075a077221 */ /* 0x000fe40000010000 */
[----:B------:R-:W0:Y:S01]  /*1d20*/  SHFL.UP PT, R20, R0, 0x1, RZ ;  /* 0x0420000000147989 */ /* 0x000e2200000e00ff */
[-C--:B------:R-:W-:Y:S01]  /*1d30*/  FFMA.FTZ R6, R92, R9.reuse, R11 ;  /* 0x000000095c067223 */ /* 0x080fe2000001000b */
[----:B------:R-:W-:-:S02]  /*1d40*/  FMUL.FTZ R9, R91, R9 ;  /* 0x000000095b097220 */ /* 0x000fc40000410000 */
[----:B------:R-:W1:Y:S02]  /*1d50*/  SHFL.UP PT, R10, R7, 0x1, RZ ;  /* 0x04200000070a7989 */ /* 0x000e6400000e00ff */
        /* <DEDUP_REMOVED lines=13> */
[----:B------:R-:W-:Y:S01]  /*1e30*/  @P6 FFMA.FTZ R6, R6, R4, R5 ;  /* 0x0000000406066223 */ /* 0x000fe20000010005 */
[----:B------:R-:W-:Y:S01]  /*1e40*/  ISETP.GE.AND P6, PT, R25, 0x2, PT ;  /* 0x000000021900780c */ /* 0x000fe20003fc6270 */
[----:B------:R-:W1:Y:S04]  /*1e50*/  SHFL.UP PT, R8, R7, 0x2, RZ ;  /* 0x0440000007087989 */ /* 0x000e6800000e00ff */
[----:B------:R-:W2:Y:S04]  /*1e60*/  SHFL.UP PT, R5, R6, 0x2, RZ ;  /* 0x0440000006057989 */ /* 0x000ea800000e00ff */
[----:B------:R-:W3:Y:S01]  /*1e70*/  SHFL.UP PT, R4, R21, 0x2, RZ ;  /* 0x0440000015047989 */ /* 0x000ee200000e00ff */
[-C--:B0-----:R-:W-:Y:S01]  /*1e80*/  FMUL.FTZ R10, R6, R9.reuse ;  /* 0x00000009060a7220 */ /* 0x081fe20000410000 */
[----:B------:R-:W-:-:S03]  /*1e90*/  FMUL.FTZ R9, R21, R9 ;  /* 0x0000000915097220 */ /* 0x000fc60000410000 */
[-C--:B-1----:R-:W-:Y:S01]  /*1ea0*/  FFMA.FTZ R10, R21, R8.reuse, -R10 ;  /* 0x00000008150a7223 */ /* 0x082fe2000001080a */
[C---:B------:R-:W-:Y:S01]  /*1eb0*/  FFMA.FTZ R9, R6.reuse, R8, R9 ;  /* 0x0000000806097223 */ /* 0x040fe20000010009 */
[----:B--2---:R-:W-:-:S03]  /*1ec0*/  FMUL.FTZ R8, R6, R5 ;  /* 0x0000000506087220 */ /* 0x004fc60000410000 */
[----:B------:R-:W-:Y:S01]  /*1ed0*/  @P6 FADD.FTZ R0, R0, R9 ;  /* 0x0000000900006221 */ /* 0x000fe20000010000 */
[----:B------:R-:W-:Y:S01]  /*1ee0*/  @P6 FADD.FTZ R7, R7, R10 ;  /* 0x0000000a07076221 */ /* 0x000fe20000010000 */
[C---:B------:R-:W-:Y:S01]  /*1ef0*/  FMUL.FTZ R5, R21.reuse, R5 ;  /* 0x0000000515057220 */ /* 0x040fe20000410000 */
[-C--:B---3--:R-:W-:Y:S02]  /*1f00*/  @P6 FFMA.FTZ R21, R21, R4.reuse, -R8 ;  /* 0x0000000415156223 */ /* 0x088fe40000010808 */
[----:B------:R-:W0:Y:S01]  /*1f10*/  SHFL.UP PT, R9, R0, 0x4, RZ ;  /* 0x0480000000097989 */ /* 0x000e2200000e00ff */
[----:B------:R-:W-:Y:S01]  /*1f20*/  @P6 FFMA.FTZ R6, R6, R4, R5 ;  /* 0x0000000406066223 */ /* 0x000fe20000010005 */
[----:B------:R-:W-:Y:S02]  /*1f30*/  ISETP.GE.AND P6, PT, R25, 0x4, PT ;  /* 0x000000041900780c */ /* 0x000fe40003fc6270 */
        /* <DEDUP_REMOVED lines=9> */
[----:B------:R-:W-:Y:S01]  /*1fd0*/  FMUL.FTZ R5, R21, R5 ;  /* 0x0000000515057220 */ /* 0x000fe20000410000 */
[----:B------:R-:W-:Y:S01]  /*1fe0*/  @P6 FADD.FTZ R7, R7, R10 ;  /* 0x0000000a07076221 */ /* 0x000fe20000010000 */
        /* <DEDUP_REMOVED lines=9> */
[CC--:B-1----:R-:W-:Y:S01]  /*2080*/  FFMA.FTZ R10, R21.reuse, R8.reuse, -R10 ;  /* 0x00000008150a7223 */ /* 0x0c2fe2000001080a */
[C---:B------:R-:W-:Y:S01]  /*2090*/  FFMA.FTZ R9, R6.reuse, R8, R9 ;  /* 0x0000000806097223 */ /* 0x040fe20000010009 */
[-C--:B--2---:R-:W-:Y:S01]  /*20a0*/  FMUL.FTZ R8, R6, R5.reuse ;  /* 0x0000000506087220 */ /* 0x084fe20000410000 */
[----:B------:R-:W-:Y:S02]  /*20b0*/  FMUL.FTZ R5, R21, R5 ;  /* 0x0000000515057220 */ /* 0x000fe40000410000 */
[----:B------:R-:W-:Y:S01]  /*20c0*/  @P6 FADD.FTZ R0, R0, R9 ;  /* 0x0000000900006221 */ /* 0x000fe20000010000 */
[----:B------:R-:W-:Y:S01]  /*20d0*/  @P6 FADD.FTZ R7, R7, R10 ;  /* 0x0000000a07076221 */ /* 0x000fe20000010000 */
[-C--:B---3--:R-:W-:Y:S01]  /*20e0*/  @P6 FFMA.FTZ R21, R21, R4.reuse, -R8 ;  /* 0x0000000415156223 */ /* 0x088fe20000010808 */
[----:B------:R-:W-:Y:S01]  /*20f0*/  @P6 FFMA.FTZ R6, R6, R4, R5 ;  /* 0x0000000406066223 */ /* 0x000fe20000010005 */
[----:B------:R-:W-:Y:S01]  /*2100*/  ISETP.GE.AND P6, PT, R38, R71, PT ;  /* 0x000000472600720c */ /* 0x000fe20003fc6270 */
[----:B------:R-:W0:Y:S01]  /*2110*/  SHFL.UP PT, R11, R0, 0x10, RZ ;  /* 0x06000000000b7989 */ /* 0x000e2200000e00ff */
[----:B------:R-:W-:-:S02]  /*2120*/  MOV R4, R83 ;  /* 0x0000005300047202 */ /* 0x000fc40000000f00 */
[----:B------:R-:W-:Y:S01]  /*2130*/  MOV R5, R76 ;  /* 0x0000004c00057202 */ /* 0x000fe20000000f00 */
[----:B------:R-:W1:Y:S04]  /*2140*/  SHFL.UP PT, R8, R6, 0x10, RZ ;  /* 0x0600000006087989 */ /* 0x000e6800000e00ff */
[----:B------:R-:W2:Y:S04]  /*2150*/  SHFL.UP PT, R10, R7, 0x10, RZ ;  /* 0x06000000070a7989 */ /* 0x000ea800000e00ff */
[----:B------:R-:W3:Y:S04]  /*2160*/  SHFL.UP PT, R9, R21, 0x10, RZ ;  /* 0x0600000015097989 */ /* 0x000ee800000e00ff */
[----:B------:R-:W4:Y:S01]  /*2170*/  @!P6 LDG.E.U16 R107, desc[UR16][R4.64+-0xc0] ;  /* 0xffff4010046be981 */ /* 0x000f22000c1e1500 */
[----:B------:R-:W-:-:S02]  /*2180*/  LEA R83, P6, R18, R4, 0x1 ;  /* 0x0000000412537211 */ /* 0x000fc400078c08ff */
[----:B------:R-:W-:Y:S02]  /*2190*/  PRMT R111, RZ, 0x7610, R111 ;  /* 0x00007610ff6f7816 */ /* 0x000fe4000000006f */
[----:B------:R-:W-:Y:S02]  /*21a0*/  IADD3.X R76, PT, PT, R5, R19, RZ, P6, !PT ;  /* 0x00000013054c7210 */ /* 0x000fe400037fe4ff */
[----:B------:R-:W-:Y:S01]  /*21b0*/  ISETP.GE.AND P6, PT, R25, 0x10, PT ;  /* 0x000000101900780c */ /* 0x000fe20003fc6270 */
[CC--:B0-----:R-:W-:Y:S01]  /*21c0*/  FMUL.FTZ R22, R6.reuse, R11.reuse ;  /* 0x0000000b06167220 */ /* 0x0c1fe20000410000 */
[C---:B------:R-:W-:Y:S01]  /*21d0*/  FMUL.FTZ R23, R21.reuse, R11 ;  /* 0x0000000b15177220 */ /* 0x040fe20000410000 */
[----:B------:R-:W-:Y:S01]  /*21e0*/  PRMT R113, RZ, 0x7610, R113 ;  /* 0x00007610ff717816 */ /* 0x000fe20000000071 */
[----:B------:R-:W5:Y:S01]  /*21f0*/  @!P0 LDG.E.U16 R111, desc[UR16][R4.64+-0x80] ;  /* 0xffff8010046f8981 */ /* 0x000f62000c1e1500 */
[CC--:B-1----:R-:W-:Y:S01]  /*2200*/  FMUL.FTZ R20, R6.reuse, R8.reuse ;  /* 0x0000000806147220 */ /* 0x0c2fe20000410000 */
[C---:B------:R-:W-:Y:S01]  /*2210*/  FMUL.FTZ R11, R21.reuse, R8 ;  /* 0x00000008150b7220 */ /* 0x040fe20000410000 */
[----:B------:R-:W-:Y:S01]  /*2220*/  PRMT R115, RZ, 0x7610, R115 ;  /* 0x00007610ff737816 */ /* 0x000fe20000000073 */
[CC--:B--2---:R-:W-:Y:S01]  /*2230*/  FFMA.FTZ R22, R21.reuse, R10.reuse, -R22 ;  /* 0x0000000a15167223 */ /* 0x0c4fe20000010816 */
[C---:B------:R-:W-:Y:S01]  /*2240*/  FFMA.FTZ R23, R6.reuse, R10, R23 ;  /* 0x0000000a06177223 */ /* 0x040fe20000010017 */
[----:B------:R-:W-:Y:S01]  /*2250*/  PRMT R117, RZ, 0x7610, R117 ;  /* 0x00007610ff757816 */ /* 0x000fe20000000075 */
[----:B------:R-:W2:Y:S01]  /*2260*/  @!P1 LDG.E.U16 R113, desc[UR16][R4.64+-0x40] ;  /* 0xffffc01004719981 */ /* 0x000ea2000c1e1500 */
[-C--:B---3--:R-:W-:Y:S01]  /*2270*/  FFMA.FTZ R8, R21, R9.reuse, -R20 ;  /* 0x0000000915087223 */ /* 0x088fe20000010814 */
[----:B------:R-:W-:Y:S01]  /*2280*/  FFMA.FTZ R9, R6, R9, R11 ;  /* 0x0000000906097223 */ /* 0x000fe2000001000b */
[----:B------:R-:W-:Y:S01]  /*2290*/  FADD.FTZ R10, R7, R22 ;  /* 0x00000016070a7221 */ /* 0x000fe20000010000 */
[----:B------:R-:W-:Y:S01]  /*22a0*/  FADD.FTZ R11, R0, R23 ;  /* 0x00000017000b7221 */ /* 0x000fe20000010000 */
[----:B------:R-:W-:Y:S01]  /*22b0*/  PRMT R119, RZ, 0x7610, R119 ;  /* 0x00007610ff777816 */ /* 0x000fe20000000077 */
[----:B------:R-:W3:Y:S01]  /*22c0*/  @!P2 LDG.E.U16 R115, desc[UR16][R4.64] ;  /* 0x000000100473a981 */ /* 0x000ee2000c1e1500 */
[----:B------:R-:W-:-:S02]  /*22d0*/  FSEL R22, R21, R8, !P6 ;  /* 0x0000000815167208 */ /* 0x000fc40007000000 */
[----:B------:R-:W-:Y:S01]  /*22e0*/  FSEL R23, R6, R9, !P6 ;  /* 0x0000000906177208 */ /* 0x000fe20007000000 */
[----:B------:R-:W3:Y:S01]  /*22f0*/  @!P3 LDG.E.U16 R117, desc[UR16][R4.64+0x40] ;  /* 0x000040100475b981 */ /* 0x000ee2000c1e1500 */
[----:B------:R-:W-:Y:S02]  /*2300*/  FSEL R109, R7, R10, !P6 ;  /* 0x0000000a076d7208 */ /* 0x000fe40007000000 */
[----:B------:R-:W-:Y:S01]  /*2310*/  FSEL R108, R0, R11, !P6 ;  /* 0x0000000b006c7208 */ /* 0x000fe20007000000 */
[----:B------:R-:W3:Y:S01]  /*2320*/  @!P4 LDG.E.U16 R119, desc[UR16][R4.64+0x80] ;  /* 0x000080100477c981 */ /* 0x000ee2000c1e1500 */
[----:B------:R-:W-:Y:S02]  /*2330*/  ISETP.NE.AND P6, PT, R105, RZ, PT ;  /* 0x000000ff6900720c */ /* 0x000fe40003fc5270 */
[----:B------:R-:W-:Y:S02]  /*2340*/  PRMT R21, RZ, 0x7610, R21 ;  /* 0x00007610ff157816 */ /* 0x000fe40000000015 */
[----:B------:R-:W-:-:S06]  /*2350*/  PRMT R121, RZ, 0x7610, R121 ;  /* 0x00007610ff797816 */ /* 0x000fcc0000000079 */
[----:B------:R-:W3:Y:S04]  /*2360*/  @!P5 LDG.E.U16 R121, desc[UR16][R4.64+0xc0] ;  /* 0x0000c0100479d981 */ /* 0x000ee8000c1e1500 */
[----:B------:R0:W3:Y:S01]  /*2370*/  @!P6 LDG.E.U16 R21, desc[UR16][R4.64+-0x100] ;  /* 0xffff00100415e981 */ /* 0x0000e2000c1e1500 */
[----:B------:R-:W1:Y:S01]  /*2380*/  S2UR UR6, SR_CgaCtaId ;  /* 0x00000000000679c3 */ /* 0x000e620000008800 */
[----:B------:R-:W-:Y:S02]  /*2390*/  ISETP.NE.AND P6, PT, R104, RZ, PT ;  /* 0x000000ff6800720c */ /* 0x000fe40003fc5270 */
[----:B------:R-:W-:Y:S01]  /*23a0*/  CS2R R6, SRZ ;  /* 0x0000000000067805 */ /* 0x000fe2000001ff00 */
[----:B0-----:R-:W-:Y:S01]  /*23b0*/  HFMA2 R4, -RZ, RZ, 1.875, 0 ;  /* 0x3f800000ff047431 */ /* 0x001fe200000001ff */
[----:B------:R-:W-:Y:S01]  /*23c0*/  MOV R5, RZ ;  /* 0x000000ff00057202 */ /* 0x000fe20000000f00 */
[----:B------:R-:W-:-:S02]  /*23d0*/  UMOV UR5, 0x400 ;  /* 0x0000040000057882 */ /* 0x000fc40000000000 */
[----:B-1----:R-:W-:Y:S01]  /*23e0*/  ULEA UR5, UR6, UR5, 0x18 ;  /* 0x0000000506057291 */ /* 0x002fe2000f8ec0ff */
[----:B----4-:R-:W-:Y:S04]  /*23f0*/  STS.U16 [R24+0x42], R107 ;  /* 0x0000426b18007388 */ /* 0x010fe80000000400 */
[----:B-----5:R-:W-:Y:S04]  /*2400*/  STS.U16 [R24+0x84], R111 ;  /* 0x0000846f18007388 */ /* 0x020fe80000000400 */
[----:B--2---:R-:W-:Y:S04]  /*2410*/  STS.U16 [R24+0xc6], R113 ;  /* 0x0000c67118007388 */ /* 0x004fe80000000400 */
[----:B---3--:R-:W-:Y:S04]  /*2420*/  STS.U16 [R24+0x108], R115 ;  /* 0x0001087318007388 */ /* 0x008fe80000000400 */
[----:B------:R-:W-:Y:S04]  /*2430*/  STS.U16 [R24+0x14a], R117 ;  /* 0x00014a7518007388 */ /* 0x000fe80000000400 */
[----:B------:R-:W-:Y:S04]  /*2440*/  STS.U16 [R24+0x18c], R119 ;  /* 0x00018c7718007388 */ /* 0x000fe80000000400 */
[----:B------:R-:W-:Y:S04]  /*2450*/  STS.U16 [R24+0x1ce], R121 ;  /* 0x0001ce7918007388 */ /* 0x000fe80000000400 */
[----:B------:R-:W-:Y:S01]  /*2460*/  STS.U16 [R24], R21 ;  /* 0x0000001518007388 */ /* 0x000fe20000000400 */
[----:B------:R-:W-:-:S03]  /*2470*/  NOP ;  /* 0x0000000000007918 */ /* 0x000fc60000000000 */
[----:B------:R-:W0:Y:S01]  /*2480*/  @P6 LDS.128 R4, [UR7] ;  /* 0x00000007ff046984 */ /* 0x000e220008000c00 */
[----:B------:R-:W-:-:S03]  /*2490*/  ISETP.NE.AND P6, PT, R25, 0x1f, PT ;  /* 0x0000001f1900780c */ /* 0x000fc60003fc5270 */
        /* <DEDUP_REMOVED lines=8> */
[----:B------:R1:W-:Y:S02]  /*2520*/  @!P6 STS.128 [UR5+0x210], R8 ;  /* 0x00021008ff00e988 */ /* 0x0003e40008000c05 */
[----:B-1----:R-:W-:-:S02]  /*2530*/  MOV R8, R79 ;  /* 0x0000004f00087202 */ /* 0x002fc40000000f00 */
[----:B------:R-:W-:-:S05]  /*2540*/  MOV R9, R78 ;  /* 0x0000004e00097202 */ /* 0x000fca0000000f00 */
[----:B------:R1:W2:Y:S01]  /*2550*/  LDG.E.64 R20, desc[UR16][R8.64] ;  /* 0x0000001008147981 */ /* 0x0002a2000c1e1b00 */
[----:B------:R-:W-:Y:S01]  /*2560*/  BAR.SYNC.DEFER_BLOCKING 0x0 ;  /* 0x0000000000007b1d */ /* 0x000fe20000010000 */
[----:B------:R-:W-:-:S05]  /*2570*/  ISETP.NE.AND P6, PT, R25, RZ, PT ;  /* 0x000000ff1900720c */ /* 0x000fca0003fc5270 */
[----:B------:R-:W3:Y:S04]  /*2580*/  SHFL.UP PT, R116, R22, 0x1, RZ ;  /* 0x0420000016747989 */ /* 0x000ee800000e00ff */
[----:B------:R-:W4:Y:S04]  /*2590*/  SHFL.UP PT, R115, R23, 0x1, RZ ;  /* 0x0420000017737989 */ /* 0x000f2800000e00ff */
[----:B------:R-:W5:Y:S04]  /*25a0*/  SHFL.UP PT, R113, R109, 0x1, RZ ;  /* 0x042000006d717989 */ /* 0x000f6800000e00ff */
[----:B------:R-:W5:Y:S04]  /*25b0*/  SHFL.UP PT, R114, R108, 0x1, RZ ;  /* 0x042000006c727989 */ /* 0x000f6800000e00ff */
[----:B0-----:R-:W-:Y:S04]  /*25c0*/  @!P6 STS.128 [UR5+0x230], R4 ;  /* 0x00023004ff00e988 */ /* 0x001fe80008000c05 */
[----:B-1----:R-:W-:Y:S01]  /*25d0*/  LDS.128 R8, [UR5+0x210] ;  /* 0x00021005ff087984 */ /* 0x002fe20008000c00 */
[----:B---3--:R-:W-:-:S02]  /*25e0*/  @!P6 MOV R116, R4 ;  /* 0x000000040074e202 */ /* 0x008fc40000000f00 */
[----:B----4-:R-:W-:Y:S02]  /*25f0*/  @!P6 MOV R115, R5 ;  /* 0x000000050073e202 */ /* 0x010fe40000000f00 */
[----:B-----5:R-:W-:Y:S02]  /*2600*/  @!P6 MOV R113, R6 ;  /* 0x000000060071e202 */ /* 0x020fe40000000f00 */
[----:B------:R-:W-:Y:S02]  /*2610*/  @!P6 MOV R114, R7 ;  /* 0x000000070072e202 */ /* 0x000fe40000000f00 */
[----:B------:R-:W-:Y:S01]  /*2620*/  ISETP.NE.AND P6, PT, R57, RZ, PT ;  /* 0x000000ff3900720c */ /* 0x000fe20003fc5270 */
[----:B------:R-:W-:-:S12]  /*2630*/  BAR.SYNC.DEFER_BLOCKING 0x0 ;  /* 0x0000000000007b1d */ /* 0x000fd80000010000 */
[----:B------:R-:W0:Y:S01]  /*2640*/  @P6 LDS.64 R22, [UR5+0x238] ;  /* 0x00023805ff166984 */ /* 0x000e220008000a00 */
[----:B------:R-:W-:Y:S02]  /*2650*/  HADD2.F32 R112, -RZ, R112.H0_H0 ;  /* 0x20000070ff707230 */ /* 0x000fe40000004100 */
[----:B------:R-:W-:Y:S02]  /*2660*/  HADD2.F32 R111, -RZ, R111.H0_H0 ;  /* 0x2000006fff6f7230 */ /* 0x000fe40000004100 */
[----:B------:R-:W-:Y:S02]  /*2670*/  HADD2.F32 R100, -RZ, R100.H0_H0 ;  /* 0x20000064ff647230 */ /* 0x000fe40000004100 */
[----:B------:R-:W-:Y:S02]  /*2680*/  HADD2.F32 R110, -RZ, R110.H0_H0 ;  /* 0x2000006eff6e7230 */ /* 0x000fe40000004100 */
[----:B------:R-:W-:Y:S02]  /*2690*/  HADD2.F32 R102, -RZ, R102.H0_H0 ;  /* 0x20000066ff667230 */ /* 0x000fe40000004100 */
[----:B------:R-:W-:-:S02]  /*26a0*/  HADD2.F32 R107, -RZ, R107.H0_H0 ;  /* 0x2000006bff6b7230 */ /* 0x000fc40000004100 */
[-C--:B0-----:R-:W-:Y:S01]  /*26b0*/  @P6 FMUL.FTZ R109, R23, R115.reuse ;  /* 0x00000073176d6220 */ /* 0x081fe20000410000 */
[----:B------:R-:W-:-:S03]  /*26c0*/  @P6 FMUL.FTZ R108, R22, R115 ;  /* 0x00000073166c6220 */ /* 0x000fc60000410000 */
[-C--:B------:R-:W-:Y:S01]  /*26d0*/  @P6 FFMA.FTZ R22, R22, R116.reuse, -R109 ;  /* 0x0000007416166223 */ /* 0x080fe2000001086d */
[----:B------:R-:W-:Y:S01]  /*26e0*/  @P6 FFMA.FTZ R23, R23, R116, R108 ;  /* 0x0000007417176223 */ /* 0x000fe2000001006c */
[----:B------:R-:W-:Y:S02]  /*26f0*/  HADD2.F32 R108, -RZ, R106.H0_H0 ;  /* 0x2000006aff6c7230 */ /* 0x000fe40000004100 */
[----:B------:R-:W-:Y:S01]  /*2700*/  @P6 FADD.FTZ R113, R113, R22 ;  /* 0x0000001671716221 */ /* 0x000fe20000010000 */
[----:B------:R-:W-:-:S04]  /*2710*/  @P6 FADD.FTZ R114, R114, R23 ;  /* 0x0000001772726221 */ /* 0x000fc80000010000 */
[C---:B------:R-:W-:Y:S01]  /*2720*/  FMUL.FTZ R109, R97.reuse, R114 ;  /* 0x00000072616d7220 */ /* 0x040fe20000410000 */
[----:B------:R-:W-:-:S03]  /*2730*/  FMUL.FTZ R97, R97, R113 ;  /* 0x0000007161617220 */ /* 0x000fc60000410000 */
[C---:B------:R-:W-:Y:S01]  /*2740*/  FFMA.FTZ R109, R98.reuse, R113, -R109 ;  /* 0x00000071626d7223 */ /* 0x040fe2000001086d */
[----:B------:R-:W-:-:S03]  /*2750*/  FFMA.FTZ R114, R98, R114, R97 ;  /* 0x0000007262727223 */ /* 0x000fc60000010061 */
[----:B------:R-:W-:Y:S01]  /*2760*/  FADD.FTZ R96, R96, R109 ;  /* 0x0000006d60607221 */ /* 0x000fe20000010000 */
[----:B------:R-:W-:Y:S01]  /*2770*/  LEA R79, P6, R14, R79, 0x3 ;  /* 0x0000004f0e4f7211 */ /* 0x000fe200078c18ff */
[----:B------:R-:W-:-:S03]  /*2780*/  HADD2.F32 R0, -RZ, R0.H0_H0 ;  /* 0x20000000ff007230 */ /* 0x000fc60000004100 */
[----:B------:R-:W-:Y:S02]  /*2790*/  IADD3.X R78, PT, PT, R78, R15, RZ, P6, !PT ;  /* 0x0000000f4e4e7210 */ /* 0x000fe400037fe4ff */
[----:B------:R-:W-:-:S04]  /*27a0*/  LEA R81, P6, R16, R81, 0x3 ;  /* 0x0000005110517211 */ /* 0x000fc800078c18ff */
[----:B------:R-:W-:Y:S02]  /*27b0*/  IADD3.X R80, PT, PT, R80, R17, RZ, P6, !PT ;  /* 0x0000001150507210 */ /* 0x000fe400037fe4ff */
[----:B------:R-:W-:Y:S01]  /*27c0*/  ISETP.NE.AND P6, PT, R57, RZ, PT ;  /* 0x000000ff3900720c */ /* 0x000fe20003fc5270 */
[----:B------:R-:W-:Y:S01]  /*27d0*/  BSSY.RECONVERGENT B0, `(.L_x_2317) ;  /* 0x0000032000007945 */ /* 0x000fe20003800200 */
[C---:B--2---:R-:W-:Y:S01]  /*27e0*/  FMUL.FTZ R22, R112.reuse, R21 ;  /* 0x0000001570167220 */ /* 0x044fe20000410000 */
[----:B------:R-:W-:-:S03]  /*27f0*/  FMUL.FTZ R112, R112, R20 ;  /* 0x0000001470707220 */ /* 0x000fc60000410000 */
[CC--:B------:R-:W-:Y:S01]  /*2800*/  FFMA.FTZ R22, R111.reuse, R20.reuse, -R22 ;  /* 0x000000146f167223 */ /* 0x0c0fe20000010816 */
[-C--:B------:R-:W-:Y:S01]  /*2810*/  FFMA.FTZ R23, R111, R21.reuse, R112 ;  /* 0x000000156f177223 */ /* 0x080fe20000010070 */
[C---:B------:R-:W-:Y:S01]  /*2820*/  FMUL.FTZ R111, R108.reuse, R21 ;  /* 0x000000156c6f7220 */ /* 0x040fe20000410000 */
[----:B------:R-:W-:-:S03]  /*2830*/  FMUL.FTZ R108, R108, R20 ;  /* 0x000000146c6c7220 */ /* 0x000fc60000410000 */
[C---:B------:R-:W-:Y:S01]  /*2840*/  FFMA.FTZ R97, R100.reuse, R20, -R111 ;  /* 0x0000001464617223 */ /* 0x040fe2000001086f */
[-C--:B------:R-:W-:Y:S01]  /*2850*/  FFMA.FTZ R98, R100, R21.reuse, R108 ;  /* 0x0000001564627223 */ /* 0x080fe2000001006c */
[----:B------:R-:W-:Y:S01]  /*2860*/  FADD.FTZ R100, RZ, R114 ;  /* 0x00000072ff647221 */ /* 0x000fe20000010000 */
[----:B------:R-:W-:-:S03]  /*2870*/  FMUL.FTZ R112, R110, R21 ;  /* 0x000000156e707220 */ /* 0x000fc60000410000 */
[C---:B------:R-:W-:Y:S01]  /*2880*/  FMUL.FTZ R108, R101.reuse, R100 ;  /* 0x00000064656c7220 */ /* 0x040fe20000410000 */
[----:B------:R-:W-:Y:S01]  /*2890*/  FMUL.FTZ R101, R101, R96 ;  /* 0x0000006065657220 */ /* 0x000fe20000410000 */
[-C--:B------:R-:W-:Y:S01]  /*28a0*/  FMUL.FTZ R110, R110, R20.reuse ;  /* 0x000000146e6e7220 */ /* 0x080fe20000410000 */
[CC--:B------:R-:W-:Y:S01]  /*28b0*/  FMUL.FTZ R109, R102.reuse, R21.reuse ;  /* 0x00000015666d7220 */ /* 0x0c0fe20000410000 */
[----:B------:R-:W-:Y:S01]  /*28c0*/  FMUL.FTZ R102, R102, R20 ;  /* 0x0000001466667220 */ /* 0x000fe20000410000 */
[----:B------:R-:W-:Y:S01]  /*28d0*/  FFMA.FTZ R101, R103, R100, R101 ;  /* 0x0000006467657223 */ /* 0x000fe20000010065 */
[CC--:B------:R-:W-:Y:S01]  /*28e0*/  FFMA.FTZ R106, R107.reuse, R20.reuse, -R112 ;  /* 0x000000146b6a7223 */ /* 0x0c0fe20000010870 */
[-C--:B------:R-:W-:Y:S01]  /*28f0*/  FFMA.FTZ R107, R107, R21.reuse, R110 ;  /* 0x000000156b6b7223 */ /* 0x080fe2000001006e */
[C---:B------:R-:W-:Y:S01]  /*2900*/  FFMA.FTZ R20, R0.reuse, R20, -R109 ;  /* 0x0000001400147223 */ /* 0x040fe2000001086d */
[----:B------:R-:W-:Y:S01]  /*2910*/  FFMA.FTZ R21, R0, R21, R102 ;  /* 0x0000001500157223 */ /* 0x000fe20000010066 */
[----:B------:R-:W-:Y:S01]  /*2920*/  FFMA.FTZ R108, R103, R96, -R108 ;  /* 0x00000060676c7223 */ /* 0x000fe2000001086c */
[----:B------:R-:W-:Y:S01]  /*2930*/  FADD.FTZ R0, RZ, R101 ;  /* 0x00000065ff007221 */ /* 0x000fe20000010000 */
[----:B------:R-:W-:-:S02]  /*2940*/  FMUL.FTZ R103, R9, R7 ;  /* 0x0000000709677220 */ /* 0x000fc40000410000 */
[----:B------:R-:W-:Y:S01]  /*2950*/  FADD.FTZ R99, R99, R108 ;  /* 0x0000006c63637221 */ /* 0x000fe20000010000 */
[----:B------:R-:W-:Y:S01]  /*2960*/  FMUL.FTZ R109, R95, R0 ;  /* 0x000000005f6d7220 */ /* 0x000fe20000410000 */
[-C--:B------:R-:W-:Y:S02]  /*2970*/  FMUL.FTZ R102, R9, R6.reuse ;  /* 0x0000000609667220 */ /* 0x080fe40000410000 */
[-C--:B------:R-:W-:Y:S01]  /*2980*/  FMUL.FTZ R95, R95, R99.reuse ;  /* 0x000000635f5f7220 */ /* 0x080fe20000410000 */
[----:B------:R-:W-:Y:S01]  /*2990*/  FFMA.FTZ R108, R94, R99, -R109 ;  /* 0x000000635e6c7223 */ /* 0x000fe2000001086d */
[C---:B------:R-:W-:Y:S01]  /*29a0*/  FFMA.FTZ R103, R8.reuse, R6, -R103 ;  /* 0x0000000608677223 */ /* 0x040fe20000010867 */
[C---:B------:R-:W-:Y:S01]  /*29b0*/  FMUL.FTZ R6, R9.reuse, R4 ;  /* 0x0000000409067220 */ /* 0x040fe20000410000 */
[----:B------:R-:W-:Y:S01]  /*29c0*/  FFMA.FTZ R102, R8, R7, R102 ;  /* 0x0000000708667223 */ /* 0x000fe20000010066 */
[-C--:B------:R-:W-:Y:S01]  /*29d0*/  FMUL.FTZ R101, R9, R5.reuse ;  /* 0x0000000509657220 */ /* 0x080fe20000410000 */
[----:B------:R-:W-:Y:S01]  /*29e0*/  FFMA.FTZ R95, R94, R0, R95 ;  /* 0x000000005e5f7223 */ /* 0x000fe2000001005f */
[----:B------:R-:W-:Y:S01]  /*29f0*/  FADD.FTZ R108, R93, R108 ;  /* 0x0000006c5d6c7221 */ /* 0x000fe20000010000 */
[C---:B------:R-:W-:Y:S01]  /*2a00*/  FFMA.FTZ R5, R8.reuse, R5, R6 ;  /* 0x0000000508057223 */ /* 0x040fe20000010006 */
[----:B------:R-:W-:Y:S01]  /*2a10*/  FADD.FTZ R7, R11, R102 ;  /* 0x000000660b077221 */ /* 0x000fe20000010000 */
[----:B------:R-:W-:Y:S01]  /*2a20*/  FFMA.FTZ R4, R8, R4, -R101 ;  /* 0x0000000408047223 */ /* 0x000fe20000010865 */
[----:B------:R-:W-:Y:S01]  /*2a30*/  FADD.FTZ R6, R10, R103 ;  /* 0x000000670a067221 */ /* 0x000fe20000010000 */
[----:B------:R-:W-:Y:S01]  /*2a40*/  FMUL.FTZ R23, R100, R23 ;  /* 0x0000001764177220 */ /* 0x000fe20000410000 */
[----:B------:R-:W-:Y:S01]  /*2a50*/  FADD.FTZ R95, RZ, R95 ;  /* 0x0000005fff5f7221 */ /* 0x000fe20000010000 */
        /* <DEDUP_REMOVED lines=9> */
.L_x_2318:
[----:B------:R-:W-:Y:S05]  /*2af0*/  BSYNC.RECONVERGENT B0 ;  /* 0x0000000000007941 */ /* 0x000fea0003800200 */
.L_x_2317:
[-C--:B------:R-:W-:Y:S01]  /*2b00*/  FMUL.FTZ R91, R91, R95.reuse ;  /* 0x0000005f5b5b7220 */ /* 0x080fe20000410000 */
[----:B0-----:R-:W-:Y:S01]  /*2b10*/  FFMA.FTZ R4, R92, R95, R11 ;  /* 0x0000005f5c047223 */ /* 0x001fe2000001000b */
[----:B------:R-:W-:Y:S01]  /*2b20*/  UIADD3 UR4, UPT, UPT, UR4, 0x1, URZ ;  /* 0x0000000104047890 */ /* 0x000fe2000fffe0ff */
[----:B------:R-:W-:Y:S01]  /*2b30*/  FMUL.FTZ R0, R0, R107 ;  /* 0x0000006b00007220 */ /* 0x000fe20000410000 */
[----:B------:R-:W-:Y:S01]  /*2b40*/  FFMA.FTZ R91, R92, R108, -R91 ;  /* 0x0000006c5c5b7223 */ /* 0x000fe2000001085b */
[----:B------:R-:W-:Y:S01]  /*2b50*/  FADD.FTZ R4, RZ, R4 ;  /* 0x00000004ff047221 */ /* 0x000fe20000010000 */
[----:B------:R-:W-:Y:S01]  /*2b60*/  UISETP.GE.AND UP0, UPT, UR4, UR9, UPT ;  /* 0x000000090400728c */ /* 0x000fe2000bf06270 */
[----:B------:R-:W-:Y:S01]  /*2b70*/  FMUL.FTZ R98, R95, R98 ;  /* 0x000000625f627220 */ /* 0x000fe20000410000 */
[----:B------:R-:W-:Y:S01]  /*2b80*/  FADD.FTZ R90, R90, R91 ;  /* 0x0000005b5a5a7221 */ /* 0x000fe20000010000 */
        /* <DEDUP_REMOVED lines=9> */
[----:B------:R-:W-:Y:S01]  /*2c20*/  IADD3 R67, PT, PT, R67, 0x1, RZ ;  /* 0x0000000143437810 */ /* 0x000fe20007ffe0ff */
[----:B------:R-:W-:Y:S01]  /*2c30*/  UIADD3 UR7, UPT, UPT, UR7, 0x10, URZ ;  /* 0x0000001007077890 */ /* 0x000fe2000fffe0ff */
[----:B------:R-:W-:Y:S11]  /*2c40*/  BRA.U !UP0, `(.L_x_2319) ;  /* 0xffffffe908f07547 */ /* 0x000ff6000b83ffff */
.L_x_2316:
[----:B------:R-:W-:Y:S01]  /*2c50*/  BAR.SYNC.DEFER_BLOCKING 0x0 ;  /* 0x0000000000007b1d */ /* 0x000fe20000010000 */
[----:B------:R-:W-:Y:S01]  /*2c60*/  ISETP.NE.AND P0, PT, R57, RZ, PT ;  /* 0x000000ff3900720c */ /* 0x000fe20003f05270 */
[----:B------:R-:W-:Y:S01]  /*2c70*/  HFMA2 R5, -RZ, RZ, 0, 0 ;  /* 0x00000000ff057431 */ /* 0x000fe200000001ff */
[----:B------:R-:W-:Y:S02]  /*2c80*/  F2FP.F16.F32.PACK_AB R64, R70, R63 ;  /* 0x0000003f4640723e */ /* 0x000fe400000000ff */
[----:B------:R-:W-:-:S03]  /*2c90*/  F2FP.F16.F32.PACK_AB R65, R72, R65 ;  /* 0x000000414841723e */ /* 0x000fc600000000ff */
[----:B------:R-:W0:Y:S01]  /*2ca0*/  LDC.64 R14, c[0x0][0x420] ;  /* 0x00010800ff0e7b82 */ /* 0x000e220000000a00 */
[----:B------:R-:W-:Y:S02]  /*2cb0*/  MOV R4, R28 ;  /* 0x0000001c00047202 */ /* 0x000fe40000000f00 */
[----:B------:R-:W-:-:S05]  /*2cc0*/  IADD3 R48, PT, PT, R48, 0x1, RZ ;  /* 0x0000000130307810 */ /* 0x000fca0007ffe0ff */
        /* <DEDUP_REMOVED lines=25> */
[----:B------:R1:W-:Y:S01]  /*2e60*/  @!P1 STG.E.U16 desc[UR16][R4.64+0x40], R9 ;  /* 0x0000400904009986 */ /* 0x0003e2000c101510 */
[----:B------:R-:W-:-:S03]  /*2e70*/  IADD3 R29, P1, PT, R29, 0x200, RZ ;  /* 0x000002001d1d7810 */ /* 0x000fc60007f3e0ff */
[----:B------:R1:W-:Y:S01]  /*2e80*/  @!P2 STG.E.U16 desc[UR16][R4.64+0x80], R11 ;  /* 0x0000800b0400a986 */ /* 0x0003e2000c101510 */
[----:B------:R-:W-:Y:S02]  /*2e90*/  IADD3 R44, P2, PT, R44, 0x100, RZ ;  /* 0x000001002c2c7810 */ /* 0x000fe40007f5e0ff */
[----:B0-----:R-:W-:Y:S01]  /*2ea0*/  ISETP.GE.AND P0, PT, R48, UR4, PT ;  /* 0x0000000430007c0c */ /* 0x001fe2000bf06270 */
[----:B------:R1:W-:Y:S01]  /*2eb0*/  @!P3 STG.E.U16 desc[UR16][R4.64+0xc0], R13 ;  /* 0x0000c00d0400b986 */ /* 0x0003e2000c101510 */
[----:B------:R-:W-:Y:S02]  /*2ec0*/  IADD3 R46, P3, PT, R46, 0x100, RZ ;  /* 0x000001002e2e7810 */ /* 0x000fe40007f7e0ff */
[----:B------:R-:W-:Y:S02]  /*2ed0*/  IADD3.X R27, PT, PT, RZ, R27, RZ, P1, !PT ;  /* 0x0000001bff1b7210 */ /* 0x000fe40000ffe4ff */
[----:B------:R-:W-:Y:S02]  /*2ee0*/  IADD3.X R40, PT, PT, RZ, R40, RZ, P2, !PT ;  /* 0x00000028ff287210 */ /* 0x000fe400017fe4ff */
[----:B------:R-:W-:-:S05]  /*2ef0*/  IADD3.X R41, PT, PT, RZ, R41, RZ, P3, !PT ;  /* 0x00000029ff297210 */ /* 0x000fca0001ffe4ff */
[----:B-1----:R-:W-:Y:S05]  /*2f00*/  @!P0 BRA `(.L_x_2320) ;  /* 0xffffffd800188947 */ /* 0x002fea000383ffff */
[----:B------:R-:W-:Y:S05]  /*2f10*/  EXIT ;  /* 0x000000000000794d */ /* 0x000fea0003800000 */
.L_x_2321:
        /* <DEDUP_REMOVED lines=14> */
.L_x_5064:


//--------------------- .text._Z25selective_scan_fwd_kernelI32Selective_Scan_fwd_kernel_traitsILi32ELi4ELi1ELb0ELb0ELb1ELb1EN3c104HalfENS1_7complexIfEEEEv13SSMParamsBase --------------------------
	.section	.text._Z25selective_scan_fwd_kernelI32Selective_Scan_fwd_kernel_traitsILi32ELi4ELi1ELb0ELb0ELb1ELb1EN3c104HalfENS1_7complexIfEEEEv13SSMParamsBase,"ax",@progbits
	.align	128
        .global         _Z25selective_scan_fwd_kernelI32Selective_Scan_fwd_kernel_traitsILi32ELi4ELi1ELb0ELb0ELb1ELb1EN3c104HalfENS1_7complexIfEEEEv13SSMParamsBase
        .type           _Z25selective_scan_fwd_kernelI32Selective_Scan_fwd_kernel_traitsILi32ELi4ELi1ELb0ELb0ELb1ELb1EN3c104HalfENS1_7complexIfEEEEv13SSMParamsBase,@function
        .size           _Z25selective_scan_fwd_kernelI32Selective_Scan_fwd_kernel_traitsILi32ELi4ELi1ELb0ELb0ELb1ELb1EN3c104HalfENS1_7complexIfEEEEv13SSMParamsBase,(.L_x_5065 - _Z25selective_scan_fwd_kernelI32Selective_Scan_fwd_kernel_traitsILi32ELi4ELi1ELb0ELb0ELb1ELb1EN3c104HalfENS1_7complexIfEEEEv13SSMParamsBase)
        .other          _Z25selective_scan_fwd_kernelI32Selective_Scan_fwd_kernel_traitsILi32ELi4ELi1ELb0ELb0ELb1ELb1EN3c104HalfENS1_7complexIfEEEEv13SSMParamsBase,@"STO_CUDA_ENTRY STV_DEFAULT"
_Z25selective_scan_fwd_kernelI32Selective_Scan_fwd_kernel_traitsILi32ELi4ELi1ELb0ELb0ELb1ELb1EN3c104HalfENS1_7complexIfEEEEv13SSMParamsBase:
.text._Z25selective_scan_fwd_kernelI32Selective_Scan_fwd_kernel_traitsILi32ELi4ELi1ELb0ELb0ELb1ELb1EN3c104HalfENS1_7complexIfEEEEv13SSMParamsBase:
        /* <DEDUP_REMOVED lines=40> */
[----:B------:R-:W-:Y:S02]  /*0280*/  IMAD R3, R10, R9, RZ ;  /* 0x000000090a037224 */ /* 0x000fe400078e02ff */
[----:B------:R-:W0:Y:S02]  /*0290*/  LDC.64 R10, c[0x0][0x460] ;  /* 0x00011800ff0a7b82 */ /* 0x000e240000000a00 */
[----:B------:R-:W-:-:S06]  /*02a0*/  IMAD.HI.U32 R7, R7, R3, R6 ;  /* 0x0000000307077227 */ /* 0x000fcc00078e0006 */
[----:B------:R-:W-:-:S05]  /*02b0*/  IMAD.HI.U32 R7, R7, R0, RZ ;  /* 0x0000000007077227 */ /* 0x000fca00078e00ff */
[----:B------:R-:W-:-:S05]  /*02c0*/  IADD3 R2, PT, PT, -R7, RZ, RZ ;  /* 0x000000ff07027210 */ /* 0x000fca0007ffe1ff */
[----:B------:R-:W-:-:S05]  /*02d0*/  IMAD R0, R9, R2, R0 ;  /* 0x0000000209007224 */ /* 0x000fca00078e0200 */
[----:B------:R-:W-:Y:S02]  /*02e0*/  ISETP.GT.U32.AND P2, PT, R9, R0, PT ;  /* 0x000000000900720c */ /* 0x000fe40003f44070 */
[----:B------:R-:W-:Y:S02]  /*02f0*/  MOV R2, UR4 ;  /* 0x0000000400027c02 */ /* 0x000fe40008000f00 */
[----:B------:R-:W-:Y:S01]  /*0300*/  MOV R3, UR5 ;  /* 0x0000000500037c02 */ /* 0x000fe20008000f00 */
[----:B----4-:R-:W-:Y:S01]  /*0310*/  UIMAD.WIDE.U32 UR4, UR18, UR12, URZ ;  /* 0x0000000c120472a5 */ /* 0x010fe2000f8e00ff */
[----:B---3--:R-:W-:Y:S02]  /*0320*/  MOV R5, UR7 ;  /* 0x0000000700057c02 */ /* 0x008fe40008000f00 */
[----:B------:R-:W-:Y:S02]  /*0330*/  LOP3.LUT R6, R83, R8, RZ, 0x3c, !PT ;  /* 0x0000000853067212 */ /* 0x000fe400078e3cff */
[----:B------:R-:W-:-:S02]  /*0340*/  MOV R4, UR6 ;  /* 0x0000000600047c02 */ /* 0x000fc40008000f00 */
[----:B------:R-:W-:Y:S02]  /*0350*/  MOV R3, UR9 ;  /* 0x0000000900037c02 */ /* 0x000fe40008000f00 */
[-C--:B------:R-:W-:Y:S02]  /*0360*/  @!P2 IADD3 R0, PT, PT, R0, -R9.reuse, RZ ;  /* 0x800000090000a210 */ /* 0x080fe40007ffe0ff */
[----:B------:R-:W-:Y:S02]  /*0370*/  MOV R5, UR8 ;  /* 0x0000000800057c02 */ /* 0x000fe40008000f00 */
[----:B------:R-:W-:Y:S02]  /*0380*/  ISETP.GE.AND P3, PT, R6, RZ, PT ;  /* 0x000000ff0600720c */ /* 0x000fe40003f66270 */
[----:B------:R-:W-:Y:S02]  /*0390*/  ISETP.GE.U32.AND P0, PT, R0, R9, PT ;  /* 0x000000090000720c */ /* 0x000fe40003f06070 */
[----:B------:R-:W-:-:S02]  /*03a0*/  ISETP.NE.AND P1, PT, R8, RZ, PT ;  /* 0x000000ff0800720c */ /* 0x000fc40003f25270 */
[----:B------:R-:W-:Y:S01]  /*03b0*/  @!P2 IADD3 R7, PT, PT, R7, 0x1, RZ ;  /* 0x000000010707a810 */ /* 0x000fe20007ffe0ff */
[----:B012---:R-:W-:Y:S10]  /*03c0*/  @!P4 EXIT ;  /* 0x000000000000c94d */ /* 0x007ff40003800000 */
[----:B------:R-:W0:Y:S01]  /*03d0*/  S2R R80, SR_TID.X ;  /* 0x0000000000507919 */ /* 0x000e220000002100 */
[----:B------:R-:W-:Y:S01]  /*03e0*/  @P0 IADD3 R7, PT, PT, R7, 0x1, RZ ;  /* 0x0000000107070810 */ /* 0x000fe20007ffe0ff */
[----:B------:R-:W-:Y:S01]  /*03f0*/  IMAD.WIDE.U32 R2, R83, UR10, R2 ;  /* 0x0000000a53027c25 */ /* 0x000fe2000f8e0002 */
[----:B------:R-:W1:Y:S01]  /*0400*/  LDCU UR6, c[0x0][0x38c] ;  /* 0x00007180ff0677ac */ /* 0x000e620008000800 */
[----:B------:R-:W2:Y:S01]  /*0410*/  LDC.64 R18, c[0x0][0x448] ;  /* 0x00011200ff127b82 */ /* 0x000ea20000000a00 */
[----:B------:R-:W-:Y:S01]  /*0420*/  @!P3 IADD3 R7, PT, PT, -R7, RZ, RZ ;  /* 0x000000ff0707b210 */ /* 0x000fe20007ffe1ff */
[C---:B------:R-:W-:Y:S01]  /*0430*/  IMAD R62, R83.reuse, UR11, R3 ;  /* 0x0000000b533e7c24 */ /* 0x040fe2000f8e0203 */
[----:B------:R-:W-:Y:S01]  /*0440*/  @!P1 LOP3.LUT R7, RZ, R8, RZ, 0x33, !PT ;  /* 0x00000008ff079212 */ /* 0x000fe200078e33ff */
[----:B------:R-:W3:Y:S01]  /*0450*/  LDCU.64 UR8, c[0x0][0x3b8] ;  /* 0x00007700ff0877ac */ /* 0x000ee20008000a00 */
[----:B------:R-:W-:Y:S01]  /*0460*/  IMAD.WIDE.U32 R4, R83, UR14, R4 ;  /* 0x0000000e53047c25 */ /* 0x000fe2000f8e0004 */
[----:B------:R-:W-:-:S02]  /*0470*/  LEA R71, P0, R2, R10, 0x1 ;  /* 0x0000000a02477211 */ /* 0x000fc400078008ff */
[----:B------:R-:W-:Y:S01]  /*0480*/  SHF.R.S32.HI R3, RZ, 0x1f, R7 ;  /* 0x0000001fff037819 */ /* 0x000fe20000011407 */
[----:B------:R-:W4:Y:S01]  /*0490*/  LDC.64 R20, c[0x0][0x440] ;  /* 0x00011000ff147b82 */ /* 0x000f220000000a00 */
[----:B------:R-:W1:Y:S01]  /*04a0*/  LDCU.64 UR20, c[0x0][0x3a0] ;  /* 0x00007400ff1477ac */ /* 0x000e620008000a00 */
[----:B------:R-:W-:Y:S01]  /*04b0*/  IMAD R60, R83, UR15, R5 ;  /* 0x0000000f533c7c24 */ /* 0x000fe2000f8e0205 */
[----:B------:R-:W-:Y:S01]  /*04c0*/  LEA.HI.X R62, R2, R11, R62, 0x1, P0 ;  /* 0x0000000b023e7211 */ /* 0x000fe200000f0c3e */
[----:B------:R-:W-:Y:S01]  /*04d0*/  IMAD R0, R3, R48, RZ ;  /* 0x0000003003007224 */ /* 0x000fe200078e02ff */
[----:B------:R-:W-:Y:S01]  /*04e0*/  UIMAD UR5, UR18, UR13, UR5 ;  /* 0x0000000d120572a4 */ /* 0x000fe2000f8e0205 */
[----:B------:R-:W-:Y:S02]  /*04f0*/  LEA R69, P1, R4, R12, 0x1 ;  /* 0x0000000c04457211 */ /* 0x000fe400078208ff */
[C---:B------:R-:W-:Y:S01]  /*0500*/  IMAD R49, R7.reuse, R49, R0 ;  /* 0x0000003107317224 */ /* 0x040fe200078e0200 */
[----:B------:R-:W-:Y:S01]  /*0510*/  MOV R73, RZ ;  /* 0x000000ff00497202 */ /* 0x000fe20000000f00 */
[----:B------:R-:W-:Y:S01]  /*0520*/  IMAD R0, R16, UR18, R83 ;  /* 0x0000001210007c24 */ /* 0x000fe2000f8e0253 */
[----:B------:R-:W-:Y:S01]  /*0530*/  LEA.HI.X R60, R4, R13, R60, 0x1, P1 ;  /* 0x0000000d043c7211 */ /* 0x000fe200008f0c3c */
[----:B------:R-:W-:-:S04]  /*0540*/  IMAD.WIDE.U32 R2, R7, R48, UR4 ;  /* 0x0000000407027e25 */ /* 0x000fc8000f8e0030 */
[----:B------:R-:W-:Y:S01]  /*0550*/  IMAD R0, R0, R17, RZ ;  /* 0x0000001100007224 */ /* 0x000fe200078e02ff */
[----:B------:R-:W-:Y:S01]  /*0560*/  LEA R51, P0, R2, R14, 0x1 ;  /* 0x0000000e02337211 */ /* 0x000fe200078008ff */
[----:B---3--:R-:W-:Y:S01]  /*0570*/  IMAD.WIDE.U32 R4, R83, UR8, RZ ;  /* 0x0000000853047c25 */ /* 0x008fe2000f8e00ff */
[----:B0-----:R-:W-:Y:S01]  /*0580*/  SHF.L.U32 R74, R80, 0x2, RZ ;  /* 0x00000002504a7819 */ /* 0x001fe200000006ff */
[----:B------:R-:W0:Y:S01]  /*0590*/  LDCU.U8 UR8, c[0x0][0x39e] ;  /* 0x000073c0ff0877ac */ /* 0x000e220008000000 */
[----:B------:R-:W-:Y:S01]  /*05a0*/  IADD3 R49, PT, PT, R3, R49, RZ ;  /* 0x0000003103317210 */ /* 0x000fe20007ffe0ff */
[----:B-1----:R-:W-:Y:S01]  /*05b0*/  IMAD R75, R0, UR6, RZ ;  /* 0x00000006004b7c24 */ /* 0x002fe2000f8e02ff */
[----:B------:R-:W-:Y:S01]  /*05c0*/  SHF.L.U32 R0, R80, 0x3, RZ ;  /* 0x0000000350007819 */ /* 0x000fe200000006ff */
[C---:B------:R-:W-:Y:S01]  /*05d0*/  IMAD.WIDE.U32 R76, R83.reuse, UR20, RZ ;  /* 0x00000014534c7c25 */ /* 0x040fe2000f8e00ff */
[----:B------:R-:W-:Y:S02]  /*05e0*/  LOP3.LUT R65, R74, 0xf80, RZ, 0xc0, !PT ;  /* 0x00000f804a417812 */ /* 0x000fe400078ec0ff */
[----:B------:R-:W-:Y:S01]  /*05f0*/  LOP3.LUT R67, R0, 0x1f00, RZ, 0xc0, !PT ;  /* 0x00001f0000437812 */ /* 0x000fe200078ec0ff */
[----:B------:R-:W-:Y:S01]  /*0600*/  IMAD R6, R83, UR9, R5 ;  /* 0x0000000953067c24 */ /* 0x000fe2000f8e0205 */
[--C-:B------:R-:W-:Y:S01]  /*0610*/  LOP3.LUT R70, R65, 0x1f, R80.reuse, 0xf8, !PT ;  /* 0x0000001f41467812 */ /* 0x100fe200078ef850 */
[----:B------:R-:W-:Y:S01]  /*0620*/  IMAD R5, R83, UR21, R77 ;  /* 0x0000001553057c24 */ /* 0x000fe2000f8e024d */
[----:B------:R-:W-:-:S02]  /*0630*/  LOP3.LUT R67, R67, 0x1f, R80, 0xf8, !PT ;  /* 0x0000001f43437812 */ /* 0x000fc400078ef850 */
[----:B------:R-:W-:Y:S02]  /*0640*/  LOP3.LUT R64, R70, 0x20, RZ, 0xfc, !PT ;  /* 0x0000002046407812 */ /* 0x000fe400078efcff */
[----:B------:R-:W-:Y:S01]  /*0650*/  LEA.HI.X R49, R2, R15, R49, 0x1, P0 ;  /* 0x0000000f02317211 */ /* 0x000fe200000f0c31 */
[----:B------:R-:W-:Y:S01]  /*0660*/  IMAD.WIDE.U32 R2, R67, 0x2, RZ ;  /* 0x0000000243027825 */ /* 0x000fe200078e00ff */
[----:B--2---:R-:W-:Y:S02]  /*0670*/  LEA R79, P1, R4, R18, 0x3 ;  /* 0x00000012044f7211 */ /* 0x004fe400078218ff */
[----:B----4-:R-:W-:Y:S02]  /*0680*/  LEA R78, P2, R76, R20, 0x3 ;  /* 0x000000144c4e7211 */ /* 0x010fe400078418ff */
[----:B------:R-:W-:Y:S02]  /*0690*/  IADD3 R65, PT, PT, R65, R64, RZ ;  /* 0x0000004041417210 */ /* 0x000fe40007ffe0ff */
[----:B------:R-:W-:-:S02]  /*06a0*/  LEA.HI.X R77, R4, R19, R6, 0x3, P1 ;  /* 0x00000013044d7211 */ /* 0x000fc400008f1c06 */
[----:B------:R-:W-:Y:S02]  /*06b0*/  LEA.HI.X R76, R76, R21, R5, 0x3, P2 ;  /* 0x000000154c4c7211 */ /* 0x000fe400010f1c05 */
[C---:B------:R-:W-:Y:S02]  /*06c0*/  IADD3 R72, PT, PT, R74.reuse, 0x1, RZ ;  /* 0x000000014a487810 */ /* 0x040fe40007ffe0ff */
[C---:B------:R-:W-:Y:S02]  /*06d0*/  IADD3 R68, PT, PT, R74.reuse, 0x2, RZ ;  /* 0x000000024a447810 */ /* 0x040fe40007ffe0ff */
[----:B------:R-:W-:Y:S02]  /*06e0*/  IADD3 R66, PT, PT, R74, 0x3, RZ ;  /* 0x000000034a427810 */ /* 0x000fe40007ffe0ff */
[C---:B------:R-:W-:Y:S02]  /*06f0*/  LOP3.LUT R58, R70.reuse, 0x40, RZ, 0xfc, !PT ;  /* 0x00000040463a7812 */ /* 0x040fe400078efcff */
[----:B------:R-:W-:-:S02]  /*0700*/  LOP3.LUT R56, R70, 0x60, RZ, 0xfc, !PT ;  /* 0x0000006046387812 */ /* 0x000fc400078efcff */
[----:B------:R-:W-:Y:S02]  /*0710*/  LOP3.LUT R54, R2, 0x100, RZ, 0xfc, !PT ;  /* 0x0000010002367812 */ /* 0x000fe400078efcff */
[C---:B------:R-:W-:Y:S02]  /*0720*/  IADD3 R63, PT, PT, R65.reuse, 0x20, RZ ;  /* 0x00000020413f7810 */ /* 0x040fe40007ffe0ff */
[C---:B------:R-:W-:Y:S02]  /*0730*/  IADD3 R61, PT, PT, R65.reuse, 0x40, RZ ;  /* 0x00000040413d7810 */ /* 0x040fe40007ffe0ff */
[C---:B------:R-:W-:Y:S02]  /*0740*/  IADD3 R59, PT, PT, R65.reuse, 0x60, RZ ;  /* 0x00000060413b7810 */ /* 0x040fe40007ffe0ff */
[C---:B------:R-:W-:Y:S02]  /*0750*/  IADD3 R57, PT, PT, R65.reuse, 0x80, RZ ;  /* 0x0000008041397810 */ /* 0x040fe40007ffe0ff */
[----:B------:R-:W-:-:S02]  /*0760*/  IADD3 R55, PT, PT, R65, 0xa0, RZ ;  /* 0x000000a041377810 */ /* 0x000fc40007ffe0ff */
[----:B0-----:R-:W-:-:S07]  /*0770*/  IADD3 R53, PT, PT, R65, 0xc0, RZ ;  /* 0x000000c041357810 */ /* 0x001fce0007ffe0ff */
.L_x_2334:
[----:B0-----:R-:W0:Y:S01]  /*0780*/  LDC R7, c[0x0][0x388] ;  /* 0x0000e200ff077b82 */ /* 0x001e220000000800 */
        /* <DEDUP_REMOVED lines=96> */
.L_x_2323:
[----:B------:R-:W-:Y:S05]  /*0d90*/  BSYNC.RECONVERGENT B0 ;  /* 0x0000000000007941 */ /* 0x000fea0003800200 */
.L_x_2322:
        /* <DEDUP_REMOVED lines=32> */
.L_x_2325:
[----:B------:R-:W-:Y:S05]  /*0fa0*/  BSYNC.RECONVERGENT B0 ;  /* 0x0000000000007941 */ /* 0x000fea0003800200 */
.L_x_2324:
        /* <DEDUP_REMOVED lines=32> */
.L_x_2327:
[----:B------:R-:W-:Y:S05]  /*11b0*/  BSYNC.RECONVERGENT B0 ;  /* 0x0000000000007941 */ /* 0x000fea0003800200 */
.L_x_2326:
        /* <DEDUP_REMOVED lines=32> */
.L_x_2329:
[----:B------:R-:W-:Y:S05]  /*13c0*/  BSYNC.RECONVERGENT B0 ;  /* 0x0000000000007941 */ /* 0x000fea0003800200 */
.L_x_2328:
[----:B------:R-:W-:Y:S01]  /*13d0*/  BAR.SYNC.DEFER_BLOCKING 0x0 ;  /* 0x0000000000007b1d */ /* 0x000fe20000010000 */
[----:B------:R-:W-:Y:S01]  /*13e0*/  ISETP.GE.AND P0, PT, R36, 0x1, PT ;  /* 0x000000012400780c */ /* 0x000fe20003f06270 */
[--C-:B------:R-:W-:Y:S01]  /*13f0*/  HADD2.F32 R9, -RZ, R5.reuse.H0_H0 ;  /* 0x20000005ff097230 */ /* 0x100fe20000004100 */
[----:B------:R-:W-:Y:S01]  /*1400*/  PRMT R42, RZ, 0x7610, R42 ;  /* 0x00007610ff2a7816 */ /* 0x000fe2000000002a */
[--C-:B------:R-:W-:Y:S01]  /*1410*/  HADD2.F32 R35, -RZ, R4.reuse.H0_H0 ;  /* 0x20000004ff237230 */ /* 0x100fe20000004100 */
[----:B------:R-:W-:Y:S01]  /*1420*/  IADD3 R41, PT, PT, R0, UR5, RZ ;  /* 0x0000000500297c10 */ /* 0x000fe2000fffe0ff */
[----:B------:R-:W-:Y:S02]  /*1430*/  HADD2.F32 R33, -RZ, R4.H1_H1 ;  /* 0x30000004ff217230 */ /* 0x000fe40000004100 */
[-C--:B------:R-:W-:Y:S01]  /*1440*/  FMUL.FTZ R38, R9, R82.reuse ;  /* 0x0000005209267220 */ /* 0x080fe20000410000 */
[----:B------:R-:W-:Y:S02]  /*1450*/  HADD2.F32 R5, -RZ, R5.H1_H1 ;  /* 0x30000005ff057230 */ /* 0x000fe40000004100 */
[-C--:B------:R-:W-:Y:S01]  /*1460*/  FMUL.FTZ R40, R35, R82.reuse ;  /* 0x0000005223287220 */ /* 0x080fe20000410000 */
[----:B------:R-:W-:-:S02]  /*1470*/  FMUL.FTZ R39, R33, R82 ;  /* 0x0000005221277220 */ /* 0x000fc40000410000 */
[----:B------:R-:W-:Y:S01]  /*1480*/  FMUL.FTZ R37, R5, R82 ;  /* 0x0000005205257220 */ /* 0x000fe20000410000 */
[----:B------:R-:W-:Y:S06]  /*1490*/  @!P0 BRA `(.L_x_2330) ;  /* 0x0000001400f48947 */ /* 0x000fec0003800000 */
[C---:B------:R-:W-:Y:S01]  /*14a0*/  IADD3 R13, PT, PT, R0.reuse, 0x5, RZ ;  /* 0x00000005000d7810 */ /* 0x040fe20007ffe0ff */
[----:B------:R-:W0:Y:S01]  /*14b0*/  LDC.64 R18, c[0x0][0x3e0] ;  /* 0x0000f800ff127b82 */ /* 0x000e220000000a00 */
[----:B------:R-:W-:Y:S01]  /*14c0*/  SHF.L.U32 R34, R73, 0x8, RZ ;  /* 0x0000000849227819 */ /* 0x000fe200000006ff */
[----:B------:R-:W-:Y:S01]  /*14d0*/  FMUL.FTZ R32, R9, R46 ;  /* 0x0000002e09207220 */ /* 0x000fe20000410000 */
[----:B------:R-:W-:Y:S01]  /*14e0*/  LEA.HI.SX32 R85, R13, R0, 0x1b ;  /* 0x000000000d557211 */ /* 0x000fe200078fdaff */
[----:B------:R-:W-:Y:S01]  /*14f0*/  FMUL.FTZ R30, R5, R44 ;  /* 0x0000002c051e7220 */ /* 0x000fe20000410000 */
[----:B------:R-:W-:Y:S01]  /*1500*/  LEA R34, R7, -R34, 0x1 ;  /* 0x8000002207227211 */ /* 0x000fe200078e08ff */
[C---:B------:R-:W-:Y:S01]  /*1510*/  IMAD R36, R73.reuse, R36, RZ ;  /* 0x0000002449247224 */ /* 0x040fe200078e02ff */
[----:B------:R-:W-:Y:S01]  /*1520*/  ISETP.NE.AND P0, PT, R73, RZ, PT ;  /* 0x000000ff4900720c */ /* 0x000fe20003f05270 */
[----:B------:R-:W1:Y:S01]  /*1530*/  LDC.64 R14, c[0x0][0x3c0] ;  /* 0x0000f000ff0e7b82 */ /* 0x000e620000000a00 */
[C---:B------:R-:W-:Y:S01]  /*1540*/  IADD3 R5, PT, PT, R0.reuse, 0x1, RZ ;  /* 0x0000000100057810 */ /* 0x040fe20007ffe0ff */
[----:B------:R-:W-:Y:S01]  /*1550*/  FMUL.FTZ R35, R35, R50 ;  /* 0x0000003223237220 */ /* 0x000fe20000410000 */
[C---:B------:R-:W-:Y:S01]  /*1560*/  IADD3 R7, PT, PT, R0.reuse, 0x2, RZ ;  /* 0x0000000200077810 */ /* 0x040fe20007ffe0ff */
        /* <DEDUP_REMOVED lines=22> */
[----:B0-----:R-:W-:Y:S02]  /*16d0*/  SHF.L.U64.HI R91, R18, 0x1, R19 ;  /* 0x00000001125b7819 */ /* 0x001fe40000010213 */
[----:B------:R-:W-:Y:S02]  /*16e0*/  P2R R106, PR, RZ, 0x4 ;  /* 0x00000004ff6a7803 */ /* 0x000fe40000000000 */
[----:B------:R-:W-:Y:S02]  /*16f0*/  MOV R29, R78 ;  /* 0x0000004e001d7202 */ /* 0x000fe40000000f00 */
[----:B------:R-:W-:Y:S02]  /*1700*/  MOV R28, R76 ;  /* 0x0000004c001c7202 */ /* 0x000fe40000000f00 */
[----:B------:R-:W-:Y:S02]  /*1710*/  MOV R27, R79 ;  /* 0x0000004f001b7202 */ /* 0x000fe40000000f00 */
[----:B------:R-:W-:-:S02]  /*1720*/  MOV R26, R77 ;  /* 0x0000004d001a7202 */ /* 0x000fc40000000f00 */
[----:B------:R-:W-:Y:S02]  /*1730*/  LEA R25, R25, UR5, 0x1 ;  /* 0x0000000519197c11 */ /* 0x000fe4000f8e08ff */
        /* <DEDUP_REMOVED lines=15> */
.L_x_2333:
[----:B0-----:R-:W-:Y:S02]  /*1830*/  MOV R4, R29 ;  /* 0x0000001d00047202 */ /* 0x001fe40000000f00 */
[----:B------:R-:W-:-:S06]  /*1840*/  MOV R5, R28 ;  /* 0x0000001c00057202 */ /* 0x000fcc0000000f00 */
[----:B------:R-:W2:Y:S01]  /*1850*/  LDG.E.64 R4, desc[UR16][R4.64] ;  /* 0x0000001004047981 */ /* 0x000ea2000c1e1b00 */
[----:B------:R-:W-:-:S04]  /*1860*/  ISETP.GE.U32.AND P6, PT, R74, R47, PT ;  /* 0x0000002f4a00720c */ /* 0x000fc80003fc6070 */
        /* <DEDUP_REMOVED lines=21> */
[----:B------:R-:W-:Y:S01]  /*19c0*/  FMUL.FTZ R0, R7, R46 ;  /* 0x0000002e07007220 */ /* 0x000fe20000410000 */
[----:B------:R-:W-:Y:S01]  /*19d0*/  FMUL.RZ R5, R5, 0.15915493667125701904 ;  /* 0x3e22f98305057820 */ /* 0x000fe2000040c000 */
[----:B------:R-:W-:Y:S01]  /*19e0*/  FMUL.FTZ R7, R7, R44 ;  /* 0x0000002c07077220 */ /* 0x000fe20000410000 */
[----:B------:R-:W-:-:S03]  /*19f0*/  FSEL R100, R33, RZ, !P6 ;  /* 0x000000ff21647208 */ /* 0x000fc60007000000 */
[----:B------:R-:W0:Y:S08]  /*1a00*/  MUFU.SIN R9, R8 ;  /* 0x0000000800097308 */ /* 0x000e300000000400 */
[----:B------:R-:W2:Y:S01]  /*1a10*/  MUFU.EX2 R0, R0 ;  /* 0x0000000000007308 */ /* 0x000ea20000000800 */
[----:B-1----:R-:W-:-:S03]  /*1a20*/  FMUL.FTZ R11, R4, R11 ;  /* 0x0000000b040b7220 */ /* 0x002fc60000410000 */
[----:B------:R-:W1:Y:S02]  /*1a30*/  MUFU.EX2 R7, R7 ;  /* 0x0000000700077308 */ /* 0x000e640000000800 */
[----:B------:R-:W-:Y:S02]  /*1a40*/  FSEL R101, R11, 1, !P6 ;  /* 0x3f8000000b657808 */ /* 0x000fe40007000000 */
[----:B------:R-:W2:Y:S01]  /*1a50*/  MUFU.COS R11, R6 ;  /* 0x00000006000b7308 */ /* 0x000ea20000000000 */
[----:B0-----:R-:W-:-:S05]  /*1a60*/  FMUL.FTZ R9, R4, R9 ;  /* 0x0000000904097220 */ /* 0x001fca0000410000 */
[----:B------:R-:W-:Y:S02]  /*1a70*/  FSEL R102, R9, RZ, !P6 ;  /* 0x000000ff09667208 */ /* 0x000fe40007000000 */
[----:B------:R-:W0:Y:S01]  /*1a80*/  MUFU.SIN R9, R6 ;  /* 0x0000000600097308 */ /* 0x000e220000000400 */
[----:B------:R-:W-:-:S04]  /*1a90*/  ISETP.GE.U32.AND P6, PT, R68, R47, PT ;  /* 0x0000002f4400720c */ /* 0x000fc80003fc6070 */
[----:B------:R-:W-:-:S03]  /*1aa0*/  FSEL R94, R32, RZ, !P6 ;  /* 0x000000ff205e7208 */ /* 0x000fc60007000000 */
[----:B------:R-:W1:Y:S01]  /*1ab0*/  MUFU.SIN R4, R5 ;  /* 0x0000000500047308 */ /* 0x000e620000000400 */
[----:B--2---:R-:W-:-:S05]  /*1ac0*/  FMUL.FTZ R11, R0, R11 ;  /* 0x0000000b000b7220 */ /* 0x004fca0000410000 */
[----:B------:R-:W-:Y:S01]  /*1ad0*/  FSEL R95, R11, 1, !P6 ;  /* 0x3f8000000b5f7808 */ /* 0x000fe20007000000 */
[----:B0-----:R-:W-:Y:S02]  /*1ae0*/  FMUL.FTZ R9, R0, R9 ;  /* 0x0000000900097220 */ /* 0x001fe40000410000 */
[----:B------:R0:W2:Y:S03]  /*1af0*/  MUFU.COS R0, R5 ;  /* 0x0000000500007308 */ /* 0x0000a60000000000 */
[----:B------:R-:W-:Y:S02]  /*1b00*/  FSEL R96, R9, RZ, !P6 ;  /* 0x000000ff09607208 */ /* 0x000fe40007000000 */
[----:B------:R-:W-:Y:S01]  /*1b10*/  ISETP.GE.U32.AND P6, PT, R66, R47, PT ;  /* 0x0000002f4200720c */ /* 0x000fe20003fc6070 */
[----:B-1----:R-:W-:-:S03]  /*1b20*/  FMUL.FTZ R4, R7, R4 ;  /* 0x0000000407047220 */ /* 0x002fc60000410000 */
[----:B------:R-:W-:Y:S02]  /*1b30*/  FSEL R90, R30, RZ, !P6 ;  /* 0x000000ff1e5a7208 */ /* 0x000fe40007000000 */
[----:B------:R-:W-:Y:S01]  /*1b40*/  FSEL R92, R4, RZ, !P6 ;  /* 0x000000ff045c7208 */ /* 0x000fe20007000000 */
[----:B------:R-:W-:-:S04]  /*1b50*/  FMUL.FTZ R4, RZ, R102 ;  /* 0x00000066ff047220 */ /* 0x000fc80000410000 */
[----:B0-----:R-:W-:Y:S01]  /*1b60*/  FFMA.FTZ R5, R97, R101, -R4 ;  /* 0x0000006561057223 */ /* 0x001fe20000010804 */
[----:B--2---:R-:W-:-:S03]  /*1b70*/  FMUL.FTZ R0, R7, R0 ;  /* 0x0000000007007220 */ /* 0x004fc60000410000 */
[----:B------:R-:W-:Y:S02]  /*1b80*/  FADD.FTZ R5, R100, R5 ;  /* 0x0000000564057221 */ /* 0x000fe40000010000 */
[----:B------:R-:W-:Y:S01]  /*1b90*/  FSEL R93, R0, 1, !P6 ;  /* 0x3f800000005d7808 */ /* 0x000fe20007000000 */
[----:B------:R-:W-:Y:S01]  /*1ba0*/  FMUL.FTZ R0, R97, R102 ;  /* 0x0000006661007220 */ /* 0x000fe20000410000 */
[----:B------:R-:W-:Y:S01]  /*1bb0*/  FMUL.FTZ R9, R96, R5 ;  /* 0x0000000560097220 */ /* 0x000fe20000410000 */
[----:B------:R-:W-:Y:S02]  /*1bc0*/  ISETP.GE.AND P6, PT, R45, 0x1, PT ;  /* 0x000000012d00780c */ /* 0x000fe40003fc6270 */
[----:B------:R-:W-:-:S04]  /*1bd0*/  FFMA.FTZ R0, RZ, R101, R0 ;  /* 0x00000065ff007223 */ /* 0x000fc80000010000 */
[----:B------:R-:W-:-:S04]  /*1be0*/  FADD.FTZ R0, RZ, R0 ;  /* 0x00000000ff007221 */ /* 0x000fc80000010000 */
[-C--:B------:R-:W-:Y:S01]  /*1bf0*/  FMUL.FTZ R4, R96, R0.reuse ;  /* 0x0000000060047220 */ /* 0x080fe20000410000 */
[C---:B------:R-:W-:Y:S01]  /*1c00*/  FFMA.FTZ R9, R95.reuse, R0, R9 ;  /* 0x000000005f097223 */ /* 0x040fe20000010009 */
[-C--:B------:R-:W-:Y:S02]  /*1c10*/  FMUL.FTZ R0, R98, R102.reuse ;  /* 0x0000006662007220 */ /* 0x080fe40000410000 */
[----:B------:R-:W-:Y:S01]  /*1c20*/  FFMA.FTZ R7, R95, R5, -R4 ;  /* 0x000000055f077223 */ /* 0x000fe20000010804 */
[----:B------:R-:W-:Y:S01]  /*1c30*/  FADD.FTZ R9, RZ, R9 ;  /* 0x00000009ff097221 */ /* 0x000fe20000010000 */
[C---:B------:R-:W-:Y:S01]  /*1c40*/  FMUL.FTZ R5, R99.reuse, R102 ;  /* 0x0000006663057220 */ /* 0x040fe20000410000 */
[----:B------:R-:W-:Y:S01]  /*1c50*/  FFMA.FTZ R0, R99, R101, -R0 ;  /* 0x0000006563007223 */ /* 0x000fe20000010800 */
[----:B------:R-:W-:Y:S01]  /*1c60*/  FADD.FTZ R7, R94, R7 ;  /* 0x000000075e077221 */ /* 0x000fe20000010000 */
[----:B------:R-:W-:Y:S01]  /*1c70*/  FMUL.FTZ R8, R92, R9 ;  /* 0x000000095c087220 */ /* 0x000fe20000410000 */
[----:B------:R-:W-:-:S02]  /*1c80*/  FFMA.FTZ R5, R98, R101, R5 ;  /* 0x0000006562057223 */ /* 0x000fc40000010005 */
[-C--:B------:R-:W-:Y:S01]  /*1c90*/  FMUL.FTZ R6, R92, R7.reuse ;  /* 0x000000075c067220 */ /* 0x080fe20000410000 */
[C---:B------:R-:W-:Y:S01]  /*1ca0*/  FFMA.FTZ R7, R93.reuse, R7, -R8 ;  /* 0x000000075d077223 */ /* 0x040fe20000010808 */
[C---:B------:R-:W-:Y:S02]  /*1cb0*/  FMUL.FTZ R4, R96.reuse, R5 ;  /* 0x0000000560047220 */ /* 0x040fe40000410000 */
[----:B------:R-:W-:Y:S01]  /*1cc0*/  FFMA.FTZ R9, R93, R9, R6 ;  /* 0x000000095d097223 */ /* 0x000fe20000010006 */
[-C--:B------:R-:W-:Y:S01]  /*1cd0*/  FMUL.FTZ R6, R96, R0.reuse ;  /* 0x0000000060067220 */ /* 0x080fe20000410000 */
[C---:B------:R-:W-:Y:S01]  /*1ce0*/  FFMA.FTZ R4, R95.reuse, R0, -R4 ;  /* 0x000000005f047223 */ /* 0x040fe20000010804 */
[----:B------:R-:W-:Y:S01]  /*1cf0*/  FADD.FTZ R107, R90, R7 ;  /* 0x000000075a6b7221 */ /* 0x000fe20000010000 */
[----:B------:R-:W-:Y:S01]  /*1d00*/  FADD.FTZ R108, RZ, R9 ;  /* 0x00000009ff6c7221 */ /* 0x000fe20000010000 */
[----:B------:R-:W-:Y:S01]  /*1d10*/  FFMA.FTZ R6, R95, R5, R6 ;  /* 0x000000055f067223 */ /* 0x000fe20000010006 */
[----:B------:R-:W-:-:S02]  /*1d20*/  FMUL.FTZ R0, R92, R4 ;  /* 0x000000045c007220 */ /* 0x000fc40000410000 */
[----:B------:R-:W-:Y:S02]  /*1d30*/  SHFL.UP PT, R8, R107, 0x1, RZ ;  /* 0x042000006b087989 */ /* 0x000fe400000e00ff */
[CC--:B------:R-:W-:Y:S01]  /*1d40*/  FFMA.FTZ R0, R93.reuse, R6.reuse, R0 ;  /* 0x000000065d007223 */ /* 0x0c0fe20000010000 */
[----:B------:R-:W-:Y:S01]  /*1d50*/  FMUL.FTZ R6, R92, R6 ;  /* 0x000000065c067220 */ /* 0x000fe20000410000 */
[----:B------:R-:W0:Y:S03]  /*1d60*/  SHFL.UP PT, R9, R108, 0x1, RZ ;  /* 0x042000006c097989 */ /* 0x000e2600000e00ff */
[----:B------:R-:W-:Y:S01]  /*1d70*/  FFMA.FTZ R7, R93, R4, -R6 ;  /* 0x000000045d077223 */ /* 0x000fe20000010806 */
[----:B------:R-:W1:Y:S04]  /*1d80*/  SHFL.UP PT, R5, R0, 0x1, RZ ;  /* 0x0420000000057989 */ /* 0x000e6800000e00ff */
[----:B------:R-:W2:Y:S01]  /*1d90*/  SHFL.UP PT, R4, R7, 0x1, RZ ;  /* 0x0420000007047989 */ /* 0x000ea200000e00ff */
[-C--:B0-----:R-:W-:Y:S01]  /*1da0*/  FMUL.FTZ R6, R0, R9.reuse ;  /* 0x0000000900067220 */ /* 0x081fe20000410000 */
[----:B------:R-:W-:-:S03]  /*1db0*/  FMUL.FTZ R9, R7, R9 ;  /* 0x0000000907097220 */ /* 0x000fc60000410000 */
[CC--:B------:R-:W-:Y:S01]  /*1dc0*/  FFMA.FTZ R10, R7.reuse, R8.reuse, -R6 ;  /* 0x00000008070a7223 */ /* 0x0c0fe20000010806 */
[C---:B------:R-:W-:Y:S01]  /*1dd0*/  FFMA.FTZ R9, R0.reuse, R8, R9 ;  /* 0x0000000800097223 */ /* 0x040fe20000010009 */
[-C--:B-1----:R-:W-:Y:S01]  /*1de0*/  FMUL.FTZ R6, R0, R5.reuse ;  /* 0x0000000500067220 */ /* 0x082fe20000410000 */
[----:B------:R-:W-:Y:S01]  /*1df0*/  FMUL.FTZ R5, R7, R5 ;  /* 0x0000000507057220 */ /* 0x000fe20000410000 */
[----:B------:R-:W-:Y:S01]  /*1e00*/  @P6 FADD.FTZ R107, R107, R10 ;  /* 0x0000000a6b6b6221 */ /* 0x000fe20000010000 */
[----:B------:R-:W-:Y:S01]  /*1e10*/  @P6 FADD.FTZ R108, R108, R9 ;  /* 0x000000096c6c6221 */ /* 0x000fe20000010000 */
[-C--:B--2---:R-:W-:Y:S01]  /*1e20*/  @P6 FFMA.FTZ R7, R7, R4.reuse, -R6 ;  /* 0x0000000407076223 */ /* 0x084fe20000010806 */
[----:B------:R-:W-:Y:S01]  /*1e30*/  @P6 FFMA.FTZ R0, R0, R4, R5 ;  /* 0x0000000400006223 */ /* 0x000fe20000010005 */
[----:B------:R-:W-:Y:S01]  /*1e40*/  ISETP.GE.AND P6, PT, R45, 0x2, PT ;  /* 0x000000022d00780c */ /* 0x000fe20003fc6270 */
[----:B------:R-:W-:Y:S04]  /*1e50*/  SHFL.UP PT, R6, R107, 0x2, RZ ;  /* 0x044000006b067989 */ /* 0x000fe800000e00ff */
[----:B------:R-:W0:Y:S04]  /*1e60*/  SHFL.UP PT, R8, R108, 0x2, RZ ;  /* 0x044000006c087989 */ /* 0x000e2800000e00ff */
[----:B------:R-:W1:Y:S04]  /*1e70*/  SHFL.UP PT, R5, R0, 0x2, RZ ;  /* 0x0440000000057989 */ /* 0x000e6800000e00ff */
[----:B------:R-:W2:Y:S01]  /*1e80*/  SHFL.UP PT, R4, R7, 0x2, RZ ;  /* 0x0440000007047989 */ /* 0x000ea200000e00ff */
[-C--:B0-----:R-:W-:Y:S01]  /*1e90*/  FMUL.FTZ R9, R7, R8.reuse ;  /* 0x0000000807097220 */ /* 0x081fe20000410000 */
[----:B------:R-:W-:-:S03]  /*1ea0*/  FMUL.FTZ R10, R0, R8 ;  /* 0x00000008000a7220 */ /* 0x000fc60000410000 */
[CC--:B------:R-:W-:Y:S01]  /*1eb0*/  FFMA.FTZ R9, R0.reuse, R6.reuse, R9 ;  /* 0x0000000600097223 */ /* 0x0c0fe20000010009 */
[C---:B------:R-:W-:Y:S01]  /*1ec0*/  FFMA.FTZ R10, R7.reuse, R6, -R10 ;  /* 0x00000006070a7223 */ /* 0x040fe2000001080a */
[-C--:B-1----:R-:W-:Y:S01]  /*1ed0*/  FMUL.FTZ R6, R0, R5.reuse ;  /* 0x0000000500067220 */ /* 0x082fe20000410000 */
[----:B------:R-:W-:Y:S01]  /*1ee0*/  FMUL.FTZ R5, R7, R5 ;  /* 0x0000000507057220 */ /* 0x000fe20000410000 */
[----:B------:R-:W-:Y:S01]  /*1ef0*/  @P6 FADD.FTZ R108, R108, R9 ;  /* 0x000000096c6c6221 */ /* 0x000fe20000010000 */
[----:B------:R-:W-:Y:S01]  /*1f00*/  @P6 FADD.FTZ R107, R107, R10 ;  /* 0x0000000a6b6b6221 */ /* 0x000fe20000010000 */
[-C--:B--2---:R-:W-:Y:S01]  /*1f10*/  @P6 FFMA.FTZ R7, R7, R4.reuse, -R6 ;  /* 0x0000000407076223 */ /* 0x084fe20000010806 */
[----:B------:R-:W-:Y:S01]  /*1f20*/  @P6 FFMA.FTZ R0, R0, R4, R5 ;  /* 0x0000000400006223 */ /* 0x000fe20000010005 */
[----:B------:R-:W-:Y:S01]  /*1f30*/  ISETP.GE.AND P6, PT, R45, 0x4, PT ;  /* 0x000000042d00780c */ /* 0x000fe20003fc6270 */
[----:B------:R-:W0:Y:S04]  /*1f40*/  SHFL.UP PT, R8, R108, 0x4, RZ ;  /* 0x048000006c087989 */ /* 0x000e2800000e00ff */
[----:B------:R-:W1:Y:S04]  /*1f50*/  SHFL.UP PT, R6, R107, 0x4, RZ ;  /* 0x048000006b067989 */ /* 0x000e6800000e00ff */
[----:B------:R-:W2:Y:S04]  /*1f60*/  SHFL.UP PT, R5, R0, 0x4, RZ ;  /* 0x0480000000057989 */ /* 0x000ea800000e00ff */
[----:B------:R-:W3:Y:S01]  /*1f70*/  SHFL.UP PT, R4, R7, 0x4, RZ ;  /* 0x0480000007047989 */ /* 0x000ee200000e00ff */
[-C--:B0-----:R-:W-:Y:S01]  /*1f80*/  FMUL.FTZ R9, R7, R8.reuse ;  /* 0x0000000807097220 */ /* 0x081fe20000410000 */
[----:B------:R-:W-:-:S03]  /*1f90*/  FMUL.FTZ R10, R0, R8 ;  /* 0x00000008000a7220 */ /* 0x000fc60000410000 */
[CC--:B-1----:R-:W-:Y:S01]  /*1fa0*/  FFMA.FTZ R9, R0.reuse, R6.reuse, R9 ;  /* 0x0000000600097223 */ /* 0x0c2fe20000010009 */
[C---:B------:R-:W-:Y:S01]  /*1fb0*/  FFMA.FTZ R10, R7.reuse, R6, -R10 ;  /* 0x00000006070a7223 */ /* 0x040fe2000001080a */
[-C--:B--2---:R-:W-:Y:S02]  /*1fc0*/  FMUL.FTZ R6, R0, R5.reuse ;  /* 0x0000000500067220 */ /* 0x084fe40000410000 */
[----:B------:R-:W-:Y:S01]  /*1fd0*/  @P6 FADD.FTZ R108, R108, R9 ;  /* 0x000000096c6c6221 */ /* 0x000fe20000010000 */
[----:B------:R-:W-:Y:S01]  /*1fe0*/  FMUL.FTZ R5, R7, R5 ;  /* 0x0000000507057220 */ /* 0x000fe20000410000 */
[----:B------:R-:W-:Y:S01]  /*1ff0*/  @P6 FADD.FTZ R107, R107, R10 ;  /* 0x0000000a6b6b6221 */ /* 0x000fe20000010000 */
[-C--:B---3--:R-:W-:Y:S02]  /*2000*/  @P6 FFMA.FTZ R7, R7, R4.reuse, -R6 ;  /* 0x0000000407076223 */ /* 0x088fe40000010806 */
[----:B------:R-:W-:Y:S01]  /*2010*/  @P6 FFMA.FTZ R0, R0, R4, R5 ;  /* 0x0000000400006223 */ /* 0x000fe20000010005 */
[----:B------:R-:W0:Y:S01]  /*2020*/  SHFL.UP PT, R8, R108, 0x8, RZ ;  /* 0x050000006c087989 */ /* 0x000e2200000e00ff */
[----:B------:R-:W-:-:S03]  /*2030*/  ISETP.GE.AND P6, PT, R45, 0x8, PT ;  /* 0x000000082d00780c */ /* 0x000fc60003fc6270 */
        /* <DEDUP_REMOVED lines=11> */
[-CC-:B---3--:R-:W-:Y:S01]  /*20f0*/  @P6 FFMA.FTZ R7, R7, R4.reuse, -R6.reuse ;  /* 0x0000000407076223 */ /* 0x188fe20000010806 */
[----:B------:R-:W-:Y:S01]  /*2100*/  @P6 FFMA.FTZ R0, R0, R4, R5 ;  /* 0x0000000400006223 */ /* 0x000fe20000010005 */
[----:B------:R-:W-:Y:S01]  /*2110*/  ISETP.GE.AND P6, PT, R65, R34, PT ;  /* 0x000000224100720c */ /* 0x000fe20003fc6270 */
[----:B------:R-:W0:Y:S01]  /*2120*/  SHFL.UP PT, R11, R108, 0x10, RZ ;  /* 0x060000006c0b7989 */ /* 0x000e2200000e00ff */
[----:B------:R-:W-:-:S02]  /*2130*/  PRMT R6, RZ, 0x7610, R6 ;  /* 0x00007610ff067816 */ /* 0x000fc40000000006 */
[----:B------:R-:W-:Y:S01]  /*2140*/  MOV R4, R31 ;  /* 0x0000001f00047202 */ /* 0x000fe20000000f00 */
[----:B------:R-:W1:Y:S01]  /*2150*/  SHFL.UP PT, R8, R0, 0x10, RZ ;  /* 0x0600000000087989 */ /* 0x000e6200000e00ff */
[----:B------:R-:W-:-:S03]  /*2160*/  MOV R5, R24 ;  /* 0x0000001800057202 */ /* 0x000fc60000000f00 */
[----:B------:R-:W2:Y:S04]  /*2170*/  SHFL.UP PT, R10, R107, 0x10, RZ ;  /* 0x060000006b0a7989 */ /* 0x000ea800000e00ff */
[----:B------:R-:W3:Y:S04]  /*2180*/  SHFL.UP PT, R9, R7, 0x10, RZ ;  /* 0x0600000007097989 */ /* 0x000ee800000e00ff */
[----:B------:R-:W4:Y:S01]  /*2190*/  @!P6 LDG.E.U16 R6, desc[UR16][R4.64+-0xc0] ;  /* 0xffff40100406e981 */ /* 0x000f22000c1e1500 */
[----:B------:R-:W-:Y:S02]  /*21a0*/  LEA R31, P6, R18, R4, 0x1 ;  /* 0x00000004121f7211 */ /* 0x000fe400078c08ff */
[----:B------:R-:W-:-:S02]  /*21b0*/  PRMT R110, RZ, 0x7610, R110 ;  /* 0x00007610ff6e7816 */ /* 0x000fc4000000006e */
        /* <DEDUP_REMOVED lines=31> */
[----:B------:R-:W-:Y:S01]  /*23b0*/  ISETP.NE.AND P6, PT, R104, RZ, PT ;  /* 0x000000ff6800720c */ /* 0x000fe20003fc5270 */
[----:B0-----:R-:W-:Y:S01]  /*23c0*/  HFMA2 R4, -RZ, RZ, 1.875, 0 ;  /* 0x3f800000ff047431 */ /* 0x001fe200000001ff */
[----:B------:R-:W-:Y:S01]  /*23d0*/  MOV R5, RZ ;  /* 0x000000ff00057202 */ /* 0x000fe20000000f00 */
[----:B------:R-:W-:Y:S02]  /*23e0*/  UMOV UR5, 0x400 ;  /* 0x0000040000057882 */ /* 0x000fe40000000000 */
[----:B-1----:R-:W-:Y:S01]  /*23f0*/  ULEA UR5, UR6, UR5, 0x18 ;  /* 0x0000000506057291 */ /* 0x002fe2000f8ec0ff */
[----:B----4-:R0:W-:Y:S02]  /*2400*/  STS.U16 [R43+0x42], R6 ;  /* 0x000042062b007388 */ /* 0x0101e40000000400 */
[----:B0-----:R-:W-:-:S02]  /*2410*/  CS2R R6, SRZ ;  /* 0x0000000000067805 */ /* 0x001fc4000001ff00 */
        /* <DEDUP_REMOVED lines=51> */
[----:B------:R-:W-:-:S04]  /*2750*/  LEA R27, P6, R14, R27, 0x3 ;  /* 0x0000001b0e1b7211 */ /* 0x000fc800078c18ff */
[----:B------:R-:W-:Y:S02]  /*2760*/  IADD3.X R26, PT, PT, R26, R15, RZ, P6, !PT ;  /* 0x0000000f1a1a7210 */ /* 0x000fe400037fe4ff */
[----:B------:R-:W-:-:S04]  /*2770*/  LEA R29, P6, R16, R29, 0x3 ;  /* 0x0000001d101d7211 */ /* 0x000fc800078c18ff */
[----:B------:R-:W-:Y:S02]  /*2780*/  IADD3.X R28, PT, PT, R28, R17, RZ, P6, !PT ;  /* 0x000000111c1c7210 */ /* 0x000fe400037fe4ff */
[----:B------:R-:W-:Y:S01]  /*2790*/  ISETP.NE.AND P6, PT, R80, RZ, PT ;  /* 0x000000ff5000720c */ /* 0x000fe20003fc5270 */
[----:B------:R-:W-:Y:S01]  /*27a0*/  BSSY.RECONVERGENT B0, `(.L_x_2331) ;  /* 0x0000037000007945 */ /* 0x000fe20003800200 */
[CC--:B--2---:R-:W-:Y:S01]  /*27b0*/  FMUL.FTZ R23, R113.reuse, R21.reuse ;  /* 0x0000001571177220 */ /* 0x0c4fe20000410000 */
[-C--:B------:R-:W-:Y:S01]  /*27c0*/  FMUL.FTZ R108, R113, R20.reuse ;  /* 0x00000014716c7220 */ /* 0x080fe20000410000 */
[CC--:B------:R-:W-:Y:S02]  /*27d0*/  FMUL.FTZ R107, R111.reuse, R21.reuse ;  /* 0x000000156f6b7220 */ /* 0x0c0fe40000410000 */
[CC--:B------:R-:W-:Y:S01]  /*27e0*/  FFMA.FTZ R22, R112.reuse, R20.reuse, -R23 ;  /* 0x0000001470167223 */ /* 0x0c0fe20000010817 */
[----:B------:R-:W-:Y:S01]  /*27f0*/  FFMA.FTZ R23, R112, R21, R108 ;  /* 0x0000001570177223 */ /* 0x000fe2000001006c */
[----:B------:R-:W-:Y:S01]  /*2800*/  FMUL.FTZ R108, R111, R20 ;  /* 0x000000146f6c7220 */ /* 0x000fe20000410000 */
[C---:B------:R-:W-:Y:S01]  /*2810*/  FMUL.FTZ R112, R98.reuse, R115 ;  /* 0x0000007362707220 */ /* 0x040fe20000410000 */
[----:B------:R-:W-:Y:S01]  /*2820*/  FMUL.FTZ R98, R98, R114 ;  /* 0x0000007262627220 */ /* 0x000fe20000410000 */
        /* <DEDUP_REMOVED lines=8> */
[C---:B------:R-:W-:Y:S01]  /*28b0*/  FFMA.FTZ R98, R103.reuse, R20, -R114 ;  /* 0x0000001467627223 */ /* 0x040fe20000010872 */
[-C--:B------:R-:W-:Y:S01]  /*28c0*/  FFMA.FTZ R99, R103, R21.reuse, R116 ;  /* 0x0000001567637223 */ /* 0x080fe20000010074 */
[C---:B------:R-:W-:Y:S01]  /*28d0*/  FMUL.FTZ R103, R105.reuse, R21 ;  /* 0x0000001569677220 */ /* 0x040fe20000410000 */
[C---:B------:R-:W-:Y:S01]  /*28e0*/  FMUL.FTZ R112, R102.reuse, R110 ;  /* 0x0000006e66707220 */ /* 0x040fe20000410000 */
[-C--:B------:R-:W-:Y:S01]  /*28f0*/  FMUL.FTZ R109, R102, R97.reuse ;  /* 0x00000061666d7220 */ /* 0x080fe20000410000 */
[-C--:B------:R-:W-:Y:S01]  /*2900*/  FMUL.FTZ R102, R105, R20.reuse ;  /* 0x0000001469667220 */ /* 0x080fe20000410000 */
[----:B------:R-:W-:Y:S01]  /*2910*/  FFMA.FTZ R20, R0, R20, -R103 ;  /* 0x0000001400147223 */ /* 0x000fe20000010867 */
[C---:B------:R-:W-:Y:S01]  /*2920*/  FFMA.FTZ R103, R101.reuse, R97, -R112 ;  /* 0x0000006165677223 */ /* 0x040fe20000010870 */
[----:B------:R-:W-:Y:S01]  /*2930*/  FFMA.FTZ R101, R101, R110, R109 ;  /* 0x0000006e65657223 */ /* 0x000fe2000001006d */
[----:B------:R-:W-:-:S03]  /*2940*/  FMUL.FTZ R105, R9, R7 ;  /* 0x0000000709697220 */ /* 0x000fc60000410000 */
[----:B------:R-:W-:Y:S01]  /*2950*/  FADD.FTZ R101, RZ, R101 ;  /* 0x00000065ff657221 */ /* 0x000fe20000010000 */
[----:B------:R-:W-:Y:S01]  /*2960*/  FFMA.FTZ R21, R0, R21, R102 ;  /* 0x0000001500157223 */ /* 0x000fe20000010066 */
[----:B------:R-:W-:Y:S02]  /*2970*/  FADD.FTZ R100, R100, R103 ;  /* 0x0000006764647221 */ /* 0x000fe40000010000 */
[----:B------:R-:W-:Y:S01]  /*2980*/  FMUL.FTZ R102, R96, R101 ;  /* 0x0000006560667220 */ /* 0x000fe20000410000 */
[-C--:B------:R-:W-:Y:S01]  /*2990*/  FFMA.FTZ R105, R8, R6.reuse, -R105 ;  /* 0x0000000608697223 */ /* 0x080fe20000010869 */
[CC--:B------:R-:W-:Y:S01]  /*29a0*/  FMUL.FTZ R103, R9.reuse, R5.reuse ;  /* 0x0000000509677220 */ /* 0x0c0fe20000410000 */
[C---:B------:R-:W-:Y:S01]  /*29b0*/  FMUL.FTZ R6, R9.reuse, R6 ;  /* 0x0000000609067220 */ /* 0x040fe20000410000 */
        /* <DEDUP_REMOVED lines=8> */
[----:B------:R-:W-:Y:S01]  /*2a40*/  FADD.FTZ R6, R10, R105 ;  /* 0x000000690a067221 */ /* 0x000fe20000010000 */
[----:B------:R-:W-:Y:S01]  /*2a50*/  FMUL.FTZ R110, R110, R23 ;  /* 0x000000176e6e7220 */ /* 0x000fe20000410000 */
[----:B------:R-:W-:Y:S01]  /*2a60*/  FADD.FTZ R7, R11, R8 ;  /* 0x000000080b077221 */ /* 0x000fe20000010000 */
        /* <DEDUP_REMOVED lines=10> */
.L_x_2332:
[----:B------:R-:W-:Y:S05]  /*2b10*/  BSYNC.RECONVERGENT B0 ;  /* 0x0000000000007941 */ /* 0x000fea0003800200 */
.L_x_2331:
[-C--:B------:R-:W-:Y:S01]  /*2b20*/  FMUL.FTZ R92, R92, R96.reuse ;  /* 0x000000605c5c7220 */ /* 0x080fe20000410000 */
[----:B------:R-:W-:Y:S01]  /*2b30*/  FFMA.FTZ R0, R93, R96, R0 ;  /* 0x000000605d007223 */ /* 0x000fe20000010000 */
        /* <DEDUP_REMOVED lines=19> */
.L_x_2330:
[----:B------:R-:W-:Y:S01]  /*2c70*/  BAR.SYNC.DEFER_BLOCKING 0x0 ;  /* 0x0000000000007b1d */ /* 0x000fe20000010000 */
[----:B------:R-:W-:Y:S02]  /*2c80*/  ISETP.NE.AND P0, PT, R80, RZ, PT ;  /* 0x000000ff5000720c */ /* 0x000fe40003f05270 */
[----:B0-----:R-:W-:Y:S02]  /*2c90*/  F2FP.F16.F32.PACK_AB R4, R39, R40 ;  /* 0x000000282704723e */ /* 0x001fe400000000ff */
[----:B------:R-:W-:-:S03]  /*2ca0*/  F2FP.F16.F32.PACK_AB R5, R37, R38 ;  /* 0x000000262505723e */ /* 0x000fc600000000ff */
[----:B------:R-:W0:Y:S01]  /*2cb0*/  LDC.64 R8, c[0x0][0x420] ;  /* 0x00010800ff087b82 */ /* 0x000e220000000a00 */
[----:B------:R-:W1:Y:S01]  /*2cc0*/  LDCU.64 UR6, c[0x0][0x478] ;  /* 0x00008f00ff0677ac */ /* 0x000e620008000a00 */
[----:B------:R-:W-:Y:S02]  /*2cd0*/  ISETP.GE.AND P6, PT, R56, R47, PT ;  /* 0x0000002f3800720c */ /* 0x000fe40003fc6270 */
[----:B------:R-:W-:Y:S01]  /*2ce0*/  PRMT R10, RZ, 0x7610, R10 ;  /* 0x00007610ff0a7816 */ /* 0x000fe2000000000a */
[----:B------:R-:W2:Y:S01]  /*2cf0*/  LDCU.64 UR10, c[0x0][0x488] ;  /* 0x00009100ff0a77ac */ /* 0x000ea20008000a00 */
[----:B------:R-:W-:Y:S02]  /*2d00*/  PRMT R12, RZ, 0x7610, R12 ;  /* 0x00007610ff0c7816 */ /* 0x000fe4000000000c */
[----:B------:R-:W3:Y:S08]  /*2d10*/  LDC.64 R20, c[0x0][0x428] ;  /* 0x00010a00ff147b82 */ /* 0x000ef00000000a00 */
[----:B------:R-:W4:Y:S01]  /*2d20*/  LDC.64 R22, c[0x0][0x410] ;  /* 0x00010400ff167b82 */ /* 0x000f220000000a00 */
[----:B------:R5:W-:Y:S01]  /*2d30*/  STS.64 [R41], R4 ;  /* 0x0000000429007388 */ /* 0x000be20000000a00 */
[----:B------:R-:W-:-:S03]  /*2d40*/  NOP ;  /* 0x0000000000007918 */ /* 0x000fc60000000000 */
[----:B------:R-:W-:Y:S03]  /*2d50*/  LDS.U16 R11, [R43] ;  /* 0x000000002b0b7984 */ /* 0x000fe60000000400 */
[----:B------:R-:W2:Y:S01]  /*2d60*/  LDC.64 R24, c[0x0][0x418] ;  /* 0x00010600ff187b82 */ /* 0x000ea20000000a00 */
        /* <DEDUP_REMOVED lines=8> */
[C---:B---3--:R-:W-:Y:S01]  /*2df0*/  IMAD.WIDE.U32 R6, R83.reuse, R20, R6 ;  /* 0x0000001453067225 */ /* 0x048fe200078e0006 */
[----:B------:R-:W-:Y:S03]  /*2e00*/  BAR.SYNC.DEFER_BLOCKING 0x0 ;  /* 0x0000000000007b1d */ /* 0x000fe60000010000 */
[----:B------:R-:W-:Y:S01]  /*2e10*/  IMAD R9, R83, R21, R7 ;  /* 0x0000001553097224 */ /* 0x000fe200078e0207 */
[----:B------:R-:W-:Y:S01]  /*2e20*/  IADD3 R0, P1, PT, R70, R6, RZ ;  /* 0x0000000646007210 */ /* 0x000fe20007f3e0ff */
[----:B----4-:R-:W-:-:S03]  /*2e30*/  IMAD.WIDE.U32 R6, R22, UR18, R4 ;  /* 0x0000001216067c25 */ /* 0x010fc6000f8e0004 */
[----:B------:R-:W0:Y:S01]  /*2e40*/  LDC.64 R20, c[0x0][0x438] ;  /* 0x00010e00ff147b82 */ /* 0x000e220000000a00 */
[----:B------:R-:W-:Y:S01]  /*2e50*/  IADD3.X R9, PT, PT, RZ, R9, RZ, P1, !PT ;  /* 0x00000009ff097210 */ /* 0x000fe20000ffe4ff */
[----:B------:R-:W-:Y:S01]  /*2e60*/  IMAD R7, R23, UR18, R7 ;  /* 0x0000001217077c24 */ /* 0x000fe2000f8e0207 */
[----:B-1----:R-:W-:Y:S01]  /*2e70*/  LEA R8, P1, R0, UR6, 0x1 ;  /* 0x0000000600087c11 */ /* 0x002fe2000f8208ff */
[----:B--2---:R-:W-:-:S03]  /*2e80*/  IMAD.WIDE.U32 R6, R83, R24, R6 ;  /* 0x0000001853067225 */ /* 0x004fc600078e0006 */
[----:B------:R-:W-:Y:S01]  /*2e90*/  LEA.HI.X R9, R0, UR7, R9, 0x1, P1 ;  /* 0x0000000700097c11 */ /* 0x000fe200088f0c09 */
[----:B------:R-:W-:Y:S01]  /*2ea0*/  IMAD R0, R83, R25, R7 ;  /* 0x0000001953007224 */ /* 0x000fe200078e0207 */
[----:B------:R-:W-:-:S04]  /*2eb0*/  IADD3 R7, P5, PT, R70, R6, RZ ;  /* 0x0000000646077210 */ /* 0x000fc80007fbe0ff */
[----:B------:R-:W-:Y:S01]  /*2ec0*/  IADD3.X R0, PT, PT, RZ, R0, RZ, P5, !PT ;  /* 0x00000000ff007210 */ /* 0x000fe20002ffe4ff */
[----:B------:R-:W1:Y:S01]  /*2ed0*/  LDS R19, [UR5+0x100] ;  /* 0x00010005ff137984 */ /* 0x000e620008000800 */
[----:B------:R-:W-:-:S04]  /*2ee0*/  LEA R6, P5, R7, UR10, 0x1 ;  /* 0x0000000a07067c11 */ /* 0x000fc8000f8a08ff */
[--C-:B------:R-:W-:Y:S02]  /*2ef0*/  LEA.HI.X R7, R7, UR11, R0.reuse, 0x1, P5 ;  /* 0x0000000b07077c11 */ /* 0x100fe4000a8f0c00 */
[----:B------:R-:W-:Y:S02]  /*2f00*/  PRMT R0, RZ, 0x7610, R0 ;  /* 0x00007610ff007816 */ /* 0x000fe40000000000 */
[-C--:B-1----:R-:W-:Y:S02]  /*2f10*/  ISETP.GE.AND P2, PT, R70, R19.reuse, PT ;  /* 0x000000134600720c */ /* 0x082fe40003f46270 */
[-C--:B------:R-:W-:Y:S02]  /*2f20*/  ISETP.GE.AND P3, PT, R64, R19.reuse, PT ;  /* 0x000000134000720c */ /* 0x080fe40003f66270 */
[-C--:B------:R-:W-:Y:S02]  /*2f30*/  ISETP.GE.AND P4, PT, R58, R19.reuse, PT ;  /* 0x000000133a00720c */ /* 0x080fe40003f86270 */
[----:B------:R-:W-:-:S07]  /*2f40*/  ISETP.GE.AND P1, PT, R56, R19, PT ;  /* 0x000000133800720c */ /* 0x000fce0003f26270 */
        /* <DEDUP_REMOVED lines=19> */
[--C-:B-1----:R-:W-:Y:S02]  /*3080*/  HADD2.F32 R11, -RZ, R14.reuse.H1_H1 ;  /* 0x3000000eff0b7230 */ /* 0x102fe40000004100 */
[----:B------:R-:W-:Y:S02]  /*3090*/  HADD2.F32 R8, -RZ, R14.H0_H0 ;  /* 0x2000000eff087230 */ /* 0x000fe40000004100 */
[--C-:B------:R-:W-:Y:S02]  /*30a0*/  HADD2.F32 R13, -RZ, R15.reuse.H0_H0 ;  /* 0x2000000fff0d7230 */ /* 0x100fe40000004100 */
[----:B------:R-:W-:Y:S01]  /*30b0*/  FMUL.FTZ R6, R11, -1.4426950216293334961 ;  /* 0xbfb8aa3b0b067820 */ /* 0x000fe20000410000 */
[----:B------:R-:W-:Y:S02]  /*30c0*/  HADD2.F32 R14, -RZ, R15.H1_H1 ;  /* 0x3000000fff0e7230 */ /* 0x000fe40000004100 */
        /* <DEDUP_REMOVED lines=8> */
[----:B--2---:R-:W-:-:S05]  /*3150*/  FADD.FTZ R0, R9, 1 ;  /* 0x3f80000009007421 */ /* 0x004fca0000010000 */
[----:B------:R-:W1:Y:S01]  /*3160*/  MUFU.RCP R10, R10 ;  /* 0x0000000a000a7308 */ /* 0x000e620000001000 */
[----:B---3--:R-:W-:Y:S01]  /*3170*/  FADD.FTZ R9, R12, 1 ;  /* 0x3f8000000c097421 */ /* 0x008fe20000010000 */
[----:B----4-:R-:W-:-:S06]  /*3180*/  FADD.FTZ R16, R15, 1 ;  /* 0x3f8000000f107421 */ /* 0x010fcc0000010000 */
[----:B------:R-:W2:Y:S08]  /*3190*/  MUFU.RCP R7, R0 ;  /* 0x0000000000077308 */ /* 0x000eb00000001000 */
[----:B------:R-:W3:Y:S01]  /*31a0*/  MUFU.RCP R18, R9 ;  /* 0x0000000900127308 */ /* 0x000ee20000001000 */
[----:B------:R-:W-:Y:S01]  /*31b0*/  BAR.SYNC.DEFER_BLOCKING 0x0 ;  /* 0x0000000000007b1d */ /* 0x000fe20000010000 */
[----:B-1----:R-:W-:-:S04]  /*31c0*/  FMUL.FTZ R6, R11, R10 ;  /* 0x0000000a0b067220 */ /* 0x002fc80000410000 */
[----:B------:R-:W-:Y:S02]  /*31d0*/  FMUL.FTZ R6, R6, R39 ;  /* 0x0000002706067220 */ /* 0x000fe40000410000 */
[----:B------:R-:W1:Y:S01]  /*31e0*/  MUFU.RCP R17, R16 ;  /* 0x0000001000117308 */ /* 0x000e620000001000 */
[----:B--2---:R-:W-:-:S04]  /*31f0*/  FMUL.FTZ R7, R8, R7 ;  /* 0x0000000708077220 */ /* 0x004fc80000410000 */
[----:B------:R-:W-:Y:S01]  /*3200*/  FMUL.FTZ R7, R7, R40 ;  /* 0x0000002807077220 */ /* 0x000fe20000410000 */
[----:B---3--:R-:W-:-:S04]  /*3210*/  FMUL.FTZ R13, R13, R18 ;  /* 0x000000120d0d7220 */ /* 0x008fc80000410000 */
[----:B------:R-:W-:Y:S01]  /*3220*/  F2FP.F16.F32.PACK_AB R18, R6, R7 ;  /* 0x000000070612723e */ /* 0x000fe200000000ff */
[----:B------:R-:W-:Y:S01]  /*3230*/  FMUL.FTZ R13, R13, R38 ;  /* 0x000000260d0d7220 */ /* 0x000fe20000410000 */
[----:B-1----:R-:W-:Y:S02]  /*3240*/  FMUL.FTZ R14, R14, R17 ;  /* 0x000000110e0e7220 */ /* 0x002fe40000410000 */
[----:B------:R-:W1:Y:S02]  /*3250*/  LDC.64 R16, c[0x0][0x430] ;  /* 0x00010c00ff107b82 */ /* 0x000e640000000a00 */
[----:B------:R-:W-:-:S05]  /*3260*/  FMUL.FTZ R14, R14, R37 ;  /* 0x000000250e0e7220 */ /* 0x000fca0000410000 */
[----:B------:R-:W-:-:S05]  /*3270*/  F2FP.F16.F32.PACK_AB R19, R14, R13 ;  /* 0x0000000d0e13723e */ /* 0x000fca00000000ff */
[----:B------:R-:W-:Y:S01]  /*3280*/  STS.64 [R41], R18 ;  /* 0x0000001229007388 */ /* 0x000fe20000000a00 */
[----:B------:R-:W-:-:S03]  /*3290*/  NOP ;  /* 0x0000000000007918 */ /* 0x000fc60000000000 */
[----:B------:R-:W-:Y:S04]  /*32a0*/  LDS.U16 R7, [R43] ;  /* 0x000000002b077984 */ /* 0x000fe80000000400 */
[----:B------:R-:W-:Y:S01]  /*32b0*/  LDS.U16 R9, [R43+0x40] ;  /* 0x000040002b097984 */ /* 0x000fe20000000400 */
[----:B-1----:R-:W-:-:S03]  /*32c0*/  IMAD.WIDE.U32 R4, R16, UR18, R4 ;  /* 0x0000001210047c25 */ /* 0x002fc6000f8e0004 */
[----:B------:R-:W-:Y:S01]  /*32d0*/  LDS.U16 R11, [R43+0x80] ;  /* 0x000080002b0b7984 */ /* 0x000fe20000000400 */
[----:B------:R-:W-:-:S03]  /*32e0*/  IMAD R5, R17, UR18, R5 ;  /* 0x0000001211057c24 */ /* 0x000fc6000f8e0205 */
[----:B------:R-:W-:Y:S01]  /*32f0*/  LDS.U16 R13, [R43+0xc0] ;  /* 0x0000c0002b0d7984 */ /* 0x000fe20000000400 */
[----:B0-----:R-:W-:-:S03]  /*3300*/  IMAD.WIDE.U32 R4, R83, R20, R4 ;  /* 0x0000001453047225 */ /* 0x001fc600078e0004 */
[----:B------:R-:W-:Y:S01]  /*3310*/  @!P0 STS [UR5+0x100], R47 ;  /* 0x0001002fff008988 */ /* 0x000fe20008000805 */
[----:B------:R-:W-:Y:S01]  /*3320*/  IMAD R0, R83, R21, R5 ;  /* 0x0000001553007224 */ /* 0x000fe200078e0205 */
        /* <DEDUP_REMOVED lines=11> */
[----:B------:R-:W-:-:S07]  /*33e0*/  ISETP.GE.AND P3, PT, R56, R15, PT ;  /* 0x0000000f3800720c */ /* 0x000fce0003f66270 */
[----:B------:R0:W-:Y:S01]  /*33f0*/  @!P0 STG.E.U16 desc[UR16][R4.64], R7 ;  /* 0x0000000704008986 */ /* 0x0001e2000c101510 */
[----:B-1----:R-:W-:-:S03]  /*3400*/  ISETP.GE.AND P0, PT, R73, UR4, PT ;  /* 0x0000000449007c0c */ /* 0x002fc6000bf06270 */
        /* <DEDUP_REMOVED lines=11> */
.L_x_2335:
        /* <DEDUP_REMOVED lines=12> */
.L_x_5065:


//--------------------- .text._Z25selective_scan_fwd_kernelI32Selective_Scan_fwd_kernel_traitsILi32ELi4ELi1ELb0ELb1ELb0ELb0EN3c104HalfENS1_7complexIfEEEEv13SSMParamsBase --------------------------
	.section	.text._Z25selective_scan_fwd_kernelI32Selective_Scan_fwd_kernel_traitsILi32ELi4ELi1ELb0ELb1ELb0ELb0EN3c104HalfENS1_7complexIfEEEEv13SSMParamsBase,"ax",@progbits
	.align	128
        .global         _Z25selective_scan_fwd_kernelI32Selective_Scan_fwd_kernel_traitsILi32ELi4ELi1ELb0ELb1ELb0ELb0EN3c104HalfENS1_7complexIfEEEEv13SSMParamsBase
        .type           _Z25selective_scan_fwd_kernelI32Selective_Scan_fwd_kernel_traitsILi32ELi4ELi1ELb0ELb1ELb0ELb0EN3c104HalfENS1_7complexIfEEEEv13SSMParamsBase,@function
        .size           _Z25selective_scan_fwd_kernelI32Selective_Scan_fwd_kernel_traitsILi32ELi4ELi1ELb0ELb1ELb0ELb0EN3c104HalfENS1_7complexIfEEEEv13SSMParamsBase,(.L_x_5066 - _Z25selective_scan_fwd_kernelI32Selective_Scan_fwd_kernel_traitsILi32ELi4ELi1ELb0ELb1ELb0ELb0EN3c104HalfENS1_7complexIfEEEEv13SSMParamsBase)
        .other          _Z25selective_scan_fwd_kernelI32Selective_Scan_fwd_kernel_traitsILi32ELi4ELi1ELb0ELb1ELb0ELb0EN3c104HalfENS1_7complexIfEEEEv13SSMParamsBase,@"STO_CUDA_ENTRY STV_DEFAULT"
_Z25selective_scan_fwd_kernelI32Selective_Scan_fwd_kernel_traitsILi32ELi4ELi1ELb0ELb1ELb0ELb0EN3c104HalfENS1_7complexIfEEEEv13SSMParamsBase:
.text._Z25selective_scan_fwd_kernelI32Selective_Scan_fwd_kernel_traitsILi32ELi4ELi1ELb0ELb1ELb0ELb0EN3c104HalfENS1_7complexIfEEEEv13SSMParamsBase:
        /* <DEDUP_REMOVED lines=16> */
[----:B------:R-:W3:Y:S01]  /*0100*/  LDC.64 R12, c[0x0][0x468] ;  /* 0x00011a00ff0c7b82 */ /* 0x000ee20000000a00 */
[----:B--2---:R-:W2:Y:S01]  /*0110*/  MUFU.RCP R8, R8 ;  /* 0x0000000800087308 */ /* 0x004ea20000001000 */
[----:B------:R-:W-:-:S04]  /*0120*/  ISETP.NE.AND.EX P1, PT, R5, RZ, PT, P1 ;  /* 0x000000ff0500720c */ /* 0x000fc80003f25310 */
[C---:B-1----:R-:W-:Y:S02]  /*0130*/  @P0 LEA R2, P2, R0.reuse, R2, 0x2 ;  /* 0x0000000200020211 */ /* 0x042fe400078410ff */
[----:B------:R-:W1:Y:S02]  /*0140*/  LDC.64 R54, c[0x0][0x3c8] ;  /* 0x0000f200ff367b82 */ /* 0x000e640000000a00 */
[----:B------:R-:W-:Y:S01]  /*0150*/  @P0 LEA.HI.X R3, R0, R3, RZ, 0x2, P2 ;  /* 0x0000000300030211 */ /* 0x000fe200010f14ff */
[----:B0-----:R-:W-:-:S04]  /*0160*/  UIMAD.WIDE.U32 UR6, UR18, UR12, URZ ;  /* 0x0000000c120672a5 */ /* 0x001fc8000f8e00ff */
[----:B------:R-:W-:Y:S01]  /*0170*/  @P1 LEA R4, P3, R0, R4, 0x2 ;  /* 0x0000000400041211 */ /* 0x000fe200078610ff */
[----:B------:R0:W5:Y:S01]  /*0180*/  @P0 LDG.E R24, desc[UR16][R2.64] ;  /* 0x0000001002180981 */ /* 0x000162000c1e1900 */
[----:B------:R-:W1:Y:S01]  /*0190*/  LDC.64 R14, c[0x0][0x448] ;  /* 0x00011200ff0e7b82 */ /* 0x000e620000000a00 */
[----:B--2---:R-:W-:Y:S01]  /*01a0*/  IADD3 R6, PT, PT, R8, 0xffffffe, RZ ;  /* 0x0ffffffe08067810 */ /* 0x004fe20007ffe0ff */
[----:B------:R-:W-:Y:S01]  /*01b0*/  UIMAD.WIDE.U32 UR4, UR18, UR8, URZ ;  /* 0x00000008120472a5 */ /* 0x000fe2000f8e00ff */
[C---:B------:R-:W-:Y:S02]  /*01c0*/  @P1 LEA.HI.X R5, R0.reuse, R5, RZ, 0x2, P3 ;  /* 0x0000000500051211 */ /* 0x040fe400018f14ff */
[----:B------:R2:W4:Y:S01]  /*01d0*/  F2I.FTZ.U32.TRUNC.NTZ R7, R6 ;  /* 0x0000000600077305 */ /* 0x000522000021f000 */
[----:B0-----:R-:W-:Y:S02]  /*01e0*/  IABS R2, R0 ;  /* 0x0000000000027213 */ /* 0x001fe40000000000 */
[----:B------:R-:W-:Y:S01]  /*01f0*/  LOP3.LUT R8, R0, R11, RZ, 0x3c, !PT ;  /* 0x0000000b00087212 */ /* 0x000fe200078e3cff */
[----:B------:R-:W-:Y:S01]  /*0200*/  UIMAD UR8, UR18, UR13, UR7 ;  /* 0x0000000d120872a4 */ /* 0x000fe2000f8e0207 */
[----:B------:R0:W5:Y:S01]  /*0210*/  @P1 LDG.E R25, desc[UR16][R4.64] ;  /* 0x0000001004191981 */ /* 0x000162000c1e1900 */
[----:B------:R-:W0:Y:S01]  /*0220*/  LDCU.64 UR12, c[0x0][0x3b0] ;  /* 0x00007600ff0c77ac */ /* 0x000e220008000a00 */
[----:B--2---:R-:W-:Y:S01]  /*0230*/  HFMA2 R6, -RZ, RZ, 0, 0 ;  /* 0x00000000ff067431 */ /* 0x004fe200000001ff */
[----:B----4-:R-:W-:-:S05]  /*0240*/  IADD3 R10, PT, PT, RZ, -R7, RZ ;  /* 0x80000007ff0a7210 */ /* 0x010fca0007ffe0ff */
[----:B------:R-:W-:Y:S02]  /*0250*/  IMAD R3, R10, R9, RZ ;  /* 0x000000090a037224 */ /* 0x000fe400078e02ff */
[----:B------:R-:W2:Y:S02]  /*0260*/  LDC R10, c[0x0][0x394] ;  /* 0x0000e500ff0a7b82 */ /* 0x000ea40000000800 */
[----:B------:R-:W-:-:S06]  /*0270*/  IMAD.HI.U32 R7, R7, R3, R6 ;  /* 0x0000000307077227 */ /* 0x000fcc00078e0006 */
[----:B------:R-:W-:-:S05]  /*0280*/  IMAD.HI.U32 R7, R7, R2, RZ ;  /* 0x0000000207077227 */ /* 0x000fca00078e00ff */
[----:B------:R-:W-:-:S05]  /*0290*/  IADD3 R6, PT, PT, -R7, RZ, RZ ;  /* 0x000000ff07067210 */ /* 0x000fca0007ffe1ff */
[----:B------:R-:W-:-:S05]  /*02a0*/  IMAD R6, R9, R6, R2 ;  /* 0x0000000609067224 */ /* 0x000fca00078e0202 */
[----:B------:R-:W-:Y:S02]  /*02b0*/  ISETP.GT.U32.AND P2, PT, R9, R6, PT ;  /* 0x000000060900720c */ /* 0x000fe40003f44070 */
[----:B------:R-:W-:-:S11]  /*02c0*/  ISETP.GE.AND P3, PT, R8, RZ, PT ;  /* 0x000000ff0800720c */ /* 0x000fd60003f66270 */
[----:B------:R-:W-:-:S04]  /*02d0*/  @!P2 IADD3 R6, PT, PT, R6, -R9, RZ ;  /* 0x800000090606a210 */ /* 0x000fc80007ffe0ff */
[----:B------:R-:W-:Y:S02]  /*02e0*/  ISETP.GE.U32.AND P0, PT, R6, R9, PT ;  /* 0x000000090600720c */ /* 0x000fe40003f06070 */
[----:B------:R-:W4:Y:S01]  /*02f0*/  LDC.64 R8, c[0x0][0x460] ;  /* 0x00011800ff087b82 */ /* 0x000f220000000a00 */
[----:B--2---:R-:W-:Y:S01]  /*0300*/  ISETP.GE.AND P4, PT, R10, 0x1, PT ;  /* 0x000000010a00780c */ /* 0x004fe20003f86270 */
[----:B------:R-:W-:Y:S01]  /*0310*/  UIMAD UR9, UR18, UR9, UR5 ;  /* 0x00000009120972a4 */ /* 0x000fe2000f8e0205 */
[----:B------:R-:W-:Y:S02]  /*0320*/  MOV R2, UR4 ;  /* 0x0000000400027c02 */ /* 0x000fe40008000f00 */
[----:B------:R-:W-:Y:S01]  /*0330*/  MOV R3, UR5 ;  /* 0x0000000500037c02 */ /* 0x000fe20008000f00 */
[----:B0-----:R-:W-:Y:S01]  /*0340*/  UIMAD.WIDE.U32 UR4, UR18, UR12, URZ ;  /* 0x0000000c120472a5 */ /* 0x001fe2000f8e00ff */
[----:B------:R-:W-:Y:S02]  /*0350*/  MOV R5, UR7 ;  /* 0x0000000700057c02 */ /* 0x000fe40008000f00 */
[----:B------:R-:W-:-:S02]  /*0360*/  MOV R4, UR6 ;  /* 0x0000000600047c02 */ /* 0x000fc40008000f00 */
[----:B------:R-:W-:Y:S02]  /*0370*/  MOV R3, UR9 ;  /* 0x0000000900037c02 */ /* 0x000fe40008000f00 */
[----:B------:R-:W-:Y:S02]  /*0380*/  MOV R5, UR8 ;  /* 0x0000000800057c02 */ /* 0x000fe40008000f00 */
[----:B------:R-:W-:Y:S02]  /*0390*/  ISETP.NE.AND P1, PT, R11, RZ, PT ;  /* 0x000000ff0b00720c */ /* 0x000fe40003f25270 */
[----:B------:R-:W-:Y:S01]  /*03a0*/  @!P2 IADD3 R7, PT, PT, R7, 0x1, RZ ;  /* 0x000000010707a810 */ /* 0x000fe20007ffe0ff */
[----:B-1-3--:R-:W-:Y:S10]  /*03b0*/  @!P4 EXIT ;  /* 0x000000000000c94d */ /* 0x00aff40003800000 */
[----:B------:R-:W0:Y:S01]  /*03c0*/  S2R R26, SR_TID.X ;  /* 0x00000000001a7919 */ /* 0x000e220000002100 */
[----:B------:R-:W-:Y:S01]  /*03d0*/  @P0 IADD3 R7, PT, PT, R7, 0x1, RZ ;  /* 0x0000000107070810 */ /* 0x000fe20007ffe0ff */
[C---:B------:R-:W-:Y:S01]  /*03e0*/  IMAD.WIDE.U32 R2, R0.reuse, UR10, R2 ;  /* 0x0000000a00027c25 */ /* 0x040fe2000f8e0002 */
[----:B------:R-:W-:Y:S01]  /*03f0*/  UIMAD UR5, UR18, UR13, UR5 ;  /* 0x0000000d120572a4 */ /* 0x000fe2000f8e0205 */
[----:B------:R-:W1:Y:S01]  /*0400*/  LDC.64 R18, c[0x0][0x450] ;  /* 0x00011400ff127b82 */ /* 0x000e620000000a00 */
[----:B------:R-:W-:Y:S01]  /*0410*/  @!P3 IADD3 R7, PT, PT, -R7, RZ, RZ ;  /* 0x000000ff0707b210 */ /* 0x000fe20007ffe1ff */
[----:B------:R-:W-:Y:S01]  /*0420*/  IMAD R42, R0, UR11, R3 ;  /* 0x0000000b002a7c24 */ /* 0x000fe2000f8e0203 */
[----:B------:R-:W-:Y:S01]  /*0430*/  @!P1 LOP3.LUT R7, RZ, R11, RZ, 0x33, !PT ;  /* 0x0000000bff079212 */ /* 0x000fe200078e33ff */
[----:B------:R-:W2:Y:S01]  /*0440*/  LDCU.64 UR8, c[0x0][0x3d8] ;  /* 0x00007b00ff0877ac */ /* 0x000ea20008000a00 */
[----:B----4-:R-:W-:Y:S01]  /*0450*/  LEA R34, P0, R2, R8, 0x1 ;  /* 0x0000000802227211 */ /* 0x010fe200078008ff */
[----:B------:R-:W-:Y:S01]  /*0460*/  IMAD.WIDE.U32 R4, R0, UR14, R4 ;  /* 0x0000000e00047c25 */ /* 0x000fe2000f8e0004 */
[----:B------:R-:W-:Y:S01]  /*0470*/  SHF.R.S32.HI R3, RZ, 0x1f, R7 ;  /* 0x0000001fff037819 */ /* 0x000fe20000011407 */
[----:B------:R-:W3:Y:S01]  /*0480*/  LDC.64 R20, c[0x0][0x440] ;  /* 0x00011000ff147b82 */ /* 0x000ee20000000a00 */
[----:B------:R-:W-:Y:S01]  /*0490*/  LEA.HI.X R42, R2, R9, R42, 0x1, P0 ;  /* 0x00000009022a7211 */ /* 0x000fe200000f0c2a */
[----:B------:R-:W4:Y:S01]  /*04a0*/  LDCU.64 UR20, c[0x0][0x3a0] ;  /* 0x00007400ff1477ac */ /* 0x000f220008000a00 */
[----:B------:R-:W-:Y:S01]  /*04b0*/  IMAD R43, R0, UR15, R5 ;  /* 0x0000000f002b7c24 */ /* 0x000fe2000f8e0205 */
[C---:B------:R-:W-:Y:S01]  /*04c0*/  LEA R35, P1, R4.reuse, R12, 0x1 ;  /* 0x0000000c04237211 */ /* 0x040fe200078208ff */
[-C--:B------:R-:W-:Y:S01]  /*04d0*/  IMAD R6, R3, R54.reuse, RZ ;  /* 0x0000003603067224 */ /* 0x080fe200078e02ff */
[----:B------:R-:W0:Y:S01]  /*04e0*/  LDCU UR6, c[0x0][0x38c] ;  /* 0x00007180ff0677ac */ /* 0x000e220008000800 */
[----:B------:R-:W-:Y:S01]  /*04f0*/  IMAD.WIDE.U32 R2, R7, R54, UR4 ;  /* 0x0000000407027e25 */ /* 0x000fe2000f8e0036 */
[----:B------:R-:W-:-:S02]  /*0500*/  LEA.HI.X R43, R4, R13, R43, 0x1, P1 ;  /* 0x0000000d042b7211 */ /* 0x000fc400008f0c2b */
[----:B------:R-:W-:Y:S01]  /*0510*/  MOV R33, RZ ;  /* 0x000000ff00217202 */ /* 0x000fe20000000f00 */
[----:B------:R-:W-:Y:S01]  /*0520*/  IMAD R55, R7, R55, R6 ;  /* 0x0000003707377224 */ /* 0x000fe200078e0206 */
[----:B------:R-:W-:Y:S01]  /*0530*/  LEA R54, P0, R2, R14, 0x1 ;  /* 0x0000000e02367211 */ /* 0x000fe200078008ff */
[C---:B--2---:R-:W-:Y:S01]  /*0540*/  IMAD.WIDE.U32 R4, R0.reuse, UR8, RZ ;  /* 0x0000000800047c25 */ /* 0x044fe2000f8e00ff */
[----:B------:R-:W2:Y:S02]  /*0550*/  LDCU.U8 UR8, c[0x0][0x39e] ;  /* 0x000073c0ff0877ac */ /* 0x000ea40008000000 */
[----:B------:R-:W-:Y:S01]  /*0560*/  IADD3 R55, PT, PT, R3, R55, RZ ;  /* 0x0000003703377210 */ /* 0x000fe20007ffe0ff */
[----:B------:R-:W-:Y:S01]  /*0570*/  IMAD R29, R0, UR9, R5 ;  /* 0x00000009001d7c24 */ /* 0x000fe2000f8e0205 */
[----:B-1----:R-:W-:Y:S01]  /*0580*/  LEA R27, P1, R4, R18, 0x3 ;  /* 0x00000012041b7211 */ /* 0x002fe200078218ff */
[----:B----4-:R-:W-:Y:S01]  /*0590*/  IMAD.WIDE.U32 R30, R0, UR20, RZ ;  /* 0x00000014001e7c25 */ /* 0x010fe2000f8e00ff */
[----:B0-----:R-:W-:-:S02]  /*05a0*/  SHF.L.U32 R32, R26, 0x2, RZ ;  /* 0x000000021a207819 */ /* 0x001fc400000006ff */
[----:B------:R-:W-:Y:S01]  /*05b0*/  LEA.HI.X R55, R2, R15, R55, 0x1, P0 ;  /* 0x0000000f02377211 */ /* 0x000fe200000f0c37 */
[----:B------:R-:W-:Y:S01]  /*05c0*/  IMAD R5, R17, UR18, R0 ;  /* 0x0000001211057c24 */ /* 0x000fe2000f8e0200 */
[----:B------:R-:W-:Y:S01]  /*05d0*/  SHF.L.U32 R2, R26, 0x3, RZ ;  /* 0x000000031a027819 */ /* 0x000fe200000006ff */
[----:B------:R-:W-:Y:S01]  /*05e0*/  IMAD R6, R0, UR21, R31 ;  /* 0x0000001500067c24 */ /* 0x000fe2000f8e021f */
[----:B------:R-:W-:Y:S01]  /*05f0*/  LOP3.LUT R44, R32, 0xf80, RZ, 0xc0, !PT ;  /* 0x00000f80202c7812 */ /* 0x000fe200078ec0ff */
[----:B------:R-:W-:Y:S01]  /*0600*/  IMAD R5, R5, R10, RZ ;  /* 0x0000000a05057224 */ /* 0x000fe200078e02ff */
[----:B------:R-:W-:Y:S02]  /*0610*/  LOP3.LUT R3, R2, 0x1f00, RZ, 0xc0, !PT ;  /* 0x00001f0002037812 */ /* 0x000fe400078ec0ff */
[--C-:B------:R-:W-:Y:S01]  /*0620*/  LOP3.LUT R37, R44, 0x1f, R26.reuse, 0xf8, !PT ;  /* 0x0000001f2c257812 */ /* 0x100fe200078ef81a */
[----:B------:R-:W-:Y:S01]  /*0630*/  IMAD R31, R5, UR6, RZ ;  /* 0x00000006051f7c24 */ /* 0x000fe2000f8e02ff */
[----:B------:R-:W-:-:S02]  /*0640*/  LOP3.LUT R38, R3, 0x1f, R26, 0xf8, !PT ;  /* 0x0000001f03267812 */ /* 0x000fc400078ef81a */
[----:B------:R-:W-:Y:S02]  /*0650*/  LOP3.LUT R41, R37, 0x20, RZ, 0xfc, !PT ;  /* 0x0000002025297812 */ /* 0x000fe400078efcff */
[----:B---3--:R-:W-:Y:S01]  /*0660*/  LEA R28, P2, R30, R20, 0x3 ;  /* 0x000000141e1c7211 */ /* 0x008fe200078418ff */
[----:B------:R-:W-:Y:S01]  /*0670*/  IMAD.WIDE.U32 R2, R38, 0x2, RZ ;  /* 0x0000000226027825 */ /* 0x000fe200078e00ff */
[----:B------:R-:W-:Y:S02]  /*0680*/  IADD3 R44, PT, PT, R44, R41, RZ ;  /* 0x000000292c2c7210 */ /* 0x000fe40007ffe0ff */
[----:B------:R-:W-:Y:S02]  /*0690*/  LEA.HI.X R29, R4, R19, R29, 0x3, P1 ;  /* 0x00000013041d7211 */ /* 0x000fe400008f1c1d */
[----:B------:R-:W-:Y:S02]  /*06a0*/  LEA.HI.X R30, R30, R21, R6, 0x3, P2 ;  /* 0x000000151e1e7211 */ /* 0x000fe400010f1c06 */
[----:B------:R-:W-:-:S02]  /*06b0*/  IADD3 R36, PT, PT, R32, 0x1, RZ ;  /* 0x0000000120247810 */ /* 0x000fc40007ffe0ff */
[C---:B------:R-:W-:Y:S02]  /*06c0*/  IADD3 R39, PT, PT, R32.reuse, 0x2, RZ ;  /* 0x0000000220277810 */ /* 0x040fe40007ffe0ff */
[----:B------:R-:W-:Y:S02]  /*06d0*/  IADD3 R40, PT, PT, R32, 0x3, RZ ;  /* 0x0000000320287810 */ /* 0x000fe40007ffe0ff */
[C---:B------:R-:W-:Y:S02]  /*06e0*/  LOP3.LUT R45, R37.reuse, 0x40, RZ, 0xfc, !PT ;  /* 0x00000040252d7812 */ /* 0x040fe400078efcff */
[----:B------:R-:W-:Y:S02]  /*06f0*/  LOP3.LUT R46, R37, 0x60, RZ, 0xfc, !PT ;  /* 0x00000060252e7812 */ /* 0x000fe400078efcff */
[----:B------:R-:W-:Y:S02]  /*0700*/  LOP3.LUT R47, R2, 0x100, RZ, 0xfc, !PT ;  /* 0x00000100022f7812 */ /* 0x000fe400078efcff */
[----:B------:R-:W-:-:S02]  /*0710*/  IADD3 R48, PT, PT, R44, 0x20, RZ ;  /* 0x000000202c307810 */ /* 0x000fc40007ffe0ff */
[C---:B------:R-:W-:Y:S02]  /*0720*/  IADD3 R49, PT, PT, R44.reuse, 0x40, RZ ;  /* 0x000000402c317810 */ /* 0x040fe40007ffe0ff */
[C---:B------:R-:W-:Y:S02]  /*0730*/  IADD3 R50, PT, PT, R44.reuse, 0x60, RZ ;  /* 0x000000602c327810 */ /* 0x040fe40007ffe0ff */
[C---:B------:R-:W-:Y:S02]  /*0740*/  IADD3 R51, PT, PT, R44.reuse, 0x80, RZ ;  /* 0x000000802c337810 */ /* 0x040fe40007ffe0ff */
[C---:B------:R-:W-:Y:S02]  /*0750*/  IADD3 R52, PT, PT, R44.reuse, 0xa0, RZ ;  /* 0x000000a02c347810 */ /* 0x040fe40007ffe0ff */
[----:B--2---:R-:W-:-:S07]  /*0760*/  IADD3 R53, PT, PT, R44, 0xc0, RZ ;  /* 0x000000c02c357810 */ /* 0x004fce0007ffe0ff */
.L_x_2348:
        /* <DEDUP_REMOVED lines=97> */
.L_x_2337:
[----:B------:R-:W-:Y:S05]  /*0d80*/  BSYNC.RECONVERGENT B0 ;  /* 0x0000000000007941 */ /* 0x000fea0003800200 */
.L_x_2336:
        /* <DEDUP_REMOVED lines=32> */
.L_x_2339:
[----:B------:R-:W-:Y:S05]  /*0f90*/  BSYNC.RECONVERGENT B0 ;  /* 0x0000000000007941 */ /* 0x000fea0003800200 */
.L_x_2338:
        /* <DEDUP_REMOVED lines=32> */
.L_x_2341:
[----:B------:R-:W-:Y:S05]  /*11a0*/  BSYNC.RECONVERGENT B0 ;  /* 0x0000000000007941 */ /* 0x000fea0003800200 */
.L_x_2340:
        /* <DEDUP_REMOVED lines=32> */
.L_x_2343:
[----:B------:R-:W-:Y:S05]  /*13b0*/  BSYNC.RECONVERGENT B0 ;  /* 0x0000000000007941 */ /* 0x000fea0003800200 */
.L_x_2342:
        /* <DEDUP_REMOVED lines=12> */
[----:B------:R-:W-:Y:S01]  /*1480*/  SHF.L.U32 R4, R33, 0x8, RZ ;  /* 0x0000000821047819 */ /* 0x000fe200000006ff */
[----:B------:R-:W0:Y:S01]  /*1490*/  LDC.64 R14, c[0x0][0x3e0] ;  /* 0x0000f800ff0e7b82 */ /* 0x000e220000000a00 */
[C---:B------:R-:W-:Y:S01]  /*14a0*/  IADD3 R13, PT, PT, R6.reuse, 0x5, RZ ;  /* 0x00000005060d7810 */ /* 0x040fe20007ffe0ff */
[----:B------:R-:W-:Y:S01]  /*14b0*/  FMUL.FTZ R67, R5, R66 ;  /* 0x0000004205437220 */ /* 0x000fe20000410000 */
[----:B------:R-:W-:Y:S01]  /*14c0*/  LEA R71, R71, -R4, 0x1 ;  /* 0x8000000447477211 */ /* 0x000fe200078e08ff */
[----:B------:R-:W-:Y:S01]  /*14d0*/  FMUL.FTZ R72, R7, R62 ;  /* 0x0000003e07487220 */ /* 0x000fe20000410000 */
[----:B------:R-:W-:Y:S01]  /*14e0*/  LEA.HI.SX32 R4, R13, R6, 0x1b ;  /* 0x000000060d047211 */ /* 0x000fe200078fdaff */
[----:B------:R-:W-:Y:S01]  /*14f0*/  FMUL.FTZ R69, R69, R64 ;  /* 0x0000004045457220 */ /* 0x000fe20000410000 */
[----:B------:R-:W-:Y:S01]  /*1500*/  ISETP.NE.AND P0, PT, R33, RZ, PT ;  /* 0x000000ff2100720c */ /* 0x000fe20003f05270 */
[----:B------:R-:W1:Y:S01]  /*1510*/  LDC.64 R16, c[0x0][0x3a8] ;  /* 0x0000ea00ff107b82 */ /* 0x000e620000000a00 */
[C---:B------:R-:W-:Y:S01]  /*1520*/  IADD3 R5, PT, PT, R6.reuse, 0x1, RZ ;  /* 0x0000000106057810 */ /* 0x040fe20007ffe0ff */
[----:B------:R-:W-:Y:S01]  /*1530*/  FMUL.FTZ R73, R73, R60 ;  /* 0x0000003c49497220 */ /* 0x000fe20000410000 */
[C---:B------:R-:W-:Y:S01]  /*1540*/  IADD3 R7, PT, PT, R6.reuse, 0x2, RZ ;  /* 0x0000000206077810 */ /* 0x040fe20007ffe0ff */
[----:B------:R-:W-:Y:S01]  /*1550*/  IMAD R74, R33, R74, RZ ;  /* 0x0000004a214a7224 */ /* 0x000fe200078e02ff */
        /* <DEDUP_REMOVED lines=20> */
[----:B0-----:R-:W-:-:S02]  /*16a0*/  SHF.L.U64.HI R84, R14, 0x3, R15 ;  /* 0x000000030e547819 */ /* 0x001fc4000001020f */
[----:B------:R-:W-:Y:S02]  /*16b0*/  P2R R105, PR, RZ, 0x1 ;  /* 0x00000001ff697803 */ /* 0x000fe40000000000 */
[----:B-1----:R-:W-:Y:S02]  /*16c0*/  SHF.L.U64.HI R86, R16, 0x3, R17 ;  /* 0x0000000310567819 */ /* 0x002fe40000010211 */
[----:B--2---:R-:W-:Y:S02]  /*16d0*/  SHF.L.U64.HI R89, R18, 0x1, R19 ;  /* 0x0000000112597819 */ /* 0x004fe40000010213 */
[----:B------:R-:W-:Y:S02]  /*16e0*/  P2R R106, PR, RZ, 0x4 ;  /* 0x00000004ff6a7803 */ /* 0x000fe40000000000 */
[----:B------:R-:W-:Y:S02]  /*16f0*/  MOV R80, R28 ;  /* 0x0000001c00507202 */ /* 0x000fe40000000f00 */
[----:B------:R-:W-:-:S02]  /*1700*/  MOV R79, R30 ;  /* 0x0000001e004f7202 */ /* 0x000fc40000000f00 */
[----:B------:R-:W-:Y:S02]  /*1710*/  MOV R78, R27 ;  /* 0x0000001b004e7202 */ /* 0x000fe40000000f00 */
[----:B------:R-:W-:Y:S02]  /*1720*/  MOV R77, R29 ;  /* 0x0000001d004d7202 */ /* 0x000fe40000000f00 */
        /* <DEDUP_REMOVED lines=14> */
.L_x_2347:
[----:B------:R-:W-:Y:S02]  /*1810*/  ISETP.GE.AND P6, PT, R44, R71, PT ;  /* 0x000000472c00720c */ /* 0x000fe40003fc6270 */
[----:B------:R-:W-:Y:S02]  /*1820*/  PRMT R10, RZ, 0x7610, R10 ;  /* 0x00007610ff0a7816 */ /* 0x000fe4000000000a */
[----:B------:R-:W-:Y:S02]  /*1830*/  MOV R4, R82 ;  /* 0x0000005200047202 */ /* 0x000fe40000000f00 */
[----:B------:R-:W-:-:S07]  /*1840*/  MOV R5, R75 ;  /* 0x0000004b00057202 */ /* 0x000fce0000000f00 */
[----:B------:R-:W2:Y:S01]  /*1850*/  @!P6 LDG.E.U16 R10, desc[UR16][R4.64+-0xc0] ;  /* 0xffff4010040ae981 */ /* 0x000ea2000c1e1500 */
[----:B------:R-:W-:Y:S02]  /*1860*/  LEA R82, P6, R18, R4, 0x1 ;  /* 0x0000000412527211 */ /* 0x000fe400078c08ff */
[----:B------:R-:W-:Y:S02]  /*1870*/  PRMT R8, RZ, 0x7610, R8 ;  /* 0x00007610ff087816 */ /* 0x000fe40000000008 */
[----:B------:R-:W-:Y:S02]  /*1880*/  IADD3.X R75, PT, PT, R5, R89, RZ, P6, !PT ;  /* 0x00000059054b7210 */ /* 0x000fe400037fe4ff */
[----:B------:R-:W-:Y:S02]  /*1890*/  ISETP.NE.AND P6, PT, R106, RZ, PT ;  /* 0x000000ff6a00720c */ /* 0x000fe40003fc5270 */
[----:B------:R-:W-:Y:S02]  /*18a0*/  PRMT R20, RZ, 0x7610, R20 ;  /* 0x00007610ff147816 */ /* 0x000fe40000000014 */
[----:B------:R-:W-:-:S02]  /*18b0*/  PRMT R22, RZ, 0x7610, R22 ;  /* 0x00007610ff167816 */ /* 0x000fc40000000016 */
[----:B------:R-:W-:Y:S02]  /*18c0*/  PRMT R88, RZ, 0x7610, R88 ;  /* 0x00007610ff587816 */ /* 0x000fe40000000058 */
[----:B------:R-:W-:Y:S01]  /*18d0*/  PRMT R90, RZ, 0x7610, R90 ;  /* 0x00007610ff5a7816 */ /* 0x000fe2000000005a */
[----:B------:R-:W3:Y:S01]  /*18e0*/  @!P0 LDG.E.U16 R20, desc[UR16][R4.64+-0x80] ;  /* 0xffff801004148981 */ /* 0x000ee2000c1e1500 */
[----:B------:R-:W-:Y:S02]  /*18f0*/  PRMT R92, RZ, 0x7610, R92 ;  /* 0x00007610ff5c7816 */ /* 0x000fe4000000005c */
[----:B------:R-:W-:Y:S01]  /*1900*/  PRMT R94, RZ, 0x7610, R94 ;  /* 0x00007610ff5e7816 */ /* 0x000fe2000000005e */
[----:B------:R-:W4:Y:S04]  /*1910*/  @!P6 LDG.E.U16 R8, desc[UR16][R4.64+-0x100] ;  /* 0xffff00100408e981 */ /* 0x000f28000c1e1500 */
[----:B------:R-:W5:Y:S04]  /*1920*/  @!P1 LDG.E.U16 R22, desc[UR16][R4.64+-0x40] ;  /* 0xffffc01004169981 */ /* 0x000f68000c1e1500 */
[----:B------:R-:W5:Y:S04]  /*1930*/  @!P2 LDG.E.U16 R88, desc[UR16][R4.64] ;  /* 0x000000100458a981 */ /* 0x000f68000c1e1500 */
[----:B------:R-:W5:Y:S04]  /*1940*/  @!P3 LDG.E.U16 R90, desc[UR16][R4.64+0x40] ;  /* 0x00004010045ab981 */ /* 0x000f68000c1e1500 */
[----:B------:R-:W5:Y:S04]  /*1950*/  @!P4 LDG.E.U16 R92, desc[UR16][R4.64+0x80] ;  /* 0x00008010045cc981 */ /* 0x000f68000c1e1500 */
[----:B------:R0:W5:Y:S02]  /*1960*/  @!P5 LDG.E.U16 R94, desc[UR16][R4.64+0xc0] ;  /* 0x0000c010045ed981 */ /* 0x000164000c1e1500 */
[----:B0-----:R-:W-:-:S02]  /*1970*/  MOV R4, R80 ;  /* 0x0000005000047202 */ /* 0x001fc40000000f00 */
[----:B------:R-:W-:-:S05]  /*1980*/  MOV R5, R79 ;  /* 0x0000004f00057202 */ /* 0x000fca0000000f00 */
[----:B------:R0:W5:Y:S01]  /*1990*/  LDG.E.64 R6, desc[UR16][R4.64] ;  /* 0x0000001004067981 */ /* 0x000162000c1e1b00 */
[----:B------:R-:W-:-:S03]  /*19a0*/  ISETP.GE.U32.AND P6, PT, R32, R57, PT ;  /* 0x000000392000720c */ /* 0x000fc60003fc6070 */
[----:B--2---:R1:W-:Y:S04]  /*19b0*/  STS.U16 [R59+0x42], R10 ;  /* 0x0000420a3b007388 */ /* 0x0043e80000000400 */
[----:B---3--:R-:W-:Y:S04]  /*19c0*/  STS.U16 [R59+0x84], R20 ;  /* 0x000084143b007388 */ /* 0x008fe80000000400 */
[----:B----4-:R-:W-:Y:S04]  /*19d0*/  STS.U16 [R59], R8 ;  /* 0x000000083b007388 */ /* 0x010fe80000000400 */
[----:B-----5:R-:W-:Y:S04]  /*19e0*/  STS.U16 [R59+0xc6], R22 ;  /* 0x0000c6163b007388 */ /* 0x020fe80000000400 */
[----:B------:R-:W-:Y:S04]  /*19f0*/  STS.U16 [R59+0x108], R88 ;  /* 0x000108583b007388 */ /* 0x000fe80000000400 */
[----:B------:R-:W-:Y:S04]  /*1a00*/  STS.U16 [R59+0x14a], R90 ;  /* 0x00014a5a3b007388 */ /* 0x000fe80000000400 */
[----:B------:R-:W-:Y:S04]  /*1a10*/  STS.U16 [R59+0x18c], R92 ;  /* 0x00018c5c3b007388 */ /* 0x000fe80000000400 */
[----:B------:R-:W-:Y:S01]  /*1a20*/  STS.U16 [R59+0x1ce], R94 ;  /* 0x0001ce5e3b007388 */ /* 0x000fe20000000400 */
[----:B------:R-:W-:-:S03]  /*1a30*/  NOP ;  /* 0x0000000000007918 */ /* 0x000fc60000000000 */
[----:B0-----:R-:W0:Y:S04]  /*1a40*/  LDS.U16 R4, [R87+0x2] ;  /* 0x0000020057047984 */ /* 0x001e280000000400 */
[----:B------:R-:W2:Y:S01]  /*1a50*/  LDS.U16 R9, [R76] ;  /* 0x000000004c097984 */ /* 0x000ea20000000400 */
[----:B------:R-:W-:-:S04]  /*1a60*/  FMUL.FTZ R5, R7, R60 ;  /* 0x0000003c07057220 */ /* 0x000fc80000410000 */
[----:B-1----:R-:W-:Y:S01]  /*1a70*/  FMUL.RZ R10, R5, 0.15915493667125701904 ;  /* 0x3e22f983050a7820 */ /* 0x002fe2000040c000 */
[----:B------:R-:W-:Y:S01]  /*1a80*/  FMUL.FTZ R5, R6, 1.4426950216293334961 ;  /* 0x3fb8aa3b06057820 */ /* 0x000fe20000410000 */
[----:B0-----:R-:W-:-:S05]  /*1a90*/  HADD2.F32 R4, -RZ, R4.H0_H0 ;  /* 0x20000004ff047230 */ /* 0x001fca0000004100 */
[----:B------:R-:W-:-:S05]  /*1aa0*/  FMUL.FTZ R4, R73, R4 ;  /* 0x0000000449047220 */ /* 0x000fca0000410000 */
[----:B------:R-:W-:Y:S02]  /*1ab0*/  FSEL R99, R4, RZ, !P6 ;  /* 0x000000ff04637208 */ /* 0x000fe40007000000 */
[----:B------:R-:W0:Y:S01]  /*1ac0*/  LDS.U16 R4, [R85+0x4] ;  /* 0x0000040055047984 */ /* 0x000e220000000400 */
[----:B--2---:R-:W-:-:S05]  /*1ad0*/  HADD2.F32 R6, -RZ, R9.H0_H0 ;  /* 0x20000009ff067230 */ /* 0x004fca0000004100 */
[----:B------:R-:W-:-:S05]  /*1ae0*/  FMUL.FTZ R6, R73, R6 ;  /* 0x0000000649067220 */ /* 0x000fca0000410000 */
[----:B------:R-:W-:Y:S02]  /*1af0*/  FSEL R96, R6, RZ, !P6 ;  /* 0x000000ff06607208 */ /* 0x000fe40007000000 */
[----:B------:R-:W1:Y:S01]  /*1b00*/  LDS.U16 R6, [R83+0x6] ;  /* 0x0000060053067984 */ /* 0x000e620000000400 */
[----:B------:R-:W-:Y:S01]  /*1b10*/  FMUL.FTZ R8, R5, R60 ;  /* 0x0000003c05087220 */ /* 0x000fe20000410000 */
[----:B------:R-:W2:Y:S08]  /*1b20*/  MUFU.SIN R11, R10 ;  /* 0x0000000a000b7308 */ /* 0x000eb00000000400 */
[----:B------:R-:W2:Y:S04]  /*1b30*/  MUFU.EX2 R8, R8 ;  /* 0x0000000800087308 */ /* 0x000ea80000000800 */
[----:B------:R-:W3:Y:S01]  /*1b40*/  MUFU.COS R21, R10 ;  /* 0x0000000a00157308 */ /* 0x000ee20000000000 */
[----:B0-----:R-:W-:-:S02]  /*1b50*/  HADD2.F32 R9, -RZ, R4.H0_H0 ;  /* 0x20000004ff097230 */ /* 0x001fc40000004100 */
[----:B------:R-:W0:Y:S01]  /*1b60*/  LDS.U16 R4, [R81+0x8] ;  /* 0x0000080051047984 */ /* 0x000e220000000400 */
[C---:B--2---:R-:W-:Y:S01]  /*1b70*/  FMUL.FTZ R11, R8.reuse, R11 ;  /* 0x0000000b080b7220 */ /* 0x044fe20000410000 */
[----:B---3--:R-:W-:Y:S01]  /*1b80*/  FMUL.FTZ R21, R8, R21 ;  /* 0x0000001508157220 */ /* 0x008fe20000410000 */
[----:B------:R-:W-:-:S03]  /*1b90*/  FMUL.FTZ R8, R7, R62 ;  /* 0x0000003e07087220 */ /* 0x000fc60000410000 */
[----:B------:R-:W-:Y:S01]  /*1ba0*/  FSEL R98, R11, RZ, !P6 ;  /* 0x000000ff0b627208 */ /* 0x000fe20007000000 */
[----:B-1----:R-:W-:Y:S02]  /*1bb0*/  HADD2.F32 R11, -RZ, R6.H0_H0 ;  /* 0x20000006ff0b7230 */ /* 0x002fe40000004100 */
[----:B------:R-:W1:Y:S01]  /*1bc0*/  LDS.U16 R6, [R19+0xa] ;  /* 0x00000a0013067984 */ /* 0x000e620000000400 */
[----:B------:R-:W-:Y:S01]  /*1bd0*/  FMUL.RZ R10, R8, 0.15915493667125701904 ;  /* 0x3e22f983080a7820 */ /* 0x000fe2000040c000 */
[----:B------:R-:W-:Y:S01]  /*1be0*/  FMUL.FTZ R8, R5, R62 ;  /* 0x0000003e05087220 */ /* 0x000fe20000410000 */
[----:B------:R-:W-:Y:S02]  /*1bf0*/  FSEL R97, R21, 1, !P6 ;  /* 0x3f80000015617808 */ /* 0x000fe40007000000 */
[----:B------:R-:W-:Y:S08]  /*1c00*/  MUFU.SIN R21, R10 ;  /* 0x0000000a00157308 */ /* 0x000ff00000000400 */
[----:B------:R-:W2:Y:S08]  /*1c10*/  MUFU.COS R23, R10 ;  /* 0x0000000a00177308 */ /* 0x000eb00000000000 */
[----:B------:R-:W2:Y:S01]  /*1c20*/  MUFU.EX2 R8, R8 ;  /* 0x0000000800087308 */ /* 0x000ea20000000800 */
[C---:B------:R-:W-:Y:S01]  /*1c30*/  FMUL.FTZ R9, R72.reuse, R9 ;  /* 0x0000000948097220 */ /* 0x040fe20000410000 */
[----:B------:R-:W-:Y:S01]  /*1c40*/  FMUL.FTZ R11, R72, R11 ;  /* 0x0000000b480b7220 */ /* 0x000fe20000410000 */
[----:B------:R-:W-:Y:S01]  /*1c50*/  ISETP.GE.U32.AND P6, PT, R36, R57, PT ;  /* 0x000000392400720c */ /* 0x000fe20003fc6070 */
[----:B0-----:R-:W-:-:S03]  /*1c60*/  HADD2.F32 R4, -RZ, R4.H0_H0 ;  /* 0x20000004ff047230 */ /* 0x001fc60000004100 */
[----:B------:R-:W-:Y:S02]  /*1c70*/  FSEL R103, R9, RZ, !P6 ;  /* 0x000000ff09677208 */ /* 0x000fe40007000000 */
[----:B------:R-:W-:Y:S01]  /*1c80*/  FSEL R100, R11, RZ, !P6 ;  /* 0x000000ff0b647208 */ /* 0x000fe20007000000 */
[C---:B--2---:R-:W-:Y:S01]  /*1c90*/  FMUL.FTZ R23, R8.reuse, R23 ;  /* 0x0000001708177220 */ /* 0x044fe20000410000 */
[----:B------:R-:W-:Y:S01]  /*1ca0*/  FMUL.FTZ R21, R8, R21 ;  /* 0x0000001508157220 */ /* 0x000fe20000410000 */
[----:B------:R-:W-:-:S03]  /*1cb0*/  FMUL.FTZ R4, R69, R4 ;  /* 0x0000000445047220 */ /* 0x000fc60000410000 */
[----:B------:R-:W-:Y:S02]  /*1cc0*/  FSEL R102, R23, 1, !P6 ;  /* 0x3f80000017667808 */ /* 0x000fe40007000000 */
[----:B------:R-:W-:Y:S02]  /*1cd0*/  FSEL R101, R21, RZ, !P6 ;  /* 0x000000ff15657208 */ /* 0x000fe40007000000 */
[----:B------:R-:W-:-:S04]  /*1ce0*/  ISETP.GE.U32.AND P6, PT, R39, R57, PT ;  /* 0x000000392700720c */ /* 0x000fc80003fc6070 */
[----:B------:R-:W-:Y:S02]  /*1cf0*/  FSEL R95, R4, RZ, !P6 ;  /* 0x000000ff045f7208 */ /* 0x000fe40007000000 */
[----:B------:R-:W0:Y:S01]  /*1d00*/  LDS.U16 R4, [R17+0xc] ;  /* 0x00000c0011047984 */ /* 0x000e220000000400 */
[----:B-1----:R-:W-:Y:S02]  /*1d10*/  HADD2.F32 R6, -RZ, R6.H0_H0 ;  /* 0x20000006ff067230 */ /* 0x002fe40000004100 */
[----:B------:R-:W-:-:S03]  /*1d20*/  FMUL.FTZ R8, R7, R64 ;  /* 0x0000004007087220 */ /* 0x000fc60000410000 */
[----:B------:R-:W-:Y:S01]  /*1d30*/  FMUL.FTZ R6, R69, R6 ;  /* 0x0000000645067220 */ /* 0x000fe20000410000 */
[----:B------:R-:W-:Y:S01]  /*1d40*/  FMUL.RZ R10, R8, 0.15915493667125701904 ;  /* 0x3e22f983080a7820 */ /* 0x000fe2000040c000 */
[----:B------:R-:W-:-:S03]  /*1d50*/  FMUL.FTZ R8, R5, R64 ;  /* 0x0000004005087220 */ /* 0x000fc60000410000 */
[----:B------:R-:W-:Y:S01]  /*1d60*/  FSEL R93, R6, RZ, !P6 ;  /* 0x000000ff065d7208 */ /* 0x000fe20007000000 */
[----:B------:R-:W-:Y:S01]  /*1d70*/  MUFU.SIN R9, R10 ;  /* 0x0000000a00097308 */ /* 0x000fe20000000400 */
[----:B------:R-:W1:Y:S07]  /*1d80*/  LDS.U16 R6, [R15+0xe] ;  /* 0x00000e000f067984 */ /* 0x000e6e0000000400 */
[----:B------:R-:W2:Y:S01]  /*1d90*/  MUFU.COS R11, R10 ;  /* 0x0000000a000b7308 */ /* 0x000ea20000000000 */
[----:B------:R-:W-:-:S07]  /*1da0*/  FMUL.FTZ R7, R7, R66 ;  /* 0x0000004207077220 */ /* 0x000fce0000410000 */
[----:B------:R-:W2:Y:S01]  /*1db0*/  MUFU.EX2 R8, R8 ;  /* 0x0000000800087308 */ /* 0x000ea20000000800 */
[----:B------:R-:W-:Y:S01]  /*1dc0*/  FMUL.RZ R7, R7, 0.15915493667125701904 ;  /* 0x3e22f98307077820 */ /* 0x000fe2000040c000 */
[----:B------:R-:W-:-:S03]  /*1dd0*/  FMUL.FTZ R5, R5, R66 ;  /* 0x0000004205057220 */ /* 0x000fc60000410000 */
[----:B------:R-:W3:Y:S01]  /*1de0*/  MUFU.COS R10, R7 ;  /* 0x00000007000a7308 */ /* 0x000ee20000000000 */
[C---:B--2---:R-:W-:Y:S01]  /*1df0*/  FMUL.FTZ R11, R8.reuse, R11 ;  /* 0x0000000b080b7220 */ /* 0x044fe20000410000 */
[----:B------:R-:W-:-:S06]  /*1e00*/  FMUL.FTZ R9, R8, R9 ;  /* 0x0000000908097220 */ /* 0x000fcc0000410000 */
[----:B------:R2:W4:Y:S01]  /*1e10*/  MUFU.SIN R8, R7 ;  /* 0x0000000700087308 */ /* 0x0005220000000400 */
[----:B0-----:R-:W-:Y:S01]  /*1e20*/  HADD2.F32 R4, -RZ, R4.H0_H0 ;  /* 0x20000004ff047230 */ /* 0x001fe20000004100 */
[----:B------:R-:W-:-:S06]  /*1e30*/  FSEL R94, R11, 1, !P6 ;  /* 0x3f8000000b5e7808 */ /* 0x000fcc0007000000 */
[----:B------:R-:W3:Y:S01]  /*1e40*/  MUFU.EX2 R5, R5 ;  /* 0x0000000500057308 */ /* 0x000ee20000000800 */
[----:B------:R-:W-:Y:S01]  /*1e50*/  FSEL R104, R9, RZ, !P6 ;  /* 0x000000ff09687208 */ /* 0x000fe20007000000 */
[----:B------:R-:W-:Y:S01]  /*1e60*/  FMUL.FTZ R4, R67, R4 ;  /* 0x0000000443047220 */ /* 0x000fe20000410000 */
[----:B------:R-:W-:-:S04]  /*1e70*/  ISETP.GE.U32.AND P6, PT, R40, R57, PT ;  /* 0x000000392800720c */ /* 0x000fc80003fc6070 */
[----:B------:R-:W-:Y:S01]  /*1e80*/  FSEL R91, R4, RZ, !P6 ;  /* 0x000000ff045b7208 */ /* 0x000fe20007000000 */
[----:B------:R-:W-:Y:S01]  /*1e90*/  FMUL.FTZ R4, R96, R101 ;  /* 0x0000006560047220 */ /* 0x000fe20000410000 */
[----:B-1----:R-:W-:-:S03]  /*1ea0*/  HADD2.F32 R6, -RZ, R6.H0_H0 ;  /* 0x20000006ff067230 */ /* 0x002fc60000004100 */
[----:B--2---:R-:W-:Y:S01]  /*1eb0*/  FFMA.FTZ R7, R99, R102, R4 ;  /* 0x0000006663077223 */ /* 0x004fe20000010004 */
[C---:B---3--:R-:W-:Y:S01]  /*1ec0*/  FMUL.FTZ R10, R5.reuse, R10 ;  /* 0x0000000a050a7220 */ /* 0x048fe20000410000 */
[----:B----4-:R-:W-:Y:S01]  /*1ed0*/  FMUL.FTZ R8, R5, R8 ;  /* 0x0000000805087220 */ /* 0x010fe20000410000 */
[----:B------:R-:W-:Y:S01]  /*1ee0*/  FMUL.FTZ R5, R99, R101 ;  /* 0x0000006563057220 */ /* 0x000fe20000410000 */
[----:B------:R-:W-:Y:S01]  /*1ef0*/  FADD.FTZ R7, R100, R7 ;  /* 0x0000000764077221 */ /* 0x000fe20000010000 */
[----:B------:R-:W-:Y:S02]  /*1f00*/  FMUL.FTZ R6, R67, R6 ;  /* 0x0000000643067220 */ /* 0x000fe40000410000 */
[----:B------:R-:W-:Y:S01]  /*1f10*/  FFMA.FTZ R4, R96, R102, -R5 ;  /* 0x0000006660047223 */ /* 0x000fe20000010805 */
[----:B------:R-:W-:-:S03]  /*1f20*/  FMUL.FTZ R9, R104, R7 ;  /* 0x0000000768097220 */ /* 0x000fc60000410000 */
[----:B------:R-:W-:Y:S01]  /*1f30*/  FADD.FTZ R5, R103, R4 ;  /* 0x0000000467057221 */ /* 0x000fe20000010000 */
[----:B------:R-:W-:-:S03]  /*1f40*/  FSEL R92, R6, RZ, !P6 ;  /* 0x000000ff065c7208 */ /* 0x000fc60007000000 */
        /* <DEDUP_REMOVED lines=8> */
[-C--:B------:R-:W-:Y:S01]  /*1fd0*/  FFMA.FTZ R7, R98, R102.reuse, R5 ;  /* 0x0000006662077223 */ /* 0x080fe20000010005 */
        /* <DEDUP_REMOVED lines=74> */
[-C--:B---3--:R-:W-:Y:S01]  /*2480*/  @P6 FFMA.FTZ R6, R6, R8.reuse, R9 ;  /* 0x0000000806066223 */ /* 0x088fe20000010009 */
[----:B------:R-:W-:Y:S02]  /*2490*/  @P6 FFMA.FTZ R7, R7, R8, -R10 ;  /* 0x0000000807076223 */ /* 0x000fe4000001080a */
[----:B------:R-:W0:Y:S04]  /*24a0*/  SHFL.UP PT, R11, R4, 0x10, RZ ;  /* 0x06000000040b7989 */ /* 0x000e2800000e00ff */
[----:B------:R-:W1:Y:S04]  /*24b0*/  SHFL.UP PT, R8, R6, 0x10, RZ ;  /* 0x0600000006087989 */ /* 0x000e6800000e00ff */
[----:B------:R-:W2:Y:S04]  /*24c0*/  SHFL.UP PT, R10, R5, 0x10, RZ ;  /* 0x06000000050a7989 */ /* 0x000ea800000e00ff */
[----:B------:R-:W3:Y:S01]  /*24d0*/  SHFL.UP PT, R9, R7, 0x10, RZ ;  /* 0x0600000007097989 */ /* 0x000ee200000e00ff */
[----:B------:R-:W4:Y:S01]  /*24e0*/  S2UR UR6, SR_CgaCtaId ;  /* 0x00000000000679c3 */ /* 0x000f220000008800 */
[----:B------:R-:W-:Y:S01]  /*24f0*/  ISETP.GE.AND P6, PT, R58, 0x10, PT ;  /* 0x000000103a00780c */ /* 0x000fe20003fc6270 */
        /* <DEDUP_REMOVED lines=18> */
[----:B------:R-:W-:Y:S02]  /*2620*/  UMOV UR5, 0x400 ;  /* 0x0000040000057882 */ /* 0x000fe40000000000 */
[----:B----4-:R-:W-:-:S06]  /*2630*/  ULEA UR5, UR6, UR5, 0x18 ;  /* 0x0000000506057291 */ /* 0x010fcc000f8ec0ff */
[----:B------:R-:W0:Y:S01]  /*2640*/  @P6 LDS.128 R4, [UR7] ;  /* 0x00000007ff046984 */ /* 0x000e220008000c00 */
[----:B------:R-:W-:-:S13]  /*2650*/  ISETP.NE.AND P6, PT, R58, 0x1f, PT ;  /* 0x0000001f3a00780c */ /* 0x000fda0003fc5270 */
[----:B------:R1:W-:Y:S02]  /*2660*/  @!P6 STS.128 [UR5+0x210], R8 ;  /* 0x00021008ff00e988 */ /* 0x0003e40008000c05 */
[----:B-1----:R-:W-:Y:S02]  /*2670*/  MOV R8, R78 ;  /* 0x0000004e00087202 */ /* 0x002fe40000000f00 */
        /* <DEDUP_REMOVED lines=13> */
[----:B------:R-:W-:Y:S01]  /*2750*/  @!P6 MOV R109, R7 ;  /* 0x00000007006de202 */ /* 0x000fe20000000f00 */
[----:B------:R-:W-:Y:S01]  /*2760*/  BAR.SYNC.DEFER_BLOCKING 0x0 ;  /* 0x0000000000007b1d */ /* 0x000fe20000010000 */
[----:B------:R-:W-:-:S13]  /*2770*/  ISETP.NE.AND P6, PT, R26, RZ, PT ;  /* 0x000000ff1a00720c */ /* 0x000fda0003fc5270 */
        /* <DEDUP_REMOVED lines=12> */
[----:B------:R-:W-:Y:S01]  /*2840*/  FADD.FTZ R23, R96, R23 ;  /* 0x0000001760177221 */ /* 0x000fe20000010000 */
[----:B------:R-:W-:Y:S02]  /*2850*/  LEA R78, P6, R14, R78, 0x3 ;  /* 0x0000004e0e4e7211 */ /* 0x000fe400078c18ff */
[C---:B------:R-:W-:Y:S01]  /*2860*/  FMUL.FTZ R97, R101.reuse, R22 ;  /* 0x0000001665617220 */ /* 0x040fe20000410000 */
[-C--:B------:R-:W-:Y:S01]  /*2870*/  FMUL.FTZ R101, R101, R23.reuse ;  /* 0x0000001765657220 */ /* 0x080fe20000410000 */
[----:B------:R-:W-:Y:S02]  /*2880*/  IADD3.X R77, PT, PT, R77, R84, RZ, P6, !PT ;  /* 0x000000544d4d7210 */ /* 0x000fe400037fe4ff */
[----:B------:R-:W-:Y:S01]  /*2890*/  FFMA.FTZ R96, R102, R23, -R97 ;  /* 0x0000001766607223 */ /* 0x000fe20000010861 */
[----:B------:R-:W-:Y:S01]  /*28a0*/  LEA R80, P6, R16, R80, 0x3 ;  /* 0x0000005010507211 */ /* 0x000fe200078c18ff */
[----:B------:R-:W-:-:S03]  /*28b0*/  FFMA.FTZ R97, R102, R22, R101 ;  /* 0x0000001666617223 */ /* 0x000fc60000010065 */
[----:B------:R-:W-:Y:S01]  /*28c0*/  IADD3.X R79, PT, PT, R79, R86, RZ, P6, !PT ;  /* 0x000000564f4f7210 */ /* 0x000fe200037fe4ff */
[----:B------:R-:W-:Y:S01]  /*28d0*/  FADD.FTZ R97, R100, R97 ;  /* 0x0000006164617221 */ /* 0x000fe20000010000 */
[----:B------:R-:W-:Y:S01]  /*28e0*/  ISETP.NE.AND P6, PT, R26, RZ, PT ;  /* 0x000000ff1a00720c */ /* 0x000fe20003fc5270 */
[----:B------:R-:W-:Y:S02]  /*28f0*/  FADD.FTZ R103, R103, R96 ;  /* 0x0000006067677221 */ /* 0x000fe40000010000 */
[C---:B------:R-:W-:Y:S01]  /*2900*/  FMUL.FTZ R107, R104.reuse, R97 ;  /* 0x00000061686b7220 */ /* 0x040fe20000410000 */
[C---:B------:R-:W-:Y:S01]  /*2910*/  FMUL.FTZ R101, R9.reuse, R7 ;  /* 0x0000000709657220 */ /* 0x040fe20000410000 */
[CC--:B------:R-:W-:Y:S01]  /*2920*/  FMUL.FTZ R96, R9.reuse, R6.reuse ;  /* 0x0000000609607220 */ /* 0x0c0fe20000410000 */
[-C--:B------:R-:W-:Y:S01]  /*2930*/  FMUL.FTZ R104, R104, R103.reuse ;  /* 0x0000006768687220 */ /* 0x080fe20000410000 */
[----:B------:R-:W-:Y:S01]  /*2940*/  FFMA.FTZ R98, R94, R103, -R107 ;  /* 0x000000675e627223 */ /* 0x000fe2000001086b */
[C---:B------:R-:W-:Y:S01]  /*2950*/  FFMA.FTZ R101, R8.reuse, R6, -R101 ;  /* 0x0000000608657223 */ /* 0x040fe20000010865 */
[CC--:B------:R-:W-:Y:S01]  /*2960*/  FMUL.FTZ R6, R9.reuse, R4.reuse ;  /* 0x0000000409067220 */ /* 0x0c0fe20000410000 */
[----:B------:R-:W-:Y:S01]  /*2970*/  FFMA.FTZ R96, R8, R7, R96 ;  /* 0x0000000708607223 */ /* 0x000fe20000010060 */
[----:B------:R-:W-:Y:S01]  /*2980*/  FFMA.FTZ R104, R94, R97, R104 ;  /* 0x000000615e687223 */ /* 0x000fe20000010068 */
[-C--:B------:R-:W-:Y:S01]  /*2990*/  FMUL.FTZ R99, R9, R5.reuse ;  /* 0x0000000509637220 */ /* 0x080fe20000410000 */
[----:B------:R-:W-:Y:S01]  /*29a0*/  FADD.FTZ R98, R95, R98 ;  /* 0x000000625f627221 */ /* 0x000fe20000010000 */
[----:B------:R-:W-:Y:S01]  /*29b0*/  BSSY.RECONVERGENT B0, `(.L_x_2345) ;  /* 0x0000010000007945 */ /* 0x000fe20003800200 */
[C---:B------:R-:W-:Y:S01]  /*29c0*/  FFMA.FTZ R5, R8.reuse, R5, R6 ;  /* 0x0000000508057223 */ /* 0x040fe20000010006 */
[----:B------:R-:W-:Y:S01]  /*29d0*/  FADD.FTZ R7, R11, R96 ;  /* 0x000000600b077221 */ /* 0x000fe20000010000 */
[----:B------:R-:W-:Y:S01]  /*29e0*/  FADD.FTZ R104, R93, R104 ;  /* 0x000000685d687221 */ /* 0x000fe20000010000 */
[----:B------:R-:W-:Y:S01]  /*29f0*/  FFMA.FTZ R4, R8, R4, -R99 ;  /* 0x0000000408047223 */ /* 0x000fe20000010863 */
[----:B------:R-:W-:Y:S01]  /*2a00*/  FADD.FTZ R6, R10, R101 ;  /* 0x000000650a067221 */ /* 0x000fe20000010000 */
[----:B------:R-:W-:Y:S01]  /*2a10*/  FMUL.FTZ R11, R88, R98 ;  /* 0x00000062580b7220 */ /* 0x000fe20000410000 */
[----:B--2---:R-:W-:Y:S01]  /*2a20*/  FMUL.FTZ R93, R21, R22 ;  /* 0x00000016155d7220 */ /* 0x004fe20000410000 */
        /* <DEDUP_REMOVED lines=8> */
.L_x_2346:
[----:B------:R-:W-:Y:S05]  /*2ab0*/  BSYNC.RECONVERGENT B0 ;  /* 0x0000000000007941 */ /* 0x000fea0003800200 */
.L_x_2345:
[-C--:B0-----:R-:W-:Y:S01]  /*2ac0*/  FMUL.FTZ R5, R88, R104.reuse ;  /* 0x0000006858057220 */ /* 0x081fe20000410000 */
[----:B------:R-:W-:Y:S01]  /*2ad0*/  FFMA.FTZ R11, R90, R104, R11 ;  /* 0x000000685a0b7223 */ /* 0x000fe2000001000b */
[----:B------:R-:W-:Y:S01]  /*2ae0*/  UIADD3 UR4, UPT, UPT, UR4, 0x1, URZ ;  /* 0x0000000104047890 */ /* 0x000fe2000fffe0ff */
[----:B------:R-:W-:Y:S01]  /*2af0*/  FFMA.FTZ R4, R20, R23, -R93 ;  /* 0x0000001714047223 */ /* 0x000fe2000001085d */
[----:B------:R-:W-:Y:S01]  /*2b00*/  FFMA.FTZ R90, R90, R98, -R5 ;  /* 0x000000625a5a7223 */ /* 0x000fe20000010805 */
[----:B------:R-:W-:Y:S01]  /*2b10*/  FADD.FTZ R92, R92, R11 ;  /* 0x0000000b5c5c7221 */ /* 0x000fe20000010000 */
[----:B------:R-:W-:Y:S01]  /*2b20*/  UISETP.GE.AND UP0, UPT, UR4, UR9, UPT ;  /* 0x000000090400728c */ /* 0x000fe2000bf06270 */
        /* <DEDUP_REMOVED lines=8> */
[----:B------:R-:W-:Y:S01]  /*2bb0*/  IADD3 R74, PT, PT, R74, 0x1, RZ ;  /* 0x000000014a4a7810 */ /* 0x000fe20007ffe0ff */
[----:B------:R-:W-:Y:S01]  /*2bc0*/  FFMA.FTZ R68, R97, 2, R68 ;  /* 0x4000000061447823 */ /* 0x000fe20000010044 */
[----:B------:R-:W-:Y:S01]  /*2bd0*/  FFMA.FTZ R65, R4, 2, R65 ;  /* 0x4000000004417823 */ /* 0x000fe20000010041 */
[----:B------:R-:W-:Y:S01]  /*2be0*/  FFMA.FTZ R70, R21, 2, R70 ;  /* 0x4000000015467823 */ /* 0x000fe20000010046 */
[----:B------:R-:W-:Y:S01]  /*2bf0*/  UIADD3 UR7, UPT, UPT, UR7, 0x10, URZ ;  /* 0x0000001007077890 */ /* 0x000fe2000fffe0ff */
[----:B------:R-:W-:Y:S11]  /*2c00*/  BRA.U !UP0, `(.L_x_2347) ;  /* 0xffffffed08007547 */ /* 0x000ff6000b83ffff */
.L_x_2344:
[----:B------:R-:W-:Y:S01]  /*2c10*/  BAR.SYNC.DEFER_BLOCKING 0x0 ;  /* 0x0000000000007b1d */ /* 0x000fe20000010000 */
[----:B------:R-:W-:Y:S02]  /*2c20*/  ISETP.NE.AND P0, PT, R26, RZ, PT ;  /* 0x000000ff1a00720c */ /* 0x000fe40003f05270 */
[----:B------:R-:W-:Y:S02]  /*2c30*/  F2FP.F16.F32.PACK_AB R64, R68, R63 ;  /* 0x0000003f4440723e */ /* 0x000fe400000000ff */
[----:B------:R-:W-:-:S03]  /*2c40*/  F2FP.F16.F32.PACK_AB R65, R70, R65 ;  /* 0x000000414641723e */ /* 0x000fc600000000ff */
[----:B------:R-:W0:Y:S01]  /*2c50*/  LDC.64 R14, c[0x0][0x420] ;  /* 0x00010800ff0e7b82 */ /* 0x000e220000000a00 */
[----:B------:R-:W-:-:S07]  /*2c60*/  IADD3 R33, PT, PT, R33, 0x1, RZ ;  /* 0x0000000121217810 */ /* 0x000fce0007ffe0ff */
[----:B------:R-:W1:Y:S01]  /*2c70*/  LDC.64 R16, c[0x0][0x428] ;  /* 0x00010a00ff107b82 */ /* 0x000e620000000a00 */
[----:B------:R-:W-:Y:S01]  /*2c80*/  STS.64 [R61], R64 ;  /* 0x000000403d007388 */ /* 0x000fe20000000a00 */
[----:B------:R-:W-:-:S03]  /*2c90*/  NOP ;  /* 0x0000000000007918 */ /* 0x000fc60000000000 */
[----:B------:R-:W-:Y:S04]  /*2ca0*/  LDS.U16 R7, [R59] ;  /* 0x000000003b077984 */ /* 0x000fe80000000400 */
[----:B------:R-:W-:Y:S04]  /*2cb0*/  LDS.U16 R9, [R59+0x40] ;  /* 0x000040003b097984 */ /* 0x000fe80000000400 */
[----:B------:R-:W-:Y:S04]  /*2cc0*/  LDS.U16 R11, [R59+0x80] ;  /* 0x000080003b0b7984 */ /* 0x000fe80000000400 */
[----:B------:R-:W-:Y:S04]  /*2cd0*/  LDS.U16 R13, [R59+0xc0] ;  /* 0x0000c0003b0d7984 */ /* 0x000fe80000000400 */
[----:B------:R2:W-:Y:S01]  /*2ce0*/  @!P0 STS [UR5+0x100], R57 ;  /* 0x00010039ff008988 */ /* 0x0005e20008000805 */
[----:B------:R-:W-:Y:S01]  /*2cf0*/  BAR.SYNC.DEFER_BLOCKING 0x0 ;  /* 0x0000000000007b1d */ /* 0x000fe20000010000 */
[----:B--2---:R-:W-:-:S03]  /*2d00*/  HFMA2 R57, -RZ, RZ, 0, 0 ;  /* 0x00000000ff397431 */ /* 0x004fc600000001ff */
[----:B0-----:R-:W-:-:S04]  /*2d10*/  IMAD.WIDE.U32 R4, R14, UR18, R56 ;  /* 0x000000120e047c25 */ /* 0x001fc8000f8e0038 */
[----:B------:R-:W-:Y:S02]  /*2d20*/  IMAD R5, R15, UR18, R5 ;  /* 0x000000120f057c24 */ /* 0x000fe4000f8e0205 */
[----:B-1----:R-:W-:-:S04]  /*2d30*/  IMAD.WIDE.U32 R4, R0, R16, R4 ;  /* 0x0000001000047225 */ /* 0x002fc800078e0004 */
[----:B------:R-:W-:Y:S01]  /*2d40*/  IMAD R8, R0, R17, R5 ;  /* 0x0000001100087224 */ /* 0x000fe200078e0205 */
[C---:B------:R-:W-:Y:S01]  /*2d50*/  IADD3 R5, P4, PT, R37.reuse, R4, RZ ;  /* 0x0000000425057210 */ /* 0x040fe20007f9e0ff */
[----:B------:R-:W0:Y:S01]  /*2d60*/  LDS R6, [UR5+0x100] ;  /* 0x00010005ff067984 */ /* 0x000e220008000800 */
[----:B------:R-:W1:Y:S01]  /*2d70*/  LDCU.64 UR4, c[0x0][0x478] ;  /* 0x00008f00ff0477ac */ /* 0x000e620008000a00 */
[-C--:B0-----:R-:W-:Y:S02]  /*2d80*/  ISETP.GE.AND P0, PT, R37, R6.reuse, PT ;  /* 0x000000062500720c */ /* 0x081fe40003f06270 */
[-C--:B------:R-:W-:Y:S02]  /*2d90*/  ISETP.GE.AND P1, PT, R41, R6.reuse, PT ;  /* 0x000000062900720c */ /* 0x080fe40003f26270 */
[-C--:B------:R-:W-:Y:S02]  /*2da0*/  ISETP.GE.AND P2, PT, R45, R6.reuse, PT ;  /* 0x000000062d00720c */ /* 0x080fe40003f46270 */
[----:B------:R-:W-:-:S02]  /*2db0*/  ISETP.GE.AND P3, PT, R46, R6, PT ;  /* 0x000000062e00720c */ /* 0x000fc40003f66270 */
        /* <DEDUP_REMOVED lines=17> */
.L_x_2349:
        /* <DEDUP_REMOVED lines=11> */
.L_x_5066:


//--------------------- .text._Z25selective_scan_fwd_kernelI32Selective_Scan_fwd_kernel_traitsILi32ELi4ELi1ELb0ELb1ELb0ELb1EN3c104HalfENS1_7complexIfEEEEv13SSMParamsBase --------------------------
	.section	.text._Z25selective_scan_fwd_kernelI32Selective_Scan_fwd_kernel_traitsILi32ELi4ELi1ELb0ELb1ELb0ELb1EN3c104HalfENS1_7complexIfEEEEv13SSMParamsBase,"ax",@progbits
	.align	128
        .global         _Z25selective_scan_fwd_kernelI32Selective_Scan_fwd_kernel_traitsILi32ELi4ELi1ELb0ELb1ELb0ELb1EN3c104HalfENS1_7complexIfEEEEv13SSMParamsBase
        .type           _Z25selective_scan_fwd_kernelI32Selective_Scan_fwd_kernel_traitsILi32ELi4ELi1ELb0ELb1ELb0ELb1EN3c104HalfENS1_7complexIfEEEEv13SSMParamsBase,@function
        .size           _Z25selective_scan_fwd_kernelI32Selective_Scan_fwd_kernel_traitsILi32ELi4ELi1ELb0ELb1ELb0ELb1EN3c104HalfENS1_7complexIfEEEEv13SSMParamsBase,(.L_x_5067 - _Z25selective_scan_fwd_kernelI32Selective_Scan_fwd_kernel_traitsILi32ELi4ELi1ELb0ELb1ELb0ELb1EN3c104HalfENS1_7complexIfEEEEv13SSMParamsBase)
        .other          _Z25selective_scan_fwd_kernelI32Selective_Scan_fwd_kernel_traitsILi32ELi4ELi1ELb0ELb1ELb0ELb1EN3c104HalfENS1_7complexIfEEEEv13SSMParamsBase,@"STO_CUDA_ENTRY STV_DEFAULT"
_Z25selective_scan_fwd_kernelI32Selective_Scan_fwd_kernel_traitsILi32ELi4ELi1ELb0ELb1ELb0ELb1EN3c104HalfENS1_7complexIfEEEEv13SSMParamsBase:
.text._Z25selective_scan_fwd_kernelI32Selective_Scan_fwd_kernel_traitsILi32ELi4ELi1ELb0ELb1ELb0ELb1EN3c104HalfENS1_7complexIfEEEEv13SSMParamsBase:
        /* <DEDUP_REMOVED lines=119> */
.L_x_2362:
        /* <DEDUP_REMOVED lines=97> */
.L_x_2351:
[----:B------:R-:W-:Y:S05]  /*0d80*/  BSYNC.RECONVERGENT B0 ;  /* 0x0000000000007941 */ /* 0x000fea0003800200 */
.L_x_2350:
        /* <DEDUP_REMOVED lines=32> */
.L_x_2353:
[----:B------:R-:W-:Y:S05]  /*0f90*/  BSYNC.RECONVERGENT B0 ;  /* 0x0000000000007941 */ /* 0x000fea0003800200 */
.L_x_2352:
        /* <DEDUP_REMOVED lines=32> */
.L_x_2355:
[----:B------:R-:W-:Y:S05]  /*11a0*/  BSYNC.RECONVERGENT B0 ;  /* 0x0000000000007941 */ /* 0x000fea0003800200 */
.L_x_2354:
        /* <DEDUP_REMOVED lines=32> */
.L_x_2357:
[----:B------:R-:W-:Y:S05]  /*13b0*/  BSYNC.RECONVERGENT B0 ;  /* 0x0000000000007941 */ /* 0x000fea0003800200 */
.L_x_2356:
        /* <DEDUP_REMOVED lines=70> */
.L_x_2361:
        /* <DEDUP_REMOVED lines=26> */
[----:B--2---:R-:W-:Y:S04]  /*19c0*/  STS.U16 [R59+0x42], R10 ;  /* 0x0000420a3b007388 */ /* 0x004fe80000000400 */
[----:B---3--:R-:W-:Y:S04]  /*19d0*/  STS.U16 [R59+0x84], R20 ;  /* 0x000084143b007388 */ /* 0x008fe80000000400 */
[----:B----4-:R1:W-:Y:S04]  /*19e0*/  STS.U16 [R59], R8 ;  /* 0x000000083b007388 */ /* 0x0103e80000000400 */
        /* <DEDUP_REMOVED lines=10> */
[----:B------:R-:W-:-:S04]  /*1a90*/  FMUL.FTZ R5, R6, 1.4426950216293334961 ;  /* 0x3fb8aa3b06057820 */ /* 0x000fc80000410000 */
[----:B------:R-:W-:Y:S01]  /*1aa0*/  FMUL.FTZ R6, R5, R60 ;  /* 0x0000003c05067220 */ /* 0x000fe20000410000 */
[----:B------:R-:W-:Y:S08]  /*1ab0*/  MUFU.SIN R21, R8 ;  /* 0x0000000800157308 */ /* 0x000ff00000000400 */
[----:B------:R-:W1:Y:S08]  /*1ac0*/  MUFU.COS R23, R8 ;  /* 0x0000000800177308 */ /* 0x000e700000000000 */
[----:B------:R-:W1:Y:S01]  /*1ad0*/  MUFU.EX2 R6, R6 ;  /* 0x0000000600067308 */ /* 0x000e620000000800 */
[----:B0-----:R-:W-:-:S02]  /*1ae0*/  HADD2.F32 R11, -RZ, R4.H0_H0 ;  /* 0x20000004ff0b7230 */ /* 0x001fc40000004100 */
[----:B------:R-:W0:Y:S01]  /*1af0*/  LDS.U16 R4, [R84+0x4] ;  /* 0x0000040054047984 */ /* 0x000e220000000400 */
[C---:B-1----:R-:W-:Y:S01]  /*1b00*/  FMUL.FTZ R23, R6.reuse, R23 ;  /* 0x0000001706177220 */ /* 0x042fe20000410000 */
[----:B------:R-:W-:Y:S02]  /*1b10*/  FMUL.FTZ R21, R6, R21 ;  /* 0x0000001506157220 */ /* 0x000fe40000410000 */
[----:B------:R-:W1:Y:S01]  /*1b20*/  LDS.U16 R6, [R85+0x6] ;  /* 0x0000060055067984 */ /* 0x000e620000000400 */
[----:B--2---:R-:W-:Y:S02]  /*1b30*/  HADD2.F32 R9, -RZ, R9.H0_H0 ;  /* 0x20000009ff097230 */ /* 0x004fe40000004100 */
[----:B------:R-:W-:-:S03]  /*1b40*/  FMUL.FTZ R11, R74, R11 ;  /* 0x0000000b4a0b7220 */ /* 0x000fc60000410000 */
[----:B------:R-:W-:Y:S01]  /*1b50*/  FMUL.FTZ R9, R74, R9 ;  /* 0x000000094a097220 */ /* 0x000fe20000410000 */
[----:B------:R-:W-:Y:S02]  /*1b60*/  FSEL R101, R21, RZ, !P6 ;  /* 0x000000ff15657208 */ /* 0x000fe40007000000 */
[----:B------:R-:W-:Y:S02]  /*1b70*/  FSEL R100, R23, 1, !P6 ;  /* 0x3f80000017647808 */ /* 0x000fe40007000000 */
[----:B------:R-:W-:Y:S02]  /*1b80*/  FSEL R99, R9, RZ, !P6 ;  /* 0x000000ff09637208 */ /* 0x000fe40007000000 */
[----:B------:R-:W-:Y:S02]  /*1b90*/  FSEL R102, R11, RZ, !P6 ;  /* 0x000000ff0b667208 */ /* 0x000fe40007000000 */
[----:B------:R-:W-:Y:S01]  /*1ba0*/  ISETP.GE.U32.AND P6, PT, R36, R58, PT ;  /* 0x0000003a2400720c */ /* 0x000fe20003fc6070 */
[----:B0-----:R-:W-:-:S05]  /*1bb0*/  HADD2.F32 R4, -RZ, R4.H0_H0 ;  /* 0x20000004ff047230 */ /* 0x001fca0000004100 */
[----:B------:R-:W-:Y:S01]  /*1bc0*/  FMUL.FTZ R4, R73, R4 ;  /* 0x0000000449047220 */ /* 0x000fe20000410000 */
[----:B-1----:R-:W-:-:S04]  /*1bd0*/  HADD2.F32 R6, -RZ, R6.H0_H0 ;  /* 0x20000006ff067230 */ /* 0x002fc80000004100 */
[----:B------:R-:W-:Y:S02]  /*1be0*/  FSEL R106, R4, RZ, !P6 ;  /* 0x000000ff046a7208 */ /* 0x000fe40007000000 */
[----:B------:R-:W0:Y:S01]  /*1bf0*/  LDS.U16 R4, [R86+0x8] ;  /* 0x0000080056047984 */ /* 0x000e220000000400 */
[----:B------:R-:W-:-:S05]  /*1c00*/  FMUL.FTZ R6, R73, R6 ;  /* 0x0000000649067220 */ /* 0x000fca0000410000 */
[----:B------:R-:W-:Y:S02]  /*1c10*/  FSEL R98, R6, RZ, !P6 ;  /* 0x000000ff06627208 */ /* 0x000fe40007000000 */
[----:B------:R-:W1:Y:S01]  /*1c20*/  LDS.U16 R6, [R87+0xa] ;  /* 0x00000a0057067984 */ /* 0x000e620000000400 */
[----:B------:R-:W-:-:S04]  /*1c30*/  FMUL.FTZ R8, R7, R62 ;  /* 0x0000003e07087220 */ /* 0x000fc80000410000 */
[----:B------:R-:W-:Y:S01]  /*1c40*/  FMUL.RZ R10, R8, 0.15915493667125701904 ;  /* 0x3e22f983080a7820 */ /* 0x000fe2000040c000 */
[----:B------:R-:W-:-:S03]  /*1c50*/  FMUL.FTZ R8, R5, R62 ;  /* 0x0000003e05087220 */ /* 0x000fc60000410000 */
[----:B------:R-:W-:Y:S08]  /*1c60*/  MUFU.SIN R9, R10 ;  /* 0x0000000a00097308 */ /* 0x000ff00000000400 */
[----:B------:R-:W2:Y:S08]  /*1c70*/  MUFU.COS R11, R10 ;  /* 0x0000000a000b7308 */ /* 0x000eb00000000000 */
[----:B------:R-:W2:Y:S01]  /*1c80*/  MUFU.EX2 R8, R8 ;  /* 0x0000000800087308 */ /* 0x000ea20000000800 */
[----:B0-----:R-:W-:-:S02]  /*1c90*/  HADD2.F32 R4, -RZ, R4.H0_H0 ;  /* 0x20000004ff047230 */ /* 0x001fc40000004100 */
[C---:B--2---:R-:W-:Y:S01]  /*1ca0*/  FMUL.FTZ R11, R8.reuse, R11 ;  /* 0x0000000b080b7220 */ /* 0x044fe20000410000 */
[----:B------:R-:W-:Y:S01]  /*1cb0*/  FMUL.FTZ R9, R8, R9 ;  /* 0x0000000908097220 */ /* 0x000fe20000410000 */
[----:B-1----:R-:W-:Y:S02]  /*1cc0*/  HADD2.F32 R6, -RZ, R6.H0_H0 ;  /* 0x20000006ff067230 */ /* 0x002fe40000004100 */
[----:B------:R-:W-:Y:S01]  /*1cd0*/  FMUL.FTZ R4, R69, R4 ;  /* 0x0000000445047220 */ /* 0x000fe20000410000 */
[----:B------:R-:W-:Y:S02]  /*1ce0*/  FSEL R104, R11, 1, !P6 ;  /* 0x3f8000000b687808 */ /* 0x000fe40007000000 */
[----:B------:R-:W-:Y:S02]  /*1cf0*/  FSEL R103, R9, RZ, !P6 ;  /* 0x000000ff09677208 */ /* 0x000fe40007000000 */
[----:B------:R-:W-:Y:S01]  /*1d00*/  ISETP.GE.U32.AND P6, PT, R39, R58, PT ;  /* 0x0000003a2700720c */ /* 0x000fe20003fc6070 */
[----:B------:R-:W-:Y:S01]  /*1d10*/  FMUL.FTZ R6, R69, R6 ;  /* 0x0000000645067220 */ /* 0x000fe20000410000 */
[----:B------:R-:W-:-:S02]  /*1d20*/  FMUL.FTZ R8, R7, R64 ;  /* 0x0000004007087220 */ /* 0x000fc40000410000 */
[----:B------:R-:W-:Y:S02]  /*1d30*/  FSEL R96, R4, RZ, !P6 ;  /* 0x000000ff04607208 */ /* 0x000fe40007000000 */
[----:B------:R-:W0:Y:S01]  /*1d40*/  LDS.U16 R4, [R88+0xc] ;  /* 0x00000c0058047984 */ /* 0x000e220000000400 */
[----:B------:R-:W-:Y:S01]  /*1d50*/  FSEL R94, R6, RZ, !P6 ;  /* 0x000000ff065e7208 */ /* 0x000fe20007000000 */
[----:B------:R-:W-:Y:S02]  /*1d60*/  FMUL.RZ R10, R8, 0.15915493667125701904 ;  /* 0x3e22f983080a7820 */ /* 0x000fe4000040c000 */
[----:B------:R-:W1:Y:S01]  /*1d70*/  LDS.U16 R6, [R89+0xe] ;  /* 0x00000e0059067984 */ /* 0x000e620000000400 */
[----:B------:R-:W-:Y:S01]  /*1d80*/  FMUL.FTZ R8, R5, R64 ;  /* 0x0000004005087220 */ /* 0x000fe20000410000 */
[----:B------:R-:W-:Y:S08]  /*1d90*/  MUFU.SIN R9, R10 ;  /* 0x0000000a00097308 */ /* 0x000ff00000000400 */
        /* <DEDUP_REMOVED lines=8> */
[----:B------:R-:W2:Y:S08]  /*1e20*/  MUFU.SIN R8, R7 ;  /* 0x0000000700087308 */ /* 0x000eb00000000400 */
[----:B------:R-:W3:Y:S01]  /*1e30*/  MUFU.EX2 R5, R5 ;  /* 0x0000000500057308 */ /* 0x000ee20000000800 */
[----:B0-----:R-:W-:Y:S01]  /*1e40*/  HADD2.F32 R4, -RZ, R4.H0_H0 ;  /* 0x20000004ff047230 */ /* 0x001fe20000004100 */
[----:B------:R-:W-:Y:S01]  /*1e50*/  FSEL R97, R9, RZ, !P6 ;  /* 0x000000ff09617208 */ /* 0x000fe20007000000 */
[----:B-1----:R-:W-:Y:S01]  /*1e60*/  HADD2.F32 R6, -RZ, R6.H0_H0 ;  /* 0x20000006ff067230 */ /* 0x002fe20000004100 */
[----:B------:R-:W-:-:S02]  /*1e70*/  FSEL R95, R11, 1, !P6 ;  /* 0x3f8000000b5f7808 */ /* 0x000fc40007000000 */
[C---:B------:R-:W-:Y:S01]  /*1e80*/  FMUL.FTZ R4, R67.reuse, R4 ;  /* 0x0000000443047220 */ /* 0x040fe20000410000 */
[----:B------:R-:W-:Y:S01]  /*1e90*/  ISETP.GE.U32.AND P6, PT, R40, R58, PT ;  /* 0x0000003a2800720c */ /* 0x000fe20003fc6070 */
[----:B------:R-:W-:Y:S01]  /*1ea0*/  FMUL.FTZ R6, R67, R6 ;  /* 0x0000000643067220 */ /* 0x000fe20000410000 */
[C---:B---3--:R-:W-:Y:S01]  /*1eb0*/  FMUL.FTZ R10, R5.reuse, R10 ;  /* 0x0000000a050a7220 */ /* 0x048fe20000410000 */
[----:B--2---:R-:W-:Y:S01]  /*1ec0*/  FMUL.FTZ R8, R5, R8 ;  /* 0x0000000805087220 */ /* 0x004fe20000410000 */
[CC--:B------:R-:W-:Y:S01]  /*1ed0*/  FMUL.FTZ R5, R99.reuse, R103.reuse ;  /* 0x0000006763057220 */ /* 0x0c0fe20000410000 */
[----:B------:R-:W-:Y:S01]  /*1ee0*/  FSEL R91, R4, RZ, !P6 ;  /* 0x000000ff045b7208 */ /* 0x000fe20007000000 */
[C---:B------:R-:W-:Y:S02]  /*1ef0*/  FMUL.FTZ R4, R102.reuse, R103 ;  /* 0x0000006766047220 */ /* 0x040fe40000410000 */
[-C--:B------:R-:W-:Y:S01]  /*1f00*/  FFMA.FTZ R7, R102, R104.reuse, R5 ;  /* 0x0000006866077223 */ /* 0x080fe20000010005 */
[----:B------:R-:W-:Y:S01]  /*1f10*/  FSEL R90, R6, RZ, !P6 ;  /* 0x000000ff065a7208 */ /* 0x000fe20007000000 */
[----:B------:R-:W-:-:S02]  /*1f20*/  FFMA.FTZ R5, R99, R104, -R4 ;  /* 0x0000006863057223 */ /* 0x000fc40000010804 */
[----:B------:R-:W-:Y:S01]  /*1f30*/  FADD.FTZ R6, R98, R7 ;  /* 0x0000000762067221 */ /* 0x000fe20000010000 */
[----:B------:R-:W-:Y:S01]  /*1f40*/  FSEL R93, R8, RZ, !P6 ;  /* 0x000000ff085d7208 */ /* 0x000fe20007000000 */
[----:B------:R-:W-:Y:S02]  /*1f50*/  FADD.FTZ R4, R106, R5 ;  /* 0x000000056a047221 */ /* 0x000fe40000010000 */
[C---:B------:R-:W-:Y:S02]  /*1f60*/  FMUL.FTZ R8, R97.reuse, R6 ;  /* 0x0000000661087220 */ /* 0x040fe40000410000 */
[-C--:B------:R-:W-:Y:S02]  /*1f70*/  FMUL.FTZ R7, R97, R4.reuse ;  /* 0x0000000461077220 */ /* 0x080fe40000410000 */
[C---:B------:R-:W-:Y:S01]  /*1f80*/  FFMA.FTZ R5, R95.reuse, R4, -R8 ;  /* 0x000000045f057223 */ /* 0x040fe20000010808 */
[----:B------:R-:W-:Y:S01]  /*1f90*/  FMUL.FTZ R4, R100, R103 ;  /* 0x0000006764047220 */ /* 0x000fe20000410000 */
[----:B------:R-:W-:-:S02]  /*1fa0*/  FFMA.FTZ R7, R95, R6, R7 ;  /* 0x000000065f077223 */ /* 0x000fc40000010007 */
[----:B------:R-:W-:Y:S01]  /*1fb0*/  FADD.FTZ R9, R96, R5 ;  /* 0x0000000560097221 */ /* 0x000fe20000010000 */
[----:B------:R-:W-:Y:S01]  /*1fc0*/  FSEL R92, R10, 1, !P6 ;  /* 0x3f8000000a5c7808 */ /* 0x000fe20007000000 */
[C---:B------:R-:W-:Y:S01]  /*1fd0*/  FMUL.FTZ R5, R101.reuse, R103 ;  /* 0x0000006765057220 */ /* 0x040fe20000410000 */
[-C--:B------:R-:W-:Y:S01]  /*1fe0*/  FFMA.FTZ R6, R101, R104.reuse, R4 ;  /* 0x0000006865067223 */ /* 0x080fe20000010004 */
[----:B------:R-:W-:Y:S01]  /*1ff0*/  FADD.FTZ R7, R94, R7 ;  /* 0x000000075e077221 */ /* 0x000fe20000010000 */
[----:B------:R-:W-:Y:S01]  /*2000*/  FMUL.FTZ R11, R93, R9 ;  /* 0x000000095d0b7220 */ /* 0x000fe20000410000 */
[----:B------:R-:W-:Y:S01]  /*2010*/  FFMA.FTZ R4, R100, R104, -R5 ;  /* 0x0000006864047223 */ /* 0x000fe20000010805 */
[----:B------:R-:W-:Y:S01]  /*2020*/  FMUL.FTZ R8, R97, R6 ;  /* 0x0000000661087220 */ /* 0x000fe20000410000 */
[-C--:B------:R-:W-:Y:S01]  /*2030*/  FMUL.FTZ R10, R93, R7.reuse ;  /* 0x000000075d0a7220 */ /* 0x080fe20000410000 */
[C---:B------:R-:W-:Y:S01]  /*2040*/  FFMA.FTZ R11, R92.reuse, R7, R11 ;  /* 0x000000075c0b7223 */ /* 0x040fe2000001000b */
[-C--:B------:R-:W-:Y:S01]  /*2050*/  FMUL.FTZ R5, R97, R4.reuse ;  /* 0x0000000461057220 */ /* 0x080fe20000410000 */
[C---:B------:R-:W-:Y:S01]  /*2060*/  FFMA.FTZ R8, R95.reuse, R4, -R8 ;  /* 0x000000045f087223 */ /* 0x040fe20000010808 */
[----:B------:R-:W-:Y:S01]  /*2070*/  FFMA.FTZ R10, R92, R9, -R10 ;  /* 0x000000095c0a7223 */ /* 0x000fe2000001080a */
[----:B------:R-:W-:Y:S01]  /*2080*/  FADD.FTZ R4, R90, R11 ;  /* 0x0000000b5a047221 */ /* 0x000fe20000010000 */
[----:B------:R-:W-:-:S02]  /*2090*/  FFMA.FTZ R7, R95, R6, R5 ;  /* 0x000000065f077223 */ /* 0x000fc40000010005 */
[----:B------:R-:W-:Y:S02]  /*20a0*/  FADD.FTZ R5, R91, R10 ;  /* 0x0000000a5b057221 */ /* 0x000fe40000010000 */
[----:B------:R-:W0:Y:S01]  /*20b0*/  SHFL.UP PT, R11, R4, 0x1, RZ ;  /* 0x04200000040b7989 */ /* 0x000e2200000e00ff */
[----:B------:R-:W-:-:S03]  /*20c0*/  FMUL.FTZ R9, R93, R8 ;  /* 0x000000085d097220 */ /* 0x000fc60000410000 */
[----:B------:R-:W1:Y:S01]  /*20d0*/  SHFL.UP PT, R10, R5, 0x1, RZ ;  /* 0x04200000050a7989 */ /* 0x000e6200000e00ff */
[-C--:B------:R-:W-:Y:S01]  /*20e0*/  FFMA.FTZ R6, R92, R7.reuse, R9 ;  /* 0x000000075c067223 */ /* 0x080fe20000010009 */
[----:B------:R-:W-:-:S04]  /*20f0*/  FMUL.FTZ R7, R93, R7 ;  /* 0x000000075d077220 */ /* 0x000fc80000410000 */
[----:B------:R-:W2:Y:S01]  /*2100*/  SHFL.UP PT, R9, R6, 0x1, RZ ;  /* 0x0420000006097989 */ /* 0x000ea200000e00ff */
[----:B------:R-:W-:Y:S01]  /*2110*/  FFMA.FTZ R7, R92, R8, -R7 ;  /* 0x000000085c077223 */ /* 0x000fe20000010807 */
[----:B------:R-:W-:-:S04]  /*2120*/  ISETP.GE.AND P6, PT, R57, 0x1, PT ;  /* 0x000000013900780c */ /* 0x000fc80003fc6270 */
[----:B------:R-:W3:Y:S01]  /*2130*/  SHFL.UP PT, R8, R7, 0x1, RZ ;  /* 0x0420000007087989 */ /* 0x000ee200000e00ff */
[-C--:B0-----:R-:W-:Y:S01]  /*2140*/  FMUL.FTZ R20, R6, R11.reuse ;  /* 0x0000000b06147220 */ /* 0x081fe20000410000 */
[----:B------:R-:W-:-:S04]  /*2150*/  FMUL.FTZ R11, R7, R11 ;  /* 0x0000000b070b7220 */ /* 0x000fc80000410000 */
[-C--:B-1----:R-:W-:Y:S01]  /*2160*/  FFMA.FTZ R11, R6, R10.reuse, R11 ;  /* 0x0000000a060b7223 */ /* 0x082fe2000001000b */
[----:B------:R-:W-:-:S03]  /*2170*/  FFMA.FTZ R20, R7, R10, -R20 ;  /* 0x0000000a07147223 */ /* 0x000fc60000010814 */
[----:B------:R-:W-:Y:S01]  /*2180*/  @P6 FADD.FTZ R4, R4, R11 ;  /* 0x0000000b04046221 */ /* 0x000fe20000010000 */
[----:B--2---:R-:W-:Y:S01]  /*2190*/  FMUL.FTZ R10, R6, R9 ;  /* 0x00000009060a7220 */ /* 0x004fe20000410000 */
[----:B------:R-:W-:-:S03]  /*21a0*/  @P6 FADD.FTZ R5, R5, R20 ;  /* 0x0000001405056221 */ /* 0x000fc60000010000 */
        /* <DEDUP_REMOVED lines=108> */
[CC--:B------:R-:W-:Y:S01]  /*2870*/  FMUL.FTZ R23, R103.reuse, R102.reuse ;  /* 0x0000006667177220 */ /* 0x0c0fe20000410000 */
[----:B------:R-:W-:Y:S01]  /*2880*/  FMUL.FTZ R103, R103, R99 ;  /* 0x0000006367677220 */ /* 0x000fe20000410000 */
[----:B------:R-:W-:Y:S02]  /*2890*/  IADD3.X R78, PT, PT, R78, R15, RZ, P6, !PT ;  /* 0x0000000f4e4e7210 */ /* 0x000fe400037fe4ff */
[----:B------:R-:W-:Y:S01]  /*28a0*/  LEA R81, P6, R16, R81, 0x3 ;  /* 0x0000005110517211 */ /* 0x000fe200078c18ff */
[C---:B------:R-:W-:Y:S01]  /*28b0*/  FFMA.FTZ R103, R104.reuse, R102, R103 ;  /* 0x0000006668677223 */ /* 0x040fe20000010067 */
[----:B------:R-:W-:-:S02]  /*28c0*/  FFMA.FTZ R23, R104, R99, -R23 ;  /* 0x0000006368177223 */ /* 0x000fc40000010817 */
[----:B------:R-:W-:Y:S01]  /*28d0*/  IADD3.X R80, PT, PT, R80, R17, RZ, P6, !PT ;  /* 0x0000001150507210 */ /* 0x000fe200037fe4ff */
[----:B------:R-:W-:Y:S01]  /*28e0*/  FADD.FTZ R98, R98, R103 ;  /* 0x0000006762627221 */ /* 0x000fe20000010000 */
[----:B------:R-:W-:Y:S01]  /*28f0*/  ISETP.NE.AND P6, PT, R26, RZ, PT ;  /* 0x000000ff1a00720c */ /* 0x000fe20003fc5270 */
[----:B------:R-:W-:Y:S01]  /*2900*/  FMUL.FTZ R101, R9, R7 ;  /* 0x0000000709657220 */ /* 0x000fe20000410000 */
[----:B------:R-:W-:Y:S01]  /*2910*/  FADD.FTZ R106, R106, R23 ;  /* 0x000000176a6a7221 */ /* 0x000fe20000010000 */
[----:B------:R-:W-:Y:S01]  /*2920*/  FMUL.FTZ R100, R97, R98 ;  /* 0x0000006261647220 */ /* 0x000fe20000410000 */
[CC--:B------:R-:W-:Y:S01]  /*2930*/  FMUL.FTZ R22, R9.reuse, R6.reuse ;  /* 0x0000000609167220 */ /* 0x0c0fe20000410000 */
[C---:B------:R-:W-:Y:S01]  /*2940*/  FFMA.FTZ R101, R8.reuse, R6, -R101 ;  /* 0x0000000608657223 */ /* 0x040fe20000010865 */
[C---:B------:R-:W-:Y:S01]  /*2950*/  FMUL.FTZ R23, R9.reuse, R5 ;  /* 0x0000000509177220 */ /* 0x040fe20000410000 */
[----:B------:R-:W-:Y:S01]  /*2960*/  FMUL.FTZ R6, R9, R4 ;  /* 0x0000000409067220 */ /* 0x000fe20000410000 */
[-C--:B------:R-:W-:Y:S01]  /*2970*/  FMUL.FTZ R97, R97, R106.reuse ;  /* 0x0000006a61617220 */ /* 0x080fe20000410000 */
[C---:B------:R-:W-:Y:S01]  /*2980*/  FFMA.FTZ R9, R95.reuse, R106, -R100 ;  /* 0x0000006a5f097223 */ /* 0x040fe20000010864 */
[----:B------:R-:W-:Y:S01]  /*2990*/  FFMA.FTZ R22, R8, R7, R22 ;  /* 0x0000000708167223 */ /* 0x000fe20000010016 */
[----:B------:R-:W-:Y:S01]  /*29a0*/  BSSY.RECONVERGENT B0, `(.L_x_2359) ;  /* 0x0000012000007945 */ /* 0x000fe20003800200 */
[----:B------:R-:W-:Y:S01]  /*29b0*/  FFMA.FTZ R97, R95, R98, R97 ;  /* 0x000000625f617223 */ /* 0x000fe20000010061 */
[----:B------:R-:W-:Y:S01]  /*29c0*/  FADD.FTZ R96, R96, R9 ;  /* 0x0000000960607221 */ /* 0x000fe20000010000 */
[C---:B------:R-:W-:Y:S01]  /*29d0*/  FFMA.FTZ R4, R8.reuse, R4, -R23 ;  /* 0x0000000408047223 */ /* 0x040fe20000010817 */
[----:B------:R-:W-:Y:S01]  /*29e0*/  FFMA.FTZ R5, R8, R5, R6 ;  /* 0x0000000508057223 */ /* 0x000fe20000010006 */
[----:B------:R-:W-:Y:S01]  /*29f0*/  FADD.FTZ R7, R11, R22 ;  /* 0x000000160b077221 */ /* 0x000fe20000010000 */
[----:B------:R-:W-:Y:S01]  /*2a00*/  FADD.FTZ R6, R10, R101 ;  /* 0x000000650a067221 */ /* 0x000fe20000010000 */
        /* <DEDUP_REMOVED lines=11> */
.L_x_2360:
[----:B------:R-:W-:Y:S05]  /*2ac0*/  BSYNC.RECONVERGENT B0 ;  /* 0x0000000000007941 */ /* 0x000fea0003800200 */
.L_x_2359:
[-C--:B------:R-:W-:Y:S01]  /*2ad0*/  FMUL.FTZ R93, R93, R94.reuse ;  /* 0x0000005e5d5d7220 */ /* 0x080fe20000410000 */
[----:B------:R-:W-:Y:S01]  /*2ae0*/  FFMA.FTZ R11, R92, R94, R11 ;  /* 0x0000005e5c0b7223 */ /* 0x000fe2000001000b */
[----:B------:R-:W-:Y:S01]  /*2af0*/  UIADD3 UR4, UPT, UPT, UR4, 0x1, URZ ;  /* 0x0000000104047890 */ /* 0x000fe2000fffe0ff */
[----:B0-----:R-:W-:Y:S01]  /*2b00*/  FFMA.FTZ R4, R20, R99, -R23 ;  /* 0x0000006314047223 */ /* 0x001fe20000010817 */
        /* <DEDUP_REMOVED lines=17> */
.L_x_2358:
[----:B------:R-:W-:Y:S01]  /*2c20*/  BAR.SYNC.DEFER_BLOCKING 0x0 ;  /* 0x0000000000007b1d */ /* 0x000fe20000010000 */
[----:B------:R-:W-:Y:S01]  /*2c30*/  ISETP.NE.AND P0, PT, R26, RZ, PT ;  /* 0x000000ff1a00720c */ /* 0x000fe20003f05270 */
[----:B------:R-:W-:Y:S01]  /*2c40*/  HFMA2 R57, -RZ, RZ, 0, 0 ;  /* 0x00000000ff397431 */ /* 0x000fe200000001ff */
        /* <DEDUP_REMOVED lines=11> */
[----:B------:R-:W-:Y:S03]  /*2d00*/  LDS.U16 R9, [R59] ;  /* 0x000000003b097984 */ /* 0x000fe60000000400 */
[----:B------:R-:W5:Y:S01]  /*2d10*/  LDC.64 R20, c[0x0][0x418] ;  /* 0x00010600ff147b82 */ /* 0x000f620000000a00 */
[----:B------:R-:W-:Y:S01]  /*2d20*/  LDS.U16 R11, [R59+0x40] ;  /* 0x000040003b0b7984 */ /* 0x000fe20000000400 */
[----:B0-----:R-:W-:-:S03]  /*2d30*/  IMAD.WIDE.U32 R4, R6, UR18, R56 ;  /* 0x0000001206047c25 */ /* 0x001fc6000f8e0038 */
[----:B------:R-:W-:Y:S01]  /*2d40*/  LDS.U16 R13, [R59+0x80] ;  /* 0x000080003b0d7984 */ /* 0x000fe20000000400 */
[----:B------:R-:W-:-:S03]  /*2d50*/  IMAD R5, R7, UR18, R5 ;  /* 0x0000001207057c24 */ /* 0x000fc6000f8e0205 */
[----:B------:R-:W-:Y:S01]  /*2d60*/  LDS.U16 R15, [R59+0xc0] ;  /* 0x0000c0003b0f7984 */ /* 0x000fe20000000400 */
[----:B---3--:R-:W-:-:S03]  /*2d70*/  IMAD.WIDE.U32 R4, R0, R16, R4 ;  /* 0x0000001000047225 */ /* 0x008fc600078e0004 */
[----:B------:R-:W-:Y:S01]  /*2d80*/  @!P0 STS [UR5+0x100], R58 ;  /* 0x0001003aff008988 */ /* 0x000fe20008000805 */
[----:B------:R-:W-:Y:S01]  /*2d90*/  IMAD R10, R0, R17, R5 ;  /* 0x00000011000a7224 */ /* 0x000fe200078e0205 */
[----:B------:R-:W-:Y:S01]  /*2da0*/  BAR.SYNC.DEFER_BLOCKING 0x0 ;  /* 0x0000000000007b1d */ /* 0x000fe20000010000 */
[----:B------:R-:W-:Y:S01]  /*2db0*/  IADD3 R7, P1, PT, R37, R4, RZ ;  /* 0x0000000425077210 */ /* 0x000fe20007f3e0ff */
[----:B----4-:R-:W-:-:S03]  /*2dc0*/  IMAD.WIDE.U32 R4, R18, UR18, R56 ;  /* 0x0000001212047c25 */ /* 0x010fc6000f8e0038 */
[----:B------:R-:W-:Y:S01]  /*2dd0*/  IADD3.X R10, PT, PT, RZ, R10, RZ, P1, !PT ;  /* 0x0000000aff0a7210 */ /* 0x000fe20000ffe4ff */
[----:B------:R-:W-:Y:S01]  /*2de0*/  IMAD R5, R19, UR18, R5 ;  /* 0x0000001213057c24 */ /* 0x000fe2000f8e0205 */
[----:B-1----:R-:W-:Y:S01]  /*2df0*/  LEA R6, P1, R7, UR6, 0x1 ;  /* 0x0000000607067c11 */ /* 0x002fe2000f8208ff */
[----:B-----5:R-:W-:-:S03]  /*2e00*/  IMAD.WIDE.U32 R4, R0, R20, R4 ;  /* 0x0000001400047225 */ /* 0x020fc600078e0004 */
[--C-:B------:R-:W-:Y:S02]  /*2e10*/  LEA.HI.X R7, R7, UR7, R10.reuse, 0x1, P1 ;  /* 0x0000000707077c11 */ /* 0x100fe400088f0c0a */
[----:B------:R-:W-:Y:S01]  /*2e20*/  PRMT R10, RZ, 0x7610, R10 ;  /* 0x00007610ff0a7816 */ /* 0x000fe2000000000a */
[----:B------:R-:W0:Y:S02]  /*2e30*/  LDS R8, [UR5+0x100] ;  /* 0x00010005ff087984 */ /* 0x000e240008000800 */
[-C--:B0-----:R-:W-:Y:S02]  /*2e40*/  ISETP.GE.AND P2, PT, R37, R8.reuse, PT ;  /* 0x000000082500720c */ /* 0x081fe40003f46270 */
[-C--:B------:R-:W-:Y:S02]  /*2e50*/  ISETP.GE.AND P3, PT, R41, R8.reuse, PT ;  /* 0x000000082900720c */ /* 0x080fe40003f66270 */
[-C--:B------:R-:W-:Y:S02]  /*2e60*/  ISETP.GE.AND P4, PT, R45, R8.reuse, PT ;  /* 0x000000082d00720c */ /* 0x080fe40003f86270 */
[----:B------:R-:W-:Y:S01]  /*2e70*/  ISETP.GE.AND P1, PT, R46, R8, PT ;  /* 0x000000082e00720c */ /* 0x000fe20003f26270 */
[----:B------:R-:W-:Y:S01]  /*2e80*/  IMAD R8, R0, R21, R5 ;  /* 0x0000001500087224 */ /* 0x000fe200078e0205 */
[----:B------:R-:W-:-:S04]  /*2e90*/  IADD3 R5, P5, PT, R37, R4, RZ ;  /* 0x0000000425057210 */ /* 0x000fc80007fbe0ff */
[----:B------:R-:W-:Y:S01]  /*2ea0*/  IADD3.X R8, PT, PT, RZ, R8, RZ, P5, !PT ;  /* 0x00000008ff087210 */ /* 0x000fe20002ffe4ff */
[----:B------:R-:W-:Y:S01]  /*2eb0*/  @!P2 STG.E.U16 desc[UR16][R6.64], R9 ;  /* 0x000000090600a986 */ /* 0x000fe2000c101510 */
[-C--:B------:R-:W-:Y:S02]  /*2ec0*/  ISETP.GE.AND P2, PT, R45, R58.reuse, PT ;  /* 0x0000003a2d00720c */ /* 0x080fe40003f46270 */
[----:B--2---:R-:W-:Y:S01]  /*2ed0*/  LEA R4, P5, R5, UR10, 0x1 ;  /* 0x0000000a05047c11 */ /* 0x004fe2000f8a08ff */
[----:B------:R-:W-:Y:S01]  /*2ee0*/  @!P3 STG.E.U16 desc[UR16][R6.64+0x40], R11 ;  /* 0x0000400b0600b986 */ /* 0x000fe2000c101510 */
[-C--:B------:R-:W-:Y:S02]  /*2ef0*/  ISETP.GE.AND P3, PT, R41, R58.reuse, PT ;  /* 0x0000003a2900720c */ /* 0x080fe40003f66270 */
[----:B------:R-:W-:Y:S01]  /*2f00*/  LEA.HI.X R5, R5, UR11, R8, 0x1, P5 ;  /* 0x0000000b05057c11 */ /* 0x000fe2000a8f0c08 */
[----:B------:R-:W-:Y:S01]  /*2f10*/  @!P4 STG.E.U16 desc[UR16][R6.64+0x80], R13 ;  /* 0x0000800d0600c986 */ /* 0x000fe2000c101510 */
[----:B------:R-:W-:-:S02]  /*2f20*/  ISETP.GE.AND P4, PT, R37, R58, PT ;  /* 0x0000003a2500720c */ /* 0x000fc40003f86270 */
[----:B------:R-:W-:Y:S01]  /*2f30*/  PRMT R8, RZ, 0x7610, R8 ;  /* 0x00007610ff087816 */ /* 0x000fe20000000008 */
        /* <DEDUP_REMOVED lines=12> */
[----:B------:R-:W0:Y:S02]  /*3000*/  LDS.64 R14, [R61] ;  /* 0x000000003d0e7984 */ /* 0x000e240000000a00 */
[--C-:B0-----:R-:W-:Y:S02]  /*3010*/  HADD2.F32 R9, -RZ, R14.reuse.H1_H1 ;  /* 0x3000000eff097230 */ /* 0x101fe40000004100 */
[----:B------:R-:W-:Y:S02]  /*3020*/  HADD2.F32 R6, -RZ, R14.H0_H0 ;  /* 0x2000000eff067230 */ /* 0x000fe40000004100 */
[--C-:B------:R-:W-:Y:S02]  /*3030*/  HADD2.F32 R11, -RZ, R15.reuse.H0_H0 ;  /* 0x2000000fff0b7230 */ /* 0x100fe40000004100 */
[----:B------:R-:W-:Y:S01]  /*3040*/  FMUL.FTZ R5, R9, -1.4426950216293334961 ;  /* 0xbfb8aa3b09057820 */ /* 0x000fe20000410000 */
[----:B------:R-:W-:Y:S02]  /*3050*/  HADD2.F32 R13, -RZ, R15.H1_H1 ;  /* 0x3000000fff0d7230 */ /* 0x000fe40000004100 */
[----:B------:R-:W-:Y:S01]  /*3060*/  FMUL.FTZ R7, R6, -1.4426950216293334961 ;  /* 0xbfb8aa3b06077820 */ /* 0x000fe20000410000 */
[----:B------:R-:W-:-:S02]  /*3070*/  FMUL.FTZ R10, R11, -1.4426950216293334961 ;  /* 0xbfb8aa3b0b0a7820 */ /* 0x000fc40000410000 */
[----:B------:R-:W-:Y:S01]  /*3080*/  FMUL.FTZ R12, R13, -1.4426950216293334961 ;  /* 0xbfb8aa3b0d0c7820 */ /* 0x000fe20000410000 */
[----:B------:R-:W0:Y:S04]  /*3090*/  MUFU.EX2 R5, R5 ;  /* 0x0000000500057308 */ /* 0x000e280000000800 */
[----:B------:R-:W1:Y:S04]  /*30a0*/  MUFU.EX2 R7, R7 ;  /* 0x0000000700077308 */ /* 0x000e680000000800 */
[----:B------:R-:W2:Y:S04]  /*30b0*/  MUFU.EX2 R10, R10 ;  /* 0x0000000a000a7308 */ /* 0x000ea80000000800 */
[----:B------:R-:W3:Y:S01]  /*30c0*/  MUFU.EX2 R12, R12 ;  /* 0x0000000c000c7308 */ /* 0x000ee20000000800 */
[----:B0-----:R-:W-:Y:S01]  /*30d0*/  FADD.FTZ R8, R5, 1 ;  /* 0x3f80000005087421 */ /* 0x001fe20000010000 */
[----:B-1----:R-:W-:-:S05]  /*30e0*/  FADD.FTZ R4, R7, 1 ;  /* 0x3f80000007047421 */ /* 0x002fca0000010000 */
[----:B------:R-:W0:Y:S01]  /*30f0*/  MUFU.RCP R8, R8 ;  /* 0x0000000800087308 */ /* 0x000e220000001000 */
[----:B--2---:R-:W-:Y:S01]  /*3100*/  FADD.FTZ R7, R10, 1 ;  /* 0x3f8000000a077421 */ /* 0x004fe20000010000 */
[----:B---3--:R-:W-:-:S06]  /*3110*/  FADD.FTZ R5, R12, 1 ;  /* 0x3f8000000c057421 */ /* 0x008fcc0000010000 */
[----:B------:R-:W1:Y:S08]  /*3120*/  MUFU.RCP R15, R4 ;  /* 0x00000004000f7308 */ /* 0x000e700000001000 */
[----:B------:R-:W2:Y:S01]  /*3130*/  MUFU.RCP R14, R7 ;  /* 0x00000007000e7308 */ /* 0x000ea20000001000 */
[----:B------:R-:W-:Y:S01]  /*3140*/  BAR.SYNC.DEFER_BLOCKING 0x0 ;  /* 0x0000000000007b1d */ /* 0x000fe20000010000 */
[----:B0-----:R-:W-:-:S04]  /*3150*/  FMUL.FTZ R9, R9, R8 ;  /* 0x0000000809097220 */ /* 0x001fc80000410000 */
[----:B------:R-:W-:Y:S02]  /*3160*/  FMUL.FTZ R9, R9, R70 ;  /* 0x0000004609097220 */ /* 0x000fe40000410000 */
[----:B------:R0:W3:Y:S01]  /*3170*/  MUFU.RCP R16, R5 ;  /* 0x0000000500107308 */ /* 0x0000e20000001000 */
[----:B-1----:R-:W-:-:S04]  /*3180*/  FMUL.FTZ R6, R6, R15 ;  /* 0x0000000f06067220 */ /* 0x002fc80000410000 */
[----:B------:R-:W-:Y:S01]  /*3190*/  FMUL.FTZ R6, R6, R63 ;  /* 0x0000003f06067220 */ /* 0x000fe20000410000 */
[----:B0-----:R-:W0:Y:S01]  /*31a0*/  LDC.64 R4, c[0x0][0x430] ;  /* 0x00010c00ff047b82 */ /* 0x001e220000000a00 */
[----:B--2---:R-:W-:-:S03]  /*31b0*/  FMUL.FTZ R10, R11, R14 ;  /* 0x0000000e0b0a7220 */ /* 0x004fc60000410000 */
[----:B------:R-:W-:Y:S01]  /*31c0*/  F2FP.F16.F32.PACK_AB R14, R9, R6 ;  /* 0x00000006090e723e */ /* 0x000fe200000000ff */
[----:B------:R-:W-:Y:S01]  /*31d0*/  FMUL.FTZ R10, R10, R65 ;  /* 0x000000410a0a7220 */ /* 0x000fe20000410000 */
[----:B---3--:R-:W-:Y:S02]  /*31e0*/  FMUL.FTZ R13, R13, R16 ;  /* 0x000000100d0d7220 */ /* 0x008fe40000410000 */
[----:B------:R-:W1:Y:S02]  /*31f0*/  LDC.64 R16, c[0x0][0x438] ;  /* 0x00010e00ff107b82 */ /* 0x000e640000000a00 */
[----:B------:R-:W-:-:S05]  /*3200*/  FMUL.FTZ R13, R13, R72 ;  /* 0x000000480d0d7220 */ /* 0x000fca0000410000 */
[----:B------:R-:W-:-:S05]  /*3210*/  F2FP.F16.F32.PACK_AB R15, R13, R10 ;  /* 0x0000000a0d0f723e */ /* 0x000fca00000000ff */
        /* <DEDUP_REMOVED lines=36> */
.L_x_2363:
        /* <DEDUP_REMOVED lines=10> */
.L_x_5067:


//--------------------- .text._Z25selective_scan_fwd_kernelI32Selective_Scan_fwd_kernel_traitsILi32ELi4ELi1ELb0ELb1ELb1ELb0EN3c104HalfENS1_7complexIfEEEEv13SSMParamsBase --------------------------
	.section	.text._Z25selective_scan_fwd_kernelI32Selective_Scan_fwd_kernel_traitsILi32ELi4ELi1ELb0ELb1ELb1ELb0EN3c104HalfENS1_7complexIfEEEEv13SSMParamsBase,"ax",@progbits
	.align	128
        .global         _Z25selective_scan_fwd_kernelI32Selective_Scan_fwd_kernel_traitsILi32ELi4ELi1ELb0ELb1ELb1ELb0EN3c104HalfENS1_7complexIfEEEEv13SSMParamsBase
        .type           _Z25selective_scan_fwd_kernelI32Selective_Scan_fwd_kernel_traitsILi32ELi4ELi1ELb0ELb1ELb1ELb0EN3c104HalfENS1_7complexIfEEEEv13SSMParamsBase,@function
        .size           _Z25selective_scan_fwd_kernelI32Selective_Scan_fwd_kernel_traitsILi32ELi4ELi1ELb0ELb1ELb1ELb0EN3c104HalfENS1_7complexIfEEEEv13SSMParamsBase,(.L_x_5068 - _Z25selective_scan_fwd_kernelI32Selective_Scan_fwd_kernel_traitsILi32ELi4ELi1ELb0ELb1ELb1ELb0EN3c104HalfENS1_7complexIfEEEEv13SSMParamsBase)
        .other          _Z25selective_scan_fwd_kernelI32Selective_Scan_fwd_kernel_traitsILi32ELi4ELi1ELb0ELb1ELb1ELb0EN3c104HalfENS1_7complexIfEEEEv13SSMParamsBase,@"STO_CUDA_ENTRY STV_DEFAULT"
_Z25selective_scan_fwd_kernelI32Selective_Scan_fwd_kernel_traitsILi32ELi4ELi1ELb0ELb1ELb1ELb0EN3c104HalfENS1_7complexIfEEEEv13SSMParamsBase:
.text._Z25selective_scan_fwd_kernelI32Selective_Scan_fwd_kernel_traitsILi32ELi4ELi1ELb0ELb1ELb1ELb0EN3c104HalfENS1_7complexIfEEEEv13SSMParamsBase:
        /* <DEDUP_REMOVED lines=38> */
[----:B------:R-:W-:Y:S01]  /*0260*/  IMAD.HI.U32 R7, R7, R2, RZ ;  /* 0x0000000207077227 */ /* 0x000fe200078e00ff */
[----:B------:R-:W4:Y:S04]  /*0270*/  LDC R6, c[0x0][0x384] ;  /* 0x0000e100ff067b82 */ /* 0x000f280000000800 */
        /* <DEDUP_REMOVED lines=9> */
[----:B------:R-:W-:-:S04]  /*0310*/  @P0 IADD3 R7, PT, PT, R7, 0x1, RZ ;  /* 0x0000000107070810 */ /* 0x000fc80007ffe0ff */
[----:B------:R-:W-:Y:S01]  /*0320*/  MOV R8, R7 ;  /* 0x0000000700087202 */ /* 0x000fe20000000f00 */
[----:B------:R-:W-:-:S03]  /*0330*/  UIMAD UR9, UR20, UR9, UR5 ;  /* 0x00000009140972a4 */ /* 0x000fc6000f8e0205 */
[----:B------:R-:W-:Y:S02]  /*0340*/  @!P2 IADD3 R8, PT, PT, -R8, RZ, RZ ;  /* 0x000000ff0808a210 */ /* 0x000fe40007ffe1ff */
[----:B------:R-:W-:Y:S02]  /*0350*/  @!P1 LOP3.LUT R8, RZ, R10, RZ, 0x33, !PT ;  /* 0x0000000aff089212 */ /* 0x000fe400078e33ff */
[----:B------:R-:W0:Y:S01]  /*0360*/  LDC.64 R10, c[0x0][0x448] ;  /* 0x00011200ff0a7b82 */ /* 0x000e220000000a00 */
[----:B------:R-:W-:Y:S01]  /*0370*/  ISETP.GE.AND P0, PT, R18, 0x1, PT ;  /* 0x000000011200780c */ /* 0x000fe20003f06270 */
[----:B------:R-:W-:Y:S01]  /*0380*/  UIMAD.WIDE.U32 UR6, UR20, UR12, URZ ;  /* 0x0000000c140672a5 */ /* 0x000fe2000f8e00ff */
[----:B------:R-:W-:Y:S02]  /*0390*/  MOV R3, UR5 ;  /* 0x0000000500037c02 */ /* 0x000fe40008000f00 */
[----:B------:R-:W-:Y:S02]  /*03a0*/  MOV R2, UR4 ;  /* 0x0000000400027c02 */ /* 0x000fe40008000f00 */
[----:B------:R-:W-:Y:S01]  /*03b0*/  MOV R3, UR9 ;  /* 0x0000000900037c02 */ /* 0x000fe20008000f00 */
[----:B------:R-:W-:-:S02]  /*03c0*/  UIMAD UR8, UR20, UR13, UR7 ;  /* 0x0000000d140872a4 */ /* 0x000fc4000f8e0207 */
[----:B------:R-:W-:Y:S01]  /*03d0*/  UIMAD.WIDE.U32 UR4, UR20, UR16, URZ ;  /* 0x00000010140472a5 */ /* 0x000fe2000f8e00ff */
[C---:B------:R-:W-:Y:S01]  /*03e0*/  IMAD.WIDE.U32 R2, R27.reuse, UR10, R2 ;  /* 0x0000000a1b027c25 */ /* 0x040fe2000f8e0002 */
[----:B---3--:R-:W-:Y:S02]  /*03f0*/  MOV R5, UR7 ;  /* 0x0000000700057c02 */ /* 0x008fe40008000f00 */
[----:B------:R-:W-:Y:S01]  /*0400*/  MOV R5, UR8 ;  /* 0x0000000800057c02 */ /* 0x000fe20008000f00 */
[----:B------:R-:W-:Y:S01]  /*0410*/  IMAD R38, R27, UR11, R3 ;  /* 0x0000000b1b267c24 */ /* 0x000fe2000f8e0203 */
[----:B------:R-:W-:Y:S01]  /*0420*/  MOV R4, UR6 ;  /* 0x0000000600047c02 */ /* 0x000fe20008000f00 */
[----:B------:R-:W3:Y:S01]  /*0430*/  LDCU.64 UR10, c[0x0][0x3d0] ;  /* 0x00007a00ff0a77ac */ /* 0x000ee20008000a00 */
[----:B------:R-:W-:Y:S01]  /*0440*/  UIMAD UR8, UR20, UR17, UR5 ;  /* 0x00000011140872a4 */ /* 0x000fe2000f8e0205 */
[----:B-1234-:R-:W-:Y:S11]  /*0450*/  @!P0 EXIT ;  /* 0x000000000000894d */ /* 0x01eff60003800000 */
[----:B------:R-:W1:Y:S01]  /*0460*/  S2R R28, SR_TID.X ;  /* 0x00000000001c7919 */ /* 0x000e620000002100 */
[----:B------:R-:W2:Y:S01]  /*0470*/  LDC.64 R16, c[0x0][0x450] ;  /* 0x00011400ff107b82 */ /* 0x000ea20000000a00 */
[----:B------:R-:W-:Y:S01]  /*0480*/  IMAD R3, R6, UR20, R27 ;  /* 0x0000001406037c24 */ /* 0x000fe2000f8e021b */
[----:B------:R-:W-:Y:S01]  /*0490*/  SHF.R.S32.HI R7, RZ, 0x1f, R8 ;  /* 0x0000001fff077819 */ /* 0x000fe20000011408 */
[----:B------:R-:W-:Y:S01]  /*04a0*/  IMAD.WIDE.U32 R4, R27, UR14, R4 ;  /* 0x0000000e1b047c25 */ /* 0x000fe2000f8e0004 */
[C---:B------:R-:W-:Y:S01]  /*04b0*/  LEA R30, P0, R2.reuse, R30, 0x1 ;  /* 0x0000001e021e7211 */ /* 0x040fe200078008ff */
[----:B------:R-:W3:Y:S02]  /*04c0*/  LDCU.64 UR12, c[0x0][0x3a0] ;  /* 0x00007400ff0c77ac */ /* 0x000ee40008000a00 */
[----:B------:R-:W-:Y:S01]  /*04d0*/  IMAD R3, R3, R18, RZ ;  /* 0x0000001203037224 */ /* 0x000fe200078e02ff */
[----:B------:R-:W-:Y:S01]  /*04e0*/  LEA.HI.X R38, R2, R31, R38, 0x1, P0 ;  /* 0x0000001f02267211 */ /* 0x000fe200000f0c26 */
[----:B------:R-:W-:Y:S01]  /*04f0*/  IMAD R39, R27, UR15, R5 ;  /* 0x0000000f1b277c24 */ /* 0x000fe2000f8e0205 */
[----:B------:R-:W-:Y:S01]  /*0500*/  UIMAD.WIDE.U32 UR6, UR20, UR10, URZ ;  /* 0x0000000a140672a5 */ /* 0x000fe2000f8e00ff */
[----:B0-----:R-:W-:Y:S01]  /*0510*/  IMAD R5, R7, R12, RZ ;  /* 0x0000000c07057224 */ /* 0x001fe200078e02ff */
[----:B------:R-:W-:Y:S01]  /*0520*/  LEA R32, P0, R4, R32, 0x1 ;  /* 0x0000002004207211 */ /* 0x000fe200078008ff */
[----:B------:R-:W-:Y:S01]  /*0530*/  UMOV UR5, UR8 ;  /* 0x0000000800057c82 */ /* 0x000fe20008000000 */
[----:B------:R-:W0:Y:S01]  /*0540*/  LDCU UR9, c[0x0][0x38c] ;  /* 0x00007180ff0977ac */ /* 0x000e220008000800 */
[----:B------:R-:W-:Y:S01]  /*0550*/  R2UR UR10, R3 ;  /* 0x00000000030a72ca */ /* 0x000fe200000e0000 */
[----:B------:R-:W-:Y:S01]  /*0560*/  IMAD R5, R8, R13, R5 ;  /* 0x0000000d08057224 */ /* 0x000fe200078e0205 */
[----:B------:R-:W-:Y:S01]  /*0570*/  LEA.HI.X R39, R4, R33, R39, 0x1, P0 ;  /* 0x0000002104277211 */ /* 0x000fe200000f0c27 */
[----:B------:R-:W-:Y:S01]  /*0580*/  UIMAD UR7, UR20, UR11, UR7 ;  /* 0x0000000b140772a4 */ /* 0x000fe2000f8e0207 */
[----:B------:R-:W-:Y:S01]  /*0590*/  IMAD.WIDE.U32 R2, R8, R12, UR4 ;  /* 0x0000000408027e25 */ /* 0x000fe2000f8e000c */
[----:B------:R-:W4:Y:S03]  /*05a0*/  LDCU.U8 UR16, c[0x0][0x39e] ;  /* 0x000073c0ff1077ac */ /* 0x000f260008000000 */
[----:B------:R-:W-:Y:S01]  /*05b0*/  IMAD R9, R7, R14, RZ ;  /* 0x0000000e07097224 */ /* 0x000fe200078e02ff */
[----:B------:R-:W-:Y:S01]  /*05c0*/  LEA R51, P1, R2, R10, 0x1 ;  /* 0x0000000a02337211 */ /* 0x000fe200078208ff */
[----:B------:R-:W-:Y:S01]  /*05d0*/  IMAD.WIDE.U32 R6, R8, R14, UR6 ;  /* 0x0000000608067e25 */ /* 0x000fe2000f8e000e */
[----:B------:R-:W-:Y:S01]  /*05e0*/  IADD3 R55, PT, PT, R3, R5, RZ ;  /* 0x0000000503377210 */ /* 0x000fe20007ffe0ff */
[----:B------:R-:W-:-:S02]  /*05f0*/  UMOV UR4, URZ ;  /* 0x000000ff00047c82 */ /* 0x000fc40008000000 */
[----:B------:R-:W-:Y:S01]  /*0600*/  IMAD R9, R8, R15, R9 ;  /* 0x0000000f08097224 */ /* 0x000fe200078e0209 */
[----:B------:R-:W-:Y:S01]  /*0610*/  LEA.HI.X R55, R2, R11, R55, 0x1, P1 ;  /* 0x0000000b02377211 */ /* 0x000fe200008f0c37 */
[C---:B---3--:R-:W-:Y:S01]  /*0620*/  IMAD.WIDE.U32 R2, R27.reuse, UR12, RZ ;  /* 0x0000000c1b027c25 */ /* 0x048fe2000f8e00ff */
[C---:B-1----:R-:W-:Y:S01]  /*0630*/  SHF.L.U32 R29, R28.reuse, 0x2, RZ ;  /* 0x000000021c1d7819 */ /* 0x042fe200000006ff */
[----:B0-----:R-:W-:Y:S01]  /*0640*/  UIMAD UR8, UR10, UR9, URZ ;  /* 0x000000090a0872a4 */ /* 0x001fe2000f8e02ff */
[----:B------:R-:W-:Y:S01]  /*0650*/  SHF.L.U32 R4, R28, 0x3, RZ ;  /* 0x000000031c047819 */ /* 0x000fe200000006ff */
[----:B------:R-:W-:Y:S01]  /*0660*/  IMAD R31, R27, UR13, R3 ;  /* 0x0000000d1b1f7c24 */ /* 0x000fe2000f8e0203 */
[----:B------:R-:W-:Y:S02]  /*0670*/  LOP3.LUT R41, R29, 0xf80, RZ, 0xc0, !PT ;  /* 0x00000f801d297812 */ /* 0x000fe400078ec0ff */
[----:B--2---:R-:W-:Y:S02]  /*0680*/  LEA R53, P0, R6, R16, 0x1 ;  /* 0x0000001006357211 */ /* 0x004fe400078008ff */
[----:B------:R-:W-:-:S02]  /*0690*/  LOP3.LUT R33, R41, 0x1f, R28, 0xf8, !PT ;  /* 0x0000001f29217812 */ /* 0x000fc400078ef81c */
[----:B------:R-:W-:Y:S02]  /*06a0*/  IADD3 R57, PT, PT, R7, R9, RZ ;  /* 0x0000000907397210 */ /* 0x000fe40007ffe0ff */
[----:B------:R-:W-:Y:S02]  /*06b0*/  LOP3.LUT R37, R33, 0x20, RZ, 0xfc, !PT ;  /* 0x0000002021257812 */ /* 0x000fe400078efcff */
[----:B------:R-:W-:Y:S02]  /*06c0*/  LOP3.LUT R5, R4, 0x1f00, RZ, 0xc0, !PT ;  /* 0x00001f0004057812 */ /* 0x000fe400078ec0ff */
[----:B------:R-:W-:Y:S02]  /*06d0*/  IADD3 R41, PT, PT, R41, R37, RZ ;  /* 0x0000002529297210 */ /* 0x000fe40007ffe0ff */
[----:B------:R-:W-:Y:S02]  /*06e0*/  LEA.HI.X R57, R6, R17, R57, 0x1, P0 ;  /* 0x0000001106397211 */ /* 0x000fe400000f0c39 */
[----:B------:R-:W-:-:S02]  /*06f0*/  IADD3 R34, PT, PT, R29, 0x1, RZ ;  /* 0x000000011d227810 */ /* 0x000fc40007ffe0ff */
[C---:B------:R-:W-:Y:S02]  /*0700*/  IADD3 R35, PT, PT, R29.reuse, 0x2, RZ ;  /* 0x000000021d237810 */ /* 0x040fe40007ffe0ff */
[----:B------:R-:W-:Y:S02]  /*0710*/  IADD3 R36, PT, PT, R29, 0x3, RZ ;  /* 0x000000031d247810 */ /* 0x000fe40007ffe0ff */
[----:B------:R-:W-:Y:S02]  /*0720*/  LOP3.LUT R40, R5, 0x1f, R28, 0xf8, !PT ;  /* 0x0000001f05287812 */ /* 0x000fe400078ef81c */
        /* <DEDUP_REMOVED lines=8> */
[----:B----4-:R-:W-:-:S07]  /*07b0*/  IADD3 R50, PT, PT, R41, 0xc0, RZ ;  /* 0x000000c029327810 */ /* 0x010fce0007ffe0ff */
.L_x_2376:
[----:B0-----:R-:W0:Y:S01]  /*07c0*/  LDC R71, c[0x0][0x388] ;  /* 0x0000e200ff477b82 */ /* 0x001e220000000800 */
[----:B------:R-:W-:Y:S01]  /*07d0*/  USHF.L.U32 UR10, UR4, 0x7, URZ ;  /* 0x00000007040a7899 */ /* 0x000fe200080006ff */
[----:B------:R-:W-:Y:S02]  /*07e0*/  IADD3 R4, P4, PT, R45, R30, RZ ;  /* 0x0000001e2d047210 */ /* 0x000fe40007f9e0ff */
[----:B------:R-:W-:Y:S02]  /*07f0*/  PRMT R7, RZ, 0x7610, R7 ;  /* 0x00007610ff077816 */ /* 0x000fe40000000007 */
[----:B------:R-:W-:Y:S02]  /*0800*/  PRMT R11, RZ, 0x7610, R11 ;  /* 0x00007610ff0b7816 */ /* 0x000fe4000000000b */
[----:B------:R-:W-:Y:S02]  /*0810*/  PRMT R13, RZ, 0x7610, R13 ;  /* 0x00007610ff0d7816 */ /* 0x000fe4000000000d */
[----:B------:R-:W-:-:S02]  /*0820*/  PRMT R15, RZ, 0x7610, R15 ;  /* 0x00007610ff0f7816 */ /* 0x000fc4000000000f */
[----:B------:R-:W-:Y:S02]  /*0830*/  IADD3.X R5, PT, PT, RZ, R38, RZ, P4, !PT ;  /* 0x00000026ff057210 */ /* 0x000fe400027fe4ff */
[----:B0-----:R-:W-:-:S04]  /*0840*/  IADD3 R52, PT, PT, R71, -UR10, RZ ;  /* 0x8000000a47347c10 */ /* 0x001fc8000fffe0ff */
        /* <DEDUP_REMOVED lines=9> */
[----:B------:R-:W0:Y:S01]  /*08e0*/  S2UR UR6, SR_CgaCtaId ;  /* 0x00000000000679c3 */ /* 0x000e220000008800 */
[----:B------:R-:W-:Y:S01]  /*08f0*/  UMOV UR5, 0x400 ;  /* 0x0000040000057882 */ /* 0x000fe20000000000 */
[----:B------:R-:W-:Y:S01]  /*0900*/  IADD3 R8, P4, PT, R45, R32, RZ ;  /* 0x000000202d087210 */ /* 0x000fe20007f9e0ff */
[----:B------:R-:W1:Y:S01]  /*0910*/  S2R R54, SR_LANEID ;  /* 0x0000000000367919 */ /* 0x000e620000000000 */
[----:B------:R-:W-:-:S02]  /*0920*/  PRMT R17, RZ, 0x7610, R17 ;  /* 0x00007610ff117816 */ /* 0x000fc40000000011 */
[----:B------:R-:W-:Y:S02]  /*0930*/  PRMT R19, RZ, 0x7610, R19 ;  /* 0x00007610ff137816 */ /* 0x000fe40000000013 */
[----:B------:R-:W-:Y:S02]  /*0940*/  PRMT R21, RZ, 0x7610, R21 ;  /* 0x00007610ff157816 */ /* 0x000fe40000000015 */
[----:B------:R-:W-:Y:S02]  /*0950*/  PRMT R23, RZ, 0x7610, R23 ;  /* 0x00007610ff177816 */ /* 0x000fe40000000017 */
[----:B------:R-:W-:Y:S01]  /*0960*/  IADD3.X R9, PT, PT, RZ, R39, RZ, P4, !PT ;  /* 0x00000027ff097210 */ /* 0x000fe200027fe4ff */
[----:B0-----:R-:W-:-:S06]  /*0970*/  ULEA UR6, UR6, UR5, 0x18 ;  /* 0x0000000506067291 */ /* 0x001fcc000f8ec0ff */
[C---:B-1----:R-:W-:Y:S02]  /*0980*/  LEA R56, R54.reuse, UR6, 0x1 ;  /* 0x0000000636387c11 */ /* 0x042fe4000f8e08ff */
[----:B------:R-:W-:-:S03]  /*0990*/  SHF.L.U32 R6, R54, 0x3, RZ ;  /* 0x0000000336067819 */ /* 0x000fc600000006ff */
[----:B--2---:R-:W-:Y:S04]  /*09a0*/  STS.U16 [R56], R7 ;  /* 0x0000000738007388 */ /* 0x004fe80000000400 */
[----:B---3--:R-:W-:Y:S04]  /*09b0*/  STS.U16 [R56+0x40], R11 ;  /* 0x0000400b38007388 */ /* 0x008fe80000000400 */
[----:B----4-:R-:W-:Y:S04]  /*09c0*/  STS.U16 [R56+0x80], R13 ;  /* 0x0000800d38007388 */ /* 0x010fe80000000400 */
        /* <DEDUP_REMOVED lines=62> */
.L_x_2365:
[----:B------:R-:W-:Y:S05]  /*0db0*/  BSYNC.RECONVERGENT B0 ;  /* 0x0000000000007941 */ /* 0x000fea0003800200 */
.L_x_2364:
        /* <DEDUP_REMOVED lines=32> */
.L_x_2367:
[----:B------:R-:W-:Y:S05]  /*0fc0*/  BSYNC.RECONVERGENT B0 ;  /* 0x0000000000007941 */ /* 0x000fea0003800200 */
.L_x_2366:
        /* <DEDUP_REMOVED lines=32> */
.L_x_2369:
[----:B------:R-:W-:Y:S05]  /*11d0*/  BSYNC.RECONVERGENT B0 ;  /* 0x0000000000007941 */ /* 0x000fea0003800200 */
.L_x_2368:
        /* <DEDUP_REMOVED lines=32> */
.L_x_2371:
[----:B------:R-:W-:Y:S05]  /*13e0*/  BSYNC.RECONVERGENT B0 ;  /* 0x0000000000007941 */ /* 0x000fea0003800200 */
.L_x_2370:
[----:B------:R-:W0:Y:S01]  /*13f0*/  LDCU UR5, c[0x0][0x38c] ;  /* 0x00007180ff0577ac */ /* 0x000e220008000800 */
        /* <DEDUP_REMOVED lines=9> */
[----:B0-----:R-:W-:Y:S01]  /*1490*/  UISETP.GE.AND UP0, UPT, UR5, 0x1, UPT ;  /* 0x000000010500788c */ /* 0x001fe2000bf06270 */
[----:B------:R-:W-:Y:S08]  /*14a0*/  BAR.SYNC.DEFER_BLOCKING 0x0 ;  /* 0x0000000000007b1d */ /* 0x000ff00000010000 */
[----:B------:R-:W-:Y:S05]  /*14b0*/  BRA.U !UP0, `(.L_x_2372) ;  /* 0x0000001908807547 */ /* 0x000fea000b800000 */
[----:B------:R-:W0:Y:S01]  /*14c0*/  LDC.64 R16, c[0x0][0x3a8] ;  /* 0x0000ea00ff107b82 */ /* 0x000e220000000a00 */
[----:B------:R-:W-:Y:S01]  /*14d0*/  USHF.L.U32 UR5, UR4, 0x8, URZ ;  /* 0x0000000804057899 */ /* 0x000fe200080006ff */
[----:B------:R-:W-:Y:S01]  /*14e0*/  FMUL.FTZ R63, R5, R64 ;  /* 0x00000040053f7220 */ /* 0x000fe20000410000 */
[----:B------:R-:W-:Y:S01]  /*14f0*/  ISETP.NE.AND P0, PT, RZ, UR4, PT ;  /* 0x00000004ff007c0c */ /* 0x000fe2000bf05270 */
[----:B------:R-:W-:Y:S01]  /*1500*/  FMUL.FTZ R61, R61, R62 ;  /* 0x0000003e3d3d7220 */ /* 0x000fe20000410000 */
[C---:B------:R-:W-:Y:S01]  /*1510*/  IADD3 R5, PT, PT, R6.reuse, 0x1, RZ ;  /* 0x0000000106057810 */ /* 0x040fe20007ffe0ff */
[----:B------:R-:W-:Y:S01]  /*1520*/  FMUL.FTZ R59, R59, R60 ;  /* 0x0000003c3b3b7220 */ /* 0x000fe20000410000 */
[C---:B------:R-:W-:Y:S01]  /*1530*/  IADD3 R9, PT, PT, R6.reuse, 0x2, RZ ;  /* 0x0000000206097810 */ /* 0x040fe20007ffe0ff */
[----:B------:R-:W1:Y:S01]  /*1540*/  LDC.64 R18, c[0x0][0x440] ;  /* 0x00011000ff127b82 */ /* 0x000e620000000a00 */
[C---:B------:R-:W-:Y:S01]  /*1550*/  IADD3 R11, PT, PT, R6.reuse, 0x3, RZ ;  /* 0x00000003060b7810 */ /* 0x040fe20007ffe0ff */
[----:B------:R-:W-:Y:S01]  /*1560*/  FMUL.FTZ R70, R7, R58 ;  /* 0x0000003a07467220 */ /* 0x000fe20000410000 */
[C---:B------:R-:W-:Y:S01]  /*1570*/  IADD3 R13, PT, PT, R6.reuse, 0x4, RZ ;  /* 0x00000004060d7810 */ /* 0x040fe20007ffe0ff */
[----:B------:R-:W2:Y:S01]  /*1580*/  LDCU UR13, c[0x0][0x38c] ;  /* 0x00007180ff0d77ac */ /* 0x000ea20008000800 */
[----:B------:R-:W-:-:S02]  /*1590*/  IADD3 R15, PT, PT, R6, 0x5, RZ ;  /* 0x00000005060f7810 */ /* 0x000fc40007ffe0ff */
[C---:B------:R-:W-:Y:S01]  /*15a0*/  IADD3 R25, PT, PT, R6.reuse, 0x6, RZ ;  /* 0x0000000606197810 */ /* 0x040fe20007ffe0ff */
[----:B------:R-:W3:Y:S01]  /*15b0*/  LDC.64 R20, c[0x0][0x3c0] ;  /* 0x0000f000ff147b82 */ /* 0x000ee20000000a00 */
[----:B------:R-:W-:Y:S01]  /*15c0*/  IADD3 R73, PT, PT, R6, 0x7, RZ ;  /* 0x0000000706497810 */ /* 0x000fe20007ffe0ff */
[----:B------:R-:W4:Y:S01]  /*15d0*/  LDCU.64 UR14, c[0x0][0x480] ;  /* 0x00009000ff0e77ac */ /* 0x000f220008000a00 */
[----:B------:R-:W-:Y:S02]  /*15e0*/  LEA R71, R71, -UR5, 0x1 ;  /* 0x8000000547477c11 */ /* 0x000fe4000f8e08ff */
[----:B------:R-:W-:Y:S01]  /*15f0*/  ISETP.EQ.AND P1, PT, R28, RZ, P0 ;  /* 0x000000ff1c00720c */ /* 0x000fe20000722270 */
[----:B------:R-:W-:Y:S01]  /*1600*/  UMOV UR5, URZ ;  /* 0x000000ff00057c82 */ /* 0x000fe20008000000 */
[-C--:B------:R-:W-:Y:S01]  /*1610*/  LEA.HI.SX32 R5, R5, R6.reuse, 0x1b ;  /* 0x0000000605057211 */ /* 0x080fe200078fdaff */
[----:B------:R-:W0:Y:S01]  /*1620*/  LDC.64 R22, c[0x0][0x3e0] ;  /* 0x0000f800ff167b82 */ /* 0x000e220000000a00 */
        /* <DEDUP_REMOVED lines=8> */
[----:B------:R-:W-:Y:S02]  /*16b0*/  LEA R72, R72, UR6, 0x1 ;  /* 0x0000000648487c11 */ /* 0x000fe4000f8e08ff */
[----:B------:R-:W-:Y:S02]  /*16c0*/  P2R R94, PR, RZ, 0x2 ;  /* 0x00000002ff5e7803 */ /* 0x000fe40000000000 */
[----:B------:R-:W-:Y:S02]  /*16d0*/  LEA R73, R5, UR6, 0x1 ;  /* 0x0000000605497c11 */ /* 0x000fe4000f8e08ff */
[----:B------:R-:W-:Y:S02]  /*16e0*/  LEA R74, R9, UR6, 0x1 ;  /* 0x00000006094a7c11 */ /* 0x000fe4000f8e08ff */
[----:B------:R-:W-:-:S02]  /*16f0*/  P2R R96, PR, RZ, 0x1 ;  /* 0x00000001ff607803 */ /* 0x000fc40000000000 */
[----:B------:R-:W-:Y:S02]  /*1700*/  LEA R75, R11, UR6, 0x1 ;  /* 0x000000060b4b7c11 */ /* 0x000fe4000f8e08ff */
[----:B------:R-:W-:Y:S02]  /*1710*/  LEA R76, R13, UR6, 0x1 ;  /* 0x000000060d4c7c11 */ /* 0x000fe4000f8e08ff */
[----:B------:R-:W-:Y:S02]  /*1720*/  LEA R77, R15, UR6, 0x1 ;  /* 0x000000060f4d7c11 */ /* 0x000fe4000f8e08ff */
[----:B------:R-:W-:Y:S02]  /*1730*/  LEA R78, R25, UR6, 0x1 ;  /* 0x00000006194e7c11 */ /* 0x000fe4000f8e08ff */
[----:B-12-4-:R-:W-:-:S07]  /*1740*/  LEA R79, R79, UR6, 0x1 ;  /* 0x000000064f4f7c11 */ /* 0x016fce000f8e08ff */
.L_x_2375:
[----:B------:R-:W-:Y:S01]  /*1750*/  MOV R6, R40 ;  /* 0x0000002800067202 */ /* 0x000fe20000000f00 */
[----:B------:R-:W-:Y:S01]  /*1760*/  HFMA2 R7, -RZ, RZ, 0, 0 ;  /* 0x00000000ff077431 */ /* 0x000fe200000001ff */
[----:B------:R-:W-:Y:S02]  /*1770*/  MOV R8, R2 ;  /* 0x0000000200087202 */ /* 0x000fe40000000f00 */
[----:B------:R-:W-:Y:S01]  /*1780*/  MOV R9, R31 ;  /* 0x0000001f00097202 */ /* 0x000fe20000000f00 */
[----:B---3--:R-:W-:Y:S01]  /*1790*/  IMAD.WIDE.U32 R4, R20, UR5, R6 ;  /* 0x0000000514047c25 */ /* 0x008fe2000f8e0006 */
[-C--:B------:R-:W-:Y:S02]  /*17a0*/  ISETP.GE.AND P6, PT, R41, R71.reuse, PT ;  /* 0x000000472900720c */ /* 0x080fe40003fc6270 */
[----:B------:R-:W-:Y:S01]  /*17b0*/  ISETP.GE.AND P5, PT, R44, R71, PT ;  /* 0x000000472c00720c */ /* 0x000fe20003fa6270 */
[----:B0-----:R-:W-:Y:S01]  /*17c0*/  IMAD.WIDE.U32 R10, R16, UR5, R8 ;  /* 0x00000005100a7c25 */ /* 0x001fe2000f8e0008 */
[----:B------:R-:W-:-:S02]  /*17d0*/  LEA R12, P1, R4, R51, 0x1 ;  /* 0x00000033040c7211 */ /* 0x000fc400078208ff */
[-C--:B------:R-:W-:Y:S01]  /*17e0*/  ISETP.GE.AND P4, PT, R46, R71.reuse, PT ;  /* 0x000000472e00720c */ /* 0x080fe20003f86270 */
[----:B------:R-:W-:Y:S01]  /*17f0*/  IMAD R9, R21, UR5, R5 ;  /* 0x0000000515097c24 */ /* 0x000fe2000f8e0205 */
[----:B------:R-:W-:Y:S01]  /*1800*/  LEA R14, P0, R10, R18, 0x3 ;  /* 0x000000120a0e7211 */ /* 0x000fe200078018ff */
[----:B------:R-:W-:Y:S01]  /*1810*/  IMAD.WIDE.U32 R6, R22, UR5, R6 ;  /* 0x0000000516067c25 */ /* 0x000fe2000f8e0006 */
[----:B------:R-:W-:Y:S02]  /*1820*/  ISETP.GE.AND P3, PT, R47, R71, PT ;  /* 0x000000472f00720c */ /* 0x000fe40003f66270 */
[----:B------:R-:W-:Y:S01]  /*1830*/  LEA.HI.X R13, R4, R55, R9, 0x1, P1 ;  /* 0x00000037040d7211 */ /* 0x000fe200008f0c09 */
[----:B------:R-:W-:Y:S01]  /*1840*/  IMAD R5, R23, UR5, R7 ;  /* 0x0000000517057c24 */ /* 0x000fe2000f8e0207 */
[----:B------:R-:W-:Y:S01]  /*1850*/  ISETP.NE.AND P1, PT, R96, RZ, PT ;  /* 0x000000ff6000720c */ /* 0x000fe20003f25270 */
[----:B------:R-:W-:Y:S01]  /*1860*/  IMAD R7, R17, UR5, R11 ;  /* 0x0000000511077c24 */ /* 0x000fe2000f8e020b */
[----:B------:R-:W-:-:S02]  /*1870*/  LEA R8, P2, R6, R53, 0x1 ;  /* 0x0000003506087211 */ /* 0x000fc400078408ff */
[----:B------:R-:W-:Y:S02]  /*1880*/  PRMT R11, RZ, 0x7610, R11 ;  /* 0x00007610ff0b7816 */ /* 0x000fe4000000000b */
[--C-:B------:R-:W-:Y:S02]  /*1890*/  LEA.HI.X R9, R6, R57, R5.reuse, 0x1, P2 ;  /* 0x0000003906097211 */ /* 0x100fe400010f0c05 */
[----:B------:R-:W-:Y:S02]  /*18a0*/  PRMT R5, RZ, 0x7610, R5 ;  /* 0x00007610ff057816 */ /* 0x000fe40000000005 */
[----:B------:R-:W-:Y:S01]  /*18b0*/  LEA.HI.X R15, R10, R19, R7, 0x3, P0 ;  /* 0x000000130a0f7211 */ /* 0x000fe200000f1c07 */
[----:B------:R-:W2:Y:S01]  /*18c0*/  @!P5 LDG.E.U16 R11, desc[UR18][R12.64+0x80] ;  /* 0x000080120c0bd981 */ /* 0x000ea2000c1e1500 */
[-C--:B------:R-:W-:Y:S02]  /*18d0*/  ISETP.GE.AND P2, PT, R48, R71.reuse, PT ;  /* 0x000000473000720c */ /* 0x080fe40003f46270 */
[-C--:B------:R-:W-:Y:S01]  /*18e0*/  ISETP.GE.AND P0, PT, R50, R71.reuse, PT ;  /* 0x000000473200720c */ /* 0x080fe20003f06270 */
[----:B------:R-:W3:Y:S01]  /*18f0*/  @!P1 LDG.E.U16 R5, desc[UR18][R12.64] ;  /* 0x000000120c059981 */ /* 0x000ee2000c1e1500 */
[----:B------:R-:W-:-:S02]  /*1900*/  ISETP.GE.AND P1, PT, R49, R71, PT ;  /* 0x000000473100720c */ /* 0x000fc40003f26270 */
[----:B------:R-:W-:Y:S01]  /*1910*/  PRMT R7, RZ, 0x7610, R7 ;  /* 0x00007610ff077816 */ /* 0x000fe20000000007 */
[----:B------:R-:W4:Y:S01]  /*1920*/  LDG.E.64 R14, desc[UR18][R14.64] ;  /* 0x000000120e0e7981 */ /* 0x000f22000c1e1b00 */
[----:B------:R-:W-:Y:S02]  /*1930*/  PRMT R25, RZ, 0x7610, R25 ;  /* 0x00007610ff197816 */ /* 0x000fe40000000019 */
[----:B------:R-:W-:Y:S02]  /*1940*/  PRMT R81, RZ, 0x7610, R81 ;  /* 0x00007610ff517816 */ /* 0x000fe40000000051 */
[----:B------:R-:W-:Y:S01]  /*1950*/  PRMT R83, RZ, 0x7610, R83 ;  /* 0x00007610ff537816 */ /* 0x000fe20000000053 */
[----:B------:R-:W5:Y:S01]  /*1960*/  @!P6 LDG.E.U16 R7, desc[UR18][R12.64+0x40] ;  /* 0x000040120c07e981 */ /* 0x000f62000c1e1500 */
[----:B------:R-:W-:Y:S02]  /*1970*/  PRMT R85, RZ, 0x7610, R85 ;  /* 0x00007610ff557816 */ /* 0x000fe40000000055 */
[----:B------:R-:W-:Y:S01]  /*1980*/  PRMT R87, RZ, 0x7610, R87 ;  /* 0x00007610ff577816 */ /* 0x000fe20000000057 */
[----:B------:R-:W4:Y:S04]  /*1990*/  @!P4 LDG.E.U16 R25, desc[UR18][R12.64+0xc0] ;  /* 0x0000c0120c19c981 */ /* 0x000f28000c1e1500 */
[----:B------:R-:W4:Y:S04]  /*19a0*/  @!P3 LDG.E.U16 R81, desc[UR18][R12.64+0x100] ;  /* 0x000100120c51b981 */ /* 0x000f28000c1e1500 */
[----:B------:R-:W4:Y:S04]  /*19b0*/  @!P2 LDG.E.U16 R83, desc[UR18][R12.64+0x140] ;  /* 0x000140120c53a981 */ /* 0x000f28000c1e1500 */
[----:B------:R-:W4:Y:S04]  /*19c0*/  @!P1 LDG.E.U16 R85, desc[UR18][R12.64+0x180] ;  /* 0x000180120c559981 */ /* 0x000f28000c1e1500 */
[----:B------:R0:W4:Y:S01]  /*19d0*/  @!P0 LDG.E.U16 R87, desc[UR18][R12.64+0x1c0] ;  /* 0x0001c0120c578981 */ /* 0x000122000c1e1500 */
[----:B------:R-:W-:-:S02]  /*19e0*/  P2R R4, PR, RZ, 0x40 ;  /* 0x00000040ff047803 */ /* 0x000fc40000000000 */
[----:B------:R-:W-:Y:S02]  /*19f0*/  ISETP.GE.AND P6, PT, R40, R71, PT ;  /* 0x000000472800720c */ /* 0x000fe40003fc6270 */
[----:B------:R-:W-:Y:S02]  /*1a00*/  PRMT R97, RZ, 0x7610, R97 ;  /* 0x00007610ff617816 */ /* 0x000fe40000000061 */
[----:B0-----:R-:W-:Y:S02]  /*1a10*/  PRMT R13, RZ, 0x7610, R13 ;  /* 0x00007610ff0d7816 */ /* 0x001fe4000000000d */
[----:B------:R-:W-:Y:S02]  /*1a20*/  PRMT R95, RZ, 0x7610, R95 ;  /* 0x00007610ff5f7816 */ /* 0x000fe4000000005f */
[----:B------:R-:W-:Y:S01]  /*1a30*/  PRMT R99, RZ, 0x7610, R99 ;  /* 0x00007610ff637816 */ /* 0x000fe20000000063 */
[----:B---3--:R0:W-:Y:S04]  /*1a40*/  STS.U16 [R56], R5 ;  /* 0x0000000538007388 */ /* 0x0081e80000000400 */
[----:B--2---:R1:W-:Y:S01]  /*1a50*/  STS.U16 [R56+0x84], R11 ;  /* 0x0000840b38007388 */ /* 0x0043e20000000400 */
[----:B0-----:R-:W-:-:S03]  /*1a60*/  PRMT R5, RZ, 0x7610, R5 ;  /* 0x00007610ff057816 */ /* 0x001fc60000000005 */
[----:B-----5:R-:W-:Y:S04]  /*1a70*/  STS.U16 [R56+0x42], R7 ;  /* 0x0000420738007388 */ /* 0x020fe80000000400 */
[----:B----4-:R0:W-:Y:S04]  /*1a80*/  STS.U16 [R56+0xc6], R25 ;  /* 0x0000c61938007388 */ /* 0x0101e80000000400 */
[----:B------:R-:W-:Y:S04]  /*1a90*/  STS.U16 [R56+0x108], R81 ;  /* 0x0001085138007388 */ /* 0x000fe80000000400 */
[----:B------:R2:W-:Y:S04]  /*1aa0*/  STS.U16 [R56+0x14a], R83 ;  /* 0x00014a5338007388 */ /* 0x0005e80000000400 */
[----:B------:R3:W-:Y:S04]  /*1ab0*/  STS.U16 [R56+0x18c], R85 ;  /* 0x00018c5538007388 */ /* 0x0007e80000000400 */
[----:B------:R4:W-:Y:S01]  /*1ac0*/  STS.U16 [R56+0x1ce], R87 ;  /* 0x0001ce5738007388 */ /* 0x0009e20000000400 */
[----:B------:R-:W-:-:S03]  /*1ad0*/  NOP ;  /* 0x0000000000007918 */ /* 0x000fc60000000000 */
[----:B------:R-:W5:Y:S01]  /*1ae0*/  @!P1 LDG.E.U16 R5, desc[UR18][R8.64+0x180] ;  /* 0x0001801208059981 */ /* 0x000f62000c1e1500 */
[----:B-1----:R-:W-:-:S03]  /*1af0*/  PRMT R11, RZ, 0x7610, R11 ;  /* 0x00007610ff0b7816 */ /* 0x002fc6000000000b */
[----:B------:R-:W5:Y:S01]  /*1b00*/  @!P6 LDG.E.U16 R97, desc[UR18][R8.64] ;  /* 0x000000120861e981 */ /* 0x000f62000c1e1500 */
[----:B------:R-:W-:-:S03]  /*1b10*/  ISETP.NE.AND P6, PT, R4, RZ, PT ;  /* 0x000000ff0400720c */ /* 0x000fc60003fc5270 */
[----:B------:R-:W5:Y:S01]  /*1b20*/  @!P2 LDG.E.U16 R13, desc[UR18][R8.64+0x140] ;  /* 0x00014012080da981 */ /* 0x000f62000c1e1500 */
[----:B0-----:R-:W-:Y:S02]  /*1b30*/  PRMT R25, RZ, 0x7610, R25 ;  /* 0x00007610ff197816 */ /* 0x001fe40000000019 */
[----:B------:R-:W-:Y:S01]  /*1b40*/  PRMT R7, RZ, 0x7610, R7 ;  /* 0x00007610ff077816 */ /* 0x000fe20000000007 */
[----:B------:R-:W5:Y:S04]  /*1b50*/  @!P0 LDG.E.U16 R11, desc[UR18][R8.64+0x1c0] ;  /* 0x0001c012080b8981 */ /* 0x000f68000c1e1500 */
[----:B------:R-:W5:Y:S04]  /*1b60*/  @!P5 LDG.E.U16 R25, desc[UR18][R8.64+0x80] ;  /* 0x000080120819d981 */ /* 0x000f68000c1e1500 */
[----:B------:R-:W5:Y:S04]  /*1b70*/  @!P6 LDG.E.U16 R95, desc[UR18][R8.64+0x40] ;  /* 0x00004012085fe981 */ /* 0x000f68000c1e1500 */
[----:B------:R-:W5:Y:S04]  /*1b80*/  @!P4 LDG.E.U16 R7, desc[UR18][R8.64+0xc0] ;  /* 0x0000c0120807c981 */ /* 0x000f68000c1e1500 */
[----:B------:R0:W5:Y:S01]  /*1b90*/  @!P3 LDG.E.U16 R99, desc[UR18][R8.64+0x100] ;  /* 0x000100120863b981 */ /* 0x000162000c1e1500 */
[----:B--2---:R-:W-:-:S03]  /*1ba0*/  FMUL.FTZ R83, R14, 1.4426950216293334961 ;  /* 0x3fb8aa3b0e537820 */ /* 0x004fc60000410000 */
[----:B------:R-:W1:Y:S04]  /*1bb0*/  LDS.U16 R14, [R72] ;  /* 0x00000000480e7984 */ /* 0x000e680000000400 */
[----:B------:R-:W2:Y:S01]  /*1bc0*/  LDS.U16 R24, [R73+0x2] ;  /* 0x0000020049187984 */ /* 0x000ea20000000400 */
[C---:B------:R-:W-:Y:S01]  /*1bd0*/  FMUL.FTZ R6, R15.reuse, R60 ;  /* 0x0000003c0f067220 */ /* 0x040fe20000410000 */
[C---:B------:R-:W-:Y:S02]  /*1be0*/  FMUL.FTZ R4, R15.reuse, R58 ;  /* 0x0000003a0f047220 */ /* 0x040fe40000410000 */
[----:B------:R-:W2:Y:S01]  /*1bf0*/  LDS.U16 R81, [R75+0x6] ;  /* 0x000006004b517984 */ /* 0x000ea20000000400 */
[----:B------:R-:W-:Y:S01]  /*1c00*/  FMUL.RZ R12, R6, 0.15915493667125701904 ;  /* 0x3e22f983060c7820 */ /* 0x000fe2000040c000 */
[----:B------:R-:W-:-:S02]  /*1c10*/  FMUL.FTZ R6, R15, R62 ;  /* 0x0000003e0f067220 */ /* 0x000fc40000410000 */
[----:B------:R-:W2:Y:S01]  /*1c20*/  LDS.U16 R80, [R74+0x4] ;  /* 0x000004004a507984 */ /* 0x000ea20000000400 */
[----:B------:R-:W-:Y:S01]  /*1c30*/  FMUL.RZ R10, R4, 0.15915493667125701904 ;  /* 0x3e22f983040a7820 */ /* 0x000fe2000040c000 */
[----:B------:R-:W-:Y:S01]  /*1c40*/  FMUL.RZ R82, R6, 0.15915493667125701904 ;  /* 0x3e22f98306527820 */ /* 0x000fe2000040c000 */
[C---:B------:R-:W-:Y:S01]  /*1c50*/  FMUL.FTZ R4, R83.reuse, R58 ;  /* 0x0000003a53047220 */ /* 0x040fe20000410000 */
[----:B0-----:R-:W-:Y:S01]  /*1c60*/  LDS.U16 R9, [R76+0x8] ;  /* 0x000008004c097984 */ /* 0x001fe20000000400 */
[----:B---3--:R-:W-:Y:S01]  /*1c70*/  MUFU.SIN R85, R10 ;  /* 0x0000000a00557308 */ /* 0x008fe20000000400 */
[----:B------:R-:W-:-:S07]  /*1c80*/  FMUL.FTZ R8, R83, R60 ;  /* 0x0000003c53087220 */ /* 0x000fce0000410000 */
[----:B----4-:R0:W3:Y:S02]  /*1c90*/  MUFU.COS R87, R10 ;  /* 0x0000000a00577308 */ /* 0x0100e40000000000 */
[----:B0-----:R-:W-:-:S06]  /*1ca0*/  FMUL.FTZ R10, R83, R62 ;  /* 0x0000003e530a7220 */ /* 0x001fcc0000410000 */
[----:B------:R-:W-:Y:S08]  /*1cb0*/  MUFU.SIN R93, R82 ;  /* 0x00000052005d7308 */ /* 0x000ff00000000400 */
[----:B------:R-:W0:Y:S08]  /*1cc0*/  MUFU.COS R101, R82 ;  /* 0x0000005200657308 */ /* 0x000e300000000000 */
[----:B------:R-:W-:Y:S08]  /*1cd0*/  MUFU.SIN R89, R12 ;  /* 0x0000000c00597308 */ /* 0x000ff00000000400 */
[----:B------:R4:W2:Y:S08]  /*1ce0*/  MUFU.COS R91, R12 ;  /* 0x0000000c005b7308 */ /* 0x0008b00000000000 */
[----:B------:R-:W3:Y:S01]  /*1cf0*/  MUFU.EX2 R98, R4 ;  /* 0x0000000400627308 */ /* 0x000ee20000000800 */
[----:B----4-:R-:W4:Y:S03]  /*1d00*/  LDS.U16 R12, [R77+0xa] ;  /* 0x00000a004d0c7984 */ /* 0x010f260000000400 */
[----:B------:R-:W0:Y:S01]  /*1d10*/  MUFU.EX2 R10, R10 ;  /* 0x0000000a000a7308 */ /* 0x000e220000000800 */
[----:B------:R-:W-:-:S03]  /*1d20*/  FMUL.FTZ R15, R15, R64 ;  /* 0x000000400f0f7220 */ /* 0x000fc60000410000 */
[----:B------:R-:W2:Y:S01]  /*1d30*/  MUFU.EX2 R8, R8 ;  /* 0x0000000800087308 */ /* 0x000ea20000000800 */
[----:B------:R-:W-:Y:S01]  /*1d40*/  FMUL.RZ R84, R15, 0.15915493667125701904 ;  /* 0x3e22f9830f547820 */ /* 0x000fe2000040c000 */
[----:B------:R-:W-:Y:S01]  /*1d50*/  FMUL.FTZ R6, R83, R64 ;  /* 0x0000004053067220 */ /* 0x000fe20000410000 */
[----:B-1----:R-:W-:Y:S02]  /*1d60*/  HADD2.F32 R15, -RZ, R14.H0_H0 ;  /* 0x2000000eff0f7230 */ /* 0x002fe40000004100 */
[C---:B---3--:R-:W-:Y:S01]  /*1d70*/  FMUL.FTZ R4, R98.reuse, R87 ;  /* 0x0000005762047220 */ /* 0x048fe20000410000 */
[----:B------:R-:W-:Y:S02]  /*1d80*/  FMUL.FTZ R98, R98, R85 ;  /* 0x0000005562627220 */ /* 0x000fe40000410000 */
[----:B------:R-:W1:Y:S01]  /*1d90*/  MUFU.COS R85, R84 ;  /* 0x0000005400557308 */ /* 0x000e620000000000 */
[C---:B0-----:R-:W-:Y:S01]  /*1da0*/  FMUL.FTZ R101, R10.reuse, R101 ;  /* 0x000000650a657220 */ /* 0x041fe20000410000 */
[----:B------:R-:W-:-:S02]  /*1db0*/  FMUL.FTZ R82, R10, R93 ;  /* 0x0000005d0a527220 */ /* 0x000fc40000410000 */
[----:B------:R-:W0:Y:S01]  /*1dc0*/  LDS.U16 R10, [R79+0xe] ;  /* 0x00000e004f0a7984 */ /* 0x000e220000000400 */
[C---:B--2---:R-:W-:Y:S01]  /*1dd0*/  FMUL.FTZ R87, R8.reuse, R91 ;  /* 0x0000005b08577220 */ /* 0x044fe20000410000 */
[----:B------:R-:W-:Y:S01]  /*1de0*/  FMUL.FTZ R86, R8, R89 ;  /* 0x0000005908567220 */ /* 0x000fe20000410000 */
[----:B------:R-:W-:Y:S01]  /*1df0*/  HADD2.F32 R83, -RZ, R24.H0_H0 ;  /* 0x20000018ff537230 */ /* 0x000fe20000004100 */
[----:B------:R-:W1:Y:S01]  /*1e00*/  MUFU.EX2 R6, R6 ;  /* 0x0000000600067308 */ /* 0x000e620000000800 */
[----:B------:R-:W2:Y:S01]  /*1e10*/  LDS.U16 R8, [R78+0xc] ;  /* 0x00000c004e087984 */ /* 0x000ea20000000400 */
[----:B------:R-:W-:Y:S01]  /*1e20*/  FMUL.FTZ R15, R70, R15 ;  /* 0x0000000f460f7220 */ /* 0x000fe20000410000 */
[-C--:B------:R-:W-:Y:S01]  /*1e30*/  ISETP.GE.U32.AND P0, PT, R29, R52.reuse, PT ;  /* 0x000000341d00720c */ /* 0x080fe20003f06070 */
[----:B------:R-:W3:Y:S01]  /*1e40*/  MUFU.SIN R91, R84 ;  /* 0x00000054005b7308 */ /* 0x000ee20000000400 */
[----:B------:R-:W-:Y:S01]  /*1e50*/  ISETP.GE.U32.AND P1, PT, R34, R52, PT ;  /* 0x000000342200720c */ /* 0x000fe20003f26070 */
[----:B------:R-:W-:Y:S01]  /*1e60*/  FMUL.FTZ R83, R70, R83 ;  /* 0x0000005346537220 */ /* 0x000fe20000410000 */
[----:B------:R-:W-:Y:S01]  /*1e70*/  HADD2.F32 R14, -RZ, R81.H0_H0 ;  /* 0x20000051ff0e7230 */ /* 0x000fe20000004100 */
[----:B------:R-:W-:Y:S01]  /*1e80*/  FSEL R88, R15, RZ, !P0 ;  /* 0x000000ff0f587208 */ /* 0x000fe20004000000 */
[----:B------:R-:W-:Y:S01]  /*1e90*/  HADD2.F32 R80, -RZ, R80.H0_H0 ;  /* 0x20000050ff507230 */ /* 0x000fe20000004100 */
[----:B------:R-:W-:-:S02]  /*1ea0*/  FSEL R86, R86, RZ, !P1 ;  /* 0x000000ff56567208 */ /* 0x000fc40004800000 */
[----:B------:R-:W-:Y:S01]  /*1eb0*/  FSEL R89, R83, RZ, !P0 ;  /* 0x000000ff53597208 */ /* 0x000fe20004000000 */
[----:B------:R-:W-:Y:S01]  /*1ec0*/  FMUL.FTZ R14, R59, R14 ;  /* 0x0000000e3b0e7220 */ /* 0x000fe20000410000 */
[----:B------:R-:W-:Y:S01]  /*1ed0*/  FSEL R87, R87, 1, !P1 ;  /* 0x3f80000057577808 */ /* 0x000fe20004800000 */
[----:B------:R-:W-:Y:S01]  /*1ee0*/  FMUL.FTZ R80, R59, R80 ;  /* 0x000000503b507220 */ /* 0x000fe20000410000 */
[-C--:B------:R-:W-:Y:S01]  /*1ef0*/  FMUL.FTZ R24, R88, R86.reuse ;  /* 0x0000005658187220 */ /* 0x080fe20000410000 */
[----:B-1----:R-:W-:Y:S01]  /*1f00*/  FMUL.FTZ R15, R6, R85 ;  /* 0x00000055060f7220 */ /* 0x002fe20000410000 */
[----:B------:R-:W-:Y:S01]  /*1f10*/  FMUL.FTZ R81, R89, R86 ;  /* 0x0000005659517220 */ /* 0x000fe20000410000 */
[----:B------:R-:W-:Y:S01]  /*1f20*/  ISETP.GE.U32.AND P2, PT, R35, R52, PT ;  /* 0x000000342300720c */ /* 0x000fe20003f46070 */
[-C--:B------:R-:W-:Y:S01]  /*1f30*/  FFMA.FTZ R24, R89, R87.reuse, R24 ;  /* 0x0000005759187223 */ /* 0x080fe20000010018 */
[----:B------:R-:W-:Y:S01]  /*1f40*/  FSEL R85, R14, RZ, !P1 ;  /* 0x000000ff0e557208 */ /* 0x000fe20004800000 */
[----:B------:R-:W-:Y:S01]  /*1f50*/  FFMA.FTZ R81, R88, R87, -R81 ;  /* 0x0000005758517223 */ /* 0x000fe20000010851 */
[----:B------:R-:W-:Y:S01]  /*1f60*/  FSEL R90, R80, RZ, !P1 ;  /* 0x000000ff505a7208 */ /* 0x000fe20004800000 */
[----:B----4-:R-:W-:Y:S01]  /*1f70*/  HADD2.F32 R12, -RZ, R12.H0_H0 ;  /* 0x2000000cff0c7230 */ /* 0x010fe20000004100 */
[----:B------:R-:W-:Y:S01]  /*1f80*/  FSEL R82, R82, RZ, !P2 ;  /* 0x000000ff52527208 */ /* 0x000fe20005000000 */
[----:B------:R-:W-:Y:S01]  /*1f90*/  FADD.FTZ R24, R85, R24 ;  /* 0x0000001855187221 */ /* 0x000fe20000010000 */
[----:B---3--:R-:W-:Y:S01]  /*1fa0*/  FMUL.FTZ R83, R6, R91 ;  /* 0x0000005b06537220 */ /* 0x008fe20000410000 */
[----:B------:R-:W-:Y:S01]  /*1fb0*/  FADD.FTZ R14, R90, R81 ;  /* 0x000000515a0e7221 */ /* 0x000fe20000010000 */
[----:B------:R-:W-:Y:S01]  /*1fc0*/  FSEL R81, R101, 1, !P2 ;  /* 0x3f80000065517808 */ /* 0x000fe20005000000 */
[----:B------:R-:W-:-:S02]  /*1fd0*/  HADD2.F32 R6, -RZ, R9.H0_H0 ;  /* 0x20000009ff067230 */ /* 0x000fc40000004100 */
[C---:B------:R-:W-:Y:S01]  /*1fe0*/  FMUL.FTZ R80, R82.reuse, R24 ;  /* 0x0000001852507220 */ /* 0x040fe20000410000 */
[----:B------:R-:W-:Y:S01]  /*1ff0*/  FMUL.FTZ R12, R61, R12 ;  /* 0x0000000c3d0c7220 */ /* 0x000fe20000410000 */
[----:B------:R-:W-:Y:S01]  /*2000*/  FMUL.FTZ R91, R82, R14 ;  /* 0x0000000e525b7220 */ /* 0x000fe20000410000 */
[----:B------:R-:W-:Y:S01]  /*2010*/  ISETP.GE.U32.AND P1, PT, R36, R52, PT ;  /* 0x000000342400720c */ /* 0x000fe20003f26070 */
[----:B------:R-:W-:Y:S01]  /*2020*/  FFMA.FTZ R9, R81, R14, -R80 ;  /* 0x0000000e51097223 */ /* 0x000fe20000010850 */
[----:B------:R-:W-:Y:S01]  /*2030*/  FMUL.FTZ R6, R61, R6 ;  /* 0x000000063d067220 */ /* 0x000fe20000410000 */
[----:B------:R-:W-:Y:S01]  /*2040*/  FSEL R80, R12, RZ, !P2 ;  /* 0x000000ff0c507208 */ /* 0x000fe20005000000 */
[----:B------:R-:W-:Y:S01]  /*2050*/  FFMA.FTZ R91, R81, R24, R91 ;  /* 0x00000018515b7223 */ /* 0x000fe2000001005b */
[----:B------:R-:W-:Y:S02]  /*2060*/  FSEL R83, R83, RZ, !P1 ;  /* 0x000000ff53537208 */ /* 0x000fe40004800000 */
[----:B------:R-:W-:Y:S01]  /*2070*/  FSEL R84, R6, RZ, !P2 ;  /* 0x000000ff06547208 */ /* 0x000fe20005000000 */
[----:B------:R-:W-:Y:S01]  /*2080*/  FADD.FTZ R6, R80, R91 ;  /* 0x0000005b50067221 */ /* 0x000fe20000010000 */
[----:B0-----:R-:W-:Y:S01]  /*2090*/  HADD2.F32 R10, -RZ, R10.H0_H0 ;  /* 0x2000000aff0a7230 */ /* 0x001fe20000004100 */
[----:B------:R-:W-:-:S02]  /*20a0*/  FSEL R100, R4, 1, !P0 ;  /* 0x3f80000004647808 */ /* 0x000fc40004000000 */
[----:B------:R-:W-:Y:S01]  /*20b0*/  FSEL R91, R15, 1, !P1 ;  /* 0x3f8000000f5b7808 */ /* 0x000fe20004800000 */
[----:B------:R-:W-:Y:S01]  /*20c0*/  FADD.FTZ R4, R84, R9 ;  /* 0x0000000954047221 */ /* 0x000fe20000010000 */
[----:B------:R-:W-:Y:S01]  /*20d0*/  FMUL.FTZ R12, R83, R6 ;  /* 0x00000006530c7220 */ /* 0x000fe20000410000 */
[----:B--2---:R-:W-:Y:S01]  /*20e0*/  HADD2.F32 R8, -RZ, R8.H0_H0 ;  /* 0x20000008ff087230 */ /* 0x004fe20000004100 */
[----:B------:R-:W-:Y:S01]  /*20f0*/  FSEL R98, R98, RZ, !P0 ;  /* 0x000000ff62627208 */ /* 0x000fe20004000000 */
[----:B------:R-:W-:Y:S01]  /*2100*/  FMUL.FTZ R10, R63, R10 ;  /* 0x0000000a3f0a7220 */ /* 0x000fe20000410000 */
[----:B------:R-:W-:Y:S01]  /*2110*/  FFMA.FTZ R12, R91, R4, -R12 ;  /* 0x000000045b0c7223 */ /* 0x000fe2000001080c */
[----:B------:R-:W-:Y:S01]  /*2120*/  FMUL.FTZ R15, R100, R86 ;  /* 0x00000056640f7220 */ /* 0x000fe20000410000 */
[----:B------:R-:W-:Y:S01]  /*2130*/  FMUL.FTZ R4, R83, R4 ;  /* 0x0000000453047220 */ /* 0x000fe20000410000 */
[----:B------:R-:W-:Y:S01]  /*2140*/  FMUL.FTZ R8, R63, R8 ;  /* 0x000000083f087220 */ /* 0x000fe20000410000 */
[----:B------:R-:W-:Y:S01]  /*2150*/  FMUL.FTZ R9, R98, R86 ;  /* 0x0000005662097220 */ /* 0x000fe20000410000 */
[----:B------:R-:W-:Y:S01]  /*2160*/  FSEL R92, R10, RZ, !P1 ;  /* 0x000000ff0a5c7208 */ /* 0x000fe20004800000 */
[-C--:B------:R-:W-:Y:S01]  /*2170*/  FFMA.FTZ R15, R98, R87.reuse, R15 ;  /* 0x00000057620f7223 */ /* 0x080fe2000001000f */
[----:B------:R-:W-:Y:S01]  /*2180*/  FFMA.FTZ R101, R91, R6, R4 ;  /* 0x000000065b657223 */ /* 0x000fe20000010004 */
[----:B------:R-:W-:Y:S01]  /*2190*/  FFMA.FTZ R9, R100, R87, -R9 ;  /* 0x0000005764097223 */ /* 0x000fe20000010809 */
[----:B------:R-:W-:Y:S01]  /*21a0*/  FSEL R93, R8, RZ, !P1 ;  /* 0x000000ff085d7208 */ /* 0x000fe20004800000 */
[----:B------:R-:W-:Y:S01]  /*21b0*/  FMUL.FTZ R4, R82, R15 ;  /* 0x0000000f52047220 */ /* 0x000fe20000410000 */
[----:B------:R-:W-:Y:S01]  /*21c0*/  FADD.FTZ R102, R92, R101 ;  /* 0x000000655c667221 */ /* 0x000fe20000010000 */
[----:B------:R-:W-:-:S02]  /*21d0*/  FMUL.FTZ R6, R82, R9 ;  /* 0x0000000952067220 */ /* 0x000fc40000410000 */
[----:B------:R-:W-:Y:S01]  /*21e0*/  FFMA.FTZ R4, R81, R9, -R4 ;  /* 0x0000000951047223 */ /* 0x000fe20000010804 */
[----:B------:R-:W-:Y:S01]  /*21f0*/  FADD.FTZ R101, R93, R12 ;  /* 0x0000000c5d657221 */ /* 0x000fe20000010000 */
[----:B------:R-:W0:Y:S01]  /*2200*/  SHFL.UP PT, R9, R102, 0x1, RZ ;  /* 0x0420000066097989 */ /* 0x000e2200000e00ff */
[----:B------:R-:W-:Y:S01]  /*2210*/  FFMA.FTZ R6, R81, R15, R6 ;  /* 0x0000000f51067223 */ /* 0x000fe20000010006 */
[C---:B------:R-:W-:Y:S02]  /*2220*/  FMUL.FTZ R104, R83.reuse, R4 ;  /* 0x0000000453687220 */ /* 0x040fe40000410000 */
[----:B------:R-:W1:Y:S01]  /*2230*/  SHFL.UP PT, R8, R101, 0x1, RZ ;  /* 0x0420000065087989 */ /* 0x000e6200000e00ff */
[-C--:B------:R-:W-:Y:S01]  /*2240*/  FMUL.FTZ R103, R83, R6.reuse ;  /* 0x0000000653677220 */ /* 0x080fe20000410000 */
[----:B------:R-:W-:-:S03]  /*2250*/  FFMA.FTZ R104, R91, R6, R104 ;  /* 0x000000065b687223 */ /* 0x000fc60000010068 */
[----:B------:R-:W-:Y:S02]  /*2260*/  FFMA.FTZ R103, R91, R4, -R103 ;  /* 0x000000045b677223 */ /* 0x000fe40000010867 */
        /* <DEDUP_REMOVED lines=58> */
[----:B------:R-:W-:Y:S01]  /*2610*/  @P0 FFMA.FTZ R103, R103, R4, -R9 ;  /* 0x0000000467670223 */ /* 0x000fe20000010809 */
[----:B------:R-:W1:Y:S02]  /*2620*/  S2UR UR7, SR_CgaCtaId ;  /* 0x00000000000779c3 */ /* 0x000e640000008800 */
[----:B-----5:R-:W-:Y:S04]  /*2630*/  STS.U16 [R56+0x39c], R5 ;  /* 0x00039c0538007388 */ /* 0x020fe80000000400 */
[----:B------:R-:W2:Y:S04]  /*2640*/  SHFL.UP PT, R4, R104, 0x10, RZ ;  /* 0x0600000068047989 */ /* 0x000ea800000e00ff */
[----:B------:R-:W3:Y:S01]  /*2650*/  SHFL.UP PT, R5, R101, 0x10, RZ ;  /* 0x0600000065057989 */ /* 0x000ee200000e00ff */
[----:B------:R-:W-:-:S03]  /*2660*/  ISETP.NE.AND P6, PT, R94, RZ, PT ;  /* 0x000000ff5e00720c */ /* 0x000fc60003fc5270 */
[----:B------:R-:W-:Y:S04]  /*2670*/  STS.U16 [R56+0x35a], R13 ;  /* 0x00035a0d38007388 */ /* 0x000fe80000000400 */
[----:B------:R-:W4:Y:S01]  /*2680*/  SHFL.UP PT, R13, R103, 0x10, RZ ;  /* 0x06000000670d7989 */ /* 0x000f2200000e00ff */
[----:B------:R-:W-:Y:S01]  /*2690*/  ULEA UR11, UR5, UR6, 0x4 ;  /* 0x00000006050b7291 */ /* 0x000fe2000f8e20ff */
[----:B------:R-:W-:Y:S01]  /*26a0*/  HFMA2 R8, -RZ, RZ, 1.875, 0 ;  /* 0x3f800000ff087431 */ /* 0x000fe200000001ff */
[----:B------:R-:W-:Y:S01]  /*26b0*/  MOV R9, RZ ;  /* 0x000000ff00097202 */ /* 0x000fe20000000f00 */
[----:B------:R5:W-:Y:S04]  /*26c0*/  STS.U16 [R56+0x3de], R11 ;  /* 0x0003de0b38007388 */ /* 0x000be80000000400 */
[----:B------:R-:W-:Y:S01]  /*26d0*/  STS.U16 [R56+0x210], R97 ;  /* 0x0002106138007388 */ /* 0x000fe20000000400 */
[----:B-----5:R-:W-:-:S03]  /*26e0*/  CS2R R10, SRZ ;  /* 0x00000000000a7805 */ /* 0x020fc6000001ff00 */
[----:B------:R-:W-:Y:S04]  /*26f0*/  STS.U16 [R56+0x252], R95 ;  /* 0x0002525f38007388 */ /* 0x000fe80000000400 */
[----:B------:R-:W-:Y:S04]  /*2700*/  STS.U16 [R56+0x294], R25 ;  /* 0x0002941938007388 */ /* 0x000fe80000000400 */
[----:B------:R5:W-:Y:S04]  /*2710*/  STS.U16 [R56+0x2d6], R7 ;  /* 0x0002d60738007388 */ /* 0x000be80000000400 */
[----:B------:R-:W-:Y:S01]  /*2720*/  STS.U16 [R56+0x318], R99 ;  /* 0x0003186338007388 */ /* 0x000fe20000000400 */
[----:B------:R-:W-:-:S03]  /*2730*/  NOP ;  /* 0x0000000000007918 */ /* 0x000fc60000000000 */
[----:B------:R-:W4:Y:S01]  /*2740*/  @P6 LDS.128 R8, [UR11+0x460] ;  /* 0x0004600bff086984 */ /* 0x000f220008000c00 */
[-C--:B0-----:R-:W-:Y:S01]  /*2750*/  FMUL.FTZ R14, R104, R6.reuse ;  /* 0x00000006680e7220 */ /* 0x081fe20000410000 */
[C---:B-----5:R-:W-:Y:S01]  /*2760*/  FMUL.FTZ R7, R103.reuse, R6 ;  /* 0x0000000667077220 */ /* 0x060fe20000410000 */
[----:B------:R-:W-:Y:S01]  /*2770*/  ISETP.NE.AND P0, PT, R54, 0x1f, PT ;  /* 0x0000001f3600780c */ /* 0x000fe20003f05270 */
[----:B------:R-:W-:Y:S01]  /*2780*/  UMOV UR6, 0x400 ;  /* 0x0000040000067882 */ /* 0x000fe20000000000 */
[CC--:B--2---:R-:W-:Y:S01]  /*2790*/  FMUL.FTZ R12, R104.reuse, R4.reuse ;  /* 0x00000004680c7220 */ /* 0x0c4fe20000410000 */
[C---:B------:R-:W-:Y:S01]  /*27a0*/  FMUL.FTZ R4, R103.reuse, R4 ;  /* 0x0000000467047220 */ /* 0x040fe20000410000 */
[CC--:B---3--:R-:W-:Y:S01]  /*27b0*/  FFMA.FTZ R14, R103.reuse, R5.reuse, -R14 ;  /* 0x00000005670e7223 */ /* 0x0c8fe2000001080e */
[C---:B------:R-:W-:Y:S01]  /*27c0*/  FFMA.FTZ R7, R104.reuse, R5, R7 ;  /* 0x0000000568077223 */ /* 0x040fe20000010007 */
[----:B-1----:R-:W-:Y:S01]  /*27d0*/  ULEA UR6, UR7, UR6, 0x18 ;  /* 0x0000000607067291 */ /* 0x002fe2000f8ec0ff */
        /* <DEDUP_REMOVED lines=12> */
[----:B------:R0:W-:Y:S01]  /*28a0*/  @!P0 STS.128 [UR6+0x420], R12 ;  /* 0x0004200cff008988 */ /* 0x0001e20008000c06 */
[----:B------:R-:W-:Y:S01]  /*28b0*/  BAR.SYNC.DEFER_BLOCKING 0x0 ;  /* 0x0000000000007b1d */ /* 0x000fe20000010000 */
[----:B------:R-:W-:-:S02]  /*28c0*/  ISETP.NE.AND P1, PT, R54, RZ, PT ;  /* 0x000000ff3600720c */ /* 0x000fc40003f25270 */
        /* <DEDUP_REMOVED lines=32> */
[----:B------:R-:W-:Y:S01]  /*2ad0*/  FMUL.FTZ R15, R5, R11 ;  /* 0x0000000b050f7220 */ /* 0x000fe20000410000 */
        /* <DEDUP_REMOVED lines=31> */
.L_x_2374:
[----:B------:R-:W-:Y:S05]  /*2cd0*/  BSYNC.RECONVERGENT B0 ;  /* 0x0000000000007941 */ /* 0x000fea0003800200 */
.L_x_2373:
[----:B------:R-:W-:Y:S01]  /*2ce0*/  FADD.FTZ R81, R80, R81 ;  /* 0x0000005150517221 */ /* 0x000fe20000010000 */
[----:B------:R-:W-:Y:S01]  /*2cf0*/  FADD.FTZ R84, R84, R13 ;  /* 0x0000000d54547221 */ /* 0x000fe20000010000 */
[----:B------:R-:W-:Y:S01]  /*2d00*/  UIADD3 UR5, UPT, UPT, UR5, 0x1, URZ ;  /* 0x0000000105057890 */ /* 0x000fe2000fffe0ff */
[----:B------:R-:W-:Y:S02]  /*2d10*/  HADD2.F32 R107, -RZ, R107.H0_H0 ;  /* 0x2000006bff6b7230 */ /* 0x000fe40000004100 */
[C---:B0-----:R-:W-:Y:S01]  /*2d20*/  FMUL.FTZ R4, R83.reuse, R81 ;  /* 0x0000005153047220 */ /* 0x041fe20000410000 */
[-C--:B------:R-:W-:Y:S01]  /*2d30*/  FMUL.FTZ R6, R83, R84.reuse ;  /* 0x0000005453067220 */ /* 0x080fe20000410000 */
[----:B------:R-:W-:Y:S01]  /*2d40*/  FMUL.FTZ R8, R109, R89 ;  /* 0x000000596d087220 */ /* 0x000fe20000410000 */
[----:B------:R-:W-:Y:S02]  /*2d50*/  HADD2.F32 R105, -RZ, R105.H0_H0 ;  /* 0x20000069ff697230 */ /* 0x000fe40000004100 */
[C---:B------:R-:W-:Y:S01]  /*2d60*/  FFMA.FTZ R4, R91.reuse, R84, -R4 ;  /* 0x000000545b047223 */ /* 0x040fe20000010804 */
[----:B------:R-:W-:Y:S01]  /*2d70*/  FFMA.FTZ R91, R91, R81, R6 ;  /* 0x000000515b5b7223 */ /* 0x000fe20000010006 */
[----:B------:R-:W-:Y:S01]  /*2d80*/  HADD2.F32 R108, -RZ, R108.H0_H0 ;  /* 0x2000006cff6c7230 */ /* 0x000fe20000004100 */
[----:B------:R-:W-:Y:S01]  /*2d90*/  UISETP.GE.AND UP0, UPT, UR5, UR13, UPT ;  /* 0x0000000d0500728c */ /* 0x000fe2000bf06270 */
[----:B------:R-:W-:-:S02]  /*2da0*/  HADD2.F32 R106, -RZ, R106.H0_H0 ;  /* 0x2000006aff6a7230 */ /* 0x000fc40000004100 */
[----:B------:R-:W-:Y:S01]  /*2db0*/  FADD.FTZ R91, R92, R91 ;  /* 0x0000005b5c5b7221 */ /* 0x000fe20000010000 */
[----:B------:R-:W-:Y:S01]  /*2dc0*/  FFMA.FTZ R107, R107, R88, -R8 ;  /* 0x000000586b6b7223 */ /* 0x000fe20000010808 */
[----:B------:R-:W-:Y:S02]  /*2dd0*/  HADD2.F32 R95, -RZ, R95.H0_H0 ;  /* 0x2000005fff5f7230 */ /* 0x000fe40000004100 */
[----:B------:R-:W-:Y:S01]  /*2de0*/  FMUL.FTZ R8, R105, R85 ;  /* 0x0000005569087220 */ /* 0x000fe20000410000 */
[----:B------:R-:W-:Y:S02]  /*2df0*/  HADD2.F32 R99, -RZ, R99.H0_H0 ;  /* 0x20000063ff637230 */ /* 0x000fe40000004100 */
[----:B------:R-:W-:Y:S01]  /*2e00*/  FMUL.FTZ R108, R108, R81 ;  /* 0x000000516c6c7220 */ /* 0x000fe20000410000 */
[----:B------:R-:W-:Y:S02]  /*2e10*/  HADD2.F32 R97, -RZ, R97.H0_H0 ;  /* 0x20000061ff617230 */ /* 0x000fe40000004100 */
[----:B------:R-:W-:Y:S01]  /*2e20*/  FADD.FTZ R4, R93, R4 ;  /* 0x000000045d047221 */ /* 0x000fe20000010000 */
[----:B------:R-:W-:Y:S01]  /*2e30*/  FMUL.FTZ R106, R106, R91 ;  /* 0x0000005b6a6a7220 */ /* 0x000fe20000410000 */
[----:B------:R-:W-:Y:S01]  /*2e40*/  FFMA.FTZ R8, R95, R90, -R8 ;  /* 0x0000005a5f087223 */ /* 0x000fe20000010808 */
[----:B------:R-:W-:Y:S01]  /*2e50*/  FFMA.FTZ R99, R99, R84, -R108 ;  /* 0x0000005463637223 */ /* 0x000fe2000001086c */
[----:B------:R-:W-:Y:S01]  /*2e60*/  FFMA.FTZ R68, R107, 2, R68 ;  /* 0x400000006b447823 */ /* 0x000fe20000010044 */
[----:B------:R-:W-:Y:S01]  /*2e70*/  FFMA.FTZ R106, R97, R4, -R106 ;  /* 0x00000004616a7223 */ /* 0x000fe2000001086a */
[----:B------:R-:W-:Y:S01]  /*2e80*/  FFMA.FTZ R67, R8, 2, R67 ;  /* 0x4000000008437823 */ /* 0x000fe20000010043 */
[----:B------:R-:W-:-:S02]  /*2e90*/  FFMA.FTZ R66, R99, 2, R66 ;  /* 0x4000000063427823 */ /* 0x000fc40000010042 */
[----:B------:R-:W-:Y:S01]  /*2ea0*/  FFMA.FTZ R65, R106, 2, R65 ;  /* 0x400000006a417823 */ /* 0x000fe20000010041 */
[----:B------:R-:W-:Y:S06]  /*2eb0*/  BRA.U !UP0, `(.L_x_2375) ;  /* 0xffffffe908247547 */ /* 0x000fec000b83ffff */
.L_x_2372:
[----:B------:R-:W-:Y:S01]  /*2ec0*/  BAR.SYNC.DEFER_BLOCKING 0x0 ;  /* 0x0000000000007b1d */ /* 0x000fe20000010000 */
[----:B------:R-:W-:Y:S01]  /*2ed0*/  ISETP.NE.AND P0, PT, R28, RZ, PT ;  /* 0x000000ff1c00720c */ /* 0x000fe20003f05270 */
[----:B------:R-:W-:Y:S01]  /*2ee0*/  UIADD3 UR4, UPT, UPT, UR4, 0x1, URZ ;  /* 0x0000000104047890 */ /* 0x000fe2000fffe0ff */
[----:B------:R-:W-:Y:S02]  /*2ef0*/  F2FP.F16.F32.PACK_AB R64, R67, R68 ;  /* 0x000000444340723e */ /* 0x000fe400000000ff */
[----:B------:R-:W-:Y:S01]  /*2f00*/  F2FP.F16.F32.PACK_AB R65, R65, R66 ;  /* 0x000000424141723e */ /* 0x000fe200000000ff */
[----:B------:R-:W0:Y:S01]  /*2f10*/  LDCU.128 UR12, c[0x0][0x420] ;  /* 0x00008400ff0c77ac */ /* 0x000e220008000c00 */
[----:B------:R-:W-:-:S03]  /*2f20*/  UMOV UR7, URZ ;  /* 0x000000ff00077c82 */ /* 0x000fc60008000000 */
[----:B------:R-:W-:Y:S01]  /*2f30*/  STS.64 [R69], R64 ;  /* 0x0000004045007388 */ /* 0x000fe20000000a00 */
[----:B------:R-:W-:-:S03]  /*2f40*/  NOP ;  /* 0x0000000000007918 */ /* 0x000fc60000000000 */
[----:B------:R-:W-:Y:S04]  /*2f50*/  LDS.U16 R7, [R56] ;  /* 0x0000000038077984 */ /* 0x000fe80000000400 */
[----:B------:R-:W-:Y:S04]  /*2f60*/  LDS.U16 R9, [R56+0x40] ;  /* 0x0000400038097984 */ /* 0x000fe80000000400 */
[----:B------:R-:W-:Y:S04]  /*2f70*/  LDS.U16 R11, [R56+0x80] ;  /* 0x00008000380b7984 */ /* 0x000fe80000000400 */
[----:B------:R-:W-:Y:S04]  /*2f80*/  LDS.U16 R13, [R56+0xc0] ;  /* 0x0000c000380d7984 */ /* 0x000fe80000000400 */
[----:B------:R-:W-:Y:S01]  /*2f90*/  @!P0 STS [UR6+0x100], R52 ;  /* 0x00010034ff008988 */ /* 0x000fe20008000806 */
[----:B------:R-:W-:Y:S06]  /*2fa0*/  BAR.SYNC.DEFER_BLOCKING 0x0 ;  /* 0x0000000000007b1d */ /* 0x000fec0000010000 */
[----:B------:R-:W1:Y:S01]  /*2fb0*/  LDS R6, [UR6+0x100] ;  /* 0x00010006ff067984 */ /* 0x000e620008000800 */
[----:B------:R-:W-:Y:S01]  /*2fc0*/  UMOV UR6, UR10 ;  /* 0x0000000a00067c82 */ /* 0x000fe20008000000 */
[----:B------:R-:W2:Y:S01]  /*2fd0*/  LDCU.64 UR10, c[0x0][0x478] ;  /* 0x00008f00ff0a77ac */ /* 0x000ea20008000a00 */
[----:B0-----:R-:W-:-:S04]  /*2fe0*/  UIMAD.WIDE.U32 UR6, UR20, UR12, UR6 ;  /* 0x0000000c140672a5 */ /* 0x001fc8000f8e0006 */
[----:B------:R-:W-:Y:S02]  /*2ff0*/  UIMAD UR5, UR20, UR13, UR7 ;  /* 0x0000000d140572a4 */ /* 0x000fe4000f8e0207 */
[----:B------:R-:W-:Y:S02]  /*3000*/  MOV R5, UR7 ;  /* 0x0000000700057c02 */ /* 0x000fe40008000f00 */
[----:B------:R-:W-:Y:S02]  /*3010*/  MOV R4, UR6 ;  /* 0x0000000600047c02 */ /* 0x000fe40008000f00 */
[----:B------:R-:W-:-:S05]  /*3020*/  MOV R5, UR5 ;  /* 0x0000000500057c02 */ /* 0x000fca0008000f00 */
[----:B------:R-:W0:Y:S01]  /*3030*/  LDCU UR5, c[0x0][0x394] ;  /* 0x00007280ff0577ac */ /* 0x000e220008000800 */
[----:B------:R-:W-:-:S04]  /*3040*/  IMAD.WIDE.U32 R4, R27, UR14, R4 ;  /* 0x0000000e1b047c25 */ /* 0x000fc8000f8e0004 */
[----:B------:R-:W-:Y:S01]  /*3050*/  IMAD R8, R27, UR15, R5 ;  /* 0x0000000f1b087c24 */ /* 0x000fe2000f8e0205 */
[C---:B------:R-:W-:Y:S01]  /*3060*/  IADD3 R5, P4, PT, R33.reuse, R4, RZ ;  /* 0x0000000421057210 */ /* 0x040fe20007f9e0ff */
[----:B0-----:R-:W-:Y:S01]  /*3070*/  UISETP.GE.AND UP0, UPT, UR4, UR5, UPT ;  /* 0x000000050400728c */ /* 0x001fe2000bf06270 */
[-C--:B-1----:R-:W-:Y:S02]  /*3080*/  ISETP.GE.AND P0, PT, R33, R6.reuse, PT ;  /* 0x000000062100720c */ /* 0x082fe40003f06270 */
[-C--:B------:R-:W-:Y:S02]  /*3090*/  ISETP.GE.AND P1, PT, R37, R6.reuse, PT ;  /* 0x000000062500720c */ /* 0x080fe40003f26270 */
[-C--:B------:R-:W-:Y:S02]  /*30a0*/  ISETP.GE.AND P2, PT, R42, R6.reuse, PT ;  /* 0x000000062a00720c */ /* 0x080fe40003f46270 */
[----:B------:R-:W-:Y:S02]  /*30b0*/  ISETP.GE.AND P3, PT, R43, R6, PT ;  /* 0x000000062b00720c */ /* 0x000fe40003f66270 */
[----:B------:R-:W-:-:S02]  /*30c0*/  IADD3.X R6, PT, PT, RZ, R8, RZ, P4, !PT ;  /* 0x00000008ff067210 */ /* 0x000fc400027fe4ff */
[----:B--2---:R-:W-:-:S04]  /*30d0*/  LEA R4, P4, R5, UR10, 0x1 ;  /* 0x0000000a05047c11 */ /* 0x004fc8000f8808ff */
[----:B------:R-:W-:-:S05]  /*30e0*/  LEA.HI.X R5, R5, UR11, R6, 0x1, P4 ;  /* 0x0000000b05057c11 */ /* 0x000fca000a0f0c06 */
        /* <DEDUP_REMOVED lines=12> */
[----:B------:R-:W-:Y:S08]  /*31b0*/  BRA.U !UP0, `(.L_x_2376) ;  /* 0xffffffd508807547 */ /* 0x000ff0000b83ffff */
[----:B------:R-:W-:Y:S05]  /*31c0*/  EXIT ;  /* 0x000000000000794d */ /* 0x000fea0003800000 */
.L_x_2377:
        /* <DEDUP_REMOVED lines=11> */
.L_x_5068:


//--------------------- .text._Z25selective_scan_fwd_kernelI32Selective_Scan_fwd_kernel_traitsILi32ELi4ELi1ELb0ELb1ELb1ELb1EN3c104HalfENS1_7complexIfEEEEv13SSMParamsBase --------------------------
	.section	.text._Z25selective_scan_fwd_kernelI32Selective_Scan_fwd_kernel_traitsILi32ELi4ELi1ELb0ELb1ELb1ELb1EN3c104HalfENS1_7complexIfEEEEv13SSMParamsBase,"ax",@progbits
	.align	128
        .global         _Z25selective_scan_fwd_kernelI32Selective_Scan_fwd_kernel_traitsILi32ELi4ELi1ELb0ELb1ELb1ELb1EN3c104HalfENS1_7complexIfEEEEv13SSMParamsBase
        .type           _Z25selective_scan_fwd_kernelI32Selective_Scan_fwd_kernel_traitsILi32ELi4ELi1ELb0ELb1ELb1ELb1EN3c104HalfENS1_7complexIfEEEEv13SSMParamsBase,@function
        .size           _Z25selective_scan_fwd_kernelI32Selective_Scan_fwd_kernel_traitsILi32ELi4ELi1ELb0ELb1ELb1ELb1EN3c104HalfENS1_7complexIfEEEEv13SSMParamsBase,(.L_x_5069 - _Z25selective_scan_fwd_kernelI32Selective_Scan_fwd_kernel_traitsILi32ELi4ELi1ELb0ELb1ELb1ELb1EN3c104HalfENS1_7complexIfEEEEv13SSMParamsBase)
        .other          _Z25selective_scan_fwd_kernelI32Selective_Scan_fwd_kernel_traitsILi32ELi4ELi1ELb0ELb1ELb1ELb1EN3c104HalfENS1_7complexIfEEEEv13SSMParamsBase,@"STO_CUDA_ENTRY STV_DEFAULT"
_Z25selective_scan_fwd_kernelI32Selective_Scan_fwd_kernel_traitsILi32ELi4ELi1ELb0ELb1ELb1ELb1EN3c104HalfENS1_7complexIfEEEEv13SSMParamsBase:
.text._Z25selective_scan_fwd_kernelI32Selective_Scan_fwd_kernel_traitsILi32ELi4ELi1ELb0ELb1ELb1ELb1EN3c104HalfENS1_7complexIfEEEEv13SSMParamsBase:
        /* <DEDUP_REMOVED lines=124> */
.L_x_2390:
        /* <DEDUP_REMOVED lines=95> */
.L_x_2379:
[----:B------:R-:W-:Y:S05]  /*0db0*/  BSYNC.RECONVERGENT B0 ;  /* 0x0000000000007941 */ /* 0x000fea0003800200 */
.L_x_2378:
        /* <DEDUP_REMOVED lines=32> */
.L_x_2381:
[----:B------:R-:W-:Y:S05]  /*0fc0*/  BSYNC.RECONVERGENT B0 ;  /* 0x0000000000007941 */ /* 0x000fea0003800200 */
.L_x_2380:
        /* <DEDUP_REMOVED lines=32> */
.L_x_2383:
[----:B------:R-:W-:Y:S05]  /*11d0*/  BSYNC.RECONVERGENT B0 ;  /* 0x0000000000007941 */ /* 0x000fea0003800200 */
.L_x_2382:
        /* <DEDUP_REMOVED lines=32> */
.L_x_2385:
[----:B------:R-:W-:Y:S05]  /*13e0*/  BSYNC.RECONVERGENT B0 ;  /* 0x0000000000007941 */ /* 0x000fea0003800200 */
.L_x_2384:
[----:B------:R-:W0:Y:S01]  /*13f0*/  LDCU UR5, c[0x0][0x38c] ;  /* 0x00007180ff0577ac */ /* 0x000e220008000800 */
        /* <DEDUP_REMOVED lines=54> */
.L_x_2389:
        /* <DEDUP_REMOVED lines=72> */
[----:B------:R-:W-:-:S03]  /*1be0*/  FMUL.FTZ R6, R15, R60 ;  /* 0x0000003c0f067220 */ /* 0x000fc60000410000 */
[----:B------:R-:W2:Y:S01]  /*1bf0*/  LDS.U16 R81, [R75+0x4] ;  /* 0x000004004b517984 */ /* 0x000ea20000000400 */
[----:B------:R-:W-:Y:S01]  /*1c00*/  FMUL.RZ R84, R6, 0.15915493667125701904 ;  /* 0x3e22f98306547820 */ /* 0x000fe2000040c000 */
[C---:B------:R-:W-:Y:S02]  /*1c10*/  FMUL.FTZ R6, R15.reuse, R62 ;  /* 0x0000003e0f067220 */ /* 0x040fe40000410000 */
[----:B------:R-:W2:Y:S01]  /*1c20*/  LDS.U16 R82, [R76+0x6] ;  /* 0x000006004c527984 */ /* 0x000ea20000000400 */
[----:B------:R-:W-:Y:S01]  /*1c30*/  FMUL.FTZ R4, R15, R58 ;  /* 0x0000003a0f047220 */ /* 0x000fe20000410000 */
[----:B------:R-:W-:Y:S01]  /*1c40*/  FMUL.RZ R86, R6, 0.15915493667125701904 ;  /* 0x3e22f98306567820 */ /* 0x000fe2000040c000 */
[C---:B------:R-:W-:Y:S01]  /*1c50*/  FMUL.FTZ R12, R83.reuse, R62 ;  /* 0x0000003e530c7220 */ /* 0x040fe20000410000 */
[C---:B0-----:R-:W-:Y:S01]  /*1c60*/  FMUL.FTZ R9, R83.reuse, R60 ;  /* 0x0000003c53097220 */ /* 0x041fe20000410000 */
[----:B------:R-:W-:Y:S01]  /*1c70*/  FMUL.RZ R10, R4, 0.15915493667125701904 ;  /* 0x3e22f983040a7820 */ /* 0x000fe2000040c000 */
[----:B------:R-:W-:Y:S01]  /*1c80*/  MUFU.SIN R93, R86 ;  /* 0x00000056005d7308 */ /* 0x000fe20000000400 */
[----:B------:R-:W0:Y:S07]  /*1c90*/  LDS.U16 R8, [R78+0xa] ;  /* 0x00000a004e087984 */ /* 0x000e2e0000000400 */
[----:B------:R-:W1:Y:S01]  /*1ca0*/  MUFU.COS R103, R86 ;  /* 0x0000005600677308 */ /* 0x000e620000000000 */
[----:B------:R-:W-:-:S07]  /*1cb0*/  FMUL.FTZ R4, R83, R58 ;  /* 0x0000003a53047220 */ /* 0x000fce0000410000 */
[----:B---3--:R-:W-:Y:S08]  /*1cc0*/  MUFU.SIN R85, R10 ;  /* 0x0000000a00557308 */ /* 0x008ff00000000400 */
[----:B----4-:R3:W-:Y:S08]  /*1cd0*/  MUFU.COS R87, R10 ;  /* 0x0000000a00577308 */ /* 0x0107f00000000000 */
[----:B------:R-:W-:Y:S08]  /*1ce0*/  MUFU.SIN R89, R84 ;  /* 0x0000005400597308 */ /* 0x000ff00000000400 */
[----:B------:R4:W0:Y:S08]  /*1cf0*/  MUFU.COS R91, R84 ;  /* 0x00000054005b7308 */ /* 0x0008300000000000 */
[----:B------:R-:W1:Y:S04]  /*1d00*/  MUFU.EX2 R12, R12 ;  /* 0x0000000c000c7308 */ /* 0x000e680000000800 */
[----:B---3--:R3:W0:Y:S01]  /*1d10*/  MUFU.EX2 R10, R9 ;  /* 0x00000009000a7308 */ /* 0x0086220000000800 */
[----:B------:R-:W-:-:S03]  /*1d20*/  FMUL.FTZ R15, R15, R64 ;  /* 0x000000400f0f7220 */ /* 0x000fc60000410000 */
[----:B------:R-:W0:Y:S01]  /*1d30*/  MUFU.EX2 R98, R4 ;  /* 0x0000000400627308 */ /* 0x000e220000000800 */
[----:B---3--:R-:W3:Y:S01]  /*1d40*/  LDS.U16 R9, [R77+0x8] ;  /* 0x000008004d097984 */ /* 0x008ee20000000400 */
[----:B------:R-:W-:Y:S01]  /*1d50*/  FMUL.RZ R88, R15, 0.15915493667125701904 ;  /* 0x3e22f9830f587820 */ /* 0x000fe2000040c000 */
[C---:B-1----:R-:W-:Y:S01]  /*1d60*/  FMUL.FTZ R103, R12.reuse, R103 ;  /* 0x000000670c677220 */ /* 0x042fe20000410000 */
[----:B----4-:R-:W-:Y:S01]  /*1d70*/  FMUL.FTZ R84, R12, R93 ;  /* 0x0000005d0c547220 */ /* 0x010fe20000410000 */
[----:B------:R-:W-:Y:S01]  /*1d80*/  FMUL.FTZ R6, R83, R64 ;  /* 0x0000004053067220 */ /* 0x000fe20000410000 */
[----:B------:R-:W1:Y:S01]  /*1d90*/  LDS.U16 R12, [R80+0xe] ;  /* 0x00000e00500c7984 */ /* 0x000e620000000400 */
[----:B------:R-:W-:Y:S02]  /*1da0*/  HADD2.F32 R15, -RZ, R14.H0_H0 ;  /* 0x2000000eff0f7230 */ /* 0x000fe40000004100 */
[----:B--2---:R-:W-:Y:S02]  /*1db0*/  HADD2.F32 R83, -RZ, R24.H0_H0 ;  /* 0x20000018ff537230 */ /* 0x004fe40000004100 */
[C---:B0-----:R-:W-:Y:S01]  /*1dc0*/  FMUL.FTZ R91, R10.reuse, R91 ;  /* 0x0000005b0a5b7220 */ /* 0x041fe20000410000 */
[----:B------:R-:W-:Y:S01]  /*1dd0*/  FMUL.FTZ R89, R10, R89 ;  /* 0x000000590a597220 */ /* 0x000fe20000410000 */
[----:B------:R-:W-:Y:S01]  /*1de0*/  FMUL.FTZ R15, R70, R15 ;  /* 0x0000000f460f7220 */ /* 0x000fe20000410000 */
[----:B------:R-:W0:Y:S01]  /*1df0*/  LDS.U16 R10, [R79+0xc] ;  /* 0x00000c004f0a7984 */ /* 0x000e220000000400 */
[----:B------:R-:W-:Y:S01]  /*1e00*/  FMUL.FTZ R4, R98, R87 ;  /* 0x0000005762047220 */ /* 0x000fe20000410000 */
[-C--:B------:R-:W-:Y:S01]  /*1e10*/  ISETP.GE.U32.AND P0, PT, R29, R52.reuse, PT ;  /* 0x000000341d00720c */ /* 0x080fe20003f06070 */
[----:B------:R-:W-:Y:S01]  /*1e20*/  FMUL.FTZ R83, R70, R83 ;  /* 0x0000005346537220 */ /* 0x000fe20000410000 */
[----:B------:R-:W-:Y:S01]  /*1e30*/  ISETP.GE.U32.AND P1, PT, R34, R52, PT ;  /* 0x000000342200720c */ /* 0x000fe20003f26070 */
[----:B------:R-:W-:Y:S01]  /*1e40*/  FMUL.FTZ R98, R98, R85 ;  /* 0x0000005562627220 */ /* 0x000fe20000410000 */
[----:B------:R-:W2:Y:S01]  /*1e50*/  MUFU.COS R87, R88 ;  /* 0x0000005800577308 */ /* 0x000ea20000000000 */
[----:B------:R-:W-:Y:S01]  /*1e60*/  HADD2.F32 R14, -RZ, R81.H0_H0 ;  /* 0x20000051ff0e7230 */ /* 0x000fe20000004100 */
[----:B------:R-:W-:-:S02]  /*1e70*/  FSEL R90, R89, RZ, !P1 ;  /* 0x000000ff595a7208 */ /* 0x000fc40004800000 */
[----:B------:R-:W-:-:S04]  /*1e80*/  FSEL R93, R15, RZ, !P0 ;  /* 0x000000ff0f5d7208 */ /* 0x000fc80004000000 */
[----:B------:R-:W4:Y:S01]  /*1e90*/  MUFU.SIN R85, R88 ;  /* 0x0000005800557308 */ /* 0x000f220000000400 */
[----:B------:R-:W-:Y:S01]  /*1ea0*/  FSEL R94, R83, RZ, !P0 ;  /* 0x000000ff535e7208 */ /* 0x000fe20004000000 */
[----:B------:R-:W-:Y:S01]  /*1eb0*/  HADD2.F32 R82, -RZ, R82.H0_H0 ;  /* 0x20000052ff527230 */ /* 0x000fe20000004100 */
[----:B------:R-:W-:Y:S01]  /*1ec0*/  FSEL R91, R91, 1, !P1 ;  /* 0x3f8000005b5b7808 */ /* 0x000fe20004800000 */
[----:B------:R-:W-:Y:S01]  /*1ed0*/  FMUL.FTZ R14, R59, R14 ;  /* 0x0000000e3b0e7220 */ /* 0x000fe20000410000 */
[----:B------:R-:W-:-:S03]  /*1ee0*/  FMUL.FTZ R15, R93, R90 ;  /* 0x0000005a5d0f7220 */ /* 0x000fc60000410000 */
[----:B------:R-:W2:Y:S01]  /*1ef0*/  MUFU.EX2 R6, R6 ;  /* 0x0000000600067308 */ /* 0x000ea20000000800 */
[C---:B------:R-:W-:Y:S01]  /*1f00*/  FMUL.FTZ R24, R94.reuse, R90 ;  /* 0x0000005a5e187220 */ /* 0x040fe20000410000 */
[----:B------:R-:W-:Y:S01]  /*1f10*/  FMUL.FTZ R82, R59, R82 ;  /* 0x000000523b527220 */ /* 0x000fe20000410000 */
[----:B------:R-:W-:Y:S01]  /*1f20*/  ISETP.GE.U32.AND P2, PT, R35, R52, PT ;  /* 0x000000342300720c */ /* 0x000fe20003f46070 */
[-C--:B------:R-:W-:Y:S01]  /*1f30*/  FFMA.FTZ R81, R94, R91.reuse, R15 ;  /* 0x0000005b5e517223 */ /* 0x080fe2000001000f */
[----:B------:R-:W-:Y:S01]  /*1f40*/  FSEL R92, R14, RZ, !P1 ;  /* 0x000000ff0e5c7208 */ /* 0x000fe20004800000 */
[----:B------:R-:W-:Y:S01]  /*1f50*/  FFMA.FTZ R15, R93, R91, -R24 ;  /* 0x0000005b5d0f7223 */ /* 0x000fe20000010818 */
[----:B------:R-:W-:Y:S01]  /*1f60*/  FSEL R86, R82, RZ, !P1 ;  /* 0x000000ff52567208 */ /* 0x000fe20004800000 */
[----:B------:R-:W-:Y:S01]  /*1f70*/  HADD2.F32 R8, -RZ, R8.H0_H0 ;  /* 0x20000008ff087230 */ /* 0x000fe20000004100 */
[----:B------:R-:W-:Y:S01]  /*1f80*/  FSEL R82, R84, RZ, !P2 ;  /* 0x000000ff54527208 */ /* 0x000fe20005000000 */
[----:B------:R-:W-:Y:S01]  /*1f90*/  FADD.FTZ R15, R92, R15 ;  /* 0x0000000f5c0f7221 */ /* 0x000fe20000010000 */
[----:B------:R-:W-:Y:S01]  /*1fa0*/  FSEL R83, R103, 1, !P2 ;  /* 0x3f80000067537808 */ /* 0x000fe20005000000 */
[----:B------:R-:W-:Y:S01]  /*1fb0*/  FADD.FTZ R81, R86, R81 ;  /* 0x0000005156517221 */ /* 0x000fe20000010000 */
[C---:B--2---:R-:W-:Y:S01]  /*1fc0*/  FMUL.FTZ R87, R6.reuse, R87 ;  /* 0x0000005706577220 */ /* 0x044fe20000410000 */
[----:B----4-:R-:W-:Y:S01]  /*1fd0*/  FMUL.FTZ R84, R6, R85 ;  /* 0x0000005506547220 */ /* 0x010fe20000410000 */
[----:B---3--:R-:W-:-:S02]  /*1fe0*/  HADD2.F32 R6, -RZ, R9.H0_H0 ;  /* 0x20000009ff067230 */ /* 0x008fc40000004100 */
[C---:B------:R-:W-:Y:S01]  /*1ff0*/  FMUL.FTZ R24, R82.reuse, R15 ;  /* 0x0000000f52187220 */ /* 0x040fe20000410000 */
[----:B------:R-:W-:Y:S01]  /*2000*/  FMUL.FTZ R8, R61, R8 ;  /* 0x000000083d087220 */ /* 0x000fe20000410000 */
[-C--:B------:R-:W-:Y:S01]  /*2010*/  FMUL.FTZ R14, R82, R81.reuse ;  /* 0x00000051520e7220 */ /* 0x080fe20000410000 */
[----:B------:R-:W-:Y:S01]  /*2020*/  ISETP.GE.U32.AND P1, PT, R36, R52, PT ;  /* 0x000000342400720c */ /* 0x000fe20003f26070 */
[----:B------:R-:W-:Y:S01]  /*2030*/  FFMA.FTZ R24, R83, R81, R24 ;  /* 0x0000005153187223 */ /* 0x000fe20000010018 */
[----:B------:R-:W-:Y:S01]  /*2040*/  FMUL.FTZ R6, R61, R6 ;  /* 0x000000063d067220 */ /* 0x000fe20000410000 */
[----:B------:R-:W-:Y:S01]  /*2050*/  FSEL R81, R8, RZ, !P2 ;  /* 0x000000ff08517208 */ /* 0x000fe20005000000 */
[----:B------:R-:W-:Y:S01]  /*2060*/  FFMA.FTZ R14, R83, R15, -R14 ;  /* 0x0000000f530e7223 */ /* 0x000fe2000001080e */
[----:B------:R-:W-:Y:S02]  /*2070*/  FSEL R84, R84, RZ, !P1 ;  /* 0x000000ff54547208 */ /* 0x000fe40004800000 */
[----:B------:R-:W-:Y:S01]  /*2080*/  FSEL R85, R6, RZ, !P2 ;  /* 0x000000ff06557208 */ /* 0x000fe20005000000 */
[----:B------:R-:W-:Y:S01]  /*2090*/  FADD.FTZ R24, R81, R24 ;  /* 0x0000001851187221 */ /* 0x000fe20000010000 */
[----:B-1----:R-:W-:Y:S01]  /*20a0*/  HADD2.F32 R12, -RZ, R12.H0_H0 ;  /* 0x2000000cff0c7230 */ /* 0x002fe20000004100 */
[----:B------:R-:W-:-:S02]  /*20b0*/  FSEL R100, R4, 1, !P0 ;  /* 0x3f80000004647808 */ /* 0x000fc40004000000 */
[----:B------:R-:W-:Y:S01]  /*20c0*/  FSEL R89, R87, 1, !P1 ;  /* 0x3f80000057597808 */ /* 0x000fe20004800000 */
[----:B------:R-:W-:Y:S01]  /*20d0*/  FADD.FTZ R14, R85, R14 ;  /* 0x0000000e550e7221 */ /* 0x000fe20000010000 */
[----:B------:R-:W-:Y:S01]  /*20e0*/  FMUL.FTZ R4, R84, R24 ;  /* 0x0000001854047220 */ /* 0x000fe20000410000 */
[----:B0-----:R-:W-:Y:S01]  /*20f0*/  HADD2.F32 R10, -RZ, R10.H0_H0 ;  /* 0x2000000aff0a7230 */ /* 0x001fe20000004100 */
        /* <DEDUP_REMOVED lines=190> */
.L_x_2388:
[----:B------:R-:W-:Y:S05]  /*2ce0*/  BSYNC.RECONVERGENT B0 ;  /* 0x0000000000007941 */ /* 0x000fea0003800200 */
.L_x_2387:
[----:B------:R-:W-:Y:S01]  /*2cf0*/  FADD.FTZ R81, R81, R82 ;  /* 0x0000005251517221 */ /* 0x000fe20000010000 */
[----:B------:R-:W-:Y:S01]  /*2d00*/  FADD.FTZ R85, R85, R12 ;  /* 0x0000000c55557221 */ /* 0x000fe20000010000 */
[----:B------:R-:W-:Y:S01]  /*2d10*/  UIADD3 UR5, UPT, UPT, UR5, 0x1, URZ ;  /* 0x0000000105057890 */ /* 0x000fe2000fffe0ff */
[----:B------:R-:W-:Y:S02]  /*2d20*/  HADD2.F32 R106, -RZ, R106.H0_H0 ;  /* 0x2000006aff6a7230 */ /* 0x000fe40000004100 */
[C---:B0-----:R-:W-:Y:S01]  /*2d30*/  FMUL.FTZ R4, R84.reuse, R81 ;  /* 0x0000005154047220 */ /* 0x041fe20000410000 */
[-C--:B------:R-:W-:Y:S01]  /*2d40*/  FMUL.FTZ R84, R84, R85.reuse ;  /* 0x0000005554547220 */ /* 0x080fe20000410000 */
[----:B------:R-:W-:Y:S01]  /*2d50*/  HADD2.F32 R109, -RZ, R109.H0_H0 ;  /* 0x2000006dff6d7230 */ /* 0x000fe20000004100 */
[----:B------:R-:W-:Y:S01]  /*2d60*/  UISETP.GE.AND UP0, UPT, UR5, UR13, UPT ;  /* 0x0000000d0500728c */ /* 0x000fe2000bf06270 */
        /* <DEDUP_REMOVED lines=8> */
[----:B------:R-:W-:Y:S02]  /*2df0*/  HADD2.F32 R97, -RZ, R97.H0_H0 ;  /* 0x20000061ff617230 */ /* 0x000fe40000004100 */
[----:B------:R-:W-:Y:S01]  /*2e00*/  FMUL.FTZ R6, R109, R81 ;  /* 0x000000516d067220 */ /* 0x000fe20000410000 */
[----:B------:R-:W-:Y:S02]  /*2e10*/  HADD2.F32 R101, -RZ, R101.H0_H0 ;  /* 0x20000065ff657230 */ /* 0x000fe40000004100 */
[----:B------:R-:W-:Y:S01]  /*2e20*/  FMUL.FTZ R4, R107, R4 ;  /* 0x000000046b047220 */ /* 0x000fe20000410000 */
[----:B------:R-:W-:-:S02]  /*2e30*/  HADD2.F32 R99, -RZ, R99.H0_H0 ;  /* 0x20000063ff637230 */ /* 0x000fc40000004100 */
        /* <DEDUP_REMOVED lines=8> */
[----:B------:R-:W-:Y:S06]  /*2ec0*/  BRA.U !UP0, `(.L_x_2389) ;  /* 0xffffffe908247547 */ /* 0x000fec000b83ffff */
.L_x_2386:
[----:B------:R-:W-:Y:S01]  /*2ed0*/  BAR.SYNC.DEFER_BLOCKING 0x0 ;  /* 0x0000000000007b1d */ /* 0x000fe20000010000 */
[----:B------:R-:W-:Y:S02]  /*2ee0*/  ISETP.NE.AND P0, PT, R28, RZ, PT ;  /* 0x000000ff1c00720c */ /* 0x000fe40003f05270 */
[----:B------:R-:W-:Y:S02]  /*2ef0*/  F2FP.F16.F32.PACK_AB R4, R67, R68 ;  /* 0x000000444304723e */ /* 0x000fe400000000ff */
[----:B------:R-:W-:Y:S01]  /*2f00*/  F2FP.F16.F32.PACK_AB R5, R65, R66 ;  /* 0x000000424105723e */ /* 0x000fe200000000ff */
[----:B------:R-:W0:Y:S01]  /*2f10*/  LDCU.128 UR12, c[0x0][0x420] ;  /* 0x00008400ff0c77ac */ /* 0x000e220008000c00 */
[----:B------:R-:W-:Y:S01]  /*2f20*/  ISETP.GE.AND P6, PT, R43, R52, PT ;  /* 0x000000342b00720c */ /* 0x000fe20003fc6270 */
[----:B------:R-:W-:Y:S01]  /*2f30*/  UMOV UR6, UR8 ;  /* 0x0000000800067c82 */ /* 0x000fe20008000000 */
[----:B------:R-:W-:Y:S01]  /*2f40*/  UMOV UR7, URZ ;  /* 0x000000ff00077c82 */ /* 0x000fe20008000000 */
[----:B------:R-:W1:Y:S01]  /*2f50*/  LDCU.128 UR20, c[0x0][0x410] ;  /* 0x00008200ff1477ac */ /* 0x000e620008000c00 */
[----:B------:R2:W-:Y:S01]  /*2f60*/  STS.64 [R69], R4 ;  /* 0x0000000445007388 */ /* 0x0005e20000000a00 */
[----:B------:R-:W-:-:S03]  /*2f70*/  NOP ;  /* 0x0000000000007918 */ /* 0x000fc60000000000 */
[----:B------:R-:W-:Y:S01]  /*2f80*/  LDS.U16 R9, [R56] ;  /* 0x0000000038097984 */ /* 0x000fe20000000400 */
[----:B0-----:R-:W-:-:S03]  /*2f90*/  UIMAD.WIDE.U32 UR8, UR24, UR12, UR6 ;  /* 0x0000000c180872a5 */ /* 0x001fc6000f8e0006 */
[----:B------:R-:W-:Y:S01]  /*2fa0*/  LDS.U16 R11, [R56+0x40] ;  /* 0x00004000380b7984 */ /* 0x000fe20000000400 */
[----:B------:R-:W-:Y:S01]  /*2fb0*/  UIMAD UR5, UR24, UR13, UR9 ;  /* 0x0000000d180572a4 */ /* 0x000fe2000f8e0209 */
[----:B------:R-:W0:Y:S02]  /*2fc0*/  LDCU.64 UR12, c[0x0][0x478] ;  /* 0x00008f00ff0c77ac */ /* 0x000e240008000a00 */
[----:B------:R-:W-:Y:S01]  /*2fd0*/  LDS.U16 R13, [R56+0x80] ;  /* 0x00008000380d7984 */ /* 0x000fe20000000400 */
[----:B--2---:R-:W-:Y:S02]  /*2fe0*/  MOV R5, UR9 ;  /* 0x0000000900057c02 */ /* 0x004fe40008000f00 */
[----:B------:R-:W-:Y:S01]  /*2ff0*/  MOV R4, UR8 ;  /* 0x0000000800047c02 */ /* 0x000fe20008000f00 */
[----:B------:R-:W-:Y:S01]  /*3000*/  LDS.U16 R15, [R56+0xc0] ;  /* 0x0000c000380f7984 */ /* 0x000fe20000000400 */
[----:B------:R-:W-:Y:S01]  /*3010*/  MOV R5, UR5 ;  /* 0x0000000500057c02 */ /* 0x000fe20008000f00 */
[----:B-1----:R-:W-:-:S02]  /*3020*/  UIMAD.WIDE.U32 UR8, UR24, UR20, UR6 ;  /* 0x00000014180872a5 */ /* 0x002fc4000f8e0006 */
[----:B------:R-:W-:Y:S01]  /*3030*/  @!P0 STS [UR11+0x100], R52 ;  /* 0x00010034ff008988 */ /* 0x000fe2000800080b */
[C---:B------:R-:W-:Y:S01]  /*3040*/  IMAD.WIDE.U32 R4, R27.reuse, UR14, R4 ;  /* 0x0000000e1b047c25 */ /* 0x040fe2000f8e0004 */
[----:B------:R-:W-:Y:S01]  /*3050*/  UIMAD UR5, UR24, UR21, UR9 ;  /* 0x00000015180572a4 */ /* 0x000fe2000f8e0209 */
[----:B------:R-:W-:Y:S02]  /*3060*/  BAR.SYNC.DEFER_BLOCKING 0x0 ;  /* 0x0000000000007b1d */ /* 0x000fe40000010000 */
[----:B------:R-:W-:Y:S01]  /*3070*/  IMAD R10, R27, UR15, R5 ;  /* 0x0000000f1b0a7c24 */ /* 0x000fe2000f8e0205 */
[----:B------:R-:W-:Y:S02]  /*3080*/  IADD3 R7, P1, PT, R33, R4, RZ ;  /* 0x0000000421077210 */ /* 0x000fe40007f3e0ff */
[----:B------:R-:W-:Y:S01]  /*3090*/  MOV R5, UR9 ;  /* 0x0000000900057c02 */ /* 0x000fe20008000f00 */
[----:B------:R-:W1:Y:S01]  /*30a0*/  LDCU.64 UR14, c[0x0][0x488] ;  /* 0x00009100ff0e77ac */ /* 0x000e620008000a00 */
[----:B------:R-:W-:-:S02]  /*30b0*/  IADD3.X R10, PT, PT, RZ, R10, RZ, P1, !PT ;  /* 0x0000000aff0a7210 */ /* 0x000fc40000ffe4ff */
[C---:B0-----:R-:W-:Y:S02]  /*30c0*/  LEA R6, P1, R7.reuse, UR12, 0x1 ;  /* 0x0000000c07067c11 */ /* 0x041fe4000f8208ff */
[----:B------:R-:W-:Y:S01]  /*30d0*/  MOV R4, UR8 ;  /* 0x0000000800047c02 */ /* 0x000fe20008000f00 */
[----:B------:R-:W0:Y:S01]  /*30e0*/  LDCU.64 UR8, c[0x0][0x490] ;  /* 0x00009200ff0877ac */ /* 0x000e220008000a00 */
[----:B------:R-:W-:Y:S02]  /*30f0*/  LEA.HI.X R7, R7, UR13, R10, 0x1, P1 ;  /* 0x0000000d07077c11 */ /* 0x000fe400088f0c0a */
[----:B------:R-:W-:-:S03]  /*3100*/  MOV R5, UR5 ;  /* 0x0000000500057c02 */ /* 0x000fc60008000f00 */
[C---:B------:R-:W-:Y:S01]  /*3110*/  IMAD.WIDE.U32 R4, R27.reuse, UR22, R4 ;  /* 0x000000161b047c25 */ /* 0x040fe2000f8e0004 */
[----:B------:R-:W2:Y:S03]  /*3120*/  LDS R8, [UR11+0x100] ;  /* 0x0001000bff087984 */ /* 0x000ea60008000800 */
[----:B------:R-:W-:Y:S01]  /*3130*/  IMAD R10, R27, UR23, R5 ;  /* 0x000000171b0a7c24 */ /* 0x000fe2000f8e0205 */
[C---:B------:R-:W-:Y:S02]  /*3140*/  IADD3 R5, P1, PT, R33.reuse, R4, RZ ;  /* 0x0000000421057210 */ /* 0x040fe40007f3e0ff */
[-C--:B--2---:R-:W-:Y:S02]  /*3150*/  ISETP.GE.AND P3, PT, R33, R8.reuse, PT ;  /* 0x000000082100720c */ /* 0x084fe40003f66270 */
[-C--:B------:R-:W-:Y:S02]  /*3160*/  ISETP.GE.AND P4, PT, R37, R8.reuse, PT ;  /* 0x000000082500720c */ /* 0x080fe40003f86270 */
[----:B------:R-:W-:-:S02]  /*3170*/  ISETP.GE.AND P5, PT, R42, R8, PT ;  /* 0x000000082a00720c */ /* 0x000fc40003fa6270 */
[----:B------:R-:W-:Y:S02]  /*3180*/  ISETP.GE.AND P2, PT, R43, R8, PT ;  /* 0x000000082b00720c */ /* 0x000fe40003f46270 */
[----:B------:R-:W-:Y:S02]  /*3190*/  IADD3.X R8, PT, PT, RZ, R10, RZ, P1, !PT ;  /* 0x0000000aff087210 */ /* 0x000fe40000ffe4ff */
[----:B-1----:R-:W-:-:S03]  /*31a0*/  LEA R4, P1, R5, UR14, 0x1 ;  /* 0x0000000e05047c11 */ /* 0x002fc6000f8208ff */
[----:B------:R1:W-:Y:S01]  /*31b0*/  @!P3 STG.E.U16 desc[UR18][R6.64], R9 ;  /* 0x000000090600b986 */ /* 0x0003e2000c101512 */
[-C--:B------:R-:W-:Y:S02]  /*31c0*/  ISETP.GE.AND P3, PT, R42, R52.reuse, PT ;  /* 0x000000342a00720c */ /* 0x080fe40003f66270 */
[----:B------:R-:W-:Y:S01]  /*31d0*/  LEA.HI.X R5, R5, UR15, R8, 0x1, P1 ;  /* 0x0000000f05057c11 */ /* 0x000fe200088f0c08 */
[----:B------:R2:W-:Y:S01]  /*31e0*/  @!P4 STG.E.U16 desc[UR18][R6.64+0x40], R11 ;  /* 0x0000400b0600c986 */ /* 0x0005e2000c101512 */
[-C--:B------:R-:W-:Y:S01]  /*31f0*/  ISETP.GE.AND P4, PT, R37, R52.reuse, PT ;  /* 0x000000342500720c */ /* 0x080fe20003f86270 */
[----:B------:R-:W3:Y:S02]  /*3200*/  LDCU.128 UR12, c[0x0][0x430] ;  /* 0x00008600ff0c77ac */ /* 0x000ee40008000c00 */
[----:B------:R4:W-:Y:S01]  /*3210*/  @!P5 STG.E.U16 desc[UR18][R6.64+0x80], R13 ;  /* 0x0000800d0600d986 */ /* 0x0009e2000c101512 */
[----:B------:R-:W-:-:S03]  /*3220*/  ISETP.GE.AND P5, PT, R33, R52, PT ;  /* 0x000000342100720c */ /* 0x000fc60003fa6270 */
[----:B------:R-:W-:Y:S01]  /*3230*/  @!P2 STG.E.U16 desc[UR18][R6.64+0xc0], R15 ;  /* 0x0000c00f0600a986 */ /* 0x000fe2000c101512 */
[----:B-1----:R-:W-:Y:S01]  /*3240*/  PRMT R9, RZ, 0x7610, R9 ;  /* 0x00007610ff097816 */ /* 0x002fe20000000009 */
[----:B------:R-:W-:Y:S01]  /*3250*/  BAR.SYNC.DEFER_BLOCKING 0x0 ;  /* 0x0000000000007b1d */ /* 0x000fe20000010000 */
[----:B--2---:R-:W-:Y:S02]  /*3260*/  PRMT R11, RZ, 0x7610, R11 ;  /* 0x00007610ff0b7816 */ /* 0x004fe4000000000b */
[----:B----4-:R-:W-:-:S05]  /*3270*/  PRMT R13, RZ, 0x7610, R13 ;  /* 0x00007610ff0d7816 */ /* 0x010fca000000000d */
[----:B------:R-:W2:Y:S04]  /*3280*/  @!P5 LDG.E.U16 R9, desc[UR18][R4.64] ;  /* 0x000000120409d981 */ /* 0x000ea8000c1e1500 */
[----:B------:R-:W4:Y:S04]  /*3290*/  @!P4 LDG.E.U16 R11, desc[UR18][R4.64+0x40] ;  /* 0x00004012040bc981 */ /* 0x000f28000c1e1500 */
[----:B------:R-:W5:Y:S04]  /*32a0*/  @!P3 LDG.E.U16 R13, desc[UR18][R4.64+0x80] ;  /* 0x00008012040db981 */ /* 0x000f68000c1e1500 */
[----:B------:R-:W5:Y:S01]  /*32b0*/  @!P6 LDG.E.U16 R71, desc[UR18][R4.64+0xc0] ;  /* 0x0000c0120447e981 */ /* 0x000f62000c1e1500 */
[----:B---3--:R-:W-:-:S02]  /*32c0*/  UIMAD.WIDE.U32 UR6, UR24, UR12, UR6 ;  /* 0x0000000c180672a5 */ /* 0x008fc4000f8e0006 */
[----:B------:R-:W-:Y:S02]  /*32d0*/  UIADD3 UR4, UPT, UPT, UR4, 0x1, URZ ;  /* 0x0000000104047890 */ /* 0x000fe4000fffe0ff */
[----:B------:R-:W-:Y:S01]  /*32e0*/  UIMAD UR5, UR24, UR13, UR7 ;  /* 0x0000000d180572a4 */ /* 0x000fe2000f8e0207 */
[----:B--2---:R-:W-:Y:S04]  /*32f0*/  STS.U16 [R56], R9 ;  /* 0x0000000938007388 */ /* 0x004fe80000000400 */
[----:B----4-:R-:W-:Y:S04]  /*3300*/  STS.U16 [R56+0x40], R11 ;  /* 0x0000400b38007388 */ /* 0x010fe80000000400 */
[----:B-----5:R-:W-:Y:S04]  /*3310*/  STS.U16 [R56+0x80], R13 ;  /* 0x0000800d38007388 */ /* 0x020fe80000000400 */
[----:B------:R-:W-:Y:S01]  /*3320*/  STS.U16 [R56+0xc0], R71 ;  /* 0x0000c04738007388 */ /* 0x000fe20000000400 */
[----:B------:R-:W-:-:S03]  /*3330*/  NOP ;  /* 0x0000000000007918 */ /* 0x000fc60000000000 */
[----:B------:R-:W1:Y:S02]  /*3340*/  LDS.64 R14, [R69] ;  /* 0x00000000450e7984 */ /* 0x000e640000000a00 */
[--C-:B-1----:R-:W-:Y:S02]  /*3350*/  HADD2.F32 R6, -RZ, R14.reuse.H0_H0 ;  /* 0x2000000eff067230 */ /* 0x102fe40000004100 */
[----:B------:R-:W-:Y:S02]  /*3360*/  HADD2.F32 R8, -RZ, R14.H1_H1 ;  /* 0x3000000eff087230 */ /* 0x000fe40000004100 */
        /* <DEDUP_REMOVED lines=21> */
[----:B--2---:R-:W-:-:S04]  /*34c0*/  FMUL.FTZ R8, R8, R9 ;  /* 0x0000000908087220 */ /* 0x004fc80000410000 */
[----:B------:R-:W-:Y:S01]  /*34d0*/  FMUL.FTZ R8, R8, R67 ;  /* 0x0000004308087220 */ /* 0x000fe20000410000 */
[----:B---3--:R-:W-:-:S04]  /*34e0*/  FMUL.FTZ R11, R10, R7 ;  /* 0x000000070a0b7220 */ /* 0x008fc80000410000 */
[----:B------:R-:W-:Y:S01]  /*34f0*/  F2FP.F16.F32.PACK_AB R4, R8, R5 ;  /* 0x000000050804723e */ /* 0x000fe200000000ff */
[----:B------:R-:W-:Y:S01]  /*3500*/  FMUL.FTZ R11, R11, R66 ;  /* 0x000000420b0b7220 */ /* 0x000fe20000410000 */
[----:B-1----:R-:W-:-:S04]  /*3510*/  FMUL.FTZ R12, R12, R17 ;  /* 0x000000110c0c7220 */ /* 0x002fc80000410000 */
[----:B------:R-:W-:-:S05]  /*3520*/  FMUL.FTZ R12, R12, R65 ;  /* 0x000000410c0c7220 */ /* 0x000fca0000410000 */
[----:B------:R-:W-:-:S05]  /*3530*/  F2FP.F16.F32.PACK_AB R5, R12, R11 ;  /* 0x0000000b0c05723e */ /* 0x000fca00000000ff */
[----:B------:R1:W-:Y:S01]  /*3540*/  STS.64 [R69], R4 ;  /* 0x0000000445007388 */ /* 0x0003e20000000a00 */
[----:B------:R-:W-:-:S03]  /*3550*/  NOP ;  /* 0x0000000000007918 */ /* 0x000fc60000000000 */
[----:B------:R-:W-:Y:S04]  /*3560*/  LDS.U16 R7, [R56] ;  /* 0x0000000038077984 */ /* 0x000fe80000000400 */
[----:B------:R-:W-:Y:S01]  /*3570*/  LDS.U16 R9, [R56+0x40] ;  /* 0x0000400038097984 */ /* 0x000fe20000000400 */
[----:B-1----:R-:W-:Y:S02]  /*3580*/  MOV R5, UR7 ;  /* 0x0000000700057c02 */ /* 0x002fe40008000f00 */
[----:B------:R-:W-:Y:S01]  /*3590*/  MOV R5, UR5 ;  /* 0x0000000500057c02 */ /* 0x000fe20008000f00 */
[----:B------:R-:W-:Y:S01]  /*35a0*/  LDS.U16 R11, [R56+0x80] ;  /* 0x00008000380b7984 */ /* 0x000fe20000000400 */
[----:B------:R-:W-:Y:S01]  /*35b0*/  MOV R4, UR6 ;  /* 0x0000000600047c02 */ /* 0x000fe20008000f00 */
[----:B------:R-:W1:Y:S02]  /*35c0*/  LDCU UR5, c[0x0][0x394] ;  /* 0x00007280ff0577ac */ /* 0x000e640008000800 */
[----:B------:R-:W-:Y:S02]  /*35d0*/  LDS.U16 R13, [R56+0xc0] ;  /* 0x0000c000380d7984 */ /* 0x000fe40000000400 */
[----:B------:R-:W-:-:S02]  /*35e0*/  IMAD.WIDE.U32 R4, R27, UR14, R4 ;  /* 0x0000000e1b047c25 */ /* 0x000fc4000f8e0004 */
[----:B------:R-:W-:Y:S02]  /*35f0*/  @!P0 STS [UR11+0x100], R52 ;  /* 0x00010034ff008988 */ /* 0x000fe4000800080b */
[----:B------:R-:W-:Y:S01]  /*3600*/  IMAD R8, R27, UR15, R5 ;  /* 0x0000000f1b087c24 */ /* 0x000fe2000f8e0205 */
[----:B------:R-:W-:Y:S01]  /*3610*/  BAR.SYNC.DEFER_BLOCKING 0x0 ;  /* 0x0000000000007b1d */ /* 0x000fe20000010000 */
[----:B------:R-:W-:Y:S01]  /*3620*/  IADD3 R5, P4, PT, R33, R4, RZ ;  /* 0x0000000421057210 */ /* 0x000fe20007f9e0ff */
[----:B-1----:R-:W-:-:S04]  /*3630*/  UISETP.GE.AND UP0, UPT, UR4, UR5, UPT ;  /* 0x000000050400728c */ /* 0x002fc8000bf06270 */
[----:B------:R-:W1:Y:S02]  /*3640*/  LDS R6, [UR11+0x100] ;  /* 0x0001000bff067984 */ /* 0x000e640008000800 */
[-C--:B-1----:R-:W-:Y:S02]  /*3650*/  ISETP.GE.AND P0, PT, R33, R6.reuse, PT ;  /* 0x000000062100720c */ /* 0x082fe40003f06270 */
[-C--:B------:R-:W-:Y:S02]  /*3660*/  ISETP.GE.AND P1, PT, R37, R6.reuse, PT ;  /* 0x000000062500720c */ /* 0x080fe40003f26270 */
[-C--:B------:R-:W-:Y:S02]  /*3670*/  ISETP.GE.AND P2, PT, R42, R6.reuse, PT ;  /* 0x000000062a00720c */ /* 0x080fe40003f46270 */
[----:B------:R-:W-:Y:S02]  /*3680*/  ISETP.GE.AND P3, PT, R43, R6, PT ;  /* 0x000000062b00720c */ /* 0x000fe40003f66270 */
[----:B------:R-:W-:-:S02]  /*3690*/  IADD3.X R6, PT, PT, RZ, R8, RZ, P4, !PT ;  /* 0x00000008ff067210 */ /* 0x000fc400027fe4ff */
[----:B0-----:R-:W-:-:S04]  /*36a0*/  LEA R4, P4, R5, UR8, 0x1 ;  /* 0x0000000805047c11 */ /* 0x001fc8000f8808ff */
        /* <DEDUP_REMOVED lines=15> */
.L_x_2391:
        /* <DEDUP_REMOVED lines=14> */
.L_x_5069:


//--------------------- .text._Z25selective_scan_fwd_kernelI32Selective_Scan_fwd_kernel_traitsILi32ELi4ELi1ELb1ELb0ELb0ELb0EN3c104HalfENS1_7complexIfEEEEv13SSMParamsBase --------------------------
	.section	.text._Z25selective_scan_fwd_kernelI32Selective_Scan_fwd_kernel_traitsILi32ELi4ELi1ELb1ELb0ELb0ELb0EN3c104HalfENS1_7complexIfEEEEv13SSMParamsBase,"ax",@progbits
	.align	128
        .global         _Z25selective_scan_fwd_kernelI32Selective_Scan_fwd_kernel_traitsILi32ELi4ELi1ELb1ELb0ELb0ELb0EN3c104HalfENS1_7complexIfEEEEv13SSMParamsBase
        .type           _Z25selective_scan_fwd_kernelI32Selective_Scan_fwd_kernel_traitsILi32ELi4ELi1ELb1ELb0ELb0ELb0EN3c104HalfENS1_7complexIfEEEEv13SSMParamsBase,@function
        .size           _Z25selective_scan_fwd_kernelI32Selective_Scan_fwd_kernel_traitsILi32ELi4ELi1ELb1ELb0ELb0ELb0EN3c104HalfENS1_7complexIfEEEEv13SSMParamsBase,(.L_x_5070 - _Z25selective_scan_fwd_kernelI32Selective_Scan_fwd_kernel_traitsILi32ELi4ELi1ELb1ELb0ELb0ELb0EN3c104HalfENS1_7complexIfEEEEv13SSMParamsBase)
        .other          _Z25selective_scan_fwd_kernelI32Selective_Scan_fwd_kernel_traitsILi32ELi4ELi1ELb1ELb0ELb0ELb0EN3c104HalfENS1_7complexIfEEEEv13SSMParamsBase,@"STO_CUDA_ENTRY STV_DEFAULT"
_Z25selective_scan_fwd_kernelI32Selective_Scan_fwd_kernel_traitsILi32ELi4ELi1ELb1ELb0ELb0ELb0EN3c104HalfENS1_7complexIfEEEEv13SSMParamsBase:
.text._Z25selective_scan_fwd_kernelI32Selective_Scan_fwd_kernel_traitsILi32ELi4ELi1ELb1ELb0ELb0ELb0EN3c104HalfENS1_7complexIfEEEEv13SSMParamsBase:
        /* <DEDUP_REMOVED lines=26> */
[----:B------:R-:W-:Y:S01]  /*01a0*/  UIMAD UR8, UR18, UR13, UR7 ;  /* 0x0000000d120872a4 */ /* 0x000fe2000f8e0207 */
[----:B------:R0:W5:Y:S01]  /*01b0*/  @P1 LDG.E R42, desc[UR16][R4.64] ;  /* 0x00000010042a1981 */ /* 0x000162000c1e1900 */
[----:B------:R-:W-:-:S02]  /*01c0*/  MOV R6, UR4 ;  /* 0x0000000400067c02 */ /* 0x000fc40008000f00 */
[----:B------:R-:W-:Y:S02]  /*01d0*/  MOV R7, UR5 ;  /* 0x0000000500077c02 */ /* 0x000fe40008000f00 */
[----:B------:R-:W-:Y:S02]  /*01e0*/  MOV R8, UR6 ;  /* 0x0000000600087c02 */ /* 0x000fe40008000f00 */
[----:B------:R-:W-:Y:S02]  /*01f0*/  MOV R9, UR7 ;  /* 0x0000000700097c02 */ /* 0x000fe40008000f00 */
[----:B--2---:R-:W-:Y:S02]  /*0200*/  MOV R3, UR9 ;  /* 0x0000000900037c02 */ /* 0x004fe40008000f00 */
[----:B0-----:R-:W-:Y:S01]  /*0210*/  MOV R5, UR8 ;  /* 0x0000000800057c02 */ /* 0x001fe20008000f00 */
[----:B------:R-:W-:Y:S06]  /*0220*/  @!P0 EXIT ;  /* 0x000000000000894d */ /* 0x000fec0003800000 */
[----:B------:R-:W0:Y:S01]  /*0230*/  LDCU.64 UR4, c[0x0][0x3d8] ;  /* 0x00007b00ff0477ac */ /* 0x000e220008000a00 */
[----:B------:R-:W2:Y:S01]  /*0240*/  LDC.64 R14, c[0x0][0x428] ;  /* 0x00010a00ff0e7b82 */ /* 0x000ea20000000a00 */
[----:B------:R-:W3:Y:S01]  /*0250*/  S2R R41, SR_TID.X ;  /* 0x0000000000297919 */ /* 0x000ee20000002100 */
[----:B------:R-:W-:Y:S01]  /*0260*/  MOV R2, R6 ;  /* 0x0000000600027202 */ /* 0x000fe20000000f00 */
[----:B------:R-:W2:Y:S01]  /*0270*/  LDCU.64 UR6, c[0x0][0x3b8] ;  /* 0x00007700ff0677ac */ /* 0x000ea20008000a00 */
[----:B------:R-:W-:Y:S01]  /*0280*/  MOV R4, R8 ;  /* 0x0000000800047202 */ /* 0x000fe20000000f00 */
[----:B----4-:R-:W-:Y:S02]  /*0290*/  IMAD R0, R0, UR18, R11 ;  /* 0x0000001200007c24 */ /* 0x010fe4000f8e020b */
[----:B------:R-:W-:Y:S02]  /*02a0*/  HFMA2 R33, -RZ, RZ, 0, 0 ;  /* 0x00000000ff217431 */ /* 0x000fe400000001ff */
[C---:B------:R-:W-:Y:S01]  /*02b0*/  IMAD.WIDE.U32 R2, R11.reuse, UR10, R2 ;  /* 0x0000000a0b027c25 */ /* 0x040fe2000f8e0002 */
[----:B------:R-:W4:Y:S01]  /*02c0*/  LDC.64 R34, c[0x0][0x3a0] ;  /* 0x0000e800ff227b82 */ /* 0x000f220000000a00 */
[----:B------:R-:W2:Y:S02]  /*02d0*/  LDCU.U8 UR9, c[0x0][0x39e] ;  /* 0x000073c0ff0977ac */ /* 0x000ea40008000000 */
[----:B------:R-:W-:Y:S01]  /*02e0*/  IMAD.WIDE.U32 R4, R11, UR14, R4 ;  /* 0x0000000e0b047c25 */ /* 0x000fe2000f8e0004 */
[----:B-1----:R-:W-:-:S03]  /*02f0*/  LEA R58, P0, R2, R58, 0x1 ;  /* 0x0000003a023a7211 */ /* 0x002fc600078008ff */
[C---:B------:R-:W-:Y:S01]  /*0300*/  IMAD R49, R11.reuse, UR11, R3 ;  /* 0x0000000b0b317c24 */ /* 0x040fe2000f8e0203 */
[----:B------:R-:W1:Y:S01]  /*0310*/  LDC.64 R16, c[0x0][0x450] ;  /* 0x00011400ff107b82 */ /* 0x000e620000000a00 */
[C---:B0-----:R-:W-:Y:S01]  /*0320*/  IMAD.WIDE.U32 R6, R11.reuse, UR4, RZ ;  /* 0x000000040b067c25 */ /* 0x041fe2000f8e00ff */
[----:B------:R-:W0:Y:S01]  /*0330*/  LDCU UR4, c[0x0][0x38c] ;  /* 0x00007180ff0477ac */ /* 0x000e220008000800 */
[----:B------:R-:W-:Y:S02]  /*0340*/  LEA R56, P1, R4, R56, 0x1 ;  /* 0x0000003804387211 */ /* 0x000fe400078208ff */
[C---:B------:R-:W-:Y:S01]  /*0350*/  IMAD R47, R11.reuse, UR15, R5 ;  /* 0x0000000f0b2f7c24 */ /* 0x040fe2000f8e0205 */
[----:B------:R-:W-:Y:S01]  /*0360*/  LEA.HI.X R49, R2, R59, R49, 0x1, P0 ;  /* 0x0000003b02317211 */ /* 0x000fe200000f0c31 */
[C---:B------:R-:W-:Y:S01]  /*0370*/  IMAD R39, R11.reuse, UR5, R7 ;  /* 0x000000050b277c24 */ /* 0x040fe2000f8e0207 */
[----:B------:R-:W3:Y:S01]  /*0380*/  LDC.64 R26, c[0x0][0x448] ;  /* 0x00011200ff1a7b82 */ /* 0x000ee20000000a00 */
[----:B--2---:R-:W-:Y:S01]  /*0390*/  IMAD.WIDE.U32 R2, R11, R14, RZ ;  /* 0x0000000e0b027225 */ /* 0x004fe200078e00ff */
[----:B------:R-:W-:-:S03]  /*03a0*/  LEA.HI.X R47, R4, R57, R47, 0x1, P1 ;  /* 0x00000039042f7211 */ /* 0x000fc600008f0c2f */
[----:B------:R-:W-:-:S03]  /*03b0*/  IMAD.WIDE.U32 R36, R11, UR6, RZ ;  /* 0x000000060b247c25 */ /* 0x000fc6000f8e00ff */
[----:B------:R-:W2:Y:S01]  /*03c0*/  LDC.64 R28, c[0x0][0x440] ;  /* 0x00011000ff1c7b82 */ /* 0x000ea20000000a00 */
[----:B----4-:R-:W-:Y:S01]  /*03d0*/  IMAD.WIDE.U32 R4, R11, R34, RZ ;  /* 0x000000220b047225 */ /* 0x010fe200078e00ff */
[----:B0-----:R-:W-:-:S03]  /*03e0*/  UISETP.LT.AND UP0, UPT, UR4, 0x1, UPT ;  /* 0x000000010400788c */ /* 0x001fc6000bf01270 */
[C---:B------:R-:W-:Y:S02]  /*03f0*/  IMAD R3, R11.reuse, R15, R3 ;  /* 0x0000000f0b037224 */ /* 0x040fe400078e0203 */
[----:B------:R-:W-:Y:S01]  /*0400*/  IMAD R0, R0, R13, RZ ;  /* 0x0000000d00007224 */ /* 0x000fe200078e02ff */
[----:B------:R-:W0:Y:S01]  /*0410*/  LDC.64 R24, c[0x0][0x420] ;  /* 0x00010800ff187b82 */ /* 0x000e220000000a00 */
[C---:B-1----:R-:W-:Y:S01]  /*0420*/  LEA R40, P0, R6.reuse, R16, 0x3 ;  /* 0x0000001006287211 */ /* 0x042fe200078018ff */
[C---:B------:R-:W-:Y:S02]  /*0430*/  IMAD R35, R11.reuse, R35, R5 ;  /* 0x000000230b237224 */ /* 0x040fe400078e0205 */
[----:B------:R-:W-:Y:S01]  /*0440*/  IMAD R11, R11, UR7, R37 ;  /* 0x000000070b0b7c24 */ /* 0x000fe2000f8e0225 */
[----:B------:R-:W-:Y:S01]  /*0450*/  LEA.HI.X R39, R6, R17, R39, 0x3, P0 ;  /* 0x0000001106277211 */ /* 0x000fe200000f1c27 */
[----:B------:R-:W-:Y:S01]  /*0460*/  IMAD R32, R0, UR4, RZ ;  /* 0x0000000400207c24 */ /* 0x000fe2000f8e02ff */
[----:B------:R-:W-:Y:S01]  /*0470*/  USEL UR4, UR4, 0x1, !UP0 ;  /* 0x0000000104047887 */ /* 0x000fe2000c000000 */
[----:B------:R-:W1:Y:S01]  /*0480*/  LDC.64 R8, c[0x0][0x478] ;  /* 0x00011e00ff087b82 */ /* 0x000e620000000a00 */
[----:B---3--:R-:W-:-:S02]  /*0490*/  LEA R38, P0, R36, R26, 0x3 ;  /* 0x0000001a24267211 */ /* 0x008fc400078018ff */
[----:B------:R-:W-:Y:S02]  /*04a0*/  UIADD3 UR6, UPT, UPT, -UR4, URZ, URZ ;  /* 0x000000ff04067290 */ /* 0x000fe4000fffe1ff */
[----:B------:R-:W-:-:S03]  /*04b0*/  LEA.HI.X R36, R36, R27, R11, 0x3, P0 ;  /* 0x0000001b24247211 */ /* 0x000fc600000f1c0b */
[----:B------:R-:W3:Y:S01]  /*04c0*/  LDC.64 R22, c[0x0][0x3e0] ;  /* 0x0000f800ff167b82 */ /* 0x000ee20000000a00 */
[----:B--2---:R-:W-:-:S04]  /*04d0*/  LEA R37, P1, R4, R28, 0x3 ;  /* 0x0000001c04257211 */ /* 0x004fc800078218ff */
[----:B------:R-:W-:-:S03]  /*04e0*/  LEA.HI.X R35, R4, R29, R35, 0x3, P1 ;  /* 0x0000001d04237211 */ /* 0x000fc600008f1c23 */
[----:B------:R-:W2:Y:S01]  /*04f0*/  LDC.64 R20, c[0x0][0x3c0] ;  /* 0x0000f000ff147b82 */ /* 0x000ea20000000a00 */
[----:B0-----:R-:W-:-:S04]  /*0500*/  IMAD.WIDE.U32 R16, R24, UR18, R2 ;  /* 0x0000001218107c25 */ /* 0x001fc8000f8e0002 */
[----:B------:R-:W-:-:S03]  /*0510*/  IMAD R34, R25, UR18, R17 ;  /* 0x0000001219227c24 */ /* 0x000fc6000f8e0211 */
[----:B------:R-:W0:Y:S01]  /*0520*/  LDC.64 R18, c[0x0][0x3a8] ;  /* 0x0000ea00ff127b82 */ /* 0x000e220000000a00 */
[----:B-1----:R-:W-:Y:S01]  /*0530*/  IMAD.WIDE.U32 R2, R41, 0x8, R8 ;  /* 0x0000000829027825 */ /* 0x002fe200078e0008 */
[----:B---3--:R-:W-:Y:S02]  /*0540*/  SHF.L.U64.HI R23, R22, 0x3, R23 ;  /* 0x0000000316177819 */ /* 0x008fe40000010217 */
[----:B--2---:R-:W-:Y:S02]  /*0550*/  SHF.L.U64.HI R21, R20, 0x3, R21 ;  /* 0x0000000314157819 */ /* 0x004fe40000010215 */
[----:B0-----:R-:W-:-:S07]  /*0560*/  SHF.L.U64.HI R51, R18, 0x3, R19 ;  /* 0x0000000312337819 */ /* 0x001fce0000010213 */
.L_x_2406:
[----:B------:R-:W-:Y:S01]  /*0570*/  BAR.SYNC.DEFER_BLOCKING 0x0 ;  /* 0x0000000000007b1d */ /* 0x000fe20000010000 */
[----:B------:R-:W-:Y:S02]  /*0580*/  MOV R48, R58 ;  /* 0x0000003a00307202 */ /* 0x000fe40000000f00 */
[----:B------:R-:W-:-:S03]  /*0590*/  MOV R46, R56 ;  /* 0x00000038002e7202 */ /* 0x000fc60000000f00 */
[----:B0-----:R-:W-:-:S04]  /*05a0*/  IMAD.WIDE.U32 R4, R41, 0x8, R48 ;  /* 0x0000000829047825 */ /* 0x001fc800078e0030 */
[----:B------:R-:W-:Y:S01]  /*05b0*/  IMAD.WIDE.U32 R6, R41, 0x8, R46 ;  /* 0x0000000829067825 */ /* 0x000fe200078e002e */
[----:B------:R-:W2:Y:S04]  /*05c0*/  LDG.E.64 R12, desc[UR16][R4.64] ;  /* 0x00000010040c7981 */ /* 0x000ea8000c1e1b00 */
[----:B------:R-:W3:Y:S01]  /*05d0*/  LDG.E.64 R8, desc[UR16][R6.64] ;  /* 0x0000001006087981 */ /* 0x000ee2000c1e1b00 */
[----:B------:R-:W-:Y:S01]  /*05e0*/  UISETP.NE.AND UP0, UPT, UR9, URZ, UPT ;  /* 0x000000ff0900728c */ /* 0x000fe2000bf05270 */
[--C-:B--2---:R-:W-:Y:S02]  /*05f0*/  SHF.R.U32.HI R0, RZ, 0x10, R13.reuse ;  /* 0x00000010ff007819 */ /* 0x104fe4000001160d */
[----:B------:R-:W-:Y:S02]  /*0600*/  SHF.R.U64 R55, R12, 0x10, R13 ;  /* 0x000000100c377819 */ /* 0x000fe4000000120d */
[----:B---3--:R-:W-:-:S02]  /*0610*/  SHF.R.U64 R10, R8, 0x10, R9 ;  /* 0x00000010080a7819 */ /* 0x008fc40000001209 */
[----:B------:R-:W-:Y:S02]  /*0620*/  SHF.R.U32.HI R11, RZ, 0x10, R9 ;  /* 0x00000010ff0b7819 */ /* 0x000fe40000011609 */
[--C-:B------:R-:W-:Y:S02]  /*0630*/  PRMT R0, R0, 0x5410, R10.reuse ;  /* 0x0000541000007816 */ /* 0x100fe4000000000a */
[----:B------:R-:W-:Y:S01]  /*0640*/  PRMT R10, R11, 0x7610, R10 ;  /* 0x000076100b0a7816 */ /* 0x000fe2000000000a */
[----:B------:R-:W-:Y:S06]  /*0650*/  BRA.U UP0, `(.L_x_2392) ;  /* 0x0000000100447547 */ /* 0x000fec000b800000 */
[----:B------:R-:W-:Y:S02]  /*0660*/  HADD2.F32 R57, -RZ, R13.H0_H0 ;  /* 0x2000000dff397230 */ /* 0x000fe40000004100 */
[----:B------:R-:W-:Y:S02]  /*0670*/  HADD2.F32 R11, -RZ, R9.H0_H0 ;  /* 0x20000009ff0b7230 */ /* 0x000fe40000004100 */
[----:B------:R-:W-:Y:S02]  /*0680*/  HADD2.F32 R7, -RZ, R8.H0_H0 ;  /* 0x20000008ff077230 */ /* 0x000fe40000004100 */
[----:B------:R-:W-:Y:S02]  /*0690*/  HADD2.F32 R9, -RZ, R0.H1_H1 ;  /* 0x30000000ff097230 */ /* 0x000fe40000004100 */
[--C-:B-----5:R-:W-:Y:S01]  /*06a0*/  FADD.FTZ R50, R11, R42.reuse ;  /* 0x0000002a0b327221 */ /* 0x120fe20000010000 */
[----:B------:R-:W-:Y:S02]  /*06b0*/  HADD2.F32 R13, -RZ, R10.H0_H0 ;  /* 0x2000000aff0d7230 */ /* 0x000fe40000004100 */
[----:B------:R-:W-:Y:S01]  /*06c0*/  FADD.FTZ R54, R7, R42 ;  /* 0x0000002a07367221 */ /* 0x000fe20000010000 */
[----:B------:R-:W-:-:S02]  /*06d0*/  HADD2.F32 R53, -RZ, R12.H0_H0 ;  /* 0x2000000cff357230 */ /* 0x000fc40000004100 */
[--C-:B------:R-:W-:Y:S01]  /*06e0*/  FADD.FTZ R52, R9, R42.reuse ;  /* 0x0000002a09347221 */ /* 0x100fe20000010000 */
[----:B------:R-:W-:Y:S02]  /*06f0*/  HADD2.F32 R55, -RZ, R55.H0_H0 ;  /* 0x20000037ff377230 */ /* 0x000fe40000004100 */
[----:B------:R-:W-:Y:S01]  /*0700*/  FADD.FTZ R48, R13, R42 ;  /* 0x0000002a0d307221 */ /* 0x000fe20000010000 */
[----:B------:R-:W-:Y:S02]  /*0710*/  HADD2.F32 R5, -RZ, R0.H0_H0 ;  /* 0x20000000ff057230 */ /* 0x000fe40000004100 */
[----:B------:R-:W-:Y:S01]  /*0720*/  FMUL.FTZ R46, R53, R54 ;  /* 0x00000036352e7220 */ /* 0x000fe20000410000 */
[----:B------:R-:W-:Y:S01]  /*0730*/  FMUL.FTZ R44, R57, R50 ;  /* 0x00000032392c7220 */ /* 0x000fe20000410000 */
[----:B------:R-:W-:Y:S01]  /*0740*/  FMUL.FTZ R45, R55, R52 ;  /* 0x00000034372d7220 */ /* 0x000fe20000410000 */
[----:B------:R-:W-:Y:S01]  /*0750*/  FMUL.FTZ R19, R5, R48 ;  /* 0x0000003005137220 */ /* 0x000fe20000410000 */
[----:B------:R-:W-:Y:S06]  /*0760*/  BRA `(.L_x_2393) ;  /* 0x0000000800607947 */ /* 0x000fec0003800000 */
.L_x_2392:
[----:B------:R-:W-:Y:S01]  /*0770*/  HADD2.F32 R5, -RZ, R8.H0_H0 ;  /* 0x20000008ff057230 */ /* 0x000fe20000004100 */
[----:B------:R-:W-:Y:S01]  /*0780*/  BSSY.RECONVERGENT B0, `(.L_x_2394) ;  /* 0x000002f000007945 */ /* 0x000fe20003800200 */
[----:B------:R-:W-:Y:S02]  /*0790*/  HADD2.F32 R7, -RZ, R0.H1_H1 ;  /* 0x30000000ff077230 */ /* 0x000fe40000004100 */
[----:B------:R-:W-:Y:S02]  /*07a0*/  HADD2.F32 R9, -RZ, R9.H0_H0 ;  /* 0x20000009ff097230 */ /* 0x000fe40000004100 */
[--C-:B-----5:R-:W-:Y:S01]  /*07b0*/  FADD.FTZ R54, R5, R42.reuse ;  /* 0x0000002a05367221 */ /* 0x120fe20000010000 */
[----:B------:R-:W-:Y:S02]  /*07c0*/  HADD2.F32 R11, -RZ, R10.H0_H0 ;  /* 0x2000000aff0b7230 */ /* 0x000fe40000004100 */
[----:B------:R-:W-:Y:S01]  /*07d0*/  FADD.FTZ R52, R7, R42 ;  /* 0x0000002a07347221 */ /* 0x000fe20000010000 */
[----:B------:R-:W-:-:S02]  /*07e0*/  HADD2.F32 R53, -RZ, R12.H0_H0 ;  /* 0x2000000cff357230 */ /* 0x000fc40000004100 */
[--C-:B------:R-:W-:Y:S01]  /*07f0*/  FADD.FTZ R50, R9, R42.reuse ;  /* 0x0000002a09327221 */ /* 0x100fe20000010000 */
[----:B------:R-:W-:Y:S01]  /*0800*/  FSETP.GTU.FTZ.AND P3, PT, R54, 20, PT ;  /* 0x41a000003600780b */ /* 0x000fe20003f7c000 */
[----:B------:R-:W-:Y:S01]  /*0810*/  FADD.FTZ R48, R11, R42 ;  /* 0x0000002a0b307221 */ /* 0x000fe20000010000 */
[----:B------:R-:W-:Y:S01]  /*0820*/  FSETP.GTU.FTZ.AND P2, PT, R52, 20, PT ;  /* 0x41a000003400780b */ /* 0x000fe20003f5c000 */
[----:B------:R-:W-:Y:S01]  /*0830*/  HADD2.F32 R57, -RZ, R13.H0_H0 ;  /* 0x2000000dff397230 */ /* 0x000fe20000004100 */
[----:B------:R-:W-:Y:S01]  /*0840*/  FSETP.GTU.FTZ.AND P0, PT, R50, 20, PT ;  /* 0x41a000003200780b */ /* 0x000fe20003f1c000 */
[----:B------:R-:W-:Y:S01]  /*0850*/  HADD2.F32 R55, -RZ, R55.H0_H0 ;  /* 0x20000037ff377230 */ /* 0x000fe20000004100 */
[----:B------:R-:W-:Y:S01]  /*0860*/  FSETP.GTU.FTZ.AND P1, PT, R48, 20, PT ;  /* 0x41a000003000780b */ /* 0x000fe20003f3c000 */
[----:B------:R-:W-:-:S06]  /*0870*/  HADD2.F32 R5, -RZ, R0.H0_H0 ;  /* 0x20000000ff057230 */ /* 0x000fcc0000004100 */
[----:B------:R-:W-:Y:S06]  /*0880*/  @P3 BRA `(.L_x_2395) ;  /* 0x0000000000783947 */ /* 0x000fec0003800000 */
        /* <DEDUP_REMOVED lines=30> */
.L_x_2395:
[----:B------:R-:W-:Y:S05]  /*0a70*/  BSYNC.RECONVERGENT B0 ;  /* 0x0000000000007941 */ /* 0x000fea0003800200 */
.L_x_2394:
        /* <DEDUP_REMOVED lines=32> */
.L_x_2397:
[----:B------:R-:W-:Y:S05]  /*0c80*/  BSYNC.RECONVERGENT B0 ;  /* 0x0000000000007941 */ /* 0x000fea0003800200 */
.L_x_2396:
        /* <DEDUP_REMOVED lines=32> */
.L_x_2399:
[----:B------:R-:W-:Y:S05]  /*0e90*/  BSYNC.RECONVERGENT B0 ;  /* 0x0000000000007941 */ /* 0x000fea0003800200 */
.L_x_2398:
        /* <DEDUP_REMOVED lines=32> */
.L_x_2401:
[----:B------:R-:W-:Y:S05]  /*10a0*/  BSYNC.RECONVERGENT B0 ;  /* 0x0000000000007941 */ /* 0x000fea0003800200 */
.L_x_2400:
[----:B------:R-:W-:Y:S01]  /*10b0*/  FMUL.FTZ R19, R5, R48 ;  /* 0x0000003005137220 */ /* 0x000fe20000410000 */
[----:B------:R-:W-:Y:S01]  /*10c0*/  FMUL.FTZ R46, R53, R54 ;  /* 0x00000036352e7220 */ /* 0x000fe20000410000 */
[----:B------:R-:W-:Y:S01]  /*10d0*/  FMUL.FTZ R45, R55, R52 ;  /* 0x00000034372d7220 */ /* 0x000fe20000410000 */
[----:B------:R-:W-:-:S07]  /*10e0*/  FMUL.FTZ R44, R57, R50 ;  /* 0x00000032392c7220 */ /* 0x000fce0000410000 */
.L_x_2393:
[----:B------:R-:W0:Y:S01]  /*10f0*/  LDC R0, c[0x0][0x38c] ;  /* 0x0000e300ff007b82 */ /* 0x000e220000000800 */
[-C--:B------:R-:W-:Y:S01]  /*1100*/  FMUL.FTZ R53, R53, R43.reuse ;  /* 0x0000002b35357220 */ /* 0x080fe20000410000 */
[-C--:B------:R-:W-:Y:S01]  /*1110*/  FMUL.FTZ R55, R55, R43.reuse ;  /* 0x0000002b37377220 */ /* 0x080fe20000410000 */
[-C--:B------:R-:W-:Y:S01]  /*1120*/  FMUL.FTZ R57, R57, R43.reuse ;  /* 0x0000002b39397220 */ /* 0x080fe20000410000 */
[----:B------:R-:W-:-:S04]  /*1130*/  FMUL.FTZ R66, R5, R43 ;  /* 0x0000002b05427220 */ /* 0x000fc80000410000 */
[----:B------:R-:W-:Y:S01]  /*1140*/  BAR.SYNC.DEFER_BLOCKING 0x0 ;  /* 0x0000000000007b1d */ /* 0x000fe20000010000 */
[----:B0-----:R-:W-:-:S13]  /*1150*/  ISETP.GE.AND P0, PT, R0, 0x1, PT ;  /* 0x000000010000780c */ /* 0x001fda0003f06270 */
[----:B------:R-:W-:Y:S05]  /*1160*/  @!P0 BRA `(.L_x_2402) ;  /* 0x0000001000348947 */ /* 0x000fea0003800000 */
[----:B------:R-:W0:Y:S01]  /*1170*/  S2UR UR5, SR_CgaCtaId ;  /* 0x00000000000579c3 */ /* 0x000e220000008800 */
[----:B------:R-:W1:Y:S01]  /*1180*/  S2R R77, SR_LANEID ;  /* 0x00000000004d7919 */ /* 0x000e620000000000 */
[C---:B------:R-:W-:Y:S01]  /*1190*/  ISETP.NE.AND P0, PT, R33.reuse, RZ, PT ;  /* 0x000000ff2100720c */ /* 0x040fe20003f05270 */
[----:B------:R-:W-:Y:S01]  /*11a0*/  UMOV UR4, 0x400 ;  /* 0x0000040000047882 */ /* 0x000fe20000000000 */
[----:B------:R-:W-:Y:S01]  /*11b0*/  IMAD R65, R33, R0, RZ ;  /* 0x0000000021417224 */ /* 0x000fe200078e02ff */
[----:B------:R-:W-:Y:S02]  /*11c0*/  MOV R64, R37 ;  /* 0x0000002500407202 */ /* 0x000fe40000000f00 */
[----:B------:R-:W-:Y:S01]  /*11d0*/  ISETP.EQ.AND P0, PT, R41, RZ, P0 ;  /* 0x000000ff2900720c */ /* 0x000fe20000702270 */
[----:B------:R-:W2:Y:S01]  /*11e0*/  LDC.64 R24, c[0x0][0x480] ;  /* 0x00012000ff187b82 */ /* 0x000ea20000000a00 */
        /* <DEDUP_REMOVED lines=8> */
.L_x_2405:
[----:B------:R-:W-:Y:S02]  /*1270*/  MOV R4, R64 ;  /* 0x0000004000047202 */ /* 0x000fe40000000f00 */
[----:B------:R-:W-:-:S06]  /*1280*/  MOV R5, R63 ;  /* 0x0000003f00057202 */ /* 0x000fcc0000000f00 */
[----:B------:R-:W3:Y:S01]  /*1290*/  LDG.E.64 R4, desc[UR16][R4.64] ;  /* 0x0000001004047981 */ /* 0x000ee2000c1e1b00 */
[C---:B-1----:R-:W-:Y:S01]  /*12a0*/  ISETP.GE.AND P1, PT, R77.reuse, 0x1, PT ;  /* 0x000000014d00780c */ /* 0x042fe20003f26270 */
[----:B------:R-:W0:Y:S01]  /*12b0*/  S2UR UR8, SR_CgaCtaId ;  /* 0x00000000000879c3 */ /* 0x000e220000008800 */
[----:B------:R-:W-:Y:S01]  /*12c0*/  UMOV UR7, 0x400 ;  /* 0x0000040000077882 */ /* 0x000fe20000000000 */
[----:B------:R-:W-:Y:S01]  /*12d0*/  ISETP.NE.AND P2, PT, R77, RZ, PT ;  /* 0x000000ff4d00720c */ /* 0x000fe20003f45270 */
[----:B0-----:R-:W-:Y:S01]  /*12e0*/  ULEA UR7, UR8, UR7, 0x18 ;  /* 0x0000000708077291 */ /* 0x001fe2000f8ec0ff */
[C---:B---3--:R-:W-:Y:S01]  /*12f0*/  FMUL.FTZ R0, R5.reuse, R52 ;  /* 0x0000003405007220 */ /* 0x048fe20000410000 */
[----:B------:R-:W-:Y:S01]  /*1300*/  FMUL.FTZ R9, R4, 1.4426950216293334961 ;  /* 0x3fb8aa3b04097820 */ /* 0x000fe20000410000 */
[----:B------:R-:W-:Y:S02]  /*1310*/  FMUL.FTZ R4, R5, R50 ;  /* 0x0000003205047220 */ /* 0x000fe40000410000 */
[----:B------:R-:W-:Y:S01]  /*1320*/  FMUL.RZ R12, R0, 0.15915493667125701904 ;  /* 0x3e22f983000c7820 */ /* 0x000fe2000040c000 */
[C---:B------:R-:W-:Y:S01]  /*1330*/  FMUL.FTZ R0, R9.reuse, R52 ;  /* 0x0000003409007220 */ /* 0x040fe20000410000 */
[----:B------:R-:W-:Y:S01]  /*1340*/  FMUL.RZ R14, R4, 0.15915493667125701904 ;  /* 0x3e22f983040e7820 */ /* 0x000fe2000040c000 */
[----:B------:R-:W-:Y:S01]  /*1350*/  FMUL.FTZ R6, R9, R50 ;  /* 0x0000003209067220 */ /* 0x000fe20000410000 */
[----:B------:R-:W0:Y:S01]  /*1360*/  MUFU.SIN R8, R12 ;  /* 0x0000000c00087308 */ /* 0x000e220000000400 */
[-C--:B------:R-:W-:Y:S01]  /*1370*/  FMUL.FTZ R4, R5, R48.reuse ;  /* 0x0000003005047220 */ /* 0x080fe20000410000 */
[----:B------:R-:W-:-:S03]  /*1380*/  FMUL.FTZ R7, R9, R48 ;  /* 0x0000003009077220 */ /* 0x000fc60000410000 */
[----:B------:R-:W-:Y:S01]  /*1390*/  FMUL.RZ R15, R4, 0.15915493667125701904 ;  /* 0x3e22f983040f7820 */ /* 0x000fe2000040c000 */
[----:B------:R-:W-:Y:S02]  /*13a0*/  MOV R4, R59 ;  /* 0x0000003b00047202 */ /* 0x000fe40000000f00 */
[----:B------:R-:W1:Y:S08]  /*13b0*/  MUFU.COS R10, R12 ;  /* 0x0000000c000a7308 */ /* 0x000e700000000000 */
[----:B------:R3:W0:Y:S04]  /*13c0*/  MUFU.EX2 R69, R0 ;  /* 0x0000000000457308 */ /* 0x0006280000000800 */
[----:B------:R-:W4:Y:S01]  /*13d0*/  MUFU.COS R13, R14 ;  /* 0x0000000e000d7308 */ /* 0x000f220000000000 */
[----:B---3--:R-:W-:Y:S01]  /*13e0*/  FMUL.FTZ R0, R5, R54 ;  /* 0x0000003605007220 */ /* 0x008fe20000410000 */
[----:B------:R-:W-:-:S06]  /*13f0*/  MOV R5, R60 ;  /* 0x0000003c00057202 */ /* 0x000fcc0000000f00 */
[----:B------:R3:W5:Y:S01]  /*1400*/  MUFU.SIN R11, R14 ;  /* 0x0000000e000b7308 */ /* 0x0007620000000400 */
[----:B0-----:R-:W-:-:S07]  /*1410*/  FMUL.FTZ R67, R69, R8 ;  /* 0x0000000845437220 */ /* 0x001fce0000410000 */
[----:B------:R0:W4:Y:S01]  /*1420*/  MUFU.EX2 R70, R6 ;  /* 0x0000000600467308 */ /* 0x0001220000000800 */
[----:B---3--:R-:W-:Y:S01]  /*1430*/  FMUL.RZ R14, R0, 0.15915493667125701904 ;  /* 0x3e22f983000e7820 */ /* 0x008fe2000040c000 */
[----:B-1----:R-:W-:Y:S01]  /*1440*/  FMUL.FTZ R69, R69, R10 ;  /* 0x0000000a45457220 */ /* 0x002fe20000410000 */
[----:B------:R-:W-:Y:S01]  /*1450*/  FMUL.FTZ R0, R67, R46 ;  /* 0x0000002e43007220 */ /* 0x000fe20000410000 */
[----:B------:R1:W3:Y:S01]  /*1460*/  MUFU.EX2 R71, R7 ;  /* 0x0000000700477308 */ /* 0x0002e20000000800 */
[----:B------:R-:W-:Y:S01]  /*1470*/  FMUL.FTZ R8, RZ, R67 ;  /* 0x00000043ff087220 */ /* 0x000fe20000410000 */
[----:B------:R-:W-:Y:S02]  /*1480*/  FMUL.FTZ R9, R9, R54 ;  /* 0x0000003609097220 */ /* 0x000fe40000410000 */
[----:B------:R-:W3:Y:S01]  /*1490*/  MUFU.SIN R68, R15 ;  /* 0x0000000f00447308 */ /* 0x000ee20000000400 */
[----:B0-----:R-:W-:Y:S01]  /*14a0*/  MOV R6, R61 ;  /* 0x0000003d00067202 */ /* 0x001fe20000000f00 */
[----:B------:R-:W-:Y:S01]  /*14b0*/  FFMA.FTZ R10, RZ, R69, R0 ;  /* 0x00000045ff0a7223 */ /* 0x000fe20000010000 */
[----:B------:R0:W2:Y:S01]  /*14c0*/  LDG.E.64 R28, desc[UR16][R4.64] ;  /* 0x00000010041c7981 */ /* 0x0000a2000c1e1b00 */
[----:B-1----:R-:W-:Y:S01]  /*14d0*/  MOV R7, R62 ;  /* 0x0000003e00077202 */ /* 0x002fe20000000f00 */
[----:B----4-:R-:W-:-:S03]  /*14e0*/  FMUL.FTZ R0, R70, R13 ;  /* 0x0000000d46007220 */ /* 0x010fc60000410000 */
[----:B------:R-:W1:Y:S01]  /*14f0*/  MUFU.COS R12, R15 ;  /* 0x0000000f000c7308 */ /* 0x000e620000000000 */
[----:B------:R-:W-:Y:S01]  /*1500*/  FFMA.FTZ R8, R69, R46, -R8 ;  /* 0x0000002e45087223 */ /* 0x000fe20000010808 */
[----:B------:R4:W2:Y:S01]  /*1510*/  LDG.E.64 R26, desc[UR16][R6.64] ;  /* 0x00000010061a7981 */ /* 0x0008a2000c1e1b00 */
[----:B-----5:R-:W-:Y:S02]  /*1520*/  FMUL.FTZ R70, R70, R11 ;  /* 0x0000000b46467220 */ /* 0x020fe40000410000 */
[----:B0-----:R-:W-:-:S03]  /*1530*/  FADD.FTZ R5, R8, R45 ;  /* 0x0000002d08057221 */ /* 0x001fc60000010000 */
[----:B------:R-:W0:Y:S01]  /*1540*/  MUFU.COS R72, R14 ;  /* 0x0000000e00487308 */ /* 0x000e220000000000 */
[----:B----4-:R-:W-:-:S04]  /*1550*/  FADD.FTZ R7, RZ, R10 ;  /* 0x0000000aff077221 */ /* 0x010fc80000010000 */
[----:B------:R-:W-:-:S03]  /*1560*/  FMUL.FTZ R11, R70, R7 ;  /* 0x00000007460b7220 */ /* 0x000fc60000410000 */
[----:B------:R-:W4:Y:S01]  /*1570*/  MUFU.SIN R74, R14 ;  /* 0x0000000e004a7308 */ /* 0x000f220000000400 */
[-C--:B------:R-:W-:Y:S01]  /*1580*/  FMUL.FTZ R4, R70, R5.reuse ;  /* 0x0000000546047220 */ /* 0x080fe20000410000 */
[----:B------:R-:W-:-:S06]  /*1590*/  FFMA.FTZ R11, R0, R5, -R11 ;  /* 0x00000005000b7223 */ /* 0x000fcc000001080b */
[----:B------:R-:W0:Y:S01]  /*15a0*/  MUFU.EX2 R9, R9 ;  /* 0x0000000900097308 */ /* 0x000e220000000800 */
[----:B------:R-:W-:Y:S01]  /*15b0*/  FFMA.FTZ R4, R0, R7, R4 ;  /* 0x0000000700047223 */ /* 0x000fe20000010004 */
[----:B---3--:R-:W-:Y:S01]  /*15c0*/  FMUL.FTZ R68, R71, R68 ;  /* 0x0000004447447220 */ /* 0x008fe20000410000 */
[----:B------:R-:W-:Y:S01]  /*15d0*/  FADD.FTZ R11, R11, R44 ;  /* 0x0000002c0b0b7221 */ /* 0x000fe20000010000 */
[----:B-1----:R-:W-:Y:S01]  /*15e0*/  FMUL.FTZ R71, R71, R12 ;  /* 0x0000000c47477220 */ /* 0x002fe20000410000 */
[----:B------:R-:W-:Y:S02]  /*15f0*/  FADD.FTZ R4, RZ, R4 ;  /* 0x00000004ff047221 */ /* 0x000fe40000010000 */
[CC--:B------:R-:W-:Y:S02]  /*1600*/  FMUL.FTZ R8, R68.reuse, R11.reuse ;  /* 0x0000000b44087220 */ /* 0x0c0fe40000410000 */
[-C--:B------:R-:W-:Y:S02]  /*1610*/  FMUL.FTZ R6, R68, R4.reuse ;  /* 0x0000000444067220 */ /* 0x080fe40000410000 */
[----:B------:R-:W-:Y:S01]  /*1620*/  FFMA.FTZ R8, R71, R4, R8 ;  /* 0x0000000447087223 */ /* 0x000fe20000010008 */
[----:B0-----:R-:W-:Y:S01]  /*1630*/  FMUL.FTZ R72, R9, R72 ;  /* 0x0000004809487220 */ /* 0x001fe20000410000 */
[----:B------:R-:W-:-:S02]  /*1640*/  FFMA.FTZ R6, R71, R11, -R6 ;  /* 0x0000000b47067223 */ /* 0x000fc40000010806 */
[----:B------:R-:W-:Y:S01]  /*1650*/  FADD.FTZ R76, RZ, R8 ;  /* 0x00000008ff4c7221 */ /* 0x000fe20000010000 */
[----:B----4-:R-:W-:Y:S01]  /*1660*/  FMUL.FTZ R74, R9, R74 ;  /* 0x0000004a094a7220 */ /* 0x010fe20000410000 */
[-C--:B------:R-:W-:Y:S01]  /*1670*/  FMUL.FTZ R7, R72, R67.reuse ;  /* 0x0000004348077220 */ /* 0x080fe20000410000 */
[----:B------:R-:W-:Y:S02]  /*1680*/  FADD.FTZ R73, R6, R19 ;  /* 0x0000001306497221 */ /* 0x000fe40000010000 */
[C---:B------:R-:W-:Y:S01]  /*1690*/  FMUL.FTZ R5, R74.reuse, R67 ;  /* 0x000000434a057220 */ /* 0x040fe20000410000 */
[----:B------:R-:W0:Y:S01]  /*16a0*/  SHFL.UP PT, R10, R76, 0x1, RZ ;  /* 0x042000004c0a7989 */ /* 0x000e2200000e00ff */
[-C--:B------:R-:W-:Y:S02]  /*16b0*/  FFMA.FTZ R7, R74, R69.reuse, R7 ;  /* 0x000000454a077223 */ /* 0x080fe40000010007 */
[----:B------:R-:W-:Y:S01]  /*16c0*/  FFMA.FTZ R5, R72, R69, -R5 ;  /* 0x0000004548057223 */ /* 0x000fe20000010805 */
[----:B------:R-:W1:Y:S01]  /*16d0*/  SHFL.UP PT, R8, R73, 0x1, RZ ;  /* 0x0420000049087989 */ /* 0x000e6200000e00ff */
[----:B------:R-:W-:-:S02]  /*16e0*/  FMUL.FTZ R9, R70, R7 ;  /* 0x0000000746097220 */ /* 0x000fc40000410000 */
[-C--:B------:R-:W-:Y:S02]  /*16f0*/  FMUL.FTZ R4, R70, R5.reuse ;  /* 0x0000000546047220 */ /* 0x080fe40000410000 */
[C---:B------:R-:W-:Y:S02]  /*1700*/  FFMA.FTZ R9, R0.reuse, R5, -R9 ;  /* 0x0000000500097223 */ /* 0x040fe40000010809 */
[----:B------:R-:W-:Y:S02]  /*1710*/  FFMA.FTZ R4, R0, R7, R4 ;  /* 0x0000000700047223 */ /* 0x000fe40000010004 */
[C---:B------:R-:W-:Y:S02]  /*1720*/  FMUL.FTZ R78, R68.reuse, R9 ;  /* 0x00000009444e7220 */ /* 0x040fe40000410000 */
[-C--:B------:R-:W-:Y:S02]  /*1730*/  FMUL.FTZ R6, R68, R4.reuse ;  /* 0x0000000444067220 */ /* 0x080fe40000410000 */
[----:B------:R-:W-:-:S02]  /*1740*/  FFMA.FTZ R78, R71, R4, R78 ;  /* 0x00000004474e7223 */ /* 0x000fc4000001004e */
        /* <DEDUP_REMOVED lines=10> */
[----:B------:R-:W4:Y:S01]  /*17f0*/  SHFL.UP PT, R8, R73, 0x2, RZ ;  /* 0x0440000049087989 */ /* 0x000f2200000e00ff */
        /* <DEDUP_REMOVED lines=24> */
[-C--:B----4-:R-:W-:Y:S01]  /*1980*/  FFMA.FTZ R7, R78, R8.reuse, R7 ;  /* 0x000000084e077223 */ /* 0x090fe20000010007 */
        /* <DEDUP_REMOVED lines=10> */
[----:B------:R-:W4:Y:S01]  /*1a30*/  SHFL.UP PT, R4, R75, 0x8, RZ ;  /* 0x050000004b047989 */ /* 0x000f2200000e00ff */
[----:B------:R-:W-:Y:S01]  /*1a40*/  ISETP.GE.AND P1, PT, R77, 0x8, PT ;  /* 0x000000084d00780c */ /* 0x000fe20003f26270 */
[-C--:B-1----:R-:W-:Y:S01]  /*1a50*/  FMUL.FTZ R6, R78, R9.reuse ;  /* 0x000000094e067220 */ /* 0x082fe20000410000 */
[----:B------:R-:W-:-:S04]  /*1a60*/  FMUL.FTZ R9, R75, R9 ;  /* 0x000000094b097220 */ /* 0x000fc80000410000 */
[-C--:B0-----:R-:W-:Y:S01]  /*1a70*/  FFMA.FTZ R9, R78, R8.reuse, R9 ;  /* 0x000000084e097223 */ /* 0x081fe20000010009 */
[----:B------:R-:W-:-:S06]  /*1a80*/  FFMA.FTZ R6, R75, R8, -R6 ;  /* 0x000000084b067223 */ /* 0x000fcc0000010806 */
[----:B------:R-:W-:Y:S01]  /*1a90*/  @P1 FADD.FTZ R76, R76, R9 ;  /* 0x000000094c4c1221 */ /* 0x000fe20000010000 */
[-C--:B---3--:R-:W-:Y:S01]  /*1aa0*/  FMUL.FTZ R7, R75, R5.reuse ;  /* 0x000000054b077220 */ /* 0x088fe20000410000 */
[----:B------:R-:W-:Y:S01]  /*1ab0*/  @P1 FADD.FTZ R73, R73, R6 ;  /* 0x0000000649491221 */ /* 0x000fe20000010000 */
[C---:B------:R-:W-:Y:S02]  /*1ac0*/  FMUL.FTZ R6, R78.reuse, R5 ;  /* 0x000000054e067220 */ /* 0x040fe40000410000 */
[-C--:B----4-:R-:W-:Y:S01]  /*1ad0*/  @P1 FFMA.FTZ R78, R78, R4.reuse, R7 ;  /* 0x000000044e4e1223 */ /* 0x090fe20000010007 */
[----:B------:R-:W0:Y:S01]  /*1ae0*/  SHFL.UP PT, R12, R76, 0x10, RZ ;  /* 0x060000004c0c7989 */ /* 0x000e2200000e00ff */
[----:B------:R-:W-:-:S03]  /*1af0*/  @P1 FFMA.FTZ R75, R75, R4, -R6 ;  /* 0x000000044b4b1223 */ /* 0x000fc60000010806 */
[----:B------:R-:W1:Y:S04]  /*1b00*/  SHFL.UP PT, R5, R73, 0x10, RZ ;  /* 0x0600000049057989 */ /* 0x000e6800000e00ff */
[----:B------:R-:W3:Y:S04]  /*1b10*/  SHFL.UP PT, R4, R78, 0x10, RZ ;  /* 0x060000004e047989 */ /* 0x000ee800000e00ff */
[----:B------:R-:W4:Y:S01]  /*1b20*/  SHFL.UP PT, R13, R75, 0x10, RZ ;  /* 0x060000004b0d7989 */ /* 0x000f2200000e00ff */
[----:B------:R-:W-:Y:S01]  /*1b30*/  HFMA2 R8, -RZ, RZ, 1.875, 0 ;  /* 0x3f800000ff087431 */ /* 0x000fe200000001ff */
[----:B------:R-:W-:-:S02]  /*1b40*/  CS2R R10, SRZ ;  /* 0x00000000000a7805 */ /* 0x000fc4000001ff00 */
[----:B------:R-:W-:Y:S02]  /*1b50*/  MOV R9, RZ ;  /* 0x000000ff00097202 */ /* 0x000fe40000000f00 */
[----:B------:R-:W-:-:S04]  /*1b60*/  ISETP.NE.AND P1, PT, R77, 0x1f, PT ;  /* 0x0000001f4d00780c */ /* 0x000fc80003f25270 */
[----:B------:R-:W5:Y:S01]  /*1b70*/  @P0 LDS.128 R8, [UR4] ;  /* 0x00000004ff080984 */ /* 0x000f620008000c00 */
[-C--:B0-----:R-:W-:Y:S01]  /*1b80*/  FMUL.FTZ R6, R78, R12.reuse ;  /* 0x0000000c4e067220 */ /* 0x081fe20000410000 */
[----:B------:R-:W-:-:S03]  /*1b90*/  FMUL.FTZ R7, R75, R12 ;  /* 0x0000000c4b077220 */ /* 0x000fc60000410000 */
[CC--:B-1----:R-:W-:Y:S01]  /*1ba0*/  FFMA.FTZ R6, R75.reuse, R5.reuse, -R6 ;  /* 0x000000054b067223 */ /* 0x0c2fe20000010806 */
[C---:B------:R-:W-:Y:S01]  /*1bb0*/  FFMA.FTZ R7, R78.reuse, R5, R7 ;  /* 0x000000054e077223 */ /* 0x040fe20000010007 */
[-C--:B---3--:R-:W-:Y:S01]  /*1bc0*/  FMUL.FTZ R12, R78, R4.reuse ;  /* 0x000000044e0c7220 */ /* 0x088fe20000410000 */
[----:B------:R-:W-:Y:S01]  /*1bd0*/  FMUL.FTZ R5, R75, R4 ;  /* 0x000000044b057220 */ /* 0x000fe20000410000 */
[----:B------:R-:W-:Y:S01]  /*1be0*/  FADD.FTZ R14, R73, R6 ;  /* 0x00000006490e7221 */ /* 0x000fe20000010000 */
[----:B------:R-:W-:Y:S01]  /*1bf0*/  FADD.FTZ R15, R76, R7 ;  /* 0x000000074c0f7221 */ /* 0x000fe20000010000 */
[-C--:B----4-:R-:W-:Y:S01]  /*1c00*/  FFMA.FTZ R12, R75, R13.reuse, -R12 ;  /* 0x0000000d4b0c7223 */ /* 0x090fe2000001080c */
[----:B------:R-:W-:-:S05]  /*1c10*/  FFMA.FTZ R13, R78, R13, R5 ;  /* 0x0000000d4e0d7223 */ /* 0x000fca0000010005 */
[----:B------:R0:W-:Y:S01]  /*1c20*/  @!P1 STS.128 [UR7+0x110], R12 ;  /* 0x0001100cff009988 */ /* 0x0001e20008000c07 */
[----:B------:R-:W-:Y:S01]  /*1c30*/  BAR.SYNC.DEFER_BLOCKING 0x0 ;  /* 0x0000000000007b1d */ /* 0x000fe20000010000 */
[----:B------:R-:W-:-:S05]  /*1c40*/  ISETP.NE.AND P3, PT, R41, RZ, PT ;  /* 0x000000ff2900720c */ /* 0x000fca0003f65270 */
[----:B-----5:R-:W-:Y:S04]  /*1c50*/  @!P2 STS.128 [UR7+0x130], R8 ;  /* 0x00013008ff00a988 */ /* 0x020fe80008000c07 */
        /* <DEDUP_REMOVED lines=14> */
[----:B---3--:R-:W-:Y:S01]  /*1d40*/  @!P2 MOV R13, R11 ;  /* 0x0000000b000da202 */ /* 0x008fe20000000f00 */
[CC--:B------:R-:W-:Y:S01]  /*1d50*/  @P3 FMUL.FTZ R12, R30.reuse, R79.reuse ;  /* 0x0000004f1e0c3220 */ /* 0x0c0fe20000410000 */
[C---:B------:R-:W-:Y:S01]  /*1d60*/  @P3 FMUL.FTZ R79, R31.reuse, R79 ;  /* 0x0000004f1f4f3220 */ /* 0x040fe20000410000 */
[----:B----4-:R-:W-:Y:S02]  /*1d70*/  @!P2 MOV R73, R10 ;  /* 0x0000000a0049a202 */ /* 0x010fe40000000f00 */
[-C--:B------:R-:W-:Y:S01]  /*1d80*/  @P3 FFMA.FTZ R12, R31, R80.reuse, R12 ;  /* 0x000000501f0c3223 */ /* 0x080fe2000001000c */
[----:B------:R-:W-:-:S03]  /*1d90*/  @P3 FFMA.FTZ R30, R30, R80, -R79 ;  /* 0x000000501e1e3223 */ /* 0x000fc6000001084f */
[----:B------:R-:W-:Y:S01]  /*1da0*/  @P3 FADD.FTZ R13, R13, R12 ;  /* 0x0000000c0d0d3221 */ /* 0x000fe20000010000 */
[----:B------:R-:W-:-:S03]  /*1db0*/  @P3 FADD.FTZ R73, R73, R30 ;  /* 0x0000001e49493221 */ /* 0x000fc60000010000 */
        /* <DEDUP_REMOVED lines=9> */
[----:B------:R-:W-:Y:S01]  /*1e50*/  FMUL.FTZ R26, R67, R12 ;  /* 0x0000000c431a7220 */ /* 0x000fe20000410000 */
[----:B------:R-:W-:Y:S02]  /*1e60*/  FMUL.FTZ R15, R5, R11 ;  /* 0x0000000b050f7220 */ /* 0x000fe40000410000 */
[-C--:B------:R-:W-:Y:S01]  /*1e70*/  FMUL.FTZ R67, R67, R74.reuse ;  /* 0x0000004a43437220 */ /* 0x080fe20000410000 */
[----:B------:R-:W-:Y:S01]  /*1e80*/  FFMA.FTZ R26, R69, R74, R26 ;  /* 0x0000004a451a7223 */ /* 0x000fe2000001001a */
[----:B------:R-:W-:Y:S01]  /*1e90*/  FFMA.FTZ R27, R27, R28, R14 ;  /* 0x0000001c1b1b7223 */ /* 0x000fe2000001000e */
[----:B------:R-:W-:Y:S01]  /*1ea0*/  ISETP.NE.AND P1, PT, R41, RZ, PT ;  /* 0x000000ff2900720c */ /* 0x000fe20003f25270 */
[----:B------:R-:W-:Y:S01]  /*1eb0*/  FFMA.FTZ R14, R69, R12, -R67 ;  /* 0x0000000c450e7223 */ /* 0x000fe20000010843 */
[----:B------:R-:W-:Y:S01]  /*1ec0*/  FADD.FTZ R26, RZ, R26 ;  /* 0x0000001aff1a7221 */ /* 0x000fe20000010000 */
[-C--:B------:R-:W-:Y:S01]  /*1ed0*/  FFMA.FTZ R29, R4, R10.reuse, -R15 ;  /* 0x0000000a041d7223 */ /* 0x080fe2000001080f */
[C---:B------:R-:W-:Y:S01]  /*1ee0*/  FMUL.FTZ R31, R5.reuse, R10 ;  /* 0x0000000a051f7220 */ /* 0x040fe20000410000 */
[C---:B------:R-:W-:Y:S01]  /*1ef0*/  FMUL.FTZ R15, R5.reuse, R9 ;  /* 0x00000009050f7220 */ /* 0x040fe20000410000 */
[----:B------:R-:W-:Y:S01]  /*1f00*/  FMUL.FTZ R10, R5, R8 ;  /* 0x00000008050a7220 */ /* 0x000fe20000410000 */
[----:B------:R-:W-:Y:S01]  /*1f10*/  FADD.FTZ R67, R14, R45 ;  /* 0x0000002d0e437221 */ /* 0x000fe20000010000 */
[----:B------:R-:W-:Y:S01]  /*1f20*/  FMUL.FTZ R5, R70, R26 ;  /* 0x0000001a46057220 */ /* 0x000fe20000410000 */
[----:B------:R-:W-:-:S02]  /*1f30*/  FFMA.FTZ R8, R4, R8, -R15 ;  /* 0x0000000804087223 */ /* 0x000fc4000001080f */
[-C--:B------:R-:W-:Y:S01]  /*1f40*/  FMUL.FTZ R15, R70, R67.reuse ;  /* 0x00000043460f7220 */ /* 0x080fe20000410000 */
[----:B------:R-:W-:Y:S01]  /*1f50*/  FFMA.FTZ R5, R0, R67, -R5 ;  /* 0x0000004300057223 */ /* 0x000fe20000010805 */
        /* <DEDUP_REMOVED lines=18> */
.L_x_2404:
[----:B------:R-:W-:Y:S05]  /*2080*/  BSYNC.RECONVERGENT B0 ;  /* 0x0000000000007941 */ /* 0x000fea0003800200 */
.L_x_2403:
[-C--:B0-----:R-:W-:Y:S01]  /*2090*/  FFMA.FTZ R8, R71, R15.reuse, R0 ;  /* 0x0000000f47087223 */ /* 0x081fe20000010000 */
[----:B------:R-:W-:Y:S01]  /*20a0*/  FMUL.FTZ R68, R68, R15 ;  /* 0x0000000f44447220 */ /* 0x000fe20000410000 */
[----:B------:R-:W-:Y:S01]  /*20b0*/  UIADD3 UR5, UPT, UPT, UR5, 0x1, URZ ;  /* 0x0000000105057890 */ /* 0x000fe2000fffe0ff */
[----:B------:R-:W-:Y:S01]  /*20c0*/  FMUL.FTZ R0, R27, R26 ;  /* 0x0000001a1b007220 */ /* 0x000fe20000410000 */
[----:B------:R-:W-:Y:S01]  /*20d0*/  FADD.FTZ R8, RZ, R8 ;  /* 0x00000008ff087221 */ /* 0x000fe20000010000 */
[----:B------:R-:W-:Y:S01]  /*20e0*/  FFMA.FTZ R68, R71, R31, -R68 ;  /* 0x0000001f47447223 */ /* 0x000fe20000010844 */
[----:B------:R-:W-:Y:S01]  /*20f0*/  UISETP.NE.AND UP0, UPT, UR5, URZ, UPT ;  /* 0x000000ff0500728c */ /* 0x000fe2000bf05270 */
[C---:B------:R-:W-:Y:S01]  /*2100*/  FMUL.FTZ R4, R27.reuse, R15 ;  /* 0x0000000f1b047220 */ /* 0x040fe20000410000 */
[----:B------:R-:W-:Y:S01]  /*2110*/  FMUL.FTZ R10, R27, R8 ;  /* 0x000000081b0a7220 */ /* 0x000fe20000410000 */
[----:B------:R-:W-:Y:S01]  /*2120*/  FADD.FTZ R8, R68, R19 ;  /* 0x0000001344087221 */ /* 0x000fe20000010000 */
[C---:B------:R-:W-:Y:S01]  /*2130*/  FFMA.FTZ R6, R13.reuse, R12, -R6 ;  /* 0x0000000c0d067223 */ /* 0x040fe20000010806 */
[C---:B------:R-:W-:Y:S01]  /*2140*/  FFMA.FTZ R0, R13.reuse, R67, -R0 ;  /* 0x000000430d007223 */ /* 0x040fe20000010800 */
[C---:B------:R-:W-:Y:S01]  /*2150*/  FFMA.FTZ R4, R13.reuse, R31, -R4 ;  /* 0x0000001f0d047223 */ /* 0x040fe20000010804 */
[----:B------:R-:W-:Y:S01]  /*2160*/  FFMA.FTZ R13, R13, R8, -R10 ;  /* 0x000000080d0d7223 */ /* 0x000fe2000001080a */
[----:B------:R-:W-:Y:S01]  /*2170*/  LEA R59, P1, R22, R59, 0x3 ;  /* 0x0000003b163b7211 */ /* 0x000fe200078218ff */
[----:B------:R-:W-:Y:S01]  /*2180*/  FFMA.FTZ R53, R6, 2, R53 ;  /* 0x4000000006357823 */ /* 0x000fe20000010035 */
[----:B------:R-:W-:Y:S01]  /*2190*/  LEA R61, P2, R20, R61, 0x3 ;  /* 0x0000003d143d7211 */ /* 0x000fe200078418ff */
[----:B------:R-:W-:Y:S01]  /*21a0*/  FFMA.FTZ R55, R0, 2, R55 ;  /* 0x4000000000377823 */ /* 0x000fe20000010037 */
[----:B------:R-:W-:Y:S01]  /*21b0*/  LEA R64, P3, R18, R64, 0x3 ;  /* 0x0000004012407211 */ /* 0x000fe200078618ff */
[----:B------:R-:W-:Y:S01]  /*21c0*/  FFMA.FTZ R57, R4, 2, R57 ;  /* 0x4000000004397823 */ /* 0x000fe20000010039 */
[----:B------:R-:W-:Y:S01]  /*21d0*/  FFMA.FTZ R66, R13, 2, R66 ;  /* 0x400000000d427823 */ /* 0x000fe20000010042 */
[----:B------:R-:W-:Y:S01]  /*21e0*/  IADD3.X R60, PT, PT, R60, R23, RZ, P1, !PT ;  /* 0x000000173c3c7210 */ /* 0x000fe20000ffe4ff */
[----:B------:R-:W-:Y:S01]  /*21f0*/  UIADD3 UR4, UPT, UPT, UR4, 0x10, URZ ;  /* 0x0000001004047890 */ /* 0x000fe2000fffe0ff */
[----:B------:R-:W-:-:S02]  /*2200*/  IADD3.X R62, PT, PT, R62, R21, RZ, P2, !PT ;  /* 0x000000153e3e7210 */ /* 0x000fc400017fe4ff */
[----:B------:R-:W-:Y:S02]  /*2210*/  IADD3.X R63, PT, PT, R63, R51, RZ, P3, !PT ;  /* 0x000000333f3f7210 */ /* 0x000fe40001ffe4ff */
[----:B------:R-:W-:Y:S01]  /*2220*/  IADD3 R65, PT, PT, R65, 0x1, RZ ;  /* 0x0000000141417810 */ /* 0x000fe20007ffe0ff */
[----:B------:R-:W-:Y:S06]  /*2230*/  BRA.U UP0, `(.L_x_2405) ;  /* 0xfffffff1000c7547 */ /* 0x000fec000b83ffff */
.L_x_2402:
[----:B------:R-:W0:Y:S01]  /*2240*/  F2F.F16.F32 R4, R55 ;  /* 0x0000003700047304 */ /* 0x000e220000200800 */
[----:B------:R-:W-:Y:S01]  /*2250*/  BAR.SYNC.DEFER_BLOCKING 0x0 ;  /* 0x0000000000007b1d */ /* 0x000fe20000010000 */
[C---:B------:R-:W-:Y:S02]  /*2260*/  LEA R9, P0, R33.reuse, R16, 0x7 ;  /* 0x0000001021097211 */ /* 0x040fe400078038ff */
[----:B------:R-:W-:Y:S02]  /*2270*/  IADD3 R33, PT, PT, R33, 0x1, RZ ;  /* 0x0000000121217810 */ /* 0x000fe40007ffe0ff */
[----:B------:R-:W-:Y:S01]  /*2280*/  IADD3.X R0, PT, PT, RZ, R34, RZ, P0, !PT ;  /* 0x00000022ff007210 */ /* 0x000fe200007fe4ff */
[----:B------:R-:W1:Y:S01]  /*2290*/  LDCU UR4, c[0x0][0x394] ;  /* 0x00007280ff0477ac */ /* 0x000e620008000800 */
[----:B------:R-:W-:Y:S01]  /*22a0*/  F2F.F16.F32 R57, R57 ;  /* 0x0000003900397304 */ /* 0x000fe20000200800 */
[----:B------:R-:W-:Y:S02]  /*22b0*/  LEA R6, P0, R9, R2, 0x1 ;  /* 0x0000000209067211 */ /* 0x000fe400078008ff */
[----:B------:R-:W-:-:S02]  /*22c0*/  IADD3 R56, P1, PT, R56, 0x100, RZ ;  /* 0x0000010038387810 */ /* 0x000fc40007f3e0ff */
[----:B------:R-:W-:Y:S01]  /*22d0*/  IADD3 R58, P2, PT, R58, 0x100, RZ ;  /* 0x000001003a3a7810 */ /* 0x000fe20007f5e0ff */
[----:B0-----:R-:W-:Y:S02]  /*22e0*/  IMAD.WIDE.U32 R4, R4, 0x10000, RZ ;  /* 0x0001000004047825 */ /* 0x001fe400078e00ff */
[----:B------:R-:W0:Y:S01]  /*22f0*/  F2F.F16.F32 R66, R66 ;  /* 0x0000004200427304 */ /* 0x000e220000200800 */
[----:B------:R-:W-:Y:S02]  /*2300*/  IADD3.X R47, PT, PT, RZ, R47, RZ, P1, !PT ;  /* 0x0000002fff2f7210 */ /* 0x000fe40000ffe4ff */
[----:B------:R-:W-:-:S05]  /*2310*/  IADD3.X R49, PT, PT, RZ, R49, RZ, P2, !PT ;  /* 0x00000031ff317210 */ /* 0x000fca00017fe4ff */
[----:B------:R-:W2:Y:S01]  /*2320*/  F2F.F16.F32 R53, R53 ;  /* 0x0000003500357304 */ /* 0x000ea20000200800 */
[----:B0-----:R-:W-:-:S04]  /*2330*/  PRMT R7, R57, 0x5410, R66 ;  /* 0x0000541039077816 */ /* 0x001fc80000000042 */
[----:B------:R-:W-:Y:S02]  /*2340*/  LOP3.LUT R5, R7, R5, RZ, 0xfc, !PT ;  /* 0x0000000507057212 */ /* 0x000fe400078efcff */
[----:B------:R-:W-:Y:S02]  /*2350*/  LEA.HI.X R7, R9, R3, R0, 0x1, P0 ;  /* 0x0000000309077211 */ /* 0x000fe400000f0c00 */
[----:B--2---:R-:W-:Y:S02]  /*2360*/  LOP3.LUT R4, R4, R53, RZ, 0xfc, !PT ;  /* 0x0000003504047212 */ /* 0x004fe400078efcff */
[----:B-1----:R-:W-:-:S03]  /*2370*/  ISETP.NE.AND P0, PT, R33, UR4, PT ;  /* 0x0000000421007c0c */ /* 0x002fc6000bf05270 */
[----:B------:R0:W-:Y:S10]  /*2380*/  STG.E.64 desc[UR16][R6.64], R4 ;  /* 0x0000000406007986 */ /* 0x0001f4000c101b10 */
[----:B------:R-:W-:Y:S05]  /*2390*/  @P0 BRA `(.L_x_2406) ;  /* 0xffffffe000740947 */ /* 0x000fea000383ffff */
[----:B------:R-:W-:Y:S05]  /*23a0*/  EXIT ;  /* 0x000000000000794d */ /* 0x000fea0003800000 */
.L_x_2407:
        /* <DEDUP_REMOVED lines=13> */
.L_x_5070:


//--------------------- .text._Z25selective_scan_fwd_kernelI32Selective_Scan_fwd_kernel_traitsILi32ELi4ELi1ELb1ELb0ELb0ELb1EN3c104HalfENS1_7complexIfEEEEv13SSMParamsBase --------------------------
	.section	.text._Z25selective_scan_fwd_kernelI32Selective_Scan_fwd_kernel_traitsILi32ELi4ELi1ELb1ELb0ELb0ELb1EN3c104HalfENS1_7complexIfEEEEv13SSMParamsBase,"ax",@progbits
	.align	128
        .global         _Z25selective_scan_fwd_kernelI32Selective_Scan_fwd_kernel_traitsILi32ELi4ELi1ELb1ELb0ELb0ELb1EN3c104HalfENS1_7complexIfEEEEv13SSMParamsBase
        .type           _Z25selective_scan_fwd_kernelI32Selective_Scan_fwd_kernel_traitsILi32ELi4ELi1ELb1ELb0ELb0ELb1EN3c104HalfENS1_7complexIfEEEEv13SSMParamsBase,@function
        .size           _Z25selective_scan_fwd_kernelI32Selective_Scan_fwd_kernel_traitsILi32ELi4ELi1ELb1ELb0ELb0ELb1EN3c104HalfENS1_7complexIfEEEEv13SSMParamsBase,(.L_x_5071 - _Z25selective_scan_fwd_kernelI32Selective_Scan_fwd_kernel_traitsILi32ELi4ELi1ELb1ELb0ELb0ELb1EN3c104HalfENS1_7complexIfEEEEv13SSMParamsBase)
        .other          _Z25selective_scan_fwd_kernelI32Selective_Scan_fwd_kernel_traitsILi32ELi4ELi1ELb1ELb0ELb0ELb1EN3c104HalfENS1_7complexIfEEEEv13SSMParamsBase,@"STO_CUDA_ENTRY STV_DEFAULT"
_Z25selective_scan_fwd_kernelI32Selective_Scan_fwd_kernel_traitsILi32ELi4ELi1ELb1ELb0ELb0ELb1EN3c104HalfENS1_7complexIfEEEEv13SSMParamsBase:
.text._Z25selective_scan_fwd_kernelI32Selective_Scan_fwd_kernel_traitsILi32ELi4ELi1ELb1ELb0ELb0ELb1EN3c104HalfENS1_7complexIfEEEEv13SSMParamsBase:
        /* <DEDUP_REMOVED lines=35> */
[----:B------:R-:W0:Y:S01]  /*0230*/  LDC.64 R18, c[0x0][0x450] ;  /* 0x00011400ff127b82 */ /* 0x000e220000000a00 */
[----:B------:R-:W2:Y:S01]  /*0240*/  LDCU.64 UR4, c[0x0][0x3d8] ;  /* 0x00007b00ff0477ac */ /* 0x000ea20008000a00 */
[----:B------:R-:W-:Y:S01]  /*0250*/  MOV R2, R6 ;  /* 0x0000000600027202 */ /* 0x000fe20000000f00 */
[----:B------:R-:W3:Y:S01]  /*0260*/  S2R R40, SR_TID.X ;  /* 0x0000000000287919 */ /* 0x000ee20000002100 */
[----:B------:R-:W-:Y:S01]  /*0270*/  MOV R4, R8 ;  /* 0x0000000800047202 */ /* 0x000fe20000000f00 */
[----:B------:R-:W0:Y:S02]  /*0280*/  LDCU.64 UR6, c[0x0][0x3b8] ;  /* 0x00007700ff0677ac */ /* 0x000e240008000a00 */
[C---:B------:R-:W-:Y:S01]  /*0290*/  IMAD.WIDE.U32 R2, R0.reuse, UR10, R2 ;  /* 0x0000000a00027c25 */ /* 0x040fe2000f8e0002 */
[----:B------:R-:W3:Y:S03]  /*02a0*/  LDC.64 R16, c[0x0][0x418] ;  /* 0x00010600ff107b82 */ /* 0x000ee60000000a00 */
[----:B------:R-:W-:Y:S01]  /*02b0*/  IMAD R51, R0, UR11, R3 ;  /* 0x0000000b00337c24 */ /* 0x000fe2000f8e0203 */
[----:B-1----:R-:W-:Y:S01]  /*02c0*/  LEA R54, P0, R2, R54, 0x1 ;  /* 0x0000003602367211 */ /* 0x002fe200078008ff */
[----:B------:R-:W-:Y:S01]  /*02d0*/  IMAD.WIDE.U32 R4, R0, UR14, R4 ;  /* 0x0000000e00047c25 */ /* 0x000fe2000f8e0004 */
[----:B------:R-:W1:Y:S02]  /*02e0*/  LDCU.U8 UR11, c[0x0][0x39e] ;  /* 0x000073c0ff0b77ac */ /* 0x000e640008000000 */
[----:B------:R-:W1:Y:S01]  /*02f0*/  LDC.64 R22, c[0x0][0x448] ;  /* 0x00011200ff167b82 */ /* 0x000e620000000a00 */
[----:B------:R-:W-:Y:S01]  /*0300*/  LEA.HI.X R51, R2, R55, R51, 0x1, P0 ;  /* 0x0000003702337211 */ /* 0x000fe200000f0c33 */
[----:B----4-:R-:W-:Y:S01]  /*0310*/  IMAD R2, R11, UR18, R0 ;  /* 0x000000120b027c24 */ /* 0x010fe2000f8e0200 */
[----:B------:R-:W-:Y:S01]  /*0320*/  LEA R52, P1, R4, R52, 0x1 ;  /* 0x0000003404347211 */ /* 0x000fe200078208ff */
[----:B--2---:R-:W-:Y:S01]  /*0330*/  IMAD.WIDE.U32 R8, R0, UR4, RZ ;  /* 0x0000000400087c25 */ /* 0x004fe2000f8e00ff */
[----:B------:R-:W2:Y:S03]  /*0340*/  LDCU UR4, c[0x0][0x38c] ;  /* 0x00007180ff0477ac */ /* 0x000ea60008000800 */
[----:B------:R-:W4:Y:S01]  /*0350*/  LDC.64 R14, c[0x0][0x428] ;  /* 0x00010a00ff0e7b82 */ /* 0x000f220000000a00 */
[----:B------:R-:W-:Y:S01]  /*0360*/  IMAD R50, R2, R13, RZ ;  /* 0x0000000d02327224 */ /* 0x000fe200078e02ff */
[----:B0-----:R-:W-:Y:S01]  /*0370*/  LEA R41, P0, R8, R18, 0x3 ;  /* 0x0000001208297211 */ /* 0x001fe200078018ff */
[----:B------:R-:W-:-:S02]  /*0380*/  IMAD R43, R0, UR5, R9 ;  /* 0x00000005002b7c24 */ /* 0x000fc4000f8e0209 */
[C---:B------:R-:W-:Y:S02]  /*0390*/  IMAD R12, R0.reuse, UR15, R5 ;  /* 0x0000000f000c7c24 */ /* 0x040fe4000f8e0205 */
[----:B------:R-:W-:Y:S01]  /*03a0*/  IMAD.WIDE.U32 R44, R0, UR6, RZ ;  /* 0x00000006002c7c25 */ /* 0x000fe2000f8e00ff */
[----:B------:R-:W0:Y:S01]  /*03b0*/  LDC.64 R20, c[0x0][0x438] ;  /* 0x00010e00ff147b82 */ /* 0x000e220000000a00 */
[----:B------:R-:W-:Y:S02]  /*03c0*/  LEA.HI.X R43, R8, R19, R43, 0x3, P0 ;  /* 0x00000013082b7211 */ /* 0x000fe400000f1c2b */
[----:B---3--:R-:W-:Y:S01]  /*03d0*/  IMAD.WIDE.U32 R6, R0, R16, RZ ;  /* 0x0000001000067225 */ /* 0x008fe200078e00ff */
[----:B------:R-:W-:-:S03]  /*03e0*/  LEA.HI.X R12, R4, R53, R12, 0x1, P1 ;  /* 0x00000035040c7211 */ /* 0x000fc600008f0c0c */
[C---:B------:R-:W-:Y:S01]  /*03f0*/  IMAD R7, R0.reuse, R17, R7 ;  /* 0x0000001100077224 */ /* 0x040fe200078e0207 */
[----:B------:R-:W3:Y:S01]  /*0400*/  LDC.64 R24, c[0x0][0x3a0] ;  /* 0x0000e800ff187b82 */ /* 0x000ee20000000a00 */
[----:B------:R-:W-:Y:S01]  /*0410*/  IMAD R9, R0, UR7, R45 ;  /* 0x0000000700097c24 */ /* 0x000fe2000f8e022d */
[----:B-1----:R-:W-:Y:S01]  /*0420*/  LEA R42, P1, R44, R22, 0x3 ;  /* 0x000000162c2a7211 */ /* 0x002fe200078218ff */
[----:B--2---:R-:W-:Y:S02]  /*0430*/  UISETP.LT.AND UP0, UPT, UR4, 0x1, UPT ;  /* 0x000000010400788c */ /* 0x004fe4000bf01270 */
[----:B------:R-:W-:Y:S01]  /*0440*/  IMAD R50, R50, UR4, RZ ;  /* 0x0000000432327c24 */ /* 0x000fe2000f8e02ff */
[----:B------:R-:W-:Y:S01]  /*0450*/  LEA.HI.X R44, R44, R23, R9, 0x3, P1 ;  /* 0x000000172c2c7211 */ /* 0x000fe200008f1c09 */
[----:B------:R-:W-:Y:S01]  /*0460*/  USEL UR4, UR4, 0x1, !UP0 ;  /* 0x0000000104047887 */ /* 0x000fe2000c000000 */
[----:B------:R-:W1:Y:S01]  /*0470*/  LDC.64 R2, c[0x0][0x410] ;  /* 0x00010400ff027b82 */ /* 0x000e620000000a00 */
[----:B----4-:R-:W-:-:S02]  /*0480*/  IMAD.WIDE.U32 R4, R0, R14, RZ ;  /* 0x0000000e00047225 */ /* 0x010fc400078e00ff */
[----:B------:R-:W-:Y:S02]  /*0490*/  UIADD3 UR8, UPT, UPT, -UR4, URZ, URZ ;  /* 0x000000ff04087290 */ /* 0x000fe4000fffe1ff */
[C---:B------:R-:W-:Y:S01]  /*04a0*/  IMAD R5, R0.reuse, R15, R5 ;  /* 0x0000000f00057224 */ /* 0x040fe200078e0205 */
[----:B------:R-:W-:Y:S02]  /*04b0*/  UMOV UR4, URZ ;  /* 0x000000ff00047c82 */ /* 0x000fe40008000000 */
[----:B------:R-:W2:Y:S01]  /*04c0*/  LDC.64 R34, c[0x0][0x440] ;  /* 0x00011000ff227b82 */ /* 0x000ea20000000a00 */
[----:B0-----:R-:W-:-:S04]  /*04d0*/  IMAD.WIDE.U32 R8, R0, R20, RZ ;  /* 0x0000001400087225 */ /* 0x001fc800078e00ff */
[----:B------:R-:W-:-:S03]  /*04e0*/  IMAD R9, R0, R21, R9 ;  /* 0x0000001500097224 */ /* 0x000fc600078e0209 */
[----:B------:R-:W0:Y:S01]  /*04f0*/  LDC.64 R32, c[0x0][0x420] ;  /* 0x00010800ff207b82 */ /* 0x000e220000000a00 */
[----:B---3--:R-:W-:-:S04]  /*0500*/  IMAD.WIDE.U32 R46, R0, R24, RZ ;  /* 0x00000018002e7225 */ /* 0x008fc800078e00ff */
[----:B------:R-:W-:-:S03]  /*0510*/  IMAD R0, R0, R25, R47 ;  /* 0x0000001900007224 */ /* 0x000fc600078e022f */
[----:B------:R-:W3:Y:S01]  /*0520*/  LDC.64 R48, c[0x0][0x430] ;  /* 0x00010c00ff307b82 */ /* 0x000ee20000000a00 */
[----:B-1----:R-:W-:-:S07]  /*0530*/  IMAD.WIDE.U32 R22, R2, UR18, R6 ;  /* 0x0000001202167c25 */ /* 0x002fce000f8e0006 */
[----:B------:R-:W1:Y:S01]  /*0540*/  LDC.64 R26, c[0x0][0x3a8] ;  /* 0x0000ea00ff1a7b82 */ /* 0x000e620000000a00 */
[----:B--2---:R-:W-:-:S04]  /*0550*/  LEA R45, P0, R46, R34, 0x3 ;  /* 0x000000222e2d7211 */ /* 0x004fc800078018ff */
[----:B------:R-:W-:-:S03]  /*0560*/  LEA.HI.X R46, R46, R35, R0, 0x3, P0 ;  /* 0x000000232e2e7211 */ /* 0x000fc600000f1c00 */
[----:B------:R-:W2:Y:S01]  /*0570*/  LDC.64 R18, c[0x0][0x478] ;  /* 0x00011e00ff127b82 */ /* 0x000ea20000000a00 */
[----:B0-----:R-:W-:-:S04]  /*0580*/  IMAD.WIDE.U32 R24, R32, UR18, R4 ;  /* 0x0000001220187c25 */ /* 0x001fc8000f8e0004 */
[----:B------:R-:W-:-:S03]  /*0590*/  IMAD R47, R33, UR18, R25 ;  /* 0x00000012212f7c24 */ /* 0x000fc6000f8e0219 */
[----:B------:R-:W0:Y:S01]  /*05a0*/  LDC.64 R16, c[0x0][0x488] ;  /* 0x00012200ff107b82 */ /* 0x000e220000000a00 */
[----:B---3--:R-:W-:-:S04]  /*05b0*/  IMAD.WIDE.U32 R20, R48, UR18, R8 ;  /* 0x0000001230147c25 */ /* 0x008fc8000f8e0008 */
[----:B------:R-:W-:Y:S02]  /*05c0*/  IMAD R48, R3, UR18, R23 ;  /* 0x0000001203307c24 */ /* 0x000fe4000f8e0217 */
[----:B------:R-:W-:Y:S01]  /*05d0*/  IMAD R49, R49, UR18, R21 ;  /* 0x0000001231317c24 */ /* 0x000fe2000f8e0215 */
[----:B------:R-:W3:Y:S01]  /*05e0*/  LDC.64 R10, c[0x0][0x490] ;  /* 0x00012400ff0a7b82 */ /* 0x000ee20000000a00 */
[----:B-1----:R-:W-:Y:S02]  /*05f0*/  SHF.L.U64.HI R53, R26, 0x3, R27 ;  /* 0x000000031a357819 */ /* 0x002fe4000001021b */
[----:B------:R-:W-:-:S05]  /*0600*/  MOV R27, R12 ;  /* 0x0000000c001b7202 */ /* 0x000fca0000000f00 */
[----:B------:R-:W1:Y:S01]  /*0610*/  LDC.64 R30, c[0x0][0x3e0] ;  /* 0x0000f800ff1e7b82 */ /* 0x000e620000000a00 */
[----:B--2---:R-:W-:-:S07]  /*0620*/  IMAD.WIDE.U32 R18, R40, 0x8, R18 ;  /* 0x0000000828127825 */ /* 0x004fce00078e0012 */
[----:B------:R-:W2:Y:S01]  /*0630*/  LDC.64 R28, c[0x0][0x3c0] ;  /* 0x0000f000ff1c7b82 */ /* 0x000ea20000000a00 */
[----:B0-----:R-:W-:-:S04]  /*0640*/  IMAD.WIDE.U32 R16, R40, 0x8, R16 ;  /* 0x0000000828107825 */ /* 0x001fc800078e0010 */
[----:B---3--:R-:W-:Y:S01]  /*0650*/  IMAD.WIDE.U32 R2, R40, 0x8, R10 ;  /* 0x0000000828027825 */ /* 0x008fe200078e000a */
[----:B-1----:R-:W-:Y:S02]  /*0660*/  SHF.L.U64.HI R31, R30, 0x3, R31 ;  /* 0x000000031e1f7819 */ /* 0x002fe4000001021f */
[----:B--2---:R-:W-:-:S07]  /*0670*/  SHF.L.U64.HI R29, R28, 0x3, R29 ;  /* 0x000000031c1d7819 */ /* 0x004fce000001021d */
.L_x_2420:
[----:B------:R-:W-:Y:S01]  /*0680*/  BAR.SYNC.DEFER_BLOCKING 0x0 ;  /* 0x0000000000007b1d */ /* 0x000fe20000010000 */
[----:B------:R-:W-:Y:S02]  /*0690*/  MOV R55, R51 ;  /* 0x0000003300377202 */ /* 0x000fe40000000f00 */
[----:B0-----:R-:W-:Y:S02]  /*06a0*/  MOV R4, R52 ;  /* 0x0000003400047202 */ /* 0x001fe40000000f00 */
[----:B------:R-:W-:Y:S01]  /*06b0*/  MOV R5, R27 ;  /* 0x0000001b00057202 */ /* 0x000fe20000000f00 */
[----:B------:R-:W-:-:S04]  /*06c0*/  IMAD.WIDE.U32 R64, R40, 0x8, R54 ;  /* 0x0000000828407825 */ /* 0x000fc800078e0036 */
[----:B------:R-:W-:Y:S02]  /*06d0*/  IMAD.WIDE.U32 R4, R40, 0x8, R4 ;  /* 0x0000000828047825 */ /* 0x000fe400078e0004 */
[----:B------:R-:W2:Y:S04]  /*06e0*/  LDG.E.64 R64, desc[UR16][R64.64] ;  /* 0x0000001040407981 */ /* 0x000ea8000c1e1b00 */
[----:B------:R-:W3:Y:S01]  /*06f0*/  LDG.E.64 R4, desc[UR16][R4.64] ;  /* 0x0000001004047981 */ /* 0x000ee2000c1e1b00 */
[----:B------:R-:W-:Y:S01]  /*0700*/  UISETP.NE.AND UP0, UPT, UR11, URZ, UPT ;  /* 0x000000ff0b00728c */ /* 0x000fe2000bf05270 */
[--C-:B--2---:R-:W-:Y:S02]  /*0710*/  SHF.R.U64 R7, R64, 0x10, R65.reuse ;  /* 0x0000001040077819 */ /* 0x104fe40000001241 */
[----:B------:R-:W-:-:S02]  /*0720*/  SHF.R.U32.HI R0, RZ, 0x10, R65 ;  /* 0x00000010ff007819 */ /* 0x000fc40000011641 */
[--C-:B---3--:R-:W-:Y:S02]  /*0730*/  SHF.R.U64 R58, R4, 0x10, R5.reuse ;  /* 0x00000010043a7819 */ /* 0x108fe40000001205 */
[----:B------:R-:W-:Y:S02]  /*0740*/  SHF.R.U32.HI R62, RZ, 0x10, R5 ;  /* 0x00000010ff3e7819 */ /* 0x000fe40000011605 */
[----:B------:R-:W-:Y:S05]  /*0750*/  BRA.U UP0, `(.L_x_2408) ;  /* 0x0000000100447547 */ /* 0x000fea000b800000 */
[----:B------:R-:W-:Y:S02]  /*0760*/  HADD2.F32 R56, -RZ, R4.H0_H0 ;  /* 0x20000004ff387230 */ /* 0x000fe40000004100 */
[----:B------:R-:W-:Y:S02]  /*0770*/  HADD2.F32 R60, -RZ, R5.H0_H0 ;  /* 0x20000005ff3c7230 */ /* 0x000fe40000004100 */
[----:B------:R-:W-:Y:S02]  /*0780*/  HADD2.F32 R58, -RZ, R58.H0_H0 ;  /* 0x2000003aff3a7230 */ /* 0x000fe40000004100 */
        /* <DEDUP_REMOVED lines=9> */
[----:B------:R-:W-:Y:S02]  /*0820*/  HADD2.F32 R5, -RZ, R0.H0_H0 ;  /* 0x20000000ff057230 */ /* 0x000fe40000004100 */
[----:B------:R-:W-:Y:S01]  /*0830*/  FMUL.FTZ R59, R65, R60 ;  /* 0x0000003c413b7220 */ /* 0x000fe20000410000 */
[----:B------:R-:W-:-:S02]  /*0840*/  FMUL.FTZ R57, R7, R58 ;  /* 0x0000003a07397220 */ /* 0x000fc40000410000 */
[----:B------:R-:W-:Y:S01]  /*0850*/  FMUL.FTZ R61, R5, R62 ;  /* 0x0000003e053d7220 */ /* 0x000fe20000410000 */
[----:B------:R-:W-:Y:S06]  /*0860*/  BRA `(.L_x_2409) ;  /* 0x0000000800607947 */ /* 0x000fec0003800000 */
.L_x_2408:
[----:B------:R-:W-:Y:S01]  /*0870*/  HADD2.F32 R56, -RZ, R4.H0_H0 ;  /* 0x20000004ff387230 */ /* 0x000fe20000004100 */
[----:B------:R-:W-:Y:S01]  /*0880*/  BSSY.RECONVERGENT B0, `(.L_x_2410) ;  /* 0x000002f000007945 */ /* 0x000fe20003800200 */
[----:B------:R-:W-:Y:S02]  /*0890*/  HADD2.F32 R58, -RZ, R58.H0_H0 ;  /* 0x2000003aff3a7230 */ /* 0x000fe40000004100 */
        /* <DEDUP_REMOVED lines=45> */
.L_x_2411:
[----:B------:R-:W-:Y:S05]  /*0b70*/  BSYNC.RECONVERGENT B0 ;  /* 0x0000000000007941 */ /* 0x000fea0003800200 */
.L_x_2410:
        /* <DEDUP_REMOVED lines=32> */
.L_x_2413:
[----:B------:R-:W-:Y:S05]  /*0d80*/  BSYNC.RECONVERGENT B0 ;  /* 0x0000000000007941 */ /* 0x000fea0003800200 */
.L_x_2412:
        /* <DEDUP_REMOVED lines=32> */
.L_x_2415:
[----:B------:R-:W-:Y:S05]  /*0f90*/  BSYNC.RECONVERGENT B0 ;  /* 0x0000000000007941 */ /* 0x000fea0003800200 */
.L_x_2414:
        /* <DEDUP_REMOVED lines=32> */
.L_x_2417:
[----:B------:R-:W-:Y:S05]  /*11a0*/  BSYNC.RECONVERGENT B0 ;  /* 0x0000000000007941 */ /* 0x000fea0003800200 */
.L_x_2416:
[----:B------:R-:W-:Y:S01]  /*11b0*/  FMUL.FTZ R61, R5, R62 ;  /* 0x0000003e053d7220 */ /* 0x000fe20000410000 */
[----:B------:R-:W-:Y:S01]  /*11c0*/  FMUL.FTZ R55, R63, R56 ;  /* 0x000000383f377220 */ /* 0x000fe20000410000 */
[----:B------:R-:W-:Y:S01]  /*11d0*/  FMUL.FTZ R57, R7, R58 ;  /* 0x0000003a07397220 */ /* 0x000fe20000410000 */
[----:B------:R-:W-:-:S07]  /*11e0*/  FMUL.FTZ R59, R65, R60 ;  /* 0x0000003c413b7220 */ /* 0x000fce0000410000 */
.L_x_2409:
[----:B------:R-:W0:Y:S01]  /*11f0*/  LDCU UR7, c[0x0][0x38c] ;  /* 0x00007180ff0777ac */ /* 0x000e220008000800 */
        /* <DEDUP_REMOVED lines=22> */
.L_x_2419:
[----:B------:R-:W-:Y:S02]  /*1360*/  MOV R4, R67 ;  /* 0x0000004300047202 */ /* 0x000fe40000000f00 */
[----:B------:R-:W-:-:S06]  /*1370*/  MOV R5, R72 ;  /* 0x0000004800057202 */ /* 0x000fcc0000000f00 */
[----:B------:R-:W2:Y:S01]  /*1380*/  LDG.E.64 R4, desc[UR16][R4.64] ;  /* 0x0000001004047981 */ /* 0x000ea2000c1e1b00 */
[C---:B-1----:R-:W-:Y:S01]  /*1390*/  ISETP.GE.AND P1, PT, R76.reuse, 0x1, PT ;  /* 0x000000014c00780c */ /* 0x042fe20003f26270 */
[----:B0-----:R-:W0:Y:S01]  /*13a0*/  S2UR UR10, SR_CgaCtaId ;  /* 0x00000000000a79c3 */ /* 0x001e220000008800 */
[----:B------:R-:W-:Y:S01]  /*13b0*/  UMOV UR9, 0x400 ;  /* 0x0000040000097882 */ /* 0x000fe20000000000 */
[----:B------:R-:W-:Y:S01]  /*13c0*/  ISETP.NE.AND P2, PT, R76, RZ, PT ;  /* 0x000000ff4c00720c */ /* 0x000fe20003f45270 */
[----:B0-----:R-:W-:Y:S01]  /*13d0*/  ULEA UR9, UR10, UR9, 0x18 ;  /* 0x000000090a097291 */ /* 0x001fe2000f8ec0ff */
[C---:B--2---:R-:W-:Y:S01]  /*13e0*/  FMUL.FTZ R0, R5.reuse, R58 ;  /* 0x0000003a05007220 */ /* 0x044fe20000410000 */
        /* <DEDUP_REMOVED lines=11> */
[----:B------:R1:W2:Y:S08]  /*14a0*/  MUFU.COS R10, R7 ;  /* 0x00000007000a7308 */ /* 0x0002b00000000000 */
[----:B------:R3:W0:Y:S01]  /*14b0*/  MUFU.EX2 R77, R0 ;  /* 0x00000000004d7308 */ /* 0x0006220000000800 */
[----:B-1----:R-:W-:-:S03]  /*14c0*/  MOV R7, R70 ;  /* 0x0000004600077202 */ /* 0x002fc60000000f00 */
[----:B------:R-:W1:Y:S01]  /*14d0*/  MUFU.COS R74, R11 ;  /* 0x0000000b004a7308 */ /* 0x000e620000000000 */
[----:B---3--:R-:W-:Y:S01]  /*14e0*/  FMUL.FTZ R0, R5, R56 ;  /* 0x0000003805007220 */ /* 0x008fe20000410000 */
[----:B------:R-:W-:-:S06]  /*14f0*/  MOV R5, R68 ;  /* 0x0000004400057202 */ /* 0x000fcc0000000f00 */
[----:B------:R3:W4:Y:S01]  /*1500*/  MUFU.SIN R12, R11 ;  /* 0x0000000b000c7308 */ /* 0x0007220000000400 */
[----:B0-----:R-:W-:-:S07]  /*1510*/  FMUL.FTZ R78, R77, R78 ;  /* 0x0000004e4d4e7220 */ /* 0x001fce0000410000 */
[----:B------:R0:W1:Y:S01]  /*1520*/  MUFU.EX2 R75, R6 ;  /* 0x00000006004b7308 */ /* 0x0000620000000800 */
[----:B---3--:R-:W-:Y:S01]  /*1530*/  FMUL.RZ R11, R0, 0.15915493667125701904 ;  /* 0x3e22f983000b7820 */ /* 0x008fe2000040c000 */
[----:B--2---:R-:W-:Y:S01]  /*1540*/  FMUL.FTZ R77, R77, R10 ;  /* 0x0000000a4d4d7220 */ /* 0x004fe20000410000 */
[----:B------:R-:W-:Y:S01]  /*1550*/  FMUL.FTZ R0, R78, R55 ;  /* 0x000000374e007220 */ /* 0x000fe20000410000 */
[----:B------:R-:W2:Y:S01]  /*1560*/  MUFU.SIN R8, R13 ;  /* 0x0000000d00087308 */ /* 0x000ea20000000400 */
[----:B------:R-:W-:Y:S01]  /*1570*/  FMUL.FTZ R10, RZ, R78 ;  /* 0x0000004eff0a7220 */ /* 0x000fe20000410000 */
[----:B------:R-:W-:Y:S01]  /*1580*/  FMUL.FTZ R9, R9, R56 ;  /* 0x0000003809097220 */ /* 0x000fe20000410000 */
[----:B------:R-:W-:Y:S01]  /*1590*/  FFMA.FTZ R0, RZ, R77, R0 ;  /* 0x0000004dff007223 */ /* 0x000fe20000010000 */
[----:B------:R3:W5:Y:S01]  /*15a0*/  LDG.E.64 R34, desc[UR16][R4.64] ;  /* 0x0000001004227981 */ /* 0x000762000c1e1b00 */
[----:B------:R-:W-:Y:S01]  /*15b0*/  FFMA.FTZ R10, R77, R55, -R10 ;  /* 0x000000374d0a7223 */ /* 0x000fe2000001080a */
[----:B0-----:R-:W-:-:S02]  /*15c0*/  MOV R6, R69 ;  /* 0x0000004500067202 */ /* 0x001fc40000000f00 */
[----:B------:R-:W2:Y:S01]  /*15d0*/  MUFU.EX2 R73, R73 ;  /* 0x0000004900497308 */ /* 0x000ea20000000800 */
[----:B------:R-:W-:Y:S01]  /*15e0*/  FADD.FTZ R0, RZ, R0 ;  /* 0x00000000ff007221 */ /* 0x000fe20000010000 */
[C---:B-1----:R-:W-:Y:S02]  /*15f0*/  FMUL.FTZ R74, R75.reuse, R74 ;  /* 0x0000004a4b4a7220 */ /* 0x042fe40000410000 */
[----:B------:R-:W0:Y:S01]  /*1600*/  MUFU.COS R14, R13 ;  /* 0x0000000d000e7308 */ /* 0x000e220000000000 */
[----:B----4-:R-:W-:Y:S01]  /*1610*/  FMUL.FTZ R75, R75, R12 ;  /* 0x0000000c4b4b7220 */ /* 0x010fe20000410000 */
[----:B------:R-:W-:Y:S01]  /*1620*/  FADD.FTZ R10, R10, R57 ;  /* 0x000000390a0a7221 */ /* 0x000fe20000010000 */
[----:B------:R1:W5:Y:S02]  /*1630*/  LDG.E.64 R32, desc[UR16][R6.64] ;  /* 0x0000001006207981 */ /* 0x000364000c1e1b00 */
[----:B---3--:R-:W-:-:S03]  /*1640*/  FMUL.FTZ R5, R75, R0 ;  /* 0x000000004b057220 */ /* 0x008fc60000410000 */
[----:B------:R-:W3:Y:S01]  /*1650*/  MUFU.COS R4, R11 ;  /* 0x0000000b00047308 */ /* 0x000ee20000000000 */
[-C--:B-1----:R-:W-:Y:S01]  /*1660*/  FMUL.FTZ R7, R75, R10.reuse ;  /* 0x0000000a4b077220 */ /* 0x082fe20000410000 */
[----:B------:R-:W-:-:S06]  /*1670*/  FFMA.FTZ R10, R74, R10, -R5 ;  /* 0x0000000a4a0a7223 */ /* 0x000fcc0000010805 */
[----:B------:R-:W1:Y:S01]  /*1680*/  MUFU.SIN R80, R11 ;  /* 0x0000000b00507308 */ /* 0x000e620000000400 */
[----:B------:R-:W-:Y:S01]  /*1690*/  FFMA.FTZ R7, R74, R0, R7 ;  /* 0x000000004a077223 */ /* 0x000fe20000010007 */
[----:B--2---:R-:W-:Y:S01]  /*16a0*/  FMUL.FTZ R0, R73, R8 ;  /* 0x0000000849007220 */ /* 0x004fe20000410000 */
[----:B------:R-:W-:-:S05]  /*16b0*/  FADD.FTZ R10, R10, R59 ;  /* 0x0000003b0a0a7221 */ /* 0x000fca0000010000 */
[----:B------:R-:W3:Y:S01]  /*16c0*/  MUFU.EX2 R9, R9 ;  /* 0x0000000900097308 */ /* 0x000ee20000000800 */
[----:B0-----:R-:W-:Y:S01]  /*16d0*/  FMUL.FTZ R73, R73, R14 ;  /* 0x0000000e49497220 */ /* 0x001fe20000410000 */
[----:B------:R-:W-:Y:S01]  /*16e0*/  FADD.FTZ R7, RZ, R7 ;  /* 0x00000007ff077221 */ /* 0x000fe20000010000 */
[----:B------:R-:W-:-:S03]  /*16f0*/  FMUL.FTZ R6, R0, R10 ;  /* 0x0000000a00067220 */ /* 0x000fc60000410000 */
[-C--:B------:R-:W-:Y:S01]  /*1700*/  FMUL.FTZ R5, R0, R7.reuse ;  /* 0x0000000700057220 */ /* 0x080fe20000410000 */
[----:B------:R-:W-:-:S03]  /*1710*/  FFMA.FTZ R6, R73, R7, R6 ;  /* 0x0000000749067223 */ /* 0x000fc60000010006 */
[----:B------:R-:W-:Y:S01]  /*1720*/  FFMA.FTZ R10, R73, R10, -R5 ;  /* 0x0000000a490a7223 */ /* 0x000fe20000010805 */
[----:B------:R-:W-:Y:S01]  /*1730*/  FADD.FTZ R82, RZ, R6 ;  /* 0x00000006ff527221 */ /* 0x000fe20000010000 */
[C---:B---3--:R-:W-:Y:S01]  /*1740*/  FMUL.FTZ R79, R9.reuse, R4 ;  /* 0x00000004094f7220 */ /* 0x048fe20000410000 */
[----:B-1----:R-:W-:-:S03]  /*1750*/  FMUL.FTZ R80, R9, R80 ;  /* 0x0000005009507220 */ /* 0x002fc60000410000 */
[CC--:B------:R-:W-:Y:S01]  /*1760*/  FMUL.FTZ R5, R79.reuse, R78.reuse ;  /* 0x0000004e4f057220 */ /* 0x0c0fe20000410000 */
[----:B------:R-:W-:Y:S01]  /*1770*/  FADD.FTZ R81, R10, R61 ;  /* 0x0000003d0a517221 */ /* 0x000fe20000010000 */
[C---:B------:R-:W-:Y:S01]  /*1780*/  FMUL.FTZ R4, R80.reuse, R78 ;  /* 0x0000004e50047220 */ /* 0x040fe20000410000 */
[----:B------:R-:W0:Y:S01]  /*1790*/  SHFL.UP PT, R9, R82, 0x1, RZ ;  /* 0x0420000052097989 */ /* 0x000e2200000e00ff */
[-C--:B------:R-:W-:Y:S02]  /*17a0*/  FFMA.FTZ R5, R80, R77.reuse, R5 ;  /* 0x0000004d50057223 */ /* 0x080fe40000010005 */
[----:B------:R-:W-:Y:S01]  /*17b0*/  FFMA.FTZ R4, R79, R77, -R4 ;  /* 0x0000004d4f047223 */ /* 0x000fe20000010804 */
[----:B------:R-:W1:Y:S01]  /*17c0*/  SHFL.UP PT, R8, R81, 0x1, RZ ;  /* 0x0420000051087989 */ /* 0x000e6200000e00ff */
[C---:B------:R-:W-:Y:S02]  /*17d0*/  FMUL.FTZ R7, R75.reuse, R5 ;  /* 0x000000054b077220 */ /* 0x040fe40000410000 */
[----:B------:R-:W-:-:S02]  /*17e0*/  FMUL.FTZ R6, R75, R4 ;  /* 0x000000044b067220 */ /* 0x000fc40000410000 */
[C---:B------:R-:W-:Y:S02]  /*17f0*/  FFMA.FTZ R7, R74.reuse, R4, -R7 ;  /* 0x000000044a077223 */ /* 0x040fe40000010807 */
        /* <DEDUP_REMOVED lines=52> */
[-C--:B-1----:R-:W-:Y:S01]  /*1b40*/  FMUL.FTZ R6, R84, R9.reuse ;  /* 0x0000000954067220 */ /* 0x082fe20000410000 */
[----:B------:R-:W-:-:S04]  /*1b50*/  FMUL.FTZ R9, R83, R9 ;  /* 0x0000000953097220 */ /* 0x000fc80000410000 */
[-C--:B0-----:R-:W-:Y:S01]  /*1b60*/  FFMA.FTZ R9, R84, R8.reuse, R9 ;  /* 0x0000000854097223 */ /* 0x081fe20000010009 */
[----:B------:R-:W-:-:S06]  /*1b70*/  FFMA.FTZ R6, R83, R8, -R6 ;  /* 0x0000000853067223 */ /* 0x000fcc0000010806 */
[----:B------:R-:W-:Y:S01]  /*1b80*/  @P1 FADD.FTZ R82, R82, R9 ;  /* 0x0000000952521221 */ /* 0x000fe20000010000 */
[-C--:B--2---:R-:W-:Y:S01]  /*1b90*/  FMUL.FTZ R7, R83, R5.reuse ;  /* 0x0000000553077220 */ /* 0x084fe20000410000 */
[----:B------:R-:W-:Y:S01]  /*1ba0*/  @P1 FADD.FTZ R81, R81, R6 ;  /* 0x0000000651511221 */ /* 0x000fe20000010000 */
[C---:B------:R-:W-:Y:S02]  /*1bb0*/  FMUL.FTZ R6, R84.reuse, R5 ;  /* 0x0000000554067220 */ /* 0x040fe40000410000 */
[-C--:B---3--:R-:W-:Y:S01]  /*1bc0*/  @P1 FFMA.FTZ R84, R84, R4.reuse, R7 ;  /* 0x0000000454541223 */ /* 0x088fe20000010007 */
        /* <DEDUP_REMOVED lines=22> */
[----:B------:R-:W-:-:S05]  /*1d30*/  ISETP.NE.AND P3, PT, R40, RZ, PT ;  /* 0x000000ff2800720c */ /* 0x000fca0003f65270 */
        /* <DEDUP_REMOVED lines=23> */
[CC--:B------:R-:W-:Y:S01]  /*1eb0*/  FMUL.FTZ R14, R80.reuse, R13.reuse ;  /* 0x0000000d500e7220 */ /* 0x0c0fe20000410000 */
[-C--:B------:R-:W-:Y:S01]  /*1ec0*/  FMUL.FTZ R80, R80, R12.reuse ;  /* 0x0000000c50507220 */ /* 0x080fe20000410000 */
[----:B------:R-:W-:Y:S02]  /*1ed0*/  ISETP.NE.AND P1, PT, R40, RZ, PT ;  /* 0x000000ff2800720c */ /* 0x000fe40003f25270 */
[C---:B------:R-:W-:Y:S01]  /*1ee0*/  FFMA.FTZ R14, R79.reuse, R12, R14 ;  /* 0x0000000c4f0e7223 */ /* 0x040fe2000001000e */
[----:B------:R-:W-:Y:S01]  /*1ef0*/  FFMA.FTZ R80, R79, R13, -R80 ;  /* 0x0000000d4f507223 */ /* 0x000fe20000010850 */
[CC--:B-----5:R-:W-:Y:S01]  /*1f00*/  FMUL.FTZ R13, R33.reuse, R35.reuse ;  /* 0x00000023210d7220 */ /* 0x0e0fe20000410000 */
[----:B------:R-:W-:Y:S01]  /*1f10*/  FMUL.FTZ R12, R32, R35 ;  /* 0x00000023200c7220 */ /* 0x000fe20000410000 */
[----:B------:R-:W-:Y:S01]  /*1f20*/  FADD.FTZ R14, RZ, R14 ;  /* 0x0000000eff0e7221 */ /* 0x000fe20000010000 */
[----:B------:R-:W-:Y:S01]  /*1f30*/  FADD.FTZ R15, R80, R55 ;  /* 0x00000037500f7221 */ /* 0x000fe20000010000 */
[-C--:B------:R-:W-:Y:S01]  /*1f40*/  FFMA.FTZ R32, R32, R34.reuse, -R13 ;  /* 0x0000002220207223 */ /* 0x080fe2000001080d */
[----:B------:R-:W-:Y:S01]  /*1f50*/  FFMA.FTZ R33, R33, R34, R12 ;  /* 0x0000002221217223 */ /* 0x000fe2000001000c */
[CC--:B------:R-:W-:Y:S01]  /*1f60*/  FMUL.FTZ R34, R78.reuse, R14.reuse ;  /* 0x0000000e4e227220 */ /* 0x0c0fe20000410000 */
[----:B------:R-:W-:Y:S01]  /*1f70*/  FMUL.FTZ R35, R78, R15 ;  /* 0x0000000f4e237220 */ /* 0x000fe20000410000 */
[----:B------:R-:W-:Y:S01]  /*1f80*/  FMUL.FTZ R37, R5, R11 ;  /* 0x0000000b05257220 */ /* 0x000fe20000410000 */
[----:B------:R-:W0:Y:S01]  /*1f90*/  @!P1 LDC.64 R12, c[0x0][0x480] ;  /* 0x00012000ff0c9b82 */ /* 0x000e220000000a00 */
[C---:B------:R-:W-:Y:S01]  /*1fa0*/  FFMA.FTZ R78, R77.reuse, R15, -R34 ;  /* 0x0000000f4d4e7223 */ /* 0x040fe20000010822 */
[----:B------:R-:W-:Y:S01]  /*1fb0*/  FFMA.FTZ R34, R77, R14, R35 ;  /* 0x0000000e4d227223 */ /* 0x000fe20000010023 */
[CC--:B------:R-:W-:Y:S01]  /*1fc0*/  FMUL.FTZ R35, R5.reuse, R9.reuse ;  /* 0x0000000905237220 */ /* 0x0c0fe20000410000 */
[CC--:B------:R-:W-:Y:S01]  /*1fd0*/  FFMA.FTZ R37, R4.reuse, R10.reuse, -R37 ;  /* 0x0000000a04257223 */ /* 0x0c0fe20000010825 */
[C---:B------:R-:W-:Y:S01]  /*1fe0*/  FMUL.FTZ R36, R5.reuse, R10 ;  /* 0x0000000a05247220 */ /* 0x040fe20000410000 */
[----:B------:R-:W-:Y:S01]  /*1ff0*/  FADD.FTZ R34, RZ, R34 ;  /* 0x00000022ff227221 */ /* 0x000fe20000010000 */
[-C--:B------:R-:W-:Y:S01]  /*2000*/  FMUL.FTZ R10, R5, R8.reuse ;  /* 0x00000008050a7220 */ /* 0x080fe20000410000 */
[----:B------:R-:W-:Y:S01]  /*2010*/  FFMA.FTZ R8, R4, R8, -R35 ;  /* 0x0000000804087223 */ /* 0x000fe20000010823 */
[----:B------:R-:W-:Y:S01]  /*2020*/  FADD.FTZ R5, R78, R57 ;  /* 0x000000394e057221 */ /* 0x000fe20000010000 */
[C---:B------:R-:W-:Y:S01]  /*2030*/  FMUL.FTZ R35, R75.reuse, R34 ;  /* 0x000000224b237220 */ /* 0x040fe20000410000 */
[C---:B------:R-:W-:Y:S01]  /*2040*/  FFMA.FTZ R9, R4.reuse, R9, R10 ;  /* 0x0000000904097223 */ /* 0x040fe2000001000a */
[----:B------:R-:W-:Y:S01]  /*2050*/  FFMA.FTZ R36, R4, R11, R36 ;  /* 0x0000000b04247223 */ /* 0x000fe20000010024 */
[-C--:B------:R-:W-:Y:S01]  /*2060*/  FMUL.FTZ R75, R75, R5.reuse ;  /* 0x000000054b4b7220 */ /* 0x080fe20000410000 */
[----:B------:R-:W-:-:S03]  /*2070*/  FFMA.FTZ R4, R74, R5, -R35 ;  /* 0x000000054a047223 */ /* 0x000fc60000010823 */
[----:B------:R-:W-:Y:S01]  /*2080*/  FFMA.FTZ R75, R74, R34, R75 ;  /* 0x000000224a4b7223 */ /* 0x000fe2000001004b */
[----:B------:R-:W-:Y:S01]  /*2090*/  FADD.FTZ R35, R4, R59 ;  /* 0x0000003b04237221 */ /* 0x000fe20000010000 */
[----:B------:R-:W-:Y:S01]  /*20a0*/  FADD.FTZ R11, R7, R36 ;  /* 0x00000024070b7221 */ /* 0x000fe20000010000 */
[----:B------:R-:W-:Y:S01]  /*20b0*/  FMUL.FTZ R7, R33, R14 ;  /* 0x0000000e21077220 */ /* 0x000fe20000410000 */
[----:B------:R-:W-:Y:S01]  /*20c0*/  FADD.FTZ R75, RZ, R75 ;  /* 0x0000004bff4b7221 */ /* 0x000fe20000010000 */
[----:B------:R-:W-:Y:S01]  /*20d0*/  FMUL.FTZ R4, R0, R35 ;  /* 0x0000002300047220 */ /* 0x000fe20000410000 */
[----:B------:R-:W-:Y:S01]  /*20e0*/  @!P1 IADD3 R14, P2, PT, R50, UR6, RZ ;  /* 0x00000006320e9c10 */ /* 0x000fe2000ff5e0ff */
[----:B------:R-:W-:Y:S01]  /*20f0*/  FADD.FTZ R10, R6, R37 ;  /* 0x00000025060a7221 */ /* 0x000fe20000010000 */
[----:B------:R-:W-:Y:S01]  /*2100*/  FFMA.FTZ R6, R32, R15, -R7 ;  /* 0x0000000f20067223 */ /* 0x000fe20000010807 */
[-C--:B------:R-:W-:Y:S01]  /*2110*/  FFMA.FTZ R4, R73, R75.reuse, R4 ;  /* 0x0000004b49047223 */ /* 0x080fe20000010004 */
[----:B------:R-:W-:Y:S01]  /*2120*/  FMUL.FTZ R0, R0, R75 ;  /* 0x0000004b00007220 */ /* 0x000fe20000410000 */
[----:B------:R-:W-:Y:S01]  /*2130*/  @!P1 LEA.HI.X.SX32 R15, R50, RZ, 0x1, P2 ;  /* 0x000000ff320f9211 */ /* 0x000fe200010f0eff */
[----:B------:R-:W-:Y:S01]  /*2140*/  UIADD3 UR7, UPT, UPT, UR7, 0x1, URZ ;  /* 0x0000000107077890 */ /* 0x000fe2000fffe0ff */
[C---:B0-----:R-:W-:Y:S01]  /*2150*/  @!P1 LEA R12, P2, R14.reuse, R12, 0x4 ;  /* 0x0000000c0e0c9211 */ /* 0x041fe200078420ff */
[----:B------:R-:W-:Y:S01]  /*2160*/  FMUL.FTZ R7, R33, R34 ;  /* 0x0000002221077220 */ /* 0x000fe20000410000 */
[----:B------:R-:W-:Y:S01]  /*2170*/  FADD.FTZ R4, RZ, R4 ;  /* 0x00000004ff047221 */ /* 0x000fe20000010000 */
[----:B------:R-:W-:Y:S01]  /*2180*/  FFMA.FTZ R0, R73, R35, -R0 ;  /* 0x0000002349007223 */ /* 0x000fe20000010800 */
[----:B------:R-:W-:Y:S01]  /*2190*/  UISETP.NE.AND UP0, UPT, UR7, URZ, UPT ;  /* 0x000000ff0700728c */ /* 0x000fe2000bf05270 */
[----:B------:R-:W-:Y:S01]  /*21a0*/  @!P1 LEA.HI.X R13, R14, R13, R15, 0x4, P2 ;  /* 0x0000000d0e0d9211 */ /* 0x000fe200010f240f */
[----:B------:R-:W-:Y:S01]  /*21b0*/  FFMA.FTZ R7, R32, R5, -R7 ;  /* 0x0000000520077223 */ /* 0x000fe20000010807 */
[C---:B------:R-:W-:Y:S01]  /*21c0*/  FMUL.FTZ R5, R33.reuse, R75 ;  /* 0x0000004b21057220 */ /* 0x040fe20000410000 */
[----:B------:R-:W-:Y:S01]  /*21d0*/  FMUL.FTZ R4, R33, R4 ;  /* 0x0000000421047220 */ /* 0x000fe20000410000 */
[----:B------:R-:W-:Y:S01]  /*21e0*/  FADD.FTZ R15, R0, R61 ;  /* 0x0000003d000f7221 */ /* 0x000fe20000010000 */
[----:B------:R0:W-:Y:S01]  /*21f0*/  @!P1 STS.128 [UR5], R8 ;  /* 0x00000008ff009988 */ /* 0x0001e20008000c05 */
[----:B------:R-:W-:Y:S01]  /*2200*/  FFMA.FTZ R0, R32, R35, -R5 ;  /* 0x0000002320007223 */ /* 0x000fe20000010805 */
[----:B------:R-:W-:Y:S01]  /*2210*/  LEA R69, P2, R28, R69, 0x3 ;  /* 0x000000451c457211 */ /* 0x000fe200078418ff */
[----:B------:R-:W-:Y:S01]  /*2220*/  FFMA.FTZ R15, R32, R15, -R4 ;  /* 0x0000000f200f7223 */ /* 0x000fe20000010804 */
[----:B------:R0:W-:Y:S01]  /*2230*/  @!P1 STG.E.128 desc[UR16][R12.64], R8 ;  /* 0x000000080c009986 */ /* 0x0001e2000c101d10 */
[----:B------:R-:W-:-:S02]  /*2240*/  LEA R71, P1, R30, R71, 0x3 ;  /* 0x000000471e477211 */ /* 0x000fc400078218ff */
[----:B------:R-:W-:Y:S01]  /*2250*/  LEA R67, P3, R26, R67, 0x3 ;  /* 0x000000431a437211 */ /* 0x000fe200078618ff */
[----:B------:R-:W-:Y:S01]  /*2260*/  FFMA.FTZ R63, R6, 2, R63 ;  /* 0x40000000063f7823 */ /* 0x000fe2000001003f */
[----:B------:R-:W-:Y:S01]  /*2270*/  FFMA.FTZ R64, R7, 2, R64 ;  /* 0x4000000007407823 */ /* 0x000fe20000010040 */
[----:B------:R-:W-:Y:S01]  /*2280*/  FFMA.FTZ R65, R0, 2, R65 ;  /* 0x4000000000417823 */ /* 0x000fe20000010041 */
[----:B------:R-:W-:Y:S01]  /*2290*/  FFMA.FTZ R66, R15, 2, R66 ;  /* 0x400000000f427823 */ /* 0x000fe20000010042 */
[----:B------:R-:W-:Y:S02]  /*22a0*/  IADD3.X R68, PT, PT, R68, R31, RZ, P1, !PT ;  /* 0x0000001f44447210 */ /* 0x000fe40000ffe4ff */
[----:B------:R-:W-:Y:S02]  /*22b0*/  IADD3.X R70, PT, PT, R70, R29, RZ, P2, !PT ;  /* 0x0000001d46467210 */ /* 0x000fe400017fe4ff */
[----:B------:R-:W-:Y:S01]  /*22c0*/  IADD3.X R72, PT, PT, R72, R53, RZ, P3, !PT ;  /* 0x0000003548487210 */ /* 0x000fe20001ffe4ff */
[----:B------:R-:W-:-:S02]  /*22d0*/  UIADD3 UR6, UPT, UPT, UR6, 0x1, URZ ;  /* 0x0000000106067890 */ /* 0x000fc4000fffe0ff */
[----:B------:R-:W-:Y:S01]  /*22e0*/  UIADD3 UR5, UPT, UPT, UR5, 0x10, URZ ;  /* 0x0000001005057890 */ /* 0x000fe2000fffe0ff */
[----:B------:R-:W-:Y:S11]  /*22f0*/  BRA.U UP0, `(.L_x_2419) ;  /* 0xfffffff100187547 */ /* 0x000ff6000b83ffff */
.L_x_2418:
[----:B------:R-:W-:Y:S01]  /*2300*/  F2F.F16.F32 R0, R65 ;  /* 0x0000004100007304 */ /* 0x000fe20000200800 */
[----:B------:R-:W-:Y:S01]  /*2310*/  BAR.SYNC.DEFER_BLOCKING 0x0 ;  /* 0x0000000000007b1d */ /* 0x000fe20000010000 */
[----:B------:R-:W-:-:S06]  /*2320*/  USHF.L.U32 UR5, UR4, 0x7, URZ ;  /* 0x0000000704057899 */ /* 0x000fcc00080006ff */
[----:B------:R-:W1:Y:S01]  /*2330*/  F2F.F16.F32 R5, R66 ;  /* 0x0000004200057304 */ /* 0x000e620000200800 */
[----:B0-----:R-:W-:Y:S02]  /*2340*/  IADD3 R13, P0, PT, R24, UR5, RZ ;  /* 0x00000005180d7c10 */ /* 0x001fe4000ff1e0ff */
[----:B------:R-:W-:Y:S02]  /*2350*/  IADD3 R9, P1, PT, R22, UR5, RZ ;  /* 0x0000000516097c10 */ /* 0x000fe4000ff3e0ff */
[----:B------:R-:W-:Y:S02]  /*2360*/  IADD3.X R10, PT, PT, RZ, R47, RZ, P0, !PT ;  /* 0x0000002fff0a7210 */ /* 0x000fe400007fe4ff */
[----:B------:R-:W-:Y:S01]  /*2370*/  LEA R6, P0, R13, R18, 0x1 ;  /* 0x000000120d067211 */ /* 0x000fe200078008ff */
[----:B------:R-:W0:Y:S01]  /*2380*/  F2F.F16.F32 R4, R64 ;  /* 0x0000004000047304 */ /* 0x000e220000200800 */
[----:B-1----:R-:W-:-:S07]  /*2390*/  PRMT R11, R0, 0x5410, R5 ;  /* 0x00005410000b7816 */ /* 0x002fce0000000005 */
[----:B------:R-:W1:Y:S01]  /*23a0*/  F2F.F16.F32 R7, R63 ;  /* 0x0000003f00077304 */ /* 0x000e620000200800 */
[----:B------:R-:W-:Y:S02]  /*23b0*/  IADD3.X R0, PT, PT, RZ, R48, RZ, P1, !PT ;  /* 0x00000030ff007210 */ /* 0x000fe40000ffe4ff */
[----:B------:R-:W-:Y:S01]  /*23c0*/  LEA R8, P1, R9, R16, 0x1 ;  /* 0x0000001009087211 */ /* 0x000fe200078208ff */
[----:B0-----:R-:W-:-:S03]  /*23d0*/  IMAD.WIDE.U32 R4, R4, 0x10000, RZ ;  /* 0x0001000004047825 */ /* 0x001fc600078e00ff */
[----:B------:R-:W-:Y:S02]  /*23e0*/  LEA.HI.X R9, R9, R17, R0, 0x1, P1 ;  /* 0x0000001109097211 */ /* 0x000fe400008f0c00 */
[----:B------:R-:W-:Y:S02]  /*23f0*/  LOP3.LUT R5, R11, R5, RZ, 0xfc, !PT ;  /* 0x000000050b057212 */ /* 0x000fe400078efcff */
[----:B-1----:R-:W-:Y:S02]  /*2400*/  LOP3.LUT R4, R4, R7, RZ, 0xfc, !PT ;  /* 0x0000000704047212 */ /* 0x002fe400078efcff */
[----:B------:R-:W-:-:S05]  /*2410*/  LEA.HI.X R7, R13, R19, R10, 0x1, P0 ;  /* 0x000000130d077211 */ /* 0x000fca00000f0c0a */
[----:B------:R0:W-:Y:S01]  /*2420*/  STG.E.64 desc[UR16][R6.64], R4 ;  /* 0x0000000406007986 */ /* 0x0001e2000c101b10 */
[----:B------:R-:W-:Y:S06]  /*2430*/  BAR.SYNC.DEFER_BLOCKING 0x0 ;  /* 0x0000000000007b1d */ /* 0x000fec0000010000 */
[----:B------:R-:W2:Y:S01]  /*2440*/  LDG.E.64 R8, desc[UR16][R8.64] ;  /* 0x0000001008087981 */ /* 0x000ea2000c1e1b00 */
[----:B------:R-:W-:Y:S01]  /*2450*/  UIADD3 UR4, UPT, UPT, UR4, 0x1, URZ ;  /* 0x0000000104047890 */ /* 0x000fe2000fffe0ff */
[----:B------:R-:W-:Y:S01]  /*2460*/  BAR.SYNC.DEFER_BLOCKING 0x0 ;  /* 0x0000000000007b1d */ /* 0x000fe20000010000 */
[----:B------:R-:W-:-:S04]  /*2470*/  IADD3 R54, P1, PT, R54, 0x100, RZ ;  /* 0x0000010036367810 */ /* 0x000fc80007f3e0ff */
[----:B------:R-:W-:Y:S02]  /*2480*/  IADD3.X R51, PT, PT, RZ, R51, RZ, P1, !PT ;  /* 0x00000033ff337210 */ /* 0x000fe40000ffe4ff */
[--C-:B--2---:R-:W-:Y:S01]  /*2490*/  SHF.R.U64 R11, R8, 0x10, R9.reuse ;  /* 0x00000010080b7819 */ /* 0x104fe20000001209 */
[----:B------:R-:W-:Y:S01]  /*24a0*/  HADD2.F32 R12, -RZ, R9.H0_H0 ;  /* 0x20000009ff0c7230 */ /* 0x000fe20000004100 */
[----:B------:R-:W-:Y:S01]  /*24b0*/  SHF.R.U32.HI R14, RZ, 0x10, R9 ;  /* 0x00000010ff0e7819 */ /* 0x000fe20000011609 */
[----:B------:R-:W-:Y:S02]  /*24c0*/  HADD2.F32 R0, -RZ, R8.H0_H0 ;  /* 0x20000008ff007230 */ /* 0x000fe40000004100 */
[----:B------:R-:W-:Y:S02]  /*24d0*/  HADD2.F32 R11, -RZ, R11.H0_H0 ;  /* 0x2000000bff0b7230 */ /* 0x000fe40000004100 */
[----:B------:R-:W-:Y:S01]  /*24e0*/  FMUL.FTZ R13, R12, -1.4426950216293334961 ;  /* 0xbfb8aa3b0c0d7820 */ /* 0x000fe20000410000 */
[----:B0-----:R-:W-:-:S02]  /*24f0*/  HADD2.F32 R7, -RZ, R14.H0_H0 ;  /* 0x2000000eff077230 */ /* 0x001fc40000004100 */
[----:B------:R-:W-:Y:S01]  /*2500*/  FMUL.FTZ R10, R0, -1.4426950216293334961 ;  /* 0xbfb8aa3b000a7820 */ /* 0x000fe20000410000 */
[----:B------:R-:W-:Y:S02]  /*2510*/  FMUL.FTZ R4, R11, -1.4426950216293334961 ;  /* 0xbfb8aa3b0b047820 */ /* 0x000fe40000410000 */
[----:B------:R-:W-:Y:S01]  /*2520*/  FMUL.FTZ R8, R7, -1.4426950216293334961 ;  /* 0xbfb8aa3b07087820 */ /* 0x000fe20000410000 */
[----:B------:R-:W0:Y:S04]  /*2530*/  MUFU.EX2 R13, R13 ;  /* 0x0000000d000d7308 */ /* 0x000e280000000800 */
[----:B------:R-:W1:Y:S04]  /*2540*/  MUFU.EX2 R4, R4 ;  /* 0x0000000400047308 */ /* 0x000e680000000800 */
[----:B------:R-:W2:Y:S04]  /*2550*/  MUFU.EX2 R8, R8 ;  /* 0x0000000800087308 */ /* 0x000ea80000000800 */
[----:B------:R-:W3:Y:S01]  /*2560*/  MUFU.EX2 R10, R10 ;  /* 0x0000000a000a7308 */ /* 0x000ee20000000800 */
[----:B0-----:R-:W-:Y:S01]  /*2570*/  FADD.FTZ R6, R13, 1 ;  /* 0x3f8000000d067421 */ /* 0x001fe20000010000 */
[----:B-1----:R-:W-:-:S03]  /*2580*/  FADD.FTZ R5, R4, 1 ;  /* 0x3f80000004057421 */ /* 0x002fc60000010000 */
[----:B------:R-:W0:Y:S01]  /*2590*/  MUFU.RCP R15, R6 ;  /* 0x00000006000f7308 */ /* 0x000e220000001000 */
[----:B--2---:R-:W-:Y:S01]  /*25a0*/  FADD.FTZ R9, R8, 1 ;  /* 0x3f80000008097421 */ /* 0x004fe20000010000 */
[----:B---3--:R-:W-:-:S06]  /*25b0*/  FADD.FTZ R10, R10, 1 ;  /* 0x3f8000000a0a7421 */ /* 0x008fcc0000010000 */
[----:B------:R-:W1:Y:S08]  /*25c0*/  MUFU.RCP R14, R5 ;  /* 0x00000005000e7308 */ /* 0x000e700000001000 */
[----:B------:R-:W2:Y:S01]  /*25d0*/  MUFU.RCP R32, R9 ;  /* 0x0000000900207308 */ /* 0x000ea20000001000 */
[----:B0-----:R-:W-:Y:S01]  /*25e0*/  FMUL.FTZ R12, R12, R15 ;  /* 0x0000000f0c0c7220 */ /* 0x001fe20000410000 */
[----:B------:R-:W-:Y:S01]  /*25f0*/  IADD3 R15, P0, PT, R20, UR5, RZ ;  /* 0x00000005140f7c10 */ /* 0x000fe2000ff1e0ff */
[----:B------:R-:W0:Y:S02]  /*2600*/  LDCU UR5, c[0x0][0x394] ;  /* 0x00007280ff0577ac */ /* 0x000e240008000800 */
[----:B------:R-:W-:Y:S01]  /*2610*/  FMUL.FTZ R12, R12, R65 ;  /* 0x000000410c0c7220 */ /* 0x000fe20000410000 */
[----:B------:R-:W-:-:S02]  /*2620*/  IADD3.X R8, PT, PT, RZ, R49, RZ, P0, !PT ;  /* 0x00000031ff087210 */ /* 0x000fc400007fe4ff */
[----:B------:R-:W3:Y:S01]  /*2630*/  MUFU.RCP R13, R10 ;  /* 0x0000000a000d7308 */ /* 0x000ee20000001000 */
[----:B------:R-:W-:Y:S01]  /*2640*/  LEA R6, P0, R15, R2, 0x1 ;  /* 0x000000020f067211 */ /* 0x000fe200078008ff */
[----:B-1----:R-:W-:-:S04]  /*2650*/  FMUL.FTZ R11, R11, R14 ;  /* 0x0000000e0b0b7220 */ /* 0x002fc80000410000 */
[----:B------:R-:W-:Y:S02]  /*2660*/  FMUL.FTZ R11, R11, R64 ;  /* 0x000000400b0b7220 */ /* 0x000fe40000410000 */
[----:B------:R-:W-:Y:S01]  /*2670*/  F2F.F16.F32 R12, R12 ;  /* 0x0000000c000c7304 */ /* 0x000fe20000200800 */
[----:B--2---:R-:W-:-:S04]  /*2680*/  FMUL.FTZ R7, R7, R32 ;  /* 0x0000002007077220 */ /* 0x004fc80000410000 */
[----:B------:R-:W-:Y:S01]  /*2690*/  FMUL.FTZ R66, R7, R66 ;  /* 0x0000004207427220 */ /* 0x000fe20000410000 */
[----:B0-----:R-:W-:Y:S02]  /*26a0*/  UISETP.GE.AND UP0, UPT, UR4, UR5, UPT ;  /* 0x000000050400728c */ /* 0x001fe4000bf06270 */
[----:B------:R-:W0:Y:S01]  /*26b0*/  F2F.F16.F32 R4, R11 ;  /* 0x0000000b00047304 */ /* 0x000e220000200800 */
[----:B---3--:R-:W-:-:S04]  /*26c0*/  FMUL.FTZ R0, R0, R13 ;  /* 0x0000000d00007220 */ /* 0x008fc80000410000 */
[----:B------:R-:W-:-:S03]  /*26d0*/  FMUL.FTZ R0, R0, R63 ;  /* 0x0000003f00007220 */ /* 0x000fc60000410000 */
[----:B------:R-:W1:Y:S01]  /*26e0*/  F2F.F16.F32 R7, R66 ;  /* 0x0000004200077304 */ /* 0x000e620000200800 */
[----:B0-----:R-:W-:-:S07]  /*26f0*/  IMAD.WIDE.U32 R4, R4, 0x10000, RZ ;  /* 0x0001000004047825 */ /* 0x001fce00078e00ff */
[----:B------:R-:W0:Y:S01]  /*2700*/  F2F.F16.F32 R9, R0 ;  /* 0x0000000000097304 */ /* 0x000e220000200800 */
[----:B-1----:R-:W-:Y:S02]  /*2710*/  PRMT R13, R12, 0x5410, R7 ;  /* 0x000054100c0d7816 */ /* 0x002fe40000000007 */
[----:B------:R-:W-:Y:S02]  /*2720*/  LEA.HI.X R7, R15, R3, R8, 0x1, P0 ;  /* 0x000000030f077211 */ /* 0x000fe400000f0c08 */
[----:B------:R-:W-:Y:S02]  /*2730*/  LOP3.LUT R5, R13, R5, RZ, 0xfc, !PT ;  /* 0x000000050d057212 */ /* 0x000fe400078efcff */
[----:B------:R-:W-:Y:S02]  /*2740*/  IADD3 R52, P0, PT, R52, 0x100, RZ ;  /* 0x0000010034347810 */ /* 0x000fe40007f1e0ff */
[----:B0-----:R-:W-:Y:S02]  /*2750*/  LOP3.LUT R4, R4, R9, RZ, 0xfc, !PT ;  /* 0x0000000904047212 */ /* 0x001fe400078efcff */
[----:B------:R-:W-:-:S03]  /*2760*/  IADD3.X R27, PT, PT, RZ, R27, RZ, P0, !PT ;  /* 0x0000001bff1b7210 */ /* 0x000fc600007fe4ff */
[----:B------:R0:W-:Y:S01]  /*2770*/  STG.E.64 desc[UR16][R6.64], R4 ;  /* 0x0000000406007986 */ /* 0x0001e2000c101b10 */
[----:B------:R-:W-:Y:S05]  /*2780*/  BRA.U !UP0, `(.L_x_2420) ;  /* 0xffffffdd08bc7547 */ /* 0x000fea000b83ffff */
[----:B------:R-:W-:Y:S05]  /*2790*/  EXIT ;  /* 0x000000000000794d */ /* 0x000fea0003800000 */
.L_x_2421:
        /* <DEDUP_REMOVED lines=14> */
.L_x_5071:


//--------------------- .text._Z25selective_scan_fwd_kernelI32Selective_Scan_fwd_kernel_traitsILi32ELi4ELi1ELb1ELb0ELb1ELb0EN3c104HalfENS1_7complexIfEEEEv13SSMParamsBase --------------------------
	.section	.text._Z25selective_scan_fwd_kernelI32Selective_Scan_fwd_kernel_traitsILi32ELi4ELi1ELb1ELb0ELb1ELb0EN3c104HalfENS1_7complexIfEEEEv13SSMParamsBase,"ax",@progbits
	.align	128
        .global         _Z25selective_scan_fwd_kernelI32Selective_Scan_fwd_kernel_traitsILi32ELi4ELi1ELb1ELb0ELb1ELb0EN3c104HalfENS1_7complexIfEEEEv13SSMParamsBase
        .type           _Z25selective_scan_fwd_kernelI32Selective_Scan_fwd_kernel_traitsILi32ELi4ELi1ELb1ELb0ELb1ELb0EN3c104HalfENS1_7complexIfEEEEv13SSMParamsBase,@function
        .size           _Z25selective_scan_fwd_kernelI32Selective_Scan_fwd_kernel_traitsILi32ELi4ELi1ELb1ELb0ELb1ELb0EN3c104HalfENS1_7complexIfEEEEv13SSMParamsBase,(.L_x_5072 - _Z25selective_scan_fwd_kernelI32Selective_Scan_fwd_kernel_traitsILi32ELi4ELi1ELb1ELb0ELb1ELb0EN3c104HalfENS1_7complexIfEEEEv13SSMParamsBase)
        .other          _Z25selective_scan_fwd_kernelI32Selective_Scan_fwd_kernel_traitsILi32ELi4ELi1ELb1ELb0ELb1ELb0EN3c104HalfENS1_7complexIfEEEEv13SSMParamsBase,@"STO_CUDA_ENTRY STV_DEFAULT"
_Z25selective_scan_fwd_kernelI32Selective_Scan_fwd_kernel_traitsILi32ELi4ELi1ELb1ELb0ELb1ELb0EN3c104HalfENS1_7complexIfEEEEv13SSMParamsBase:
.text._Z25selective_scan_fwd_kernelI32Selective_Scan_fwd_kernel_traitsILi32ELi4ELi1ELb1ELb0ELb1ELb0EN3c104HalfENS1_7complexIfEEEEv13SSMParamsBase:
        /* <DEDUP_REMOVED lines=24> */
[----:B---3--:R-:W-:Y:S02]  /*0180*/  IADD3 R6, PT, PT, R8, 0xffffffe, RZ ;  /* 0x0ffffffe08067810 */ /* 0x008fe40007ffe0ff */
[C---:B------:R-:W-:Y:S02]  /*0190*/  @P1 LEA.HI.X R5, R0.reuse, R5, RZ, 0x2, P3 ;  /* 0x0000000500051211 */ /* 0x040fe400018f14ff */
[----:B------:R3:W3:Y:S01]  /*01a0*/  F2I.FTZ.U32.TRUNC.NTZ R7, R6 ;  /* 0x0000000600077305 */ /* 0x0006e2000021f000 */
[----:B----4-:R-:W-:Y:S01]  /*01b0*/  IABS R2, R0 ;  /* 0x0000000000027213 */ /* 0x010fe20000000000 */
[----:B------:R-:W-:Y:S01]  /*01c0*/  UIMAD.WIDE.U32 UR6, UR18, UR12, URZ ;  /* 0x0000000c120672a5 */ /* 0x000fe2000f8e00ff */
[----:B------:R-:W-:Y:S02]  /*01d0*/  LOP3.LUT R8, R0, R11, RZ, 0x3c, !PT ;  /* 0x0000000b00087212 */ /* 0x000fe400078e3cff */
[----:B0-----:R-:W-:Y:S01]  /*01e0*/  ISETP.GE.AND P4, PT, R15, 0x1, PT ;  /* 0x000000010f00780c */ /* 0x001fe20003f86270 */
[----:B------:R-:W-:Y:S01]  /*01f0*/  UIMAD.WIDE.U32 UR4, UR18, UR8, URZ ;  /* 0x00000008120472a5 */ /* 0x000fe2000f8e00ff */
[----:B---3--:R-:W-:Y:S01]  /*0200*/  HFMA2 R6, -RZ, RZ, 0, 0 ;  /* 0x00000000ff067431 */ /* 0x008fe200000001ff */
[----:B------:R0:W5:Y:S01]  /*0210*/  @P1 LDG.E R44, desc[UR16][R4.64] ;  /* 0x00000010042c1981 */ /* 0x000162000c1e1900 */
[----:B------:R-:W-:-:S05]  /*0220*/  IADD3 R10, PT, PT, RZ, -R7, RZ ;  /* 0x80000007ff0a7210 */ /* 0x000fca0007ffe0ff */
[----:B------:R-:W-:-:S04]  /*0230*/  IMAD R3, R10, R9, RZ ;  /* 0x000000090a037224 */ /* 0x000fc800078e02ff */
        /* <DEDUP_REMOVED lines=8> */
[----:B------:R-:W3:Y:S01]  /*02c0*/  LDC.64 R8, c[0x0][0x468] ;  /* 0x00011a00ff087b82 */ /* 0x000ee20000000a00 */
[----:B------:R-:W-:Y:S02]  /*02d0*/  UIMAD UR9, UR18, UR9, UR5 ;  /* 0x00000009120972a4 */ /* 0x000fe4000f8e0205 */
[----:B------:R-:W-:Y:S01]  /*02e0*/  UIMAD UR8, UR18, UR13, UR7 ;  /* 0x0000000d120872a4 */ /* 0x000fe2000f8e0207 */
[----:B------:R-:W-:Y:S02]  /*02f0*/  MOV R3, UR5 ;  /* 0x0000000500037c02 */ /* 0x000fe40008000f00 */
[----:B0-----:R-:W-:Y:S02]  /*0300*/  MOV R4, UR6 ;  /* 0x0000000600047c02 */ /* 0x001fe40008000f00 */
[----:B------:R-:W-:Y:S01]  /*0310*/  MOV R5, UR7 ;  /* 0x0000000700057c02 */ /* 0x000fe20008000f00 */
[----:B------:R-:W0:Y:S01]  /*0320*/  LDCU.64 UR6, c[0x0][0x3d0] ;  /* 0x00007a00ff0677ac */ /* 0x000e220008000a00 */
[----:B------:R-:W-:-:S02]  /*0330*/  MOV R2, UR4 ;  /* 0x0000000400027c02 */ /* 0x000fc40008000f00 */
[----:B------:R-:W-:Y:S02]  /*0340*/  MOV R3, UR9 ;  /* 0x0000000900037c02 */ /* 0x000fe40008000f00 */
[----:B------:R-:W-:Y:S02]  /*0350*/  MOV R5, UR8 ;  /* 0x0000000800057c02 */ /* 0x000fe40008000f00 */
[----:B------:R-:W-:Y:S02]  /*0360*/  ISETP.NE.AND P1, PT, R11, RZ, PT ;  /* 0x000000ff0b00720c */ /* 0x000fe40003f25270 */
[----:B------:R-:W-:Y:S01]  /*0370*/  @!P2 IADD3 R7, PT, PT, R7, 0x1, RZ ;  /* 0x000000010707a810 */ /* 0x000fe20007ffe0ff */
[----:B012---:R-:W-:Y:S10]  /*0380*/  @!P4 EXIT ;  /* 0x000000000000c94d */ /* 0x007ff40003800000 */
[----:B------:R-:W-:Y:S01]  /*0390*/  @P0 IADD3 R7, PT, PT, R7, 0x1, RZ ;  /* 0x0000000107070810 */ /* 0x000fe20007ffe0ff */
[C---:B------:R-:W-:Y:S01]  /*03a0*/  IMAD.WIDE.U32 R2, R0.reuse, UR10, R2 ;  /* 0x0000000a00027c25 */ /* 0x040fe2000f8e0002 */
[----:B------:R-:W0:Y:S01]  /*03b0*/  LDC.64 R12, c[0x0][0x450] ;  /* 0x00011400ff0c7b82 */ /* 0x000e220000000a00 */
[----:B------:R-:W1:Y:S01]  /*03c0*/  S2R R43, SR_TID.X ;  /* 0x00000000002b7919 */ /* 0x000e620000002100 */
[----:B------:R-:W-:Y:S01]  /*03d0*/  @!P3 IADD3 R7, PT, PT, -R7, RZ, RZ ;  /* 0x000000ff0707b210 */ /* 0x000fe20007ffe1ff */
[C---:B------:R-:W-:Y:S01]  /*03e0*/  IMAD R49, R0.reuse, UR11, R3 ;  /* 0x0000000b00317c24 */ /* 0x040fe2000f8e0203 */
[----:B------:R-:W-:Y:S01]  /*03f0*/  @!P1 LOP3.LUT R7, RZ, R11, RZ, 0x33, !PT ;  /* 0x0000000bff079212 */ /* 0x000fe200078e33ff */
[----:B------:R-:W-:Y:S01]  /*0400*/  IMAD.WIDE.U32 R4, R0, UR14, R4 ;  /* 0x0000000e00047c25 */ /* 0x000fe2000f8e0004 */
[----:B------:R-:W-:Y:S01]  /*0410*/  UIMAD.WIDE.U32 UR4, UR18, UR6, URZ ;  /* 0x00000006120472a5 */ /* 0x000fe2000f8e00ff */
[----:B------:R-:W-:Y:S01]  /*0420*/  LEA R46, P0, R2, R46, 0x1 ;  /* 0x0000002e022e7211 */ /* 0x000fe200078008ff */
[----:B------:R-:W2:Y:S01]  /*0430*/  LDC.64 R16, c[0x0][0x428] ;  /* 0x00010a00ff107b82 */ /* 0x000ea20000000a00 */
[----:B------:R-:W-:Y:S01]  /*0440*/  SHF.R.S32.HI R3, RZ, 0x1f, R7 ;  /* 0x0000001fff037819 */ /* 0x000fe20000011407 */
[----:B------:R-:W-:Y:S01]  /*0450*/  IMAD R51, R0, UR15, R5 ;  /* 0x0000000f00337c24 */ /* 0x000fe2000f8e0205 */
[----:B------:R-:W-:Y:S01]  /*0460*/  UIMAD UR5, UR18, UR7, UR5 ;  /* 0x00000007120572a4 */ /* 0x000fe2000f8e0205 */
[----:B------:R-:W-:Y:S01]  /*0470*/  LEA.HI.X R49, R2, R47, R49, 0x1, P0 ;  /* 0x0000002f02317211 */ /* 0x000fe200000f0c31 */
[----:B------:R-:W4:Y:S01]  /*0480*/  LDCU.64 UR6, c[0x0][0x3b8] ;  /* 0x00007700ff0677ac */ /* 0x000f220008000a00 */
[C---:B---3--:R-:W-:Y:S01]  /*0490*/  LEA R48, P0, R4.reuse, R8, 0x1 ;  /* 0x0000000804307211 */ /* 0x048fe200078008ff */
[----:B------:R-:W-:Y:S01]  /*04a0*/  IMAD R2, R3, R52, RZ ;  /* 0x0000003403027224 */ /* 0x000fe200078e02ff */
[----:B------:R-:W3:Y:S01]  /*04b0*/  LDC.64 R38, c[0x0][0x3a0] ;  /* 0x0000e800ff267b82 */ /* 0x000ee20000000a00 */
[----:B------:R-:W-:Y:S01]  /*04c0*/  MOV R37, RZ ;  /* 0x000000ff00257202 */ /* 0x000fe20000000f00 */
[----:B------:R-:W0:Y:S01]  /*04d0*/  LDCU.U8 UR9, c[0x0][0x39e] ;  /* 0x000073c0ff0977ac */ /* 0x000e220008000000 */
[----:B------:R-:W-:Y:S01]  /*04e0*/  LEA.HI.X R51, R4, R9, R51, 0x1, P0 ;  /* 0x0000000904337211 */ /* 0x000fe200000f0c33 */
[----:B------:R-:W-:-:S02]  /*04f0*/  IMAD R53, R7, R53, R2 ;  /* 0x0000003507357224 */ /* 0x000fc400078e0202 */
[----:B------:R-:W-:Y:S01]  /*0500*/  IMAD.WIDE.U32 R2, R7, R52, UR4 ;  /* 0x0000000407027e25 */ /* 0x000fe2000f8e0034 */
[----:B------:R-:W1:Y:S01]  /*0510*/  LDCU UR4, c[0x0][0x38c] ;  /* 0x00007180ff0477ac */ /* 0x000e620008000800 */
[----:B------:R-:W1:Y:S01]  /*0520*/  LDC R11, c[0x0][0x384] ;  /* 0x0000e100ff0b7b82 */ /* 0x000e620000000800 */
[----:B0-----:R-:W-:Y:S02]  /*0530*/  LEA R50, P0, R2, R12, 0x1 ;  /* 0x0000000c02327211 */ /* 0x001fe400078008ff */
[----:B------:R-:W-:Y:S01]  /*0540*/  IADD3 R53, PT, PT, R3, R53, RZ ;  /* 0x0000003503357210 */ /* 0x000fe20007ffe0ff */
[----:B----4-:R-:W-:-:S04]  /*0550*/  IMAD.WIDE.U32 R40, R0, UR6, RZ ;  /* 0x0000000600287c25 */ /* 0x010fc8000f8e00ff */
[----:B------:R-:W0:Y:S01]  /*0560*/  LDC.64 R28, c[0x0][0x448] ;  /* 0x00011200ff1c7b82 */ /* 0x000e220000000a00 */
[----:B------:R-:W-:Y:S01]  /*0570*/  LEA.HI.X R53, R2, R13, R53, 0x1, P0 ;  /* 0x0000000d02357211 */ /* 0x000fe200000f0c35 */
[----:B--2---:R-:W-:-:S04]  /*0580*/  IMAD.WIDE.U32 R4, R0, R16, RZ ;  /* 0x0000001000047225 */ /* 0x004fc800078e00ff */
[C---:B------:R-:W-:Y:S02]  /*0590*/  IMAD R5, R0.reuse, R17, R5 ;  /* 0x0000001100057224 */ /* 0x040fe400078e0205 */
[----:B------:R-:W2:Y:S01]  /*05a0*/  LDC.64 R30, c[0x0][0x440] ;  /* 0x00011000ff1e7b82 */ /* 0x000ea20000000a00 */
[----:B---3--:R-:W-:Y:S01]  /*05b0*/  IMAD.WIDE.U32 R6, R0, R38, RZ ;  /* 0x0000002600067225 */ /* 0x008fe200078e00ff */
[----:B-1----:R-:W-:-:S03]  /*05c0*/  UISETP.LT.AND UP0, UPT, UR4, 0x1, UPT ;  /* 0x000000010400788c */ /* 0x002fc6000bf01270 */
[----:B------:R-:W-:Y:S02]  /*05d0*/  IMAD R39, R0, R39, R7 ;  /* 0x0000002700277224 */ /* 0x000fe400078e0207 */
[----:B------:R-:W-:Y:S01]  /*05e0*/  IMAD.WIDE.U32 R16, R43, 0x10, RZ ;  /* 0x000000102b107825 */ /* 0x000fe200078e00ff */
[----:B------:R-:W1:Y:S03]  /*05f0*/  LDC.64 R26, c[0x0][0x420] ;  /* 0x00010800ff1a7b82 */ /* 0x000e660000000a00 */
[----:B------:R-:W-:Y:S01]  /*0600*/  IMAD R2, R11, UR18, R0 ;  /* 0x000000120b027c24 */ /* 0x000fe2000f8e0200 */
[----:B------:R-:W-:Y:S01]  /*0610*/  LOP3.LUT R47, R16, 0x8, RZ, 0xfc, !PT ;  /* 0x00000008102f7812 */ /* 0x000fe200078efcff */
[----:B------:R-:W-:Y:S02]  /*0620*/  IMAD R0, R0, UR7, R41 ;  /* 0x0000000700007c24 */ /* 0x000fe4000f8e0229 */
[----:B------:R-:W-:Y:S01]  /*0630*/  IMAD R2, R2, R15, RZ ;  /* 0x0000000f02027224 */ /* 0x000fe200078e02ff */
[----:B------:R-:W3:Y:S01]  /*0640*/  LDC.64 R8, c[0x0][0x478] ;  /* 0x00011e00ff087b82 */ /* 0x000ee20000000a00 */
[----:B0-----:R-:W-:-:S02]  /*0650*/  LEA R42, P0, R40, R28, 0x3 ;  /* 0x0000001c282a7211 */ /* 0x001fc400078018ff */
[----:B------:R-:W-:Y:S01]  /*0660*/  IMAD R36, R2, UR4, RZ ;  /* 0x0000000402247c24 */ /* 0x000fe2000f8e02ff */
[----:B------:R-:W-:Y:S01]  /*0670*/  USEL UR4, UR4, 0x1, !UP0 ;  /* 0x0000000104047887 */ /* 0x000fe2000c000000 */
[----:B------:R-:W-:-:S03]  /*0680*/  LEA.HI.X R40, R40, R29, R0, 0x3, P0 ;  /* 0x0000001d28287211 */ /* 0x000fc600000f1c00 */
[----:B------:R-:W0:Y:S01]  /*0690*/  LDC.64 R24, c[0x0][0x3c0] ;  /* 0x0000f000ff187b82 */ /* 0x000e220000000a00 */
[----:B--2---:R-:W-:Y:S01]  /*06a0*/  LEA R41, P1, R6, R30, 0x3 ;  /* 0x0000001e06297211 */ /* 0x004fe200078218ff */
[----:B------:R-:W-:-:S03]  /*06b0*/  UIADD3 UR6, UPT, UPT, -UR4, URZ, URZ ;  /* 0x000000ff04067290 */ /* 0x000fc6000fffe1ff */
[----:B------:R-:W-:-:S03]  /*06c0*/  LEA.HI.X R39, R6, R31, R39, 0x3, P1 ;  /* 0x0000001f06277211 */ /* 0x000fc600008f1c27 */
[----:B------:R-:W2:Y:S01]  /*06d0*/  LDC.64 R22, c[0x0][0x3e0] ;  /* 0x0000f800ff167b82 */ /* 0x000ea20000000a00 */
[----:B-1----:R-:W-:-:S04]  /*06e0*/  IMAD.WIDE.U32 R18, R26, UR18, R4 ;  /* 0x000000121a127c25 */ /* 0x002fc8000f8e0004 */
[----:B------:R-:W-:-:S03]  /*06f0*/  IMAD R38, R27, UR18, R19 ;  /* 0x000000121b267c24 */ /* 0x000fc6000f8e0213 */
[----:B------:R-:W1:Y:S01]  /*0700*/  LDC.64 R20, c[0x0][0x3a8] ;  /* 0x0000ea00ff147b82 */ /* 0x000e620000000a00 */
[----:B---3--:R-:W-:Y:S01]  /*0710*/  IMAD.WIDE.U32 R2, R43, 0x8, R8 ;  /* 0x000000082b027825 */ /* 0x008fe200078e0008 */
[----:B0-----:R-:W-:Y:S02]  /*0720*/  SHF.L.U64.HI R25, R24, 0x3, R25 ;  /* 0x0000000318197819 */ /* 0x001fe40000010219 */
[----:B--2---:R-:W-:Y:S02]  /*0730*/  SHF.L.U64.HI R23, R22, 0x1, R23 ;  /* 0x0000000116177819 */ /* 0x004fe40000010217 */
[----:B-1----:R-:W-:-:S07]  /*0740*/  SHF.L.U64.HI R21, R20, 0x3, R21 ;  /* 0x0000000314157819 */ /* 0x002fce0000010215 */
.L_x_2434:
[----:B------:R-:W-:Y:S01]  /*0750*/  BAR.SYNC.DEFER_BLOCKING 0x0 ;  /* 0x0000000000007b1d */ /* 0x000fe20000010000 */
[----:B0-----:R-:W-:Y:S02]  /*0760*/  MOV R4, R46 ;  /* 0x0000002e00047202 */ /* 0x001fe40000000f00 */
[----:B------:R-:W-:Y:S02]  /*0770*/  MOV R5, R49 ;  /* 0x0000003100057202 */ /* 0x000fe40000000f00 */
[----:B------:R-:W-:Y:S02]  /*0780*/  MOV R6, R48 ;  /* 0x0000003000067202 */ /* 0x000fe40000000f00 */
[----:B------:R-:W-:Y:S01]  /*0790*/  MOV R7, R51 ;  /* 0x0000003300077202 */ /* 0x000fe20000000f00 */
[----:B------:R-:W-:-:S04]  /*07a0*/  IMAD.WIDE.U32 R4, R43, 0x8, R4 ;  /* 0x000000082b047825 */ /* 0x000fc800078e0004 */
[----:B------:R-:W-:Y:S01]  /*07b0*/  IMAD.WIDE.U32 R6, R43, 0x8, R6 ;  /* 0x000000082b067825 */ /* 0x000fe200078e0006 */
[----:B------:R-:W2:Y:S04]  /*07c0*/  LDG.E.64 R64, desc[UR16][R4.64] ;  /* 0x0000001004407981 */ /* 0x000ea8000c1e1b00 */
[----:B------:R-:W3:Y:S01]  /*07d0*/  LDG.E.64 R12, desc[UR16][R6.64] ;  /* 0x00000010060c7981 */ /* 0x000ee2000c1e1b00 */
[----:B------:R-:W-:Y:S01]  /*07e0*/  UISETP.NE.AND UP0, UPT, UR9, URZ, UPT ;  /* 0x000000ff0900728c */ /* 0x000fe2000bf05270 */
[--C-:B--2---:R-:W-:Y:S02]  /*07f0*/  SHF.R.U64 R61, R64, 0x10, R65.reuse ;  /* 0x00000010403d7819 */ /* 0x104fe40000001241 */
[----:B------:R-:W-:Y:S02]  /*0800*/  SHF.R.U32.HI R0, RZ, 0x10, R65 ;  /* 0x00000010ff007819 */ /* 0x000fe40000011641 */
[----:B---3--:R-:W-:-:S02]  /*0810*/  SHF.R.U64 R11, R12, 0x10, R13 ;  /* 0x000000100c0b7819 */ /* 0x008fc4000000120d */
        /* <DEDUP_REMOVED lines=19> */
.L_x_2422:
        /* <DEDUP_REMOVED lines=48> */
.L_x_2425:
[----:B------:R-:W-:Y:S05]  /*0c50*/  BSYNC.RECONVERGENT B0 ;  /* 0x0000000000007941 */ /* 0x000fea0003800200 */
.L_x_2424:
        /* <DEDUP_REMOVED lines=32> */
.L_x_2427:
[----:B------:R-:W-:Y:S05]  /*0e60*/  BSYNC.RECONVERGENT B0 ;  /* 0x0000000000007941 */ /* 0x000fea0003800200 */
.L_x_2426:
        /* <DEDUP_REMOVED lines=32> */
.L_x_2429:
[----:B------:R-:W-:Y:S05]  /*1070*/  BSYNC.RECONVERGENT B0 ;  /* 0x0000000000007941 */ /* 0x000fea0003800200 */
.L_x_2428:
        /* <DEDUP_REMOVED lines=32> */
.L_x_2431:
[----:B------:R-:W-:Y:S05]  /*1280*/  BSYNC.RECONVERGENT B0 ;  /* 0x0000000000007941 */ /* 0x000fea0003800200 */
.L_x_2430:
[----:B------:R-:W-:Y:S01]  /*1290*/  FMUL.FTZ R60, R5, R58 ;  /* 0x0000003a053c7220 */ /* 0x000fe20000410000 */
[----:B------:R-:W-:Y:S01]  /*12a0*/  FMUL.FTZ R55, R7, R52 ;  /* 0x0000003407377220 */ /* 0x000fe20000410000 */
[----:B------:R-:W-:Y:S01]  /*12b0*/  FMUL.FTZ R57, R61, R54 ;  /* 0x000000363d397220 */ /* 0x000fe20000410000 */
[----:B------:R-:W-:-:S07]  /*12c0*/  FMUL.FTZ R59, R65, R56 ;  /* 0x00000038413b7220 */ /* 0x000fce0000410000 */
.L_x_2423:
        /* <DEDUP_REMOVED lines=12> */
[----:B------:R-:W-:Y:S01]  /*1390*/  IADD3 R26, P1, PT, R50, R47, RZ ;  /* 0x0000002f321a7210 */ /* 0x000fe20007f3e0ff */
[----:B------:R-:W-:Y:S01]  /*13a0*/  IMAD R63, R37, UR7, RZ ;  /* 0x00000007253f7c24 */ /* 0x000fe2000f8e02ff */
[----:B------:R-:W-:Y:S02]  /*13b0*/  ISETP.EQ.AND P0, PT, R43, RZ, P0 ;  /* 0x000000ff2b00720c */ /* 0x000fe40000702270 */
        /* <DEDUP_REMOVED lines=8> */
.L_x_2433:
[----:B------:R-:W-:Y:S01]  /*1440*/  MOV R4, R67 ;  /* 0x0000004300047202 */ /* 0x000fe20000000f00 */
[----:B------:R-:W2:Y:S01]  /*1450*/  LDG.E.64 R28, desc[UR16][R26.64+-0x8] ;  /* 0xfffff8101a1c7981 */ /* 0x000ea2000c1e1b00 */
[----:B------:R-:W-:Y:S02]  /*1460*/  MOV R5, R66 ;  /* 0x0000004200057202 */ /* 0x000fe40000000f00 */
[----:B------:R-:W-:Y:S01]  /*1470*/  MOV R6, R69 ;  /* 0x0000004500067202 */ /* 0x000fe20000000f00 */
[----:B------:R-:W3:Y:S04]  /*1480*/  LDG.E.64 R32, desc[UR16][R26.64] ;  /* 0x000000101a207981 */ /* 0x000ee8000c1e1b00 */
[----:B------:R-:W4:Y:S01]  /*1490*/  LDG.E.64 R4, desc[UR16][R4.64] ;  /* 0x0000001004047981 */ /* 0x000f22000c1e1b00 */
[----:B------:R-:W-:-:S05]  /*14a0*/  MOV R7, R64 ;  /* 0x0000004000077202 */ /* 0x000fca0000000f00 */
[----:B0-----:R0:W5:Y:S01]  /*14b0*/  LDG.E.64 R30, desc[UR16][R6.64] ;  /* 0x00000010061e7981 */ /* 0x001162000c1e1b00 */
[C---:B-1----:R-:W-:Y:S01]  /*14c0*/  ISETP.GE.AND P1, PT, R76.reuse, 0x1, PT ;  /* 0x000000014c00780c */ /* 0x042fe20003f26270 */
[----:B------:R-:W1:Y:S01]  /*14d0*/  S2UR UR8, SR_CgaCtaId ;  /* 0x00000000000879c3 */ /* 0x000e620000008800 */
[C---:B------:R-:W-:Y:S01]  /*14e0*/  ISETP.NE.AND P2, PT, R76.reuse, 0x1f, PT ;  /* 0x0000001f4c00780c */ /* 0x040fe20003f45270 */
[----:B------:R-:W-:Y:S01]  /*14f0*/  UMOV UR7, 0x400 ;  /* 0x0000040000077882 */ /* 0x000fe20000000000 */
[----:B------:R-:W-:Y:S01]  /*1500*/  ISETP.NE.AND P3, PT, R76, RZ, PT ;  /* 0x000000ff4c00720c */ /* 0x000fe20003f65270 */
[----:B-1----:R-:W-:Y:S01]  /*1510*/  ULEA UR7, UR8, UR7, 0x18 ;  /* 0x0000000708077291 */ /* 0x002fe2000f8ec0ff */
[----:B----4-:R-:W-:Y:S01]  /*1520*/  FMUL.FTZ R0, R5, R54 ;  /* 0x0000003605007220 */ /* 0x010fe20000410000 */
[----:B------:R-:W-:-:S03]  /*1530*/  FMUL.FTZ R9, R4, 1.4426950216293334961 ;  /* 0x3fb8aa3b04097820 */ /* 0x000fc60000410000 */
[----:B------:R-:W-:Y:S01]  /*1540*/  FMUL.RZ R10, R0, 0.15915493667125701904 ;  /* 0x3e22f983000a7820 */ /* 0x000fe2000040c000 */
[----:B------:R-:W-:-:S03]  /*1550*/  FMUL.FTZ R0, R9, R54 ;  /* 0x0000003609007220 */ /* 0x000fc60000410000 */
[----:B------:R-:W1:Y:S01]  /*1560*/  MUFU.SIN R11, R10 ;  /* 0x0000000a000b7308 */ /* 0x000e620000000400 */
[----:B0-----:R-:W-:-:S07]  /*1570*/  FMUL.FTZ R6, R5, R56 ;  /* 0x0000003805067220 */ /* 0x001fce0000410000 */
[----:B------:R-:W0:Y:S01]  /*1580*/  MUFU.COS R73, R10 ;  /* 0x0000000a00497308 */ /* 0x000e220000000000 */
[----:B------:R-:W-:-:S07]  /*1590*/  FMUL.RZ R14, R6, 0.15915493667125701904 ;  /* 0x3e22f983060e7820 */ /* 0x000fce000040c000 */
[----:B------:R-:W1:Y:S01]  /*15a0*/  MUFU.EX2 R0, R0 ;  /* 0x0000000000007308 */ /* 0x000e620000000800 */
[----:B------:R-:W-:-:S03]  /*15b0*/  FMUL.FTZ R4, R9, R56 ;  /* 0x0000003809047220 */ /* 0x000fc60000410000 */
[----:B------:R-:W4:Y:S01]  /*15c0*/  MUFU.COS R72, R14 ;  /* 0x0000000e00487308 */ /* 0x000f220000000000 */
[----:B------:R-:W-:-:S07]  /*15d0*/  FMUL.FTZ R7, R5, R58 ;  /* 0x0000003a05077220 */ /* 0x000fce0000410000 */
[----:B------:R-:W2:Y:S01]  /*15e0*/  MUFU.SIN R6, R14 ;  /* 0x0000000e00067308 */ /* 0x000ea20000000400 */
[----:B-1----:R-:W-:Y:S01]  /*15f0*/  FMUL.FTZ R74, R0, R11 ;  /* 0x0000000b004a7220 */ /* 0x002fe20000410000 */
[----:B------:R-:W-:-:S06]  /*1600*/  FMUL.RZ R15, R7, 0.15915493667125701904 ;  /* 0x3e22f983070f7820 */ /* 0x000fcc000040c000 */
[----:B------:R-:W4:Y:S01]  /*1610*/  MUFU.EX2 R71, R4 ;  /* 0x0000000400477308 */ /* 0x000f220000000800 */
[----:B0-----:R-:W-:Y:S01]  /*1620*/  FMUL.FTZ R73, R0, R73 ;  /* 0x0000004900497220 */ /* 0x001fe20000410000 */
[----:B------:R-:W-:Y:S01]  /*1630*/  FMUL.FTZ R8, R9, R58 ;  /* 0x0000003a09087220 */ /* 0x000fe20000410000 */
[----:B------:R-:W-:Y:S01]  /*1640*/  FMUL.FTZ R0, R74, R55 ;  /* 0x000000374a007220 */ /* 0x000fe20000410000 */
[----:B------:R-:W0:Y:S01]  /*1650*/  MUFU.SIN R7, R15 ;  /* 0x0000000f00077308 */ /* 0x000e220000000400 */
[----:B------:R-:W-:Y:S01]  /*1660*/  FMUL.FTZ R5, R5, R52 ;  /* 0x0000003405057220 */ /* 0x000fe20000410000 */
[----:B------:R-:W-:Y:S01]  /*1670*/  FMUL.FTZ R10, RZ, R74 ;  /* 0x0000004aff0a7220 */ /* 0x000fe20000410000 */
[----:B------:R-:W-:Y:S02]  /*1680*/  FFMA.FTZ R0, RZ, R73, R0 ;  /* 0x00000049ff007223 */ /* 0x000fe40000010000 */
[----:B------:R-:W-:Y:S01]  /*1690*/  FMUL.RZ R12, R5, 0.15915493667125701904 ;  /* 0x3e22f983050c7820 */ /* 0x000fe2000040c000 */
[----:B------:R-:W-:-:S02]  /*16a0*/  FFMA.FTZ R10, R73, R55, -R10 ;  /* 0x00000037490a7223 */ /* 0x000fc4000001080a */
[----:B------:R-:W0:Y:S01]  /*16b0*/  MUFU.EX2 R8, R8 ;  /* 0x0000000800087308 */ /* 0x000e220000000800 */
[----:B------:R-:W-:Y:S01]  /*16c0*/  FADD.FTZ R0, RZ, R0 ;  /* 0x00000000ff007221 */ /* 0x000fe20000010000 */
[C---:B----4-:R-:W-:Y:S02]  /*16d0*/  FMUL.FTZ R72, R71.reuse, R72 ;  /* 0x0000004847487220 */ /* 0x050fe40000410000 */
[----:B------:R-:W1:Y:S01]  /*16e0*/  MUFU.COS R13, R15 ;  /* 0x0000000f000d7308 */ /* 0x000e620000000000 */
[----:B--2---:R-:W-:Y:S01]  /*16f0*/  FMUL.FTZ R71, R71, R6 ;  /* 0x0000000647477220 */ /* 0x004fe20000410000 */
[----:B------:R-:W-:Y:S01]  /*1700*/  FMUL.FTZ R9, R9, R52 ;  /* 0x0000003409097220 */ /* 0x000fe20000410000 */
[----:B------:R-:W-:Y:S02]  /*1710*/  FADD.FTZ R10, R10, R57 ;  /* 0x000000390a0a7221 */ /* 0x000fe40000010000 */
[----:B------:R-:W-:-:S03]  /*1720*/  FMUL.FTZ R5, R71, R0 ;  /* 0x0000000047057220 */ /* 0x000fc60000410000 */
[----:B------:R-:W2:Y:S01]  /*1730*/  MUFU.COS R6, R12 ;  /* 0x0000000c00067308 */ /* 0x000ea20000000000 */
[-C--:B------:R-:W-:Y:S01]  /*1740*/  FMUL.FTZ R11, R71, R10.reuse ;  /* 0x0000000a470b7220 */ /* 0x080fe20000410000 */
[----:B------:R-:W-:Y:S01]  /*1750*/  FFMA.FTZ R10, R72, R10, -R5 ;  /* 0x0000000a480a7223 */ /* 0x000fe20000010805 */
[----:B0-----:R-:W-:-:S05]  /*1760*/  FMUL.FTZ R70, R8, R7 ;  /* 0x0000000708467220 */ /* 0x001fca0000410000 */
[----:B------:R-:W0:Y:S01]  /*1770*/  MUFU.SIN R4, R12 ;  /* 0x0000000c00047308 */ /* 0x000e220000000400 */
[----:B------:R-:W-:Y:S01]  /*1780*/  FFMA.FTZ R11, R72, R0, R11 ;  /* 0x00000000480b7223 */ /* 0x000fe2000001000b */
[----:B------:R-:W-:-:S06]  /*1790*/  FADD.FTZ R5, R10, R59 ;  /* 0x0000003b0a057221 */ /* 0x000fcc0000010000 */
[----:B------:R-:W2:Y:S01]  /*17a0*/  MUFU.EX2 R9, R9 ;  /* 0x0000000900097308 */ /* 0x000ea20000000800 */
[----:B-1----:R-:W-:Y:S01]  /*17b0*/  FMUL.FTZ R0, R8, R13 ;  /* 0x0000000d08007220 */ /* 0x002fe20000410000 */
[----:B------:R-:W-:Y:S01]  /*17c0*/  FADD.FTZ R11, RZ, R11 ;  /* 0x0000000bff0b7221 */ /* 0x000fe20000010000 */
[----:B------:R-:W-:-:S03]  /*17d0*/  FMUL.FTZ R7, R70, R5 ;  /* 0x0000000546077220 */ /* 0x000fc60000410000 */
[-C--:B------:R-:W-:Y:S01]  /*17e0*/  FMUL.FTZ R8, R70, R11.reuse ;  /* 0x0000000b46087220 */ /* 0x080fe20000410000 */
[----:B------:R-:W-:-:S03]  /*17f0*/  FFMA.FTZ R7, R0, R11, R7 ;  /* 0x0000000b00077223 */ /* 0x000fc60000010007 */
[----:B------:R-:W-:Y:S01]  /*1800*/  FFMA.FTZ R5, R0, R5, -R8 ;  /* 0x0000000500057223 */ /* 0x000fe20000010808 */
[----:B------:R-:W-:Y:S01]  /*1810*/  FADD.FTZ R78, RZ, R7 ;  /* 0x00000007ff4e7221 */ /* 0x000fe20000010000 */
[C---:B--2---:R-:W-:Y:S01]  /*1820*/  FMUL.FTZ R75, R9.reuse, R6 ;  /* 0x00000006094b7220 */ /* 0x044fe20000410000 */
[----:B0-----:R-:W-:-:S03]  /*1830*/  FMUL.FTZ R77, R9, R4 ;  /* 0x00000004094d7220 */ /* 0x001fc60000410000 */
[-C--:B------:R-:W-:Y:S01]  /*1840*/  FMUL.FTZ R6, R75, R74.reuse ;  /* 0x0000004a4b067220 */ /* 0x080fe20000410000 */
        /* <DEDUP_REMOVED lines=10> */
[C---:B------:R-:W-:Y:S02]  /*18f0*/  FMUL.FTZ R9, R70.reuse, R5 ;  /* 0x0000000546097220 */ /* 0x040fe40000410000 */
        /* <DEDUP_REMOVED lines=48> */
[----:B------:R-:W4:Y:S01]  /*1c00*/  SHFL.UP PT, R4, R81, 0x8, RZ ;  /* 0x0500000051047989 */ /* 0x000f2200000e00ff */
        /* <DEDUP_REMOVED lines=9> */
[-C--:B----4-:R-:W-:Y:S01]  /*1ca0*/  @P1 FFMA.FTZ R80, R80, R4.reuse, R7 ;  /* 0x0000000450501223 */ /* 0x090fe20000010007 */
[----:B------:R-:W0:Y:S01]  /*1cb0*/  SHFL.UP PT, R12, R78, 0x10, RZ ;  /* 0x060000004e0c7989 */ /* 0x000e2200000e00ff */
[----:B------:R-:W-:-:S03]  /*1cc0*/  @P1 FFMA.FTZ R81, R81, R4, -R6 ;  /* 0x0000000451511223 */ /* 0x000fc60000010806 */
[----:B------:R-:W1:Y:S04]  /*1cd0*/  SHFL.UP PT, R5, R79, 0x10, RZ ;  /* 0x060000004f057989 */ /* 0x000e6800000e00ff */
[----:B------:R-:W2:Y:S04]  /*1ce0*/  SHFL.UP PT, R4, R80, 0x10, RZ ;  /* 0x0600000050047989 */ /* 0x000ea800000e00ff */
[----:B------:R-:W4:Y:S01]  /*1cf0*/  SHFL.UP PT, R13, R81, 0x10, RZ ;  /* 0x06000000510d7989 */ /* 0x000f2200000e00ff */
[----:B------:R-:W-:Y:S01]  /*1d00*/  HFMA2 R8, -RZ, RZ, 1.875, 0 ;  /* 0x3f800000ff087431 */ /* 0x000fe200000001ff */
[----:B------:R-:W-:-:S02]  /*1d10*/  CS2R R10, SRZ ;  /* 0x00000000000a7805 */ /* 0x000fc4000001ff00 */
[----:B------:R-:W-:-:S06]  /*1d20*/  MOV R9, RZ ;  /* 0x000000ff00097202 */ /* 0x000fcc0000000f00 */
[----:B------:R-:W3:Y:S01]  /*1d30*/  @P0 LDS.128 R8, [UR4] ;  /* 0x00000004ff080984 */ /* 0x000ee20008000c00 */
        /* <DEDUP_REMOVED lines=13> */
[----:B---3--:R-:W-:Y:S04]  /*1e10*/  @!P3 STS.128 [UR7+0x230], R8 ;  /* 0x00023008ff00b988 */ /* 0x008fe80008000c07 */
[----:B------:R-:W-:Y:S01]  /*1e20*/  LDS.128 R4, [UR7+0x210] ;  /* 0x00021007ff047984 */ /* 0x000fe20008000c00 */
[----:B------:R-:W-:Y:S01]  /*1e30*/  BAR.SYNC.DEFER_BLOCKING 0x0 ;  /* 0x0000000000007b1d */ /* 0x000fe20000010000 */
[----:B------:R-:W-:-:S04]  /*1e40*/  ISETP.GE.AND P2, PT, R76, 0x10, PT ;  /* 0x000000104c00780c */ /* 0x000fc80003f46270 */
[----:B------:R-:W-:Y:S02]  /*1e50*/  FSEL R83, R80, R13, !P2 ;  /* 0x0000000d50537208 */ /* 0x000fe40005000000 */
[----:B------:R-:W-:-:S03]  /*1e60*/  FSEL R82, R81, R12, !P2 ;  /* 0x0000000c51527208 */ /* 0x000fc60005000000 */
[----:B------:R1:W2:Y:S04]  /*1e70*/  SHFL.UP PT, R81, R83, 0x1, RZ ;  /* 0x0420000053517989 */ /* 0x0002a800000e00ff */
[----:B------:R-:W-:Y:S01]  /*1e80*/  @P1 LDS.64 R34, [UR7+0x238] ;  /* 0x00023807ff221984 */ /* 0x000fe20008000a00 */
[----:B0-----:R-:W-:-:S03]  /*1e90*/  FSEL R12, R78, R15, !P2 ;  /* 0x0000000f4e0c7208 */ /* 0x001fc60005000000 */
[----:B------:R0:W3:Y:S01]  /*1ea0*/  SHFL.UP PT, R13, R82, 0x1, RZ ;  /* 0x04200000520d7989 */ /* 0x0000e200000e00ff */
[--C-:B------:R-:W-:Y:S02]  /*1eb0*/  SHF.R.U64 R80, R28, 0x10, R29.reuse ;  /* 0x000000101c507819 */ /* 0x100fe4000000121d */
[----:B------:R-:W-:Y:S01]  /*1ec0*/  FSEL R79, R79, R14, !P2 ;  /* 0x0000000e4f4f7208 */ /* 0x000fe20005000000 */
[----:B------:R-:W4:Y:S02]  /*1ed0*/  SHFL.UP PT, R12, R12, 0x1, RZ ;  /* 0x042000000c0c7989 */ /* 0x000f2400000e00ff */
[----:B------:R-:W-:Y:S01]  /*1ee0*/  HADD2.F32 R85, -RZ, R80.H0_H0 ;  /* 0x20000050ff557230 */ /* 0x000fe20000004100 */
[----:B------:R-:W-:Y:S01]  /*1ef0*/  SHF.R.U32.HI R14, RZ, 0x10, R29 ;  /* 0x00000010ff0e7819 */ /* 0x000fe2000001161d */
[----:B------:R2:W4:Y:S01]  /*1f00*/  SHFL.UP PT, R80, R79, 0x1, RZ ;  /* 0x042000004f507989 */ /* 0x00052200000e00ff */
[----:B------:R-:W-:Y:S01]  /*1f10*/  SHF.R.U64 R78, R32, 0x10, R33 ;  /* 0x00000010204e7819 */ /* 0x000fe20000001221 */
[----:B------:R-:W-:-:S02]  /*1f20*/  HADD2.F32 R84, -RZ, R28.H0_H0 ;  /* 0x2000001cff547230 */ /* 0x000fc40000004100 */
[CC--:B-----5:R-:W-:Y:S01]  /*1f30*/  FMUL.FTZ R15, R85.reuse, R31.reuse ;  /* 0x0000001f550f7220 */ /* 0x0e0fe20000410000 */
[-C--:B------:R-:W-:Y:S01]  /*1f40*/  FMUL.FTZ R28, R85, R30.reuse ;  /* 0x0000001e551c7220 */ /* 0x080fe20000410000 */
[----:B-1----:R-:W-:Y:S02]  /*1f50*/  HADD2.F32 R83, -RZ, R14.H0_H0 ;  /* 0x2000000eff537230 */ /* 0x002fe40000004100 */
[----:B------:R-:W-:Y:S02]  /*1f60*/  HADD2.F32 R85, -RZ, R78.H0_H0 ;  /* 0x2000004eff557230 */ /* 0x000fe40000004100 */
[C---:B------:R-:W-:Y:S01]  /*1f70*/  FFMA.FTZ R14, R84.reuse, R30, -R15 ;  /* 0x0000001e540e7223 */ /* 0x040fe2000001080f */
[-C--:B------:R-:W-:Y:S01]  /*1f80*/  FFMA.FTZ R28, R84, R31.reuse, R28 ;  /* 0x0000001f541c7223 */ /* 0x080fe2000001001c */
[----:B0-----:R-:W-:Y:S02]  /*1f90*/  HADD2.F32 R82, -RZ, R29.H0_H0 ;  /* 0x2000001dff527230 */ /* 0x001fe40000004100 */
[----:B------:R-:W-:Y:S01]  /*1fa0*/  FMUL.FTZ R15, R83, R31 ;  /* 0x0000001f530f7220 */ /* 0x000fe20000410000 */
[----:B------:R-:W-:-:S02]  /*1fb0*/  HADD2.F32 R84, -RZ, R32.H0_H0 ;  /* 0x20000020ff547230 */ /* 0x000fc40000004100 */
[----:B--2---:R-:W-:Y:S01]  /*1fc0*/  FMUL.FTZ R79, R85, R31 ;  /* 0x0000001f554f7220 */ /* 0x004fe20000410000 */
[----:B------:R-:W-:Y:S01]  /*1fd0*/  @!P3 MOV R81, R9 ;  /* 0x000000090051b202 */ /* 0x000fe20000000f00 */
[-C--:B------:R-:W-:Y:S01]  /*1fe0*/  FMUL.FTZ R32, R83, R30.reuse ;  /* 0x0000001e53207220 */ /* 0x080fe20000410000 */
[-C--:B------:R-:W-:Y:S01]  /*1ff0*/  FFMA.FTZ R78, R82, R30.reuse, -R15 ;  /* 0x0000001e524e7223 */ /* 0x080fe2000001080f */
[----:B------:R-:W-:Y:S01]  /*2000*/  FFMA.FTZ R15, R84, R30, -R79 ;  /* 0x0000001e540f7223 */ /* 0x000fe2000001084f */
[----:B---3--:R-:W-:Y:S01]  /*2010*/  @!P3 MOV R13, R8 ;  /* 0x00000008000db202 */ /* 0x008fe20000000f00 */
[----:B------:R-:W-:Y:S01]  /*2020*/  FFMA.FTZ R29, R82, R31, R32 ;  /* 0x0000001f521d7223 */ /* 0x000fe20000010020 */
[----:B----4-:R-:W-:Y:S02]  /*2030*/  @!P3 MOV R12, R11 ;  /* 0x0000000b000cb202 */ /* 0x010fe40000000f00 */
[----:B------:R-:W-:Y:S01]  /*2040*/  LEA R26, P2, R22, R26, 0x1 ;  /* 0x0000001a161a7211 */ /* 0x000fe200078408ff */
[-C--:B------:R-:W-:Y:S01]  /*2050*/  @P1 FMUL.FTZ R79, R35, R81.reuse ;  /* 0x00000051234f1220 */ /* 0x080fe20000410000 */
[----:B------:R-:W-:-:S03]  /*2060*/  @P1 FMUL.FTZ R82, R34, R81 ;  /* 0x0000005122521220 */ /* 0x000fc60000410000 */
[-C--:B------:R-:W-:Y:S01]  /*2070*/  @P1 FFMA.FTZ R79, R34, R13.reuse, -R79 ;  /* 0x0000000d224f1223 */ /* 0x080fe2000001084f */
[----:B------:R-:W-:Y:S01]  /*2080*/  @P1 FFMA.FTZ R13, R35, R13, R82 ;  /* 0x0000000d230d1223 */ /* 0x000fe20000010052 */
[----:B------:R-:W-:Y:S02]  /*2090*/  SHF.R.U32.HI R83, RZ, 0x10, R33 ;  /* 0x00000010ff537819 */ /* 0x000fe40000011621 */
[----:B------:R-:W-:Y:S01]  /*20a0*/  @!P3 MOV R80, R10 ;  /* 0x0000000a0050b202 */ /* 0x000fe20000000f00 */
[----:B------:R-:W-:Y:S01]  /*20b0*/  @P1 FADD.FTZ R12, R12, R13 ;  /* 0x0000000d0c0c1221 */ /* 0x000fe20000010000 */
[----:B------:R-:W-:Y:S02]  /*20c0*/  IADD3.X R27, PT, PT, R27, R23, RZ, P2, !PT ;  /* 0x000000171b1b7210 */ /* 0x000fe400017fe4ff */
[----:B------:R-:W-:Y:S01]  /*20d0*/  ISETP.NE.AND P2, PT, R43, RZ, PT ;  /* 0x000000ff2b00720c */ /* 0x000fe20003f45270 */
[----:B------:R-:W-:Y:S01]  /*20e0*/  FMUL.FTZ R32, R85, R30 ;  /* 0x0000001e55207220 */ /* 0x000fe20000410000 */
[----:B------:R-:W-:-:S02]  /*20f0*/  HADD2.F32 R83, -RZ, R83.H0_H0 ;  /* 0x20000053ff537230 */ /* 0x000fc40000004100 */
[----:B------:R-:W-:Y:S01]  /*2100*/  @P1 FADD.FTZ R80, R80, R79 ;  /* 0x0000004f50501221 */ /* 0x000fe20000010000 */
[C---:B------:R-:W-:Y:S01]  /*2110*/  FMUL.FTZ R34, R77.reuse, R12 ;  /* 0x0000000c4d227220 */ /* 0x040fe20000410000 */
[-C--:B------:R-:W-:Y:S01]  /*2120*/  FFMA.FTZ R32, R84, R31.reuse, R32 ;  /* 0x0000001f54207223 */ /* 0x080fe20000010020 */
[----:B------:R-:W-:Y:S02]  /*2130*/  HADD2.F32 R84, -RZ, R33.H0_H0 ;  /* 0x20000021ff547230 */ /* 0x000fe40000004100 */
[-C--:B------:R-:W-:Y:S01]  /*2140*/  FMUL.FTZ R77, R77, R80.reuse ;  /* 0x000000504d4d7220 */ /* 0x080fe20000410000 */
[----:B------:R-:W-:Y:S01]  /*2150*/  FMUL.FTZ R13, R83, R31 ;  /* 0x0000001f530d7220 */ /* 0x000fe20000410000 */
[----:B------:R-:W-:Y:S01]  /*2160*/  FFMA.FTZ R34, R75, R80, -R34 ;  /* 0x000000504b227223 */ /* 0x000fe20000010822 */
[----:B------:R-:W-:Y:S01]  /*2170*/  FMUL.FTZ R82, R83, R30 ;  /* 0x0000001e53527220 */ /* 0x000fe20000410000 */
[----:B------:R-:W-:Y:S01]  /*2180*/  FFMA.FTZ R35, R75, R12, R77 ;  /* 0x0000000c4b237223 */ /* 0x000fe2000001004d */
[----:B------:R-:W-:Y:S01]  /*2190*/  FFMA.FTZ R30, R84, R30, -R13 ;  /* 0x0000001e541e7223 */ /* 0x000fe2000001080d */
[----:B------:R-:W-:Y:S01]  /*21a0*/  FADD.FTZ R33, R34, R55 ;  /* 0x0000003722217221 */ /* 0x000fe20000010000 */
[----:B------:R-:W0:Y:S01]  /*21b0*/  @!P2 LDC.64 R12, c[0x0][0x480] ;  /* 0x00012000ff0cab82 */ /* 0x000e220000000a00 */
[----:B------:R-:W-:-:S02]  /*21c0*/  FADD.FTZ R35, RZ, R35 ;  /* 0x00000023ff237221 */ /* 0x000fc40000010000 */
[C---:B------:R-:W-:Y:S02]  /*21d0*/  FMUL.FTZ R80, R74.reuse, R33 ;  /* 0x000000214a507220 */ /* 0x040fe40000410000 */
[-C--:B------:R-:W-:Y:S02]  /*21e0*/  FMUL.FTZ R74, R74, R35.reuse ;  /* 0x000000234a4a7220 */ /* 0x080fe40000410000 */
[----:B------:R-:W-:Y:S01]  /*21f0*/  FFMA.FTZ R80, R73, R35, R80 ;  /* 0x0000002349507223 */ /* 0x000fe20000010050 */
[----:B------:R-:W-:Y:S01]  /*2200*/  FMUL.FTZ R75, R5, R11 ;  /* 0x0000000b054b7220 */ /* 0x000fe20000410000 */
[----:B------:R-:W-:Y:S02]  /*2210*/  FFMA.FTZ R74, R73, R33, -R74 ;  /* 0x00000021494a7223 */ /* 0x000fe4000001084a */
[----:B------:R-:W-:Y:S01]  /*2220*/  FADD.FTZ R80, RZ, R80 ;  /* 0x00000050ff507221 */ /* 0x000fe20000010000 */
[-C--:B------:R-:W-:Y:S01]  /*2230*/  FFMA.FTZ R77, R4, R10.reuse, -R75 ;  /* 0x0000000a044d7223 */ /* 0x080fe2000001084b */
[C---:B------:R-:W-:Y:S01]  /*2240*/  FMUL.FTZ R34, R5.reuse, R10 ;  /* 0x0000000a05227220 */ /* 0x040fe20000410000 */
[CC--:B------:R-:W-:Y:S01]  /*2250*/  FMUL.FTZ R75, R5.reuse, R9.reuse ;  /* 0x00000009054b7220 */ /* 0x0c0fe20000410000 */
[----:B------:R-:W-:Y:S01]  /*2260*/  FMUL.FTZ R10, R5, R8 ;  /* 0x00000008050a7220 */ /* 0x000fe20000410000 */
[----:B------:R-:W-:Y:S01]  /*2270*/  FADD.FTZ R74, R74, R57 ;  /* 0x000000394a4a7221 */ /* 0x000fe20000010000 */
[C---:B------:R-:W-:Y:S01]  /*2280*/  FMUL.FTZ R5, R71.reuse, R80 ;  /* 0x0000005047057220 */ /* 0x040fe20000410000 */
[C---:B------:R-:W-:Y:S01]  /*2290*/  FFMA.FTZ R8, R4.reuse, R8, -R75 ;  /* 0x0000000804087223 */ /* 0x040fe2000001084b */
[C---:B------:R-:W-:Y:S01]  /*22a0*/  FFMA.FTZ R9, R4.reuse, R9, R10 ;  /* 0x0000000904097223 */ /* 0x040fe2000001000a */
[----:B------:R-:W-:Y:S01]  /*22b0*/  FFMA.FTZ R34, R4, R11, R34 ;  /* 0x0000000b04227223 */ /* 0x000fe20000010022 */
[-C--:B------:R-:W-:Y:S01]  /*22c0*/  FMUL.FTZ R71, R71, R74.reuse ;  /* 0x0000004a47477220 */ /* 0x080fe20000410000 */
[----:B------:R-:W-:Y:S01]  /*22d0*/  FADD.FTZ R10, R6, R77 ;  /* 0x0000004d060a7221 */ /* 0x000fe20000010000 */
[----:B------:R-:W-:Y:S01]  /*22e0*/  FFMA.FTZ R4, R72, R74, -R5 ;  /* 0x0000004a48047223 */ /* 0x000fe20000010805 */
[----:B------:R-:W-:Y:S01]  /*22f0*/  @!P2 IADD3 R6, P1, PT, R36, R63, RZ ;  /* 0x0000003f2406a210 */ /* 0x000fe20007f3e0ff */
[----:B------:R-:W-:Y:S01]  /*2300*/  FMUL.FTZ R28, R35, R28 ;  /* 0x0000001c231c7220 */ /* 0x000fe20000410000 */
[----:B------:R-:W-:Y:S01]  /*2310*/  FFMA.FTZ R71, R72, R80, R71 ;  /* 0x0000005048477223 */ /* 0x000fe20000010047 */
[----:B------:R-:W-:Y:S01]  /*2320*/  FADD.FTZ R35, R4, R59 ;  /* 0x0000003b04237221 */ /* 0x000fe20000010000 */
[----:B------:R-:W-:Y:S01]  /*2330*/  @!P2 LEA.HI.X.SX32 R5, R36, RZ, 0x1, P1 ;  /* 0x000000ff2405a211 */ /* 0x000fe200008f0eff */
[----:B------:R-:W-:Y:S01]  /*2340*/  FADD.FTZ R11, R7, R34 ;  /* 0x00000022070b7221 */ /* 0x000fe20000010000 */
[----:B0-----:R-:W-:Y:S01]  /*2350*/  @!P2 LEA R12, P1, R6, R12, 0x4 ;  /* 0x0000000c060ca211 */ /* 0x001fe200078220ff */
[----:B------:R-:W-:Y:S01]  /*2360*/  FADD.FTZ R71, RZ, R71 ;  /* 0x00000047ff477221 */ /* 0x000fe20000010000 */
[----:B------:R-:W-:-:S02]  /*2370*/  FMUL.FTZ R7, R70, R35 ;  /* 0x0000002346077220 */ /* 0x000fc40000410000 */
[----:B------:R-:W-:Y:S01]  /*2380*/  @!P2 LEA.HI.X R13, R6, R13, R5, 0x4, P1 ;  /* 0x0000000d060da211 */ /* 0x000fe200008f2405 */
[-C--:B------:R-:W-:Y:S01]  /*2390*/  FMUL.FTZ R5, R70, R71.reuse ;  /* 0x0000004746057220 */ /* 0x080fe20000410000 */
[----:B------:R-:W-:Y:S01]  /*23a0*/  FFMA.FTZ R7, R0, R71, R7 ;  /* 0x0000004700077223 */ /* 0x000fe20000010007 */
[----:B------:R-:W-:Y:S01]  /*23b0*/  UIADD3 UR5, UPT, UPT, UR5, 0x1, URZ ;  /* 0x0000000105057890 */ /* 0x000fe2000fffe0ff */
[----:B------:R-:W-:Y:S01]  /*23c0*/  FFMA.FTZ R31, R84, R31, R82 ;  /* 0x0000001f541f7223 */ /* 0x000fe20000010052 */
[----:B------:R-:W-:Y:S01]  /*23d0*/  FFMA.FTZ R5, R0, R35, -R5 ;  /* 0x0000002300057223 */ /* 0x000fe20000010805 */
[----:B------:R-:W-:Y:S01]  /*23e0*/  FADD.FTZ R0, RZ, R7 ;  /* 0x00000007ff007221 */ /* 0x000fe20000010000 */
[----:B------:R-:W-:Y:S01]  /*23f0*/  UISETP.NE.AND UP0, UPT, UR5, URZ, UPT ;  /* 0x000000ff0500728c */ /* 0x000fe2000bf05270 */
[----:B------:R-:W-:Y:S01]  /*2400*/  FMUL.FTZ R29, R80, R29 ;  /* 0x0000001d501d7220 */ /* 0x000fe20000410000 */
[----:B------:R-:W-:Y:S01]  /*2410*/  FMUL.FTZ R32, R71, R32 ;  /* 0x0000002047207220 */ /* 0x000fe20000410000 */
[----:B------:R-:W-:Y:S01]  /*2420*/  FMUL.FTZ R31, R31, R0 ;  /* 0x000000001f1f7220 */ /* 0x000fe20000410000 */
[----:B------:R-:W-:Y:S01]  /*2430*/  FADD.FTZ R5, R5, R60 ;  /* 0x0000003c05057221 */ /* 0x000fe20000010000 */
[----:B------:R0:W-:Y:S01]  /*2440*/  @!P2 STS.128 [UR4], R8 ;  /* 0x00000008ff00a988 */ /* 0x0001e20008000c04 */
[----:B------:R-:W-:Y:S01]  /*2450*/  FFMA.FTZ R33, R33, R14, -R28 ;  /* 0x0000000e21217223 */ /* 0x000fe2000001081c */
[----:B------:R-:W-:Y:S01]  /*2460*/  FFMA.FTZ R78, R74, R78, -R29 ;  /* 0x0000004e4a4e7223 */ /* 0x000fe2000001081d */
[----:B------:R-:W-:Y:S01]  /*2470*/  FFMA.FTZ R32, R35, R15, -R32 ;  /* 0x0000000f23207223 */ /* 0x000fe20000010820 */
[----:B------:R0:W-:Y:S01]  /*2480*/  @!P2 STG.E.128 desc[UR16][R12.64], R8 ;  /* 0x000000080c00a986 */ /* 0x0001e2000c101d10 */
[----:B------:R-:W-:Y:S01]  /*2490*/  FFMA.FTZ R5, R30, R5, -R31 ;  /* 0x000000051e057223 */ /* 0x000fe2000001081f */
[----:B------:R-:W-:-:S02]  /*24a0*/  LEA R69, P1, R24, R69, 0x3 ;  /* 0x0000004518457211 */ /* 0x000fc400078218ff */
[----:B------:R-:W-:Y:S01]  /*24b0*/  LEA R67, P2, R20, R67, 0x3 ;  /* 0x0000004314437211 */ /* 0x000fe200078418ff */
[----:B------:R-:W-:Y:S01]  /*24c0*/  FFMA.FTZ R68, R33, 2, R68 ;  /* 0x4000000021447823 */ /* 0x000fe20000010044 */
[----:B------:R-:W-:Y:S01]  /*24d0*/  FFMA.FTZ R61, R78, 2, R61 ;  /* 0x400000004e3d7823 */ /* 0x000fe2000001003d */
[----:B------:R-:W-:Y:S01]  /*24e0*/  FFMA.FTZ R65, R32, 2, R65 ;  /* 0x4000000020417823 */ /* 0x000fe20000010041 */
[----:B------:R-:W-:Y:S01]  /*24f0*/  FFMA.FTZ R62, R5, 2, R62 ;  /* 0x40000000053e7823 */ /* 0x000fe2000001003e */
[----:B------:R-:W-:Y:S02]  /*2500*/  IADD3 R63, PT, PT, R63, 0x1, RZ ;  /* 0x000000013f3f7810 */ /* 0x000fe40007ffe0ff */
[----:B------:R-:W-:Y:S02]  /*2510*/  IADD3.X R64, PT, PT, R64, R25, RZ, P1, !PT ;  /* 0x0000001940407210 */ /* 0x000fe40000ffe4ff */
[----:B------:R-:W-:Y:S01]  /*2520*/  IADD3.X R66, PT, PT, R66, R21, RZ, P2, !PT ;  /* 0x0000001542427210 */ /* 0x000fe200017fe4ff */
[----:B------:R-:W-:Y:S01]  /*2530*/  UIADD3 UR4, UPT, UPT, UR4, 0x10, URZ ;  /* 0x0000001004047890 */ /* 0x000fe2000fffe0ff */
[----:B------:R-:W-:Y:S11]  /*2540*/  BRA.U UP0, `(.L_x_2433) ;  /* 0xffffffed00bc7547 */ /* 0x000ff6000b83ffff */
.L_x_2432:
[----:B------:R-:W1:Y:S01]  /*2550*/  F2F.F16.F32 R4, R61 ;  /* 0x0000003d00047304 */ /* 0x000e620000200800 */
[----:B------:R-:W-:Y:S01]  /*2560*/  BAR.SYNC.DEFER_BLOCKING 0x0 ;  /* 0x0000000000007b1d */ /* 0x000fe20000010000 */
[C---:B0-----:R-:W-:Y:S02]  /*2570*/  LEA R11, P0, R37.reuse, R18, 0x7 ;  /* 0x00000012250b7211 */ /* 0x041fe400078038ff */
[----:B------:R-:W-:Y:S02]  /*2580*/  IADD3 R37, PT, PT, R37, 0x1, RZ ;  /* 0x0000000125257810 */ /* 0x000fe40007ffe0ff */
[----:B------:R-:W-:Y:S01]  /*2590*/  IADD3.X R0, PT, PT, RZ, R38, RZ, P0, !PT ;  /* 0x00000026ff007210 */ /* 0x000fe200007fe4ff */
[----:B------:R-:W0:Y:S01]  /*25a0*/  LDCU UR4, c[0x0][0x394] ;  /* 0x00007280ff0477ac */ /* 0x000e220008000800 */
[----:B------:R-:W-:Y:S01]  /*25b0*/  F2F.F16.F32 R65, R65 ;  /* 0x0000004100417304 */ /* 0x000fe20000200800 */
[----:B------:R-:W-:Y:S02]  /*25c0*/  LEA R6, P0, R11, R2, 0x1 ;  /* 0x000000020b067211 */ /* 0x000fe400078008ff */
[----:B------:R-:W-:-:S02]  /*25d0*/  IADD3 R50, P1, PT, R50, 0x200, RZ ;  /* 0x0000020032327810 */ /* 0x000fc40007f3e0ff */
[----:B------:R-:W-:Y:S01]  /*25e0*/  IADD3 R48, P2, PT, R48, 0x100, RZ ;  /* 0x0000010030307810 */ /* 0x000fe20007f5e0ff */
[----:B-1----:R-:W-:Y:S02]  /*25f0*/  IMAD.WIDE.U32 R4, R4, 0x10000, RZ ;  /* 0x0001000004047825 */ /* 0x002fe400078e00ff */
[----:B------:R-:W1:Y:S01]  /*2600*/  F2F.F16.F32 R62, R62 ;  /* 0x0000003e003e7304 */ /* 0x000e620000200800 */
[----:B------:R-:W-:Y:S02]  /*2610*/  IADD3 R46, P3, PT, R46, 0x100, RZ ;  /* 0x000001002e2e7810 */ /* 0x000fe40007f7e0ff */
[----:B------:R-:W-:Y:S02]  /*2620*/  IADD3.X R53, PT, PT, RZ, R53, RZ, P1, !PT ;  /* 0x00000035ff357210 */ /* 0x000fe40000ffe4ff */
[----:B------:R-:W-:Y:S02]  /*2630*/  IADD3.X R51, PT, PT, RZ, R51, RZ, P2, !PT ;  /* 0x00000033ff337210 */ /* 0x000fe400017fe4ff */
[----:B------:R-:W-:Y:S01]  /*2640*/  IADD3.X R49, PT, PT, RZ, R49, RZ, P3, !PT ;  /* 0x00000031ff317210 */ /* 0x000fe20001ffe4ff */
[----:B------:R-:W2:Y:S01]  /*2650*/  F2F.F16.F32 R7, R68 ;  /* 0x0000004400077304 */ /* 0x000ea20000200800 */
[----:B-1----:R-:W-:-:S04]  /*2660*/  PRMT R9, R65, 0x5410, R62 ;  /* 0x0000541041097816 */ /* 0x002fc8000000003e */
[----:B------:R-:W-:Y:S02]  /*2670*/  LOP3.LUT R5, R9, R5, RZ, 0xfc, !PT ;  /* 0x0000000509057212 */ /* 0x000fe400078efcff */
[----:B--2---:R-:W-:Y:S02]  /*2680*/  LOP3.LUT R4, R4, R7, RZ, 0xfc, !PT ;  /* 0x0000000704047212 */ /* 0x004fe400078efcff */
[----:B------:R-:W-:Y:S02]  /*2690*/  LEA.HI.X R7, R11, R3, R0, 0x1, P0 ;  /* 0x000000030b077211 */ /* 0x000fe400000f0c00 */
[----:B0-----:R-:W-:-:S03]  /*26a0*/  ISETP.GE.AND P0, PT, R37, UR4, PT ;  /* 0x0000000425007c0c */ /* 0x001fc6000bf06270 */
[----:B------:R0:W-:Y:S10]  /*26b0*/  STG.E.64 desc[UR16][R6.64], R4 ;  /* 0x0000000406007986 */ /* 0x0001f4000c101b10 */
[----:B------:R-:W-:Y:S05]  /*26c0*/  @!P0 BRA `(.L_x_2434) ;  /* 0xffffffe000208947 */ /* 0x000fea000383ffff */
[----:B------:R-:W-:Y:S05]  /*26d0*/  EXIT ;  /* 0x000000000000794d */ /* 0x000fea0003800000 */
.L_x_2435:
        /* <DEDUP_REMOVED lines=10> */
.L_x_5072:


//--------------------- .text._Z25selective_scan_fwd_kernelI32Selective_Scan_fwd_kernel_traitsILi32ELi4ELi1ELb1ELb0ELb1ELb1EN3c104HalfENS1_7complexIfEEEEv13SSMParamsBase --------------------------
	.section	.text._Z25selective_scan_fwd_kernelI32Selective_Scan_fwd_kernel_traitsILi32ELi4ELi1ELb1ELb0ELb1ELb1EN3c104HalfENS1_7complexIfEEEEv13SSMParamsBase,"ax",@progbits
	.align	128
        .global         _Z25selective_scan_fwd_kernelI32Selective_Scan_fwd_kernel_traitsILi32ELi4ELi1ELb1ELb0ELb1ELb1EN3c104HalfENS1_7complexIfEEEEv13SSMParamsBase
        .type           _Z25selective_scan_fwd_kernelI32Selective_Scan_fwd_kernel_traitsILi32ELi4ELi1ELb1ELb0ELb1ELb1EN3c104HalfENS1_7complexIfEEEEv13SSMParamsBase,@function
        .size           _Z25selective_scan_fwd_kernelI32Selective_Scan_fwd_kernel_traitsILi32ELi4ELi1ELb1ELb0ELb1ELb1EN3c104HalfENS1_7complexIfEEEEv13SSMParamsBase,(.L_x_5073 - _Z25selective_scan_fwd_kernelI32Selective_Scan_fwd_kernel_traitsILi32ELi4ELi1ELb1ELb0ELb1ELb1EN3c104HalfENS1_7complexIfEEEEv13SSMParamsBase)
        .other          _Z25selective_scan_fwd_kernelI32Selective_Scan_fwd_kernel_traitsILi32ELi4ELi1ELb1ELb0ELb1ELb1EN3c104HalfENS1_7complexIfEEEEv13SSMParamsBase,@"STO_CUDA_ENTRY STV_DEFAULT"
_Z25selective_scan_fwd_kernelI32Selective_Scan_fwd_kernel_traitsILi32ELi4ELi1ELb1ELb0ELb1ELb1EN3c104HalfENS1_7complexIfEEEEv13SSMParamsBase:
.text._Z25selective_scan_fwd_kernelI32Selective_Scan_fwd_kernel_traitsILi32ELi4ELi1ELb1ELb0ELb1ELb1EN3c104HalfENS1_7complexIfEEEEv13SSMParamsBase:
        /* <DEDUP_REMOVED lines=48> */
[----:B------:R-:W-:-:S04]  /*0300*/  MOV R2, R7 ;  /* 0x0000000700027202 */ /* 0x000fc80000000f00 */
[----:B------:R-:W-:Y:S02]  /*0310*/  @!P2 IADD3 R2, PT, PT, -R2, RZ, RZ ;  /* 0x000000ff0202a210 */ /* 0x000fe40007ffe1ff */
[----:B------:R-:W-:Y:S02]  /*0320*/  @!P1 LOP3.LUT R2, RZ, R11, RZ, 0x33, !PT ;  /* 0x0000000bff029212 */ /* 0x000fe400078e33ff */
[----:B------:R-:W0:Y:S01]  /*0330*/  LDC.64 R10, c[0x0][0x460] ;  /* 0x00011800ff0a7b82 */ /* 0x000e220000000a00 */
[----:B------:R-:W-:Y:S01]  /*0340*/  UIMAD.WIDE.U32 UR4, UR20, UR8, URZ ;  /* 0x00000008140472a5 */ /* 0x000fe2000f8e00ff */
[----:B------:R-:W-:Y:S01]  /*0350*/  ISETP.GE.AND P0, PT, R19, 0x1, PT ;  /* 0x000000011300780c */ /* 0x000fe20003f06270 */
[----:B------:R-:W-:Y:S02]  /*0360*/  UIMAD.WIDE.U32 UR6, UR20, UR12, URZ ;  /* 0x0000000c140672a5 */ /* 0x000fe4000f8e00ff */
[----:B------:R-:W-:Y:S02]  /*0370*/  UIMAD UR9, UR20, UR9, UR5 ;  /* 0x00000009140972a4 */ /* 0x000fe4000f8e0205 */
[----:B------:R-:W-:Y:S01]  /*0380*/  UIMAD UR8, UR20, UR13, UR7 ;  /* 0x0000000d140872a4 */ /* 0x000fe2000f8e0207 */
[----:B---3--:R-:W-:-:S02]  /*0390*/  MOV R5, UR5 ;  /* 0x0000000500057c02 */ /* 0x008fc40008000f00 */
[----:B------:R-:W-:Y:S02]  /*03a0*/  MOV R4, UR4 ;  /* 0x0000000400047c02 */ /* 0x000fe40008000f00 */
[----:B------:R-:W-:Y:S01]  /*03b0*/  MOV R5, UR9 ;  /* 0x0000000900057c02 */ /* 0x000fe20008000f00 */
[----:B------:R-:W-:Y:S01]  /*03c0*/  UIMAD.WIDE.U32 UR4, UR20, UR16, URZ ;  /* 0x00000010140472a5 */ /* 0x000fe2000f8e00ff */
[----:B------:R-:W-:Y:S02]  /*03d0*/  MOV R7, UR7 ;  /* 0x0000000700077c02 */ /* 0x000fe40008000f00 */
[----:B------:R-:W-:Y:S01]  /*03e0*/  MOV R6, UR6 ;  /* 0x0000000600067c02 */ /* 0x000fe20008000f00 */
[----:B------:R-:W-:Y:S01]  /*03f0*/  IMAD.WIDE.U32 R4, R0, UR10, R4 ;  /* 0x0000000a00047c25 */ /* 0x000fe2000f8e0004 */
[----:B------:R-:W-:Y:S01]  /*0400*/  MOV R7, UR8 ;  /* 0x0000000800077c02 */ /* 0x000fe20008000f00 */
[----:B-12---:R-:W-:Y:S06]  /*0410*/  @!P0 EXIT ;  /* 0x000000000000894d */ /* 0x006fec0003800000 */
[----:B------:R-:W-:Y:S01]  /*0420*/  SHF.R.S32.HI R3, RZ, 0x1f, R2 ;  /* 0x0000001fff037819 */ /* 0x000fe20000011402 */
[----:B------:R-:W-:Y:S01]  /*0430*/  UIMAD UR5, UR20, UR17, UR5 ;  /* 0x00000011140572a4 */ /* 0x000fe2000f8e0205 */
[----:B------:R-:W1:Y:S01]  /*0440*/  LDC.64 R24, c[0x0][0x448] ;  /* 0x00011200ff187b82 */ /* 0x000e620000000a00 */
[----:B------:R-:W2:Y:S01]  /*0450*/  LDCU.64 UR6, c[0x0][0x3b8] ;  /* 0x00007700ff0677ac */ /* 0x000ea20008000a00 */
[----:B------:R-:W3:Y:S01]  /*0460*/  S2R R52, SR_TID.X ;  /* 0x0000000000347919 */ /* 0x000ee20000002100 */
[----:B------:R-:W-:Y:S01]  /*0470*/  IMAD R3, R3, R60, RZ ;  /* 0x0000003c03037224 */ /* 0x000fe200078e02ff */
[----:B0-----:R-:W-:Y:S01]  /*0480*/  LEA R56, P0, R4, R10, 0x1 ;  /* 0x0000000a04387211 */ /* 0x001fe200078008ff */
[C---:B------:R-:W-:Y:S01]  /*0490*/  IMAD.WIDE.U32 R8, R2.reuse, R60, UR4 ;  /* 0x0000000402087e25 */ /* 0x040fe2000f8e003c */
[----:B------:R-:W0:Y:S02]  /*04a0*/  LDCU UR4, c[0x0][0x38c] ;  /* 0x00007180ff0477ac */ /* 0x000e240008000800 */
[----:B------:R-:W4:Y:S01]  /*04b0*/  LDC.64 R20, c[0x0][0x428] ;  /* 0x00010a00ff147b82 */ /* 0x000f220000000a00 */
[----:B------:R-:W-:Y:S01]  /*04c0*/  IMAD R61, R2, R61, R3 ;  /* 0x0000003d023d7224 */ /* 0x000fe200078e0203 */
[----:B------:R-:W-:Y:S01]  /*04d0*/  LEA R60, P2, R8, R14, 0x1 ;  /* 0x0000000e083c7211 */ /* 0x000fe200078408ff */
[----:B------:R-:W-:-:S03]  /*04e0*/  IMAD.WIDE.U32 R6, R0, UR14, R6 ;  /* 0x0000000e00067c25 */ /* 0x000fc6000f8e0006 */
[----:B------:R-:W-:Y:S01]  /*04f0*/  IADD3 R61, PT, PT, R9, R61, RZ ;  /* 0x0000003d093d7210 */ /* 0x000fe20007ffe0ff */
[----:B------:R-:W-:Y:S01]  /*0500*/  IMAD R57, R0, UR11, R5 ;  /* 0x0000000b00397c24 */ /* 0x000fe2000f8e0205 */
[----:B------:R-:W3:Y:S01]  /*0510*/  LDC.64 R2, c[0x0][0x438] ;  /* 0x00010e00ff027b82 */ /* 0x000ee20000000a00 */
[----:B------:R-:W-:Y:S01]  /*0520*/  LEA R58, P1, R6, R12, 0x1 ;  /* 0x0000000c063a7211 */ /* 0x000fe200078208ff */
[----:B------:R-:W-:Y:S01]  /*0530*/  IMAD R59, R0, UR15, R7 ;  /* 0x0000000f003b7c24 */ /* 0x000fe2000f8e0207 */
[----:B------:R-:W-:Y:S01]  /*0540*/  LEA.HI.X R61, R8, R15, R61, 0x1, P2 ;  /* 0x0000000f083d7211 */ /* 0x000fe200010f0c3d */
[----:B------:R-:W-:Y:S01]  /*0550*/  IMAD R8, R17, UR20, R0 ;  /* 0x0000001411087c24 */ /* 0x000fe2000f8e0200 */
[----:B------:R-:W-:Y:S01]  /*0560*/  LEA.HI.X R57, R4, R11, R57, 0x1, P0 ;  /* 0x0000000b04397211 */ /* 0x000fe200000f0c39 */
[----:B--2---:R-:W-:Y:S01]  /*0570*/  IMAD.WIDE.U32 R50, R0, UR6, RZ ;  /* 0x0000000600327c25 */ /* 0x004fe2000f8e00ff */
[----:B------:R-:W-:Y:S01]  /*0580*/  LEA.HI.X R59, R6, R13, R59, 0x1, P1 ;  /* 0x0000000d063b7211 */ /* 0x000fe200008f0c3b */
[----:B------:R-:W2:Y:S01]  /*0590*/  LDC.64 R22, c[0x0][0x418] ;  /* 0x00010600ff167b82 */ /* 0x000ea20000000a00 */
[----:B0-----:R-:W-:Y:S01]  /*05a0*/  UISETP.LT.AND UP0, UPT, UR4, 0x1, UPT ;  /* 0x000000010400788c */ /* 0x001fe2000bf01270 */
[----:B------:R-:W-:Y:S01]  /*05b0*/  IMAD R12, R8, R19, RZ ;  /* 0x00000013080c7224 */ /* 0x000fe200078e02ff */
[----:B------:R-:W0:Y:S01]  /*05c0*/  LDCU.U8 UR11, c[0x0][0x39e] ;  /* 0x000073c0ff0b77ac */ /* 0x000e220008000000 */
[----:B------:R-:W-:Y:S01]  /*05d0*/  IMAD R9, R0, UR7, R51 ;  /* 0x0000000700097c24 */ /* 0x000fe2000f8e0233 */
[----:B-1----:R-:W-:-:S03]  /*05e0*/  LEA R51, P0, R50, R24, 0x3 ;  /* 0x0000001832337211 */ /* 0x002fc600078018ff */
[----:B------:R-:W1:Y:S01]  /*05f0*/  LDC.64 R26, c[0x0][0x3a0] ;  /* 0x0000e800ff1a7b82 */ /* 0x000e620000000a00 */
[----:B------:R-:W-:Y:S01]  /*0600*/  LEA.HI.X R50, R50, R25, R9, 0x3, P0 ;  /* 0x0000001932327211 */ /* 0x000fe200000f1c09 */
[----:B----4-:R-:W-:-:S04]  /*0610*/  IMAD.WIDE.U32 R4, R0, R20, RZ ;  /* 0x0000001400047225 */ /* 0x010fc800078e00ff */
[C---:B------:R-:W-:Y:S02]  /*0620*/  IMAD R5, R0.reuse, R21, R5 ;  /* 0x0000001500057224 */ /* 0x040fe400078e0205 */
[----:B------:R-:W4:Y:S01]  /*0630*/  LDC.64 R44, c[0x0][0x430] ;  /* 0x00010c00ff2c7b82 */ /* 0x000f220000000a00 */
[----:B---3--:R-:W-:-:S04]  /*0640*/  IMAD.WIDE.U32 R8, R0, R2, RZ ;  /* 0x0000000200087225 */ /* 0x008fc800078e00ff */
[----:B------:R-:W-:Y:S02]  /*0650*/  IMAD R9, R0, R3, R9 ;  /* 0x0000000300097224 */ /* 0x000fe400078e0209 */
[----:B------:R-:W-:Y:S01]  /*0660*/  IMAD.WIDE.U32 R20, R52, 0x10, RZ ;  /* 0x0000001034147825 */ /* 0x000fe200078e00ff */
[----:B------:R-:W3:Y:S03]  /*0670*/  LDC.64 R34, c[0x0][0x440] ;  /* 0x00011000ff227b82 */ /* 0x000ee60000000a00 */
[----:B--2---:R-:W-:Y:S01]  /*0680*/  IMAD.WIDE.U32 R6, R0, R22, RZ ;  /* 0x0000001600067225 */ /* 0x004fe200078e00ff */
[----:B------:R-:W-:-:S03]  /*0690*/  LOP3.LUT R55, R20, 0x8, RZ, 0xfc, !PT ;  /* 0x0000000814377812 */ /* 0x000fc600078efcff */
[C---:B------:R-:W-:Y:S01]  /*06a0*/  IMAD R7, R0.reuse, R23, R7 ;  /* 0x0000001700077224 */ /* 0x040fe200078e0207 */
[----:B------:R-:W2:Y:S01]  /*06b0*/  LDC.64 R46, c[0x0][0x420] ;  /* 0x00010800ff2e7b82 */ /* 0x000ea20000000a00 */
[----:B-1----:R-:W-:-:S04]  /*06c0*/  IMAD.WIDE.U32 R48, R0, R26, RZ ;  /* 0x0000001a00307225 */ /* 0x002fc800078e00ff */
[----:B------:R-:W-:-:S03]  /*06d0*/  IMAD R0, R0, R27, R49 ;  /* 0x0000001b00007224 */ /* 0x000fc600078e0231 */
[----:B------:R-:W1:Y:S01]  /*06e0*/  LDC.64 R14, c[0x0][0x410] ;  /* 0x00010400ff0e7b82 */ /* 0x000e620000000a00 */
[----:B----4-:R-:W-:-:S04]  /*06f0*/  IMAD.WIDE.U32 R22, R44, UR20, R8 ;  /* 0x000000142c167c25 */ /* 0x010fc8000f8e0008 */
[----:B------:R-:W-:Y:S01]  /*0700*/  IMAD R44, R12, UR4, RZ ;  /* 0x000000040c2c7c24 */ /* 0x000fe2000f8e02ff */
[----:B------:R-:W-:Y:S01]  /*0710*/  USEL UR4, UR4, 0x1, !UP0 ;  /* 0x0000000104047887 */ /* 0x000fe2000c000000 */
[----:B------:R-:W-:Y:S01]  /*0720*/  IMAD R45, R45, UR20, R23 ;  /* 0x000000142d2d7c24 */ /* 0x000fe2000f8e0217 */
[----:B------:R-:W4:Y:S01]  /*0730*/  LDC.64 R18, c[0x0][0x478] ;  /* 0x00011e00ff127b82 */ /* 0x000f220000000a00 */
[----:B---3--:R-:W-:Y:S01]  /*0740*/  LEA R49, P0, R48, R34, 0x3 ;  /* 0x0000002230317211 */ /* 0x008fe200078018ff */
[----:B------:R-:W-:-:S03]  /*0750*/  UIADD3 UR8, UPT, UPT, -UR4, URZ, URZ ;  /* 0x000000ff04087290 */ /* 0x000fc6000fffe1ff */
[----:B------:R-:W-:Y:S01]  /*0760*/  LEA.HI.X R48, R48, R35, R0, 0x3, P0 ;  /* 0x0000002330307211 */ /* 0x000fe200000f1c00 */
[----:B------:R-:W-:Y:S02]  /*0770*/  UMOV UR4, URZ ;  /* 0x000000ff00047c82 */ /* 0x000fe40008000000 */
[----:B------:R-:W3:Y:S01]  /*0780*/  LDC.64 R16, c[0x0][0x488] ;  /* 0x00012200ff107b82 */ /* 0x000ee20000000a00 */
[----:B--2---:R-:W-:-:S04]  /*0790*/  IMAD.WIDE.U32 R26, R46, UR20, R4 ;  /* 0x000000142e1a7c25 */ /* 0x004fc8000f8e0004 */
[----:B------:R-:W-:-:S03]  /*07a0*/  IMAD R47, R47, UR20, R27 ;  /* 0x000000142f2f7c24 */ /* 0x000fc6000f8e021b */
[----:B------:R-:W2:Y:S01]  /*07b0*/  LDC.64 R10, c[0x0][0x490] ;  /* 0x00012400ff0a7b82 */ /* 0x000ea20000000a00 */
[----:B-1----:R-:W-:-:S04]  /*07c0*/  IMAD.WIDE.U32 R24, R14, UR20, R6 ;  /* 0x000000140e187c25 */ /* 0x002fc8000f8e0006 */
[----:B------:R-:W-:-:S03]  /*07d0*/  IMAD R46, R15, UR20, R25 ;  /* 0x000000140f2e7c24 */ /* 0x000fc6000f8e0219 */
[----:B------:R-:W1:Y:S01]  /*07e0*/  LDC.64 R32, c[0x0][0x3c0] ;  /* 0x0000f000ff207b82 */ /* 0x000e620000000a00 */
[----:B----4-:R-:W-:-:S07]  /*07f0*/  IMAD.WIDE.U32 R18, R52, 0x8, R18 ;  /* 0x0000000834127825 */ /* 0x010fce00078e0012 */
[----:B------:R-:W4:Y:S01]  /*0800*/  LDC.64 R30, c[0x0][0x3e0] ;  /* 0x0000f800ff1e7b82 */ /* 0x000f220000000a00 */
[----:B---3--:R-:W-:-:S07]  /*0810*/  IMAD.WIDE.U32 R16, R52, 0x8, R16 ;  /* 0x0000000834107825 */ /* 0x008fce00078e0010 */
[----:B------:R-:W3:Y:S01]  /*0820*/  LDC.64 R28, c[0x0][0x3a8] ;  /* 0x0000ea00ff1c7b82 */ /* 0x000ee20000000a00 */
[----:B--2---:R-:W-:Y:S01]  /*0830*/  IMAD.WIDE.U32 R2, R52, 0x8, R10 ;  /* 0x0000000834027825 */ /* 0x004fe200078e000a */
[----:B-1----:R-:W-:Y:S02]  /*0840*/  SHF.L.U64.HI R33, R32, 0x3, R33 ;  /* 0x0000000320217819 */ /* 0x002fe40000010221 */
[----:B----4-:R-:W-:Y:S02]  /*0850*/  SHF.L.U64.HI R31, R30, 0x1, R31 ;  /* 0x000000011e1f7819 */ /* 0x010fe4000001021f */
[----:B0--3--:R-:W-:-:S07]  /*0860*/  SHF.L.U64.HI R29, R28, 0x3, R29 ;  /* 0x000000031c1d7819 */ /* 0x009fce000001021d */
.L_x_2448:
[----:B------:R-:W-:Y:S01]  /*0870*/  BAR.SYNC.DEFER_BLOCKING 0x0 ;  /* 0x0000000000007b1d */ /* 0x000fe20000010000 */
[----:B0-----:R-:W-:-:S04]  /*0880*/  IMAD.WIDE.U32 R4, R52, 0x8, R56 ;  /* 0x0000000834047825 */ /* 0x001fc800078e0038 */
        /* <DEDUP_REMOVED lines=26> */
.L_x_2436:
        /* <DEDUP_REMOVED lines=48> */
.L_x_2439:
[----:B------:R-:W-:Y:S05]  /*0d30*/  BSYNC.RECONVERGENT B0 ;  /* 0x0000000000007941 */ /* 0x000fea0003800200 */
.L_x_2438:
        /* <DEDUP_REMOVED lines=32> */
.L_x_2441:
[----:B------:R-:W-:Y:S05]  /*0f40*/  BSYNC.RECONVERGENT B0 ;  /* 0x0000000000007941 */ /* 0x000fea0003800200 */
.L_x_2440:
        /* <DEDUP_REMOVED lines=32> */
.L_x_2443:
[----:B------:R-:W-:Y:S05]  /*1150*/  BSYNC.RECONVERGENT B0 ;  /* 0x0000000000007941 */ /* 0x000fea0003800200 */
.L_x_2442:
        /* <DEDUP_REMOVED lines=32> */
.L_x_2445:
[----:B------:R-:W-:Y:S05]  /*1360*/  BSYNC.RECONVERGENT B0 ;  /* 0x0000000000007941 */ /* 0x000fea0003800200 */
.L_x_2444:
[----:B------:R-:W-:Y:S01]  /*1370*/  FMUL.FTZ R69, R71, R68 ;  /* 0x0000004447457220 */ /* 0x000fe20000410000 */
[----:B------:R-:W-:Y:S01]  /*1380*/  FMUL.FTZ R63, R7, R62 ;  /* 0x0000003e073f7220 */ /* 0x000fe20000410000 */
[----:B------:R-:W-:Y:S01]  /*1390*/  FMUL.FTZ R65, R73, R64 ;  /* 0x0000004049417220 */ /* 0x000fe20000410000 */
[----:B------:R-:W-:-:S07]  /*13a0*/  FMUL.FTZ R67, R5, R66 ;  /* 0x0000004205437220 */ /* 0x000fce0000410000 */
.L_x_2437:
        /* <DEDUP_REMOVED lines=12> */
[----:B------:R-:W-:Y:S02]  /*1470*/  IADD3 R34, P1, PT, R60, R55, RZ ;  /* 0x000000373c227210 */ /* 0x000fe40007f3e0ff */
[----:B------:R-:W-:Y:S02]  /*1480*/  ISETP.EQ.AND P0, PT, R52, RZ, P0 ;  /* 0x000000ff3400720c */ /* 0x000fe40000702270 */
[----:B------:R-:W-:Y:S02]  /*1490*/  MOV R75, R49 ;  /* 0x00000031004b7202 */ /* 0x000fe40000000f00 */
[----:B------:R-:W-:-:S02]  /*14a0*/  MOV R74, R48 ;  /* 0x00000030004a7202 */ /* 0x000fc40000000f00 */
[----:B------:R-:W-:Y:S02]  /*14b0*/  MOV R77, R51 ;  /* 0x00000033004d7202 */ /* 0x000fe40000000f00 */
[----:B------:R-:W-:Y:S02]  /*14c0*/  MOV R72, R50 ;  /* 0x0000003200487202 */ /* 0x000fe40000000f00 */
[----:B------:R-:W-:Y:S01]  /*14d0*/  IADD3.X R35, PT, PT, R21, R61, RZ, P1, !PT ;  /* 0x0000003d15237210 */ /* 0x000fe20000ffe4ff */
[----:B0-----:R-:W-:Y:S02]  /*14e0*/  ULEA UR5, UR6, UR5, 0x18 ;  /* 0x0000000506057291 */ /* 0x001fe4000f8ec0ff */
[----:B------:R-:W-:Y:S02]  /*14f0*/  UIMAD UR6, UR4, UR7, URZ ;  /* 0x00000007040672a4 */ /* 0x000fe4000f8e02ff */
[----:B------:R-:W-:Y:S01]  /*1500*/  UIADD3 UR5, UPT, UPT, UR5, 0x250, URZ ;  /* 0x0000025005057890 */ /* 0x000fe2000fffe0ff */
[----:B------:R-:W-:-:S11]  /*1510*/  UMOV UR7, UR8 ;  /* 0x0000000800077c82 */ /* 0x000fd60008000000 */
.L_x_2447:
        /* <DEDUP_REMOVED lines=19> */
[-C--:B0-----:R-:W-:Y:S01]  /*1650*/  FMUL.FTZ R6, R5, R66.reuse ;  /* 0x0000004205067220 */ /* 0x081fe20000410000 */
[----:B------:R-:W-:-:S03]  /*1660*/  FMUL.FTZ R10, R9, R66 ;  /* 0x00000042090a7220 */ /* 0x000fc60000410000 */
[----:B------:R-:W-:-:S03]  /*1670*/  FMUL.RZ R12, R6, 0.15915493667125701904 ;  /* 0x3e22f983060c7820 */ /* 0x000fc6000040c000 */
[----:B------:R0:W4:Y:S08]  /*1680*/  MUFU.COS R8, R11 ;  /* 0x0000000b00087308 */ /* 0x0001300000000000 */
[----:B------:R2:W1:Y:S04]  /*1690*/  MUFU.EX2 R83, R0 ;  /* 0x0000000000537308 */ /* 0x0004680000000800 */
[----:B------:R-:W3:Y:S01]  /*16a0*/  MUFU.SIN R7, R12 ;  /* 0x0000000c00077308 */ /* 0x000ee20000000400 */
[C---:B------:R-:W-:Y:S01]  /*16b0*/  FMUL.FTZ R6, R5.reuse, R68 ;  /* 0x0000004405067220 */ /* 0x040fe20000410000 */
[----:B--2---:R-:W-:-:S06]  /*16c0*/  FMUL.FTZ R0, R5, R62 ;  /* 0x0000003e05007220 */ /* 0x004fcc0000410000 */
[----:B------:R-:W3:Y:S01]  /*16d0*/  MUFU.EX2 R10, R10 ;  /* 0x0000000a000a7308 */ /* 0x000ee20000000800 */
[----:B-1----:R-:W-:-:S03]  /*16e0*/  FMUL.FTZ R82, R83, R82 ;  /* 0x0000005253527220 */ /* 0x002fc60000410000 */
[----:B------:R-:W1:Y:S01]  /*16f0*/  MUFU.COS R81, R12 ;  /* 0x0000000c00517308 */ /* 0x000e620000000000 */
[----:B------:R-:W-:Y:S01]  /*1700*/  FMUL.RZ R13, R6, 0.15915493667125701904 ;  /* 0x3e22f983060d7820 */ /* 0x000fe2000040c000 */
[----:B0-----:R-:W-:Y:S01]  /*1710*/  FMUL.RZ R11, R0, 0.15915493667125701904 ;  /* 0x3e22f983000b7820 */ /* 0x001fe2000040c000 */
[----:B------:R-:W-:Y:S01]  /*1720*/  FMUL.FTZ R4, R9, R68 ;  /* 0x0000004409047220 */ /* 0x000fe20000410000 */
[----:B----4-:R-:W-:Y:S01]  /*1730*/  FMUL.FTZ R83, R83, R8 ;  /* 0x0000000853537220 */ /* 0x010fe20000410000 */
[----:B------:R-:W-:Y:S01]  /*1740*/  FMUL.FTZ R0, R82, R63 ;  /* 0x0000003f52007220 */ /* 0x000fe20000410000 */
[----:B------:R-:W-:Y:S02]  /*1750*/  FMUL.FTZ R6, RZ, R82 ;  /* 0x00000052ff067220 */ /* 0x000fe40000410000 */
[----:B------:R-:W0:Y:S01]  /*1760*/  MUFU.SIN R79, R13 ;  /* 0x0000000d004f7308 */ /* 0x000e220000000400 */
[----:B------:R-:W-:Y:S01]  /*1770*/  FFMA.FTZ R0, RZ, R83, R0 ;  /* 0x00000053ff007223 */ /* 0x000fe20000010000 */
[----:B------:R-:W-:Y:S01]  /*1780*/  FFMA.FTZ R6, R83, R63, -R6 ;  /* 0x0000003f53067223 */ /* 0x000fe20000010806 */
[----:B---3--:R-:W-:Y:S01]  /*1790*/  FMUL.FTZ R80, R10, R7 ;  /* 0x000000070a507220 */ /* 0x008fe20000410000 */
[----:B------:R-:W-:Y:S01]  /*17a0*/  FMUL.FTZ R9, R9, R62 ;  /* 0x0000003e09097220 */ /* 0x000fe20000410000 */
[----:B------:R-:W-:-:S03]  /*17b0*/  FADD.FTZ R7, RZ, R0 ;  /* 0x00000000ff077221 */ /* 0x000fc60000010000 */
[----:B------:R-:W0:Y:S04]  /*17c0*/  MUFU.EX2 R4, R4 ;  /* 0x0000000400047308 */ /* 0x000e280000000800 */
[----:B------:R-:W2:Y:S01]  /*17d0*/  MUFU.COS R5, R13 ;  /* 0x0000000d00057308 */ /* 0x000ea20000000000 */
[----:B------:R-:W-:Y:S01]  /*17e0*/  FADD.FTZ R0, R6, R65 ;  /* 0x0000004106007221 */ /* 0x000fe20000010000 */
[----:B-1----:R-:W-:Y:S01]  /*17f0*/  FMUL.FTZ R81, R10, R81 ;  /* 0x000000510a517220 */ /* 0x002fe20000410000 */
[----:B------:R-:W-:-:S05]  /*1800*/  FMUL.FTZ R8, R80, R7 ;  /* 0x0000000750087220 */ /* 0x000fca0000410000 */
[----:B------:R-:W1:Y:S01]  /*1810*/  MUFU.COS R6, R11 ;  /* 0x0000000b00067308 */ /* 0x000e620000000000 */
[-C--:B------:R-:W-:Y:S01]  /*1820*/  FMUL.FTZ R10, R80, R0.reuse ;  /* 0x00000000500a7220 */ /* 0x080fe20000410000 */
[----:B------:R-:W-:-:S06]  /*1830*/  FFMA.FTZ R8, R81, R0, -R8 ;  /* 0x0000000051087223 */ /* 0x000fcc0000010808 */
[----:B------:R-:W3:Y:S01]  /*1840*/  MUFU.SIN R84, R11 ;  /* 0x0000000b00547308 */ /* 0x000ee20000000400 */
[----:B------:R-:W-:Y:S01]  /*1850*/  FFMA.FTZ R10, R81, R7, R10 ;  /* 0x00000007510a7223 */ /* 0x000fe2000001000a */
[----:B0-----:R-:W-:Y:S01]  /*1860*/  FMUL.FTZ R79, R4, R79 ;  /* 0x0000004f044f7220 */ /* 0x001fe20000410000 */
[----:B------:R-:W-:-:S05]  /*1870*/  FADD.FTZ R8, R8, R67 ;  /* 0x0000004308087221 */ /* 0x000fca0000010000 */
[----:B------:R-:W1:Y:S01]  /*1880*/  MUFU.EX2 R9, R9 ;  /* 0x0000000900097308 */ /* 0x000e620000000800 */
[----:B--2---:R-:W-:Y:S01]  /*1890*/  FMUL.FTZ R0, R4, R5 ;  /* 0x0000000504007220 */ /* 0x004fe20000410000 */
[----:B------:R-:W-:Y:S01]  /*18a0*/  FADD.FTZ R10, RZ, R10 ;  /* 0x0000000aff0a7221 */ /* 0x000fe20000010000 */
[----:B------:R-:W-:-:S03]  /*18b0*/  FMUL.FTZ R7, R79, R8 ;  /* 0x000000084f077220 */ /* 0x000fc60000410000 */
[-C--:B------:R-:W-:Y:S01]  /*18c0*/  FMUL.FTZ R5, R79, R10.reuse ;  /* 0x0000000a4f057220 */ /* 0x080fe20000410000 */
[----:B------:R-:W-:-:S03]  /*18d0*/  FFMA.FTZ R7, R0, R10, R7 ;  /* 0x0000000a00077223 */ /* 0x000fc60000010007 */
[----:B------:R-:W-:Y:S01]  /*18e0*/  FFMA.FTZ R8, R0, R8, -R5 ;  /* 0x0000000800087223 */ /* 0x000fe20000010805 */
[----:B------:R-:W-:Y:S01]  /*18f0*/  FADD.FTZ R86, RZ, R7 ;  /* 0x00000007ff567221 */ /* 0x000fe20000010000 */
[C---:B-1----:R-:W-:Y:S01]  /*1900*/  FMUL.FTZ R85, R9.reuse, R6 ;  /* 0x0000000609557220 */ /* 0x042fe20000410000 */
[----:B---3--:R-:W-:-:S03]  /*1910*/  FMUL.FTZ R84, R9, R84 ;  /* 0x0000005409547220 */ /* 0x008fc60000410000 */
[CC--:B------:R-:W-:Y:S01]  /*1920*/  FMUL.FTZ R5, R85.reuse, R82.reuse ;  /* 0x0000005255057220 */ /* 0x0c0fe20000410000 */
[----:B------:R-:W-:Y:S01]  /*1930*/  FMUL.FTZ R4, R84, R82 ;  /* 0x0000005254047220 */ /* 0x000fe20000410000 */
[----:B------:R-:W-:Y:S01]  /*1940*/  FADD.FTZ R87, R8, R69 ;  /* 0x0000004508577221 */ /* 0x000fe20000010000 */
[----:B------:R-:W0:Y:S01]  /*1950*/  SHFL.UP PT, R9, R86, 0x1, RZ ;  /* 0x0420000056097989 */ /* 0x000e2200000e00ff */
[-C--:B------:R-:W-:Y:S01]  /*1960*/  FFMA.FTZ R5, R84, R83.reuse, R5 ;  /* 0x0000005354057223 */ /* 0x080fe20000010005 */
        /* <DEDUP_REMOVED lines=73> */
[----:B------:R-:W-:-:S06]  /*1e00*/  MOV R9, RZ ;  /* 0x000000ff00097202 */ /* 0x000fcc0000000f00 */
        /* <DEDUP_REMOVED lines=19> */
[----:B------:R-:W-:Y:S02]  /*1f40*/  FSEL R88, R89, R12, !P2 ;  /* 0x0000000c59587208 */ /* 0x000fe40005000000 */
[----:B------:R-:W-:Y:S01]  /*1f50*/  FSEL R89, R87, R14, !P2 ;  /* 0x0000000e57597208 */ /* 0x000fe20005000000 */
[----:B------:R1:W2:Y:S01]  /*1f60*/  SHFL.UP PT, R12, R91, 0x1, RZ ;  /* 0x042000005b0c7989 */ /* 0x0002a200000e00ff */
[----:B------:R-:W-:-:S03]  /*1f70*/  FSEL R87, R86, R15, !P2 ;  /* 0x0000000f56577208 */ /* 0x000fc60005000000 */
[----:B------:R-:W-:Y:S04]  /*1f80*/  @P1 LDS.64 R42, [UR9+0x238] ;  /* 0x00023809ff2a1984 */ /* 0x000fe80008000a00 */
[----:B------:R-:W3:Y:S01]  /*1f90*/  SHFL.UP PT, R88, R88, 0x1, RZ ;  /* 0x0420000058587989 */ /* 0x000ee200000e00ff */
[----:B------:R-:W-:-:S03]  /*1fa0*/  SHF.R.U64 R90, R36, 0x10, R37 ;  /* 0x00000010245a7819 */ /* 0x000fc60000001225 */
[----:B------:R-:W4:Y:S01]  /*1fb0*/  SHFL.UP PT, R87, R87, 0x1, RZ ;  /* 0x0420000057577989 */ /* 0x000f2200000e00ff */
[----:B0-----:R-:W-:Y:S01]  /*1fc0*/  HADD2.F32 R15, -RZ, R36.H0_H0 ;  /* 0x20000024ff0f7230 */ /* 0x001fe20000004100 */
[----:B------:R-:W-:Y:S02]  /*1fd0*/  SHF.R.U32.HI R86, RZ, 0x10, R37 ;  /* 0x00000010ff567819 */ /* 0x000fe40000011625 */
[----:B------:R0:W4:Y:S01]  /*1fe0*/  SHFL.UP PT, R13, R89, 0x1, RZ ;  /* 0x04200000590d7989 */ /* 0x00012200000e00ff */
[----:B------:R-:W-:Y:S01]  /*1ff0*/  HADD2.F32 R14, -RZ, R90.H0_H0 ;  /* 0x2000005aff0e7230 */ /* 0x000fe20000004100 */
[----:B------:R-:W-:Y:S01]  /*2000*/  SHF.R.U64 R36, R38, 0x10, R39 ;  /* 0x0000001026247819 */ /* 0x000fe20000001227 */
[----:B------:R-:W-:-:S03]  /*2010*/  HADD2.F32 R86, -RZ, R86.H0_H0 ;  /* 0x20000056ff567230 */ /* 0x000fc60000004100 */
[CC--:B-----5:R-:W-:Y:S01]  /*2020*/  FMUL.FTZ R90, R14.reuse, R41.reuse ;  /* 0x000000290e5a7220 */ /* 0x0e0fe20000410000 */
[----:B-1----:R-:W-:Y:S02]  /*2030*/  HADD2.F32 R91, -RZ, R36.H0_H0 ;  /* 0x20000024ff5b7230 */ /* 0x002fe40000004100 */
[-C--:B------:R-:W-:Y:S01]  /*2040*/  FMUL.FTZ R92, R14, R40.reuse ;  /* 0x000000280e5c7220 */ /* 0x080fe20000410000 */
[----:B------:R-:W-:Y:S02]  /*2050*/  HADD2.F32 R37, -RZ, R37.H0_H0 ;  /* 0x20000025ff257230 */ /* 0x000fe40000004100 */
[-C--:B------:R-:W-:Y:S01]  /*2060*/  FFMA.FTZ R14, R15, R40.reuse, -R90 ;  /* 0x000000280f0e7223 */ /* 0x080fe2000001085a */
[CC--:B------:R-:W-:Y:S01]  /*2070*/  FMUL.FTZ R36, R86.reuse, R41.reuse ;  /* 0x0000002956247220 */ /* 0x0c0fe20000410000 */
[----:B------:R-:W-:Y:S02]  /*2080*/  HADD2.F32 R90, -RZ, R38.H0_H0 ;  /* 0x20000026ff5a7230 */ /* 0x000fe40000004100 */
[-C--:B------:R-:W-:Y:S01]  /*2090*/  FMUL.FTZ R86, R86, R40.reuse ;  /* 0x0000002856567220 */ /* 0x080fe20000410000 */
[C---:B0-----:R-:W-:Y:S01]  /*20a0*/  FMUL.FTZ R89, R91.reuse, R41 ;  /* 0x000000295b597220 */ /* 0x041fe20000410000 */
[-C--:B------:R-:W-:Y:S01]  /*20b0*/  FMUL.FTZ R91, R91, R40.reuse ;  /* 0x000000285b5b7220 */ /* 0x080fe20000410000 */
[----:B--2---:R-:W-:Y:S01]  /*20c0*/  @!P3 MOV R12, R9 ;  /* 0x00000009000cb202 */ /* 0x004fe20000000f00 */
[CC--:B------:R-:W-:Y:S01]  /*20d0*/  FFMA.FTZ R36, R37.reuse, R40.reuse, -R36 ;  /* 0x0000002825247223 */ /* 0x0c0fe20000010824 */
[-C--:B------:R-:W-:Y:S01]  /*20e0*/  FFMA.FTZ R37, R37, R41.reuse, R86 ;  /* 0x0000002925257223 */ /* 0x080fe20000010056 */
[C---:B------:R-:W-:Y:S01]  /*20f0*/  FFMA.FTZ R38, R90.reuse, R40, -R89 ;  /* 0x000000285a267223 */ /* 0x040fe20000010859 */
[----:B------:R-:W-:Y:S01]  /*2100*/  FFMA.FTZ R86, R90, R41, R91 ;  /* 0x000000295a567223 */ /* 0x000fe2000001005b */
[----:B---3--:R-:W-:-:S02]  /*2110*/  @!P3 MOV R88, R8 ;  /* 0x000000080058b202 */ /* 0x008fc40000000f00 */
[----:B----4-:R-:W-:Y:S01]  /*2120*/  @!P3 MOV R87, R11 ;  /* 0x0000000b0057b202 */ /* 0x010fe20000000f00 */
[-C--:B------:R-:W-:Y:S01]  /*2130*/  @P1 FMUL.FTZ R90, R42, R12.reuse ;  /* 0x0000000c2a5a1220 */ /* 0x080fe20000410000 */
[C---:B------:R-:W-:Y:S01]  /*2140*/  @P1 FMUL.FTZ R89, R43.reuse, R12 ;  /* 0x0000000c2b591220 */ /* 0x040fe20000410000 */
[----:B------:R-:W-:Y:S02]  /*2150*/  LEA R34, P2, R30, R34, 0x1 ;  /* 0x000000221e227211 */ /* 0x000fe400078408ff */
[----:B------:R-:W-:Y:S01]  /*2160*/  SHF.R.U32.HI R91, RZ, 0x10, R39 ;  /* 0x00000010ff5b7819 */ /* 0x000fe20000011627 */
[----:B------:R-:W-:Y:S01]  /*2170*/  @P1 FFMA.FTZ R90, R43, R88, R90 ;  /* 0x000000582b5a1223 */ /* 0x000fe2000001005a */
[----:B------:R-:W-:Y:S01]  /*2180*/  @!P3 MOV R13, R10 ;  /* 0x0000000a000db202 */ /* 0x000fe20000000f00 */
[----:B------:R-:W-:Y:S01]  /*2190*/  @P1 FFMA.FTZ R42, R42, R88, -R89 ;  /* 0x000000582a2a1223 */ /* 0x000fe20000010859 */
[----:B------:R-:W-:Y:S01]  /*21a0*/  IADD3.X R35, PT, PT, R35, R31, RZ, P2, !PT ;  /* 0x0000001f23237210 */ /* 0x000fe200017fe4ff */
[----:B------:R-:W-:Y:S01]  /*21b0*/  @P1 FADD.FTZ R87, R87, R90 ;  /* 0x0000005a57571221 */ /* 0x000fe20000010000 */
[----:B------:R-:W-:Y:S01]  /*21c0*/  HADD2.F32 R91, -RZ, R91.H0_H0 ;  /* 0x2000005bff5b7230 */ /* 0x000fe20000004100 */
[----:B------:R-:W-:Y:S01]  /*21d0*/  ISETP.NE.AND P2, PT, R52, RZ, PT ;  /* 0x000000ff3400720c */ /* 0x000fe20003f45270 */
[----:B------:R-:W-:Y:S01]  /*21e0*/  @P1 FADD.FTZ R13, R13, R42 ;  /* 0x0000002a0d0d1221 */ /* 0x000fe20000010000 */
[----:B------:R-:W-:Y:S01]  /*21f0*/  FMUL.FTZ R12, R84, R87 ;  /* 0x00000057540c7220 */ /* 0x000fe20000410000 */
[----:B------:R-:W-:-:S02]  /*2200*/  HADD2.F32 R88, -RZ, R39.H0_H0 ;  /* 0x20000027ff587230 */ /* 0x000fc40000004100 */
[CC--:B------:R-:W-:Y:S01]  /*2210*/  FMUL.FTZ R42, R91.reuse, R40.reuse ;  /* 0x000000285b2a7220 */ /* 0x0c0fe20000410000 */
[----:B------:R-:W-:Y:S01]  /*2220*/  FMUL.FTZ R39, R91, R41 ;  /* 0x000000295b277220 */ /* 0x000fe20000410000 */
[-C--:B------:R-:W-:Y:S01]  /*2230*/  FMUL.FTZ R84, R84, R13.reuse ;  /* 0x0000000d54547220 */ /* 0x080fe20000410000 */
[----:B------:R-:W-:Y:S01]  /*2240*/  FFMA.FTZ R12, R85, R13, -R12 ;  /* 0x0000000d550c7223 */ /* 0x000fe2000001080c */
[-C--:B------:R-:W-:Y:S01]  /*2250*/  FFMA.FTZ R15, R15, R41.reuse, R92 ;  /* 0x000000290f0f7223 */ /* 0x080fe2000001005c */
[C---:B------:R-:W-:Y:S01]  /*2260*/  FFMA.FTZ R41, R88.reuse, R41, R42 ;  /* 0x0000002958297223 */ /* 0x040fe2000001002a */
[----:B------:R-:W-:Y:S01]  /*2270*/  FFMA.FTZ R40, R88, R40, -R39 ;  /* 0x0000002858287223 */ /* 0x000fe20000010827 */
[----:B------:R-:W-:Y:S01]  /*2280*/  FFMA.FTZ R42, R85, R87, R84 ;  /* 0x00000057552a7223 */ /* 0x000fe20000010054 */
[----:B------:R-:W-:Y:S02]  /*2290*/  FADD.FTZ R39, R12, R63 ;  /* 0x0000003f0c277221 */ /* 0x000fe40000010000 */
[----:B------:R-:W0:Y:S01]  /*22a0*/  @!P2 LDC.64 R12, c[0x0][0x480] ;  /* 0x00012000ff0cab82 */ /* 0x000e220000000a00 */
[----:B------:R-:W-:Y:S01]  /*22b0*/  FADD.FTZ R42, RZ, R42 ;  /* 0x0000002aff2a7221 */ /* 0x000fe20000010000 */
[----:B------:R-:W-:Y:S01]  /*22c0*/  FMUL.FTZ R88, R82, R39 ;  /* 0x0000002752587220 */ /* 0x000fe20000410000 */
[----:B------:R-:W-:-:S02]  /*22d0*/  FMUL.FTZ R43, R5, R11 ;  /* 0x0000000b052b7220 */ /* 0x000fc40000410000 */
[-C--:B------:R-:W-:Y:S01]  /*22e0*/  FMUL.FTZ R82, R82, R42.reuse ;  /* 0x0000002a52527220 */ /* 0x080fe20000410000 */
[----:B------:R-:W-:Y:S01]  /*22f0*/  FFMA.FTZ R87, R83, R42, R88 ;  /* 0x0000002a53577223 */ /* 0x000fe20000010058 */
[CC--:B------:R-:W-:Y:S01]  /*2300*/  FFMA.FTZ R43, R4.reuse, R10.reuse, -R43 ;  /* 0x0000000a042b7223 */ /* 0x0c0fe2000001082b */
[C---:B------:R-:W-:Y:S01]  /*2310*/  FMUL.FTZ R84, R5.reuse, R10 ;  /* 0x0000000a05547220 */ /* 0x040fe20000410000 */
[C---:B------:R-:W-:Y:S01]  /*2320*/  FMUL.FTZ R85, R5.reuse, R9 ;  /* 0x0000000905557220 */ /* 0x040fe20000410000 */
[-C--:B------:R-:W-:Y:S01]  /*2330*/  FMUL.FTZ R10, R5, R8.reuse ;  /* 0x00000008050a7220 */ /* 0x080fe20000410000 */
[----:B------:R-:W-:Y:S01]  /*2340*/  FFMA.FTZ R88, R83, R39, -R82 ;  /* 0x0000002753587223 */ /* 0x000fe20000010852 */
[----:B------:R-:W-:Y:S01]  /*2350*/  FADD.FTZ R82, RZ, R87 ;  /* 0x00000057ff527221 */ /* 0x000fe20000010000 */
[C---:B------:R-:W-:Y:S01]  /*2360*/  FFMA.FTZ R84, R4.reuse, R11, R84 ;  /* 0x0000000b04547223 */ /* 0x040fe20000010054 */
[C---:B------:R-:W-:Y:S01]  /*2370*/  FFMA.FTZ R8, R4.reuse, R8, -R85 ;  /* 0x0000000804087223 */ /* 0x040fe20000010855 */
[----:B------:R-:W-:Y:S01]  /*2380*/  FFMA.FTZ R9, R4, R9, R10 ;  /* 0x0000000904097223 */ /* 0x000fe2000001000a */
[----:B------:R-:W-:Y:S01]  /*2390*/  FADD.FTZ R5, R88, R65 ;  /* 0x0000004158057221 */ /* 0x000fe20000010000 */
[----:B------:R-:W-:Y:S01]  /*23a0*/  FMUL.FTZ R4, R80, R82 ;  /* 0x0000005250047220 */ /* 0x000fe20000410000 */
[----:B------:R-:W-:Y:S01]  /*23b0*/  FADD.FTZ R11, R7, R84 ;  /* 0x00000054070b7221 */ /* 0x000fe20000010000 */
[----:B------:R-:W-:Y:S01]  /*23c0*/  FADD.FTZ R10, R6, R43 ;  /* 0x0000002b060a7221 */ /* 0x000fe20000010000 */
[-C--:B------:R-:W-:Y:S01]  /*23d0*/  FMUL.FTZ R7, R80, R5.reuse ;  /* 0x0000000550077220 */ /* 0x080fe20000410000 */
[----:B------:R-:W-:Y:S01]  /*23e0*/  FFMA.FTZ R4, R81, R5, -R4 ;  /* 0x0000000551047223 */ /* 0x000fe20000010804 */
[----:B------:R-:W-:-:S02]  /*23f0*/  @!P2 IADD3 R6, P1, PT, R44, UR6, RZ ;  /* 0x000000062c06ac10 */ /* 0x000fc4000ff3e0ff */
[----:B------:R-:W-:Y:S01]  /*2400*/  FFMA.FTZ R81, R81, R82, R7 ;  /* 0x0000005251517223 */ /* 0x000fe20000010007 */
[----:B------:R-:W-:Y:S01]  /*2410*/  FADD.FTZ R7, R4, R67 ;  /* 0x0000004304077221 */ /* 0x000fe20000010000 */
[----:B------:R-:W-:Y:S01]  /*2420*/  @!P2 LEA.HI.X.SX32 R4, R44, RZ, 0x1, P1 ;  /* 0x000000ff2c04a211 */ /* 0x000fe200008f0eff */
[----:B------:R-:W-:Y:S01]  /*2430*/  FMUL.FTZ R42, R42, R15 ;  /* 0x0000000f2a2a7220 */ /* 0x000fe20000410000 */
[C---:B0-----:R-:W-:Y:S01]  /*2440*/  @!P2 LEA R12, P1, R6.reuse, R12, 0x4 ;  /* 0x0000000c060ca211 */ /* 0x041fe200078220ff */
[----:B------:R-:W-:Y:S01]  /*2450*/  FADD.FTZ R81, RZ, R81 ;  /* 0x00000051ff517221 */ /* 0x000fe20000010000 */
[C---:B------:R-:W-:Y:S02]  /*2460*/  FMUL.FTZ R15, R79.reuse, R7 ;  /* 0x000000074f0f7220 */ /* 0x040fe40000410000 */
[----:B------:R-:W-:Y:S01]  /*2470*/  @!P2 LEA.HI.X R13, R6, R13, R4, 0x4, P1 ;  /* 0x0000000d060da211 */ /* 0x000fe200008f2404 */
[-C--:B------:R-:W-:Y:S01]  /*2480*/  FMUL.FTZ R4, R79, R81.reuse ;  /* 0x000000514f047220 */ /* 0x080fe20000410000 */
[----:B------:R-:W-:Y:S01]  /*2490*/  FFMA.FTZ R15, R0, R81, R15 ;  /* 0x00000051000f7223 */ /* 0x000fe2000001000f */
[----:B------:R-:W-:-:S02]  /*24a0*/  UIADD3 UR7, UPT, UPT, UR7, 0x1, URZ ;  /* 0x0000000107077890 */ /* 0x000fc4000fffe0ff */
        /* <DEDUP_REMOVED lines=19> */
[----:B------:R-:W-:Y:S02]  /*25e0*/  IADD3.X R72, PT, PT, R72, R33, RZ, P1, !PT ;  /* 0x0000002148487210 */ /* 0x000fe40000ffe4ff */
[----:B------:R-:W-:Y:S01]  /*25f0*/  IADD3.X R74, PT, PT, R74, R29, RZ, P2, !PT ;  /* 0x0000001d4a4a7210 */ /* 0x000fe200017fe4ff */
[----:B------:R-:W-:Y:S02]  /*2600*/  UIADD3 UR6, UPT, UPT, UR6, 0x1, URZ ;  /* 0x0000000106067890 */ /* 0x000fe4000fffe0ff */
[----:B------:R-:W-:Y:S01]  /*2610*/  UIADD3 UR5, UPT, UPT, UR5, 0x10, URZ ;  /* 0x0000001005057890 */ /* 0x000fe2000fffe0ff */
[----:B------:R-:W-:Y:S11]  /*2620*/  BRA.U UP0, `(.L_x_2447) ;  /* 0xffffffed00bc7547 */ /* 0x000ff6000b83ffff */
.L_x_2446:
        /* <DEDUP_REMOVED lines=23> */
[----:B------:R-:W-:-:S02]  /*27a0*/  IADD3 R58, P1, PT, R58, 0x100, RZ ;  /* 0x000001003a3a7810 */ /* 0x000fc40007f3e0ff */
[----:B------:R-:W-:Y:S02]  /*27b0*/  IADD3 R56, P2, PT, R56, 0x100, RZ ;  /* 0x0000010038387810 */ /* 0x000fe40007f5e0ff */
[----:B------:R-:W-:Y:S02]  /*27c0*/  IADD3.X R59, PT, PT, RZ, R59, RZ, P1, !PT ;  /* 0x0000003bff3b7210 */ /* 0x000fe40000ffe4ff */
[----:B------:R-:W-:Y:S02]  /*27d0*/  IADD3.X R57, PT, PT, RZ, R57, RZ, P2, !PT ;  /* 0x00000039ff397210 */ /* 0x000fe400017fe4ff */
[--C-:B--2---:R-:W-:Y:S01]  /*27e0*/  SHF.R.U32.HI R14, RZ, 0x10, R9.reuse ;  /* 0x00000010ff0e7819 */ /* 0x104fe20000011609 */
[----:B------:R-:W-:Y:S01]  /*27f0*/  HADD2.F32 R12, -RZ, R9.H0_H0 ;  /* 0x20000009ff0c7230 */ /* 0x000fe20000004100 */
[----:B------:R-:W-:Y:S01]  /*2800*/  SHF.R.U64 R11, R8, 0x10, R9 ;  /* 0x00000010080b7819 */ /* 0x000fe20000001209 */
[----:B------:R-:W-:Y:S02]  /*2810*/  HADD2.F32 R0, -RZ, R8.H0_H0 ;  /* 0x20000008ff007230 */ /* 0x000fe40000004100 */
[----:B------:R-:W-:-:S02]  /*2820*/  HADD2.F32 R14, -RZ, R14.H0_H0 ;  /* 0x2000000eff0e7230 */ /* 0x000fc40000004100 */
[----:B------:R-:W-:Y:S01]  /*2830*/  FMUL.FTZ R13, R12, -1.4426950216293334961 ;  /* 0xbfb8aa3b0c0d7820 */ /* 0x000fe20000410000 */
[----:B------:R-:W-:Y:S02]  /*2840*/  HADD2.F32 R11, -RZ, R11.H0_H0 ;  /* 0x2000000bff0b7230 */ /* 0x000fe40000004100 */
[----:B------:R-:W-:Y:S01]  /*2850*/  FMUL.FTZ R10, R0, -1.4426950216293334961 ;  /* 0xbfb8aa3b000a7820 */ /* 0x000fe20000410000 */
[----:B------:R-:W-:Y:S02]  /*2860*/  FMUL.FTZ R8, R14, -1.4426950216293334961 ;  /* 0xbfb8aa3b0e087820 */ /* 0x000fe40000410000 */
[----:B0-----:R-:W-:Y:S01]  /*2870*/  FMUL.FTZ R4, R11, -1.4426950216293334961 ;  /* 0xbfb8aa3b0b047820 */ /* 0x001fe20000410000 */
        /* <DEDUP_REMOVED lines=11> */
[----:B0-----:R-:W-:-:S04]  /*2930*/  FMUL.FTZ R7, R12, R7 ;  /* 0x000000070c077220 */ /* 0x001fc80000410000 */
[----:B------:R-:W-:-:S03]  /*2940*/  FMUL.FTZ R7, R7, R70 ;  /* 0x0000004607077220 */ /* 0x000fc60000410000 */
[----:B------:R-:W0:Y:S01]  /*2950*/  MUFU.RCP R13, R10 ;  /* 0x0000000a000d7308 */ /* 0x000e220000001000 */
[----:B-1----:R-:W-:-:S04]  /*2960*/  FMUL.FTZ R14, R14, R9 ;  /* 0x000000090e0e7220 */ /* 0x002fc80000410000 */
[----:B------:R-:W-:-:S03]  /*2970*/  FMUL.FTZ R14, R14, R71 ;  /* 0x000000470e0e7220 */ /* 0x000fc60000410000 */
[----:B------:R-:W-:Y:S01]  /*2980*/  F2F.F16.F32 R7, R7 ;  /* 0x0000000700077304 */ /* 0x000fe20000200800 */
[----:B--2---:R-:W-:-:S04]  /*2990*/  FMUL.FTZ R4, R11, R34 ;  /* 0x000000220b047220 */ /* 0x004fc80000410000 */
[----:B------:R-:W-:-:S03]  /*29a0*/  FMUL.FTZ R73, R4, R73 ;  /* 0x0000004904497220 */ /* 0x000fc60000410000 */
[----:B------:R-:W1:Y:S01]  /*29b0*/  F2F.F16.F32 R14, R14 ;  /* 0x0000000e000e7304 */ /* 0x000e620000200800 */
[----:B0-----:R-:W-:Y:S01]  /*29c0*/  FMUL.FTZ R5, R0, R13 ;  /* 0x0000000d00057220 */ /* 0x001fe20000410000 */
[----:B------:R-:W-:Y:S01]  /*29d0*/  IADD3 R13, P0, PT, R22, UR5, RZ ;  /* 0x00000005160d7c10 */ /* 0x000fe2000ff1e0ff */
[----:B------:R-:W0:Y:S02]  /*29e0*/  LDCU UR5, c[0x0][0x394] ;  /* 0x00007280ff0577ac */ /* 0x000e240008000800 */
[----:B------:R-:W-:Y:S01]  /*29f0*/  FMUL.FTZ R76, R5, R76 ;  /* 0x0000004c054c7220 */ /* 0x000fe20000410000 */
[----:B------:R-:W-:Y:S02]  /*2a00*/  IADD3.X R0, PT, PT, RZ, R45, RZ, P0, !PT ;  /* 0x0000002dff007210 */ /* 0x000fe400007fe4ff */
[----:B------:R-:W2:Y:S01]  /*2a10*/  F2F.F16.F32 R4, R73 ;  /* 0x0000004900047304 */ /* 0x000ea20000200800 */
[----:B------:R-:W-:Y:S02]  /*2a20*/  LEA R6, P0, R13, R2, 0x1 ;  /* 0x000000020d067211 */ /* 0x000fe400078008ff */
[----:B-1----:R-:W-:-:S05]  /*2a30*/  PRMT R11, R7, 0x5410, R14 ;  /* 0x00005410070b7816 */ /* 0x002fca000000000e */
[----:B------:R-:W1:Y:S01]  /*2a40*/  F2F.F16.F32 R9, R76 ;  /* 0x0000004c00097304 */ /* 0x000e620000200800 */
[----:B------:R-:W-:Y:S02]  /*2a50*/  LEA.HI.X R7, R13, R3, R0, 0x1, P0 ;  /* 0x000000030d077211 */ /* 0x000fe400000f0c00 */
[----:B------:R-:W-:Y:S01]  /*2a60*/  IADD3 R60, P0, PT, R60, 0x200, RZ ;  /* 0x000002003c3c7810 */ /* 0x000fe20007f1e0ff */
[----:B0-----:R-:W-:Y:S01]  /*2a70*/  UISETP.GE.AND UP0, UPT, UR4, UR5, UPT ;  /* 0x000000050400728c */ /* 0x001fe2000bf06270 */
[----:B--2---:R-:W-:Y:S02]  /*2a80*/  IMAD.WIDE.U32 R4, R4, 0x10000, RZ ;  /* 0x0001000004047825 */ /* 0x004fe400078e00ff */
[----:B------:R-:W-:-:S03]  /*2a90*/  IADD3.X R61, PT, PT, RZ, R61, RZ, P0, !PT ;  /* 0x0000003dff3d7210 */ /* 0x000fc600007fe4ff */
[----:B------:R-:W-:Y:S02]  /*2aa0*/  LOP3.LUT R5, R11, R5, RZ, 0xfc, !PT ;  /* 0x000000050b057212 */ /* 0x000fe400078efcff */
[----:B-1----:R-:W-:-:S05]  /*2ab0*/  LOP3.LUT R4, R4, R9, RZ, 0xfc, !PT ;  /* 0x0000000904047212 */ /* 0x002fca00078efcff */
[----:B------:R0:W-:Y:S01]  /*2ac0*/  STG.E.64 desc[UR18][R6.64], R4 ;  /* 0x0000000406007986 */ /* 0x0001e2000c101b12 */
[----:B------:R-:W-:Y:S05]  /*2ad0*/  BRA.U !UP0, `(.L_x_2448) ;  /* 0xffffffdd08647547 */ /* 0x000fea000b83ffff */
[----:B------:R-:W-:Y:S05]  /*2ae0*/  EXIT ;  /* 0x000000000000794d */ /* 0x000fea0003800000 */
.L_x_2449:
        /* <DEDUP_REMOVED lines=9> */
.L_x_5073:


//--------------------- .text._Z25selective_scan_fwd_kernelI32Selective_Scan_fwd_kernel_traitsILi32ELi4ELi1ELb1ELb1ELb0ELb0EN3c104HalfENS1_7complexIfEEEEv13SSMParamsBase --------------------------
	.section	.text._Z25selective_scan_fwd_kernelI32Selective_Scan_fwd_kernel_traitsILi32ELi4ELi1ELb1ELb1ELb0ELb0EN3c104HalfENS1_7complexIfEEEEv13SSMParamsBase,"ax",@progbits
	.align	128
        .global         _Z25selective_scan_fwd_kernelI32Selective_Scan_fwd_kernel_traitsILi32ELi4ELi1ELb1ELb1ELb0ELb0EN3c104HalfENS1_7complexIfEEEEv13SSMParamsBase
        .type           _Z25selective_scan_fwd_kernelI32Selective_Scan_fwd_kernel_traitsILi32ELi4ELi1ELb1ELb1ELb0ELb0EN3c104HalfENS1_7complexIfEEEEv13SSMParamsBase,@function
        .size           _Z25selective_scan_fwd_kernelI32Selective_Scan_fwd_kernel_traitsILi32ELi4ELi1ELb1ELb1ELb0ELb0EN3c104HalfENS1_7complexIfEEEEv13SSMParamsBase,(.L_x_5074 - _Z25selective_scan_fwd_kernelI32Selective_Scan_fwd_kernel_traitsILi32ELi4ELi1ELb1ELb1ELb0ELb0EN3c104HalfENS1_7complexIfEEEEv13SSMParamsBase)
        .other          _Z25selective_scan_fwd_kernelI32Selective_Scan_fwd_kernel_traitsILi32ELi4ELi1ELb1ELb1ELb0ELb0EN3c104HalfENS1_7complexIfEEEEv13SSMParamsBase,@"STO_CUDA_ENTRY STV_DEFAULT"
_Z25selective_scan_fwd_kernelI32Selective_Scan_fwd_kernel_traitsILi32ELi4ELi1ELb1ELb1ELb0ELb0EN3c104HalfENS1_7complexIfEEEEv13SSMParamsBase:
.text._Z25selective_scan_fwd_kernelI32Selective_Scan_fwd_kernel_traitsILi32ELi4ELi1ELb1ELb1ELb0ELb0EN3c104HalfENS1_7complexIfEEEEv13SSMParamsBase:
        /* <DEDUP_REMOVED lines=35> */
[----:B0-----:R-:W-:Y:S02]  /*0230*/  IMAD R5, R13, R10, RZ ;  /* 0x0000000a0d057224 */ /* 0x001fe400078e02ff */
[----:B------:R-:W0:Y:S02]  /*0240*/  LDC.64 R12, c[0x0][0x460] ;  /* 0x00011800ff0c7b82 */ /* 0x000e240000000a00 */
[----:B------:R-:W-:-:S06]  /*0250*/  IMAD.HI.U32 R9, R9, R5, R8 ;  /* 0x0000000509097227 */ /* 0x000fcc00078e0008 */
[----:B------:R-:W-:-:S05]  /*0260*/  IMAD.HI.U32 R9, R9, R3, RZ ;  /* 0x0000000309097227 */ /* 0x000fca00078e00ff */
[----:B------:R-:W-:-:S05]  /*0270*/  IADD3 R4, PT, PT, -R9, RZ, RZ ;  /* 0x000000ff09047210 */ /* 0x000fca0007ffe1ff */
[----:B------:R-:W-:-:S05]  /*0280*/  IMAD R3, R10, R4, R3 ;  /* 0x000000040a037224 */ /* 0x000fca00078e0203 */
[----:B------:R-:W-:Y:S01]  /*0290*/  ISETP.GT.U32.AND P2, PT, R10, R3, PT ;  /* 0x000000030a00720c */ /* 0x000fe20003f44070 */
        /* <DEDUP_REMOVED lines=8> */
[-C--:B------:R-:W-:Y:S02]  /*0320*/  @!P2 IADD3 R3, PT, PT, R3, -R10.reuse, RZ ;  /* 0x8000000a0303a210 */ /* 0x080fe40007ffe0ff */
[----:B------:R-:W-:Y:S02]  /*0330*/  MOV R5, UR9 ;  /* 0x0000000900057c02 */ /* 0x000fe40008000f00 */
[----:B------:R-:W-:Y:S02]  /*0340*/  MOV R7, UR8 ;  /* 0x0000000800077c02 */ /* 0x000fe40008000f00 */
[----:B------:R-:W-:Y:S02]  /*0350*/  ISETP.GE.U32.AND P0, PT, R3, R10, PT ;  /* 0x0000000a0300720c */ /* 0x000fe40003f06070 */
[----:B------:R-:W-:-:S02]  /*0360*/  ISETP.GE.AND P3, PT, R8, RZ, PT ;  /* 0x000000ff0800720c */ /* 0x000fc40003f66270 */
[----:B------:R-:W-:Y:S02]  /*0370*/  ISETP.NE.AND P1, PT, R11, RZ, PT ;  /* 0x000000ff0b00720c */ /* 0x000fe40003f25270 */
[----:B------:R-:W-:Y:S01]  /*0380*/  @!P2 IADD3 R9, PT, PT, R9, 0x1, RZ ;  /* 0x000000010909a810 */ /* 0x000fe20007ffe0ff */
[----:B012---:R-:W-:Y:S10]  /*0390*/  @!P4 EXIT ;  /* 0x000000000000c94d */ /* 0x007ff40003800000 */
[C---:B------:R-:W-:Y:S01]  /*03a0*/  IMAD.WIDE.U32 R4, R2.reuse, UR10, R4 ;  /* 0x0000000a02047c25 */ /* 0x040fe2000f8e0004 */
[----:B------:R-:W-:Y:S01]  /*03b0*/  @P0 IADD3 R9, PT, PT, R9, 0x1, RZ ;  /* 0x0000000109090810 */ /* 0x000fe20007ffe0ff */
[----:B------:R-:W0:Y:S01]  /*03c0*/  S2R R33, SR_TID.X ;  /* 0x0000000000217919 */ /* 0x000e220000002100 */
[----:B------:R-:W1:Y:S01]  /*03d0*/  LDC.64 R18, c[0x0][0x428] ;  /* 0x00010a00ff127b82 */ /* 0x000e620000000a00 */
[----:B------:R-:W-:Y:S01]  /*03e0*/  IMAD R43, R2, UR11, R5 ;  /* 0x0000000b022b7c24 */ /* 0x000fe2000f8e0205 */
[----:B------:R-:W-:Y:S01]  /*03f0*/  @!P3 IADD3 R9, PT, PT, -R9, RZ, RZ ;  /* 0x000000ff0909b210 */ /* 0x000fe20007ffe1ff */
[----:B------:R-:W-:Y:S01]  /*0400*/  UIMAD.WIDE.U32 UR4, UR18, UR6, URZ ;  /* 0x00000006120472a5 */ /* 0x000fe2000f8e00ff */
[----:B------:R-:W-:Y:S01]  /*0410*/  LEA R42, P0, R4, R12, 0x1 ;  /* 0x0000000c042a7211 */ /* 0x000fe200078008ff */
[----:B------:R-:W-:Y:S01]  /*0420*/  IMAD.WIDE.U32 R6, R2, UR14, R6 ;  /* 0x0000000e02067c25 */ /* 0x000fe2000f8e0006 */
[----:B------:R-:W-:Y:S01]  /*0430*/  @!P1 LOP3.LUT R9, RZ, R11, RZ, 0x33, !PT ;  /* 0x0000000bff099212 */ /* 0x000fe200078e33ff */
[----:B------:R-:W-:Y:S01]  /*0440*/  UIMAD UR5, UR18, UR7, UR5 ;  /* 0x00000007120572a4 */ /* 0x000fe2000f8e0205 */
[----:B------:R-:W2:Y:S01]  /*0450*/  LDC.64 R16, c[0x0][0x448] ;  /* 0x00011200ff107b82 */ /* 0x000ea20000000a00 */
[----:B------:R-:W-:Y:S01]  /*0460*/  LEA.HI.X R43, R4, R13, R43, 0x1, P0 ;  /* 0x0000000d042b7211 */ /* 0x000fe200000f0c2b */
[----:B------:R-:W3:Y:S01]  /*0470*/  LDCU.64 UR6, c[0x0][0x3d8] ;  /* 0x00007b00ff0677ac */ /* 0x000ee20008000a00 */
[----:B------:R-:W-:Y:S01]  /*0480*/  SHF.R.S32.HI R3, RZ, 0x1f, R9 ;  /* 0x0000001fff037819 */ /* 0x000fe20000011409 */
[----:B------:R-:W-:Y:S01]  /*0490*/  IMAD R45, R2, UR15, R7 ;  /* 0x0000000f022d7c24 */ /* 0x000fe2000f8e0207 */
[C---:B------:R-:W-:Y:S01]  /*04a0*/  LEA R44, P0, R6.reuse, R14, 0x1 ;  /* 0x0000000e062c7211 */ /* 0x040fe200078008ff */
[----:B------:R-:W4:Y:S02]  /*04b0*/  LDCU.U8 UR9, c[0x0][0x39e] ;  /* 0x000073c0ff0977ac */ /* 0x000f240008000000 */
[----:B------:R-:W4:Y:S01]  /*04c0*/  LDC.64 R34, c[0x0][0x3a0] ;  /* 0x0000e800ff227b82 */ /* 0x000f220000000a00 */
[----:B------:R-:W-:Y:S01]  /*04d0*/  IMAD R4, R3, R46, RZ ;  /* 0x0000002e03047224 */ /* 0x000fe200078e02ff */
[----:B------:R-:W-:-:S03]  /*04e0*/  LEA.HI.X R45, R6, R15, R45, 0x1, P0 ;  /* 0x0000000f062d7211 */ /* 0x000fc600000f0c2d */
[C---:B------:R-:W-:Y:S02]  /*04f0*/  IMAD R47, R9.reuse, R47, R4 ;  /* 0x0000002f092f7224 */ /* 0x040fe400078e0204 */
[----:B------:R-:W-:Y:S01]  /*0500*/  IMAD.WIDE.U32 R4, R9, R46, UR4 ;  /* 0x0000000409047e25 */ /* 0x000fe2000f8e002e */
[----:B------:R-:W4:Y:S01]  /*0510*/  LDC R13, c[0x0][0x384] ;  /* 0x0000e100ff0d7b82 */ /* 0x000f220000000800 */
[----:B------:R-:W4:Y:S02]  /*0520*/  LDCU UR4, c[0x0][0x38c] ;  /* 0x00007180ff0477ac */ /* 0x000f240008000800 */
[----:B-1----:R-:W-:Y:S01]  /*0530*/  IMAD.WIDE.U32 R6, R2, R18, RZ ;  /* 0x0000001202067225 */ /* 0x002fe200078e00ff */
[----:B------:R-:W-:-:S03]  /*0540*/  IADD3 R47, PT, PT, R5, R47, RZ ;  /* 0x0000002f052f7210 */ /* 0x000fc60007ffe0ff */
[----:B---3--:R-:W-:Y:S01]  /*0550*/  IMAD.WIDE.U32 R36, R2, UR6, RZ ;  /* 0x0000000602247c25 */ /* 0x008fe2000f8e00ff */
[----:B------:R-:W1:Y:S01]  /*0560*/  LDC.64 R30, c[0x0][0x450] ;  /* 0x00011400ff1e7b82 */ /* 0x000e620000000a00 */
[----:B--2---:R-:W-:Y:S02]  /*0570*/  LEA R46, P0, R4, R16, 0x1 ;  /* 0x00000010042e7211 */ /* 0x004fe400078008ff */
[----:B------:R-:W-:Y:S02]  /*0580*/  IMAD R7, R2, R19, R7 ;  /* 0x0000001302077224 */ /* 0x000fe400078e0207 */
[----:B------:R-:W-:Y:S01]  /*0590*/  LEA.HI.X R47, R4, R17, R47, 0x1, P0 ;  /* 0x00000011042f7211 */ /* 0x000fe200000f0c2f */
[----:B0-----:R-:W-:Y:S02]  /*05a0*/  IMAD.WIDE.U32 R16, R33, 0x10, RZ ;  /* 0x0000001021107825 */ /* 0x001fe400078e00ff */
[----:B------:R-:W0:Y:S02]  /*05b0*/  LDC.64 R38, c[0x0][0x440] ;  /* 0x00011000ff267b82 */ /* 0x000e240000000a00 */
[----:B----4-:R-:W-:Y:S01]  /*05c0*/  IMAD.WIDE.U32 R8, R2, R34, RZ ;  /* 0x0000002202087225 */ /* 0x010fe200078e00ff */
[----:B------:R-:W-:Y:S01]  /*05d0*/  UISETP.LT.AND UP0, UPT, UR4, 0x1, UPT ;  /* 0x000000010400788c */ /* 0x000fe2000bf01270 */
[----:B------:R-:W-:-:S02]  /*05e0*/  LOP3.LUT R41, R16, 0x8, RZ, 0xfc, !PT ;  /* 0x0000000810297812 */ /* 0x000fc400078efcff */
[C---:B------:R-:W-:Y:S02]  /*05f0*/  IMAD R4, R2.reuse, R35, R9 ;  /* 0x0000002302047224 */ /* 0x040fe400078e0209 */
[----:B------:R-:W2:Y:S01]  /*0600*/  LDC.64 R28, c[0x0][0x420] ;  /* 0x00010800ff1c7b82 */ /* 0x000ea20000000a00 */
[----:B------:R-:W-:Y:S02]  /*0610*/  IMAD R3, R13, UR18, R2 ;  /* 0x000000120d037c24 */ /* 0x000fe4000f8e0202 */
[----:B------:R-:W-:Y:S02]  /*0620*/  IMAD R2, R2, UR7, R37 ;  /* 0x0000000702027c24 */ /* 0x000fe4000f8e0225 */
[----:B------:R-:W-:-:S03]  /*0630*/  IMAD R3, R3, R26, RZ ;  /* 0x0000001a03037224 */ /* 0x000fc600078e02ff */
[----:B------:R-:W3:Y:S01]  /*0640*/  LDC.64 R10, c[0x0][0x478] ;  /* 0x00011e00ff0a7b82 */ /* 0x000ee20000000a00 */
[C---:B-1----:R-:W-:Y:S01]  /*0650*/  LEA R34, P0, R36.reuse, R30, 0x3 ;  /* 0x0000001e24227211 */ /* 0x042fe200078018ff */
[----:B------:R-:W-:Y:S01]  /*0660*/  IMAD R40, R3, UR4, RZ ;  /* 0x0000000403287c24 */ /* 0x000fe2000f8e02ff */
[----:B------:R-:W-:Y:S02]  /*0670*/  USEL UR4, UR4, 0x1, !UP0 ;  /* 0x0000000104047887 */ /* 0x000fe4000c000000 */
[----:B------:R-:W-:Y:S02]  /*0680*/  LEA.HI.X R36, R36, R31, R2, 0x3, P0 ;  /* 0x0000001f24247211 */ /* 0x000fe400000f1c02 */
[----:B------:R-:W-:Y:S01]  /*0690*/  UIADD3 UR6, UPT, UPT, -UR4, URZ, URZ ;  /* 0x000000ff04067290 */ /* 0x000fe2000fffe1ff */
[----:B------:R-:W1:Y:S01]  /*06a0*/  LDC.64 R24, c[0x0][0x3e0] ;  /* 0x0000f800ff187b82 */ /* 0x000e620000000a00 */
[----:B0-----:R-:W-:-:S04]  /*06b0*/  LEA R35, P1, R8, R38, 0x3 ;  /* 0x0000002608237211 */ /* 0x001fc800078218ff */
[----:B------:R-:W-:Y:S02]  /*06c0*/  LEA.HI.X R37, R8, R39, R4, 0x3, P1 ;  /* 0x0000002708257211 */ /* 0x000fe400008f1c04 */
[----:B------:R-:W-:Y:S01]  /*06d0*/  MOV R39, RZ ;  /* 0x000000ff00277202 */ /* 0x000fe20000000f00 */
[----:B------:R-:W0:Y:S01]  /*06e0*/  LDC.64 R22, c[0x0][0x3c0] ;  /* 0x0000f000ff167b82 */ /* 0x000e220000000a00 */
[----:B--2---:R-:W-:-:S04]  /*06f0*/  IMAD.WIDE.U32 R18, R28, UR18, R6 ;  /* 0x000000121c127c25 */ /* 0x004fc8000f8e0006 */
[----:B------:R-:W-:-:S03]  /*0700*/  IMAD R38, R29, UR18, R19 ;  /* 0x000000121d267c24 */ /* 0x000fc6000f8e0213 */
[----:B------:R-:W2:Y:S01]  /*0710*/  LDC.64 R20, c[0x0][0x3a8] ;  /* 0x0000ea00ff147b82 */ /* 0x000ea20000000a00 */
[----:B---3--:R-:W-:Y:S01]  /*0720*/  IMAD.WIDE.U32 R2, R33, 0x8, R10 ;  /* 0x0000000821027825 */ /* 0x008fe200078e000a */
[----:B-1----:R-:W-:Y:S02]  /*0730*/  SHF.L.U64.HI R25, R24, 0x3, R25 ;  /* 0x0000000318197819 */ /* 0x002fe40000010219 */
[----:B0-----:R-:W-:Y:S02]  /*0740*/  SHF.L.U64.HI R23, R22, 0x1, R23 ;  /* 0x0000000116177819 */ /* 0x001fe40000010217 */
[----:B--2---:R-:W-:-:S07]  /*0750*/  SHF.L.U64.HI R21, R20, 0x3, R21 ;  /* 0x0000000314157819 */ /* 0x004fce0000010215 */
.L_x_2462:
[----:B------:R-:W-:Y:S01]  /*0760*/  BAR.SYNC.DEFER_BLOCKING 0x0 ;  /* 0x0000000000007b1d */ /* 0x000fe20000010000 */
[----:B0-----:R-:W-:-:S04]  /*0770*/  IMAD.WIDE.U32 R6, R33, 0x8, R44 ;  /* 0x0000000821067825 */ /* 0x001fc800078e002c */
        /* <DEDUP_REMOVED lines=8> */
[----:B------:R-:W-:Y:S01]  /*0800*/  PRMT R7, R9, 0x7610, R7 ;  /* 0x0000761009077816 */ /* 0x000fe20000000007 */
[----:B------:R-:W-:Y:S06]  /*0810*/  BRA.U UP0, `(.L_x_2450) ;  /* 0x0000000100447547 */ /* 0x000fec000b800000 */
[----:B------:R-:W-:Y:S02]  /*0820*/  HADD2.F32 R5, -RZ, R13.H0_H0 ;  /* 0x2000000dff057230 */ /* 0x000fe40000004100 */
        /* <DEDUP_REMOVED lines=16> */
.L_x_2450:
        /* <DEDUP_REMOVED lines=48> */
.L_x_2453:
[----:B------:R-:W-:Y:S05]  /*0c30*/  BSYNC.RECONVERGENT B0 ;  /* 0x0000000000007941 */ /* 0x000fea0003800200 */
.L_x_2452:
        /* <DEDUP_REMOVED lines=32> */
.L_x_2455:
[----:B------:R-:W-:Y:S05]  /*0e40*/  BSYNC.RECONVERGENT B0 ;  /* 0x0000000000007941 */ /* 0x000fea0003800200 */
.L_x_2454:
        /* <DEDUP_REMOVED lines=32> */
.L_x_2457:
[----:B------:R-:W-:Y:S05]  /*1050*/  BSYNC.RECONVERGENT B0 ;  /* 0x0000000000007941 */ /* 0x000fea0003800200 */
.L_x_2456:
        /* <DEDUP_REMOVED lines=32> */
.L_x_2459:
[----:B------:R-:W-:Y:S05]  /*1260*/  BSYNC.RECONVERGENT B0 ;  /* 0x0000000000007941 */ /* 0x000fea0003800200 */
.L_x_2458:
[----:B------:R-:W-:Y:S01]  /*1270*/  FMUL.FTZ R55, R57, R54 ;  /* 0x0000003639377220 */ /* 0x000fe20000410000 */
[----:B------:R-:W-:Y:S01]  /*1280*/  FMUL.FTZ R49, R9, R48 ;  /* 0x0000003009317220 */ /* 0x000fe20000410000 */
[----:B------:R-:W-:Y:S01]  /*1290*/  FMUL.FTZ R51, R7, R50 ;  /* 0x0000003207337220 */ /* 0x000fe20000410000 */
[----:B------:R-:W-:-:S07]  /*12a0*/  FMUL.FTZ R53, R5, R52 ;  /* 0x0000003405357220 */ /* 0x000fce0000410000 */
.L_x_2451:
        /* <DEDUP_REMOVED lines=23> */
.L_x_2461:
[----:B------:R-:W-:Y:S01]  /*1420*/  MOV R4, R61 ;  /* 0x0000003d00047202 */ /* 0x000fe20000000f00 */
[----:B------:R-:W2:Y:S01]  /*1430*/  LDG.E.64 R6, desc[UR16][R26.64+-0x8] ;  /* 0xfffff8101a067981 */ /* 0x000ea2000c1e1b00 */
[----:B------:R-:W-:-:S03]  /*1440*/  MOV R5, R62 ;  /* 0x0000003e00057202 */ /* 0x000fc60000000f00 */
[----:B0-----:R-:W3:Y:S04]  /*1450*/  LDG.E.64 R8, desc[UR16][R26.64] ;  /* 0x000000101a087981 */ /* 0x001ee8000c1e1b00 */
[----:B------:R-:W4:Y:S01]  /*1460*/  LDG.E.64 R4, desc[UR16][R4.64] ;  /* 0x0000001004047981 */ /* 0x000f22000c1e1b00 */
[C---:B-1----:R-:W-:Y:S01]  /*1470*/  ISETP.GE.AND P1, PT, R77.reuse, 0x1, PT ;  /* 0x000000014d00780c */ /* 0x042fe20003f26270 */
[----:B------:R-:W0:Y:S01]  /*1480*/  S2UR UR8, SR_CgaCtaId ;  /* 0x00000000000879c3 */ /* 0x000e220000008800 */
[----:B------:R-:W-:Y:S01]  /*1490*/  UMOV UR7, 0x400 ;  /* 0x0000040000077882 */ /* 0x000fe20000000000 */
[----:B------:R-:W-:Y:S01]  /*14a0*/  ISETP.NE.AND P2, PT, R77, RZ, PT ;  /* 0x000000ff4d00720c */ /* 0x000fe20003f45270 */
[----:B0-----:R-:W-:Y:S01]  /*14b0*/  ULEA UR7, UR8, UR7, 0x18 ;  /* 0x0000000708077291 */ /* 0x001fe2000f8ec0ff */
[----:B----4-:R-:W-:Y:S01]  /*14c0*/  FMUL.FTZ R10, R5, R50 ;  /* 0x00000032050a7220 */ /* 0x010fe20000410000 */
[----:B------:R-:W-:-:S03]  /*14d0*/  FMUL.FTZ R11, R4, 1.4426950216293334961 ;  /* 0x3fb8aa3b040b7820 */ /* 0x000fc60000410000 */
[----:B------:R-:W-:Y:S01]  /*14e0*/  FMUL.RZ R14, R10, 0.15915493667125701904 ;  /* 0x3e22f9830a0e7820 */ /* 0x000fe2000040c000 */
[----:B------:R-:W-:Y:S01]  /*14f0*/  FMUL.FTZ R10, R11, R50 ;  /* 0x000000320b0a7220 */ /* 0x000fe20000410000 */
[----:B------:R-:W-:Y:S02]  /*1500*/  FMUL.FTZ R12, R5, R52 ;  /* 0x00000034050c7220 */ /* 0x000fe40000410000 */
[----:B------:R-:W0:Y:S02]  /*1510*/  MUFU.SIN R71, R14 ;  /* 0x0000000e00477308 */ /* 0x000e240000000400 */
[----:B------:R-:W-:-:S06]  /*1520*/  FMUL.RZ R28, R12, 0.15915493667125701904 ;  /* 0x3e22f9830c1c7820 */ /* 0x000fcc000040c000 */
[----:B------:R-:W1:Y:S01]  /*1530*/  MUFU.COS R13, R14 ;  /* 0x0000000e000d7308 */ /* 0x000e620000000000 */
[----:B------:R-:W-:-:S07]  /*1540*/  FMUL.FTZ R12, R11, R52 ;  /* 0x000000340b0c7220 */ /* 0x000fce0000410000 */
[----:B------:R-:W0:Y:S01]  /*1550*/  MUFU.EX2 R10, R10 ;  /* 0x0000000a000a7308 */ /* 0x000e220000000800 */
[----:B------:R-:W-:Y:S01]  /*1560*/  FMUL.FTZ R4, R5, R48 ;  /* 0x0000003005047220 */ /* 0x000fe20000410000 */
[----:B--2---:R-:W-:Y:S02]  /*1570*/  SHF.R.U64 R78, R6, 0x10, R7 ;  /* 0x00000010064e7819 */ /* 0x004fe40000001207 */
[----:B------:R-:W-:Y:S01]  /*1580*/  MUFU.SIN R15, R28 ;  /* 0x0000001c000f7308 */ /* 0x000fe20000000400 */
[----:B------:R-:W-:Y:S02]  /*1590*/  HADD2.F32 R6, -RZ, R6.H0_H0 ;  /* 0x20000006ff067230 */ /* 0x000fe40000004100 */
[----:B------:R-:W-:Y:S01]  /*15a0*/  FMUL.RZ R4, R4, 0.15915493667125701904 ;  /* 0x3e22f98304047820 */ /* 0x000fe2000040c000 */
[----:B------:R-:W-:-:S04]  /*15b0*/  HADD2.F32 R74, -RZ, R7.H0_H0 ;  /* 0x20000007ff4a7230 */ /* 0x000fc80000004100 */
[----:B------:R-:W2:Y:S01]  /*15c0*/  MUFU.COS R65, R28 ;  /* 0x0000001c00417308 */ /* 0x000ea20000000000 */
[----:B------:R-:W-:Y:S01]  /*15d0*/  SHF.R.U32.HI R7, RZ, 0x10, R7 ;  /* 0x00000010ff077819 */ /* 0x000fe20000011607 */
[----:B------:R-:W-:Y:S01]  /*15e0*/  FMUL.FTZ R5, R5, R54 ;  /* 0x0000003605057220 */ /* 0x000fe20000410000 */
[----:B------:R-:W-:-:S05]  /*15f0*/  HADD2.F32 R78, -RZ, R78.H0_H0 ;  /* 0x2000004eff4e7230 */ /* 0x000fca0000004100 */
[----:B------:R-:W2:Y:S01]  /*1600*/  MUFU.EX2 R12, R12 ;  /* 0x0000000c000c7308 */ /* 0x000ea20000000800 */
[----:B0-----:R-:W-:Y:S01]  /*1610*/  FMUL.FTZ R71, R10, R71 ;  /* 0x000000470a477220 */ /* 0x001fe20000410000 */
[----:B------:R-:W-:Y:S01]  /*1620*/  FMUL.FTZ R79, R6, R49 ;  /* 0x00000031064f7220 */ /* 0x000fe20000410000 */
[----:B-1----:R-:W-:Y:S01]  /*1630*/  FMUL.FTZ R70, R10, R13 ;  /* 0x0000000d0a467220 */ /* 0x002fe20000410000 */
[----:B------:R-:W-:Y:S01]  /*1640*/  MUFU.SIN R81, R4 ;  /* 0x0000000400517308 */ /* 0x000fe20000000400 */
[----:B------:R-:W-:Y:S01]  /*1650*/  FMUL.RZ R13, R5, 0.15915493667125701904 ;  /* 0x3e22f983050d7820 */ /* 0x000fe2000040c000 */
[----:B------:R-:W-:Y:S01]  /*1660*/  FMUL.FTZ R78, R78, R49 ;  /* 0x000000314e4e7220 */ /* 0x000fe20000410000 */
[----:B------:R-:W-:-:S05]  /*1670*/  FMUL.FTZ R5, R11, R54 ;  /* 0x000000360b057220 */ /* 0x000fca0000410000 */
[----:B------:R0:W-:Y:S01]  /*1680*/  MUFU.COS R80, R4 ;  /* 0x0000000400507308 */ /* 0x0001e20000000000 */
[----:B------:R-:W-:Y:S01]  /*1690*/  FMUL.FTZ R10, R78, R71 ;  /* 0x000000474e0a7220 */ /* 0x000fe20000410000 */
[----:B--2---:R-:W-:Y:S01]  /*16a0*/  FMUL.FTZ R65, R12, R65 ;  /* 0x000000410c417220 */ /* 0x004fe20000410000 */
[----:B0-----:R-:W-:Y:S02]  /*16b0*/  HADD2.F32 R4, -RZ, R7.H0_H0 ;  /* 0x20000007ff047230 */ /* 0x001fe40000004100 */
[----:B------:R-:W-:-:S03]  /*16c0*/  FMUL.FTZ R7, R79, R71 ;  /* 0x000000474f077220 */ /* 0x000fc60000410000 */
[----:B------:R-:W0:Y:S01]  /*16d0*/  MUFU.SIN R68, R13 ;  /* 0x0000000d00447308 */ /* 0x000e220000000400 */
[----:B------:R-:W-:Y:S01]  /*16e0*/  FMUL.FTZ R66, R12, R15 ;  /* 0x0000000f0c427220 */ /* 0x000fe20000410000 */
[----:B------:R-:W-:Y:S01]  /*16f0*/  FMUL.FTZ R75, R4, R51 ;  /* 0x00000033044b7220 */ /* 0x000fe20000410000 */
[-C--:B------:R-:W-:Y:S01]  /*1700*/  FFMA.FTZ R4, R78, R70.reuse, R7 ;  /* 0x000000464e047223 */ /* 0x080fe20000010007 */
[----:B---3--:R-:W-:Y:S01]  /*1710*/  SHF.R.U64 R12, R8, 0x10, R9 ;  /* 0x00000010080c7819 */ /* 0x008fe20000001209 */
[----:B------:R-:W-:-:S03]  /*1720*/  FFMA.FTZ R7, R79, R70, -R10 ;  /* 0x000000464f077223 */ /* 0x000fc6000001080a */
[----:B------:R1:W2:Y:S01]  /*1730*/  MUFU.COS R6, R13 ;  /* 0x0000000d00067308 */ /* 0x0002a20000000000 */
[----:B------:R-:W-:Y:S01]  /*1740*/  FMUL.FTZ R74, R74, R51 ;  /* 0x000000334a4a7220 */ /* 0x000fe20000410000 */
[----:B------:R-:W-:Y:S01]  /*1750*/  FADD.FTZ R10, R75, R4 ;  /* 0x000000044b0a7221 */ /* 0x000fe20000010000 */
[----:B------:R-:W-:-:S05]  /*1760*/  FMUL.FTZ R11, R11, R48 ;  /* 0x000000300b0b7220 */ /* 0x000fca0000410000 */
[----:B------:R-:W0:Y:S01]  /*1770*/  MUFU.EX2 R5, R5 ;  /* 0x0000000500057308 */ /* 0x000e220000000800 */
[----:B------:R-:W-:Y:S02]  /*1780*/  HADD2.F32 R4, -RZ, R12.H0_H0 ;  /* 0x2000000cff047230 */ /* 0x000fe40000004100 */
[----:B------:R-:W-:Y:S01]  /*1790*/  FADD.FTZ R7, R74, R7 ;  /* 0x000000074a077221 */ /* 0x000fe20000010000 */
[----:B------:R-:W-:Y:S02]  /*17a0*/  HADD2.F32 R8, -RZ, R8.H0_H0 ;  /* 0x20000008ff087230 */ /* 0x000fe40000004100 */
[CC--:B------:R-:W-:Y:S01]  /*17b0*/  FMUL.FTZ R12, R66.reuse, R10.reuse ;  /* 0x0000000a420c7220 */ /* 0x0c0fe20000410000 */
[----:B------:R-:W3:Y:S01]  /*17c0*/  MUFU.EX2 R11, R11 ;  /* 0x0000000b000b7308 */ /* 0x000ee20000000800 */
[-C--:B-1----:R-:W-:Y:S02]  /*17d0*/  FMUL.FTZ R13, R66, R7.reuse ;  /* 0x00000007420d7220 */ /* 0x082fe40000410000 */
[C---:B------:R-:W-:Y:S01]  /*17e0*/  FFMA.FTZ R12, R65.reuse, R7, -R12 ;  /* 0x00000007410c7223 */ /* 0x040fe2000001080c */
[-C--:B------:R-:W-:Y:S01]  /*17f0*/  FMUL.FTZ R73, R8, R53.reuse ;  /* 0x0000003508497220 */ /* 0x080fe20000410000 */
[----:B------:R-:W-:Y:S01]  /*1800*/  SHF.R.U32.HI R72, RZ, 0x10, R9 ;  /* 0x00000010ff487819 */ /* 0x000fe20000011609 */
[----:B------:R-:W-:Y:S01]  /*1810*/  FFMA.FTZ R10, R65, R10, R13 ;  /* 0x0000000a410a7223 */ /* 0x000fe2000001000d */
[----:B------:R-:W-:Y:S01]  /*1820*/  FMUL.FTZ R67, R4, R53 ;  /* 0x0000003504437220 */ /* 0x000fe20000410000 */
[----:B------:R-:W-:Y:S01]  /*1830*/  FADD.FTZ R12, R73, R12 ;  /* 0x0000000c490c7221 */ /* 0x000fe20000010000 */
[C---:B0-----:R-:W-:Y:S01]  /*1840*/  FMUL.FTZ R68, R5.reuse, R68 ;  /* 0x0000004405447220 */ /* 0x041fe20000410000 */
[----:B--2---:R-:W-:Y:S01]  /*1850*/  FMUL.FTZ R69, R5, R6 ;  /* 0x0000000605457220 */ /* 0x004fe20000410000 */
[----:B------:R-:W-:-:S02]  /*1860*/  HADD2.F32 R72, -RZ, R72.H0_H0 ;  /* 0x20000048ff487230 */ /* 0x000fc40000004100 */
[----:B------:R-:W-:Y:S01]  /*1870*/  FADD.FTZ R10, R67, R10 ;  /* 0x0000000a430a7221 */ /* 0x000fe20000010000 */
[C---:B------:R-:W-:Y:S01]  /*1880*/  FMUL.FTZ R5, R68.reuse, R12 ;  /* 0x0000000c44057220 */ /* 0x040fe20000410000 */
[----:B------:R-:W-:Y:S02]  /*1890*/  HADD2.F32 R76, -RZ, R9.H0_H0 ;  /* 0x20000009ff4c7230 */ /* 0x000fe40000004100 */
[----:B---3--:R-:W-:Y:S01]  /*18a0*/  FMUL.FTZ R80, R11, R80 ;  /* 0x000000500b507220 */ /* 0x008fe20000410000 */
[-C--:B------:R-:W-:Y:S01]  /*18b0*/  FMUL.FTZ R4, R68, R10.reuse ;  /* 0x0000000a44047220 */ /* 0x080fe20000410000 */
[C---:B------:R-:W-:Y:S01]  /*18c0*/  FFMA.FTZ R7, R69.reuse, R10, R5 ;  /* 0x0000000a45077223 */ /* 0x040fe20000010005 */
[-C--:B------:R-:W-:Y:S01]  /*18d0*/  FMUL.FTZ R72, R72, R55.reuse ;  /* 0x0000003748487220 */ /* 0x080fe20000410000 */
[----:B------:R-:W-:Y:S01]  /*18e0*/  FMUL.FTZ R76, R76, R55 ;  /* 0x000000374c4c7220 */ /* 0x000fe20000410000 */
[----:B------:R-:W-:Y:S01]  /*18f0*/  FFMA.FTZ R83, R69, R12, -R4 ;  /* 0x0000000c45537223 */ /* 0x000fe20000010804 */
[----:B------:R-:W-:Y:S01]  /*1900*/  FMUL.FTZ R81, R11, R81 ;  /* 0x000000510b517220 */ /* 0x000fe20000410000 */
[----:B------:R-:W-:Y:S01]  /*1910*/  FADD.FTZ R82, R72, R7 ;  /* 0x0000000748527221 */ /* 0x000fe20000010000 */
[-C--:B------:R-:W-:Y:S01]  /*1920*/  FMUL.FTZ R6, R80, R71.reuse ;  /* 0x0000004750067220 */ /* 0x080fe20000410000 */
[----:B------:R-:W-:Y:S01]  /*1930*/  FADD.FTZ R83, R76, R83 ;  /* 0x000000534c537221 */ /* 0x000fe20000010000 */
[----:B------:R-:W-:-:S02]  /*1940*/  FMUL.FTZ R7, R81, R71 ;  /* 0x0000004751077220 */ /* 0x000fc40000410000 */
[----:B------:R-:W0:Y:S01]  /*1950*/  SHFL.UP PT, R10, R82, 0x1, RZ ;  /* 0x04200000520a7989 */ /* 0x000e2200000e00ff */
[----:B------:R-:W-:Y:S01]  /*1960*/  FFMA.FTZ R6, R81, R70, R6 ;  /* 0x0000004651067223 */ /* 0x000fe20000010006 */
[----:B------:R-:W-:Y:S02]  /*1970*/  MOV R4, R63 ;  /* 0x0000003f00047202 */ /* 0x000fe40000000f00 */
[----:B------:R-:W-:Y:S01]  /*1980*/  MOV R5, R58 ;  /* 0x0000003a00057202 */ /* 0x000fe20000000f00 */
[----:B------:R-:W-:Y:S01]  /*1990*/  FFMA.FTZ R7, R80, R70, -R7 ;  /* 0x0000004650077223 */ /* 0x000fe20000010807 */
[----:B------:R-:W1:Y:S01]  /*19a0*/  SHFL.UP PT, R9, R83, 0x1, RZ ;  /* 0x0420000053097989 */ /* 0x000e6200000e00ff */
[----:B------:R-:W-:-:S03]  /*19b0*/  FMUL.FTZ R8, R66, R6 ;  /* 0x0000000642087220 */ /* 0x000fc60000410000 */
[----:B------:R2:W3:Y:S01]  /*19c0*/  LDG.E.64 R28, desc[UR16][R4.64] ;  /* 0x00000010041c7981 */ /* 0x0004e2000c1e1b00 */
[----:B------:R-:W-:-:S04]  /*19d0*/  FFMA.FTZ R8, R65, R7, -R8 ;  /* 0x0000000741087223 */ /* 0x000fc80000010808 */
[----:B------:R-:W-:Y:S01]  /*19e0*/  FMUL.FTZ R84, R68, R8 ;  /* 0x0000000844547220 */ /* 0x000fe20000410000 */
[----:B--2---:R-:W-:-:S04]  /*19f0*/  FMUL.FTZ R5, R66, R7 ;  /* 0x0000000742057220 */ /* 0x004fc80000410000 */
[----:B------:R-:W-:-:S04]  /*1a00*/  FFMA.FTZ R5, R65, R6, R5 ;  /* 0x0000000641057223 */ /* 0x000fc80000010005 */
[-C--:B------:R-:W-:Y:S01]  /*1a10*/  FMUL.FTZ R85, R68, R5.reuse ;  /* 0x0000000544557220 */ /* 0x080fe20000410000 */
[----:B------:R-:W-:-:S03]  /*1a20*/  FFMA.FTZ R84, R69, R5, R84 ;  /* 0x0000000545547223 */ /* 0x000fc60000010054 */
[----:B------:R-:W-:Y:S02]  /*1a30*/  FFMA.FTZ R85, R69, R8, -R85 ;  /* 0x0000000845557223 */ /* 0x000fe40000010855 */
[----:B------:R-:W2:Y:S02]  /*1a40*/  SHFL.UP PT, R5, R84, 0x1, RZ ;  /* 0x0420000054057989 */ /* 0x000ea400000e00ff */
[-C--:B0-----:R-:W-:Y:S02]  /*1a50*/  FMUL.FTZ R7, R85, R10.reuse ;  /* 0x0000000a55077220 */ /* 0x081fe40000410000 */
        /* <DEDUP_REMOVED lines=85> */
[----:B------:R-:W-:-:S03]  /*1fb0*/  FSEL R82, R82, R15, !P1 ;  /* 0x0000000f52527208 */ /* 0x000fc60004800000 */
[----:B------:R-:W2:Y:S01]  /*1fc0*/  SHFL.UP PT, R15, R85, 0x1, RZ ;  /* 0x04200000550f7989 */ /* 0x000ea200000e00ff */
[----:B0-----:R-:W-:-:S03]  /*1fd0*/  FSEL R14, R83, R14, !P1 ;  /* 0x0000000e530e7208 */ /* 0x001fc60004800000 */
[----:B------:R-:W0:Y:S04]  /*1fe0*/  SHFL.UP PT, R12, R82, 0x1, RZ ;  /* 0x04200000520c7989 */ /* 0x000e2800000e00ff */
[----:B------:R-:W4:Y:S01]  /*1ff0*/  SHFL.UP PT, R13, R14, 0x1, RZ ;  /* 0x042000000e0d7989 */ /* 0x000f2200000e00ff */
[----:B-1----:R-:W-:Y:S02]  /*2000*/  @!P2 MOV R86, R9 ;  /* 0x000000090056a202 */ /* 0x002fe40000000f00 */
[----:B--2---:R-:W-:Y:S02]  /*2010*/  @!P2 MOV R15, R8 ;  /* 0x00000008000fa202 */ /* 0x004fe40000000f00 */
[----:B0-----:R-:W-:Y:S01]  /*2020*/  @!P2 MOV R12, R11 ;  /* 0x0000000b000ca202 */ /* 0x001fe20000000f00 */
[-C--:B------:R-:W-:Y:S01]  /*2030*/  @P3 FMUL.FTZ R88, R30, R86.reuse ;  /* 0x000000561e583220 */ /* 0x080fe20000410000 */
[----:B------:R-:W-:Y:S01]  /*2040*/  @P3 FMUL.FTZ R83, R31, R86 ;  /* 0x000000561f533220 */ /* 0x000fe20000410000 */
[----:B----4-:R-:W-:-:S02]  /*2050*/  @!P2 MOV R13, R10 ;  /* 0x0000000a000da202 */ /* 0x010fc40000000f00 */
[-C--:B------:R-:W-:Y:S01]  /*2060*/  @P3 FFMA.FTZ R31, R31, R15.reuse, R88 ;  /* 0x0000000f1f1f3223 */ /* 0x080fe20000010058 */
[----:B------:R-:W-:-:S03]  /*2070*/  @P3 FFMA.FTZ R30, R30, R15, -R83 ;  /* 0x0000000f1e1e3223 */ /* 0x000fc60000010853 */
[----:B------:R-:W-:Y:S01]  /*2080*/  @P3 FADD.FTZ R12, R12, R31 ;  /* 0x0000001f0c0c3221 */ /* 0x000fe20000010000 */
[----:B------:R-:W-:-:S03]  /*2090*/  @P3 FADD.FTZ R13, R13, R30 ;  /* 0x0000001e0d0d3221 */ /* 0x000fc60000010000 */
[CC--:B------:R-:W-:Y:S01]  /*20a0*/  FMUL.FTZ R15, R81.reuse, R12.reuse ;  /* 0x0000000c510f7220 */ /* 0x0c0fe20000410000 */
[-C--:B------:R-:W-:Y:S01]  /*20b0*/  FMUL.FTZ R81, R81, R13.reuse ;  /* 0x0000000d51517220 */ /* 0x080fe20000410000 */
[----:B------:R-:W-:Y:S02]  /*20c0*/  ISETP.NE.AND P1, PT, R33, RZ, PT ;  /* 0x000000ff2100720c */ /* 0x000fe40003f25270 */
[C---:B------:R-:W-:Y:S01]  /*20d0*/  FFMA.FTZ R14, R80.reuse, R13, -R15 ;  /* 0x0000000d500e7223 */ /* 0x040fe2000001080f */
[----:B------:R-:W-:-:S03]  /*20e0*/  FFMA.FTZ R81, R80, R12, R81 ;  /* 0x0000000c50517223 */ /* 0x000fc60000010051 */
[----:B------:R-:W-:Y:S01]  /*20f0*/  FADD.FTZ R79, R79, R14 ;  /* 0x0000000e4f4f7221 */ /* 0x000fe20000010000 */
[----:B------:R-:W-:-:S03]  /*2100*/  FADD.FTZ R78, R78, R81 ;  /* 0x000000514e4e7221 */ /* 0x000fc60000010000 */
[C---:B------:R-:W-:Y:S01]  /*2110*/  FMUL.FTZ R15, R71.reuse, R79 ;  /* 0x0000004f470f7220 */ /* 0x040fe20000410000 */
[-C--:B------:R-:W-:Y:S02]  /*2120*/  FMUL.FTZ R14, R71, R78.reuse ;  /* 0x0000004e470e7220 */ /* 0x080fe40000410000 */
[----:B------:R-:W0:Y:S01]  /*2130*/  @!P1 LDC.64 R12, c[0x0][0x480] ;  /* 0x00012000ff0c9b82 */ /* 0x000e220000000a00 */
[C---:B------:R-:W-:Y:S01]  /*2140*/  FFMA.FTZ R30, R70.reuse, R78, R15 ;  /* 0x0000004e461e7223 */ /* 0x040fe2000001000f */
[----:B------:R-:W-:Y:S01]  /*2150*/  FMUL.FTZ R15, R5, R11 ;  /* 0x0000000b050f7220 */ /* 0x000fe20000410000 */
[----:B------:R-:W-:Y:S02]  /*2160*/  FFMA.FTZ R81, R70, R79, -R14 ;  /* 0x0000004f46517223 */ /* 0x000fe4000001080e */
[----:B------:R-:W-:Y:S01]  /*2170*/  FADD.FTZ R14, R75, R30 ;  /* 0x0000001e4b0e7221 */ /* 0x000fe20000010000 */
        /* <DEDUP_REMOVED lines=8> */
[C---:B------:R-:W-:Y:S01]  /*2200*/  FFMA.FTZ R30, R65.reuse, R5, -R30 ;  /* 0x00000005411e7223 */ /* 0x040fe2000001081e */
[C---:B------:R-:W-:Y:S01]  /*2210*/  FFMA.FTZ R9, R4.reuse, R9, R10 ;  /* 0x0000000904097223 */ /* 0x040fe2000001000a */
[----:B------:R-:W-:Y:S01]  /*2220*/  FFMA.FTZ R4, R4, R11, R71 ;  /* 0x0000000b04047223 */ /* 0x000fe20000010047 */
[----:B------:R-:W-:Y:S01]  /*2230*/  LEA R26, P2, R22, R26, 0x1 ;  /* 0x0000001a161a7211 */ /* 0x000fe200078408ff */
[----:B------:R-:W-:Y:S01]  /*2240*/  FFMA.FTZ R66, R65, R14, R15 ;  /* 0x0000000e41427223 */ /* 0x000fe2000001000f */
[----:B------:R-:W-:Y:S01]  /*2250*/  FADD.FTZ R73, R73, R30 ;  /* 0x0000001e49497221 */ /* 0x000fe20000010000 */
[----:B------:R-:W-:Y:S01]  /*2260*/  FADD.FTZ R11, R7, R4 ;  /* 0x00000004070b7221 */ /* 0x000fe20000010000 */
[----:B------:R-:W-:Y:S01]  /*2270*/  IADD3.X R27, PT, PT, R27, R23, RZ, P2, !PT ;  /* 0x000000171b1b7210 */ /* 0x000fe200017fe4ff */
[----:B------:R-:W-:Y:S01]  /*2280*/  FADD.FTZ R66, R67, R66 ;  /* 0x0000004243427221 */ /* 0x000fe20000010000 */
[----:B------:R-:W-:Y:S01]  /*2290*/  FMUL.FTZ R4, R68, R73 ;  /* 0x0000004944047220 */ /* 0x000fe20000410000 */
[----:B------:R-:W-:Y:S01]  /*22a0*/  @!P1 IADD3 R70, P2, PT, R40, R59, RZ ;  /* 0x0000003b28469210 */ /* 0x000fe20007f5e0ff */
[----:B------:R-:W-:Y:S01]  /*22b0*/  UIADD3 UR5, UPT, UPT, UR5, 0x1, URZ ;  /* 0x0000000105057890 */ /* 0x000fe2000fffe0ff */
[-C--:B------:R-:W-:Y:S01]  /*22c0*/  FMUL.FTZ R68, R68, R66.reuse ;  /* 0x0000004244447220 */ /* 0x080fe20000410000 */
[----:B------:R-:W-:Y:S01]  /*22d0*/  FFMA.FTZ R7, R69, R66, R4 ;  /* 0x0000004245077223 */ /* 0x000fe20000010004 */
[----:B------:R-:W-:-:S02]  /*22e0*/  @!P1 LEA.HI.X.SX32 R15, R40, RZ, 0x1, P2 ;  /* 0x000000ff280f9211 */ /* 0x000fc400010f0eff */
[----:B0-----:R-:W-:Y:S01]  /*22f0*/  @!P1 LEA R12, P2, R70, R12, 0x4 ;  /* 0x0000000c460c9211 */ /* 0x001fe200078420ff */
[----:B------:R-:W-:Y:S01]  /*2300*/  FFMA.FTZ R69, R69, R73, -R68 ;  /* 0x0000004945457223 */ /* 0x000fe20000010844 */
[----:B------:R-:W-:Y:S01]  /*2310*/  FADD.FTZ R72, R72, R7 ;  /* 0x0000000748487221 */ /* 0x000fe20000010000 */
[----:B------:R-:W-:Y:S01]  /*2320*/  UISETP.NE.AND UP0, UPT, UR5, URZ, UPT ;  /* 0x000000ff0500728c */ /* 0x000fe2000bf05270 */
[----:B------:R-:W-:Y:S01]  /*2330*/  FADD.FTZ R10, R6, R31 ;  /* 0x0000001f060a7221 */ /* 0x000fe20000010000 */
[----:B------:R-:W-:Y:S01]  /*2340*/  @!P1 LEA.HI.X R13, R70, R13, R15, 0x4, P2 ;  /* 0x0000000d460d9211 */ /* 0x000fe200010f240f */
[C---:B---3--:R-:W-:Y:S01]  /*2350*/  FMUL.FTZ R15, R29.reuse, R78 ;  /* 0x0000004e1d0f7220 */ /* 0x048fe20000410000 */
[C---:B------:R-:W-:Y:S01]  /*2360*/  FMUL.FTZ R14, R29.reuse, R14 ;  /* 0x0000000e1d0e7220 */ /* 0x040fe20000410000 */
[C---:B------:R-:W-:Y:S01]  /*2370*/  FMUL.FTZ R7, R29.reuse, R66 ;  /* 0x000000421d077220 */ /* 0x040fe20000410000 */
[----:B------:R-:W-:Y:S01]  /*2380*/  FADD.FTZ R76, R76, R69 ;  /* 0x000000454c4c7221 */ /* 0x000fe20000010000 */
[----:B------:R-:W-:Y:S01]  /*2390*/  FMUL.FTZ R29, R29, R72 ;  /* 0x000000481d1d7220 */ /* 0x000fe20000410000 */
[C---:B------:R-:W-:Y:S01]  /*23a0*/  FFMA.FTZ R15, R28.reuse, R79, -R15 ;  /* 0x0000004f1c0f7223 */ /* 0x040fe2000001080f */
[C---:B------:R-:W-:Y:S01]  /*23b0*/  FFMA.FTZ R5, R28.reuse, R5, -R14 ;  /* 0x000000051c057223 */ /* 0x040fe2000001080e */
[----:B------:R0:W-:Y:S01]  /*23c0*/  @!P1 STS.128 [UR4], R8 ;  /* 0x00000008ff009988 */ /* 0x0001e20008000c04 */
[C---:B------:R-:W-:Y:S01]  /*23d0*/  FFMA.FTZ R7, R28.reuse, R73, -R7 ;  /* 0x000000491c077223 */ /* 0x040fe20000010807 */
[----:B------:R-:W-:Y:S01]  /*23e0*/  FFMA.FTZ R28, R28, R76, -R29 ;  /* 0x0000004c1c1c7223 */ /* 0x000fe2000001081d */
[----:B------:R-:W-:Y:S01]  /*23f0*/  LEA R61, P2, R20, R61, 0x3 ;  /* 0x0000003d143d7211 */ /* 0x000fe200078418ff */
[----:B------:R0:W-:Y:S01]  /*2400*/  @!P1 STG.E.128 desc[UR16][R12.64], R8 ;  /* 0x000000080c009986 */ /* 0x0001e2000c101d10 */
[----:B------:R-:W-:Y:S01]  /*2410*/  LEA R63, P1, R24, R63, 0x3 ;  /* 0x0000003f183f7211 */ /* 0x000fe200078218ff */
[----:B------:R-:W-:Y:S01]  /*2420*/  FFMA.FTZ R64, R15, 2, R64 ;  /* 0x400000000f407823 */ /* 0x000fe20000010040 */
[----:B------:R-:W-:Y:S01]  /*2430*/  FFMA.FTZ R56, R5, 2, R56 ;  /* 0x4000000005387823 */ /* 0x000fe20000010038 */
[----:B------:R-:W-:Y:S01]  /*2440*/  FFMA.FTZ R60, R7, 2, R60 ;  /* 0x40000000073c7823 */ /* 0x000fe2000001003c */
[----:B------:R-:W-:Y:S01]  /*2450*/  FFMA.FTZ R57, R28, 2, R57 ;  /* 0x400000001c397823 */ /* 0x000fe20000010039 */
[----:B------:R-:W-:-:S02]  /*2460*/  IADD3 R59, PT, PT, R59, 0x1, RZ ;  /* 0x000000013b3b7810 */ /* 0x000fc40007ffe0ff */
[----:B------:R-:W-:Y:S02]  /*2470*/  IADD3.X R58, PT, PT, R58, R25, RZ, P1, !PT ;  /* 0x000000193a3a7210 */ /* 0x000fe40000ffe4ff */
[----:B------:R-:W-:Y:S01]  /*2480*/  IADD3.X R62, PT, PT, R62, R21, RZ, P2, !PT ;  /* 0x000000153e3e7210 */ /* 0x000fe200017fe4ff */
[----:B------:R-:W-:Y:S01]  /*2490*/  UIADD3 UR4, UPT, UPT, UR4, 0x10, URZ ;  /* 0x0000001004047890 */ /* 0x000fe2000fffe0ff */
[----:B------:R-:W-:Y:S11]  /*24a0*/  BRA.U UP0, `(.L_x_2461) ;  /* 0xffffffed00dc7547 */ /* 0x000ff6000b83ffff */
.L_x_2460:
        /* <DEDUP_REMOVED lines=25> */
.L_x_2463:
        /* <DEDUP_REMOVED lines=12> */
.L_x_5074:


//--------------------- .text._Z25selective_scan_fwd_kernelI32Selective_Scan_fwd_kernel_traitsILi32ELi4ELi1ELb1ELb1ELb0ELb1EN3c104HalfENS1_7complexIfEEEEv13SSMParamsBase --------------------------
	.section	.text._Z25selective_scan_fwd_kernelI32Selective_Scan_fwd_kernel_traitsILi32ELi4ELi1ELb1ELb1ELb0ELb1EN3c104HalfENS1_7complexIfEEEEv13SSMParamsBase,"ax",@progbits
	.align	128
        .global         _Z25selective_scan_fwd_kernelI32Selective_Scan_fwd_kernel_traitsILi32ELi4ELi1ELb1ELb1ELb0ELb1EN3c104HalfENS1_7complexIfEEEEv13SSMParamsBase
        .type           _Z25selective_scan_fwd_kernelI32Selective_Scan_fwd_kernel_traitsILi32ELi4ELi1ELb1ELb1ELb0ELb1EN3c104HalfENS1_7complexIfEEEEv13SSMParamsBase,@function
        .size           _Z25selective_scan_fwd_kernelI32Selective_Scan_fwd_kernel_traitsILi32ELi4ELi1ELb1ELb1ELb0ELb1EN3c104HalfENS1_7complexIfEEEEv13SSMParamsBase,(.L_x_5075 - _Z25selective_scan_fwd_kernelI32Selective_Scan_fwd_kernel_traitsILi32ELi4ELi1ELb1ELb1ELb0ELb1EN3c104HalfENS1_7complexIfEEEEv13SSMParamsBase)
        .other          _Z25selective_scan_fwd_kernelI32Selective_Scan_fwd_kernel_traitsILi32ELi4ELi1ELb1ELb1ELb0ELb1EN3c104HalfENS1_7complexIfEEEEv13SSMParamsBase,@"STO_CUDA_ENTRY STV_DEFAULT"
_Z25selective_scan_fwd_kernelI32Selective_Scan_fwd_kernel_traitsILi32ELi4ELi1ELb1ELb1ELb0ELb1EN3c104HalfENS1_7complexIfEEEEv13SSMParamsBase:
.text._Z25selective_scan_fwd_kernelI32Selective_Scan_fwd_kernel_traitsILi32ELi4ELi1ELb1ELb1ELb0ELb1EN3c104HalfENS1_7complexIfEEEEv13SSMParamsBase:
        /* <DEDUP_REMOVED lines=50> */
[----:B------:R-:W-:-:S05]  /*0320*/  ISETP.GE.AND P2, PT, R3, RZ, PT ;  /* 0x000000ff0300720c */ /* 0x000fca0003f46270 */
[----:B------:R-:W-:Y:S02]  /*0330*/  @P0 IADD3 R9, PT, PT, R9, 0x1, RZ ;  /* 0x0000000109090810 */ /* 0x000fe40007ffe0ff */
[----:B------:R-:W-:Y:S01]  /*0340*/  ISETP.GE.AND P0, PT, R18, 0x1, PT ;  /* 0x000000011200780c */ /* 0x000fe20003f06270 */
[----:B------:R-:W-:Y:S01]  /*0350*/  UIMAD UR8, UR20, UR13, UR7 ;  /* 0x0000000d140872a4 */ /* 0x000fe2000f8e0207 */
[----:B---3--:R-:W-:Y:S02]  /*0360*/  MOV R7, UR5 ;  /* 0x0000000500077c02 */ /* 0x008fe40008000f00 */
[----:B------:R-:W-:Y:S02]  /*0370*/  MOV R6, UR4 ;  /* 0x0000000400067c02 */ /* 0x000fe40008000f00 */
[----:B------:R-:W-:Y:S02]  /*0380*/  MOV R7, UR9 ;  /* 0x0000000900077c02 */ /* 0x000fe40008000f00 */
[----:B------:R-:W-:Y:S01]  /*0390*/  MOV R3, R9 ;  /* 0x0000000900037202 */ /* 0x000fe20000000f00 */
[----:B------:R-:W-:Y:S01]  /*03a0*/  UIMAD.WIDE.U32 UR4, UR20, UR16, URZ ;  /* 0x00000010140472a5 */ /* 0x000fe2000f8e00ff */
[----:B------:R-:W-:Y:S01]  /*03b0*/  MOV R9, UR7 ;  /* 0x0000000700097c02 */ /* 0x000fe20008000f00 */
[----:B------:R-:W-:Y:S01]  /*03c0*/  IMAD.WIDE.U32 R6, R2, UR10, R6 ;  /* 0x0000000a02067c25 */ /* 0x000fe2000f8e0006 */
[----:B------:R-:W-:-:S02]  /*03d0*/  MOV R8, UR6 ;  /* 0x0000000600087c02 */ /* 0x000fc40008000f00 */
[----:B------:R-:W-:Y:S02]  /*03e0*/  MOV R9, UR8 ;  /* 0x0000000800097c02 */ /* 0x000fe40008000f00 */
[----:B------:R-:W-:Y:S02]  /*03f0*/  @!P2 IADD3 R3, PT, PT, -R3, RZ, RZ ;  /* 0x000000ff0303a210 */ /* 0x000fe40007ffe1ff */
[----:B------:R-:W-:Y:S01]  /*0400*/  @!P1 LOP3.LUT R3, RZ, R11, RZ, 0x33, !PT ;  /* 0x0000000bff039212 */ /* 0x000fe200078e33ff */
[----:B012---:R-:W-:Y:S06]  /*0410*/  @!P0 EXIT ;  /* 0x000000000000894d */ /* 0x007fec0003800000 */
[----:B------:R-:W-:Y:S01]  /*0420*/  SHF.R.S32.HI R5, RZ, 0x1f, R3 ;  /* 0x0000001fff057819 */ /* 0x000fe20000011403 */
[----:B------:R-:W0:Y:S01]  /*0430*/  LDC.64 R24, c[0x0][0x450] ;  /* 0x00011400ff187b82 */ /* 0x000e220000000a00 */
[----:B------:R-:W1:Y:S01]  /*0440*/  LDCU.64 UR6, c[0x0][0x3d8] ;  /* 0x00007b00ff0677ac */ /* 0x000e620008000a00 */
[----:B------:R-:W2:Y:S01]  /*0450*/  S2R R41, SR_TID.X ;  /* 0x0000000000297919 */ /* 0x000ea20000002100 */
[----:B------:R-:W-:Y:S01]  /*0460*/  IMAD R53, R2, UR11, R7 ;  /* 0x0000000b02357c24 */ /* 0x000fe2000f8e0207 */
[----:B------:R-:W-:Y:S01]  /*0470*/  LEA R50, P0, R6, R50, 0x1 ;  /* 0x0000003206327211 */ /* 0x000fe200078008ff */
[----:B------:R-:W-:Y:S01]  /*0480*/  IMAD R4, R5, R56, RZ ;  /* 0x0000003805047224 */ /* 0x000fe200078e02ff */
[----:B------:R-:W-:Y:S01]  /*0490*/  UIMAD UR5, UR20, UR17, UR5 ;  /* 0x00000011140572a4 */ /* 0x000fe2000f8e0205 */
[----:B------:R-:W-:Y:S01]  /*04a0*/  IMAD.WIDE.U32 R8, R2, UR14, R8 ;  /* 0x0000000e02087c25 */ /* 0x000fe2000f8e0008 */
[----:B------:R-:W3:Y:S01]  /*04b0*/  LDC.64 R20, c[0x0][0x428] ;  /* 0x00010a00ff147b82 */ /* 0x000ee20000000a00 */
[----:B------:R-:W-:Y:S01]  /*04c0*/  LEA.HI.X R53, R6, R51, R53, 0x1, P0 ;  /* 0x0000003306357211 */ /* 0x000fe200000f0c35 */
[----:B------:R-:W4:Y:S01]  /*04d0*/  LDCU.U8 UR11, c[0x0][0x39e] ;  /* 0x000073c0ff0b77ac */ /* 0x000f220008000000 */
[C---:B------:R-:W-:Y:S01]  /*04e0*/  IMAD R57, R3.reuse, R57, R4 ;  /* 0x0000003903397224 */ /* 0x040fe200078e0204 */
[----:B------:R-:W-:Y:S01]  /*04f0*/  LEA R52, P1, R8, R14, 0x1 ;  /* 0x0000000e08347211 */ /* 0x000fe200078208ff */
[----:B------:R-:W-:Y:S01]  /*0500*/  IMAD.WIDE.U32 R10, R3, R56, UR4 ;  /* 0x00000004030a7e25 */ /* 0x000fe2000f8e0038 */
[----:B------:R-:W4:Y:S02]  /*0510*/  LDCU UR4, c[0x0][0x38c] ;  /* 0x00007180ff0477ac */ /* 0x000f240008000800 */
[----:B------:R-:W2:Y:S01]  /*0520*/  LDC.64 R4, c[0x0][0x438] ;  /* 0x00010e00ff047b82 */ /* 0x000ea20000000a00 */
[----:B------:R-:W-:Y:S01]  /*0530*/  IMAD R55, R2, UR15, R9 ;  /* 0x0000000f02377c24 */ /* 0x000fe2000f8e0209 */
[----:B------:R-:W-:Y:S01]  /*0540*/  LEA R54, P2, R10, R16, 0x1 ;  /* 0x000000100a367211 */ /* 0x000fe200078408ff */
[----:B------:R-:W-:Y:S01]  /*0550*/  IMAD R3, R19, UR20, R2 ;  /* 0x0000001413037c24 */ /* 0x000fe2000f8e0202 */
[----:B------:R-:W-:Y:S01]  /*0560*/  IADD3 R57, PT, PT, R11, R57, RZ ;  /* 0x000000390b397210 */ /* 0x000fe20007ffe0ff */
[----:B-1----:R-:W-:Y:S01]  /*0570*/  IMAD.WIDE.U32 R12, R2, UR6, RZ ;  /* 0x00000006020c7c25 */ /* 0x002fe2000f8e00ff */
[----:B------:R-:W-:-:S02]  /*0580*/  LEA.HI.X R55, R8, R15, R55, 0x1, P1 ;  /* 0x0000000f08377211 */ /* 0x000fc400008f0c37 */
[----:B------:R-:W1:Y:S01]  /*0590*/  LDC.64 R22, c[0x0][0x418] ;  /* 0x00010600ff167b82 */ /* 0x000e620000000a00 */
[----:B------:R-:W-:Y:S01]  /*05a0*/  LEA.HI.X R57, R10, R17, R57, 0x1, P2 ;  /* 0x000000110a397211 */ /* 0x000fe200010f0c39 */
[----:B------:R-:W-:Y:S01]  /*05b0*/  IMAD R3, R3, R18, RZ ;  /* 0x0000001203037224 */ /* 0x000fe200078e02ff */
[----:B0-----:R-:W-:Y:S01]  /*05c0*/  LEA R42, P0, R12, R24, 0x3 ;  /* 0x000000180c2a7211 */ /* 0x001fe200078018ff */
[----:B------:R-:W-:-:S04]  /*05d0*/  IMAD R43, R2, UR7, R13 ;  /* 0x00000007022b7c24 */ /* 0x000fc8000f8e020d */
[----:B------:R-:W0:Y:S01]  /*05e0*/  LDC.64 R44, c[0x0][0x3a0] ;  /* 0x0000e800ff2c7b82 */ /* 0x000e220000000a00 */
[----:B------:R-:W-:Y:S01]  /*05f0*/  LEA.HI.X R43, R12, R25, R43, 0x3, P0 ;  /* 0x000000190c2b7211 */ /* 0x000fe200000f1c2b */
[----:B---3--:R-:W-:Y:S01]  /*0600*/  IMAD.WIDE.U32 R8, R2, R20, RZ ;  /* 0x0000001402087225 */ /* 0x008fe200078e00ff */
[----:B----4-:R-:W-:-:S03]  /*0610*/  UISETP.LT.AND UP0, UPT, UR4, 0x1, UPT ;  /* 0x000000010400788c */ /* 0x010fc6000bf01270 */
[C---:B------:R-:W-:Y:S02]  /*0620*/  IMAD R9, R2.reuse, R21, R9 ;  /* 0x0000001502097224 */ /* 0x040fe400078e0209 */
[----:B------:R-:W3:Y:S01]  /*0630*/  LDC.64 R36, c[0x0][0x440] ;  /* 0x00011000ff247b82 */ /* 0x000ee20000000a00 */
[----:B--2---:R-:W-:-:S04]  /*0640*/  IMAD.WIDE.U32 R12, R2, R4, RZ ;  /* 0x00000004020c7225 */ /* 0x004fc800078e00ff */
[C---:B------:R-:W-:Y:S02]  /*0650*/  IMAD R13, R2.reuse, R5, R13 ;  /* 0x00000005020d7224 */ /* 0x040fe400078e020d */
[----:B------:R-:W-:Y:S01]  /*0660*/  IMAD R49, R3, UR4, RZ ;  /* 0x0000000403317c24 */ /* 0x000fe2000f8e02ff */
[----:B------:R-:W2:Y:S01]  /*0670*/  LDC.64 R34, c[0x0][0x420] ;  /* 0x00010800ff227b82 */ /* 0x000ea20000000a00 */
[----:B-1----:R-:W-:Y:S01]  /*0680*/  IMAD.WIDE.U32 R10, R2, R22, RZ ;  /* 0x00000016020a7225 */ /* 0x002fe200078e00ff */
[----:B------:R-:W-:-:S03]  /*0690*/  USEL UR4, UR4, 0x1, !UP0 ;  /* 0x0000000104047887 */ /* 0x000fc6000c000000 */
[C---:B------:R-:W-:Y:S01]  /*06a0*/  IMAD R11, R2.reuse, R23, R11 ;  /* 0x00000017020b7224 */ /* 0x040fe200078e020b */
[----:B------:R-:W-:Y:S01]  /*06b0*/  UIADD3 UR8, UPT, UPT, -UR4, URZ, URZ ;  /* 0x000000ff04087290 */ /* 0x000fe2000fffe1ff */
[----:B------:R-:W-:Y:S01]  /*06c0*/  IMAD.WIDE.U32 R20, R41, 0x10, RZ ;  /* 0x0000001029147825 */ /* 0x000fe200078e00ff */
[----:B------:R-:W1:Y:S01]  /*06d0*/  LDC.64 R46, c[0x0][0x410] ;  /* 0x00010400ff2e7b82 */ /* 0x000e620000000a00 */
[----:B------:R-:W-:Y:S02]  /*06e0*/  UMOV UR4, URZ ;  /* 0x000000ff00047c82 */ /* 0x000fe40008000000 */
[----:B0-----:R-:W-:Y:S01]  /*06f0*/  IMAD.WIDE.U32 R4, R2, R44, RZ ;  /* 0x0000002c02047225 */ /* 0x001fe200078e00ff */
[----:B------:R-:W-:-:S03]  /*0700*/  LOP3.LUT R51, R20, 0x8, RZ, 0xfc, !PT ;  /* 0x0000000814337812 */ /* 0x000fc600078efcff */
[----:B------:R-:W-:Y:S01]  /*0710*/  IMAD R45, R2, R45, R5 ;  /* 0x0000002d022d7224 */ /* 0x000fe200078e0205 */
[----:B------:R-:W0:Y:S01]  /*0720*/  LDC.64 R6, c[0x0][0x430] ;  /* 0x00010c00ff067b82 */ /* 0x000e220000000a00 */
[----:B---3--:R-:W-:-:S04]  /*0730*/  LEA R44, P0, R4, R36, 0x3 ;  /* 0x00000024042c7211 */ /* 0x008fc800078018ff */
[----:B------:R-:W-:-:S03]  /*0740*/  LEA.HI.X R45, R4, R37, R45, 0x3, P0 ;  /* 0x00000025042d7211 */ /* 0x000fc600000f1c2d */
[----:B------:R-:W3:Y:S01]  /*0750*/  LDC.64 R18, c[0x0][0x478] ;  /* 0x00011e00ff127b82 */ /* 0x000ee20000000a00 */
[----:B--2---:R-:W-:-:S07]  /*0760*/  IMAD.WIDE.U32 R26, R34, UR20, R8 ;  /* 0x00000014221a7c25 */ /* 0x004fce000f8e0008 */
[----:B------:R-:W2:Y:S01]  /*0770*/  LDC.64 R16, c[0x0][0x488] ;  /* 0x00012200ff107b82 */ /* 0x000ea20000000a00 */
[----:B-1----:R-:W-:-:S04]  /*0780*/  IMAD.WIDE.U32 R24, R46, UR20, R10 ;  /* 0x000000142e187c25 */ /* 0x002fc8000f8e000a */
[----:B------:R-:W-:Y:S02]  /*0790*/  IMAD R46, R35, UR20, R27 ;  /* 0x00000014232e7c24 */ /* 0x000fe4000f8e021b */
[----:B------:R-:W-:Y:S01]  /*07a0*/  IMAD R47, R47, UR20, R25 ;  /* 0x000000142f2f7c24 */ /* 0x000fe2000f8e0219 */
[----:B------:R-:W1:Y:S01]  /*07b0*/  LDC.64 R14, c[0x0][0x490] ;  /* 0x00012400ff0e7b82 */ /* 0x000e620000000a00 */
[----:B0-----:R-:W-:-:S04]  /*07c0*/  IMAD.WIDE.U32 R22, R6, UR20, R12 ;  /* 0x0000001406167c25 */ /* 0x001fc8000f8e000c */
[----:B------:R-:W-:-:S03]  /*07d0*/  IMAD R48, R7, UR20, R23 ;  /* 0x0000001407307c24 */ /* 0x000fc6000f8e0217 */
[----:B------:R-:W0:Y:S01]  /*07e0*/  LDC.64 R32, c[0x0][0x3e0] ;  /* 0x0000f800ff207b82 */ /* 0x000e220000000a00 */
[----:B---3--:R-:W-:-:S07]  /*07f0*/  IMAD.WIDE.U32 R18, R41, 0x8, R18 ;  /* 0x0000000829127825 */ /* 0x008fce00078e0012 */
[----:B------:R-:W3:Y:S01]  /*0800*/  LDC.64 R30, c[0x0][0x3c0] ;  /* 0x0000f000ff1e7b82 */ /* 0x000ee20000000a00 */
[----:B--2---:R-:W-:-:S07]  /*0810*/  IMAD.WIDE.U32 R16, R41, 0x8, R16 ;  /* 0x0000000829107825 */ /* 0x004fce00078e0010 */
[----:B------:R-:W2:Y:S01]  /*0820*/  LDC.64 R28, c[0x0][0x3a8] ;  /* 0x0000ea00ff1c7b82 */ /* 0x000ea20000000a00 */
[----:B-1----:R-:W-:Y:S01]  /*0830*/  IMAD.WIDE.U32 R2, R41, 0x8, R14 ;  /* 0x0000000829027825 */ /* 0x002fe200078e000e */
[----:B0-----:R-:W-:Y:S02]  /*0840*/  SHF.L.U64.HI R33, R32, 0x3, R33 ;  /* 0x0000000320217819 */ /* 0x001fe40000010221 */
[----:B---3--:R-:W-:Y:S02]  /*0850*/  SHF.L.U64.HI R31, R30, 0x1, R31 ;  /* 0x000000011e1f7819 */ /* 0x008fe4000001021f */
[----:B--2---:R-:W-:-:S07]  /*0860*/  SHF.L.U64.HI R29, R28, 0x3, R29 ;  /* 0x000000031c1d7819 */ /* 0x004fce000001021d */
.L_x_2476:
[----:B------:R-:W-:Y:S01]  /*0870*/  BAR.SYNC.DEFER_BLOCKING 0x0 ;  /* 0x0000000000007b1d */ /* 0x000fe20000010000 */
[----:B0-----:R-:W-:Y:S02]  /*0880*/  MOV R4, R50 ;  /* 0x0000003200047202 */ /* 0x001fe40000000f00 */
[----:B------:R-:W-:-:S03]  /*0890*/  MOV R5, R53 ;  /* 0x0000003500057202 */ /* 0x000fc60000000f00 */
[----:B------:R-:W-:Y:S01]  /*08a0*/  IMAD.WIDE.U32 R66, R41, 0x8, R4 ;  /* 0x0000000829427825 */ /* 0x000fe200078e0004 */
[----:B------:R-:W-:Y:S02]  /*08b0*/  MOV R4, R52 ;  /* 0x0000003400047202 */ /* 0x000fe40000000f00 */
[----:B------:R-:W-:-:S03]  /*08c0*/  MOV R5, R55 ;  /* 0x0000003700057202 */ /* 0x000fc60000000f00 */
        /* <DEDUP_REMOVED lines=26> */
.L_x_2464:
        /* <DEDUP_REMOVED lines=48> */
.L_x_2467:
[----:B------:R-:W-:Y:S05]  /*0d70*/  BSYNC.RECONVERGENT B0 ;  /* 0x0000000000007941 */ /* 0x000fea0003800200 */
.L_x_2466:
        /* <DEDUP_REMOVED lines=32> */
.L_x_2469:
[----:B------:R-:W-:Y:S05]  /*0f80*/  BSYNC.RECONVERGENT B0 ;  /* 0x0000000000007941 */ /* 0x000fea0003800200 */
.L_x_2468:
        /* <DEDUP_REMOVED lines=32> */
.L_x_2471:
[----:B------:R-:W-:Y:S05]  /*1190*/  BSYNC.RECONVERGENT B0 ;  /* 0x0000000000007941 */ /* 0x000fea0003800200 */
.L_x_2470:
        /* <DEDUP_REMOVED lines=32> */
.L_x_2473:
[----:B------:R-:W-:Y:S05]  /*13a0*/  BSYNC.RECONVERGENT B0 ;  /* 0x0000000000007941 */ /* 0x000fea0003800200 */
.L_x_2472:
[----:B------:R-:W-:Y:S01]  /*13b0*/  FMUL.FTZ R64, R65, R62 ;  /* 0x0000003e41407220 */ /* 0x000fe20000410000 */
[----:B------:R-:W-:Y:S01]  /*13c0*/  FMUL.FTZ R59, R5, R56 ;  /* 0x00000038053b7220 */ /* 0x000fe20000410000 */
[----:B------:R-:W-:Y:S01]  /*13d0*/  FMUL.FTZ R61, R7, R58 ;  /* 0x0000003a073d7220 */ /* 0x000fe20000410000 */
[----:B------:R-:W-:-:S07]  /*13e0*/  FMUL.FTZ R63, R67, R60 ;  /* 0x0000003c433f7220 */ /* 0x000fce0000410000 */
.L_x_2465:
        /* <DEDUP_REMOVED lines=23> */
.L_x_2475:
        /* <DEDUP_REMOVED lines=13> */
[----:B------:R-:W-:-:S03]  /*1630*/  FMUL.FTZ R10, R11, R58 ;  /* 0x0000003a0b0a7220 */ /* 0x000fc60000410000 */
[----:B------:R-:W0:Y:S01]  /*1640*/  MUFU.SIN R13, R36 ;  /* 0x00000024000d7308 */ /* 0x000e220000000400 */
[C---:B------:R-:W-:Y:S01]  /*1650*/  FMUL.FTZ R12, R5.reuse, R60 ;  /* 0x0000003c050c7220 */ /* 0x040fe20000410000 */
[----:B------:R-:W-:-:S06]  /*1660*/  FMUL.FTZ R4, R5, R56 ;  /* 0x0000003805047220 */ /* 0x000fcc0000410000 */
[----:B------:R-:W1:Y:S01]  /*1670*/  MUFU.COS R79, R36 ;  /* 0x00000024004f7308 */ /* 0x000e620000000000 */
[----:B------:R-:W-:Y:S01]  /*1680*/  FMUL.RZ R37, R12, 0.15915493667125701904 ;  /* 0x3e22f9830c257820 */ /* 0x000fe2000040c000 */
[----:B------:R-:W-:-:S06]  /*1690*/  FMUL.RZ R14, R4, 0.15915493667125701904 ;  /* 0x3e22f983040e7820 */ /* 0x000fcc000040c000 */
[----:B------:R-:W0:Y:S01]  /*16a0*/  MUFU.EX2 R10, R10 ;  /* 0x0000000a000a7308 */ /* 0x000e220000000800 */
[----:B------:R-:W-:Y:S01]  /*16b0*/  FMUL.FTZ R12, R11, R60 ;  /* 0x0000003c0b0c7220 */ /* 0x000fe20000410000 */
[--C-:B--2---:R-:W-:Y:S01]  /*16c0*/  SHF.R.U64 R4, R6, 0x10, R7.reuse ;  /* 0x0000001006047819 */ /* 0x104fe20000001207 */
[----:B------:R-:W-:Y:S01]  /*16d0*/  HADD2.F32 R86, -RZ, R6.H0_H0 ;  /* 0x20000006ff567230 */ /* 0x000fe20000004100 */
[----:B------:R-:W2:Y:S01]  /*16e0*/  MUFU.SIN R77, R37 ;  /* 0x00000025004d7308 */ /* 0x000ea20000000400 */
[----:B------:R-:W-:Y:S02]  /*16f0*/  HADD2.F32 R82, -RZ, R7.H0_H0 ;  /* 0x20000007ff527230 */ /* 0x000fe40000004100 */
[----:B------:R-:W-:Y:S01]  /*1700*/  FMUL.FTZ R5, R5, R62 ;  /* 0x0000003e05057220 */ /* 0x000fe20000410000 */
[----:B------:R-:W-:Y:S01]  /*1710*/  HADD2.F32 R4, -RZ, R4.H0_H0 ;  /* 0x20000004ff047230 */ /* 0x000fe20000004100 */
[----:B------:R-:W-:Y:S01]  /*1720*/  SHF.R.U32.HI R7, RZ, 0x10, R7 ;  /* 0x00000010ff077819 */ /* 0x000fe20000011607 */
[----:B------:R-:W-:-:S02]  /*1730*/  FMUL.FTZ R86, R86, R59 ;  /* 0x0000003b56567220 */ /* 0x000fc40000410000 */
[----:B------:R-:W4:Y:S01]  /*1740*/  MUFU.COS R15, R37 ;  /* 0x00000025000f7308 */ /* 0x000f220000000000 */
[C---:B0-----:R-:W-:Y:S01]  /*1750*/  FMUL.FTZ R80, R10.reuse, R13 ;  /* 0x0000000d0a507220 */ /* 0x041fe20000410000 */
[----:B-1----:R-:W-:Y:S01]  /*1760*/  FMUL.FTZ R79, R10, R79 ;  /* 0x0000004f0a4f7220 */ /* 0x002fe20000410000 */
[----:B------:R-:W-:-:S05]  /*1770*/  FMUL.RZ R10, R5, 0.15915493667125701904 ;  /* 0x3e22f983050a7820 */ /* 0x000fca000040c000 */
[----:B------:R-:W2:Y:S01]  /*1780*/  MUFU.EX2 R12, R12 ;  /* 0x0000000c000c7308 */ /* 0x000ea20000000800 */
[----:B------:R-:W-:Y:S01]  /*1790*/  FMUL.FTZ R87, R4, R59 ;  /* 0x0000003b04577220 */ /* 0x000fe20000410000 */
[----:B------:R-:W-:Y:S02]  /*17a0*/  HADD2.F32 R4, -RZ, R7.H0_H0 ;  /* 0x20000007ff047230 */ /* 0x000fe40000004100 */
[----:B------:R-:W-:Y:S01]  /*17b0*/  FMUL.FTZ R6, R86, R80 ;  /* 0x0000005056067220 */ /* 0x000fe20000410000 */
[----:B------:R-:W0:Y:S01]  /*17c0*/  MUFU.SIN R81, R10 ;  /* 0x0000000a00517308 */ /* 0x000e220000000400 */
[----:B------:R-:W-:Y:S01]  /*17d0*/  FMUL.FTZ R5, R11, R62 ;  /* 0x0000003e0b057220 */ /* 0x000fe20000410000 */
[C---:B------:R-:W-:Y:S01]  /*17e0*/  FMUL.FTZ R13, R87.reuse, R80 ;  /* 0x00000050570d7220 */ /* 0x040fe20000410000 */
[----:B------:R-:W-:Y:S01]  /*17f0*/  FMUL.FTZ R83, R4, R61 ;  /* 0x0000003d04537220 */ /* 0x000fe20000410000 */
[----:B------:R-:W-:Y:S01]  /*1800*/  FFMA.FTZ R6, R87, R79, R6 ;  /* 0x0000004f57067223 */ /* 0x000fe20000010006 */
[----:B------:R-:W-:-:S03]  /*1810*/  FMUL.FTZ R82, R82, R61 ;  /* 0x0000003d52527220 */ /* 0x000fc60000410000 */
[----:B------:R1:W5:Y:S01]  /*1820*/  MUFU.COS R7, R10 ;  /* 0x0000000a00077308 */ /* 0x0003620000000000 */
[----:B------:R-:W-:Y:S01]  /*1830*/  FFMA.FTZ R13, R86, R79, -R13 ;  /* 0x0000004f560d7223 */ /* 0x000fe2000001080d */
[----:B--2---:R-:W-:Y:S01]  /*1840*/  FMUL.FTZ R77, R12, R77 ;  /* 0x0000004d0c4d7220 */ /* 0x004fe20000410000 */
[----:B------:R-:W-:Y:S01]  /*1850*/  FADD.FTZ R6, R83, R6 ;  /* 0x0000000653067221 */ /* 0x000fe20000010000 */
[----:B------:R-:W-:-:S04]  /*1860*/  FMUL.FTZ R11, R11, R56 ;  /* 0x000000380b0b7220 */ /* 0x000fc80000410000 */
[----:B------:R-:W0:Y:S01]  /*1870*/  MUFU.EX2 R4, R5 ;  /* 0x0000000500047308 */ /* 0x000e220000000800 */
[----:B---3--:R-:W-:Y:S01]  /*1880*/  SHF.R.U64 R84, R8, 0x10, R9 ;  /* 0x0000001008547819 */ /* 0x008fe20000001209 */
[----:B----4-:R-:W-:Y:S01]  /*1890*/  FMUL.FTZ R78, R12, R15 ;  /* 0x0000000f0c4e7220 */ /* 0x010fe20000410000 */
[----:B------:R-:W-:Y:S01]  /*18a0*/  HADD2.F32 R8, -RZ, R8.H0_H0 ;  /* 0x20000008ff087230 */ /* 0x000fe20000004100 */
[----:B------:R-:W2:Y:S01]  /*18b0*/  MUFU.COS R88, R14 ;  /* 0x0000000e00587308 */ /* 0x000ea20000000000 */
[----:B------:R-:W-:Y:S01]  /*18c0*/  FADD.FTZ R13, R82, R13 ;  /* 0x0000000d520d7221 */ /* 0x000fe20000010000 */
[C---:B------:R-:W-:Y:S01]  /*18d0*/  FMUL.FTZ R15, R77.reuse, R6 ;  /* 0x000000064d0f7220 */ /* 0x040fe20000410000 */
[----:B------:R-:W-:Y:S02]  /*18e0*/  HADD2.F32 R84, -RZ, R84.H0_H0 ;  /* 0x20000054ff547230 */ /* 0x000fe40000004100 */
[----:B------:R-:W-:Y:S01]  /*18f0*/  FMUL.FTZ R85, R8, R63 ;  /* 0x0000003f08557220 */ /* 0x000fe20000410000 */
[----:B------:R-:W-:-:S02]  /*1900*/  FMUL.FTZ R37, R77, R13 ;  /* 0x0000000d4d257220 */ /* 0x000fc40000410000 */
[----:B------:R-:W3:Y:S01]  /*1910*/  MUFU.SIN R89, R14 ;  /* 0x0000000e00597308 */ /* 0x000ee20000000400 */
[C---:B-1----:R-:W-:Y:S01]  /*1920*/  FFMA.FTZ R10, R78.reuse, R13, -R15 ;  /* 0x0000000d4e0a7223 */ /* 0x042fe2000001080f */
[----:B------:R-:W-:Y:S01]  /*1930*/  SHF.R.U32.HI R73, RZ, 0x10, R9 ;  /* 0x00000010ff497819 */ /* 0x000fe20000011609 */
[----:B------:R-:W-:-:S05]  /*1940*/  FFMA.FTZ R37, R78, R6, R37 ;  /* 0x000000064e257223 */ /* 0x000fca0000010025 */
[----:B------:R-:W2:Y:S01]  /*1950*/  MUFU.EX2 R11, R11 ;  /* 0x0000000b000b7308 */ /* 0x000ea20000000800 */
[----:B------:R-:W-:Y:S01]  /*1960*/  FMUL.FTZ R84, R84, R63 ;  /* 0x0000003f54547220 */ /* 0x000fe20000410000 */
[C---:B0-----:R-:W-:Y:S01]  /*1970*/  FMUL.FTZ R81, R4.reuse, R81 ;  /* 0x0000005104517220 */ /* 0x041fe20000410000 */
[----:B------:R-:W-:Y:S01]  /*1980*/  FADD.FTZ R10, R85, R10 ;  /* 0x0000000a550a7221 */ /* 0x000fe20000010000 */
[----:B-----5:R-:W-:Y:S01]  /*1990*/  FMUL.FTZ R76, R4, R7 ;  /* 0x00000007044c7220 */ /* 0x020fe20000410000 */
[----:B------:R-:W-:Y:S02]  /*19a0*/  HADD2.F32 R73, -RZ, R73.H0_H0 ;  /* 0x20000049ff497230 */ /* 0x000fe40000004100 */
[----:B------:R-:W-:Y:S01]  /*19b0*/  FADD.FTZ R37, R84, R37 ;  /* 0x0000002554257221 */ /* 0x000fe20000010000 */
[C---:B------:R-:W-:Y:S01]  /*19c0*/  FMUL.FTZ R7, R81.reuse, R10 ;  /* 0x0000000a51077220 */ /* 0x040fe20000410000 */
[----:B------:R-:W-:Y:S02]  /*19d0*/  HADD2.F32 R9, -RZ, R9.H0_H0 ;  /* 0x20000009ff097230 */ /* 0x000fe40000004100 */
[-C--:B------:R-:W-:Y:S01]  /*19e0*/  FMUL.FTZ R5, R81, R37.reuse ;  /* 0x0000002551057220 */ /* 0x080fe20000410000 */
[C---:B------:R-:W-:Y:S01]  /*19f0*/  FFMA.FTZ R90, R76.reuse, R37, R7 ;  /* 0x000000254c5a7223 */ /* 0x040fe20000010007 */
[----:B------:R-:W-:Y:S01]  /*1a00*/  FMUL.FTZ R73, R73, R64 ;  /* 0x0000004049497220 */ /* 0x000fe20000410000 */
[C---:B--2---:R-:W-:Y:S01]  /*1a10*/  FMUL.FTZ R88, R11.reuse, R88 ;  /* 0x000000580b587220 */ /* 0x044fe20000410000 */
[----:B---3--:R-:W-:Y:S01]  /*1a20*/  FMUL.FTZ R89, R11, R89 ;  /* 0x000000590b597220 */ /* 0x008fe20000410000 */
[----:B------:R-:W-:Y:S01]  /*1a30*/  FFMA.FTZ R93, R76, R10, -R5 ;  /* 0x0000000a4c5d7223 */ /* 0x000fe20000010805 */
[----:B------:R-:W-:Y:S01]  /*1a40*/  FMUL.FTZ R74, R9, R64 ;  /* 0x00000040094a7220 */ /* 0x000fe20000410000 */
[----:B------:R-:W-:Y:S01]  /*1a50*/  FADD.FTZ R90, R73, R90 ;  /* 0x0000005a495a7221 */ /* 0x000fe20000010000 */
[-C--:B------:R-:W-:Y:S01]  /*1a60*/  FMUL.FTZ R8, R88, R80.reuse ;  /* 0x0000005058087220 */ /* 0x080fe20000410000 */
[----:B------:R-:W-:Y:S01]  /*1a70*/  FMUL.FTZ R7, R89, R80 ;  /* 0x0000005059077220 */ /* 0x000fe20000410000 */
[----:B------:R-:W-:-:S02]  /*1a80*/  FADD.FTZ R93, R74, R93 ;  /* 0x0000005d4a5d7221 */ /* 0x000fc40000010000 */
[----:B------:R-:W0:Y:S01]  /*1a90*/  SHFL.UP PT, R6, R90, 0x1, RZ ;  /* 0x042000005a067989 */ /* 0x000e2200000e00ff */
[-C--:B------:R-:W-:Y:S01]  /*1aa0*/  FFMA.FTZ R9, R89, R79.reuse, R8 ;  /* 0x0000004f59097223 */ /* 0x080fe20000010008 */
[----:B------:R-:W-:Y:S02]  /*1ab0*/  FFMA.FTZ R8, R88, R79, -R7 ;  /* 0x0000004f58087223 */ /* 0x000fe40000010807 */
[----:B------:R-:W1:Y:S01]  /*1ac0*/  SHFL.UP PT, R7, R93, 0x1, RZ ;  /* 0x042000005d077989 */ /* 0x000e6200000e00ff */
[C---:B------:R-:W-:Y:S01]  /*1ad0*/  FMUL.FTZ R11, R77.reuse, R9 ;  /* 0x000000094d0b7220 */ /* 0x040fe20000410000 */
[----:B------:R-:W-:Y:S02]  /*1ae0*/  MOV R4, R71 ;  /* 0x0000004700047202 */ /* 0x000fe40000000f00 */
[----:B------:R-:W-:Y:S01]  /*1af0*/  MOV R5, R66 ;  /* 0x0000004200057202 */ /* 0x000fe20000000f00 */
[-C--:B------:R-:W-:Y:S01]  /*1b00*/  FMUL.FTZ R10, R77, R8.reuse ;  /* 0x000000084d0a7220 */ /* 0x080fe20000410000 */
[----:B------:R-:W-:-:S03]  /*1b10*/  FFMA.FTZ R11, R78, R8, -R11 ;  /* 0x000000084e0b7223 */ /* 0x000fc6000001080b */
[----:B------:R2:W3:Y:S01]  /*1b20*/  LDG.E.64 R36, desc[UR18][R4.64] ;  /* 0x0000001204247981 */ /* 0x0004e2000c1e1b00 */
[----:B------:R-:W-:Y:S01]  /*1b30*/  FFMA.FTZ R10, R78, R9, R10 ;  /* 0x000000094e0a7223 */ /* 0x000fe2000001000a */
[----:B--2---:R-:W-:-:S03]  /*1b40*/  FMUL.FTZ R5, R81, R11 ;  /* 0x0000000b51057220 */ /* 0x004fc60000410000 */
        /* <DEDUP_REMOVED lines=86> */
[----:B0-----:R-:W-:Y:S02]  /*20b0*/  FSEL R13, R92, R13, !P1 ;  /* 0x0000000d5c0d7208 */ /* 0x001fe40004800000 */
[----:B------:R-:W-:-:S03]  /*20c0*/  FSEL R92, R91, R12, !P1 ;  /* 0x0000000c5b5c7208 */ /* 0x000fc60004800000 */
[----:B------:R-:W0:Y:S04]  /*20d0*/  SHFL.UP PT, R91, R13, 0x1, RZ ;  /* 0x042000000d5b7989 */ /* 0x000e2800000e00ff */
[----:B------:R-:W-:Y:S01]  /*20e0*/  @P3 LDS.64 R38, [UR9+0x238] ;  /* 0x00023809ff263984 */ /* 0x000fe20008000a00 */
[----:B------:R-:W-:Y:S02]  /*20f0*/  FSEL R15, R90, R15, !P1 ;  /* 0x0000000f5a0f7208 */ /* 0x000fe40004800000 */
[----:B------:R-:W-:Y:S01]  /*2100*/  FSEL R14, R93, R14, !P1 ;  /* 0x0000000e5d0e7208 */ /* 0x000fe20004800000 */
        /* <DEDUP_REMOVED lines=21> */
[----:B------:R-:W-:-:S03]  /*2260*/  FMUL.FTZ R80, R80, R14 ;  /* 0x0000000e50507220 */ /* 0x000fc60000410000 */
[C---:B------:R-:W-:Y:S01]  /*2270*/  FFMA.FTZ R38, R79.reuse, R14, R12 ;  /* 0x0000000e4f267223 */ /* 0x040fe2000001000c */
[----:B------:R-:W-:Y:S01]  /*2280*/  FFMA.FTZ R39, R79, R15, -R80 ;  /* 0x0000000f4f277223 */ /* 0x000fe20000010850 */
[----:B------:R-:W0:Y:S02]  /*2290*/  @!P1 LDC.64 R12, c[0x0][0x480] ;  /* 0x00012000ff0c9b82 */ /* 0x000e240000000a00 */
[----:B------:R-:W-:Y:S01]  /*22a0*/  FADD.FTZ R38, R83, R38 ;  /* 0x0000002653267221 */ /* 0x000fe20000010000 */
[----:B------:R-:W-:-:S03]  /*22b0*/  FADD.FTZ R39, R82, R39 ;  /* 0x0000002752277221 */ /* 0x000fc60000010000 */
[CC--:B------:R-:W-:Y:S01]  /*22c0*/  FMUL.FTZ R79, R77.reuse, R38.reuse ;  /* 0x000000264d4f7220 */ /* 0x0c0fe20000410000 */
[----:B------:R-:W-:Y:S01]  /*22d0*/  FMUL.FTZ R83, R77, R39 ;  /* 0x000000274d537220 */ /* 0x000fe20000410000 */
[C---:B------:R-:W-:Y:S02]  /*22e0*/  FMUL.FTZ R77, R5.reuse, R11 ;  /* 0x0000000b054d7220 */ /* 0x040fe40000410000 */
[C---:B------:R-:W-:Y:S01]  /*22f0*/  FFMA.FTZ R80, R78.reuse, R39, -R79 ;  /* 0x000000274e507223 */ /* 0x040fe2000001084f */
[----:B------:R-:W-:Y:S01]  /*2300*/  FFMA.FTZ R83, R78, R38, R83 ;  /* 0x000000264e537223 */ /* 0x000fe20000010053 */
[-C--:B------:R-:W-:Y:S01]  /*2310*/  FFMA.FTZ R77, R4, R10.reuse, -R77 ;  /* 0x0000000a044d7223 */ /* 0x080fe2000001084d */
[C---:B------:R-:W-:Y:S01]  /*2320*/  FMUL.FTZ R78, R5.reuse, R10 ;  /* 0x0000000a054e7220 */ /* 0x040fe20000410000 */
[----:B------:R-:W-:Y:S01]  /*2330*/  LEA R34, P2, R30, R34, 0x1 ;  /* 0x000000221e227211 */ /* 0x000fe200078408ff */
[----:B------:R-:W-:Y:S01]  /*2340*/  FMUL.FTZ R10, R5, R8 ;  /* 0x00000008050a7220 */ /* 0x000fe20000410000 */
[----:B------:R-:W-:Y:S01]  /*2350*/  FADD.FTZ R84, R84, R83 ;  /* 0x0000005354547221 */ /* 0x000fe20000010000 */
[----:B------:R-:W-:Y:S01]  /*2360*/  FADD.FTZ R85, R85, R80 ;  /* 0x0000005055557221 */ /* 0x000fe20000010000 */
[----:B------:R-:W-:Y:S01]  /*2370*/  FMUL.FTZ R79, R5, R9 ;  /* 0x00000009054f7220 */ /* 0x000fe20000410000 */
[----:B------:R-:W-:Y:S01]  /*2380*/  IADD3.X R35, PT, PT, R35, R31, RZ, P2, !PT ;  /* 0x0000001f23237210 */ /* 0x000fe200017fe4ff */
[C---:B------:R-:W-:Y:S01]  /*2390*/  FFMA.FTZ R9, R4.reuse, R9, R10 ;  /* 0x0000000904097223 */ /* 0x040fe2000001000a */
[----:B------:R-:W-:Y:S01]  /*23a0*/  FMUL.FTZ R5, R81, R84 ;  /* 0x0000005451057220 */ /* 0x000fe20000410000 */
[----:B------:R-:W-:Y:S01]  /*23b0*/  @!P1 IADD3 R10, P2, PT, R49, UR6, RZ ;  /* 0x00000006310a9c10 */ /* 0x000fe2000ff5e0ff */
[----:B------:R-:W-:Y:S01]  /*23c0*/  FMUL.FTZ R81, R81, R85 ;  /* 0x0000005551517220 */ /* 0x000fe20000410000 */
[C---:B------:R-:W-:Y:S01]  /*23d0*/  FFMA.FTZ R8, R4.reuse, R8, -R79 ;  /* 0x0000000804087223 */ /* 0x040fe2000001084f */
[----:B------:R-:W-:Y:S01]  /*23e0*/  FFMA.FTZ R78, R4, R11, R78 ;  /* 0x0000000b044e7223 */ /* 0x000fe2000001004e */
[C---:B------:R-:W-:Y:S01]  /*23f0*/  FFMA.FTZ R5, R76.reuse, R85, -R5 ;  /* 0x000000554c057223 */ /* 0x040fe20000010805 */
[----:B------:R-:W-:Y:S01]  /*2400*/  @!P1 LEA.HI.X.SX32 R4, R49, RZ, 0x1, P2 ;  /* 0x000000ff31049211 */ /* 0x000fe200010f0eff */
[----:B------:R-:W-:Y:S01]  /*2410*/  FFMA.FTZ R76, R76, R84, R81 ;  /* 0x000000544c4c7223 */ /* 0x000fe20000010051 */
[----:B0-----:R-:W-:Y:S01]  /*2420*/  @!P1 LEA R12, P2, R10, R12, 0x4 ;  /* 0x0000000c0a0c9211 */ /* 0x001fe200078420ff */
[----:B------:R-:W-:-:S02]  /*2430*/  UIADD3 UR7, UPT, UPT, UR7, 0x1, URZ ;  /* 0x0000000107077890 */ /* 0x000fc4000fffe0ff */
[----:B------:R-:W-:Y:S01]  /*2440*/  FADD.FTZ R76, R73, R76 ;  /* 0x0000004c494c7221 */ /* 0x000fe20000010000 */
[----:B------:R-:W-:Y:S01]  /*2450*/  @!P1 LEA.HI.X R13, R10, R13, R4, 0x4, P2 ;  /* 0x0000000d0a0d9211 */ /* 0x000fe200010f2404 */
[----:B------:R-:W-:Y:S01]  /*2460*/  UISETP.NE.AND UP0, UPT, UR7, URZ, UPT ;  /* 0x000000ff0700728c */ /* 0x000fe2000bf05270 */
[----:B------:R-:W-:Y:S01]  /*2470*/  FADD.FTZ R10, R6, R77 ;  /* 0x0000004d060a7221 */ /* 0x000fe20000010000 */
[----:B------:R-:W-:Y:S01]  /*2480*/  FADD.FTZ R11, R7, R78 ;  /* 0x0000004e070b7221 */ /* 0x000fe20000010000 */
[----:B------:R-:W-:Y:S01]  /*2490*/  FADD.FTZ R74, R74, R5 ;  /* 0x000000054a4a7221 */ /* 0x000fe20000010000 */
[C---:B---3--:R-:W-:Y:S01]  /*24a0*/  FMUL.FTZ R79, R37.reuse, R14 ;  /* 0x0000000e254f7220 */ /* 0x048fe20000410000 */
[C---:B------:R-:W-:Y:S01]  /*24b0*/  FMUL.FTZ R5, R37.reuse, R38 ;  /* 0x0000002625057220 */ /* 0x040fe20000410000 */
[C---:B------:R-:W-:Y:S01]  /*24c0*/  FMUL.FTZ R84, R37.reuse, R84 ;  /* 0x0000005425547220 */ /* 0x040fe20000410000 */
[----:B------:R-:W-:Y:S01]  /*24d0*/  FMUL.FTZ R37, R37, R76 ;  /* 0x0000004c25257220 */ /* 0x000fe20000410000 */
[C---:B------:R-:W-:Y:S01]  /*24e0*/  FFMA.FTZ R79, R36.reuse, R15, -R79 ;  /* 0x0000000f244f7223 */ /* 0x040fe2000001084f */
[----:B------:R0:W-:Y:S01]  /*24f0*/  @!P1 STS.128 [UR5], R8 ;  /* 0x00000008ff009988 */ /* 0x0001e20008000c05 */
[C---:B------:R-:W-:Y:S01]  /*2500*/  FFMA.FTZ R5, R36.reuse, R39, -R5 ;  /* 0x0000002724057223 */ /* 0x040fe20000010805 */
[C---:B------:R-:W-:Y:S01]  /*2510*/  FFMA.FTZ R84, R36.reuse, R85, -R84 ;  /* 0x0000005524547223 */ /* 0x040fe20000010854 */
        /* <DEDUP_REMOVED lines=13> */
.L_x_2474:
[----:B------:R-:W-:Y:S01]  /*25f0*/  F2F.F16.F32 R5, R67 ;  /* 0x0000004300057304 */ /* 0x000fe20000200800 */
[----:B------:R-:W-:Y:S01]  /*2600*/  BAR.SYNC.DEFER_BLOCKING 0x0 ;  /* 0x0000000000007b1d */ /* 0x000fe20000010000 */
[----:B------:R-:W-:-:S06]  /*2610*/  USHF.L.U32 UR5, UR4, 0x7, URZ ;  /* 0x0000000704057899 */ /* 0x000fcc00080006ff */
[----:B------:R-:W1:Y:S01]  /*2620*/  F2F.F16.F32 R6, R65 ;  /* 0x0000004100067304 */ /* 0x000e620000200800 */
[----:B0-----:R-:W-:Y:S02]  /*2630*/  IADD3 R13, P0, PT, R26, UR5, RZ ;  /* 0x000000051a0d7c10 */ /* 0x001fe4000ff1e0ff */
[----:B------:R-:W-:Y:S02]  /*2640*/  IADD3 R9, P1, PT, R24, UR5, RZ ;  /* 0x0000000518097c10 */ /* 0x000fe4000ff3e0ff */
[----:B------:R-:W-:Y:S02]  /*2650*/  IADD3.X R12, PT, PT, RZ, R46, RZ, P0, !PT ;  /* 0x0000002eff0c7210 */ /* 0x000fe400007fe4ff */
[----:B------:R-:W-:Y:S01]  /*2660*/  IADD3.X R10, PT, PT, RZ, R47, RZ, P1, !PT ;  /* 0x0000002fff0a7210 */ /* 0x000fe20000ffe4ff */
[----:B------:R-:W0:Y:S01]  /*2670*/  F2F.F16.F32 R4, R68 ;  /* 0x0000004400047304 */ /* 0x000e220000200800 */
[----:B------:R-:W-:-:S04]  /*2680*/  LEA R8, P1, R9, R16, 0x1 ;  /* 0x0000001009087211 */ /* 0x000fc800078208ff */
[----:B------:R-:W-:Y:S02]  /*2690*/  LEA.HI.X R9, R9, R17, R10, 0x1, P1 ;  /* 0x0000001109097211 */ /* 0x000fe400008f0c0a */
[----:B-1----:R-:W-:Y:S01]  /*26a0*/  PRMT R11, R5, 0x5410, R6 ;  /* 0x00005410050b7816 */ /* 0x002fe20000000006 */
[----:B------:R-:W1:Y:S01]  /*26b0*/  F2F.F16.F32 R7, R72 ;  /* 0x0000004800077304 */ /* 0x000e620000200800 */
[----:B------:R-:W-:Y:S01]  /*26c0*/  LEA R6, P0, R13, R18, 0x1 ;  /* 0x000000120d067211 */ /* 0x000fe200078008ff */
[----:B0-----:R-:W-:-:S05]  /*26d0*/  IMAD.WIDE.U32 R4, R4, 0x10000, RZ ;  /* 0x0001000004047825 */ /* 0x001fca00078e00ff */
        /* <DEDUP_REMOVED lines=12> */
[--C-:B--2---:R-:W-:Y:S01]  /*27a0*/  SHF.R.U64 R12, R8, 0x10, R9.reuse ;  /* 0x00000010080c7819 */ /* 0x104fe20000001209 */
[----:B------:R-:W-:Y:S01]  /*27b0*/  HADD2.F32 R13, -RZ, R9.H0_H0 ;  /* 0x20000009ff0d7230 */ /* 0x000fe20000004100 */
[----:B------:R-:W-:Y:S01]  /*27c0*/  SHF.R.U32.HI R15, RZ, 0x10, R9 ;  /* 0x00000010ff0f7819 */ /* 0x000fe20000011609 */
[----:B------:R-:W-:Y:S02]  /*27d0*/  HADD2.F32 R10, -RZ, R8.H0_H0 ;  /* 0x20000008ff0a7230 */ /* 0x000fe40000004100 */
[----:B------:R-:W-:-:S02]  /*27e0*/  HADD2.F32 R12, -RZ, R12.H0_H0 ;  /* 0x2000000cff0c7230 */ /* 0x000fc40000004100 */
[----:B------:R-:W-:Y:S01]  /*27f0*/  FMUL.FTZ R14, R13, -1.4426950216293334961 ;  /* 0xbfb8aa3b0d0e7820 */ /* 0x000fe20000410000 */
[----:B------:R-:W-:Y:S02]  /*2800*/  HADD2.F32 R15, -RZ, R15.H0_H0 ;  /* 0x2000000fff0f7230 */ /* 0x000fe40000004100 */
[----:B------:R-:W-:Y:S01]  /*2810*/  FMUL.FTZ R11, R10, -1.4426950216293334961 ;  /* 0xbfb8aa3b0a0b7820 */ /* 0x000fe20000410000 */
[----:B0-----:R-:W-:Y:S02]  /*2820*/  FMUL.FTZ R4, R12, -1.4426950216293334961 ;  /* 0xbfb8aa3b0c047820 */ /* 0x001fe40000410000 */
        /* <DEDUP_REMOVED lines=16> */
[----:B------:R-:W-:Y:S01]  /*2930*/  FMUL.FTZ R68, R7, R68 ;  /* 0x0000004407447220 */ /* 0x000fe20000410000 */
[----:B------:R-:W-:Y:S02]  /*2940*/  IADD3 R7, P0, PT, R22, UR5, RZ ;  /* 0x0000000516077c10 */ /* 0x000fe4000ff1e0ff */
[----:B------:R-:W-:Y:S01]  /*2950*/  F2F.F16.F32 R12, R4 ;  /* 0x00000004000c7304 */ /* 0x000fe20000200800 */
[----:B------:R-:W1:Y:S01]  /*2960*/  LDCU UR5, c[0x0][0x394] ;  /* 0x00007280ff0577ac */ /* 0x000e620008000800 */
[----:B--2---:R-:W-:Y:S01]  /*2970*/  FMUL.FTZ R6, R15, R8 ;  /* 0x000000080f067220 */ /* 0x004fe20000410000 */
[----:B------:R-:W-:-:S03]  /*2980*/  IADD3.X R8, PT, PT, RZ, R48, RZ, P0, !PT ;  /* 0x00000030ff087210 */ /* 0x000fc600007fe4ff */
[----:B------:R-:W-:Y:S01]  /*2990*/  FMUL.FTZ R65, R6, R65 ;  /* 0x0000004106417220 */ /* 0x000fe20000410000 */
[C---:B------:R-:W-:Y:S01]  /*29a0*/  LEA R6, P0, R7.reuse, R2, 0x1 ;  /* 0x0000000207067211 */ /* 0x040fe200078008ff */
[----:B------:R-:W2:Y:S01]  /*29b0*/  F2F.F16.F32 R68, R68 ;  /* 0x0000004400447304 */ /* 0x000ea20000200800 */
[----:B0-----:R-:W-:Y:S02]  /*29c0*/  FMUL.FTZ R5, R10, R11 ;  /* 0x0000000b0a057220 */ /* 0x001fe40000410000 */
[----:B------:R-:W-:Y:S02]  /*29d0*/  LEA.HI.X R7, R7, R3, R8, 0x1, P0 ;  /* 0x0000000307077211 */ /* 0x000fe400000f0c08 */
[----:B------:R-:W-:Y:S01]  /*29e0*/  IADD3 R54, P0, PT, R54, 0x200, RZ ;  /* 0x0000020036367810 */ /* 0x000fe20007f1e0ff */
[----:B------:R-:W-:Y:S02]  /*29f0*/  FMUL.FTZ R72, R5, R72 ;  /* 0x0000004805487220 */ /* 0x000fe40000410000 */
[----:B------:R-:W0:Y:S01]  /*2a00*/  F2F.F16.F32 R65, R65 ;  /* 0x0000004100417304 */ /* 0x000e220000200800 */
[----:B------:R-:W-:Y:S01]  /*2a10*/  IADD3.X R57, PT, PT, RZ, R57, RZ, P0, !PT ;  /* 0x00000039ff397210 */ /* 0x000fe200007fe4ff */
[----:B-1----:R-:W-:Y:S01]  /*2a20*/  UISETP.GE.AND UP0, UPT, UR4, UR5, UPT ;  /* 0x000000050400728c */ /* 0x002fe2000bf06270 */
[----:B--2---:R-:W-:-:S05]  /*2a30*/  IMAD.WIDE.U32 R4, R68, 0x10000, RZ ;  /* 0x0001000044047825 */ /* 0x004fca00078e00ff */
[----:B------:R-:W1:Y:S01]  /*2a40*/  F2F.F16.F32 R9, R72 ;  /* 0x0000004800097304 */ /* 0x000e620000200800 */
[----:B0-----:R-:W-:-:S04]  /*2a50*/  PRMT R11, R12, 0x5410, R65 ;  /* 0x000054100c0b7816 */ /* 0x001fc80000000041 */
[----:B------:R-:W-:Y:S02]  /*2a60*/  LOP3.LUT R5, R11, R5, RZ, 0xfc, !PT ;  /* 0x000000050b057212 */ /* 0x000fe400078efcff */
[----:B-1----:R-:W-:-:S05]  /*2a70*/  LOP3.LUT R4, R4, R9, RZ, 0xfc, !PT ;  /* 0x0000000904047212 */ /* 0x002fca00078efcff */
[----:B------:R0:W-:Y:S01]  /*2a80*/  STG.E.64 desc[UR18][R6.64], R4 ;  /* 0x0000000406007986 */ /* 0x0001e2000c101b12 */
[----:B------:R-:W-:Y:S05]  /*2a90*/  BRA.U !UP0, `(.L_x_2476) ;  /* 0xffffffdd08747547 */ /* 0x000fea000b83ffff */
[----:B------:R-:W-:Y:S05]  /*2aa0*/  EXIT ;  /* 0x000000000000794d */ /* 0x000fea0003800000 */
.L_x_2477:
        /* <DEDUP_REMOVED lines=13> */
.L_x_5075:


//--------------------- .text._Z25selective_scan_fwd_kernelI32Selective_Scan_fwd_kernel_traitsILi32ELi4ELi1ELb1ELb1ELb1ELb0EN3c104HalfENS1_7complexIfEEEEv13SSMParamsBase --------------------------
	.section	.text._Z25selective_scan_fwd_kernelI32Selective_Scan_fwd_kernel_traitsILi32ELi4ELi1ELb1ELb1ELb1ELb0EN3c104HalfENS1_7complexIfEEEEv13SSMParamsBase,"ax",@progbits
	.align	128
        .global         _Z25selective_scan_fwd_kernelI32Selective_Scan_fwd_kernel_traitsILi32ELi4ELi1ELb1ELb1ELb1ELb0EN3c104HalfENS1_7complexIfEEEEv13SSMParamsBase
        .type           _Z25selective_scan_fwd_kernelI32Selective_Scan_fwd_kernel_traitsILi32ELi4ELi1ELb1ELb1ELb1ELb0EN3c104HalfENS1_7complexIfEEEEv13SSMParamsBase,@function
        .size           _Z25selective_scan_fwd_kernelI32Selective_Scan_fwd_kernel_traitsILi32ELi4ELi1ELb1ELb1ELb1ELb0EN3c104HalfENS1_7complexIfEEEEv13SSMParamsBase,(.L_x_5076 - _Z25selective_scan_fwd_kernelI32Selective_Scan_fwd_kernel_traitsILi32ELi4ELi1ELb1ELb1ELb1ELb0EN3c104HalfENS1_7complexIfEEEEv13SSMParamsBase)
        .other          _Z25selective_scan_fwd_kernelI32Selective_Scan_fwd_kernel_traitsILi32ELi4ELi1ELb1ELb1ELb1ELb0EN3c104HalfENS1_7complexIfEEEEv13SSMParamsBase,@"STO_CUDA_ENTRY STV_DEFAULT"
_Z25selective_scan_fwd_kernelI32Selective_Scan_fwd_kernel_traitsILi32ELi4ELi1ELb1ELb1ELb1ELb0EN3c104HalfENS1_7complexIfEEEEv13SSMParamsBase:
.text._Z25selective_scan_fwd_kernelI32Selective_Scan_fwd_kernel_traitsILi32ELi4ELi1ELb1ELb1ELb1ELb0EN3c104HalfENS1_7complexIfEEEEv13SSMParamsBase:
        /* <DEDUP_REMOVED lines=11> */
[----:B------:R-:W0:Y:S02]  /*00b0*/  LDCU.64 UR18, c[0x0][0x3d0] ;  /* 0x00007a00ff1277ac */ /* 0x000e240008000a00 */
[----:B0-----:R-:W-:-:S05]  /*00c0*/  IABS R10, R11 ;  /* 0x0000000b000a7213 */ /* 0x001fca0000000000 */
        /* <DEDUP_REMOVED lines=24> */
[----:B------:R-:W-:Y:S01]  /*0250*/  IMAD.HI.U32 R9, R9, R3, R8 ;  /* 0x0000000309097227 */ /* 0x000fe200078e0008 */
[----:B------:R-:W-:-:S05]  /*0260*/  MOV R3, R2 ;  /* 0x0000000200037202 */ /* 0x000fca0000000f00 */
[----:B------:R-:W-:-:S05]  /*0270*/  IMAD.HI.U32 R2, R9, R3, RZ ;  /* 0x0000000309027227 */ /* 0x000fca00078e00ff */
[----:B---3--:R-:W-:-:S05]  /*0280*/  IADD3 R4, PT, PT, -R2, RZ, RZ ;  /* 0x000000ff02047210 */ /* 0x008fca0007ffe1ff */
[----:B------:R-:W-:-:S05]  /*0290*/  IMAD R3, R10, R4, R3 ;  /* 0x000000040a037224 */ /* 0x000fca00078e0203 */
[----:B------:R-:W-:-:S13]  /*02a0*/  ISETP.GT.U32.AND P1, PT, R10, R3, PT ;  /* 0x000000030a00720c */ /* 0x000fda0003f24070 */
[----:B------:R-:W-:-:S04]  /*02b0*/  @!P1 IADD3 R3, PT, PT, R3, -R10, RZ ;  /* 0x8000000a03039210 */ /* 0x000fc80007ffe0ff */
[----:B------:R-:W-:Y:S02]  /*02c0*/  ISETP.GE.U32.AND P0, PT, R3, R10, PT ;  /* 0x0000000a0300720c */ /* 0x000fe40003f06070 */
[----:B------:R-:W-:Y:S01]  /*02d0*/  LOP3.LUT R3, R6, R11, RZ, 0x3c, !PT ;  /* 0x0000000b06037212 */ /* 0x000fe200078e3cff */
[----:B------:R-:W-:Y:S01]  /*02e0*/  UIMAD.WIDE.U32 UR4, UR22, UR8, URZ ;  /* 0x00000008160472a5 */ /* 0x000fe2000f8e00ff */
[----:B------:R-:W-:Y:S02]  /*02f0*/  @!P1 IADD3 R2, PT, PT, R2, 0x1, RZ ;  /* 0x0000000102029810 */ /* 0x000fe40007ffe0ff */
[----:B------:R-:W-:Y:S02]  /*0300*/  ISETP.GE.AND P2, PT, R3, RZ, PT ;  /* 0x000000ff0300720c */ /* 0x000fe40003f46270 */
[----:B------:R-:W-:Y:S01]  /*0310*/  ISETP.NE.AND P1, PT, R11, RZ, PT ;  /* 0x000000ff0b00720c */ /* 0x000fe20003f25270 */
[----:B------:R-:W-:Y:S01]  /*0320*/  UIMAD UR6, UR22, UR9, UR5 ;  /* 0x00000009160672a4 */ /* 0x000fe2000f8e0205 */
[----:B------:R-:W-:-:S03]  /*0330*/  MOV R8, UR4 ;  /* 0x0000000400087c02 */ /* 0x000fc60008000f00 */
[----:B------:R-:W-:Y:S02]  /*0340*/  @P0 IADD3 R2, PT, PT, R2, 0x1, RZ ;  /* 0x0000000102020810 */ /* 0x000fe40007ffe0ff */
[----:B------:R-:W-:Y:S02]  /*0350*/  ISETP.GE.AND P0, PT, R26, 0x1, PT ;  /* 0x000000011a00780c */ /* 0x000fe40003f06270 */
[----:B------:R-:W-:Y:S01]  /*0360*/  MOV R9, UR5 ;  /* 0x0000000500097c02 */ /* 0x000fe20008000f00 */
[----:B------:R-:W-:Y:S01]  /*0370*/  UIMAD.WIDE.U32 UR4, UR22, UR12, URZ ;  /* 0x0000000c160472a5 */ /* 0x000fe2000f8e00ff */
[----:B------:R-:W-:-:S03]  /*0380*/  MOV R7, R2 ;  /* 0x0000000200077202 */ /* 0x000fc60000000f00 */
[----:B------:R-:W-:Y:S01]  /*0390*/  UIMAD UR8, UR22, UR13, UR5 ;  /* 0x0000000d160872a4 */ /* 0x000fe2000f8e0205 */
[----:B------:R-:W-:Y:S02]  /*03a0*/  @!P2 IADD3 R7, PT, PT, -R7, RZ, RZ ;  /* 0x000000ff0707a210 */ /* 0x000fe40007ffe1ff */
[----:B------:R-:W-:Y:S01]  /*03b0*/  MOV R9, UR6 ;  /* 0x0000000600097c02 */ /* 0x000fe20008000f00 */
[----:B------:R-:W-:Y:S01]  /*03c0*/  UIMAD.WIDE.U32 UR6, UR22, UR16, URZ ;  /* 0x00000010160672a5 */ /* 0x000fe2000f8e00ff */
[----:B------:R-:W-:Y:S02]  /*03d0*/  @!P1 LOP3.LUT R7, RZ, R11, RZ, 0x33, !PT ;  /* 0x0000000bff079212 */ /* 0x000fe400078e33ff */
[----:B------:R-:W-:Y:S02]  /*03e0*/  MOV R2, UR4 ;  /* 0x0000000400027c02 */ /* 0x000fe40008000f00 */
[----:B------:R-:W-:Y:S02]  /*03f0*/  MOV R3, UR5 ;  /* 0x0000000500037c02 */ /* 0x000fe40008000f00 */
[----:B------:R-:W-:Y:S01]  /*0400*/  MOV R11, UR8 ;  /* 0x00000008000b7c02 */ /* 0x000fe20008000f00 */
[----:B-12---:R-:W-:Y:S06]  /*0410*/  @!P0 EXIT ;  /* 0x000000000000894d */ /* 0x006fec0003800000 */
[----:B------:R-:W0:Y:S01]  /*0420*/  LDC.64 R20, c[0x0][0x428] ;  /* 0x00010a00ff147b82 */ /* 0x000e220000000a00 */
[----:B------:R-:W-:Y:S01]  /*0430*/  SHF.R.S32.HI R17, RZ, 0x1f, R7 ;  /* 0x0000001fff117819 */ /* 0x000fe20000011407 */
[----:B------:R-:W-:Y:S01]  /*0440*/  UIMAD UR7, UR22, UR17, UR7 ;  /* 0x00000011160772a4 */ /* 0x000fe2000f8e0207 */
[----:B------:R-:W-:Y:S01]  /*0450*/  MOV R10, R2 ;  /* 0x00000002000a7202 */ /* 0x000fe20000000f00 */
[----:B------:R-:W1:Y:S01]  /*0460*/  S2R R37, SR_TID.X ;  /* 0x0000000000257919 */ /* 0x000e620000002100 */
[----:B------:R-:W-:Y:S01]  /*0470*/  IMAD.WIDE.U32 R8, R6, UR10, R8 ;  /* 0x0000000a06087c25 */ /* 0x000fe2000f8e0008 */
[----:B------:R-:W-:Y:S02]  /*0480*/  UIMAD.WIDE.U32 UR4, UR22, UR18, URZ ;  /* 0x00000012160472a5 */ /* 0x000fe4000f8e00ff */
[----:B------:R-:W2:Y:S01]  /*0490*/  LDC.64 R52, c[0x0][0x3e8] ;  /* 0x0000fa00ff347b82 */ /* 0x000ea20000000a00 */
[-C--:B------:R-:W-:Y:S01]  /*04a0*/  IMAD R2, R17, R50.reuse, RZ ;  /* 0x0000003211027224 */ /* 0x080fe200078e02ff */
[----:B------:R-:W-:Y:S01]  /*04b0*/  UIMAD UR5, UR22, UR19, UR5 ;  /* 0x00000013160572a4 */ /* 0x000fe2000f8e0205 */
[C---:B------:R-:W-:Y:S01]  /*04c0*/  IMAD.WIDE.U32 R12, R7.reuse, R50, UR6 ;  /* 0x00000006070c7e25 */ /* 0x040fe2000f8e0032 */
[----:B------:R-:W-:Y:S01]  /*04d0*/  LEA R42, P0, R8, R42, 0x1 ;  /* 0x0000002a082a7211 */ /* 0x000fe200078008ff */
[----:B------:R-:W3:Y:S02]  /*04e0*/  LDCU UR7, c[0x0][0x38c] ;  /* 0x00007180ff0777ac */ /* 0x000ee40008000800 */
[----:B------:R-:W-:Y:S01]  /*04f0*/  IMAD R51, R7, R51, R2 ;  /* 0x0000003307337224 */ /* 0x000fe200078e0202 */
[----:B------:R-:W4:Y:S01]  /*0500*/  LDC.64 R28, c[0x0][0x3a0] ;  /* 0x0000e800ff1c7b82 */ /* 0x000f220000000a00 */
[----:B------:R-:W-:Y:S01]  /*0510*/  LEA R46, P2, R12, R18, 0x1 ;  /* 0x000000120c2e7211 */ /* 0x000fe200078408ff */
[----:B------:R-:W-:Y:S01]  /*0520*/  IMAD.WIDE.U32 R10, R6, UR14, R10 ;  /* 0x0000000e060a7c25 */ /* 0x000fe2000f8e000a */
[----:B------:R-:W0:Y:S01]  /*0530*/  LDCU.U8 UR9, c[0x0][0x39e] ;  /* 0x000073c0ff0977ac */ /* 0x000e220008000000 */
[----:B------:R-:W-:-:S02]  /*0540*/  IADD3 R51, PT, PT, R13, R51, RZ ;  /* 0x000000330d337210 */ /* 0x000fc40007ffe0ff */
[----:B------:R-:W-:Y:S01]  /*0550*/  IMAD R47, R6, UR11, R9 ;  /* 0x0000000b062f7c24 */ /* 0x000fe2000f8e0209 */
[----:B------:R-:W-:Y:S01]  /*0560*/  LEA R44, P1, R10, R44, 0x1 ;  /* 0x0000002c0a2c7211 */ /* 0x000fe200078208ff */
[----:B------:R-:W3:Y:S01]  /*0570*/  LDC R27, c[0x0][0x384] ;  /* 0x0000e100ff1b7b82 */ /* 0x000ee20000000800 */
[----:B0-----:R-:W-:Y:S01]  /*0580*/  IMAD.WIDE.U32 R14, R6, R20, RZ ;  /* 0x00000014060e7225 */ /* 0x001fe200078e00ff */
[----:B------:R-:W-:Y:S02]  /*0590*/  LEA.HI.X R51, R12, R19, R51, 0x1, P2 ;  /* 0x000000130c337211 */ /* 0x000fe400010f0c33 */
[----:B------:R-:W-:Y:S01]  /*05a0*/  LEA.HI.X R47, R8, R43, R47, 0x1, P0 ;  /* 0x0000002b082f7211 */ /* 0x000fe200000f0c2f */
[C---:B------:R-:W-:Y:S01]  /*05b0*/  IMAD R15, R6.reuse, R21, R15 ;  /* 0x00000015060f7224 */ /* 0x040fe200078e020f */
[----:B------:R-:W-:Y:S01]  /*05c0*/  MOV R43, RZ ;  /* 0x000000ff002b7202 */ /* 0x000fe20000000f00 */
[----:B------:R-:W-:Y:S01]  /*05d0*/  IMAD R49, R6, UR15, R11 ;  /* 0x0000000f06317c24 */ /* 0x000fe2000f8e020b */
[----:B------:R-:W0:Y:S01]  /*05e0*/  LDC.64 R2, c[0x0][0x420] ;  /* 0x00010800ff027b82 */ /* 0x000e220000000a00 */
[----:B--2---:R-:W-:-:S02]  /*05f0*/  IMAD R16, R17, R52, RZ ;  /* 0x0000003411107224 */ /* 0x004fc400078e02ff */
[C---:B------:R-:W-:Y:S01]  /*0600*/  IMAD.WIDE.U32 R8, R7.reuse, R52, UR4 ;  /* 0x0000000407087e25 */ /* 0x040fe2000f8e0034 */
[----:B------:R-:W-:Y:S01]  /*0610*/  LEA.HI.X R49, R10, R45, R49, 0x1, P1 ;  /* 0x0000002d0a317211 */ /* 0x000fe200008f0c31 */
[----:B------:R-:W-:Y:S02]  /*0620*/  UMOV UR4, 0x400 ;  /* 0x0000040000047882 */ /* 0x000fe40000000000 */
[----:B------:R-:W-:Y:S01]  /*0630*/  IMAD R53, R7, R53, R16 ;  /* 0x0000003507357224 */ /* 0x000fe200078e0210 */
[----:B------:R-:W2:Y:S01]  /*0640*/  LDC.64 R4, c[0x0][0x450] ;  /* 0x00011400ff047b82 */ /* 0x000ea20000000a00 */
[----:B----4-:R-:W-:-:S03]  /*0650*/  IMAD.WIDE.U32 R10, R6, R28, RZ ;  /* 0x0000001c060a7225 */ /* 0x010fc600078e00ff */
[----:B------:R-:W-:Y:S01]  /*0660*/  IADD3 R53, PT, PT, R9, R53, RZ ;  /* 0x0000003509357210 */ /* 0x000fe20007ffe0ff */
[----:B-1----:R-:W-:-:S03]  /*0670*/  IMAD.WIDE.U32 R16, R37, 0x10, RZ ;  /* 0x0000001025107825 */ /* 0x002fc600078e00ff */
[----:B------:R-:W1:Y:S01]  /*0680*/  LDC.64 R38, c[0x0][0x440] ;  /* 0x00011000ff267b82 */ /* 0x000e620000000a00 */
[----:B---3--:R-:W-:Y:S01]  /*0690*/  IMAD R7, R27, UR22, R6 ;  /* 0x000000161b077c24 */ /* 0x008fe2000f8e0206 */
[----:B------:R-:W-:Y:S01]  /*06a0*/  LOP3.LUT R45, R16, 0x8, RZ, 0xfc, !PT ;  /* 0x00000008102d7812 */ /* 0x000fe200078efcff */
[----:B------:R-:W-:Y:S02]  /*06b0*/  IMAD R6, R6, R29, R11 ;  /* 0x0000001d06067224 */ /* 0x000fe400078e020b */
[----:B------:R-:W-:-:S03]  /*06c0*/  IMAD R7, R7, R26, RZ ;  /* 0x0000001a07077224 */ /* 0x000fc600078e02ff */
[----:B------:R-:W3:Y:S01]  /*06d0*/  S2UR UR6, SR_CgaCtaId ;  /* 0x00000000000679c3 */ /* 0x000ee20000008800 */
[----:B0-----:R-:W-:-:S04]  /*06e0*/  IMAD.WIDE.U32 R18, R2, UR22, R14 ;  /* 0x0000001602127c25 */ /* 0x001fc8000f8e000e */
[----:B------:R-:W-:Y:S02]  /*06f0*/  IMAD R40, R3, UR22, R19 ;  /* 0x0000001603287c24 */ /* 0x000fe4000f8e0213 */
[----:B------:R-:W-:Y:S01]  /*0700*/  IMAD R41, R7, UR7, RZ ;  /* 0x0000000707297c24 */ /* 0x000fe2000f8e02ff */
[----:B------:R-:W0:Y:S01]  /*0710*/  LDC.64 R12, c[0x0][0x478] ;  /* 0x00011e00ff0c7b82 */ /* 0x000e220000000a00 */
[----:B--2---:R-:W-:-:S04]  /*0720*/  LEA R48, P0, R8, R4, 0x1 ;  /* 0x0000000408307211 */ /* 0x004fc800078008ff */
[----:B------:R-:W-:-:S03]  /*0730*/  LEA.HI.X R53, R8, R5, R53, 0x1, P0 ;  /* 0x0000000508357211 */ /* 0x000fc600000f0c35 */
[----:B------:R-:W2:Y:S01]  /*0740*/  LDC.64 R24, c[0x0][0x3e0] ;  /* 0x0000f800ff187b82 */ /* 0x000ea20000000a00 */
[----:B-1----:R-:W-:-:S04]  /*0750*/  LEA R38, P1, R10, R38, 0x3 ;  /* 0x000000260a267211 */ /* 0x002fc800078218ff */
[----:B------:R-:W-:-:S03]  /*0760*/  LEA.HI.X R39, R10, R39, R6, 0x3, P1 ;  /* 0x000000270a277211 */ /* 0x000fc600008f1c06 */
[----:B------:R-:W1:Y:S01]  /*0770*/  LDC.64 R22, c[0x0][0x3c0] ;  /* 0x0000f000ff167b82 */ /* 0x000e620000000a00 */
[----:B---3--:R-:W-:-:S04]  /*0780*/  ULEA UR4, UR6, UR4, 0x18 ;  /* 0x0000000406047291 */ /* 0x008fc8000f8ec0ff */
[----:B------:R-:W-:-:S03]  /*0790*/  UIADD3 UR5, UPT, UPT, UR4, 0x460, URZ ;  /* 0x0000046004057890 */ /* 0x000fc6000fffe0ff */
[----:B------:R-:W3:Y:S01]  /*07a0*/  LDC.64 R20, c[0x0][0x3a8] ;  /* 0x0000ea00ff147b82 */ /* 0x000ee20000000a00 */
[----:B0-----:R-:W-:Y:S01]  /*07b0*/  IMAD.WIDE.U32 R2, R37, 0x8, R12 ;  /* 0x0000000825027825 */ /* 0x001fe200078e000c */
[----:B--2---:R-:W-:Y:S02]  /*07c0*/  SHF.L.U64.HI R25, R24, 0x1, R25 ;  /* 0x0000000118197819 */ /* 0x004fe40000010219 */
[----:B-1----:R-:W-:Y:S02]  /*07d0*/  SHF.L.U64.HI R23, R22, 0x1, R23 ;  /* 0x0000000116177819 */ /* 0x002fe40000010217 */
[----:B---3--:R-:W-:-:S07]  /*07e0*/  SHF.L.U64.HI R21, R20, 0x3, R21 ;  /* 0x0000000314157819 */ /* 0x008fce0000010215 */
.L_x_2490:
        /* <DEDUP_REMOVED lines=33> */
.L_x_2478:
        /* <DEDUP_REMOVED lines=48> */
.L_x_2481:
[----:B------:R-:W-:Y:S05]  /*0d00*/  BSYNC.RECONVERGENT B0 ;  /* 0x0000000000007941 */ /* 0x000fea0003800200 */
.L_x_2480:
        /* <DEDUP_REMOVED lines=32> */
.L_x_2483:
[----:B------:R-:W-:Y:S05]  /*0f10*/  BSYNC.RECONVERGENT B0 ;  /* 0x0000000000007941 */ /* 0x000fea0003800200 */
.L_x_2482:
        /* <DEDUP_REMOVED lines=32> */
.L_x_2485:
[----:B------:R-:W-:Y:S05]  /*1120*/  BSYNC.RECONVERGENT B0 ;  /* 0x0000000000007941 */ /* 0x000fea0003800200 */
.L_x_2484:
        /* <DEDUP_REMOVED lines=32> */
.L_x_2487:
[----:B------:R-:W-:Y:S05]  /*1330*/  BSYNC.RECONVERGENT B0 ;  /* 0x0000000000007941 */ /* 0x000fea0003800200 */
.L_x_2486:
[----:B------:R-:W-:Y:S01]  /*1340*/  FMUL.FTZ R59, R61, R56 ;  /* 0x000000383d3b7220 */ /* 0x000fe20000410000 */
[----:B------:R-:W-:Y:S01]  /*1350*/  FMUL.FTZ R55, R65, R50 ;  /* 0x0000003241377220 */ /* 0x000fe20000410000 */
[----:B------:R-:W-:Y:S01]  /*1360*/  FMUL.FTZ R57, R7, R52 ;  /* 0x0000003407397220 */ /* 0x000fe20000410000 */
[----:B------:R-:W-:-:S07]  /*1370*/  FMUL.FTZ R58, R5, R54 ;  /* 0x00000036053a7220 */ /* 0x000fce0000410000 */
.L_x_2479:
        /* <DEDUP_REMOVED lines=8> */
[----:B------:R-:W0:Y:S01]  /*1400*/  S2R R77, SR_LANEID ;  /* 0x00000000004d7919 */ /* 0x000e220000000000 */
[C---:B------:R-:W-:Y:S01]  /*1410*/  ISETP.NE.AND P0, PT, R43.reuse, RZ, PT ;  /* 0x000000ff2b00720c */ /* 0x040fe20003f05270 */
[----:B------:R-:W-:Y:S01]  /*1420*/  IMAD R62, R43, UR4, RZ ;  /* 0x000000042b3e7c24 */ /* 0x000fe2000f8e02ff */
[-C--:B------:R-:W-:Y:S01]  /*1430*/  IADD3 R32, P1, PT, R48, R45.reuse, RZ ;  /* 0x0000002d30207210 */ /* 0x080fe20007f3e0ff */
[----:B------:R-:W1:Y:S01]  /*1440*/  LDCU UR10, c[0x0][0x38c] ;  /* 0x00007180ff0a77ac */ /* 0x000e620008000800 */
[----:B------:R-:W-:Y:S02]  /*1450*/  IADD3 R30, P2, PT, R46, R45, RZ ;  /* 0x0000002d2e1e7210 */ /* 0x000fe40007f5e0ff */
[----:B------:R-:W-:Y:S01]  /*1460*/  ISETP.EQ.AND P0, PT, R37, RZ, P0 ;  /* 0x000000ff2500720c */ /* 0x000fe20000702270 */
[----:B------:R-:W-:Y:S01]  /*1470*/  UMOV UR4, URZ ;  /* 0x000000ff00047c82 */ /* 0x000fe20008000000 */
[----:B------:R-:W-:Y:S01]  /*1480*/  MOV R66, R38 ;  /* 0x0000002600427202 */ /* 0x000fe20000000f00 */
[----:B------:R-:W-:Y:S01]  /*1490*/  UMOV UR6, UR5 ;  /* 0x0000000500067c82 */ /* 0x000fe20008000000 */
[----:B------:R-:W-:-:S02]  /*14a0*/  MOV R63, R39 ;  /* 0x00000027003f7202 */ /* 0x000fc40000000f00 */
[C---:B------:R-:W-:Y:S02]  /*14b0*/  IADD3.X R33, PT, PT, R17.reuse, R53, RZ, P1, !PT ;  /* 0x0000003511217210 */ /* 0x040fe40000ffe4ff */
[----:B------:R-:W-:-:S07]  /*14c0*/  IADD3.X R31, PT, PT, R17, R51, RZ, P2, !PT ;  /* 0x00000033111f7210 */ /* 0x000fce00017fe4ff */
.L_x_2489:
[----:B------:R-:W-:Y:S01]  /*14d0*/  MOV R67, R63 ;  /* 0x0000003f00437202 */ /* 0x000fe20000000f00 */
[----:B--2---:R-:W2:Y:S04]  /*14e0*/  LDG.E.64 R8, desc[UR20][R30.64+-0x8] ;  /* 0xfffff8141e087981 */ /* 0x004ea8000c1e1b00 */
[----:B------:R-:W3:Y:S04]  /*14f0*/  LDG.E.64 R6, desc[UR20][R66.64] ;  /* 0x0000001442067981 */ /* 0x000ee8000c1e1b00 */
[----:B------:R-:W4:Y:S01]  /*1500*/  LDG.E.64 R4, desc[UR20][R30.64] ;  /* 0x000000141e047981 */ /* 0x000f22000c1e1b00 */
[----:B0-----:R-:W-:-:S03]  /*1510*/  ISETP.GE.AND P1, PT, R77, 0x1, PT ;  /* 0x000000014d00780c */ /* 0x001fc60003f26270 */
[----:B------:R-:W5:Y:S01]  /*1520*/  LDG.E.64 R28, desc[UR20][R32.64] ;  /* 0x00000014201c7981 */ /* 0x000f62000c1e1b00 */
[----:B------:R-:W0:Y:S01]  /*1530*/  S2UR UR8, SR_CgaCtaId ;  /* 0x00000000000879c3 */ /* 0x000e220000008800 */
[----:B------:R-:W-:Y:S01]  /*1540*/  UMOV UR7, 0x400 ;  /* 0x0000040000077882 */ /* 0x000fe20000000000 */
[----:B------:R-:W-:Y:S01]  /*1550*/  ISETP.NE.AND P2, PT, R77, RZ, PT ;  /* 0x000000ff4d00720c */ /* 0x000fe20003f45270 */
[----:B0-----:R-:W-:Y:S01]  /*1560*/  ULEA UR7, UR8, UR7, 0x18 ;  /* 0x0000000708077291 */ /* 0x001fe2000f8ec0ff */
[----:B---3--:R-:W-:Y:S01]  /*1570*/  FMUL.FTZ R10, R7, R52 ;  /* 0x00000034070a7220 */ /* 0x008fe20000410000 */
[----:B------:R-:W-:-:S03]  /*1580*/  FMUL.FTZ R13, R6, 1.4426950216293334961 ;  /* 0x3fb8aa3b060d7820 */ /* 0x000fc60000410000 */
[----:B------:R-:W-:Y:S01]  /*1590*/  FMUL.RZ R12, R10, 0.15915493667125701904 ;  /* 0x3e22f9830a0c7820 */ /* 0x000fe2000040c000 */
[----:B------:R-:W-:-:S03]  /*15a0*/  FMUL.FTZ R6, R13, R52 ;  /* 0x000000340d067220 */ /* 0x000fc60000410000 */
[----:B------:R-:W-:Y:S08]  /*15b0*/  MUFU.SIN R73, R12 ;  /* 0x0000000c00497308 */ /* 0x000ff00000000400 */
[----:B------:R-:W0:Y:S01]  /*15c0*/  MUFU.COS R15, R12 ;  /* 0x0000000c000f7308 */ /* 0x000e220000000000 */
[----:B------:R-:W-:-:S07]  /*15d0*/  FMUL.FTZ R10, R7, R54 ;  /* 0x00000036070a7220 */ /* 0x000fce0000410000 */
[----:B------:R-:W0:Y:S01]  /*15e0*/  MUFU.EX2 R6, R6 ;  /* 0x0000000600067308 */ /* 0x000e220000000800 */
[----:B------:R-:W-:Y:S01]  /*15f0*/  FMUL.RZ R14, R10, 0.15915493667125701904 ;  /* 0x3e22f9830a0e7820 */ /* 0x000fe2000040c000 */
[----:B------:R-:W-:Y:S01]  /*1600*/  FMUL.FTZ R10, R13, R54 ;  /* 0x000000360d0a7220 */ /* 0x000fe20000410000 */
[----:B--2---:R-:W-:Y:S02]  /*1610*/  HADD2.F32 R80, -RZ, R8.H0_H0 ;  /* 0x20000008ff507230 */ /* 0x004fe40000004100 */
[----:B------:R-:W-:Y:S01]  /*1620*/  MUFU.SIN R27, R14 ;  /* 0x0000000e001b7308 */ /* 0x000fe20000000400 */
[----:B------:R-:W-:-:S07]  /*1630*/  FMUL.FTZ R11, R7, R56 ;  /* 0x00000038070b7220 */ /* 0x000fce0000410000 */
[----:B------:R2:W3:Y:S01]  /*1640*/  MUFU.COS R67, R14 ;  /* 0x0000000e00437308 */ /* 0x0004e20000000000 */
[C---:B0-----:R-:W-:Y:S01]  /*1650*/  FMUL.FTZ R70, R6.reuse, R15 ;  /* 0x0000000f06467220 */ /* 0x041fe20000410000 */
[----:B------:R-:W-:Y:S01]  /*1660*/  FMUL.FTZ R73, R6, R73 ;  /* 0x0000004906497220 */ /* 0x000fe20000410000 */
[--C-:B------:R-:W-:Y:S02]  /*1670*/  SHF.R.U64 R6, R8, 0x10, R9.reuse ;  /* 0x0000001008067819 */ /* 0x100fe40000001209 */
[----:B------:R-:W-:-:S03]  /*1680*/  SHF.R.U32.HI R8, RZ, 0x10, R9 ;  /* 0x00000010ff087819 */ /* 0x000fc60000011609 */
[----:B------:R-:W3:Y:S01]  /*1690*/  MUFU.EX2 R10, R10 ;  /* 0x0000000a000a7308 */ /* 0x000ee20000000800 */
[----:B------:R-:W-:Y:S02]  /*16a0*/  HADD2.F32 R6, -RZ, R6.H0_H0 ;  /* 0x20000006ff067230 */ /* 0x000fe40000004100 */
[-C--:B------:R-:W-:Y:S01]  /*16b0*/  FMUL.FTZ R80, R80, R55.reuse ;  /* 0x0000003750507220 */ /* 0x080fe20000410000 */
[----:B------:R-:W-:Y:S01]  /*16c0*/  FMUL.RZ R12, R11, 0.15915493667125701904 ;  /* 0x3e22f9830b0c7820 */ /* 0x000fe2000040c000 */
[----:B------:R-:W-:Y:S01]  /*16d0*/  FMUL.FTZ R7, R7, R50 ;  /* 0x0000003207077220 */ /* 0x000fe20000410000 */
[----:B------:R-:W-:Y:S02]  /*16e0*/  HADD2.F32 R8, -RZ, R8.H0_H0 ;  /* 0x20000008ff087230 */ /* 0x000fe40000004100 */
[----:B------:R-:W-:Y:S01]  /*16f0*/  FMUL.FTZ R81, R6, R55 ;  /* 0x0000003706517220 */ /* 0x000fe20000410000 */
[----:B------:R-:W-:Y:S01]  /*1700*/  FMUL.FTZ R78, R13, R56 ;  /* 0x000000380d4e7220 */ /* 0x000fe20000410000 */
[-C--:B------:R-:W-:Y:S01]  /*1710*/  FMUL.FTZ R6, R80, R73.reuse ;  /* 0x0000004950067220 */ /* 0x080fe20000410000 */
[----:B------:R-:W-:Y:S01]  /*1720*/  HADD2.F32 R76, -RZ, R9.H0_H0 ;  /* 0x20000009ff4c7230 */ /* 0x000fe20000004100 */
[----:B------:R-:W0:Y:S01]  /*1730*/  MUFU.COS R69, R12 ;  /* 0x0000000c00457308 */ /* 0x000e220000000000 */
[----:B--2---:R-:W-:Y:S01]  /*1740*/  FMUL.RZ R14, R7, 0.15915493667125701904 ;  /* 0x3e22f983070e7820 */ /* 0x004fe2000040c000 */
[C---:B------:R-:W-:Y:S01]  /*1750*/  FMUL.FTZ R7, R81.reuse, R73 ;  /* 0x0000004951077220 */ /* 0x040fe20000410000 */
[----:B------:R-:W-:Y:S01]  /*1760*/  FMUL.FTZ R75, R8, R57 ;  /* 0x00000039084b7220 */ /* 0x000fe20000410000 */
[----:B------:R-:W-:-:S04]  /*1770*/  FFMA.FTZ R6, R81, R70, R6 ;  /* 0x0000004651067223 */ /* 0x000fc80000010006 */
[----:B------:R2:W1:Y:S01]  /*1780*/  MUFU.SIN R11, R12 ;  /* 0x0000000c000b7308 */ /* 0x0004620000000400 */
[C---:B---3--:R-:W-:Y:S01]  /*1790*/  FMUL.FTZ R67, R10.reuse, R67 ;  /* 0x000000430a437220 */ /* 0x048fe20000410000 */
[----:B------:R-:W-:Y:S01]  /*17a0*/  FMUL.FTZ R68, R10, R27 ;  /* 0x0000001b0a447220 */ /* 0x000fe20000410000 */
[----:B------:R-:W-:Y:S01]  /*17b0*/  FMUL.FTZ R76, R76, R57 ;  /* 0x000000394c4c7220 */ /* 0x000fe20000410000 */
[----:B------:R-:W-:Y:S01]  /*17c0*/  FFMA.FTZ R7, R80, R70, -R7 ;  /* 0x0000004650077223 */ /* 0x000fe20000010807 */
[----:B------:R-:W-:Y:S01]  /*17d0*/  FADD.FTZ R10, R75, R6 ;  /* 0x000000064b0a7221 */ /* 0x000fe20000010000 */
[----:B------:R-:W-:Y:S01]  /*17e0*/  FMUL.FTZ R13, R13, R50 ;  /* 0x000000320d0d7220 */ /* 0x000fe20000410000 */
[----:B----4-:R-:W-:Y:S01]  /*17f0*/  SHF.R.U64 R79, R4, 0x10, R5 ;  /* 0x00000010044f7819 */ /* 0x010fe20000001205 */
[----:B------:R-:W0:Y:S01]  /*1800*/  MUFU.EX2 R78, R78 ;  /* 0x0000004e004e7308 */ /* 0x000e220000000800 */
[----:B------:R-:W-:Y:S01]  /*1810*/  FADD.FTZ R8, R76, R7 ;  /* 0x000000074c087221 */ /* 0x000fe20000010000 */
[----:B--2---:R-:W-:-:S02]  /*1820*/  FMUL.FTZ R12, R68, R10 ;  /* 0x0000000a440c7220 */ /* 0x004fc40000410000 */
[----:B------:R-:W-:Y:S01]  /*1830*/  MUFU.SIN R83, R14 ;  /* 0x0000000e00537308 */ /* 0x000fe20000000400 */
[----:B------:R-:W-:Y:S02]  /*1840*/  HADD2.F32 R7, -RZ, R4.H0_H0 ;  /* 0x20000004ff077230 */ /* 0x000fe40000004100 */
[----:B------:R-:W-:-:S05]  /*1850*/  FFMA.FTZ R15, R67, R8, -R12 ;  /* 0x00000008430f7223 */ /* 0x000fca000001080c */
[----:B------:R-:W2:Y:S01]  /*1860*/  MUFU.COS R9, R14 ;  /* 0x0000000e00097308 */ /* 0x000ea20000000000 */
[----:B------:R-:W-:Y:S02]  /*1870*/  HADD2.F32 R79, -RZ, R79.H0_H0 ;  /* 0x2000004fff4f7230 */ /* 0x000fe40000004100 */
[----:B------:R-:W-:Y:S01]  /*1880*/  FMUL.FTZ R8, R68, R8 ;  /* 0x0000000844087220 */ /* 0x000fe20000410000 */
[----:B------:R-:W-:Y:S01]  /*1890*/  FMUL.FTZ R74, R7, R58 ;  /* 0x0000003a074a7220 */ /* 0x000fe20000410000 */
[----:B------:R-:W-:Y:S01]  /*18a0*/  HADD2.F32 R72, -RZ, R5.H0_H0 ;  /* 0x20000005ff487230 */ /* 0x000fe20000004100 */
[----:B------:R3:W4:Y:S02]  /*18b0*/  LDG.E.64 R26, desc[UR20][R32.64+-0x8] ;  /* 0xfffff814201a7981 */ /* 0x000724000c1e1b00 */
[----:B------:R-:W2:Y:S01]  /*18c0*/  MUFU.EX2 R6, R13 ;  /* 0x0000000d00067308 */ /* 0x000ea20000000800 */
[----:B------:R-:W-:Y:S01]  /*18d0*/  SHF.R.U32.HI R4, RZ, 0x10, R5 ;  /* 0x00000010ff047819 */ /* 0x000fe20000011605 */
[C---:B0-----:R-:W-:Y:S01]  /*18e0*/  FMUL.FTZ R69, R78.reuse, R69 ;  /* 0x000000454e457220 */ /* 0x041fe20000410000 */
[----:B-1----:R-:W-:Y:S01]  /*18f0*/  FMUL.FTZ R78, R78, R11 ;  /* 0x0000000b4e4e7220 */ /* 0x002fe20000410000 */
[----:B------:R-:W-:Y:S01]  /*1900*/  FFMA.FTZ R8, R67, R10, R8 ;  /* 0x0000000a43087223 */ /* 0x000fe20000010008 */
[----:B------:R-:W-:Y:S01]  /*1910*/  FMUL.FTZ R79, R79, R58 ;  /* 0x0000003a4f4f7220 */ /* 0x000fe20000410000 */
[----:B------:R-:W-:Y:S01]  /*1920*/  FADD.FTZ R15, R74, R15 ;  /* 0x0000000f4a0f7221 */ /* 0x000fe20000010000 */
[----:B------:R-:W-:-:S02]  /*1930*/  HADD2.F32 R4, -RZ, R4.H0_H0 ;  /* 0x20000004ff047230 */ /* 0x000fc40000004100 */
[----:B------:R-:W-:Y:S01]  /*1940*/  FADD.FTZ R8, R79, R8 ;  /* 0x000000084f087221 */ /* 0x000fe20000010000 */
[----:B------:R-:W-:Y:S02]  /*1950*/  FMUL.FTZ R10, R78, R15 ;  /* 0x0000000f4e0a7220 */ /* 0x000fe40000410000 */
[----:B------:R-:W-:Y:S01]  /*1960*/  FMUL.FTZ R71, R4, R59 ;  /* 0x0000003b04477220 */ /* 0x000fe20000410000 */
[C---:B--2---:R-:W-:Y:S01]  /*1970*/  FMUL.FTZ R82, R6.reuse, R9 ;  /* 0x0000000906527220 */ /* 0x044fe20000410000 */
[----:B------:R-:W-:Y:S01]  /*1980*/  FMUL.FTZ R83, R6, R83 ;  /* 0x0000005306537220 */ /* 0x000fe20000410000 */
[-C--:B------:R-:W-:Y:S01]  /*1990*/  FMUL.FTZ R6, R78, R8.reuse ;  /* 0x000000084e067220 */ /* 0x080fe20000410000 */
[C---:B------:R-:W-:Y:S01]  /*19a0*/  FFMA.FTZ R10, R69.reuse, R8, R10 ;  /* 0x00000008450a7223 */ /* 0x040fe2000001000a */
[----:B------:R-:W-:Y:S01]  /*19b0*/  FMUL.FTZ R72, R72, R59 ;  /* 0x0000003b48487220 */ /* 0x000fe20000410000 */
[----:B------:R-:W-:Y:S01]  /*19c0*/  FMUL.FTZ R4, R82, R73 ;  /* 0x0000004952047220 */ /* 0x000fe20000410000 */
[----:B------:R-:W-:Y:S01]  /*19d0*/  FFMA.FTZ R15, R69, R15, -R6 ;  /* 0x0000000f450f7223 */ /* 0x000fe20000010806 */
[----:B------:R-:W-:Y:S01]  /*19e0*/  FADD.FTZ R84, R71, R10 ;  /* 0x0000000a47547221 */ /* 0x000fe20000010000 */
[C---:B------:R-:W-:Y:S01]  /*19f0*/  FMUL.FTZ R5, R83.reuse, R73 ;  /* 0x0000004953057220 */ /* 0x040fe20000410000 */
        /* <DEDUP_REMOVED lines=14> */
[----:B------:R-:W5:Y:S01]  /*1ae0*/  SHFL.UP PT, R4, R87, 0x1, RZ ;  /* 0x0420000057047989 */ /* 0x000f6200000e00ff */
        /* <DEDUP_REMOVED lines=10> */
[-C--:B-----5:R-:W-:Y:S01]  /*1b90*/  @P1 FFMA.FTZ R86, R86, R4.reuse, R7 ;  /* 0x0000000456561223 */ /* 0x0a0fe20000010007 */
[----:B------:R-:W-:Y:S01]  /*1ba0*/  @P1 FFMA.FTZ R87, R87, R4, -R6 ;  /* 0x0000000457571223 */ /* 0x000fe20000010806 */
[----:B------:R-:W-:-:S03]  /*1bb0*/  ISETP.GE.AND P1, PT, R77, 0x2, PT ;  /* 0x000000024d00780c */ /* 0x000fc60003f26270 */
        /* <DEDUP_REMOVED lines=12> */
[----:B-----5:R-:W-:-:S03]  /*1c80*/  @P1 FFMA.FTZ R86, R86, R4, R7 ;  /* 0x0000000456561223 */ /* 0x020fc60000010007 */
[----:B------:R-:W-:Y:S02]  /*1c90*/  @P1 FFMA.FTZ R87, R87, R4, -R6 ;  /* 0x0000000457571223 */ /* 0x000fe40000010806 */
[----:B------:R-:W2:Y:S01]  /*1ca0*/  SHFL.UP PT, R5, R86, 0x4, RZ ;  /* 0x0480000056057989 */ /* 0x000ea200000e00ff */
        /* <DEDUP_REMOVED lines=11> */
[-C--:B-----5:R-:W-:Y:S02]  /*1d60*/  @P1 FFMA.FTZ R86, R86, R4.reuse, R7 ;  /* 0x0000000456561223 */ /* 0x0a0fe40000010007 */
[----:B------:R-:W1:Y:S01]  /*1d70*/  SHFL.UP PT, R8, R85, 0x8, RZ ;  /* 0x0500000055087989 */ /* 0x000e6200000e00ff */
[----:B------:R-:W-:-:S03]  /*1d80*/  @P1 FFMA.FTZ R87, R87, R4, -R6 ;  /* 0x0000000457571223 */ /* 0x000fc60000010806 */
[----:B------:R-:W2:Y:S04]  /*1d90*/  SHFL.UP PT, R5, R86, 0x8, RZ ;  /* 0x0500000056057989 */ /* 0x000ea800000e00ff */
[----:B------:R-:W5:Y:S01]  /*1da0*/  SHFL.UP PT, R4, R87, 0x8, RZ ;  /* 0x0500000057047989 */ /* 0x000f6200000e00ff */
[----:B------:R-:W-:Y:S01]  /*1db0*/  ISETP.GE.AND P1, PT, R77, 0x8, PT ;  /* 0x000000084d00780c */ /* 0x000fe20003f26270 */
[-C--:B0-----:R-:W-:Y:S01]  /*1dc0*/  FMUL.FTZ R6, R86, R9.reuse ;  /* 0x0000000956067220 */ /* 0x081fe20000410000 */
[----:B------:R-:W-:-:S04]  /*1dd0*/  FMUL.FTZ R9, R87, R9 ;  /* 0x0000000957097220 */ /* 0x000fc80000410000 */
[-C--:B-1----:R-:W-:Y:S01]  /*1de0*/  FFMA.FTZ R9, R86, R8.reuse, R9 ;  /* 0x0000000856097223 */ /* 0x082fe20000010009 */
[C---:B------:R-:W-:Y:S01]  /*1df0*/  FFMA.FTZ R6, R87.reuse, R8, -R6 ;  /* 0x0000000857067223 */ /* 0x040fe20000010806 */
[----:B--2---:R-:W-:-:S05]  /*1e00*/  FMUL.FTZ R7, R87, R5 ;  /* 0x0000000557077220 */ /* 0x004fca0000410000 */
[----:B------:R-:W-:Y:S01]  /*1e10*/  @P1 FADD.FTZ R84, R84, R9 ;  /* 0x0000000954541221 */ /* 0x000fe20000010000 */
[----:B------:R-:W-:Y:S01]  /*1e20*/  @P1 FADD.FTZ R85, R85, R6 ;  /* 0x0000000655551221 */ /* 0x000fe20000010000 */
[C---:B------:R-:W-:Y:S01]  /*1e30*/  FMUL.FTZ R6, R86.reuse, R5 ;  /* 0x0000000556067220 */ /* 0x040fe20000410000 */
[-C--:B-----5:R-:W-:Y:S02]  /*1e40*/  @P1 FFMA.FTZ R86, R86, R4.reuse, R7 ;  /* 0x0000000456561223 */ /* 0x0a0fe40000010007 */
[----:B------:R-:W0:Y:S01]  /*1e50*/  SHFL.UP PT, R12, R84, 0x10, RZ ;  /* 0x06000000540c7989 */ /* 0x000e2200000e00ff */
[----:B------:R-:W-:-:S03]  /*1e60*/  @P1 FFMA.FTZ R87, R87, R4, -R6 ;  /* 0x0000000457571223 */ /* 0x000fc60000010806 */
[----:B------:R-:W1:Y:S04]  /*1e70*/  SHFL.UP PT, R5, R85, 0x10, RZ ;  /* 0x0600000055057989 */ /* 0x000e6800000e00ff */
[----:B------:R-:W2:Y:S04]  /*1e80*/  SHFL.UP PT, R4, R86, 0x10, RZ ;  /* 0x0600000056047989 */ /* 0x000ea800000e00ff */
[----:B------:R-:W5:Y:S01]  /*1e90*/  SHFL.UP PT, R13, R87, 0x10, RZ ;  /* 0x06000000570d7989 */ /* 0x000f6200000e00ff */
[----:B------:R-:W-:Y:S01]  /*1ea0*/  HFMA2 R8, -RZ, RZ, 1.875, 0 ;  /* 0x3f800000ff087431 */ /* 0x000fe200000001ff */
[----:B------:R-:W-:-:S02]  /*1eb0*/  CS2R R10, SRZ ;  /* 0x00000000000a7805 */ /* 0x000fc4000001ff00 */
[----:B------:R-:W-:Y:S02]  /*1ec0*/  MOV R9, RZ ;  /* 0x000000ff00097202 */ /* 0x000fe40000000f00 */
[----:B------:R-:W-:-:S04]  /*1ed0*/  ISETP.NE.AND P1, PT, R77, 0x1f, PT ;  /* 0x0000001f4d00780c */ /* 0x000fc80003f25270 */
        /* <DEDUP_REMOVED lines=9> */
[-C--:B-----5:R-:W-:Y:S01]  /*1f70*/  FFMA.FTZ R12, R87, R13.reuse, -R12 ;  /* 0x0000000d570c7223 */ /* 0x0a0fe2000001080c */
        /* <DEDUP_REMOVED lines=10> */
[----:B------:R-:W1:Y:S04]  /*2020*/  SHFL.UP PT, R88, R86, 0x1, RZ ;  /* 0x0420000056587989 */ /* 0x000e6800000e00ff */
[----:B------:R-:W-:Y:S01]  /*2030*/  @P3 LDS.64 R34, [UR7+0x448] ;  /* 0x00044807ff223984 */ /* 0x000fe20008000a00 */
[----:B------:R-:W-:Y:S02]  /*2040*/  FSEL R84, R84, R15, !P1 ;  /* 0x0000000f54547208 */ /* 0x000fe40004800000 */
[----:B0-----:R-:W-:Y:S01]  /*2050*/  FSEL R14, R85, R14, !P1 ;  /* 0x0000000e550e7208 */ /* 0x001fe20004800000 */
[----:B------:R-:W0:Y:S04]  /*2060*/  SHFL.UP PT, R15, R87, 0x1, RZ ;  /* 0x04200000570f7989 */ /* 0x000e2800000e00ff */
[----:B------:R-:W2:Y:S04]  /*2070*/  SHFL.UP PT, R12, R84, 0x1, RZ ;  /* 0x04200000540c7989 */ /* 0x000ea800000e00ff */
[----:B------:R-:W3:Y:S01]  /*2080*/  SHFL.UP PT, R13, R14, 0x1, RZ ;  /* 0x042000000e0d7989 */ /* 0x000ee200000e00ff */
[----:B-1----:R-:W-:-:S02]  /*2090*/  @!P2 MOV R88, R9 ;  /* 0x000000090058a202 */ /* 0x002fc40000000f00 */
[----:B------:R-:W-:Y:S02]  /*20a0*/  LEA R32, P1, R24, R32, 0x1 ;  /* 0x0000002018207211 */ /* 0x000fe400078208ff */
[----:B0-----:R-:W-:Y:S02]  /*20b0*/  @!P2 MOV R15, R8 ;  /* 0x00000008000fa202 */ /* 0x001fe40000000f00 */
[----:B--2---:R-:W-:Y:S02]  /*20c0*/  @!P2 MOV R12, R11 ;  /* 0x0000000b000ca202 */ /* 0x004fe40000000f00 */
[----:B---3--:R-:W-:Y:S01]  /*20d0*/  @!P2 MOV R13, R10 ;  /* 0x0000000a000da202 */ /* 0x008fe20000000f00 */
[-C--:B------:R-:W-:Y:S01]  /*20e0*/  @P3 FMUL.FTZ R90, R34, R88.reuse ;  /* 0x00000058225a3220 */ /* 0x080fe20000410000 */
[----:B------:R-:W-:-:S03]  /*20f0*/  @P3 FMUL.FTZ R85, R35, R88 ;  /* 0x0000005823553220 */ /* 0x000fc60000410000 */
[-C--:B------:R-:W-:Y:S01]  /*2100*/  @P3 FFMA.FTZ R35, R35, R15.reuse, R90 ;  /* 0x0000000f23233223 */ /* 0x080fe2000001005a */
[----:B------:R-:W-:-:S03]  /*2110*/  @P3 FFMA.FTZ R34, R34, R15, -R85 ;  /* 0x0000000f22223223 */ /* 0x000fc60000010855 */
[----:B------:R-:W-:Y:S01]  /*2120*/  @P3 FADD.FTZ R12, R12, R35 ;  /* 0x000000230c0c3221 */ /* 0x000fe20000010000 */
[----:B------:R-:W-:Y:S01]  /*2130*/  @P3 FADD.FTZ R13, R13, R34 ;  /* 0x000000220d0d3221 */ /* 0x000fe20000010000 */
[----:B------:R-:W-:Y:S02]  /*2140*/  IADD3.X R33, PT, PT, R33, R25, RZ, P1, !PT ;  /* 0x0000001921217210 */ /* 0x000fe40000ffe4ff */
[CC--:B------:R-:W-:Y:S01]  /*2150*/  FMUL.FTZ R15, R83.reuse, R12.reuse ;  /* 0x0000000c530f7220 */ /* 0x0c0fe20000410000 */
[-C--:B------:R-:W-:Y:S01]  /*2160*/  FMUL.FTZ R35, R83, R13.reuse ;  /* 0x0000000d53237220 */ /* 0x080fe20000410000 */
[----:B------:R-:W-:Y:S02]  /*2170*/  ISETP.NE.AND P1, PT, R37, RZ, PT ;  /* 0x000000ff2500720c */ /* 0x000fe40003f25270 */
[C---:B------:R-:W-:Y:S01]  /*2180*/  FFMA.FTZ R83, R82.reuse, R13, -R15 ;  /* 0x0000000d52537223 */ /* 0x040fe2000001080f */
[----:B------:R-:W-:Y:S01]  /*2190*/  FFMA.FTZ R12, R82, R12, R35 ;  /* 0x0000000c520c7223 */ /* 0x000fe20000010023 */
[C---:B------:R-:W-:Y:S01]  /*21a0*/  FMUL.FTZ R13, R5.reuse, R11 ;  /* 0x0000000b050d7220 */ /* 0x040fe20000410000 */
[CC--:B------:R-:W-:Y:S01]  /*21b0*/  FMUL.FTZ R15, R5.reuse, R9.reuse ;  /* 0x00000009050f7220 */ /* 0x0c0fe20000410000 */
[-C--:B------:R-:W-:Y:S01]  /*21c0*/  FMUL.FTZ R35, R5, R10.reuse ;  /* 0x0000000a05237220 */ /* 0x080fe20000410000 */
[----:B------:R-:W-:Y:S01]  /*21d0*/  FADD.FTZ R34, R81, R12 ;  /* 0x0000000c51227221 */ /* 0x000fe20000010000 */
[----:B------:R-:W-:Y:S01]  /*21e0*/  FFMA.FTZ R13, R4, R10, -R13 ;  /* 0x0000000a040d7223 */ /* 0x000fe2000001080d */
[----:B------:R-:W-:Y:S01]  /*21f0*/  FADD.FTZ R80, R80, R83 ;  /* 0x0000005350507221 */ /* 0x000fe20000010000 */
[-C--:B------:R-:W-:Y:S01]  /*2200*/  FMUL.FTZ R10, R5, R8.reuse ;  /* 0x00000008050a7220 */ /* 0x080fe20000410000 */
[C---:B------:R-:W-:Y:S01]  /*2210*/  FFMA.FTZ R8, R4.reuse, R8, -R15 ;  /* 0x0000000804087223 */ /* 0x040fe2000001080f */
[C---:B------:R-:W-:Y:S01]  /*2220*/  FMUL.FTZ R15, R73.reuse, R34 ;  /* 0x00000022490f7220 */ /* 0x040fe20000410000 */
[-C--:B------:R-:W-:Y:S01]  /*2230*/  FMUL.FTZ R73, R73, R80.reuse ;  /* 0x0000005049497220 */ /* 0x080fe20000410000 */
[C---:B------:R-:W-:Y:S01]  /*2240*/  FFMA.FTZ R9, R4.reuse, R9, R10 ;  /* 0x0000000904097223 */ /* 0x040fe2000001000a */
[----:B------:R-:W-:Y:S01]  /*2250*/  FFMA.FTZ R12, R4, R11, R35 ;  /* 0x0000000b040c7223 */ /* 0x000fe20000010023 */
[C---:B------:R-:W-:Y:S01]  /*2260*/  FFMA.FTZ R15, R70.reuse, R80, -R15 ;  /* 0x00000050460f7223 */ /* 0x040fe2000001080f */
[----:B------:R-:W0:Y:S01]  /*2270*/  @!P1 LDC.64 R4, c[0x0][0x480] ;  /* 0x00012000ff049b82 */ /* 0x000e220000000a00 */
[----:B------:R-:W-:Y:S01]  /*2280*/  FFMA.FTZ R70, R70, R34, R73 ;  /* 0x0000002246467223 */ /* 0x000fe20000010049 */
[----:B----4-:R-:W-:Y:S01]  /*2290*/  SHF.R.U64 R14, R26, 0x10, R27 ;  /* 0x000000101a0e7819 */ /* 0x010fe2000000121b */
[----:B------:R-:W-:-:S02]  /*22a0*/  FADD.FTZ R76, R76, R15 ;  /* 0x0000000f4c4c7221 */ /* 0x000fc40000010000 */
[----:B------:R-:W-:Y:S01]  /*22b0*/  FADD.FTZ R70, R75, R70 ;  /* 0x000000464b467221 */ /* 0x000fe20000010000 */
[----:B------:R-:W-:Y:S01]  /*22c0*/  FADD.FTZ R10, R6, R13 ;  /* 0x0000000d060a7221 */ /* 0x000fe20000010000 */
[----:B------:R-:W-:Y:S02]  /*22d0*/  HADD2.F32 R14, -RZ, R14.H0_H0 ;  /* 0x2000000eff0e7230 */ /* 0x000fe40000004100 */
[C---:B------:R-:W-:Y:S01]  /*22e0*/  FMUL.FTZ R6, R68.reuse, R76 ;  /* 0x0000004c44067220 */ /* 0x040fe20000410000 */
[----:B------:R-:W-:Y:S01]  /*22f0*/  FMUL.FTZ R13, R68, R70 ;  /* 0x00000046440d7220 */ /* 0x000fe20000410000 */
[----:B------:R-:W-:Y:S01]  /*2300*/  SHF.R.U32.HI R11, RZ, 0x10, R27 ;  /* 0x00000010ff0b7819 */ /* 0x000fe2000001161b */
[----:B------:R-:W-:Y:S02]  /*2310*/  HADD2.F32 R26, -RZ, R26.H0_H0 ;  /* 0x2000001aff1a7230 */ /* 0x000fe40000004100 */
[----:B------:R-:W-:Y:S01]  /*2320*/  FMUL.FTZ R35, R14, R34 ;  /* 0x000000220e237220 */ /* 0x000fe20000410000 */
[C---:B------:R-:W-:Y:S01]  /*2330*/  FFMA.FTZ R6, R67.reuse, R70, R6 ;  /* 0x0000004643067223 */ /* 0x040fe20000010006 */
[----:B------:R-:W-:Y:S01]  /*2340*/  LEA R30, P2, R22, R30, 0x1 ;  /* 0x0000001e161e7211 */ /* 0x000fe200078408ff */
[----:B------:R-:W-:Y:S01]  /*2350*/  FFMA.FTZ R13, R67, R76, -R13 ;  /* 0x0000004c430d7223 */ /* 0x000fe2000001080d */
[----:B------:R-:W-:-:S02]  /*2360*/  HADD2.F32 R15, -RZ, R11.H0_H0 ;  /* 0x2000000bff0f7230 */ /* 0x000fc40000004100 */
[----:B------:R-:W-:Y:S01]  /*2370*/  FFMA.FTZ R80, R26, R80, -R35 ;  /* 0x000000501a507223 */ /* 0x000fe20000010823 */
[----:B------:R-:W-:Y:S01]  /*2380*/  FADD.FTZ R79, R79, R6 ;  /* 0x000000064f4f7221 */ /* 0x000fe20000010000 */
[----:B------:R-:W-:Y:S01]  /*2390*/  IADD3.X R31, PT, PT, R31, R23, RZ, P2, !PT ;  /* 0x000000171f1f7210 */ /* 0x000fe200017fe4ff */
[----:B------:R-:W-:Y:S01]  /*23a0*/  FADD.FTZ R11, R7, R12 ;  /* 0x0000000c070b7221 */ /* 0x000fe20000010000 */
[----:B------:R-:W-:Y:S01]  /*23b0*/  FADD.FTZ R35, R74, R13 ;  /* 0x0000000d4a237221 */ /* 0x000fe20000010000 */
[C---:B------:R-:W-:Y:S01]  /*23c0*/  @!P1 IADD3 R12, P2, PT, R41.reuse, R62, RZ ;  /* 0x0000003e290c9210 */ /* 0x040fe20007f5e0ff */
[----:B------:R-:W-:Y:S01]  /*23d0*/  FMUL.FTZ R6, R78, R79 ;  /* 0x0000004f4e067220 */ /* 0x000fe20000410000 */
[----:B------:R-:W-:Y:S01]  /*23e0*/  SHF.R.U64 R7, R28, 0x10, R29 ;  /* 0x000000101c077819 */ /* 0x000fe2000000121d */
[----:B------:R-:W-:Y:S01]  /*23f0*/  FMUL.FTZ R78, R78, R35 ;  /* 0x000000234e4e7220 */ /* 0x000fe20000410000 */
[----:B------:R-:W-:Y:S02]  /*2400*/  @!P1 LEA.HI.X.SX32 R13, R41, RZ, 0x1, P2 ;  /* 0x000000ff290d9211 */ /* 0x000fe400010f0eff */
[----:B0-----:R-:W-:-:S02]  /*2410*/  @!P1 LEA R4, P2, R12, R4, 0x4 ;  /* 0x000000040c049211 */ /* 0x001fc400078420ff */
[----:B------:R-:W-:Y:S01]  /*2420*/  SHF.R.U32.HI R14, RZ, 0x10, R29 ;  /* 0x00000010ff0e7819 */ /* 0x000fe2000001161d */
[C---:B------:R-:W-:Y:S01]  /*2430*/  FFMA.FTZ R78, R69.reuse, R79, R78 ;  /* 0x0000004f454e7223 */ /* 0x040fe2000001004e */
[----:B------:R-:W-:Y:S01]  /*2440*/  HADD2.F32 R26, -RZ, R7.H0_H0 ;  /* 0x20000007ff1a7230 */ /* 0x000fe20000004100 */
[----:B------:R-:W-:Y:S01]  /*2450*/  UIADD3 UR4, UPT, UPT, UR4, 0x1, URZ ;  /* 0x0000000104047890 */ /* 0x000fe2000fffe0ff */
[----:B------:R-:W-:Y:S01]  /*2460*/  FFMA.FTZ R7, R69, R35, -R6 ;  /* 0x0000002345077223 */ /* 0x000fe20000010806 */
[----:B------:R-:W-:Y:S01]  /*2470*/  @!P1 LEA.HI.X R5, R12, R5, R13, 0x4, P2 ;  /* 0x000000050c059211 */ /* 0x000fe200010f240d */
[----:B------:R-:W-:Y:S02]  /*2480*/  HADD2.F32 R12, -RZ, R14.H0_H0 ;  /* 0x2000000eff0c7230 */ /* 0x000fe40000004100 */
[----:B------:R-:W-:Y:S01]  /*2490*/  FADD.FTZ R71, R71, R78 ;  /* 0x0000004e47477221 */ /* 0x000fe20000010000 */
[----:B------:R-:W-:Y:S01]  /*24a0*/  UISETP.GE.AND UP0, UPT, UR4, UR10, UPT ;  /* 0x0000000a0400728c */ /* 0x000fe2000bf06270 */
[----:B------:R-:W-:Y:S01]  /*24b0*/  FADD.FTZ R72, R72, R7 ;  /* 0x0000000748487221 */ /* 0x000fe20000010000 */
[----:B------:R-:W-:-:S02]  /*24c0*/  HADD2.F32 R14, -RZ, R27.H0_H0 ;  /* 0x2000001bff0e7230 */ /* 0x000fc40000004100 */
[----:B------:R-:W-:Y:S01]  /*24d0*/  FMUL.FTZ R15, R15, R70 ;  /* 0x000000460f0f7220 */ /* 0x000fe20000410000 */
[----:B------:R-:W-:Y:S02]  /*24e0*/  HADD2.F32 R7, -RZ, R28.H0_H0 ;  /* 0x2000001cff077230 */ /* 0x000fe40000004100 */
[----:B------:R-:W-:Y:S01]  /*24f0*/  FMUL.FTZ R6, R26, R79 ;  /* 0x0000004f1a067220 */ /* 0x000fe20000410000 */
[----:B------:R-:W-:Y:S02]  /*2500*/  HADD2.F32 R29, -RZ, R29.H0_H0 ;  /* 0x2000001dff1d7230 */ /* 0x000fe40000004100 */
        /* <DEDUP_REMOVED lines=15> */
.L_x_2488:
[----:B--2---:R-:W0:Y:S01]  /*2600*/  F2F.F16.F32 R4, R64 ;  /* 0x0000004000047304 */ /* 0x004e220000200800 */
        /* <DEDUP_REMOVED lines=11> */
[----:B------:R-:W-:Y:S02]  /*26c0*/  IADD3 R44, P3, PT, R44, 0x100, RZ ;  /* 0x000001002c2c7810 */ /* 0x000fe40007f7e0ff */
[----:B------:R-:W-:Y:S02]  /*26d0*/  IADD3 R42, P4, PT, R42, 0x100, RZ ;  /* 0x000001002a2a7810 */ /* 0x000fe40007f9e0ff */
[----:B------:R-:W-:Y:S02]  /*26e0*/  IADD3.X R51, PT, PT, RZ, R51, RZ, P1, !PT ;  /* 0x00000033ff337210 */ /* 0x000fe40000ffe4ff */
[----:B------:R-:W-:Y:S01]  /*26f0*/  IADD3.X R53, PT, PT, RZ, R53, RZ, P2, !PT ;  /* 0x00000035ff357210 */ /* 0x000fe200017fe4ff */
[----:B------:R-:W2:Y:S01]  /*2700*/  F2F.F16.F32 R65, R65 ;  /* 0x0000004100417304 */ /* 0x000ea20000200800 */
[----:B------:R-:W-:-:S02]  /*2710*/  IADD3.X R49, PT, PT, RZ, R49, RZ, P3, !PT ;  /* 0x00000031ff317210 */ /* 0x000fc40001ffe4ff */
[----:B------:R-:W-:Y:S02]  /*2720*/  IADD3.X R47, PT, PT, RZ, R47, RZ, P4, !PT ;  /* 0x0000002fff2f7210 */ /* 0x000fe400027fe4ff */
[----:B0-----:R-:W-:-:S04]  /*2730*/  PRMT R7, R60, 0x5410, R61 ;  /* 0x000054103c077816 */ /* 0x001fc8000000003d */
[----:B------:R-:W-:Y:S02]  /*2740*/  LOP3.LUT R5, R7, R5, RZ, 0xfc, !PT ;  /* 0x0000000507057212 */ /* 0x000fe400078efcff */
[----:B------:R-:W-:Y:S02]  /*2750*/  LEA.HI.X R7, R9, R3, R8, 0x1, P0 ;  /* 0x0000000309077211 */ /* 0x000fe400000f0c08 */
[----:B--2---:R-:W-:Y:S02]  /*2760*/  LOP3.LUT R4, R4, R65, RZ, 0xfc, !PT ;  /* 0x0000004104047212 */ /* 0x004fe400078efcff */
[----:B-1----:R-:W-:-:S03]  /*2770*/  ISETP.GE.AND P0, PT, R43, UR4, PT ;  /* 0x000000042b007c0c */ /* 0x002fc6000bf06270 */
[----:B------:R0:W-:Y:S10]  /*2780*/  STG.E.64 desc[UR20][R6.64], R4 ;  /* 0x0000000406007986 */ /* 0x0001f4000c101b14 */
[----:B------:R-:W-:Y:S05]  /*2790*/  @!P0 BRA `(.L_x_2490) ;  /* 0xffffffe000148947 */ /* 0x000fea000383ffff */
[----:B------:R-:W-:Y:S05]  /*27a0*/  EXIT ;  /* 0x000000000000794d */ /* 0x000fea0003800000 */
.L_x_2491:
        /* <DEDUP_REMOVED lines=13> */
.L_x_5076:


//--------------------- .text._Z25selective_scan_fwd_kernelI32Selective_Scan_fwd_kernel_traitsILi32ELi4ELi1ELb1ELb1ELb1ELb1EN3c104HalfENS1_7complexIfEEEEv13SSMParamsBase --------------------------
	.section	.text._Z25selective_scan_fwd_kernelI32Selective_Scan_fwd_kernel_traitsILi32ELi4ELi1ELb1ELb1ELb1ELb1EN3c104HalfENS1_7complexIfEEEEv13SSMParamsBase,"ax",@progbits
	.align	128
        .global         _Z25selective_scan_fwd_kernelI32Selective_Scan_fwd_kernel_traitsILi32ELi4ELi1ELb1ELb1ELb1ELb1EN3c104HalfENS1_7complexIfEEEEv13SSMParamsBase
        .type           _Z25selective_scan_fwd_kernelI32Selective_Scan_fwd_kernel_traitsILi32ELi4ELi1ELb1ELb1ELb1ELb1EN3c104HalfENS1_7complexIfEEEEv13SSMParamsBase,@function
        .size           _Z25selective_scan_fwd_kernelI32Selective_Scan_fwd_kernel_traitsILi32ELi4ELi1ELb1ELb1ELb1ELb1EN3c104HalfENS1_7complexIfEEEEv13SSMParamsBase,(.L_x_5077 - _Z25selective_scan_fwd_kernelI32Selective_Scan_fwd_kernel_traitsILi32ELi4ELi1ELb1ELb1ELb1ELb1EN3c104HalfENS1_7complexIfEEEEv13SSMParamsBase)
        .other          _Z25selective_scan_fwd_kernelI32Selective_Scan_fwd_kernel_traitsILi32ELi4ELi1ELb1ELb1ELb1ELb1EN3c104HalfENS1_7complexIfEEEEv13SSMParamsBase,@"STO_CUDA_ENTRY STV_DEFAULT"
_Z25selective_scan_fwd_kernelI32Selective_Scan_fwd_kernel_traitsILi32ELi4ELi1ELb1ELb1ELb1ELb1EN3c104HalfENS1_7complexIfEEEEv13SSMParamsBase:
.text._Z25selective_scan_fwd_kernelI32Selective_Scan_fwd_kernel_traitsILi32ELi4ELi1ELb1ELb1ELb1ELb1EN3c104HalfENS1_7complexIfEEEEv13SSMParamsBase:
        /* <DEDUP_REMOVED lines=11> */
[----:B------:R-:W3:Y:S01]  /*00b0*/  LDCU.64 UR18, c[0x0][0x3d0] ;  /* 0x00007a00ff1277ac */ /* 0x000ee20008000a00 */
[----:B0-----:R-:W-:-:S06]  /*00c0*/  IABS R9, R10 ;  /* 0x0000000a00097213 */ /* 0x001fcc0000000000 */
        /* <DEDUP_REMOVED lines=37> */
[----:B------:R-:W-:Y:S01]  /*0320*/  @P0 IADD3 R7, PT, PT, R7, 0x1, RZ ;  /* 0x0000000107070810 */ /* 0x000fe20007ffe0ff */
[----:B------:R-:W-:-:S03]  /*0330*/  UIMAD.WIDE.U32 UR4, UR22, UR8, URZ ;  /* 0x00000008160472a5 */ /* 0x000fc6000f8e00ff */
[----:B------:R-:W-:Y:S01]  /*0340*/  MOV R8, R7 ;  /* 0x0000000700087202 */ /* 0x000fe20000000f00 */
[----:B------:R-:W-:-:S03]  /*0350*/  UIMAD.WIDE.U32 UR6, UR22, UR12, URZ ;  /* 0x0000000c160672a5 */ /* 0x000fc6000f8e00ff */
[----:B------:R-:W-:Y:S01]  /*0360*/  @!P2 IADD3 R8, PT, PT, -R8, RZ, RZ ;  /* 0x000000ff0808a210 */ /* 0x000fe20007ffe1ff */
[----:B------:R-:W-:Y:S01]  /*0370*/  UIMAD UR9, UR22, UR9, UR5 ;  /* 0x00000009160972a4 */ /* 0x000fe2000f8e0205 */
[----:B------:R-:W-:Y:S02]  /*0380*/  @!P1 LOP3.LUT R8, RZ, R10, RZ, 0x33, !PT ;  /* 0x0000000aff089212 */ /* 0x000fe400078e33ff */
[----:B------:R-:W0:Y:S01]  /*0390*/  LDC R10, c[0x0][0x384] ;  /* 0x0000e100ff0a7b82 */ /* 0x000e220000000800 */
[----:B------:R-:W-:Y:S01]  /*03a0*/  UIMAD UR8, UR22, UR13, UR7 ;  /* 0x0000000d160872a4 */ /* 0x000fe2000f8e0207 */
[----:B------:R-:W-:Y:S02]  /*03b0*/  MOV R3, UR5 ;  /* 0x0000000500037c02 */ /* 0x000fe40008000f00 */
[----:B------:R-:W-:Y:S02]  /*03c0*/  ISETP.GE.AND P0, PT, R51, 0x1, PT ;  /* 0x000000013300780c */ /* 0x000fe40003f06270 */
[----:B------:R-:W-:-:S02]  /*03d0*/  MOV R2, UR4 ;  /* 0x0000000400027c02 */ /* 0x000fc40008000f00 */
[----:B------:R-:W-:Y:S02]  /*03e0*/  MOV R3, UR9 ;  /* 0x0000000900037c02 */ /* 0x000fe40008000f00 */
[----:B---3--:R-:W-:Y:S02]  /*03f0*/  MOV R5, UR7 ;  /* 0x0000000700057c02 */ /* 0x008fe40008000f00 */
[----:B------:R-:W-:Y:S02]  /*0400*/  MOV R4, UR6 ;  /* 0x0000000600047c02 */ /* 0x000fe40008000f00 */
[----:B------:R-:W-:Y:S01]  /*0410*/  MOV R5, UR8 ;  /* 0x0000000800057c02 */ /* 0x000fe20008000f00 */
[C---:B------:R-:W-:Y:S01]  /*0420*/  IMAD.WIDE.U32 R2, R13.reuse, UR10, R2 ;  /* 0x0000000a0d027c25 */ /* 0x040fe2000f8e0002 */
[----:B------:R-:W-:Y:S02]  /*0430*/  UIMAD.WIDE.U32 UR4, UR22, UR16, URZ ;  /* 0x00000010160472a5 */ /* 0x000fe4000f8e00ff */
[----:B------:R-:W-:Y:S01]  /*0440*/  UIMAD.WIDE.U32 UR6, UR22, UR18, URZ ;  /* 0x00000012160672a5 */ /* 0x000fe2000f8e00ff */
[----:B------:R-:W-:Y:S01]  /*0450*/  IMAD.WIDE.U32 R4, R13, UR14, R4 ;  /* 0x0000000e0d047c25 */ /* 0x000fe2000f8e0004 */
[----:B--2---:R-:W-:Y:S01]  /*0460*/  LEA R52, P3, R2, R52, 0x1 ;  /* 0x0000003402347211 */ /* 0x004fe200078608ff */
[----:B------:R-:W-:-:S02]  /*0470*/  UIMAD UR5, UR22, UR17, UR5 ;  /* 0x00000011160572a4 */ /* 0x000fc4000f8e0205 */
[C---:B------:R-:W-:Y:S01]  /*0480*/  IMAD R55, R13.reuse, UR11, R3 ;  /* 0x0000000b0d377c24 */ /* 0x040fe2000f8e0203 */
[----:B------:R-:W-:Y:S01]  /*0490*/  UIMAD UR7, UR22, UR19, UR7 ;  /* 0x00000013160772a4 */ /* 0x000fe2000f8e0207 */
[----:B------:R-:W-:Y:S01]  /*04a0*/  IMAD R57, R13, UR15, R5 ;  /* 0x0000000f0d397c24 */ /* 0x000fe2000f8e0205 */
[----:B------:R-:W-:Y:S02]  /*04b0*/  SHF.R.S32.HI R3, RZ, 0x1f, R8 ;  /* 0x0000001fff037819 */ /* 0x000fe40000011408 */
[----:B------:R-:W-:Y:S01]  /*04c0*/  LEA.HI.X R55, R2, R53, R55, 0x1, P3 ;  /* 0x0000003502377211 */ /* 0x000fe200018f0c37 */
[----:B-1--4-:R-:W-:Y:S07]  /*04d0*/  @!P0 EXIT ;  /* 0x000000000000894d */ /* 0x012fee0003800000 */
[----:B------:R-:W1:Y:S01]  /*04e0*/  LDC.64 R28, c[0x0][0x438] ;  /* 0x00010e00ff1c7b82 */ /* 0x000e620000000a00 */
[CC--:B------:R-:W-:Y:S01]  /*04f0*/  IMAD R9, R3.reuse, R20.reuse, RZ ;  /* 0x0000001403097224 */ /* 0x0c0fe200078e02ff */
[----:B------:R-:W2:Y:S01]  /*0500*/  S2R R45, SR_TID.X ;  /* 0x00000000002d7919 */ /* 0x000ea20000002100 */
[----:B------:R-:W-:Y:S01]  /*0510*/  IMAD.WIDE.U32 R6, R8, R20, UR6 ;  /* 0x0000000608067e25 */ /* 0x000fe2000f8e0014 */
[----:B------:R-:W-:Y:S01]  /*0520*/  LEA R54, P0, R4, R14, 0x1 ;  /* 0x0000000e04367211 */ /* 0x000fe200078008ff */
[----:B------:R-:W3:Y:S02]  /*0530*/  LDCU UR6, c[0x0][0x38c] ;  /* 0x00007180ff0677ac */ /* 0x000ee40008000800 */
[----:B------:R-:W-:Y:S01]  /*0540*/  IMAD R9, R8, R21, R9 ;  /* 0x0000001508097224 */ /* 0x000fe200078e0209 */
[----:B------:R-:W4:Y:S01]  /*0550*/  LDC.64 R24, c[0x0][0x428] ;  /* 0x00010a00ff187b82 */ /* 0x000f220000000a00 */
[----:B------:R-:W-:Y:S01]  /*0560*/  IMAD R5, R3, R16, RZ ;  /* 0x0000001003057224 */ /* 0x000fe200078e02ff */
[----:B------:R-:W-:Y:S01]  /*0570*/  LEA R58, P2, R6, R22, 0x1 ;  /* 0x00000016063a7211 */ /* 0x000fe200078408ff */
[----:B------:R-:W-:Y:S01]  /*0580*/  IMAD.WIDE.U32 R2, R8, R16, UR4 ;  /* 0x0000000408027e25 */ /* 0x000fe2000f8e0010 */
[----:B------:R-:W-:Y:S01]  /*0590*/  IADD3 R61, PT, PT, R7, R9, RZ ;  /* 0x00000009073d7210 */ /* 0x000fe20007ffe0ff */
[----:B------:R-:W-:Y:S01]  /*05a0*/  UMOV UR4, 0x400 ;  /* 0x0000040000047882 */ /* 0x000fe20000000000 */
[----:B------:R-:W-:Y:S01]  /*05b0*/  LEA.HI.X R57, R4, R15, R57, 0x1, P0 ;  /* 0x0000000f04397211 */ /* 0x000fe200000f0c39 */
[----:B------:R-:W-:Y:S01]  /*05c0*/  IMAD R5, R8, R17, R5 ;  /* 0x0000001108057224 */ /* 0x000fe200078e0205 */
[----:B------:R-:W2:Y:S01]  /*05d0*/  LDC.64 R26, c[0x0][0x418] ;  /* 0x00010600ff1a7b82 */ /* 0x000ea20000000a00 */
[----:B------:R-:W-:Y:S01]  /*05e0*/  LEA.HI.X R61, R6, R23, R61, 0x1, P2 ;  /* 0x00000017063d7211 */ /* 0x000fe200010f0c3d */
[----:B0-----:R-:W-:Y:S01]  /*05f0*/  IMAD R8, R10, UR22, R13 ;  /* 0x000000160a087c24 */ /* 0x001fe2000f8e020d */
[----:B------:R-:W-:Y:S01]  /*0600*/  LEA R56, P1, R2, R18, 0x1 ;  /* 0x0000001202387211 */ /* 0x000fe200078208ff */
[----:B------:R-:W0:Y:S01]  /*0610*/  LDCU.U8 UR11, c[0x0][0x39e] ;  /* 0x000073c0ff0b77ac */ /* 0x000e220008000000 */
[----:B------:R-:W-:Y:S01]  /*0620*/  IADD3 R59, PT, PT, R3, R5, RZ ;  /* 0x00000005033b7210 */ /* 0x000fe20007ffe0ff */
[----:B------:R-:W-:-:S02]  /*0630*/  IMAD R51, R8, R51, RZ ;  /* 0x0000003308337224 */ /* 0x000fc400078e02ff */
[----:B------:R-:W0:Y:S01]  /*0640*/  LDC.64 R20, c[0x0][0x430] ;  /* 0x00010c00ff147b82 */ /* 0x000e220000000a00 */
[----:B-1----:R-:W-:Y:S01]  /*0650*/  IMAD.WIDE.U32 R6, R13, R28, RZ ;  /* 0x0000001c0d067225 */ /* 0x002fe200078e00ff */
[----:B------:R-:W-:-:S03]  /*0660*/  LEA.HI.X R59, R2, R19, R59, 0x1, P1 ;  /* 0x00000013023b7211 */ /* 0x000fc600008f0c3b */
[----:B------:R-:W-:Y:S02]  /*0670*/  IMAD R7, R13, R29, R7 ;  /* 0x0000001d0d077224 */ /* 0x000fe400078e0207 */
[----:B---3--:R-:W-:Y:S01]  /*0680*/  IMAD R51, R51, UR6, RZ ;  /* 0x0000000633337c24 */ /* 0x008fe2000f8e02ff */
[----:B------:R-:W1:Y:S01]  /*0690*/  LDC.64 R46, c[0x0][0x3a0] ;  /* 0x0000e800ff2e7b82 */ /* 0x000e620000000a00 */
[----:B----4-:R-:W-:-:S04]  /*06a0*/  IMAD.WIDE.U32 R2, R13, R24, RZ ;  /* 0x000000180d027225 */ /* 0x010fc800078e00ff */
[----:B------:R-:W-:-:S03]  /*06b0*/  IMAD R3, R13, R25, R3 ;  /* 0x000000190d037224 */ /* 0x000fc600078e0203 */
[----:B------:R-:W3:Y:S01]  /*06c0*/  LDC.64 R34, c[0x0][0x440] ;  /* 0x00011000ff227b82 */ /* 0x000ee20000000a00 */
[----:B--2---:R-:W-:-:S04]  /*06d0*/  IMAD.WIDE.U32 R4, R13, R26, RZ ;  /* 0x0000001a0d047225 */ /* 0x004fc800078e00ff */
[----:B------:R-:W-:-:S03]  /*06e0*/  IMAD R5, R13, R27, R5 ;  /* 0x0000001b0d057224 */ /* 0x000fc600078e0205 */
[----:B------:R-:W2:Y:S01]  /*06f0*/  LDC.64 R14, c[0x0][0x420] ;  /* 0x00010800ff0e7b82 */ /* 0x000ea20000000a00 */
[----:B0-----:R-:W-:-:S04]  /*0700*/  IMAD.WIDE.U32 R22, R20, UR22, R6 ;  /* 0x0000001614167c25 */ /* 0x001fc8000f8e0006 */
[----:B------:R-:W-:Y:S02]  /*0710*/  IMAD R50, R21, UR22, R23 ;  /* 0x0000001615327c24 */ /* 0x000fe4000f8e0217 */
[----:B------:R-:W-:Y:S01]  /*0720*/  IMAD.WIDE.U32 R20, R45, 0x10, RZ ;  /* 0x000000102d147825 */ /* 0x000fe200078e00ff */
[----:B------:R-:W0:Y:S03]  /*0730*/  LDC.64 R48, c[0x0][0x410] ;  /* 0x00010400ff307b82 */ /* 0x000e260000000a00 */
[----:B-1----:R-:W-:Y:S01]  /*0740*/  IMAD.WIDE.U32 R8, R13, R46, RZ ;  /* 0x0000002e0d087225 */ /* 0x002fe200078e00ff */
[----:B------:R-:W-:-:S03]  /*0750*/  LOP3.LUT R53, R20, 0x8, RZ, 0xfc, !PT ;  /* 0x0000000814357812 */ /* 0x000fc600078efcff */
[----:B------:R-:W-:Y:S01]  /*0760*/  IMAD R47, R13, R47, R9 ;  /* 0x0000002f0d2f7224 */ /* 0x000fe200078e0209 */
[----:B------:R-:W1:Y:S01]  /*0770*/  S2UR UR5, SR_CgaCtaId ;  /* 0x00000000000579c3 */ /* 0x000e620000008800 */
[----:B---3--:R-:W-:-:S04]  /*0780*/  LEA R46, P0, R8, R34, 0x3 ;  /* 0x00000022082e7211 */ /* 0x008fc800078018ff */
[----:B------:R-:W-:-:S03]  /*0790*/  LEA.HI.X R47, R8, R35, R47, 0x3, P0 ;  /* 0x00000023082f7211 */ /* 0x000fc600000f1c2f */
[----:B------:R-:W3:Y:S01]  /*07a0*/  LDC.64 R18, c[0x0][0x478] ;  /* 0x00011e00ff127b82 */ /* 0x000ee20000000a00 */
[----:B--2---:R-:W-:-:S07]  /*07b0*/  IMAD.WIDE.U32 R26, R14, UR22, R2 ;  /* 0x000000160e1a7c25 */ /* 0x004fce000f8e0002 */
[----:B------:R-:W2:Y:S01]  /*07c0*/  LDC.64 R16, c[0x0][0x488] ;  /* 0x00012200ff107b82 */ /* 0x000ea20000000a00 */
[----:B0-----:R-:W-:-:S04]  /*07d0*/  IMAD.WIDE.U32 R24, R48, UR22, R4 ;  /* 0x0000001630187c25 */ /* 0x001fc8000f8e0004 */
[----:B------:R-:W-:Y:S02]  /*07e0*/  IMAD R48, R15, UR22, R27 ;  /* 0x000000160f307c24 */ /* 0x000fe4000f8e021b */
[----:B------:R-:W-:Y:S01]  /*07f0*/  IMAD R49, R49, UR22, R25 ;  /* 0x0000001631317c24 */ /* 0x000fe2000f8e0219 */
[----:B------:R-:W0:Y:S01]  /*0800*/  LDC.64 R10, c[0x0][0x490] ;  /* 0x00012400ff0a7b82 */ /* 0x000e220000000a00 */
[----:B-1----:R-:W-:-:S04]  /*0810*/  ULEA UR4, UR5, UR4, 0x18 ;  /* 0x0000000405047291 */ /* 0x002fc8000f8ec0ff */
[----:B------:R-:W-:-:S03]  /*0820*/  UIADD3 UR6, UPT, UPT, UR4, 0x460, URZ ;  /* 0x0000046004067890 */ /* 0x000fc6000fffe0ff */
[----:B------:R-:W1:Y:S01]  /*0830*/  LDC.64 R32, c[0x0][0x3e0] ;  /* 0x0000f800ff207b82 */ /* 0x000e620000000a00 */
[----:B---3--:R-:W-:Y:S01]  /*0840*/  IMAD.WIDE.U32 R18, R45, 0x8, R18 ;  /* 0x000000082d127825 */ /* 0x008fe200078e0012 */
[----:B------:R-:W-:-:S06]  /*0850*/  UMOV UR4, URZ ;  /* 0x000000ff00047c82 */ /* 0x000fcc0008000000 */
[----:B------:R-:W3:Y:S01]  /*0860*/  LDC.64 R30, c[0x0][0x3c0] ;  /* 0x0000f000ff1e7b82 */ /* 0x000ee20000000a00 */
[----:B--2---:R-:W-:-:S07]  /*0870*/  IMAD.WIDE.U32 R16, R45, 0x8, R16 ;  /* 0x000000082d107825 */ /* 0x004fce00078e0010 */
[----:B------:R-:W2:Y:S01]  /*0880*/  LDC.64 R28, c[0x0][0x3a8] ;  /* 0x0000ea00ff1c7b82 */ /* 0x000ea20000000a00 */
[----:B0-----:R-:W-:Y:S01]  /*0890*/  IMAD.WIDE.U32 R2, R45, 0x8, R10 ;  /* 0x000000082d027825 */ /* 0x001fe200078e000a */
[----:B-1----:R-:W-:Y:S02]  /*08a0*/  SHF.L.U64.HI R33, R32, 0x1, R33 ;  /* 0x0000000120217819 */ /* 0x002fe40000010221 */
[----:B---3--:R-:W-:Y:S02]  /*08b0*/  SHF.L.U64.HI R31, R30, 0x1, R31 ;  /* 0x000000011e1f7819 */ /* 0x008fe4000001021f */
[----:B--2---:R-:W-:-:S07]  /*08c0*/  SHF.L.U64.HI R29, R28, 0x3, R29 ;  /* 0x000000031c1d7819 */ /* 0x004fce000001021d */
.L_x_2504:
        /* <DEDUP_REMOVED lines=14> */
[----:B------:R-:W-:Y:S02]  /*09b0*/  PRMT R8, R8, 0x5410, R9 ;  /* 0x0000541008087816 */ /* 0x000fe40000000009 */
        /* <DEDUP_REMOVED lines=11> */
[--C-:B------:R-:W-:Y:S02]  /*0a70*/  HADD2.F32 R7, -RZ, R8.reuse.H0_H0 ;  /* 0x20000008ff077230 */ /* 0x100fe40000004100 */
[----:B------:R-:W-:Y:S01]  /*0a80*/  FADD.FTZ R64, R37, R44 ;  /* 0x0000002c25407221 */ /* 0x000fe20000010000 */
[----:B------:R-:W-:Y:S02]  /*0a90*/  HADD2.F32 R11, -RZ, R8.H1_H1 ;  /* 0x30000008ff0b7230 */ /* 0x000fe40000004100 */
[----:B------:R-:W-:Y:S01]  /*0aa0*/  FMUL.FTZ R69, R5, R66 ;  /* 0x0000004205457220 */ /* 0x000fe20000410000 */
[----:B------:R-:W-:Y:S01]  /*0ab0*/  FMUL.FTZ R71, R9, R62 ;  /* 0x0000003e09477220 */ /* 0x000fe20000410000 */
[----:B------:R-:W-:Y:S01]  /*0ac0*/  FMUL.FTZ R70, R7, R60 ;  /* 0x0000003c07467220 */ /* 0x000fe20000410000 */
[----:B------:R-:W-:Y:S01]  /*0ad0*/  FMUL.FTZ R72, R11, R64 ;  /* 0x000000400b487220 */ /* 0x000fe20000410000 */
[----:B------:R-:W-:Y:S06]  /*0ae0*/  BRA `(.L_x_2493) ;  /* 0x0000000800607947 */ /* 0x000fec0003800000 */
.L_x_2492:
        /* <DEDUP_REMOVED lines=14> */
[--C-:B------:R-:W-:Y:S01]  /*0bd0*/  HADD2.F32 R7, -RZ, R8.reuse.H0_H0 ;  /* 0x20000008ff077230 */ /* 0x100fe20000004100 */
[----:B------:R-:W-:Y:S01]  /*0be0*/  FSETP.GTU.FTZ.AND P1, PT, R64, 20, PT ;  /* 0x41a000004000780b */ /* 0x000fe20003f3c000 */
[----:B------:R-:W-:-:S06]  /*0bf0*/  HADD2.F32 R11, -RZ, R8.H1_H1 ;  /* 0x30000008ff0b7230 */ /* 0x000fcc0000004100 */
        /* <DEDUP_REMOVED lines=31> */
.L_x_2495:
[----:B------:R-:W-:Y:S05]  /*0df0*/  BSYNC.RECONVERGENT B0 ;  /* 0x0000000000007941 */ /* 0x000fea0003800200 */
.L_x_2494:
        /* <DEDUP_REMOVED lines=32> */
.L_x_2497:
[----:B------:R-:W-:Y:S05]  /*1000*/  BSYNC.RECONVERGENT B0 ;  /* 0x0000000000007941 */ /* 0x000fea0003800200 */
.L_x_2496:
        /* <DEDUP_REMOVED lines=32> */
.L_x_2499:
[----:B------:R-:W-:Y:S05]  /*1210*/  BSYNC.RECONVERGENT B0 ;  /* 0x0000000000007941 */ /* 0x000fea0003800200 */
.L_x_2498:
        /* <DEDUP_REMOVED lines=32> */
.L_x_2501:
[----:B------:R-:W-:Y:S05]  /*1420*/  BSYNC.RECONVERGENT B0 ;  /* 0x0000000000007941 */ /* 0x000fea0003800200 */
.L_x_2500:
[----:B------:R-:W-:Y:S01]  /*1430*/  FMUL.FTZ R72, R11, R64 ;  /* 0x000000400b487220 */ /* 0x000fe20000410000 */
[----:B------:R-:W-:Y:S01]  /*1440*/  FMUL.FTZ R69, R5, R66 ;  /* 0x0000004205457220 */ /* 0x000fe20000410000 */
[----:B------:R-:W-:Y:S01]  /*1450*/  FMUL.FTZ R70, R7, R60 ;  /* 0x0000003c07467220 */ /* 0x000fe20000410000 */
[----:B------:R-:W-:-:S07]  /*1460*/  FMUL.FTZ R71, R9, R62 ;  /* 0x0000003e09477220 */ /* 0x000fce0000410000 */
.L_x_2493:
        /* <DEDUP_REMOVED lines=9> */
[----:B------:R-:W-:Y:S01]  /*1500*/  ISETP.NE.AND P0, PT, RZ, UR4, PT ;  /* 0x00000004ff007c0c */ /* 0x000fe2000bf05270 */
[----:B------:R-:W1:Y:S01]  /*1510*/  LDCU UR12, c[0x0][0x38c] ;  /* 0x00007180ff0c77ac */ /* 0x000e620008000800 */
[-C--:B------:R-:W-:Y:S02]  /*1520*/  IADD3 R40, P1, PT, R58, R53.reuse, RZ ;  /* 0x000000353a287210 */ /* 0x080fe40007f3e0ff */
[----:B------:R-:W-:Y:S01]  /*1530*/  IADD3 R36, P2, PT, R56, R53, RZ ;  /* 0x0000003538247210 */ /* 0x000fe20007f5e0ff */
[----:B------:R-:W-:Y:S01]  /*1540*/  UIMAD UR7, UR4, UR7, URZ ;  /* 0x00000007040772a4 */ /* 0x000fe2000f8e02ff */
[----:B------:R-:W-:Y:S01]  /*1550*/  ISETP.EQ.AND P0, PT, R45, RZ, P0 ;  /* 0x000000ff2d00720c */ /* 0x000fe20000702270 */
[----:B------:R-:W-:Y:S01]  /*1560*/  UMOV UR5, URZ ;  /* 0x000000ff00057c82 */ /* 0x000fe20008000000 */
[----:B------:R-:W-:Y:S01]  /*1570*/  MOV R74, R46 ;  /* 0x0000002e004a7202 */ /* 0x000fe20000000f00 */
[----:B------:R-:W-:Y:S01]  /*1580*/  UMOV UR8, UR6 ;  /* 0x0000000600087c82 */ /* 0x000fe20008000000 */
[----:B------:R-:W-:-:S02]  /*1590*/  MOV R73, R47 ;  /* 0x0000002f00497202 */ /* 0x000fc40000000f00 */
[C---:B------:R-:W-:Y:S02]  /*15a0*/  IADD3.X R41, PT, PT, R21.reuse, R61, RZ, P1, !PT ;  /* 0x0000003d15297210 */ /* 0x040fe40000ffe4ff */
[----:B------:R-:W-:-:S07]  /*15b0*/  IADD3.X R37, PT, PT, R21, R59, RZ, P2, !PT ;  /* 0x0000003b15257210 */ /* 0x000fce00017fe4ff */
.L_x_2503:
[----:B------:R-:W-:Y:S01]  /*15c0*/  MOV R75, R73 ;  /* 0x00000049004b7202 */ /* 0x000fe20000000f00 */
[----:B--2---:R-:W2:Y:S04]  /*15d0*/  LDG.E.64 R6, desc[UR20][R36.64+-0x8] ;  /* 0xfffff81424067981 */ /* 0x004ea8000c1e1b00 */
[----:B------:R-:W3:Y:S04]  /*15e0*/  LDG.E.64 R8, desc[UR20][R74.64] ;  /* 0x000000144a087981 */ /* 0x000ee8000c1e1b00 */
[----:B------:R-:W4:Y:S01]  /*15f0*/  LDG.E.64 R4, desc[UR20][R36.64] ;  /* 0x0000001424047981 */ /* 0x000f22000c1e1b00 */
[C---:B0-----:R-:W-:Y:S01]  /*1600*/  ISETP.GE.AND P1, PT, R95.reuse, 0x1, PT ;  /* 0x000000015f00780c */ /* 0x041fe20003f26270 */
[----:B------:R-:W0:Y:S01]  /*1610*/  S2UR UR10, SR_CgaCtaId ;  /* 0x00000000000a79c3 */ /* 0x000e220000008800 */
[----:B------:R-:W-:Y:S01]  /*1620*/  UMOV UR9, 0x400 ;  /* 0x0000040000097882 */ /* 0x000fe20000000000 */
[----:B------:R-:W-:Y:S01]  /*1630*/  ISETP.NE.AND P2, PT, R95, RZ, PT ;  /* 0x000000ff5f00720c */ /* 0x000fe20003f45270 */
[----:B0-----:R-:W-:Y:S01]  /*1640*/  ULEA UR9, UR10, UR9, 0x18 ;  /* 0x000000090a097291 */ /* 0x001fe2000f8ec0ff */
[----:B---3--:R-:W-:Y:S01]  /*1650*/  FMUL.FTZ R10, R9, R60 ;  /* 0x0000003c090a7220 */ /* 0x008fe20000410000 */
[----:B------:R-:W-:-:S03]  /*1660*/  FMUL.FTZ R11, R8, 1.4426950216293334961 ;  /* 0x3fb8aa3b080b7820 */ /* 0x000fc60000410000 */
[----:B------:R-:W-:Y:S01]  /*1670*/  FMUL.RZ R34, R10, 0.15915493667125701904 ;  /* 0x3e22f9830a227820 */ /* 0x000fe2000040c000 */
[----:B------:R-:W-:Y:S01]  /*1680*/  FMUL.FTZ R10, R9, R62 ;  /* 0x0000003e090a7220 */ /* 0x000fe20000410000 */
[----:B------:R-:W-:-:S03]  /*1690*/  FMUL.FTZ R8, R11, R60 ;  /* 0x0000003c0b087220 */ /* 0x000fc60000410000 */
[----:B------:R-:W-:Y:S01]  /*16a0*/  FMUL.RZ R38, R10, 0.15915493667125701904 ;  /* 0x3e22f9830a267820 */ /* 0x000fe2000040c000 */
[----:B------:R-:W0:Y:S01]  /*16b0*/  MUFU.SIN R77, R34 ;  /* 0x00000022004d7308 */ /* 0x000e220000000400 */
[----:B------:R-:W-:-:S07]  /*16c0*/  FMUL.FTZ R10, R11, R62 ;  /* 0x0000003e0b0a7220 */ /* 0x000fce0000410000 */
[----:B------:R-:W-:Y:S08]  /*16d0*/  MUFU.SIN R15, R38 ;  /* 0x00000026000f7308 */ /* 0x000ff00000000400 */
[----:B------:R-:W-:Y:S08]  /*16e0*/  MUFU.COS R35, R38 ;  /* 0x0000002600237308 */ /* 0x000ff00000000000 */
[----:B------:R-:W3:Y:S01]  /*16f0*/  MUFU.COS R13, R34 ;  /* 0x00000022000d7308 */ /* 0x000ee20000000000 */
[----:B--2---:R-:W-:Y:S01]  /*1700*/  SHF.R.U64 R80, R6, 0x10, R7 ;  /* 0x0000001006507819 */ /* 0x004fe20000001207 */
[----:B------:R-:W-:-:S02]  /*1710*/  HADD2.F32 R82, -RZ, R6.H0_H0 ;  /* 0x20000006ff527230 */ /* 0x000fc40000004100 */
[----:B------:R-:W-:-:S04]  /*1720*/  FMUL.FTZ R14, R9, R64 ;  /* 0x00000040090e7220 */ /* 0x000fc80000410000 */
[----:B------:R-:W0:Y:S04]  /*1730*/  MUFU.EX2 R8, R8 ;  /* 0x0000000800087308 */ /* 0x000e280000000800 */
[----:B------:R-:W2:Y:S01]  /*1740*/  MUFU.EX2 R10, R10 ;  /* 0x0000000a000a7308 */ /* 0x000ea20000000800 */
[----:B------:R-:W-:Y:S01]  /*1750*/  SHF.R.U32.HI R79, RZ, 0x10, R7 ;  /* 0x00000010ff4f7819 */ /* 0x000fe20000011607 */
[----:B------:R-:W-:Y:S01]  /*1760*/  FMUL.FTZ R9, R9, R66 ;  /* 0x0000004209097220 */ /* 0x000fe20000410000 */
[----:B------:R-:W-:Y:S02]  /*1770*/  HADD2.F32 R80, -RZ, R80.H0_H0 ;  /* 0x20000050ff507230 */ /* 0x000fe40000004100 */
[----:B------:R-:W-:Y:S01]  /*1780*/  FMUL.FTZ R82, R82, R69 ;  /* 0x0000004552527220 */ /* 0x000fe20000410000 */
[----:B------:R-:W-:Y:S01]  /*1790*/  FMUL.RZ R14, R14, 0.15915493667125701904 ;  /* 0x3e22f9830e0e7820 */ /* 0x000fe2000040c000 */
[----:B------:R-:W-:-:S02]  /*17a0*/  HADD2.F32 R79, -RZ, R79.H0_H0 ;  /* 0x2000004fff4f7230 */ /* 0x000fc40000004100 */
[----:B------:R-:W-:Y:S01]  /*17b0*/  FMUL.FTZ R12, R11, R64 ;  /* 0x000000400b0c7220 */ /* 0x000fe20000410000 */
[----:B------:R-:W-:Y:S01]  /*17c0*/  HADD2.F32 R81, -RZ, R7.H0_H0 ;  /* 0x20000007ff517230 */ /* 0x000fe20000004100 */
[----:B----4-:R-:W-:Y:S01]  /*17d0*/  SHF.R.U64 R86, R4, 0x10, R5 ;  /* 0x0000001004567819 */ /* 0x010fe20000001205 */
[C---:B0-----:R-:W-:Y:S01]  /*17e0*/  FMUL.FTZ R77, R8.reuse, R77 ;  /* 0x0000004d084d7220 */ /* 0x041fe20000410000 */
[----:B---3--:R-:W-:Y:S01]  /*17f0*/  FMUL.FTZ R75, R8, R13 ;  /* 0x0000000d084b7220 */ /* 0x008fe20000410000 */
[----:B------:R-:W-:Y:S01]  /*1800*/  FMUL.FTZ R80, R80, R69 ;  /* 0x0000004550507220 */ /* 0x000fe20000410000 */
[----:B------:R-:W-:Y:S02]  /*1810*/  HADD2.F32 R84, -RZ, R4.H0_H0 ;  /* 0x20000004ff547230 */ /* 0x000fe40000004100 */
[C---:B--2---:R-:W-:Y:S01]  /*1820*/  FMUL.FTZ R76, R10.reuse, R35 ;  /* 0x000000230a4c7220 */ /* 0x044fe20000410000 */
[----:B------:R-:W-:Y:S01]  /*1830*/  FMUL.FTZ R78, R10, R15 ;  /* 0x0000000f0a4e7220 */ /* 0x000fe20000410000 */
[----:B------:R-:W-:Y:S01]  /*1840*/  FMUL.RZ R10, R9, 0.15915493667125701904 ;  /* 0x3e22f983090a7820 */ /* 0x000fe2000040c000 */
[-C--:B------:R-:W-:Y:S01]  /*1850*/  FMUL.FTZ R9, R82, R77.reuse ;  /* 0x0000004d52097220 */ /* 0x080fe20000410000 */
[----:B------:R-:W0:Y:S01]  /*1860*/  MUFU.SIN R85, R14 ;  /* 0x0000000e00557308 */ /* 0x000e220000000400 */
[-C--:B------:R-:W-:Y:S01]  /*1870*/  FMUL.FTZ R79, R79, R70.reuse ;  /* 0x000000464f4f7220 */ /* 0x080fe20000410000 */
[C---:B------:R-:W-:Y:S01]  /*1880*/  FMUL.FTZ R7, R80.reuse, R77 ;  /* 0x0000004d50077220 */ /* 0x040fe20000410000 */
[-C--:B------:R-:W-:Y:S01]  /*1890*/  FFMA.FTZ R8, R80, R75.reuse, R9 ;  /* 0x0000004b50087223 */ /* 0x080fe20000010009 */
[----:B------:R-:W-:Y:S01]  /*18a0*/  FMUL.FTZ R81, R81, R70 ;  /* 0x0000004651517220 */ /* 0x000fe20000410000 */
[----:B------:R-:W-:Y:S01]  /*18b0*/  FMUL.FTZ R11, R11, R66 ;  /* 0x000000420b0b7220 */ /* 0x000fe20000410000 */
[----:B------:R-:W-:Y:S01]  /*18c0*/  FFMA.FTZ R6, R82, R75, -R7 ;  /* 0x0000004b52067223 */ /* 0x000fe20000010807 */
[----:B------:R-:W-:Y:S01]  /*18d0*/  FADD.FTZ R9, R79, R8 ;  /* 0x000000084f097221 */ /* 0x000fe20000010000 */
[----:B------:R-:W0:Y:S01]  /*18e0*/  MUFU.EX2 R12, R12 ;  /* 0x0000000c000c7308 */ /* 0x000e220000000800 */
[----:B------:R-:W-:Y:S01]  /*18f0*/  SHF.R.U32.HI R87, RZ, 0x10, R5 ;  /* 0x00000010ff577819 */ /* 0x000fe20000011605 */
[----:B------:R-:W-:Y:S01]  /*1900*/  HADD2.F32 R89, -RZ, R5.H0_H0 ;  /* 0x20000005ff597230 */ /* 0x000fe20000004100 */
[----:B------:R-:W2:Y:S01]  /*1910*/  LDG.E.64 R38, desc[UR20][R40.64] ;  /* 0x0000001428267981 */ /* 0x000ea2000c1e1b00 */
[----:B------:R-:W3:Y:S01]  /*1920*/  MUFU.COS R83, R14 ;  /* 0x0000000e00537308 */ /* 0x000ee20000000000 */
[----:B------:R-:W-:Y:S01]  /*1930*/  FADD.FTZ R7, R81, R6 ;  /* 0x0000000651077221 */ /* 0x000fe20000010000 */
[----:B------:R-:W-:Y:S01]  /*1940*/  FMUL.FTZ R13, R78, R9 ;  /* 0x000000094e0d7220 */ /* 0x000fe20000410000 */
[----:B------:R-:W-:-:S02]  /*1950*/  HADD2.F32 R86, -RZ, R86.H0_H0 ;  /* 0x20000056ff567230 */ /* 0x000fc40000004100 */
[----:B------:R-:W-:Y:S01]  /*1960*/  FMUL.FTZ R84, R84, R71 ;  /* 0x0000004754547220 */ /* 0x000fe20000410000 */
[----:B------:R4:W5:Y:S02]  /*1970*/  LDG.E.64 R34, desc[UR20][R40.64+-0x8] ;  /* 0xfffff81428227981 */ /* 0x000964000c1e1b00 */
[----:B------:R-:W1:Y:S01]  /*1980*/  MUFU.COS R88, R10 ;  /* 0x0000000a00587308 */ /* 0x000e620000000000 */
[-C--:B------:R-:W-:Y:S01]  /*1990*/  FFMA.FTZ R13, R76, R7.reuse, -R13 ;  /* 0x000000074c0d7223 */ /* 0x080fe2000001080d */
[----:B------:R-:W-:Y:S01]  /*19a0*/  FMUL.FTZ R7, R78, R7 ;  /* 0x000000074e077220 */ /* 0x000fe20000410000 */
[----:B0-----:R-:W-:-:S05]  /*19b0*/  FMUL.FTZ R85, R12, R85 ;  /* 0x000000550c557220 */ /* 0x001fca0000410000 */
[----:B------:R-:W0:Y:S01]  /*19c0*/  MUFU.SIN R90, R10 ;  /* 0x0000000a005a7308 */ /* 0x000e220000000400 */
[----:B------:R-:W-:Y:S01]  /*19d0*/  FFMA.FTZ R7, R76, R9, R7 ;  /* 0x000000094c077223 */ /* 0x000fe20000010007 */
[----:B------:R-:W-:Y:S01]  /*19e0*/  FMUL.FTZ R86, R86, R71 ;  /* 0x0000004756567220 */ /* 0x000fe20000410000 */
[----:B------:R-:W-:-:S05]  /*19f0*/  FADD.FTZ R4, R84, R13 ;  /* 0x0000000d54047221 */ /* 0x000fca0000010000 */
[----:B------:R-:W1:Y:S01]  /*1a00*/  MUFU.EX2 R11, R11 ;  /* 0x0000000b000b7308 */ /* 0x000e620000000800 */
[----:B------:R-:W-:Y:S02]  /*1a10*/  HADD2.F32 R87, -RZ, R87.H0_H0 ;  /* 0x20000057ff577230 */ /* 0x000fe40000004100 */
[----:B---3--:R-:W-:Y:S01]  /*1a20*/  FMUL.FTZ R83, R12, R83 ;  /* 0x000000530c537220 */ /* 0x008fe20000410000 */
[----:B------:R-:W-:Y:S01]  /*1a30*/  FADD.FTZ R6, R86, R7 ;  /* 0x0000000756067221 */ /* 0x000fe20000010000 */
[----:B------:R-:W-:Y:S01]  /*1a40*/  FMUL.FTZ R8, R85, R4 ;  /* 0x0000000455087220 */ /* 0x000fe20000410000 */
[----:B------:R-:W-:Y:S02]  /*1a50*/  FMUL.FTZ R87, R87, R72 ;  /* 0x0000004857577220 */ /* 0x000fe40000410000 */
[-C--:B------:R-:W-:Y:S01]  /*1a60*/  FMUL.FTZ R5, R85, R6.reuse ;  /* 0x0000000655057220 */ /* 0x080fe20000410000 */
[----:B------:R-:W-:Y:S01]  /*1a70*/  FFMA.FTZ R8, R83, R6, R8 ;  /* 0x0000000653087223 */ /* 0x000fe20000010008 */
[----:B------:R-:W-:-:S02]  /*1a80*/  FMUL.FTZ R89, R89, R72 ;  /* 0x0000004859597220 */ /* 0x000fc40000410000 */
[----:B------:R-:W-:Y:S01]  /*1a90*/  FFMA.FTZ R4, R83, R4, -R5 ;  /* 0x0000000453047223 */ /* 0x000fe20000010805 */
[----:B-1----:R-:W-:Y:S01]  /*1aa0*/  FMUL.FTZ R88, R11, R88 ;  /* 0x000000580b587220 */ /* 0x002fe20000410000 */
[----:B------:R-:W-:Y:S01]  /*1ab0*/  FADD.FTZ R92, R87, R8 ;  /* 0x00000008575c7221 */ /* 0x000fe20000010000 */
[----:B0-----:R-:W-:Y:S02]  /*1ac0*/  FMUL.FTZ R90, R11, R90 ;  /* 0x0000005a0b5a7220 */ /* 0x001fe40000410000 */
[-C--:B------:R-:W-:Y:S01]  /*1ad0*/  FMUL.FTZ R7, R88, R77.reuse ;  /* 0x0000004d58077220 */ /* 0x080fe20000410000 */
[----:B------:R-:W-:Y:S01]  /*1ae0*/  FADD.FTZ R91, R89, R4 ;  /* 0x00000004595b7221 */ /* 0x000fe20000010000 */
        /* <DEDUP_REMOVED lines=101> */
[----:B------:R-:W3:Y:S01]  /*2140*/  SHFL.UP PT, R12, R93, 0x1, RZ ;  /* 0x042000005d0c7989 */ /* 0x000ee200000e00ff */
[----:B0-----:R-:W-:-:S03]  /*2150*/  FSEL R14, R91, R14, !P1 ;  /* 0x0000000e5b0e7208 */ /* 0x001fc60004800000 */
[----:B------:R-:W0:Y:S04]  /*2160*/  SHFL.UP PT, R13, R92, 0x1, RZ ;  /* 0x042000005c0d7989 */ /* 0x000e2800000e00ff */
[----:B------:R-:W4:Y:S01]  /*2170*/  SHFL.UP PT, R15, R14, 0x1, RZ ;  /* 0x042000000e0f7989 */ /* 0x000f2200000e00ff */
[----:B-1----:R-:W-:Y:S02]  /*2180*/  @!P2 MOV R96, R9 ;  /* 0x000000090060a202 */ /* 0x002fe40000000f00 */
[----:B------:R-:W-:Y:S02]  /*2190*/  LEA R40, P1, R32, R40, 0x1 ;  /* 0x0000002820287211 */ /* 0x000fe400078208ff */
[----:B---3--:R-:W-:Y:S02]  /*21a0*/  @!P2 MOV R12, R8 ;  /* 0x00000008000ca202 */ /* 0x008fe40000000f00 */
[----:B0-----:R-:W-:Y:S01]  /*21b0*/  @!P2 MOV R13, R11 ;  /* 0x0000000b000da202 */ /* 0x001fe20000000f00 */
[-C--:B------:R-:W-:Y:S01]  /*21c0*/  @P3 FMUL.FTZ R98, R42, R96.reuse ;  /* 0x000000602a623220 */ /* 0x080fe20000410000 */
[----:B------:R-:W-:-:S03]  /*21d0*/  @P3 FMUL.FTZ R91, R43, R96 ;  /* 0x000000602b5b3220 */ /* 0x000fc60000410000 */
[----:B------:R-:W-:Y:S01]  /*21e0*/  @P3 FFMA.FTZ R98, R43, R12, R98 ;  /* 0x0000000c2b623223 */ /* 0x000fe20000010062 */
[----:B----4-:R-:W-:Y:S01]  /*21f0*/  @!P2 MOV R15, R10 ;  /* 0x0000000a000fa202 */ /* 0x010fe20000000f00 */
[----:B------:R-:W-:Y:S02]  /*2200*/  @P3 FFMA.FTZ R12, R42, R12, -R91 ;  /* 0x0000000c2a0c3223 */ /* 0x000fe4000001085b */
[----:B------:R-:W-:Y:S02]  /*2210*/  @P3 FADD.FTZ R13, R13, R98 ;  /* 0x000000620d0d3221 */ /* 0x000fe40000010000 */
[----:B------:R-:W-:Y:S02]  /*2220*/  @P3 FADD.FTZ R15, R15, R12 ;  /* 0x0000000c0f0f3221 */ /* 0x000fe40000010000 */
[C---:B------:R-:W-:Y:S01]  /*2230*/  FMUL.FTZ R43, R90.reuse, R13 ;  /* 0x0000000d5a2b7220 */ /* 0x040fe20000410000 */
[----:B------:R-:W-:Y:S01]  /*2240*/  IADD3.X R41, PT, PT, R41, R33, RZ, P1, !PT ;  /* 0x0000002129297210 */ /* 0x000fe20000ffe4ff */
[-C--:B------:R-:W-:Y:S01]  /*2250*/  FMUL.FTZ R90, R90, R15.reuse ;  /* 0x0000000f5a5a7220 */ /* 0x080fe20000410000 */
[----:B------:R-:W-:Y:S01]  /*2260*/  ISETP.NE.AND P1, PT, R45, RZ, PT ;  /* 0x000000ff2d00720c */ /* 0x000fe20003f25270 */
[C---:B------:R-:W-:Y:S01]  /*2270*/  FFMA.FTZ R43, R88.reuse, R15, -R43 ;  /* 0x0000000f582b7223 */ /* 0x040fe2000001082b */
[C---:B------:R-:W-:Y:S01]  /*2280*/  FMUL.FTZ R15, R5.reuse, R11 ;  /* 0x0000000b050f7220 */ /* 0x040fe20000410000 */
[----:B------:R-:W-:Y:S01]  /*2290*/  FFMA.FTZ R91, R88, R13, R90 ;  /* 0x0000000d585b7223 */ /* 0x000fe2000001005a */
[CC--:B------:R-:W-:Y:S01]  /*22a0*/  FMUL.FTZ R12, R5.reuse, R10.reuse ;  /* 0x0000000a050c7220 */ /* 0x0c0fe20000410000 */
[C---:B------:R-:W-:Y:S01]  /*22b0*/  FMUL.FTZ R13, R5.reuse, R9 ;  /* 0x00000009050d7220 */ /* 0x040fe20000410000 */
[----:B------:R-:W-:Y:S01]  /*22c0*/  FFMA.FTZ R15, R4, R10, -R15 ;  /* 0x0000000a040f7223 */ /* 0x000fe2000001080f */
[-C--:B------:R-:W-:Y:S01]  /*22d0*/  FMUL.FTZ R10, R5, R8.reuse ;  /* 0x00000008050a7220 */ /* 0x080fe20000410000 */
[----:B------:R-:W-:Y:S01]  /*22e0*/  FADD.FTZ R43, R82, R43 ;  /* 0x0000002b522b7221 */ /* 0x000fe20000010000 */
[----:B-----5:R-:W-:Y:S01]  /*22f0*/  SHF.R.U64 R5, R34, 0x10, R35 ;  /* 0x0000001022057819 */ /* 0x020fe20000001223 */
[----:B------:R-:W-:Y:S01]  /*2300*/  FFMA.FTZ R12, R4, R11, R12 ;  /* 0x0000000b040c7223 */ /* 0x000fe2000001000c */
[----:B------:R-:W-:Y:S01]  /*2310*/  FADD.FTZ R80, R80, R91 ;  /* 0x0000005b50507221 */ /* 0x000fe20000010000 */
[----:B------:R-:W-:Y:S01]  /*2320*/  FMUL.FTZ R14, R77, R43 ;  /* 0x0000002b4d0e7220 */ /* 0x000fe20000410000 */
[C---:B------:R-:W-:Y:S01]  /*2330*/  FFMA.FTZ R8, R4.reuse, R8, -R13 ;  /* 0x0000000804087223 */ /* 0x040fe2000001080d */
[----:B------:R-:W-:Y:S01]  /*2340*/  FFMA.FTZ R9, R4, R9, R10 ;  /* 0x0000000904097223 */ /* 0x000fe2000001000a */
[----:B------:R-:W-:-:S02]  /*2350*/  HADD2.F32 R11, -RZ, R5.H0_H0 ;  /* 0x20000005ff0b7230 */ /* 0x000fc40000004100 */
[----:B------:R-:W0:Y:S01]  /*2360*/  @!P1 LDC.64 R4, c[0x0][0x480] ;  /* 0x00012000ff049b82 */ /* 0x000e220000000a00 */
[-C--:B------:R-:W-:Y:S01]  /*2370*/  FMUL.FTZ R10, R77, R80.reuse ;  /* 0x000000504d0a7220 */ /* 0x080fe20000410000 */
[----:B------:R-:W-:-:S03]  /*2380*/  FFMA.FTZ R14, R75, R80, R14 ;  /* 0x000000504b0e7223 */ /* 0x000fc6000001000e */
[----:B------:R-:W-:Y:S01]  /*2390*/  FFMA.FTZ R10, R75, R43, -R10 ;  /* 0x0000002b4b0a7223 */ /* 0x000fe2000001080a */
[----:B------:R-:W-:Y:S01]  /*23a0*/  FADD.FTZ R79, R79, R14 ;  /* 0x0000000e4f4f7221 */ /* 0x000fe20000010000 */
[----:B------:R-:W-:Y:S02]  /*23b0*/  HADD2.F32 R34, -RZ, R34.H0_H0 ;  /* 0x20000022ff227230 */ /* 0x000fe40000004100 */
[----:B------:R-:W-:Y:S01]  /*23c0*/  FMUL.FTZ R11, R11, R80 ;  /* 0x000000500b0b7220 */ /* 0x000fe20000410000 */
[----:B------:R-:W-:Y:S01]  /*23d0*/  FADD.FTZ R81, R81, R10 ;  /* 0x0000000a51517221 */ /* 0x000fe20000010000 */
[----:B------:R-:W-:Y:S01]  /*23e0*/  FMUL.FTZ R13, R78, R79 ;  /* 0x0000004f4e0d7220 */ /* 0x000fe20000410000 */
[----:B------:R-:W-:Y:S01]  /*23f0*/  LEA R36, P2, R30, R36, 0x1 ;  /* 0x000000241e247211 */ /* 0x000fe200078408ff */
[----:B------:R-:W-:Y:S01]  /*2400*/  FFMA.FTZ R43, R34, R43, -R11 ;  /* 0x0000002b222b7223 */ /* 0x000fe2000001080b */
[----:B------:R-:W-:Y:S01]  /*2410*/  SHF.R.U32.HI R14, RZ, 0x10, R35 ;  /* 0x00000010ff0e7819 */ /* 0x000fe20000011623 */
[-C--:B------:R-:W-:Y:S01]  /*2420*/  FFMA.FTZ R13, R76, R81.reuse, -R13 ;  /* 0x000000514c0d7223 */ /* 0x080fe2000001080d */
[----:B------:R-:W-:Y:S01]  /*2430*/  FADD.FTZ R11, R7, R12 ;  /* 0x0000000c070b7221 */ /* 0x000fe20000010000 */
[----:B------:R-:W-:Y:S01]  /*2440*/  FMUL.FTZ R7, R78, R81 ;  /* 0x000000514e077220 */ /* 0x000fe20000410000 */
[----:B------:R-:W-:Y:S01]  /*2450*/  IADD3.X R37, PT, PT, R37, R31, RZ, P2, !PT ;  /* 0x0000001f25257210 */ /* 0x000fe200017fe4ff */
[----:B------:R-:W-:Y:S01]  /*2460*/  FADD.FTZ R84, R84, R13 ;  /* 0x0000000d54547221 */ /* 0x000fe20000010000 */
[----:B------:R-:W-:Y:S01]  /*2470*/  FADD.FTZ R10, R6, R15 ;  /* 0x0000000f060a7221 */ /* 0x000fe20000010000 */
[----:B------:R-:W-:Y:S01]  /*2480*/  @!P1 IADD3 R13, P2, PT, R51, UR7, RZ ;  /* 0x00000007330d9c10 */ /* 0x000fe2000ff5e0ff */
[----:B------:R-:W-:-:S02]  /*2490*/  HADD2.F32 R6, -RZ, R14.H0_H0 ;  /* 0x2000000eff067230 */ /* 0x000fc40000004100 */
[-C--:B------:R-:W-:Y:S01]  /*24a0*/  FFMA.FTZ R7, R76, R79.reuse, R7 ;  /* 0x0000004f4c077223 */ /* 0x080fe20000010007 */
[----:B--2---:R-:W-:Y:S01]  /*24b0*/  SHF.R.U64 R12, R38, 0x10, R39 ;  /* 0x00000010260c7819 */ /* 0x004fe20000001227 */
[----:B------:R-:W-:Y:S01]  /*24c0*/  HADD2.F32 R35, -RZ, R35.H0_H0 ;  /* 0x20000023ff237230 */ /* 0x000fe20000004100 */
[----:B------:R-:W-:Y:S01]  /*24d0*/  @!P1 LEA.HI.X.SX32 R34, R51, RZ, 0x1, P2 ;  /* 0x000000ff33229211 */ /* 0x000fe200010f0eff */
[----:B------:R-:W-:Y:S01]  /*24e0*/  FMUL.FTZ R6, R6, R79 ;  /* 0x0000004f06067220 */ /* 0x000fe20000410000 */
[----:B0-----:R-:W-:Y:S01]  /*24f0*/  @!P1 LEA R4, P2, R13, R4, 0x4 ;  /* 0x000000040d049211 */ /* 0x001fe200078420ff */
[----:B------:R-:W-:Y:S01]  /*2500*/  FADD.FTZ R86, R86, R7 ;  /* 0x0000000756567221 */ /* 0x000fe20000010000 */
[----:B------:R-:W-:Y:S02]  /*2510*/  HADD2.F32 R7, -RZ, R12.H0_H0 ;  /* 0x2000000cff077230 */ /* 0x000fe40000004100 */
[----:B------:R-:W-:Y:S01]  /*2520*/  FMUL.FTZ R12, R85, R84 ;  /* 0x00000054550c7220 */ /* 0x000fe20000410000 */
[----:B------:R-:W-:Y:S01]  /*2530*/  @!P1 LEA.HI.X R5, R13, R5, R34, 0x4, P2 ;  /* 0x000000050d059211 */ /* 0x000fe200010f2422 */
[----:B------:R-:W-:Y:S01]  /*2540*/  FFMA.FTZ R14, R35, R81, -R6 ;  /* 0x00000051230e7223 */ /* 0x000fe20000010806 */
[----:B------:R-:W-:Y:S01]  /*2550*/  SHF.R.U32.HI R13, RZ, 0x10, R39 ;  /* 0x00000010ff0d7819 */ /* 0x000fe20000011627 */
[-C--:B------:R-:W-:Y:S01]  /*2560*/  FMUL.FTZ R6, R85, R86.reuse ;  /* 0x0000005655067220 */ /* 0x080fe20000410000 */
[----:B------:R-:W-:Y:S01]  /*2570*/  FFMA.FTZ R12, R83, R86, R12 ;  /* 0x00000056530c7223 */ /* 0x000fe2000001000c */
[----:B------:R-:W-:-:S02]  /*2580*/  UIADD3 UR5, UPT, UPT, UR5, 0x1, URZ ;  /* 0x0000000105057890 */ /* 0x000fc4000fffe0ff */
[----:B------:R-:W-:Y:S01]  /*2590*/  FFMA.FTZ R6, R83, R84, -R6 ;  /* 0x0000005453067223 */ /* 0x000fe20000010806 */
[----:B------:R-:W-:Y:S02]  /*25a0*/  HADD2.F32 R13, -RZ, R13.H0_H0 ;  /* 0x2000000dff0d7230 */ /* 0x000fe40000004100 */
[----:B------:R-:W-:Y:S01]  /*25b0*/  FADD.FTZ R12, R87, R12 ;  /* 0x0000000c570c7221 */ /* 0x000fe20000010000 */
[----:B------:R-:W-:Y:S01]  /*25c0*/  UISETP.GE.AND UP0, UPT, UR5, UR12, UPT ;  /* 0x0000000c0500728c */ /* 0x000fe2000bf06270 */
[----:B------:R-:W-:Y:S02]  /*25d0*/  HADD2.F32 R34, -RZ, R38.H0_H0 ;  /* 0x20000026ff227230 */ /* 0x000fe40000004100 */
[----:B------:R-:W-:Y:S01]  /*25e0*/  FADD.FTZ R89, R89, R6 ;  /* 0x0000000659597221 */ /* 0x000fe20000010000 */
[----:B------:R-:W-:Y:S02]  /*25f0*/  HADD2.F32 R39, -RZ, R39.H0_H0 ;  /* 0x20000027ff277230 */ /* 0x000fe40000004100 */
[----:B------:R-:W-:Y:S01]  /*2600*/  FMUL.FTZ R7, R7, R86 ;  /* 0x0000005607077220 */ /* 0x000fe20000410000 */
[----:B------:R-:W-:Y:S01]  /*2610*/  FMUL.FTZ R6, R13, R12 ;  /* 0x0000000c0d067220 */ /* 0x000fe20000410000 */
[----:B------:R2:W-:Y:S02]  /*2620*/  @!P1 STS.128 [UR8], R8 ;  /* 0x00000008ff009988 */ /* 0x0005e40008000c08 */
        /* <DEDUP_REMOVED lines=8> */
[----:B------:R-:W-:Y:S01]  /*26b0*/  IADD3.X R73, PT, PT, R73, R29, RZ, P1, !PT ;  /* 0x0000001d49497210 */ /* 0x000fe20000ffe4ff */
[----:B------:R-:W-:-:S02]  /*26c0*/  UIADD3 UR7, UPT, UPT, UR7, 0x1, URZ ;  /* 0x0000000107077890 */ /* 0x000fc4000fffe0ff */
[----:B------:R-:W-:Y:S01]  /*26d0*/  UIADD3 UR8, UPT, UPT, UR8, 0x10, URZ ;  /* 0x0000001008087890 */ /* 0x000fe2000fffe0ff */
[----:B------:R-:W-:Y:S11]  /*26e0*/  BRA.U !UP0, `(.L_x_2503) ;  /* 0xffffffed08b47547 */ /* 0x000ff6000b83ffff */
.L_x_2502:
[----:B--2---:R-:W-:Y:S01]  /*26f0*/  F2F.F16.F32 R5, R65 ;  /* 0x0000004100057304 */ /* 0x004fe20000200800 */
[----:B------:R-:W-:Y:S01]  /*2700*/  BAR.SYNC.DEFER_BLOCKING 0x0 ;  /* 0x0000000000007b1d */ /* 0x000fe20000010000 */
[----:B------:R-:W-:-:S06]  /*2710*/  USHF.L.U32 UR5, UR4, 0x7, URZ ;  /* 0x0000000704057899 */ /* 0x000fcc00080006ff */
[----:B------:R-:W0:Y:S01]  /*2720*/  F2F.F16.F32 R6, R63 ;  /* 0x0000003f00067304 */ /* 0x000e220000200800 */
[----:B------:R-:W-:Y:S02]  /*2730*/  IADD3 R13, P0, PT, R26, UR5, RZ ;  /* 0x000000051a0d7c10 */ /* 0x000fe4000ff1e0ff */
[----:B------:R-:W-:Y:S02]  /*2740*/  IADD3 R9, P1, PT, R24, UR5, RZ ;  /* 0x0000000518097c10 */ /* 0x000fe4000ff3e0ff */
[----:B------:R-:W-:Y:S02]  /*2750*/  IADD3.X R12, PT, PT, RZ, R48, RZ, P0, !PT ;  /* 0x00000030ff0c7210 */ /* 0x000fe400007fe4ff */
[----:B------:R-:W-:Y:S01]  /*2760*/  IADD3.X R10, PT, PT, RZ, R49, RZ, P1, !PT ;  /* 0x00000031ff0a7210 */ /* 0x000fe20000ffe4ff */
[----:B------:R-:W1:Y:S01]  /*2770*/  F2F.F16.F32 R4, R67 ;  /* 0x0000004300047304 */ /* 0x000e620000200800 */
[----:B------:R-:W-:-:S04]  /*2780*/  LEA R8, P1, R9, R16, 0x1 ;  /* 0x0000001009087211 */ /* 0x000fc800078208ff */
[----:B------:R-:W-:Y:S02]  /*2790*/  LEA.HI.X R9, R9, R17, R10, 0x1, P1 ;  /* 0x0000001109097211 */ /* 0x000fe400008f0c0a */
[----:B0-----:R-:W-:Y:S01]  /*27a0*/  PRMT R11, R5, 0x5410, R6 ;  /* 0x00005410050b7816 */ /* 0x001fe20000000006 */
[----:B------:R-:W0:Y:S01]  /*27b0*/  F2F.F16.F32 R7, R68 ;  /* 0x0000004400077304 */ /* 0x000e220000200800 */
[----:B------:R-:W-:Y:S01]  /*27c0*/  LEA R6, P0, R13, R18, 0x1 ;  /* 0x000000120d067211 */ /* 0x000fe200078008ff */
[----:B-1----:R-:W-:-:S05]  /*27d0*/  IMAD.WIDE.U32 R4, R4, 0x10000, RZ ;  /* 0x0001000004047825 */ /* 0x002fca00078e00ff */
[----:B------:R-:W-:Y:S02]  /*27e0*/  LOP3.LUT R5, R11, R5, RZ, 0xfc, !PT ;  /* 0x000000050b057212 */ /* 0x000fe400078efcff */
[----:B0-----:R-:W-:Y:S02]  /*27f0*/  LOP3.LUT R4, R4, R7, RZ, 0xfc, !PT ;  /* 0x0000000704047212 */ /* 0x001fe400078efcff */
        /* <DEDUP_REMOVED lines=8> */
[----:B------:R-:W-:Y:S02]  /*2880*/  IADD3 R52, P3, PT, R52, 0x100, RZ ;  /* 0x0000010034347810 */ /* 0x000fe40007f7e0ff */
[----:B------:R-:W-:Y:S02]  /*2890*/  IADD3.X R61, PT, PT, RZ, R61, RZ, P1, !PT ;  /* 0x0000003dff3d7210 */ /* 0x000fe40000ffe4ff */
[----:B------:R-:W-:Y:S02]  /*28a0*/  IADD3.X R57, PT, PT, RZ, R57, RZ, P2, !PT ;  /* 0x00000039ff397210 */ /* 0x000fe400017fe4ff */
[----:B------:R-:W-:Y:S02]  /*28b0*/  IADD3.X R55, PT, PT, RZ, R55, RZ, P3, !PT ;  /* 0x00000037ff377210 */ /* 0x000fe40001ffe4ff */
[--C-:B--2---:R-:W-:Y:S01]  /*28c0*/  SHF.R.U64 R12, R8, 0x10, R9.reuse ;  /* 0x00000010080c7819 */ /* 0x104fe20000001209 */
[----:B------:R-:W-:Y:S01]  /*28d0*/  HADD2.F32 R13, -RZ, R9.H0_H0 ;  /* 0x20000009ff0d7230 */ /* 0x000fe20000004100 */
[----:B------:R-:W-:Y:S01]  /*28e0*/  SHF.R.U32.HI R15, RZ, 0x10, R9 ;  /* 0x00000010ff0f7819 */ /* 0x000fe20000011609 */
[----:B------:R-:W-:-:S02]  /*28f0*/  HADD2.F32 R10, -RZ, R8.H0_H0 ;  /* 0x20000008ff0a7230 */ /* 0x000fc40000004100 */
[----:B------:R-:W-:Y:S02]  /*2900*/  HADD2.F32 R12, -RZ, R12.H0_H0 ;  /* 0x2000000cff0c7230 */ /* 0x000fe40000004100 */
[----:B------:R-:W-:Y:S01]  /*2910*/  FMUL.FTZ R14, R13, -1.4426950216293334961 ;  /* 0xbfb8aa3b0d0e7820 */ /* 0x000fe20000410000 */
[----:B0-----:R-:W-:Y:S02]  /*2920*/  HADD2.F32 R7, -RZ, R15.H0_H0 ;  /* 0x2000000fff077230 */ /* 0x001fe40000004100 */
        /* <DEDUP_REMOVED lines=20> */
[----:B--2---:R-:W-:Y:S01]  /*2a70*/  FMUL.FTZ R6, R7, R34 ;  /* 0x0000002207067220 */ /* 0x004fe20000410000 */
[----:B------:R-:W-:Y:S01]  /*2a80*/  IADD3 R7, P0, PT, R22, UR5, RZ ;  /* 0x0000000516077c10 */ /* 0x000fe2000ff1e0ff */
[----:B------:R-:W1:Y:S02]  /*2a90*/  LDCU UR5, c[0x0][0x394] ;  /* 0x00007280ff0577ac */ /* 0x000e640008000800 */
[----:B------:R-:W-:-:S03]  /*2aa0*/  FMUL.FTZ R63, R6, R63 ;  /* 0x0000003f063f7220 */ /* 0x000fc60000410000 */
[----:B------:R-:W2:Y:S01]  /*2ab0*/  F2F.F16.F32 R12, R12 ;  /* 0x0000000c000c7304 */ /* 0x000ea20000200800 */
[----:B0-----:R-:W-:Y:S01]  /*2ac0*/  FMUL.FTZ R5, R10, R11 ;  /* 0x0000000b0a057220 */ /* 0x001fe20000410000 */
[----:B------:R-:W-:Y:S02]  /*2ad0*/  IADD3.X R10, PT, PT, RZ, R50, RZ, P0, !PT ;  /* 0x00000032ff0a7210 */ /* 0x000fe400007fe4ff */
[----:B------:R-:W-:Y:S01]  /*2ae0*/  LEA R6, P0, R7, R2, 0x1 ;  /* 0x0000000207067211 */ /* 0x000fe200078008ff */
[----:B------:R-:W-:-:S03]  /*2af0*/  FMUL.FTZ R68, R5, R68 ;  /* 0x0000004405447220 */ /* 0x000fc60000410000 */
[----:B------:R-:W0:Y:S01]  /*2b00*/  F2F.F16.F32 R63, R63 ;  /* 0x0000003f003f7304 */ /* 0x000e220000200800 */
[----:B------:R-:W-:Y:S02]  /*2b10*/  LEA.HI.X R7, R7, R3, R10, 0x1, P0 ;  /* 0x0000000307077211 */ /* 0x000fe400000f0c0a */
[----:B------:R-:W-:Y:S01]  /*2b20*/  IADD3 R56, P0, PT, R56, 0x200, RZ ;  /* 0x0000020038387810 */ /* 0x000fe20007f1e0ff */
[----:B-1----:R-:W-:Y:S01]  /*2b30*/  UISETP.GE.AND UP0, UPT, UR4, UR5, UPT ;  /* 0x000000050400728c */ /* 0x002fe2000bf06270 */
[----:B--2---:R-:W-:-:S03]  /*2b40*/  IMAD.WIDE.U32 R4, R12, 0x10000, RZ ;  /* 0x000100000c047825 */ /* 0x004fc600078e00ff */
[----:B------:R-:W1:Y:S01]  /*2b50*/  F2F.F16.F32 R9, R68 ;  /* 0x0000004400097304 */ /* 0x000e620000200800 */
[----:B------:R-:W-:Y:S02]  /*2b60*/  IADD3.X R59, PT, PT, RZ, R59, RZ, P0, !PT ;  /* 0x0000003bff3b7210 */ /* 0x000fe400007fe4ff */
[----:B0-----:R-:W-:-:S04]  /*2b70*/  PRMT R11, R8, 0x5410, R63 ;  /* 0x00005410080b7816 */ /* 0x001fc8000000003f */
[----:B------:R-:W-:Y:S02]  /*2b80*/  LOP3.LUT R5, R11, R5, RZ, 0xfc, !PT ;  /* 0x000000050b057212 */ /* 0x000fe400078efcff */
[----:B-1----:R-:W-:-:S05]  /*2b90*/  LOP3.LUT R4, R4, R9, RZ, 0xfc, !PT ;  /* 0x0000000904047212 */ /* 0x002fca00078efcff */
[----:B------:R0:W-:Y:S01]  /*2ba0*/  STG.E.64 desc[UR20][R6.64], R4 ;  /* 0x0000000406007986 */ /* 0x0001e2000c101b14 */
[----:B------:R-:W-:Y:S05]  /*2bb0*/  BRA.U !UP0, `(.L_x_2504) ;  /* 0xffffffdd08447547 */ /* 0x000fea000b83ffff */
[----:B------:R-:W-:Y:S05]  /*2bc0*/  EXIT ;  /* 0x000000000000794d */ /* 0x000fea0003800000 */
.L_x_2505:
        /* <DEDUP_REMOVED lines=11> */
.L_x_5077:


//--------------------- .text._Z25selective_scan_fwd_kernelI32Selective_Scan_fwd_kernel_traitsILi128ELi16ELi1ELb0ELb0ELb0ELb0EN3c104HalfEfEEv13SSMParamsBase --------------------------
	.section	.text._Z25selective_scan_fwd_kernelI32Selective_Scan_fwd_kernel_traitsILi128ELi16ELi1ELb0ELb0ELb0ELb0EN3c104HalfEfEEv13SSMParamsBase,"ax",@progbits
	.align	128
        .global         _Z25selective_scan_fwd_kernelI32Selective_Scan_fwd_kernel_traitsILi128ELi16ELi1ELb0ELb0ELb0ELb0EN3c104HalfEfEEv13SSMParamsBase
        .type           _Z25selective_scan_fwd_kernelI32Selective_Scan_fwd_kernel_traitsILi128ELi16ELi1ELb0ELb0ELb0ELb0EN3c104HalfEfEEv13SSMParamsBase,@function
        .size           _Z25selective_scan_fwd_kernelI32Selective_Scan_fwd_kernel_traitsILi128ELi16ELi1ELb0ELb0ELb0ELb0EN3c104HalfEfEEv13SSMParamsBase,(.L_x_5078 - _Z25selective_scan_fwd_kernelI32Selective_Scan_fwd_kernel_traitsILi128ELi16ELi1ELb0ELb0ELb0ELb0EN3c104HalfEfEEv13SSMParamsBase)
        .other          _Z25selective_scan_fwd_kernelI32Selective_Scan_fwd_kernel_traitsILi128ELi16ELi1ELb0ELb0ELb0ELb0EN3c104HalfEfEEv13SSMParamsBase,@"STO_CUDA_ENTRY STV_DEFAULT"
_Z25selective_scan_fwd_kernelI32Selective_Scan_fwd_kernel_traitsILi128ELi16ELi1ELb0ELb0ELb0ELb0EN3c104HalfEfEEv13SSMParamsBase:
.text._Z25selective_scan_fwd_kernelI32Selective_Scan_fwd_kernel_traitsILi128ELi16ELi1ELb0ELb0ELb0ELb0EN3c104HalfEfEEv13SSMParamsBase:
[----:B------:R-:W-:Y:S01]  /*0000*/  LDC R1, c[0x0][0x37c] ;  /* 0x0000df00ff017b82 */ /* 0x000fe20000000800 */
[----:B------:R-:W0:Y:S07]  /*0010*/  LDCU.64 UR6, c[0x0][0x470] ;  /* 0x00008e00ff0677ac */ /* 0x000e2e0008000a00 */
[----:B------:R-:W1:Y:S01]  /*0020*/  S2UR UR16, SR_CTAID.Y ;  /* 0x00000000001079c3 */ /* 0x000e620000002600 */
[----:B------:R-:W-:Y:S01]  /*0030*/  CS2R R48, SRZ ;  /* 0x0000000000307805 */ /* 0x000fe2000001ff00 */
[----:B------:R-:W2:Y:S01]  /*0040*/  LDCU.64 UR24, c[0x0][0x358] ;  /* 0x00006b00ff1877ac */ /* 0x000ea20008000a00 */
[----:B------:R-:W3:Y:S05]  /*0050*/  LDCU.64 UR4, c[0x0][0x458] ;  /* 0x00008b00ff0477ac */ /* 0x000eea0008000a00 */
[----:B------:R-:W4:Y:S01]  /*0060*/  LDC R47, c[0x0][0x394] ;  /* 0x0000e500ff2f7b82 */ /* 0x000f220000000800 */
[----:B------:R-:W4:Y:S01]  /*0070*/  LDCU.128 UR32, c[0x0][0x3f0] ;  /* 0x00007e00ff2077ac */ /* 0x000f220008000c00 */
[----:B------:R-:W4:Y:S01]  /*0080*/  LDCU.128 UR20, c[0x0][0x400] ;  /* 0x00008000ff1477ac */ /* 0x000f220008000c00 */
[----:B0-----:R-:W-:-:S04]  /*0090*/  UISETP.NE.U32.AND UP1, UPT, UR6, URZ, UPT ;  /* 0x000000ff0600728c */ /* 0x001fc8000bf25070 */
[----:B------:R-:W-:Y:S02]  /*00a0*/  UISETP.NE.AND.EX UP1, UPT, UR7, URZ, UPT, UP1 ;  /* 0x000000ff0700728c */ /* 0x000fe4000bf25310 */
[----:B---3--:R-:W-:-:S04]  /*00b0*/  UISETP.NE.U32.AND UP0, UPT, UR4, URZ, UPT ;  /* 0x000000ff0400728c */ /* 0x008fc8000bf05070 */
[----:B------:R-:W-:Y:S01]  /*00c0*/  PLOP3.LUT P1, PT, PT, PT, UP1, 0x80, 0x8 ;  /* 0x000000000008781c */ /* 0x000fe20003f2f018 */
[----:B------:R-:W-:-:S04]  /*00d0*/  UISETP.NE.AND.EX UP0, UPT, UR5, URZ, UPT, UP0 ;  /* 0x000000ff0500728c */ /* 0x000fc8000bf05300 */
[----:B-1----:R-:W-:Y:S01]  /*00e0*/  @UP1 ULEA UR6, UP3, UR16, UR6, 0x2 ;  /* 0x0000000610061291 */ /* 0x002fe2000f8610ff */
[----:B------:R-:W0:Y:S01]  /*00f0*/  S2UR UR17, SR_CTAID.X ;  /* 0x00000000001179c3 */ /* 0x000e220000002500 */
[----:B------:R-:W-:Y:S02]  /*0100*/  PLOP3.LUT P0, PT, PT, PT, UP0, 0x80, 0x8 ;  /* 0x000000000008781c */ /* 0x000fe40003f0f008 */
[----:B------:R-:W-:Y:S02]  /*0110*/  @UP1 ULEA.HI.X UR7, UR16, UR7, URZ, 0x2, UP3 ;  /* 0x0000000710071291 */ /* 0x000fe400098f14ff */
[----:B------:R-:W-:Y:S01]  /*0120*/  IMAD.U32 R4, RZ, RZ, UR6 ;  /* 0x00000006ff047e24 */ /* 0x000fe2000f8e00ff */
[----:B------:R-:W-:-:S03]  /*0130*/  @UP0 ULEA UR4, UP2, UR16, UR4, 0x2 ;  /* 0x0000000410040291 */ /* 0x000fc6000f8410ff */
[----:B------:R-:W-:Y:S01]  /*0140*/  MOV R5, UR7 ;  /* 0x0000000700057c02 */ /* 0x000fe20008000f00 */
[----:B------:R-:W-:Y:S02]  /*0150*/  @UP0 ULEA.HI.X UR5, UR16, UR5, URZ, 0x2, UP2 ;  /* 0x0000000510050291 */ /* 0x000fe400090f14ff */
[----:B------:R-:W-:Y:S02]  /*0160*/  MOV R2, UR4 ;  /* 0x0000000400027c02 */ /* 0x000fe40008000f00 */
[----:B--2---:R1:W5:Y:S02]  /*0170*/  @P1 LDG.E R48, desc[UR24][R4.64] ;  /* 0x0000001804301981 */ /* 0x004364000c1e1900 */
[----:B------:R-:W-:-:S05]  /*0180*/  MOV R3, UR5 ;  /* 0x0000000500037c02 */ /* 0x000fca0008000f00 */
[----:B------:R1:W5:Y:S01]  /*0190*/  @P0 LDG.E R49, desc[UR24][R2.64] ;  /* 0x0000001802310981 */ /* 0x000362000c1e1900 */
[----:B----4-:R-:W-:Y:S01]  /*01a0*/  ISETP.GE.AND P0, PT, R47, 0x1, PT ;  /* 0x000000012f00780c */ /* 0x010fe20003f06270 */
[----:B0-----:R-:W-:Y:S02]  /*01b0*/  UIMAD.WIDE.U32 UR12, UR17, UR32, URZ ;  /* 0x00000020110c72a5 */ /* 0x001fe4000f8e00ff */
[----:B------:R-:W-:Y:S02]  /*01c0*/  UIMAD.WIDE.U32 UR14, UR17, UR20, URZ ;  /* 0x00000014110e72a5 */ /* 0x000fe4000f8e00ff */
[----:B------:R-:W-:Y:S02]  /*01d0*/  UIMAD UR19, UR17, UR33, UR13 ;  /* 0x00000021111372a4 */ /* 0x000fe4000f8e020d */
[----:B------:R-:W-:-:S06]  /*01e0*/  UIMAD UR18, UR17, UR21, UR15 ;  /* 0x00000015111272a4 */ /* 0x000fcc000f8e020f */
[----:B-1----:R-:W-:Y:S06]  /*01f0*/  @!P0 EXIT ;  /* 0x000000000000894d */ /* 0x002fec0003800000 */
[----:B------:R-:W0:Y:S01]  /*0200*/  LDCU.128 UR4, c[0x0][0x420] ;  /* 0x00008400ff0477ac */ /* 0x000e220008000c00 */
[----:B------:R-:W1:Y:S01]  /*0210*/  S2R R117, SR_TID.X ;  /* 0x0000000000757919 */ /* 0x000e620000002100 */
[----:B------:R-:W2:Y:S01]  /*0220*/  LDCU.128 UR8, c[0x0][0x460] ;  /* 0x00008c00ff0877ac */ /* 0x000ea20008000c00 */
[----:B------:R-:W3:Y:S01]  /*0230*/  LDCU.64 UR28, c[0x0][0x3d8] ;  /* 0x00007b00ff1c77ac */ /* 0x000ee20008000a00 */
[----:B------:R-:W4:Y:S01]  /*0240*/  LDCU.64 UR26, c[0x0][0x3b8] ;  /* 0x00007700ff1a77ac */ /* 0x000f220008000a00 */
[----:B------:R-:W-:Y:S01]  /*0250*/  UMOV UR13, UR19 ;  /* 0x00000013000d7c82 */ /* 0x000fe20008000000 */
[----:B------:R-:W-:Y:S01]  /*0260*/  UMOV UR15, UR18 ;  /* 0x00000012000f7c82 */ /* 0x000fe20008000000 */
[----:B------:R-:W-:Y:S02]  /*0270*/  UIMAD.WIDE.U32 UR12, UR16, UR34, UR12 ;  /* 0x00000022100c72a5 */ /* 0x000fe4000f8e000c */
[----:B0-----:R-:W-:Y:S02]  /*0280*/  UIMAD.WIDE.U32 UR18, UR16, UR6, URZ ;  /* 0x00000006101272a5 */ /* 0x001fe4000f8e00ff */
[----:B------:R-:W-:-:S02]  /*0290*/  UIMAD UR35, UR16, UR35, UR13 ;  /* 0x00000023102372a4 */ /* 0x000fc4000f8e020d */
[----:B--2---:R-:W-:Y:S02]  /*02a0*/  ULEA UR34, UP0, UR12, UR8, 0x1 ;  /* 0x000000080c227291 */ /* 0x004fe4000f8008ff */
[----:B------:R-:W-:Y:S02]  /*02b0*/  UIMAD UR19, UR16, UR7, UR19 ;  /* 0x00000007101372a4 */ /* 0x000fe4000f8e0213 */
[----:B------:R-:W-:Y:S02]  /*02c0*/  UIMAD.WIDE.U32 UR14, UR16, UR22, UR14 ;  /* 0x00000016100e72a5 */ /* 0x000fe4000f8e000e */
[----:B------:R-:W-:Y:S02]  /*02d0*/  ULEA.HI.X UR35, UR12, UR9, UR35, 0x1, UP0 ;  /* 0x000000090c237291 */ /* 0x000fe400080f0c23 */
[----:B------:R-:W-:Y:S01]  /*02e0*/  UIMAD.WIDE.U32 UR8, UR17, UR4, UR18 ;  /* 0x00000004110872a5 */ /* 0x000fe2000f8e0012 */
[C---:B-1----:R-:W-:Y:S01]  /*02f0*/  LOP3.LUT R46, R117.reuse, 0x1f, RZ, 0xc0, !PT ;  /* 0x0000001f752e7812 */ /* 0x042fe200078ec0ff */
[----:B------:R-:W-:Y:S01]  /*0300*/  UIMAD UR13, UR16, UR23, UR15 ;  /* 0x00000017100d72a4 */ /* 0x000fe2000f8e020f */
[----:B------:R-:W-:Y:S01]  /*0310*/  IMAD.SHL.U32 R116, R117, 0x10, RZ ;  /* 0x0000001075747824 */ /* 0x000fe200078e00ff */
[----:B---3--:R-:W-:Y:S01]  /*0320*/  UIMAD.WIDE.U32 UR18, UR16, UR28, URZ ;  /* 0x0000001c101272a5 */ /* 0x008fe2000f8e00ff */
[----:B------:R-:W-:Y:S01]  /*0330*/  SHF.R.U32.HI R115, RZ, 0x5, R117 ;  /* 0x00000005ff737819 */ /* 0x000fe20000011675 */
[----:B------:R-:W-:-:S02]  /*0340*/  ULEA UR33, UP1, UR14, UR10, 0x1 ;  /* 0x0000000a0e217291 */ /* 0x000fc4000f8208ff */
[----:B----4-:R-:W-:Y:S02]  /*0350*/  UIMAD.WIDE.U32 UR20, UR16, UR26, URZ ;  /* 0x0000001a101472a5 */ /* 0x010fe4000f8e00ff */
[----:B------:R-:W-:Y:S01]  /*0360*/  UIMAD UR10, UR17, UR5, UR9 ;  /* 0x00000005110a72a4 */ /* 0x000fe2000f8e0209 */
[----:B------:R-:W0:Y:S01]  /*0370*/  LDCU.128 UR4, c[0x0][0x3a0] ;  /* 0x00007400ff0477ac */ /* 0x000e220008000c00 */
[----:B------:R-:W-:Y:S02]  /*0380*/  UIMAD UR32, UR16, UR27, UR21 ;  /* 0x0000001b102072a4 */ /* 0x000fe4000f8e0215 */
[----:B------:R-:W-:Y:S02]  /*0390*/  ULEA.HI.X UR11, UR14, UR11, UR13, 0x1, UP1 ;  /* 0x0000000b0e0b7291 */ /* 0x000fe400088f0c0d */
[----:B------:R-:W-:Y:S01]  /*03a0*/  UIMAD UR27, UR16, UR29, UR19 ;  /* 0x0000001d101b72a4 */ /* 0x000fe2000f8e0213 */
[----:B------:R-:W1:Y:S01]  /*03b0*/  LDCU.128 UR12, c[0x0][0x440] ;  /* 0x00008800ff0c77ac */ /* 0x000e620008000c00 */
[----:B------:R-:W2:Y:S01]  /*03c0*/  LDCU UR19, c[0x0][0x384] ;  /* 0x00007080ff1377ac */ /* 0x000ea20008000800 */
[----:B------:R-:W3:Y:S01]  /*03d0*/  LDCU UR38, c[0x0][0x38c] ;  /* 0x00007180ff2677ac */ /* 0x000ee20008000800 */
[----:B------:R-:W4:Y:S01]  /*03e0*/  LDCU.64 UR36, c[0x0][0x450] ;  /* 0x00008a00ff2477ac */ /* 0x000f220008000a00 */
[----:B------:R-:W4:Y:S01]  /*03f0*/  LDCU.64 UR30, c[0x0][0x3e0] ;  /* 0x00007c00ff1e77ac */ /* 0x000f220008000a00 */
[----:B------:R-:W4:Y:S01]  /*0400*/  LDCU.64 UR28, c[0x0][0x3c0] ;  /* 0x00007800ff1c77ac */ /* 0x000f220008000a00 */
[----:B0-----:R-:W-:-:S02]  /*0410*/  UIMAD.WIDE.U32 UR22, UR16, UR4, URZ ;  /* 0x00000004101672a5 */ /* 0x001fc4000f8e00ff */
[----:B-1----:R-:W-:Y:S02]  /*0420*/  ULEA UR14, UP0, UR20, UR14, 0x2 ;  /* 0x0000000e140e7291 */ /* 0x002fe4000f8010ff */
[----:B------:R-:W-:Y:S02]  /*0430*/  UIMAD UR5, UR16, UR5, UR23 ;  /* 0x00000005100572a4 */ /* 0x000fe4000f8e0217 */
[----:B--2---:R-:W-:Y:S02]  /*0440*/  UIMAD UR16, UR17, UR19, UR16 ;  /* 0x00000013111072a4 */ /* 0x004fe4000f8e0210 */
[----:B------:R-:W-:Y:S02]  /*0450*/  ULEA UR21, UP2, UR22, UR12, 0x2 ;  /* 0x0000000c16157291 */ /* 0x000fe4000f8410ff */
[----:B------:R-:W-:Y:S02]  /*0460*/  ULEA.HI.X UR32, UR20, UR15, UR32, 0x2, UP0 ;  /* 0x0000000f14207291 */ /* 0x000fe400080f1420 */
[----:B---3--:R-:W-:Y:S01]  /*0470*/  UISETP.LT.AND UP0, UPT, UR38, 0x1, UPT ;  /* 0x000000012600788c */ /* 0x008fe2000bf01270 */
[----:B------:R-:W-:Y:S01]  /*0480*/  IMAD R47, R47, UR16, RZ ;  /* 0x000000102f2f7c24 */ /* 0x000fe2000f8e02ff */
[----:B------:R-:W-:-:S02]  /*0490*/  ULEA.HI.X UR22, UR22, UR13, UR5, 0x2, UP2 ;  /* 0x0000000d16167291 */ /* 0x000fc400090f1405 */
[----:B----4-:R-:W-:Y:S01]  /*04a0*/  ULEA UR26, UP1, UR18, UR36, 0x2 ;  /* 0x00000024121a7291 */ /* 0x010fe2000f8210ff */
[----:B------:R-:W-:Y:S01]  /*04b0*/  IMAD R47, R47, UR38, RZ ;  /* 0x000000262f2f7c24 */ /* 0x000fe2000f8e02ff */
[----:B------:R-:W-:Y:S02]  /*04c0*/  USEL UR5, UR38, 0x1, !UP0 ;  /* 0x0000000126057887 */ /* 0x000fe4000c000000 */
[----:B------:R-:W-:Y:S02]  /*04d0*/  USHF.L.U64.HI UR23, UR30, 0x2, UR31 ;  /* 0x000000021e177899 */ /* 0x000fe4000801021f */
[----:B------:R-:W-:Y:S01]  /*04e0*/  ULEA.HI.X UR27, UR18, UR37, UR27, 0x2, UP1 ;  /* 0x00000025121b7291 */ /* 0x000fe200088f141b */
[----:B------:R-:W-:Y:S01]  /*04f0*/  UMOV UR31, UR33 ;  /* 0x00000021001f7c82 */ /* 0x000fe20008000000 */
[----:B------:R-:W-:Y:S01]  /*0500*/  UMOV UR4, URZ ;  /* 0x000000ff00047c82 */ /* 0x000fe20008000000 */
[----:B------:R-:W-:Y:S02]  /*0510*/  USHF.L.U64.HI UR20, UR6, 0x2, UR7 ;  /* 0x0000000206147899 */ /* 0x000fe40008010207 */
[----:B------:R-:W-:-:S02]  /*0520*/  USHF.L.U64.HI UR29, UR28, 0x2, UR29 ;  /* 0x000000021c1d7899 */ /* 0x000fc4000801021d */
[----:B------:R-:W-:Y:S01]  /*0530*/  UIADD3 UR36, UPT, UPT, -UR5, URZ, URZ ;  /* 0x000000ff05247290 */ /* 0x000fe2000fffe1ff */
[----:B------:R-:W-:-:S11]  /*0540*/  UMOV UR33, UR11 ;  /* 0x0000000b00217c82 */ /* 0x000fd60008000000 */
.L_x_2544:
[----:B------:R-:W0:Y:S01]  /*0550*/  LDCU UR5, c[0x0][0x388] ;  /* 0x00007100ff0577ac */ /* 0x000e220008000800 */
[----:B------:R-:W-:Y:S01]  /*0560*/  LOP3.LUT R21, R116, 0x3e00, RZ, 0xc0, !PT ;  /* 0x00003e0074157812 */ /* 0x000fe200078ec0ff */
[----:B------:R-:W-:Y:S01]  /*0570*/  IMAD.U32 R4, RZ, RZ, UR34 ;  /* 0x00000022ff047e24 */ /* 0x000fe2000f8e00ff */
[----:B------:R-:W-:Y:S01]  /*0580*/  MOV R5, UR35 ;  /* 0x0000002300057c02 */ /* 0x000fe20008000f00 */
[----:B------:R-:W-:Y:S01]  /*0590*/  USHF.L.U32 UR39, UR4, 0xb, URZ ;  /* 0x0000000b04277899 */ /* 0x000fe200080006ff */
[----:B------:R-:W-:Y:S02]  /*05a0*/  IADD3 R53, PT, PT, R46, R21, RZ ;  /* 0x000000152e357210 */ /* 0x000fe40007ffe0ff */
[----:B-1----:R-:W-:Y:S02]  /*05b0*/  PRMT R7, RZ, 0x7610, R7 ;  /* 0x00007610ff077816 */ /* 0x002fe40000000007 */
[C---:B------:R-:W-:Y:S01]  /*05c0*/  LEA R2, P0, R53.reuse, UR31, 0x1 ;  /* 0x0000001f35027c11 */ /* 0x040fe2000f8008ff */
[----:B------:R-:W-:Y:S01]  /*05d0*/  IMAD.WIDE.U32 R4, R53, 0x2, R4 ;  /* 0x0000000235047825 */ /* 0x000fe200078e0004 */
[----:B------:R-:W-:-:S02]  /*05e0*/  PRMT R10, RZ, 0x7610, R10 ;  /* 0x00007610ff0a7816 */ /* 0x000fc4000000000a */
[----:B------:R-:W-:Y:S01]  /*05f0*/  IADD3.X R3, PT, PT, RZ, UR33, RZ, P0, !PT ;  /* 0x00000021ff037c10 */ /* 0x000fe200087fe4ff */
[C---:B------:R-:W-:Y:S01]  /*0600*/  VIADD R64, R53.reuse, 0xe0 ;  /* 0x000000e035407836 */ /* 0x040fe20000000000 */
[C---:B------:R-:W-:Y:S01]  /*0610*/  IADD3 R72, PT, PT, R53.reuse, 0x100, RZ ;  /* 0x0000010035487810 */ /* 0x040fe20007ffe0ff */
[C---:B------:R-:W-:Y:S01]  /*0620*/  VIADD R54, R53.reuse, 0x20 ;  /* 0x0000002035367836 */ /* 0x040fe20000000000 */
[C---:B------:R-:W-:Y:S01]  /*0630*/  IADD3 R60, PT, PT, R53.reuse, 0xc0, RZ ;  /* 0x000000c0353c7810 */ /* 0x040fe20007ffe0ff */
[----:B0-----:R-:W-:Y:S01]  /*0640*/  UIADD3 UR37, UPT, UPT, -UR39, UR5, URZ ;  /* 0x0000000527257290 */ /* 0x001fe2000fffe1ff */
[C---:B------:R-:W-:Y:S01]  /*0650*/  IADD3 R75, PT, PT, R53.reuse, 0x40, RZ ;  /* 0x00000040354b7810 */ /* 0x040fe20007ffe0ff */
[C---:B------:R-:W-:Y:S01]  /*0660*/  VIADD R73, R53.reuse, 0x80 ;  /* 0x0000008035497836 */ /* 0x040fe20000000000 */
[C---:B------:R-:W-:Y:S01]  /*0670*/  IADD3 R56, PT, PT, R53.reuse, 0x60, RZ ;  /* 0x0000006035387810 */ /* 0x040fe20007ffe0ff */
[C---:B------:R-:W-:Y:S01]  /*0680*/  VIADD R20, R53.reuse, 0x140 ;  /* 0x0000014035147836 */ /* 0x040fe20000000000 */
[C---:B------:R-:W-:Y:S01]  /*0690*/  IADD3 R58, PT, PT, R53.reuse, 0xa0, RZ ;  /* 0x000000a0353a7810 */ /* 0x040fe20007ffe0ff */
[C---:B------:R-:W-:Y:S01]  /*06a0*/  VIADD R24, R53.reuse, 0x1a0 ;  /* 0x000001a035187836 */ /* 0x040fe20000000000 */
[----:B------:R-:W-:Y:S01]  /*06b0*/  ISETP.GE.AND P0, PT, R53, UR37, PT ;  /* 0x0000002535007c0c */ /* 0x000fe2000bf06270 */
[----:B------:R-:W-:Y:S01]  /*06c0*/  BAR.SYNC.DEFER_BLOCKING 0x0 ;  /* 0x0000000000007b1d */ /* 0x000fe20000010000 */
[----:B------:R-:W-:-:S02]  /*06d0*/  ISETP.GE.AND P1, PT, R60, UR37, PT ;  /* 0x000000253c007c0c */ /* 0x000fc4000bf26270 */
        /* <DEDUP_REMOVED lines=8> */
[----:B------:R-:W-:Y:S02]  /*0760*/  PRMT R9, RZ, 0x7610, R9 ;  /* 0x00007610ff097816 */ /* 0x000fe40000000009 */
[----:B------:R-:W-:Y:S02]  /*0770*/  IADD3 R18, PT, PT, R53, 0x120, RZ ;  /* 0x0000012035127810 */ /* 0x000fe40007ffe0ff */
[----:B------:R-:W-:Y:S01]  /*0780*/  PRMT R6, RZ, 0x7610, R6 ;  /* 0x00007610ff067816 */ /* 0x000fe20000000006 */
[----:B------:R-:W2:Y:S01]  /*0790*/  @!P0 LDG.E.U16 R7, desc[UR24][R4.64] ;  /* 0x0000001804078981 */ /* 0x000ea2000c1e1500 */
[----:B------:R-:W-:-:S02]  /*07a0*/  ISETP.GE.AND P0, PT, R64, UR37, PT ;  /* 0x0000002540007c0c */ /* 0x000fc4000bf06270 */
[----:B------:R-:W-:Y:S01]  /*07b0*/  PRMT R8, RZ, 0x7610, R8 ;  /* 0x00007610ff087816 */ /* 0x000fe20000000008 */
[----:B------:R-:W3:Y:S01]  /*07c0*/  @!P1 LDG.E.U16 R13, desc[UR24][R4.64+0x180] ;  /* 0x00018018040d9981 */ /* 0x000ee2000c1e1500 */
[----:B------:R-:W-:Y:S02]  /*07d0*/  PRMT R11, RZ, 0x7610, R11 ;  /* 0x00007610ff0b7816 */ /* 0x000fe4000000000b */
[C---:B------:R-:W-:Y:S01]  /*07e0*/  IADD3 R22, PT, PT, R53.reuse, 0x160, RZ ;  /* 0x0000016035167810 */ /* 0x040fe20007ffe0ff */
[----:B------:R-:W4:Y:S01]  /*07f0*/  @!P6 LDG.E.U16 R0, desc[UR24][R4.64+0x40] ;  /* 0x000040180400e981 */ /* 0x000f22000c1e1500 */
[----:B------:R-:W-:Y:S02]  /*0800*/  IADD3 R23, PT, PT, R53, 0x180, RZ ;  /* 0x0000018035177810 */ /* 0x000fe40007ffe0ff */
[----:B------:R-:W-:Y:S01]  /*0810*/  PRMT R12, RZ, 0x7610, R12 ;  /* 0x00007610ff0c7816 */ /* 0x000fe2000000000c */
[----:B------:R-:W3:Y:S01]  /*0820*/  @!P5 LDG.E.U16 R9, desc[UR24][R4.64+0x80] ;  /* 0x000080180409d981 */ /* 0x000ee2000c1e1500 */
[----:B------:R-:W-:-:S02]  /*0830*/  PRMT R17, RZ, 0x7610, R17 ;  /* 0x00007610ff117816 */ /* 0x000fc40000000011 */
[----:B------:R-:W-:Y:S01]  /*0840*/  PRMT R14, RZ, 0x7610, R14 ;  /* 0x00007610ff0e7816 */ /* 0x000fe2000000000e */
[----:B------:R-:W3:Y:S01]  /*0850*/  @!P0 LDG.E.U16 R10, desc[UR24][R4.64+0x1c0] ;  /* 0x0001c018040a8981 */ /* 0x000ee2000c1e1500 */
[----:B------:R-:W-:Y:S02]  /*0860*/  ISETP.GE.AND P0, PT, R72, UR37, PT ;  /* 0x0000002548007c0c */ /* 0x000fe4000bf06270 */
[----:B------:R-:W-:Y:S01]  /*0870*/  ISETP.GE.AND P1, PT, R20, UR37, PT ;  /* 0x0000002514007c0c */ /* 0x000fe2000bf26270 */
[----:B------:R-:W3:Y:S01]  /*0880*/  @!P4 LDG.E.U16 R6, desc[UR24][R4.64+0xc0] ;  /* 0x0000c0180406c981 */ /* 0x000ee2000c1e1500 */
[----:B------:R-:W-:Y:S02]  /*0890*/  ISETP.GE.AND P4, PT, R24, UR37, PT ;  /* 0x0000002518007c0c */ /* 0x000fe4000bf86270 */
[----:B------:R-:W-:Y:S01]  /*08a0*/  PRMT R19, RZ, 0x7610, R19 ;  /* 0x00007610ff137816 */ /* 0x000fe20000000013 */
[----:B------:R-:W3:Y:S01]  /*08b0*/  @!P2 LDG.E.U16 R8, desc[UR24][R4.64+0x140] ;  /* 0x000140180408a981 */ /* 0x000ee2000c1e1500 */
[----:B------:R-:W-:-:S02]  /*08c0*/  ISETP.GE.AND P2, PT, R22, UR37, PT ;  /* 0x0000002516007c0c */ /* 0x000fc4000bf46270 */
[----:B------:R-:W-:Y:S01]  /*08d0*/  PRMT R16, RZ, 0x7610, R16 ;  /* 0x00007610ff107816 */ /* 0x000fe20000000010 */
[----:B------:R-:W3:Y:S04]  /*08e0*/  @!P3 LDG.E.U16 R11, desc[UR24][R4.64+0x100] ;  /* 0x00010018040bb981 */ /* 0x000ee8000c1e1500 */
[----:B------:R-:W3:Y:S01]  /*08f0*/  @!P0 LDG.E.U16 R15, desc[UR24][R4.64+0x200] ;  /* 0x00020018040f8981 */ /* 0x000ee2000c1e1500 */
[----:B------:R-:W-:Y:S02]  /*0900*/  ISETP.GE.AND P0, PT, R18, UR37, PT ;  /* 0x0000002512007c0c */ /* 0x000fe4000bf06270 */
[----:B------:R-:W-:Y:S01]  /*0910*/  ISETP.GE.AND P3, PT, R23, UR37, PT ;  /* 0x0000002517007c0c */ /* 0x000fe2000bf66270 */
[----:B------:R-:W3:Y:S01]  /*0920*/  @!P1 LDG.E.U16 R17, desc[UR24][R4.64+0x280] ;  /* 0x0002801804119981 */ /* 0x000ee2000c1e1500 */
[----:B------:R-:W-:-:S02]  /*0930*/  IADD3 R18, PT, PT, R53, 0x1c0, RZ ;  /* 0x000001c035127810 */ /* 0x000fc40007ffe0ff */
[----:B------:R-:W-:Y:S01]  /*0940*/  IADD3 R20, PT, PT, R53, 0x1e0, RZ ;  /* 0x000001e035147810 */ /* 0x000fe20007ffe0ff */
[----:B------:R-:W3:Y:S01]  /*0950*/  @!P2 LDG.E.U16 R14, desc[UR24][R4.64+0x2c0] ;  /* 0x0002c018040ea981 */ /* 0x000ee2000c1e1500 */
[----:B------:R-:W-:Y:S02]  /*0960*/  ISETP.GE.AND P5, PT, R18, UR37, PT ;  /* 0x0000002512007c0c */ /* 0x000fe4000bfa6270 */
[----:B------:R-:W-:Y:S01]  /*0970*/  ISETP.GE.AND P6, PT, R20, UR37, PT ;  /* 0x0000002514007c0c */ /* 0x000fe2000bfc6270 */
[----:B------:R-:W3:Y:S04]  /*0980*/  @!P4 LDG.E.U16 R16, desc[UR24][R4.64+0x340] ;  /* 0x000340180410c981 */ /* 0x000ee8000c1e1500 */
[----:B------:R-:W3:Y:S01]  /*0990*/  @!P0 LDG.E.U16 R12, desc[UR24][R4.64+0x240] ;  /* 0x00024018040c8981 */ /* 0x000ee2000c1e1500 */
[----:B------:R-:W-:-:S03]  /*09a0*/  PRMT R55, RZ, 0x7610, R55 ;  /* 0x00007610ff377816 */ /* 0x000fc60000000037 */
[----:B------:R-:W3:Y:S01]  /*09b0*/  @!P3 LDG.E.U16 R19, desc[UR24][R4.64+0x300] ;  /* 0x000300180413b981 */ /* 0x000ee2000c1e1500 */
[----:B------:R-:W-:-:S03]  /*09c0*/  PRMT R52, RZ, 0x7610, R52 ;  /* 0x00007610ff347816 */ /* 0x000fc60000000034 */
[----:B------:R-:W3:Y:S04]  /*09d0*/  @!P5 LDG.E.U16 R55, desc[UR24][R4.64+0x380] ;  /* 0x000380180437d981 */ /* 0x000ee8000c1e1500 */
[----:B------:R0:W3:Y:S01]  /*09e0*/  @!P6 LDG.E.U16 R52, desc[UR24][R4.64+0x3c0] ;  /* 0x0003c0180434e981 */ /* 0x0000e2000c1e1500 */
[----:B------:R-:W1:Y:S01]  /*09f0*/  S2R R45, SR_LANEID ;  /* 0x00000000002d7919 */ /* 0x000e620000000000 */
[----:B------:R-:W0:Y:S01]  /*0a00*/  S2UR UR7, SR_CgaCtaId ;  /* 0x00000000000779c3 */ /* 0x000e220000008800 */
[----:B------:R-:W-:Y:S02]  /*0a10*/  UMOV UR5, 0x400 ;  /* 0x0000040000057882 */ /* 0x000fe40000000000 */
[----:B0-----:R-:W-:Y:S01]  /*0a20*/  ULEA UR5, UR7, UR5, 0x18 ;  /* 0x0000000507057291 */ /* 0x001fe2000f8ec0ff */
[----:B-1----:R-:W-:-:S05]  /*0a30*/  IMAD.IADD R18, R21, 0x1, R45 ;  /* 0x0000000115127824 */ /* 0x002fca00078e022d */
[C---:B------:R-:W-:Y:S02]  /*0a40*/  IADD3 R21, PT, PT, R18.reuse, 0x20, RZ ;  /* 0x0000002012157810 */ /* 0x040fe40007ffe0ff */
[C---:B------:R-:W-:Y:S01]  /*0a50*/  IADD3 R23, PT, PT, R18.reuse, 0x40, RZ ;  /* 0x0000004012177810 */ /* 0x040fe20007ffe0ff */
[C---:B------:R-:W-:Y:S01]  /*0a60*/  VIADD R25, R18.reuse, 0x60 ;  /* 0x0000006012197836 */ /* 0x040fe20000000000 */
[C---:B------:R-:W-:Y:S02]  /*0a70*/  IADD3 R27, PT, PT, R18.reuse, 0x80, RZ ;  /* 0x00000080121b7810 */ /* 0x040fe40007ffe0ff */
[-C--:B------:R-:W-:Y:S02]  /*0a80*/  LEA.HI.SX32 R21, R21, R18.reuse, 0x1b ;  /* 0x0000001215157211 */ /* 0x080fe400078fdaff */
[-C--:B------:R-:W-:Y:S02]  /*0a90*/  LEA.HI.SX32 R23, R23, R18.reuse, 0x1b ;  /* 0x0000001217177211 */ /* 0x080fe400078fdaff */
[----:B------:R-:W-:-:S02]  /*0aa0*/  LEA.HI.SX32 R44, R18, R18, 0x1b ;  /* 0x00000012122c7211 */ /* 0x000fc400078fdaff */
[C---:B------:R-:W-:Y:S02]  /*0ab0*/  IADD3 R5, PT, PT, R18.reuse, 0xa0, RZ ;  /* 0x000000a012057810 */ /* 0x040fe40007ffe0ff */
[-C--:B------:R-:W-:Y:S02]  /*0ac0*/  LEA.HI.SX32 R25, R25, R18.reuse, 0x1b ;  /* 0x0000001219197211 */ /* 0x080fe400078fdaff */
[----:B------:R-:W-:Y:S02]  /*0ad0*/  LEA.HI.SX32 R27, R27, R18, 0x1b ;  /* 0x000000121b1b7211 */ /* 0x000fe400078fdaff */
[----:B------:R-:W-:Y:S01]  /*0ae0*/  LEA R43, R21, UR5, 0x1 ;  /* 0x00000005152b7c11 */ /* 0x000fe2000f8e08ff */
[----:B------:R-:W-:Y:S01]  /*0af0*/  VIADD R21, R18, 0xc0 ;  /* 0x000000c012157836 */ /* 0x000fe20000000000 */
[----:B------:R-:W-:Y:S02]  /*0b00*/  LEA R42, R23, UR5, 0x1 ;  /* 0x00000005172a7c11 */ /* 0x000fe4000f8e08ff */
[----:B------:R-:W-:-:S02]  /*0b10*/  LEA R44, R44, UR5, 0x1 ;  /* 0x000000052c2c7c11 */ /* 0x000fc4000f8e08ff */
[C---:B------:R-:W-:Y:S02]  /*0b20*/  IADD3 R23, PT, PT, R18.reuse, 0xe0, RZ ;  /* 0x000000e012177810 */ /* 0x040fe40007ffe0ff */
[-C--:B------:R-:W-:Y:S02]  /*0b30*/  LEA.HI.SX32 R5, R5, R18.reuse, 0x1b ;  /* 0x0000001205057211 */ /* 0x080fe400078fdaff */
[----:B------:R-:W-:Y:S02]  /*0b40*/  LEA R41, R25, UR5, 0x1 ;  /* 0x0000000519297c11 */ /* 0x000fe4000f8e08ff */
[----:B------:R-:W-:Y:S01]  /*0b50*/  LEA R40, R27, UR5, 0x1 ;  /* 0x000000051b287c11 */ /* 0x000fe2000f8e08ff */
[C---:B------:R-:W-:Y:S01]  /*0b60*/  VIADD R27, R18.reuse, 0x120 ;  /* 0x00000120121b7836 */ /* 0x040fe20000000000 */
[----:B------:R-:W-:Y:S02]  /*0b70*/  IADD3 R25, PT, PT, R18, 0x100, RZ ;  /* 0x0000010012197810 */ /* 0x000fe40007ffe0ff */
[----:B------:R-:W-:-:S02]  /*0b80*/  LEA.HI.SX32 R23, R23, R18, 0x1b ;  /* 0x0000001217177211 */ /* 0x000fc400078fdaff */
[-C--:B------:R-:W-:Y:S02]  /*0b90*/  LEA.HI.SX32 R21, R21, R18.reuse, 0x1b ;  /* 0x0000001215157211 */ /* 0x080fe400078fdaff */
[----:B------:R-:W-:Y:S02]  /*0ba0*/  LEA R39, R5, UR5, 0x1 ;  /* 0x0000000505277c11 */ /* 0x000fe4000f8e08ff */
[C---:B------:R-:W-:Y:S02]  /*0bb0*/  IADD3 R5, PT, PT, R18.reuse, 0x140, RZ ;  /* 0x0000014012057810 */ /* 0x040fe40007ffe0ff */
[-C--:B------:R-:W-:Y:S02]  /*0bc0*/  LEA.HI.SX32 R25, R25, R18.reuse, 0x1b ;  /* 0x0000001219197211 */ /* 0x080fe400078fdaff */
[----:B------:R-:W-:Y:S01]  /*0bd0*/  LEA R37, R23, UR5, 0x1 ;  /* 0x0000000517257c11 */ /* 0x000fe2000f8e08ff */
[----:B------:R-:W-:Y:S01]  /*0be0*/  VIADD R23, R18, 0x1e0 ;  /* 0x000001e012177836 */ /* 0x000fe20000000000 */
[----:B------:R-:W-:-:S02]  /*0bf0*/  LEA.HI.SX32 R27, R27, R18, 0x1b ;  /* 0x000000121b1b7211 */ /* 0x000fc400078fdaff */
[----:B------:R-:W-:Y:S02]  /*0c00*/  LEA R38, R21, UR5, 0x1 ;  /* 0x0000000515267c11 */ /* 0x000fe4000f8e08ff */
[----:B------:R-:W-:Y:S02]  /*0c10*/  IADD3 R21, PT, PT, R18, 0x1c0, RZ ;  /* 0x000001c012157810 */ /* 0x000fe40007ffe0ff */
[-C--:B------:R-:W-:Y:S02]  /*0c20*/  LEA.HI.SX32 R5, R5, R18.reuse, 0x1b ;  /* 0x0000001205057211 */ /* 0x080fe400078fdaff */
[----:B------:R-:W-:Y:S02]  /*0c30*/  LEA R36, R25, UR5, 0x1 ;  /* 0x0000000519247c11 */ /* 0x000fe4000f8e08ff */
[----:B------:R-:W-:Y:S02]  /*0c40*/  LEA R35, R27, UR5, 0x1 ;  /* 0x000000051b237c11 */ /* 0x000fe4000f8e08ff */
[----:B------:R-:W-:-:S02]  /*0c50*/  LEA.HI.SX32 R21, R21, R18, 0x1b ;  /* 0x0000001215157211 */ /* 0x000fc400078fdaff */
[----:B------:R-:W-:Y:S02]  /*0c60*/  LEA.HI.SX32 R23, R23, R18, 0x1b ;  /* 0x0000001217177211 */ /* 0x000fe400078fdaff */
[----:B------:R-:W-:Y:S02]  /*0c70*/  LEA R34, R5, UR5, 0x1 ;  /* 0x0000000505227c11 */ /* 0x000fe4000f8e08ff */
[----:B------:R-:W-:Y:S02]  /*0c80*/  LEA R30, R21, UR5, 0x1 ;  /* 0x00000005151e7c11 */ /* 0x000fe4000f8e08ff */
[----:B------:R-:W-:Y:S02]  /*0c90*/  LEA R29, R23, UR5, 0x1 ;  /* 0x00000005171d7c11 */ /* 0x000fe4000f8e08ff */
[----:B------:R-:W-:Y:S02]  /*0ca0*/  P2R R62, PR, RZ, 0x1 ;  /* 0x00000001ff3e7803 */ /* 0x000fe40000000000 */
[----:B------:R-:W-:-:S02]  /*0cb0*/  ISETP.GE.AND P0, PT, R53, UR37, PT ;  /* 0x0000002535007c0c */ /* 0x000fc4000bf06270 */
[----:B------:R-:W-:Y:S02]  /*0cc0*/  P2R R74, PR, RZ, 0x2 ;  /* 0x00000002ff4a7803 */ /* 0x000fe40000000000 */
[----:B------:R-:W-:Y:S02]  /*0cd0*/  ISETP.GE.AND P1, PT, R54, UR37, PT ;  /* 0x0000002536007c0c */ /* 0x000fe4000bf26270 */
[----:B------:R-:W-:Y:S02]  /*0ce0*/  PRMT R53, RZ, 0x7610, R53 ;  /* 0x00007610ff357816 */ /* 0x000fe40000000035 */
[----:B------:R-:W-:Y:S01]  /*0cf0*/  PRMT R54, RZ, 0x7610, R54 ;  /* 0x00007610ff367816 */ /* 0x000fe20000000036 */
[----:B--2---:R0:W-:Y:S04]  /*0d00*/  STS.U16 [R44], R7 ;  /* 0x000000072c007388 */ /* 0x0041e80000000400 */
[----:B----4-:R-:W-:Y:S01]  /*0d10*/  STS.U16 [R43+0x40], R0 ;  /* 0x000040002b007388 */ /* 0x010fe20000000400 */
[----:B0-----:R-:W-:-:S03]  /*0d20*/  IADD3 R7, PT, PT, R18, 0x160, RZ ;  /* 0x0000016012077810 */ /* 0x001fc60007ffe0ff */
[----:B---3--:R0:W-:Y:S01]  /*0d30*/  STS.U16 [R42+0x80], R9 ;  /* 0x000080092a007388 */ /* 0x0081e20000000400 */
[----:B------:R-:W-:-:S03]  /*0d40*/  LEA.HI.SX32 R7, R7, R18, 0x1b ;  /* 0x0000001207077211 */ /* 0x000fc600078fdaff */
[----:B------:R-:W-:Y:S01]  /*0d50*/  STS.U16 [R41+0xc0], R6 ;  /* 0x0000c00629007388 */ /* 0x000fe20000000400 */
[----:B0-----:R-:W-:-:S03]  /*0d60*/  VIADD R9, R18, 0x180 ;  /* 0x0000018012097836 */ /* 0x001fc60000000000 */
[----:B------:R0:W-:Y:S02]  /*0d70*/  STS.U16 [R40+0x100], R11 ;  /* 0x0001000b28007388 */ /* 0x0001e40000000400 */
[----:B------:R-:W-:Y:S02]  /*0d80*/  LEA.HI.SX32 R9, R9, R18, 0x1b ;  /* 0x0000001209097211 */ /* 0x000fe400078fdaff */
[----:B------:R-:W-:Y:S01]  /*0d90*/  STS.U16 [R39+0x140], R8 ;  /* 0x0001400827007388 */ /* 0x000fe20000000400 */
[----:B0-----:R-:W-:-:S03]  /*0da0*/  IADD3 R11, PT, PT, R18, 0x1a0, RZ ;  /* 0x000001a0120b7810 */ /* 0x001fc60007ffe0ff */
[----:B------:R-:W-:Y:S01]  /*0db0*/  STS.U16 [R38+0x180], R13 ;  /* 0x0001800d26007388 */ /* 0x000fe20000000400 */
[----:B------:R-:W-:Y:S01]  /*0dc0*/  LEA.HI.SX32 R11, R11, R18, 0x1b ;  /* 0x000000120b0b7211 */ /* 0x000fe200078fdaff */
[----:B------:R-:W-:Y:S02]  /*0dd0*/  IMAD R18, R45, 0xf, R18 ;  /* 0x0000000f2d127824 */ /* 0x000fe400078e0212 */
[----:B------:R-:W-:Y:S01]  /*0de0*/  STS.U16 [R37+0x1c0], R10 ;  /* 0x0001c00a25007388 */ /* 0x000fe20000000400 */
[----:B------:R-:W-:Y:S02]  /*0df0*/  LEA R33, R7, UR5, 0x1 ;  /* 0x0000000507217c11 */ /* 0x000fe4000f8e08ff */
[----:B------:R-:W-:Y:S01]  /*0e00*/  LEA R32, R9, UR5, 0x1 ;  /* 0x0000000509207c11 */ /* 0x000fe2000f8e08ff */
[----:B------:R0:W-:Y:S01]  /*0e10*/  STS.U16 [R36+0x200], R15 ;  /* 0x0002000f24007388 */ /* 0x0001e20000000400 */
[----:B------:R-:W-:Y:S01]  /*0e20*/  LEA R31, R11, UR5, 0x1 ;  /* 0x000000050b1f7c11 */ /* 0x000fe2000f8e08ff */
[----:B------:R-:W-:-:S02]  /*0e30*/  VIADD R9, R18, 0x3 ;  /* 0x0000000312097836 */ /* 0x000fc40000000000 */
[----:B------:R-:W-:Y:S01]  /*0e40*/  STS.U16 [R35+0x240], R12 ;  /* 0x0002400c23007388 */ /* 0x000fe20000000400 */
[C---:B------:R-:W-:Y:S01]  /*0e50*/  VIADD R27, R18.reuse, 0x9 ;  /* 0x00000009121b7836 */ /* 0x040fe20000000000 */
[C---:B------:R-:W-:Y:S01]  /*0e60*/  IADD3 R5, PT, PT, R18.reuse, 0x1, RZ ;  /* 0x0000000112057810 */ /* 0x040fe20007ffe0ff */
[C---:B------:R-:W-:Y:S01]  /*0e70*/  VIADD R61, R18.reuse, 0xc ;  /* 0x0000000c123d7836 */ /* 0x040fe20000000000 */
[----:B------:R1:W-:Y:S01]  /*0e80*/  STS.U16 [R34+0x280], R17 ;  /* 0x0002801122007388 */ /* 0x0003e20000000400 */
[C---:B------:R-:W-:Y:S02]  /*0e90*/  VIADD R67, R18.reuse, 0xf ;  /* 0x0000000f12437836 */ /* 0x040fe40000000000 */
[C---:B0-----:R-:W-:Y:S01]  /*0ea0*/  VIADD R15, R18.reuse, 0x6 ;  /* 0x00000006120f7836 */ /* 0x041fe20000000000 */
[C---:B------:R-:W-:Y:S01]  /*0eb0*/  IADD3 R7, PT, PT, R18.reuse, 0x2, RZ ;  /* 0x0000000212077810 */ /* 0x040fe20007ffe0ff */
[----:B------:R-:W-:Y:S01]  /*0ec0*/  STS.U16 [R33+0x2c0], R14 ;  /* 0x0002c00e21007388 */ /* 0x000fe20000000400 */
[----:B------:R-:W-:-:S02]  /*0ed0*/  IADD3 R11, PT, PT, R18, 0x4, RZ ;  /* 0x00000004120b7810 */ /* 0x000fc40007ffe0ff */
[C---:B------:R-:W-:Y:S02]  /*0ee0*/  IADD3 R13, PT, PT, R18.reuse, 0x5, RZ ;  /* 0x00000005120d7810 */ /* 0x040fe40007ffe0ff */
[C---:B-1----:R-:W-:Y:S02]  /*0ef0*/  IADD3 R17, PT, PT, R18.reuse, 0x8, RZ ;  /* 0x0000000812117810 */ /* 0x042fe40007ffe0ff */
[C---:B------:R-:W-:Y:S02]  /*0f00*/  IADD3 R25, PT, PT, R18.reuse, 0x7, RZ ;  /* 0x0000000712197810 */ /* 0x040fe40007ffe0ff */
[C---:B------:R-:W-:Y:S02]  /*0f10*/  IADD3 R57, PT, PT, R18.reuse, 0xa, RZ ;  /* 0x0000000a12397810 */ /* 0x040fe40007ffe0ff */
[C---:B------:R-:W-:Y:S02]  /*0f20*/  IADD3 R59, PT, PT, R18.reuse, 0xb, RZ ;  /* 0x0000000b123b7810 */ /* 0x040fe40007ffe0ff */
[----:B------:R-:W-:-:S02]  /*0f30*/  IADD3 R63, PT, PT, R18, 0xd, RZ ;  /* 0x0000000d123f7810 */ /* 0x000fc40007ffe0ff */
[----:B------:R-:W-:Y:S01]  /*0f40*/  IADD3 R65, PT, PT, R18, 0xe, RZ ;  /* 0x0000000e12417810 */ /* 0x000fe20007ffe0ff */
[----:B------:R0:W-:Y:S01]  /*0f50*/  STS.U16 [R32+0x300], R19 ;  /* 0x0003001320007388 */ /* 0x0001e20000000400 */
[-C--:B------:R-:W-:Y:S02]  /*0f60*/  LEA.HI.SX32 R15, R15, R18.reuse, 0x1b ;  /* 0x000000120f0f7211 */ /* 0x080fe400078fdaff */
[-C--:B------:R-:W-:Y:S01]  /*0f70*/  LEA.HI.SX32 R17, R17, R18.reuse, 0x1b ;  /* 0x0000001211117211 */ /* 0x080fe200078fdaff */
[----:B------:R1:W-:Y:S01]  /*0f80*/  STS.U16 [R31+0x340], R16 ;  /* 0x000340101f007388 */ /* 0x0003e20000000400 */
[-C--:B------:R-:W-:Y:S02]  /*0f90*/  LEA.HI.SX32 R5, R5, R18.reuse, 0x1b ;  /* 0x0000001205057211 */ /* 0x080fe400078fdaff */
[-C--:B------:R-:W-:Y:S02]  /*0fa0*/  LEA.HI.SX32 R7, R7, R18.reuse, 0x1b ;  /* 0x0000001207077211 */ /* 0x080fe400078fdaff */
[----:B------:R-:W-:-:S02]  /*0fb0*/  LEA.HI.SX32 R9, R9, R18, 0x1b ;  /* 0x0000001209097211 */ /* 0x000fc400078fdaff */
[-C--:B------:R-:W-:Y:S02]  /*0fc0*/  LEA.HI.SX32 R11, R11, R18.reuse, 0x1b ;  /* 0x000000120b0b7211 */ /* 0x080fe400078fdaff */
[-C--:B------:R-:W-:Y:S02]  /*0fd0*/  LEA.HI.SX32 R13, R13, R18.reuse, 0x1b ;  /* 0x000000120d0d7211 */ /* 0x080fe400078fdaff */
[-C--:B------:R-:W-:Y:S02]  /*0fe0*/  LEA.HI.SX32 R21, R25, R18.reuse, 0x1b ;  /* 0x0000001219157211 */ /* 0x080fe400078fdaff */
[-C--:B0-----:R-:W-:Y:S02]  /*0ff0*/  LEA.HI.SX32 R19, R27, R18.reuse, 0x1b ;  /* 0x000000121b137211 */ /* 0x081fe400078fdaff */
[-C--:B------:R-:W-:Y:S02]  /*1000*/  LEA.HI.SX32 R57, R57, R18.reuse, 0x1b ;  /* 0x0000001239397211 */ /* 0x080fe400078fdaff */
[----:B------:R-:W-:-:S02]  /*1010*/  LEA.HI.SX32 R59, R59, R18, 0x1b ;  /* 0x000000123b3b7211 */ /* 0x000fc400078fdaff */
[-C--:B-1----:R-:W-:Y:S02]  /*1020*/  LEA.HI.SX32 R16, R61, R18.reuse, 0x1b ;  /* 0x000000123d107211 */ /* 0x082fe400078fdaff */
        /* <DEDUP_REMOVED lines=41> */
[----:B------:R-:W2:Y:S01]  /*12c0*/  @!P0 LDG.E.U16 R61, desc[UR24][R2.64] ;  /* 0x00000018023d8981 */ /* 0x000ea2000c1e1500 */
[----:B------:R-:W-:-:S03]  /*12d0*/  ISETP.GE.AND P0, PT, R75, UR37, PT ;  /* 0x000000254b007c0c */ /* 0x000fc6000bf06270 */
[----:B------:R-:W3:Y:S01]  /*12e0*/  @!P1 LDG.E.U16 R54, desc[UR24][R2.64+0x40] ;  /* 0x0000401802369981 */ /* 0x000ee2000c1e1500 */
[----:B------:R-:W-:-:S09]  /*12f0*/  ISETP.GE.AND P1, PT, R56, UR37, PT ;  /* 0x0000002538007c0c */ /* 0x000fd2000bf26270 */
[----:B------:R-:W4:Y:S01]  /*1300*/  @!P0 LDG.E.U16 R53, desc[UR24][R2.64+0x80] ;  /* 0x0000801802358981 */ /* 0x000f22000c1e1500 */
[----:B------:R-:W-:Y:S02]  /*1310*/  ISETP.GE.AND P0, PT, R73, UR37, PT ;  /* 0x0000002549007c0c */ /* 0x000fe4000bf06270 */
[----:B0-----:R-:W-:Y:S02]  /*1320*/  PRMT R55, RZ, 0x7610, R55 ;  /* 0x00007610ff377816 */ /* 0x001fe40000000037 */
[----:B------:R-:W-:-:S06]  /*1330*/  PRMT R56, RZ, 0x7610, R56 ;  /* 0x00007610ff387816 */ /* 0x000fcc0000000038 */
[----:B------:R-:W4:Y:S01]  /*1340*/  @!P1 LDG.E.U16 R56, desc[UR24][R2.64+0xc0] ;  /* 0x0000c01802389981 */ /* 0x000f22000c1e1500 */
[----:B------:R-:W-:-:S03]  /*1350*/  ISETP.GE.AND P1, PT, R58, UR37, PT ;  /* 0x000000253a007c0c */ /* 0x000fc6000bf26270 */
[----:B------:R-:W4:Y:S01]  /*1360*/  @!P0 LDG.E.U16 R55, desc[UR24][R2.64+0x100] ;  /* 0x0001001802378981 */ /* 0x000f22000c1e1500 */
[----:B------:R-:W-:Y:S02]  /*1370*/  ISETP.GE.AND P0, PT, R60, UR37, PT ;  /* 0x000000253c007c0c */ /* 0x000fe4000bf06270 */
[----:B------:R-:W-:Y:S02]  /*1380*/  PRMT R57, RZ, 0x7610, R57 ;  /* 0x00007610ff397816 */ /* 0x000fe40000000039 */
        /* <DEDUP_REMOVED lines=8> */
[----:B------:R-:W-:-:S03]  /*1410*/  ISETP.NE.AND P1, PT, R74, RZ, PT ;  /* 0x000000ff4a00720c */ /* 0x000fc60003f25270 */
        /* <DEDUP_REMOVED lines=9> */
[----:B-1----:R-:W-:Y:S01]  /*14b0*/  PRMT R52, RZ, 0x7610, R52 ;  /* 0x00007610ff347816 */ /* 0x002fe20000000034 */
[----:B------:R-:W4:Y:S04]  /*14c0*/  @!P0 LDG.E.U16 R62, desc[UR24][R2.64+0x240] ;  /* 0x00024018023e8981 */ /* 0x000f28000c1e1500 */
[----:B------:R-:W4:Y:S04]  /*14d0*/  @!P2 LDG.E.U16 R64, desc[UR24][R2.64+0x2c0] ;  /* 0x0002c0180240a981 */ /* 0x000f28000c1e1500 */
[----:B------:R-:W4:Y:S04]  /*14e0*/  @!P3 LDG.E.U16 R65, desc[UR24][R2.64+0x300] ;  /* 0x000300180241b981 */ /* 0x000f28000c1e1500 */
[----:B------:R-:W4:Y:S04]  /*14f0*/  @!P4 LDG.E.U16 R72, desc[UR24][R2.64+0x340] ;  /* 0x000340180248c981 */ /* 0x000f28000c1e1500 */
[----:B------:R-:W4:Y:S04]  /*1500*/  @!P5 LDG.E.U16 R73, desc[UR24][R2.64+0x380] ;  /* 0x000380180249d981 */ /* 0x000f28000c1e1500 */
[----:B------:R-:W4:Y:S01]  /*1510*/  @!P6 LDG.E.U16 R52, desc[UR24][R2.64+0x3c0] ;  /* 0x0003c0180234e981 */ /* 0x000f22000c1e1500 */
[----:B------:R-:W0:Y:S01]  /*1520*/  LDCU.U8 UR7, c[0x0][0x39e] ;  /* 0x000073c0ff0777ac */ /* 0x000e220008000000 */
[----:B------:R-:W-:Y:S02]  /*1530*/  BSSY.RECONVERGENT B0, `(.L_x_2506) ;  /* 0x0000057000007945 */ /* 0x000fe40003800200 */
[----:B--2---:R-:W-:Y:S04]  /*1540*/  STS.U16 [R44], R61 ;  /* 0x0000003d2c007388 */ /* 0x004fe80000000400 */
        /* <DEDUP_REMOVED lines=20> */
[----:B------:R-:W4:Y:S04]  /*1690*/  LDS.U16 R57, [R24+0x8] ;  /* 0x0000080018397984 */ /* 0x000f280000000400 */
[----:B------:R-:W4:Y:S04]  /*16a0*/  LDS.U16 R58, [R23+0xa] ;  /* 0x00000a00173a7984 */ /* 0x000f280000000400 */
[----:B------:R-:W4:Y:S04]  /*16b0*/  LDS.U16 R74, [R22+0xc] ;  /* 0x00000c00164a7984 */ /* 0x000f280000000400 */
[----:B------:R0:W0:Y:S04]  /*16c0*/  LDS.U16 R72, [R21+0xe] ;  /* 0x00000e0015487984 */ /* 0x0000280000000400 */
[----:B------:R0:W0:Y:S04]  /*16d0*/  LDS.U16 R73, [R20+0x10] ;  /* 0x0000100014497984 */ /* 0x0000280000000400 */
[----:B------:R0:W3:Y:S04]  /*16e0*/  LDS.U16 R52, [R19+0x12] ;  /* 0x0000120013347984 */ /* 0x0000e80000000400 */
[----:B------:R0:W4:Y:S04]  /*16f0*/  LDS.U16 R62, [R18+0x14] ;  /* 0x00001400123e7984 */ /* 0x0001280000000400 */
[----:B------:R0:W4:Y:S04]  /*1700*/  LDS.U16 R63, [R17+0x16] ;  /* 0x00001600113f7984 */ /* 0x0001280000000400 */
[----:B------:R0:W4:Y:S04]  /*1710*/  LDS.U16 R64, [R16+0x18] ;  /* 0x0000180010407984 */ /* 0x0001280000000400 */
[----:B------:R0:W4:Y:S04]  /*1720*/  LDS.U16 R65, [R15+0x1a] ;  /* 0x00001a000f417984 */ /* 0x0001280000000400 */
[----:B------:R0:W4:Y:S04]  /*1730*/  LDS.U16 R3, [R14+0x1c] ;  /* 0x00001c000e037984 */ /* 0x0001280000000400 */
[----:B------:R0:W4:Y:S01]  /*1740*/  LDS.U16 R2, [R0+0x1e] ;  /* 0x00001e0000027984 */ /* 0x0001220000000400 */
[----:B-1----:R-:W-:-:S05]  /*1750*/  HADD2.F32 R53, -RZ, R53.H0_H0 ;  /* 0x20000035ff357230 */ /* 0x002fca0000004100 */
[----:B-----5:R-:W-:-:S05]  /*1760*/  FADD.FTZ R61, R53, R48 ;  /* 0x00000030353d7221 */ /* 0x020fca0000010000 */
[----:B------:R-:W-:Y:S01]  /*1770*/  FSETP.GTU.FTZ.AND P0, PT, R61, 20, PT ;  /* 0x41a000003d00780b */ /* 0x000fe20003f1c000 */
[----:B--2---:R-:W-:-:S03]  /*1780*/  HADD2.F32 R59, -RZ, R54.H0_H0 ;  /* 0x20000036ff3b7230 */ /* 0x004fc60000004100 */
[----:B0-----:R-:W-:Y:S01]  /*1790*/  ISETP.EQ.OR P0, PT, RZ, UR7, P0 ;  /* 0x00000007ff007c0c */ /* 0x001fe20008702670 */
[----:B---3--:R-:W-:Y:S02]  /*17a0*/  HADD2.F32 R55, -RZ, R55.H0_H0 ;  /* 0x20000037ff377230 */ /* 0x008fe40000004100 */
[--C-:B------:R-:W-:Y:S01]  /*17b0*/  FADD.FTZ R60, R59, R48.reuse ;  /* 0x000000303b3c7221 */ /* 0x100fe20000010000 */
[----:B----4-:R-:W-:Y:S02]  /*17c0*/  HADD2.F32 R75, -RZ, R56.H0_H0 ;  /* 0x20000038ff4b7230 */ /* 0x010fe40000004100 */
[----:B------:R-:W-:Y:S02]  /*17d0*/  HADD2.F32 R57, -RZ, R57.H0_H0 ;  /* 0x20000039ff397230 */ /* 0x000fe40000004100 */
        /* <DEDUP_REMOVED lines=26> */
[----:B------:R-:W-:Y:S01]  /*1980*/  FFMA.FTZ R75, R74, R75, -1 ;  /* 0xbf8000004a4b7423 */ /* 0x000fe2000001004b */
[----:B------:R-:W-:Y:S01]  /*1990*/  @P0 MOV R74, 0x7f800000 ;  /* 0x7f800000004a0802 */ /* 0x000fe20000000f00 */
        /* <DEDUP_REMOVED lines=11> */
[----:B------:R-:W-:-:S04]  /*1a50*/  FFMA.FTZ R54, R54, R75, R54 ;  /* 0x0000004b36367223 */ /* 0x000fc80000010036 */
[----:B------:R-:W-:Y:S01]  /*1a60*/  FFMA.FTZ R61, R53, 0.69314718246459960938, R54 ;  /* 0x3f317218353d7823 */ /* 0x000fe20000010036 */
[C---:B------:R-:W-:Y:S01]  /*1a70*/  @P6 FFMA.FTZ R61, R76.reuse, R74, +INF ;  /* 0x7f8000004c3d6423 */ /* 0x040fe2000001004a */
[----:B------:R-:W-:-:S04]  /*1a80*/  @P0 FSETP.NEU.FTZ.AND P6, PT, R76, RZ, PT ;  /* 0x000000ff4c00020b */ /* 0x000fc80003fdd000 */
[----:B------:R-:W-:-:S09]  /*1a90*/  @P0 FSEL R61, R61, -RZ, P6 ;  /* 0x800000ff3d3d0208 */ /* 0x000fd20003000000 */
.L_x_2507:
[----:B------:R-:W-:Y:S05]  /*1aa0*/  BSYNC.RECONVERGENT B0 ;  /* 0x0000000000007941 */ /* 0x000fea0003800200 */
.L_x_2506:
        /* <DEDUP_REMOVED lines=35> */
.L_x_2509:
[----:B------:R-:W-:Y:S05]  /*1ce0*/  BSYNC.RECONVERGENT B0 ;  /* 0x0000000000007941 */ /* 0x000fea0003800200 */
.L_x_2508:
        /* <DEDUP_REMOVED lines=37> */
.L_x_2511:
[----:B------:R-:W-:Y:S05]  /*1f40*/  BSYNC.RECONVERGENT B0 ;  /* 0x0000000000007941 */ /* 0x000fea0003800200 */
.L_x_2510:
[----:B------:R-:W-:Y:S01]  /*1f50*/  HADD2.F32 R73, -RZ, R52.H0_H0 ;  /* 0x20000034ff497230 */ /* 0x000fe20000004100 */
[----:B------:R-:W-:Y:S01]  /*1f60*/  BSSY.RECONVERGENT B0, `(.L_x_2512) ;  /* 0x0000022000007945 */ /* 0x000fe20003800200 */
[----:B------:R-:W-:-:S03]  /*1f70*/  FSETP.GTU.FTZ.AND P4, PT, R53, 20, PT ;  /* 0x41a000003500780b */ /* 0x000fc60003f9c000 */
[----:B------:R-:W-:Y:S01]  /*1f80*/  FADD.FTZ R52, R73, R48 ;  /* 0x0000003049347221 */ /* 0x000fe20000010000 */
[----:B------:R-:W-:Y:S09]  /*1f90*/  @P5 BRA `(.L_x_2513) ;  /* 0x0000000000785947 */ /* 0x000ff20003800000 */
        /* <DEDUP_REMOVED lines=30> */
.L_x_2513:
[----:B------:R-:W-:Y:S05]  /*2180*/  BSYNC.RECONVERGENT B0 ;  /* 0x0000000000007941 */ /* 0x000fea0003800200 */
.L_x_2512:
        /* <DEDUP_REMOVED lines=37> */
.L_x_2515:
[----:B------:R-:W-:Y:S05]  /*23e0*/  BSYNC.RECONVERGENT B0 ;  /* 0x0000000000007941 */ /* 0x000fea0003800200 */
.L_x_2514:
        /* <DEDUP_REMOVED lines=35> */
.L_x_2517:
[----:B------:R-:W-:Y:S05]  /*2620*/  BSYNC.RECONVERGENT B0 ;  /* 0x0000000000007941 */ /* 0x000fea0003800200 */
.L_x_2516:
        /* <DEDUP_REMOVED lines=37> */
.L_x_2519:
[----:B------:R-:W-:Y:S05]  /*2880*/  BSYNC.RECONVERGENT B0 ;  /* 0x0000000000007941 */ /* 0x000fea0003800200 */
.L_x_2518:
        /* <DEDUP_REMOVED lines=35> */
.L_x_2521:
[----:B------:R-:W-:Y:S05]  /*2ac0*/  BSYNC.RECONVERGENT B0 ;  /* 0x0000000000007941 */ /* 0x000fea0003800200 */
.L_x_2520:
[----:B------:R-:W-:Y:S01]  /*2ad0*/  ISETP.EQ.OR P4, PT, RZ, UR7, P4 ;  /* 0x00000007ff007c0c */ /* 0x000fe2000a782670 */
[----:B------:R-:W-:Y:S01]  /*2ae0*/  HADD2.F32 R73, -RZ, R3.H0_H0 ;  /* 0x20000003ff497230 */ /* 0x000fe20000004100 */
[----:B------:R-:W-:Y:S01]  /*2af0*/  BSSY.RECONVERGENT B0, `(.L_x_2522) ;  /* 0x0000025000007945 */ /* 0x000fe20003800200 */
[----:B------:R-:W-:Y:S01]  /*2b00*/  HADD2.F32 R3, -RZ, R66.H0_H0 ;  /* 0x20000042ff037230 */ /* 0x000fe20000004100 */
[----:B------:R-:W-:Y:S01]  /*2b10*/  FSETP.GTU.FTZ.AND P1, PT, R65, 20, PT ;  /* 0x41a000004100780b */ /* 0x000fe20003f3c000 */
[----:B------:R-:W-:Y:S01]  /*2b20*/  HADD2.F32 R72, -RZ, R71.H0_H0 ;  /* 0x20000047ff487230 */ /* 0x000fe20000004100 */
[----:B------:R-:W-:Y:S01]  /*2b30*/  ISETP.EQ.OR P5, PT, RZ, UR7, P5 ;  /* 0x00000007ff007c0c */ /* 0x000fe2000afa2670 */
[----:B------:R-:W-:-:S06]  /*2b40*/  FADD.FTZ R66, R73, R48 ;  /* 0x0000003049427221 */ /* 0x000fcc0000010000 */
[----:B------:R-:W-:Y:S06]  /*2b50*/  @P4 BRA `(.L_x_2523) ;  /* 0x0000000000784947 */ /* 0x000fec0003800000 */
        /* <DEDUP_REMOVED lines=30> */
.L_x_2523:
[----:B------:R-:W-:Y:S05]  /*2d40*/  BSYNC.RECONVERGENT B0 ;  /* 0x0000000000007941 */ /* 0x000fea0003800200 */
.L_x_2522:
[----:B------:R-:W-:Y:S01]  /*2d50*/  HADD2.F32 R71, -RZ, R2.H0_H0 ;  /* 0x20000002ff477230 */ /* 0x000fe20000004100 */
[----:B------:R-:W-:Y:S01]  /*2d60*/  BSSY.RECONVERGENT B0, `(.L_x_2524) ;  /* 0x0000026000007945 */ /* 0x000fe20003800200 */
[----:B------:R-:W-:Y:S01]  /*2d70*/  HADD2.F32 R2, -RZ, R67.H0_H0 ;  /* 0x20000043ff027230 */ /* 0x000fe20000004100 */
[----:B------:R-:W-:Y:S01]  /*2d80*/  FSETP.GTU.FTZ.AND P4, PT, R66, 20, PT ;  /* 0x41a000004200780b */ /* 0x000fe20003f9c000 */
[----:B------:R-:W-:Y:S02]  /*2d90*/  HADD2.F32 R70, -RZ, R70.H0_H0 ;  /* 0x20000046ff467230 */ /* 0x000fe40000004100 */
[----:B------:R-:W-:Y:S01]  /*2da0*/  FADD.FTZ R67, R71, R48 ;  /* 0x0000003047437221 */ /* 0x000fe20000010000 */
[----:B------:R-:W-:Y:S02]  /*2db0*/  HADD2.F32 R69, -RZ, R69.H0_H0 ;  /* 0x20000045ff457230 */ /* 0x000fe40000004100 */
[----:B------:R-:W-:Y:S01]  /*2dc0*/  HADD2.F32 R68, -RZ, R68.H0_H0 ;  /* 0x20000044ff447230 */ /* 0x000fe20000004100 */
        /* <DEDUP_REMOVED lines=31> */
.L_x_2525:
[----:B------:R-:W-:Y:S05]  /*2fc0*/  BSYNC.RECONVERGENT B0 ;  /* 0x0000000000007941 */ /* 0x000fea0003800200 */
.L_x_2524:
        /* <DEDUP_REMOVED lines=45> */
.L_x_2527:
[----:B------:R-:W-:Y:S05]  /*32a0*/  BSYNC.RECONVERGENT B0 ;  /* 0x0000000000007941 */ /* 0x000fea0003800200 */
.L_x_2526:
        /* <DEDUP_REMOVED lines=32> */
.L_x_2529:
[----:B------:R-:W-:Y:S05]  /*34b0*/  BSYNC.RECONVERGENT B0 ;  /* 0x0000000000007941 */ /* 0x000fea0003800200 */
.L_x_2528:
[----:B------:R-:W-:Y:S04]  /*34c0*/  BSSY.RECONVERGENT B0, `(.L_x_2530) ;  /* 0x0000020000007945 */ /* 0x000fe80003800200 */
        /* <DEDUP_REMOVED lines=31> */
.L_x_2531:
[----:B------:R-:W-:Y:S05]  /*36c0*/  BSYNC.RECONVERGENT B0 ;  /* 0x0000000000007941 */ /* 0x000fea0003800200 */
.L_x_2530:
[----:B------:R-:W-:Y:S04]  /*36d0*/  BSSY.RECONVERGENT B0, `(.L_x_2532) ;  /* 0x0000020000007945 */ /* 0x000fe80003800200 */
        /* <DEDUP_REMOVED lines=31> */
.L_x_2533:
[----:B------:R-:W-:Y:S05]  /*38d0*/  BSYNC.RECONVERGENT B0 ;  /* 0x0000000000007941 */ /* 0x000fea0003800200 */
.L_x_2532:
        /* <DEDUP_REMOVED lines=32> */
.L_x_2535:
[----:B------:R-:W-:Y:S05]  /*3ae0*/  BSYNC.RECONVERGENT B0 ;  /* 0x0000000000007941 */ /* 0x000fea0003800200 */
.L_x_2534:
        /* <DEDUP_REMOVED lines=32> */
.L_x_2537:
[----:B------:R-:W-:Y:S05]  /*3cf0*/  BSYNC.RECONVERGENT B0 ;  /* 0x0000000000007941 */ /* 0x000fea0003800200 */
.L_x_2536:
        /* <DEDUP_REMOVED lines=40> */
[----:B------:R-:W-:Y:S01]  /*3f80*/  UIMAD UR7, UR4, UR7, URZ ;  /* 0x00000007040772a4 */ /* 0x000fe2000f8e02ff */
[----:B------:R-:W0:Y:S01]  /*3f90*/  LDCU UR40, c[0x0][0x388] ;  /* 0x00007100ff2877ac */ /* 0x000e220008000800 */
[----:B------:R-:W-:Y:S01]  /*3fa0*/  UIADD3 UR11, UPT, UPT, UR5, 0x10d0, URZ ;  /* 0x000010d0050b7890 */ /* 0x000fe2000fffe0ff */
[----:B------:R-:W-:Y:S01]  /*3fb0*/  UMOV UR18, UR21 ;  /* 0x0000001500127c82 */ /* 0x000fe20008000000 */
[----:B------:R-:W-:Y:S01]  /*3fc0*/  UMOV UR19, UR22 ;  /* 0x0000001600137c82 */ /* 0x000fe20008000000 */
[----:B------:R-:W-:Y:S01]  /*3fd0*/  UMOV UR16, UR26 ;  /* 0x0000001a00107c82 */ /* 0x000fe20008000000 */
[----:B------:R-:W-:Y:S01]  /*3fe0*/  UMOV UR17, UR27 ;  /* 0x0000001b00117c82 */ /* 0x000fe20008000000 */
[----:B------:R-:W-:Y:S01]  /*3ff0*/  UMOV UR13, UR14 ;  /* 0x0000000e000d7c82 */ /* 0x000fe20008000000 */
[----:B------:R-:W-:Y:S01]  /*4000*/  UMOV UR15, UR32 ;  /* 0x00000020000f7c82 */ /* 0x000fe20008000000 */
[----:B------:R-:W-:-:S05]  /*4010*/  UMOV UR12, UR36 ;  /* 0x00000024000c7c82 */ /* 0x000fca0008000000 */
.L_x_2543:
[----:B-1----:R-:W-:Y:S01]  /*4020*/  IMAD.U32 R2, RZ, RZ, UR18 ;  /* 0x00000012ff027e24 */ /* 0x002fe2000f8e00ff */
[----:B------:R-:W-:-:S05]  /*4030*/  MOV R3, UR19 ;  /* 0x0000001300037c02 */ /* 0x000fca0008000f00 */
[----:B------:R-:W2:Y:S01]  /*4040*/  LDG.E R2, desc[UR24][R2.64] ;  /* 0x0000001802027981 */ /* 0x000ea2000c1e1900 */
[----:B0-----:R-:W-:Y:S01]  /*4050*/  UIADD3 UR37, UPT, UPT, -UR39, UR40, URZ ;  /* 0x0000002827257290 */ /* 0x001fe2000fffe1ff */
[C---:B------:R-:W-:Y:S01]  /*4060*/  VIADD R5, R116.reuse, 0x2 ;  /* 0x0000000274057836 */ /* 0x040fe20000000000 */
[C---:B------:R-:W-:Y:S02]  /*4070*/  IADD3 R6, PT, PT, R116.reuse, 0x1, RZ ;  /* 0x0000000174067810 */ /* 0x040fe40007ffe0ff */
[C---:B------:R-:W-:Y:S02]  /*4080*/  IADD3 R7, PT, PT, R116.reuse, 0x3, RZ ;  /* 0x0000000374077810 */ /* 0x040fe40007ffe0ff */
[----:B------:R-:W-:Y:S01]  /*4090*/  ISETP.GE.U32.AND P4, PT, R5, UR37, PT ;  /* 0x0000002505007c0c */ /* 0x000fe2000bf86070 */
[----:B------:R-:W-:Y:S01]  /*40a0*/  VIADD R5, R116, 0x5 ;  /* 0x0000000574057836 */ /* 0x000fe20000000000 */
[----:B------:R-:W-:Y:S02]  /*40b0*/  ISETP.GE.U32.AND P3, PT, R6, UR37, PT ;  /* 0x0000002506007c0c */ /* 0x000fe4000bf66070 */
[----:B------:R-:W-:-:S02]  /*40c0*/  IADD3 R6, PT, PT, R116, 0x4, RZ ;  /* 0x0000000474067810 */ /* 0x000fc40007ffe0ff */
[----:B------:R-:W-:Y:S02]  /*40d0*/  ISETP.GE.U32.AND P0, PT, R5, UR37, PT ;  /* 0x0000002505007c0c */ /* 0x000fe4000bf06070 */
[----:B------:R-:W-:Y:S02]  /*40e0*/  ISETP.GE.U32.AND P6, PT, R6, UR37, PT ;  /* 0x0000002506007c0c */ /* 0x000fe4000bfc6070 */
[----:B------:R-:W-:Y:S02]  /*40f0*/  ISETP.GE.U32.AND P2, PT, R116, UR37, PT ;  /* 0x0000002574007c0c */ /* 0x000fe4000bf46070 */
[----:B------:R-:W-:Y:S02]  /*4100*/  ISETP.GE.U32.AND P5, PT, R7, UR37, PT ;  /* 0x0000002507007c0c */ /* 0x000fe4000bfa6070 */
[----:B------:R-:W-:Y:S02]  /*4110*/  FSEL R100, R72, RZ, !P2 ;  /* 0x000000ff48647208 */ /* 0x000fe40005000000 */
[----:B------:R-:W-:-:S02]  /*4120*/  FSEL R103, R87, RZ, !P3 ;  /* 0x000000ff57677208 */ /* 0x000fc40005800000 */
[----:B------:R-:W-:Y:S02]  /*4130*/  FSEL R104, R70, RZ, !P4 ;  /* 0x000000ff46687208 */ /* 0x000fe40006000000 */
[----:B------:R-:W-:Y:S02]  /*4140*/  FSEL R106, R69, RZ, !P5 ;  /* 0x000000ff456a7208 */ /* 0x000fe40006800000 */
[----:B------:R-:W-:Y:S02]  /*4150*/  FSEL R108, R68, RZ, !P6 ;  /* 0x000000ff446c7208 */ /* 0x000fe40007000000 */
[----:B------:R-:W-:Y:S01]  /*4160*/  FSEL R110, R89, RZ, !P0 ;  /* 0x000000ff596e7208 */ /* 0x000fe20004000000 */
[----:B------:R-:W0:Y:S01]  /*4170*/  S2UR UR38, SR_CgaCtaId ;  /* 0x00000000002679c3 */ /* 0x000e220000008800 */
[----:B--2---:R-:W-:Y:S01]  /*4180*/  FMUL.FTZ R4, R2, 1.4426950216293334961 ;  /* 0x3fb8aa3b02047820 */ /* 0x004fe20000410000 */
[----:B------:R-:W-:-:S03]  /*4190*/  IADD3 R2, PT, PT, R116, 0x6, RZ ;  /* 0x0000000674027810 */ /* 0x000fc60007ffe0ff */
[C---:B------:R-:W-:Y:S01]  /*41a0*/  FMUL.FTZ R8, R4.reuse, R61 ;  /* 0x0000003d04087220 */ /* 0x040fe20000410000 */
[C---:B------:R-:W-:Y:S01]  /*41b0*/  FMUL.FTZ R3, R4.reuse, R60 ;  /* 0x0000003c04037220 */ /* 0x040fe20000410000 */
[----:B------:R-:W-:Y:S01]  /*41c0*/  FMUL.FTZ R5, R4, R59 ;  /* 0x0000003b04057220 */ /* 0x000fe20000410000 */
[----:B------:R-:W-:Y:S01]  /*41d0*/  ISETP.GE.U32.AND P1, PT, R2, UR37, PT ;  /* 0x0000002502007c0c */ /* 0x000fe2000bf26070 */
[----:B------:R-:W-:Y:S01]  /*41e0*/  FMUL.FTZ R6, R4, R58 ;  /* 0x0000003a04067220 */ /* 0x000fe20000410000 */
[----:B------:R-:W-:Y:S01]  /*41f0*/  IADD3 R2, PT, PT, R116, 0x7, RZ ;  /* 0x0000000774027810 */ /* 0x000fe20007ffe0ff */
[----:B------:R-:W1:Y:S01]  /*4200*/  MUFU.EX2 R8, R8 ;  /* 0x0000000800087308 */ /* 0x000e620000000800 */
[----:B------:R-:W-:Y:S01]  /*4210*/  FMUL.FTZ R7, R4, R57 ;  /* 0x0000003904077220 */ /* 0x000fe20000410000 */
[----:B------:R-:W-:Y:S02]  /*4220*/  FSEL R112, R74, RZ, !P1 ;  /* 0x000000ff4a707208 */ /* 0x000fe40004800000 */
[----:B------:R-:W2:Y:S04]  /*4230*/  MUFU.EX2 R3, R3 ;  /* 0x0000000300037308 */ /* 0x000ea80000000800 */
[----:B------:R-:W3:Y:S04]  /*4240*/  MUFU.EX2 R5, R5 ;  /* 0x0000000500057308 */ /* 0x000ee80000000800 */
[----:B------:R-:W4:Y:S01]  /*4250*/  MUFU.EX2 R6, R6 ;  /* 0x0000000600067308 */ /* 0x000f220000000800 */
[----:B-1----:R-:W-:-:S02]  /*4260*/  FSEL R101, R8, 1, !P2 ;  /* 0x3f80000008657808 */ /* 0x002fc40005000000 */
[----:B------:R-:W-:Y:S01]  /*4270*/  ISETP.GE.U32.AND P2, PT, R2, UR37, PT ;  /* 0x0000002502007c0c */ /* 0x000fe2000bf46070 */
[----:B------:R-:W-:Y:S01]  /*4280*/  VIADD R2, R116, 0x8 ;  /* 0x0000000874027836 */ /* 0x000fe20000000000 */
[----:B--2---:R-:W-:Y:S01]  /*4290*/  FSEL R102, R3, 1, !P3 ;  /* 0x3f80000003667808 */ /* 0x004fe20005800000 */
[----:B------:R-:W-:Y:S01]  /*42a0*/  FMUL.FTZ R3, R4, R56 ;  /* 0x0000003804037220 */ /* 0x000fe20000410000 */
[----:B------:R-:W1:Y:S01]  /*42b0*/  MUFU.EX2 R7, R7 ;  /* 0x0000000700077308 */ /* 0x000e620000000800 */
[----:B------:R-:W-:Y:S02]  /*42c0*/  FSEL R114, R91, RZ, !P2 ;  /* 0x000000ff5b727208 */ /* 0x000fe40005000000 */
[----:B------:R-:W-:Y:S01]  /*42d0*/  ISETP.GE.U32.AND P3, PT, R2, UR37, PT ;  /* 0x0000002502007c0c */ /* 0x000fe2000bf66070 */
[----:B------:R-:W-:Y:S01]  /*42e0*/  FMUL.FTZ R8, R101, R102 ;  /* 0x0000006665087220 */ /* 0x000fe20000410000 */
[----:B------:R-:W-:Y:S01]  /*42f0*/  IADD3 R2, PT, PT, R116, 0xa, RZ ;  /* 0x0000000a74027810 */ /* 0x000fe20007ffe0ff */
[----:B------:R-:W2:Y:S01]  /*4300*/  MUFU.EX2 R3, R3 ;  /* 0x0000000300037308 */ /* 0x000ea20000000800 */
[----:B---3--:R-:W-:Y:S01]  /*4310*/  FSEL R105, R5, 1, !P4 ;  /* 0x3f80000005697808 */ /* 0x008fe20006000000 */
[----:B------:R-:W-:Y:S01]  /*4320*/  FMUL.FTZ R5, R4, R55 ;  /* 0x0000003704057220 */ /* 0x000fe20000410000 */
[----:B------:R-:W-:-:S02]  /*4330*/  ISETP.GE.U32.AND P4, PT, R2, UR37, PT ;  /* 0x0000002502007c0c */ /* 0x000fc4000bf86070 */
[----:B------:R-:W-:Y:S01]  /*4340*/  IADD3 R2, PT, PT, R116, 0xb, RZ ;  /* 0x0000000b74027810 */ /* 0x000fe20007ffe0ff */
[----:B------:R-:W-:Y:S01]  /*4350*/  FMUL.FTZ R8, R105, R8 ;  /* 0x0000000869087220 */ /* 0x000fe20000410000 */
[----:B----4-:R-:W-:Y:S01]  /*4360*/  FSEL R107, R6, 1, !P5 ;  /* 0x3f800000066b7808 */ /* 0x010fe20006800000 */
[----:B------:R-:W3:Y:S01]  /*4370*/  MUFU.EX2 R5, R5 ;  /* 0x0000000500057308 */ /* 0x000ee20000000800 */
[----:B------:R-:W-:Y:S01]  /*4380*/  ISETP.GE.U32.AND P5, PT, R2, UR37, PT ;  /* 0x0000002502007c0c */ /* 0x000fe2000bfa6070 */
[----:B------:R-:W-:Y:S02]  /*4390*/  VIADD R2, R116, 0xc ;  /* 0x0000000c74027836 */ /* 0x000fe40000000000 */
[C---:B------:R-:W-:Y:S01]  /*43a0*/  FMUL.FTZ R6, R4.reuse, R54 ;  /* 0x0000003604067220 */ /* 0x040fe20000410000 */
[----:B-1----:R-:W-:Y:S01]  /*43b0*/  FSEL R109, R7, 1, !P6 ;  /* 0x3f800000076d7808 */ /* 0x002fe20007000000 */
[C---:B------:R-:W-:Y:S01]  /*43c0*/  FMUL.FTZ R7, R4.reuse, R53 ;  /* 0x0000003504077220 */ /* 0x040fe20000410000 */
[----:B--2---:R-:W-:Y:S01]  /*43d0*/  FSEL R111, R3, 1, !P0 ;  /* 0x3f800000036f7808 */ /* 0x004fe20004000000 */
[----:B------:R-:W-:Y:S01]  /*43e0*/  FMUL.FTZ R3, R4, R52 ;  /* 0x0000003404037220 */ /* 0x000fe20000410000 */
[----:B------:R-:W-:Y:S01]  /*43f0*/  ISETP.GE.U32.AND P6, PT, R2, UR37, PT ;  /* 0x0000002502007c0c */ /* 0x000fe2000bfc6070 */
[----:B------:R-:W1:Y:S01]  /*4400*/  MUFU.EX2 R6, R6 ;  /* 0x0000000600067308 */ /* 0x000e620000000800 */
[----:B------:R-:W-:Y:S01]  /*4410*/  IADD3 R2, PT, PT, R116, 0xd, RZ ;  /* 0x0000000d74027810 */ /* 0x000fe20007ffe0ff */
[----:B------:R-:W-:Y:S01]  /*4420*/  FMUL.FTZ R8, R107, R8 ;  /* 0x000000086b087220 */ /* 0x000fe20000410000 */
[----:B------:R-:W-:Y:S01]  /*4430*/  FSEL R118, R76, RZ, !P3 ;  /* 0x000000ff4c767208 */ /* 0x000fe20005800000 */
[----:B------:R-:W2:Y:S01]  /*4440*/  MUFU.EX2 R7, R7 ;  /* 0x0000000700077308 */ /* 0x000ea20000000800 */
[----:B------:R-:W-:Y:S01]  /*4450*/  ISETP.GE.U32.AND P0, PT, R2, UR37, PT ;  /* 0x0000002502007c0c */ /* 0x000fe2000bf06070 */
[----:B------:R-:W-:Y:S01]  /*4460*/  FMUL.FTZ R8, R109, R8 ;  /* 0x000000086d087220 */ /* 0x000fe20000410000 */
[----:B------:R-:W-:Y:S01]  /*4470*/  IADD3 R2, PT, PT, R116, 0xe, RZ ;  /* 0x0000000e74027810 */ /* 0x000fe20007ffe0ff */
[----:B------:R-:W4:Y:S01]  /*4480*/  MUFU.EX2 R3, R3 ;  /* 0x0000000300037308 */ /* 0x000f220000000800 */
[----:B---3--:R-:W-:Y:S01]  /*4490*/  FSEL R113, R5, 1, !P1 ;  /* 0x3f80000005717808 */ /* 0x008fe20004800000 */
[----:B------:R-:W-:Y:S01]  /*44a0*/  FFMA.FTZ R5, R100, R102, R103 ;  /* 0x0000006664057223 */ /* 0x000fe20000010067 */
[----:B------:R-:W-:Y:S01]  /*44b0*/  ISETP.GE.U32.AND P1, PT, R2, UR37, PT ;  /* 0x0000002502007c0c */ /* 0x000fe2000bf26070 */
[----:B------:R-:W-:Y:S01]  /*44c0*/  VIADD R2, R116, 0x9 ;  /* 0x0000000974027836 */ /* 0x000fe20000000000 */
[----:B------:R-:W-:Y:S01]  /*44d0*/  FSEL R120, R95, RZ, !P4 ;  /* 0x000000ff5f787208 */ /* 0x000fe20006000000 */
[----:B------:R-:W-:Y:S01]  /*44e0*/  FFMA.FTZ R5, R105, R5, R104 ;  /* 0x0000000569057223 */ /* 0x000fe20000010068 */
[----:B-1----:R-:W-:Y:S01]  /*44f0*/  FSEL R119, R6, 1, !P2 ;  /* 0x3f80000006777808 */ /* 0x002fe20005000000 */
[----:B------:R-:W-:Y:S01]  /*4500*/  FMUL.FTZ R8, R111, R8 ;  /* 0x000000086f087220 */ /* 0x000fe20000410000 */
[----:B------:R-:W-:Y:S01]  /*4510*/  ISETP.GE.U32.AND P2, PT, R2, UR37, PT ;  /* 0x0000002502007c0c */ /* 0x000fe2000bf46070 */
[----:B------:R-:W-:Y:S01]  /*4520*/  FFMA.FTZ R5, R107, R5, R106 ;  /* 0x000000056b057223 */ /* 0x000fe2000001006a */
[----:B------:R-:W-:Y:S01]  /*4530*/  IADD3 R2, PT, PT, R116, 0xf, RZ ;  /* 0x0000000f74027810 */ /* 0x000fe20007ffe0ff */
[----:B------:R-:W-:Y:S01]  /*4540*/  FMUL.FTZ R8, R113, R8 ;  /* 0x0000000871087220 */ /* 0x000fe20000410000 */
[----:B--2---:R-:W-:Y:S01]  /*4550*/  FSEL R121, R7, 1, !P3 ;  /* 0x3f80000007797808 */ /* 0x004fe20005800000 */
[----:B------:R-:W-:Y:S01]  /*4560*/  FFMA.FTZ R6, R109, R5, R108 ;  /* 0x000000056d067223 */ /* 0x000fe2000001006c */
[----:B------:R-:W-:Y:S01]  /*4570*/  ISETP.GE.U32.AND P3, PT, R2, UR37, PT ;  /* 0x0000002502007c0c */ /* 0x000fe2000bf66070 */
[C---:B------:R-:W-:Y:S01]  /*4580*/  FMUL.FTZ R2, R4.reuse, R62 ;  /* 0x0000003e04027220 */ /* 0x040fe20000410000 */
[----:B----4-:R-:W-:Y:S01]  /*4590*/  FSEL R124, R3, 1, !P2 ;  /* 0x3f800000037c7808 */ /* 0x010fe20005000000 */
[C---:B------:R-:W-:Y:S01]  /*45a0*/  FMUL.FTZ R3, R4.reuse, R63 ;  /* 0x0000003f04037220 */ /* 0x040fe20000410000 */
[----:B------:R-:W-:Y:S01]  /*45b0*/  FFMA.FTZ R7, R111, R6, R110 ;  /* 0x000000066f077223 */ /* 0x000fe2000001006e */
[C---:B------:R-:W-:Y:S01]  /*45c0*/  FMUL.FTZ R5, R4.reuse, R64 ;  /* 0x0000004004057220 */ /* 0x040fe20000410000 */
[C---:B------:R-:W-:Y:S01]  /*45d0*/  FMUL.FTZ R6, R4.reuse, R65 ;  /* 0x0000004104067220 */ /* 0x040fe20000410000 */
[----:B------:R-:W1:Y:S01]  /*45e0*/  MUFU.EX2 R2, R2 ;  /* 0x0000000200027308 */ /* 0x000e620000000800 */
[----:B------:R-:W-:Y:S01]  /*45f0*/  FFMA.FTZ R9, R113, R7, R112 ;  /* 0x0000000771097223 */ /* 0x000fe20000010070 */
[----:B------:R-:W-:Y:S01]  /*4600*/  FSEL R125, R93, RZ, !P2 ;  /* 0x000000ff5d7d7208 */ /* 0x000fe20005000000 */
[C---:B------:R-:W-:Y:S01]  /*4610*/  FMUL.FTZ R7, R4.reuse, R66 ;  /* 0x0000004204077220 */ /* 0x040fe20000410000 */
[----:B------:R-:W2:Y:S01]  /*4620*/  MUFU.EX2 R3, R3 ;  /* 0x0000000300037308 */ /* 0x000ea20000000800 */
[----:B------:R-:W-:Y:S01]  /*4630*/  FFMA.FTZ R9, R119, R9, R114 ;  /* 0x0000000977097223 */ /* 0x000fe20000010072 */
[----:B------:R-:W-:Y:S01]  /*4640*/  FMUL.FTZ R4, R4, R67 ;  /* 0x0000004304047220 */ /* 0x000fe20000410000 */
[----:B------:R-:W-:Y:S01]  /*4650*/  FSEL R122, R78, RZ, !P5 ;  /* 0x000000ff4e7a7208 */ /* 0x000fe20006800000 */
[----:B------:R-:W3:Y:S01]  /*4660*/  MUFU.EX2 R5, R5 ;  /* 0x0000000500057308 */ /* 0x000ee20000000800 */
[----:B------:R-:W-:Y:S01]  /*4670*/  FFMA.FTZ R9, R121, R9, R118 ;  /* 0x0000000979097223 */ /* 0x000fe20000010076 */
[----:B------:R-:W-:Y:S01]  /*4680*/  FSEL R123, R96, RZ, !P6 ;  /* 0x000000ff607b7208 */ /* 0x000fe20007000000 */
[----:B------:R-:W-:Y:S01]  /*4690*/  FMUL.FTZ R8, R119, R8 ;  /* 0x0000000877087220 */ /* 0x000fe20000410000 */
[----:B------:R-:W4:Y:S01]  /*46a0*/  MUFU.EX2 R6, R6 ;  /* 0x0000000600067308 */ /* 0x000f220000000800 */
[----:B------:R-:W-:Y:S01]  /*46b0*/  FFMA.FTZ R9, R124, R9, R125 ;  /* 0x000000097c097223 */ /* 0x000fe2000001007d */
[----:B-1----:R-:W-:-:S02]  /*46c0*/  FSEL R127, R2, 1, !P4 ;  /* 0x3f800000027f7808 */ /* 0x002fc40006000000 */
[----:B------:R-:W1:Y:S01]  /*46d0*/  MUFU.EX2 R7, R7 ;  /* 0x0000000700077308 */ /* 0x000e620000000800 */
[----:B------:R-:W-:Y:S02]  /*46e0*/  FSEL R128, R97, RZ, !P0 ;  /* 0x000000ff61807208 */ /* 0x000fe40004000000 */
[----:B--2---:R-:W-:Y:S01]  /*46f0*/  FSEL R129, R3, 1, !P5 ;  /* 0x3f80000003817808 */ /* 0x004fe20006800000 */
[----:B------:R-:W-:Y:S01]  /*4700*/  FFMA.FTZ R9, R127, R9, R120 ;  /* 0x000000097f097223 */ /* 0x000fe20000010078 */
[----:B------:R-:W2:Y:S01]  /*4710*/  MUFU.EX2 R4, R4 ;  /* 0x0000000400047308 */ /* 0x000ea20000000800 */
[----:B---3--:R-:W-:Y:S01]  /*4720*/  FSEL R126, R5, 1, !P6 ;  /* 0x3f800000057e7808 */ /* 0x008fe20007000000 */
[----:B------:R-:W-:Y:S01]  /*4730*/  FMUL.FTZ R3, R121, R8 ;  /* 0x0000000879037220 */ /* 0x000fe20000410000 */
[----:B------:R-:W-:Y:S01]  /*4740*/  FFMA.FTZ R9, R129, R9, R122 ;  /* 0x0000000981097223 */ /* 0x000fe2000001007a */
[----:B------:R-:W-:Y:S02]  /*4750*/  FSEL R130, R98, RZ, !P1 ;  /* 0x000000ff62827208 */ /* 0x000fe40004800000 */
[----:B----4-:R-:W-:Y:S01]  /*4760*/  FSEL R131, R6, 1, !P0 ;  /* 0x3f80000006837808 */ /* 0x010fe20004000000 */
[----:B------:R-:W-:Y:S01]  /*4770*/  FFMA.FTZ R9, R126, R9, R123 ;  /* 0x000000097e097223 */ /* 0x000fe2000001007b */
[----:B------:R-:W-:Y:S01]  /*4780*/  FSEL R132, R99, RZ, !P3 ;  /* 0x000000ff63847208 */ /* 0x000fe20005800000 */
[----:B------:R-:W-:Y:S01]  /*4790*/  FMUL.FTZ R2, R124, R3 ;  /* 0x000000037c027220 */ /* 0x000fe20000410000 */
[----:B-1----:R-:W-:Y:S01]  /*47a0*/  FSEL R133, R7, 1, !P1 ;  /* 0x3f80000007857808 */ /* 0x002fe20004800000 */
[----:B------:R-:W-:Y:S01]  /*47b0*/  FFMA.FTZ R9, R131, R9, R128 ;  /* 0x0000000983097223 */ /* 0x000fe20000010080 */
[----:B------:R-:W-:Y:S01]  /*47c0*/  ISETP.GE.AND P0, PT, R45, 0x1, PT ;  /* 0x000000012d00780c */ /* 0x000fe20003f06270 */
[----:B------:R-:W-:Y:S01]  /*47d0*/  FMUL.FTZ R2, R127, R2 ;  /* 0x000000027f027220 */ /* 0x000fe20000410000 */
[----:B--2---:R-:W-:Y:S01]  /*47e0*/  FSEL R135, R4, 1, !P3 ;  /* 0x3f80000004877808 */ /* 0x004fe20005800000 */
[----:B------:R-:W-:-:S02]  /*47f0*/  FFMA.FTZ R9, R133, R9, R130 ;  /* 0x0000000985097223 */ /* 0x000fc40000010082 */
[----:B------:R-:W-:Y:S02]  /*4800*/  FMUL.FTZ R3, R129, R2 ;  /* 0x0000000281037220 */ /* 0x000fe40000410000 */
[----:B------:R-:W-:Y:S02]  /*4810*/  FFMA.FTZ R4, R135, R9, R132 ;  /* 0x0000000987047223 */ /* 0x000fe40000010084 */
[----:B------:R-:W-:Y:S01]  /*4820*/  FMUL.FTZ R2, R126, R3 ;  /* 0x000000037e027220 */ /* 0x000fe20000410000 */
[----:B------:R-:W-:Y:S02]  /*4830*/  IMAD.U32 R3, RZ, RZ, UR15 ;  /* 0x0000000fff037e24 */ /* 0x000fe4000f8e00ff */
[----:B------:R-:W1:Y:S01]  /*4840*/  SHFL.UP PT, R5, R4, 0x1, RZ ;  /* 0x0420000004057989 */ /* 0x000e6200000e00ff */
[----:B------:R-:W-:-:S04]  /*4850*/  FMUL.FTZ R2, R131, R2 ;  /* 0x0000000283027220 */ /* 0x000fc80000410000 */
[----:B------:R-:W-:-:S04]  /*4860*/  FMUL.FTZ R2, R133, R2 ;  /* 0x0000000285027220 */ /* 0x000fc80000410000 */
[----:B------:R-:W-:Y:S01]  /*4870*/  FMUL.FTZ R139, R135, R2 ;  /* 0x00000002878b7220 */ /* 0x000fe20000410000 */
[----:B------:R-:W-:-:S04]  /*4880*/  MOV R2, UR13 ;  /* 0x0000000d00027c02 */ /* 0x000fc80008000f00 */
[----:B------:R-:W2:Y:S04]  /*4890*/  SHFL.UP PT, R6, R139, 0x1, RZ ;  /* 0x042000008b067989 */ /* 0x000ea800000e00ff */
[----:B------:R3:W5:Y:S01]  /*48a0*/  LDG.E R134, desc[UR24][R2.64] ;  /* 0x0000001802867981 */ /* 0x000762000c1e1900 */
[----:B-1----:R-:W-:-:S05]  /*48b0*/  FFMA.FTZ R5, R139, R5, R4 ;  /* 0x000000058b057223 */ /* 0x002fca0000010004 */
[----:B------:R-:W-:Y:S02]  /*48c0*/  FSEL R8, R4, R5, !P0 ;  /* 0x0000000504087208 */ /* 0x000fe40004000000 */
[----:B------:R-:W-:Y:S02]  /*48d0*/  MOV R4, UR16 ;  /* 0x0000001000047c02 */ /* 0x000fe40008000f00 */
[----:B------:R-:W-:Y:S01]  /*48e0*/  MOV R5, UR17 ;  /* 0x0000001100057c02 */ /* 0x000fe20008000f00 */
[----:B------:R-:W1:Y:S01]  /*48f0*/  SHFL.UP PT, R7, R8, 0x2, RZ ;  /* 0x0440000008077989 */ /* 0x000e6200000e00ff */
[----:B--2---:R-:W-:-:S03]  /*4900*/  @P0 FMUL.FTZ R139, R139, R6 ;  /* 0x000000068b8b0220 */ /* 0x004fc60000410000 */
[----:B------:R2:W5:Y:S04]  /*4910*/  LDG.E R137, desc[UR24][R4.64] ;  /* 0x0000001804897981 */ /* 0x000568000c1e1900 */
[----:B------:R-:W4:Y:S01]  /*4920*/  SHFL.UP PT, R6, R139, 0x2, RZ ;  /* 0x044000008b067989 */ /* 0x000f2200000e00ff */
[----:B------:R-:W-:Y:S01]  /*4930*/  ISETP.GE.AND P0, PT, R45, 0x2, PT ;  /* 0x000000022d00780c */ /* 0x000fe20003f06270 */
[----:B-1----:R-:W-:-:S05]  /*4940*/  FFMA.FTZ R7, R139, R7, R8 ;  /* 0x000000078b077223 */ /* 0x002fca0000010008 */
[----:B------:R-:W-:-:S05]  /*4950*/  FSEL R10, R8, R7, !P0 ;  /* 0x00000007080a7208 */ /* 0x000fca0004000000 */
[----:B------:R-:W1:Y:S02]  /*4960*/  SHFL.UP PT, R7, R10, 0x4, RZ ;  /* 0x048000000a077989 */ /* 0x000e6400000e00ff */
[----:B----4-:R-:W-:-:S05]  /*4970*/  @P0 FMUL.FTZ R139, R139, R6 ;  /* 0x000000068b8b0220 */ /* 0x010fca0000410000 */
[----:B------:R-:W4:Y:S01]  /*4980*/  SHFL.UP PT, R6, R139, 0x4, RZ ;  /* 0x048000008b067989 */ /* 0x000f2200000e00ff */
[----:B------:R-:W-:Y:S01]  /*4990*/  ISETP.GE.AND P0, PT, R45, 0x4, PT ;  /* 0x000000042d00780c */ /* 0x000fe20003f06270 */
[----:B-1----:R-:W-:-:S05]  /*49a0*/  FFMA.FTZ R7, R139, R7, R10 ;  /* 0x000000078b077223 */ /* 0x002fca000001000a */
[----:B---3--:R-:W-:-:S07]  /*49b0*/  FSEL R2, R10, R7, !P0 ;  /* 0x000000070a027208 */ /* 0x008fce0004000000 */
[----:B----4-:R-:W-:Y:S01]  /*49c0*/  @P0 FMUL.FTZ R139, R139, R6 ;  /* 0x000000068b8b0220 */ /* 0x010fe20000410000 */
[----:B------:R-:W1:Y:S04]  /*49d0*/  SHFL.UP PT, R3, R2, 0x8, RZ ;  /* 0x0500000002037989 */ /* 0x000e6800000e00ff */
[----:B--2---:R-:W2:Y:S01]  /*49e0*/  SHFL.UP PT, R4, R139, 0x8, RZ ;  /* 0x050000008b047989 */ /* 0x004ea200000e00ff */
[----:B------:R-:W-:Y:S01]  /*49f0*/  ISETP.GE.AND P0, PT, R45, 0x8, PT ;  /* 0x000000082d00780c */ /* 0x000fe20003f06270 */
[----:B-1----:R-:W-:-:S12]  /*4a00*/  FFMA.FTZ R3, R139, R3, R2 ;  /* 0x000000038b037223 */ /* 0x002fd80000010002 */
[----:B--2---:R-:W-:Y:S01]  /*4a10*/  @P0 FMUL.FTZ R139, R139, R4 ;  /* 0x000000048b8b0220 */ /* 0x004fe20000410000 */
[----:B------:R-:W-:-:S04]  /*4a20*/  FSEL R136, R2, R3, !P0 ;  /* 0x0000000302887208 */ /* 0x000fc80004000000 */
[----:B------:R-:W1:Y:S04]  /*4a30*/  SHFL.UP PT, R12, R139, 0x10, RZ ;  /* 0x060000008b0c7989 */ /* 0x000e6800000e00ff */
[----:B------:R-:W2:Y:S01]  /*4a40*/  SHFL.UP PT, R13, R136, 0x10, RZ ;  /* 0x06000000880d7989 */ /* 0x000ea200000e00ff */
[----:B------:R-:W-:Y:S02]  /*4a50*/  ISETP.NE.AND P1, PT, R45, 0x1f, PT ;  /* 0x0000001f2d00780c */ /* 0x000fe40003f25270 */
[----:B------:R-:W-:Y:S01]  /*4a60*/  ISETP.NE.AND P0, PT, RZ, UR4, PT ;  /* 0x00000004ff007c0c */ /* 0x000fe2000bf05270 */
[----:B------:R-:W-:-:S03]  /*4a70*/  UMOV UR5, 0x400 ;  /* 0x0000040000057882 */ /* 0x000fc60000000000 */
[----:B------:R-:W-:Y:S01]  /*4a80*/  ISETP.NE.OR P0, PT, R46, RZ, !P0 ;  /* 0x000000ff2e00720c */ /* 0x000fe20004705670 */
[----:B0-----:R-:W-:Y:S01]  /*4a90*/  ULEA UR5, UR38, UR5, 0x18 ;  /* 0x0000000526057291 */ /* 0x001fe2000f8ec0ff */
[----:B------:R-:W-:Y:S02]  /*4aa0*/  IMAD.MOV.U32 R2, RZ, RZ, 0x3f800000 ;  /* 0x3f800000ff027424 */ /* 0x000fe400078e00ff */
[----:B------:R-:W-:-:S03]  /*4ab0*/  HFMA2 R3, -RZ, RZ, 0, 0 ;  /* 0x00000000ff037431 */ /* 0x000fc600000001ff */
[----:B------:R-:W-:Y:S01]  /*4ac0*/  @!P1 LEA R138, R115, UR5, 0x3 ;  /* 0x00000005738a9c11 */ /* 0x000fe2000f8e18ff */
[----:B-1----:R-:W-:-:S05]  /*4ad0*/  FMUL.FTZ R12, R139, R12 ;  /* 0x0000000c8b0c7220 */ /* 0x002fca0000410000 */
[----:B------:R-:W-:Y:S01]  /*4ae0*/  @!P0 LDS.64 R2, [UR11] ;  /* 0x0000000bff028984 */ /* 0x000fe20008000a00 */
[----:B--2---:R-:W-:-:S05]  /*4af0*/  FFMA.FTZ R13, R139, R13, R136 ;  /* 0x0000000d8b0d7223 */ /* 0x004fca0000010088 */
[----:B------:R-:W-:Y:S01]  /*4b00*/  @!P1 STS.64 [R138+0x1090], R12 ;  /* 0x0010900c8a009388 */ /* 0x000fe20000000a00 */
[----:B------:R-:W-:Y:S06]  /*4b10*/  BAR.SYNC.DEFER_BLOCKING 0x0 ;  /* 0x0000000000007b1d */ /* 0x000fec0000010000 */
[----:B------:R-:W0:Y:S04]  /*4b20*/  LDS.128 R4, [UR5+0x1090] ;  /* 0x00109005ff047984 */ /* 0x000e280008000c00 */
[----:B------:R-:W1:Y:S01]  /*4b30*/  LDS.128 R8, [UR5+0x10a0] ;  /* 0x0010a005ff087984 */ /* 0x000e620008000c00 */
[----:B------:R-:W-:-:S04]  /*4b40*/  ISETP.GE.AND P0, PT, R45, 0x10, PT ;  /* 0x000000102d00780c */ /* 0x000fc80003f06270 */
[----:B------:R-:W-:Y:S02]  /*4b50*/  FSEL R139, R139, R12, !P0 ;  /* 0x0000000c8b8b7208 */ /* 0x000fe40004000000 */
[----:B------:R-:W-:Y:S02]  /*4b60*/  FSEL R136, R136, R13, !P0 ;  /* 0x0000000d88887208 */ /* 0x000fe40004000000 */
[C---:B------:R-:W-:Y:S02]  /*4b70*/  ISETP.NE.AND P0, PT, R115.reuse, 0x1, PT ;  /* 0x000000017300780c */ /* 0x040fe40003f05270 */
[----:B------:R-:W2:Y:S04]  /*4b80*/  SHFL.UP PT, R139, R139, 0x1, RZ ;  /* 0x042000008b8b7989 */ /* 0x000ea800000e00ff */
[----:B------:R-:W3:Y:S01]  /*4b90*/  SHFL.UP PT, R136, R136, 0x1, RZ ;  /* 0x0420000088887989 */ /* 0x000ee200000e00ff */
[----:B------:R-:W-:-:S02]  /*4ba0*/  ISETP.NE.AND P1, PT, R115, 0x2, PT ;  /* 0x000000027300780c */ /* 0x000fc40003f25270 */
[----:B------:R-:W-:Y:S02]  /*4bb0*/  ISETP.GE.U32.AND P2, PT, R117, 0x20, PT ;  /* 0x000000207500780c */ /* 0x000fe40003f46070 */
[C---:B0-----:R-:W-:Y:S01]  /*4bc0*/  FSEL R51, R4.reuse, R51, !P0 ;  /* 0x0000003304337208 */ /* 0x041fe20004000000 */
[-C--:B------:R-:W-:Y:S01]  /*4bd0*/  FMUL.FTZ R4, R4, R6.reuse ;  /* 0x0000000604047220 */ /* 0x080fe20000410000 */
[C---:B------:R-:W-:Y:S01]  /*4be0*/  FFMA.FTZ R6, R5.reuse, R6, R7 ;  /* 0x0000000605067223 */ /* 0x040fe20000010007 */
[----:B------:R-:W-:-:S03]  /*4bf0*/  FSEL R5, R5, R50, !P0 ;  /* 0x0000003205057208 */ /* 0x000fc60004000000 */
[C---:B------:R-:W-:Y:S01]  /*4c00*/  FSEL R51, R4.reuse, R51, !P1 ;  /* 0x0000003304337208 */ /* 0x040fe20004800000 */
[-C--:B-1----:R-:W-:Y:S01]  /*4c10*/  FMUL.FTZ R4, R4, R8.reuse ;  /* 0x0000000804047220 */ /* 0x082fe20000410000 */
[C---:B------:R-:W-:Y:S01]  /*4c20*/  FFMA.FTZ R8, R6.reuse, R8, R9 ;  /* 0x0000000806087223 */ /* 0x040fe20000010009 */
[----:B------:R-:W-:Y:S02]  /*4c30*/  ISETP.NE.AND P0, PT, R115, 0x3, PT ;  /* 0x000000037300780c */ /* 0x000fe40003f05270 */
[----:B------:R-:W-:Y:S02]  /*4c40*/  FSEL R5, R6, R5, !P1 ;  /* 0x0000000506057208 */ /* 0x000fe40004800000 */
[----:B------:R-:W-:Y:S02]  /*4c50*/  FSEL R51, R4, R51, !P0 ;  /* 0x0000003304337208 */ /* 0x000fe40004000000 */
[----:B------:R-:W-:Y:S02]  /*4c60*/  FSEL R50, R8, R5, !P0 ;  /* 0x0000000508327208 */ /* 0x000fe40004000000 */
[----:B------:R-:W-:Y:S01]  /*4c70*/  @P2 ISETP.NE.AND P0, PT, R45, RZ, PT ;  /* 0x000000ff2d00220c */ /* 0x000fe20003f05270 */
[----:B--2---:R-:W-:-:S02]  /*4c80*/  @P2 FMUL.FTZ R6, R139, R51 ;  /* 0x000000338b062220 */ /* 0x004fc40000410000 */
[----:B---3--:R-:W-:Y:S01]  /*4c90*/  @P2 FFMA.FTZ R5, R139, R50, R136 ;  /* 0x000000328b052223 */ /* 0x008fe20000010088 */
[----:B------:R-:W-:Y:S01]  /*4ca0*/  BSSY.RECONVERGENT B0, `(.L_x_2539) ;  /* 0x000000f000007945 */ /* 0x000fe20003800200 */
[C---:B------:R-:W-:Y:S01]  /*4cb0*/  FFMA.FTZ R11, R10.reuse, R8, R11 ;  /* 0x000000080a0b7223 */ /* 0x040fe2000001000b */
[----:B------:R-:W-:Y:S01]  /*4cc0*/  FMUL.FTZ R10, R10, R4 ;  /* 0x000000040a0a7220 */ /* 0x000fe20000410000 */
[----:B------:R-:W-:Y:S01]  /*4cd0*/  ISETP.NE.AND P1, PT, R117, RZ, PT ;  /* 0x000000ff7500720c */ /* 0x000fe20003f25270 */
[----:B------:R-:W-:Y:S01]  /*4ce0*/  @P2 IMAD.MOV.U32 R4, RZ, RZ, R2 ;  /* 0x000000ffff042224 */ /* 0x000fe200078e0002 */
[----:B------:R-:W-:Y:S02]  /*4cf0*/  @P2 FSEL R136, R50, R5, !P0 ;  /* 0x0000000532882208 */ /* 0x000fe40004000000 */
[----:B------:R-:W-:Y:S02]  /*4d00*/  @P2 FSEL R139, R51, R6, !P0 ;  /* 0x00000006338b2208 */ /* 0x000fe40004000000 */
[----:B------:R-:W-:Y:S01]  /*4d10*/  @P2 MOV R5, R3 ;  /* 0x0000000300052202 */ /* 0x000fe20000000f00 */
[----:B------:R-:W-:Y:S06]  /*4d20*/  @P2 BRA `(.L_x_2540) ;  /* 0x0000000000182947 */ /* 0x000fec0003800000 */
[----:B------:R-:W-:Y:S01]  /*4d30*/  ISETP.NE.AND P0, PT, R45, RZ, PT ;  /* 0x000000ff2d00720c */ /* 0x000fe20003f05270 */
[C---:B------:R-:W-:Y:S01]  /*4d40*/  FMUL.FTZ R4, R10.reuse, R2 ;  /* 0x000000020a047220 */ /* 0x040fe20000410000 */
[----:B------:R-:W-:-:S11]  /*4d50*/  FFMA.FTZ R5, R10, R3, R11 ;  /* 0x000000030a057223 */ /* 0x000fd6000001000b */
[----:B------:R0:W-:Y:S01]  /*4d60*/  @!P0 STS.64 [UR5+0x10b8], R2 ;  /* 0x0010b802ff008988 */ /* 0x0001e20008000a05 */
[----:B------:R-:W-:Y:S02]  /*4d70*/  @!P0 MOV R139, R2 ;  /* 0x00000002008b8202 */ /* 0x000fe40000000f00 */
[----:B------:R-:W-:-:S07]  /*4d80*/  @!P0 MOV R136, R3 ;  /* 0x0000000300888202 */ /* 0x000fce0000000f00 */
.L_x_2540:
[----:B------:R-:W-:Y:S05]  /*4d90*/  BSYNC.RECONVERGENT B0 ;  /* 0x0000000000007941 */ /* 0x000fea0003800200 */
.L_x_2539:
[----:B------:R-:W-:Y:S01]  /*4da0*/  BAR.SYNC.DEFER_BLOCKING 0x0 ;  /* 0x0000000000007b1d */ /* 0x000fe20000010000 */
[----:B------:R-:W-:Y:S01]  /*4db0*/  ISETP.NE.AND P0, PT, R117, RZ, PT ;  /* 0x000000ff7500720c */ /* 0x000fe20003f05270 */
[----:B-----5:R-:W-:-:S04]  /*4dc0*/  FMUL.FTZ R134, R134, R137 ;  /* 0x0000008986867220 */ /* 0x020fc80000410000 */
[----:B------:R-:W-:Y:S01]  /*4dd0*/  BSSY.RECONVERGENT B0, `(.L_x_2541) ;  /* 0x000001c000007945 */ /* 0x000fe20003800200 */
[----:B0-----:R-:W0:Y:S02]  /*4de0*/  @P1 LDS R3, [UR5+0x10bc] ;  /* 0x0010bc05ff031984 */ /* 0x001e240008000800 */
[----:B0-----:R-:W-:-:S04]  /*4df0*/  @P1 FFMA.FTZ R136, R3, R139, R136 ;  /* 0x0000008b03881223 */ /* 0x001fc80000010088 */
[----:B------:R-:W-:-:S04]  /*4e00*/  FFMA.FTZ R100, R101, R136, R100 ;  /* 0x0000008865647223 */ /* 0x000fc80000010064 */
        /* <DEDUP_REMOVED lines=14> */
[----:B------:R-:W-:Y:S01]  /*4ef0*/  FFMA.FTZ R135, R135, R130, R132 ;  /* 0x0000008287877223 */ /* 0x000fe20000010084 */
[----:B------:R-:W-:Y:S06]  /*4f00*/  @P0 BRA `(.L_x_2542) ;  /* 0x0000000000200947 */ /* 0x000fec0003800000 */
[----:B------:R-:W0:Y:S01]  /*4f10*/  LDC.64 R2, c[0x0][0x480] ;  /* 0x00012000ff027b82 */ /* 0x000e220000000a00 */
[----:B------:R-:W-:Y:S02]  /*4f20*/  USHF.R.S32.HI UR38, URZ, 0x1f, UR7 ;  /* 0x0000001fff267899 */ /* 0x000fe40008011407 */
[C---:B------:R-:W-:Y:S01]  /*4f30*/  IADD3 R6, P0, PT, R47.reuse, UR7, RZ ;  /* 0x000000072f067c10 */ /* 0x040fe2000ff1e0ff */
[----:B------:R1:W-:Y:S03]  /*4f40*/  STS.64 [UR11], R4 ;  /* 0x00000004ff007988 */ /* 0x0003e60008000a0b */
[----:B------:R-:W-:Y:S02]  /*4f50*/  LEA.HI.X.SX32 R7, R47, UR38, 0x1, P0 ;  /* 0x000000262f077c11 */ /* 0x000fe400080f0eff */
[----:B0-----:R-:W-:-:S04]  /*4f60*/  LEA R2, P0, R6, R2, 0x3 ;  /* 0x0000000206027211 */ /* 0x001fc800078018ff */
[----:B------:R-:W-:-:S05]  /*4f70*/  LEA.HI.X R3, R6, R3, R7, 0x3, P0 ;  /* 0x0000000306037211 */ /* 0x000fca00000f1c07 */
[----:B------:R1:W-:Y:S04]  /*4f80*/  STG.E.64 desc[UR24][R2.64], R4 ;  /* 0x0000000402007986 */ /* 0x0003e8000c101b18 */
.L_x_2542:
[----:B------:R-:W-:Y:S05]  /*4f90*/  BSYNC.RECONVERGENT B0 ;  /* 0x0000000000007941 */ /* 0x000fea0003800200 */
.L_x_2541:
[----:B------:R-:W-:Y:S01]  /*4fa0*/  ULEA UR13, UP0, UR28, UR13, 0x2 ;  /* 0x0000000d1c0d7291 */ /* 0x000fe2000f8010ff */
[C---:B------:R-:W-:Y:S01]  /*4fb0*/  FFMA.FTZ R71, R134.reuse, R100, R71 ;  /* 0x0000006486477223 */ /* 0x040fe20000010047 */
[----:B------:R-:W-:Y:S01]  /*4fc0*/  UIADD3 UR12, UPT, UPT, UR12, 0x1, URZ ;  /* 0x000000010c0c7890 */ /* 0x000fe2000fffe0ff */
[C---:B------:R-:W-:Y:S01]  /*4fd0*/  FFMA.FTZ R80, R134.reuse, R103, R80 ;  /* 0x0000006786507223 */ /* 0x040fe20000010050 */
[----:B------:R-:W-:Y:S01]  /*4fe0*/  UIADD3.X UR15, UPT, UPT, UR15, UR29, URZ, UP0, !UPT ;  /* 0x0000001d0f0f7290 */ /* 0x000fe200087fe4ff */
[C---:B------:R-:W-:Y:S01]  /*4ff0*/  FFMA.FTZ R73, R134.reuse, R104, R73 ;  /* 0x0000006886497223 */ /* 0x040fe20000010049 */
[----:B------:R-:W-:Y:S01]  /*5000*/  UISETP.NE.AND UP0, UPT, UR12, URZ, UPT ;  /* 0x000000ff0c00728c */ /* 0x000fe2000bf05270 */
[C---:B------:R-:W-:Y:S01]  /*5010*/  FFMA.FTZ R82, R134.reuse, R107, R82 ;  /* 0x0000006b86527223 */ /* 0x040fe20000010052 */
[----:B------:R-:W-:Y:S01]  /*5020*/  ULEA UR16, UP1, UR30, UR16, 0x2 ;  /* 0x000000101e107291 */ /* 0x000fe2000f8210ff */
[C---:B------:R-:W-:Y:S01]  /*5030*/  FFMA.FTZ R75, R134.reuse, R108, R75 ;  /* 0x0000006c864b7223 */ /* 0x040fe2000001004b */
[----:B------:R-:W-:Y:S01]  /*5040*/  ULEA UR18, UP2, UR6, UR18, 0x2 ;  /* 0x0000001206127291 */ /* 0x000fe2000f8410ff */
[C---:B------:R-:W-:Y:S01]  /*5050*/  FFMA.FTZ R84, R134.reuse, R111, R84 ;  /* 0x0000006f86547223 */ /* 0x040fe20000010054 */
        /* <DEDUP_REMOVED lines=9> */
[----:B------:R-:W-:Y:S01]  /*50f0*/  FFMA.FTZ R94, R134, R135, R94 ;  /* 0x00000087865e7223 */ /* 0x000fe2000001005e */
[----:B------:R-:W-:-:S02]  /*5100*/  UIADD3 UR7, UPT, UPT, UR7, 0x1, URZ ;  /* 0x0000000107077890 */ /* 0x000fc4000fffe0ff */
[----:B------:R-:W-:Y:S02]  /*5110*/  UIADD3 UR11, UPT, UPT, UR11, 0x8, URZ ;  /* 0x000000080b0b7890 */ /* 0x000fe4000fffe0ff */
[----:B------:R-:W-:Y:S02]  /*5120*/  UIADD3.X UR17, UPT, UPT, UR17, UR23, URZ, UP1, !UPT ;  /* 0x0000001711117290 */ /* 0x000fe40008ffe4ff */
[----:B------:R-:W-:Y:S01]  /*5130*/  UIADD3.X UR19, UPT, UPT, UR19, UR20, URZ, UP2, !UPT ;  /* 0x0000001413137290 */ /* 0x000fe200097fe4ff */
[----:B------:R-:W-:Y:S11]  /*5140*/  BRA.U UP0, `(.L_x_2543) ;  /* 0xffffffed00b47547 */ /* 0x000ff6000b83ffff */
.L_x_2538:
[----:B------:R-:W-:Y:S01]  /*5150*/  BAR.SYNC.DEFER_BLOCKING 0x0 ;  /* 0x0000000000007b1d */ /* 0x000fe20000010000 */
[----:B------:R-:W-:Y:S01]  /*5160*/  F2FP.F16.F32.PACK_AB R71, R80, R71 ;  /* 0x000000475047723e */ /* 0x000fe200000000ff */
[----:B------:R-:W-:Y:S01]  /*5170*/  IMAD.U32 R6, RZ, RZ, UR37 ;  /* 0x00000025ff067e24 */ /* 0x000fe2000f8e00ff */
[----:B------:R-:W-:Y:S01]  /*5180*/  F2FP.F16.F32.PACK_AB R73, R82, R73 ;  /* 0x000000495249723e */ /* 0x000fe200000000ff */
[----:B------:R-:W-:Y:S01]  /*5190*/  UIADD3 UR31, UP0, UPT, UR31, 0x1000, URZ ;  /* 0x000010001f1f7890 */ /* 0x000fe2000ff1e0ff */
[----:B-1----:R-:W-:Y:S01]  /*51a0*/  PRMT R2, R71, 0x7632, R2 ;  /* 0x0000763247027816 */ /* 0x002fe20000000002 */
[----:B------:R-:W0:Y:S01]  /*51b0*/  LDCU.64 UR12, c[0x0][0x478] ;  /* 0x00008f00ff0c77ac */ /* 0x000e220008000a00 */
[----:B------:R-:W-:Y:S02]  /*51c0*/  F2FP.F16.F32.PACK_AB R75, R84, R75 ;  /* 0x0000004b544b723e */ /* 0x000fe400000000ff */
[----:B------:R-:W-:Y:S01]  /*51d0*/  PRMT R3, R73, 0x7632, R3 ;  /* 0x0000763249037816 */ /* 0x000fe20000000003 */
[----:B------:R-:W-:Y:S01]  /*51e0*/  UIADD3 UR4, UPT, UPT, UR4, 0x1, URZ ;  /* 0x0000000104047890 */ /* 0x000fe2000fffe0ff */
[----:B------:R-:W-:Y:S01]  /*51f0*/  F2FP.F16.F32.PACK_AB R77, R86, R77 ;  /* 0x0000004d564d723e */ /* 0x000fe200000000ff */
[----:B------:R-:W-:Y:S01]  /*5200*/  UIADD3.X UR33, UPT, UPT, URZ, UR33, URZ, UP0, !UPT ;  /* 0x00000021ff217290 */ /* 0x000fe200087fe4ff */
[----:B------:R-:W-:Y:S01]  /*5210*/  PRMT R4, R75, 0x7632, R4 ;  /* 0x000076324b047816 */ /* 0x000fe20000000004 */
[----:B------:R-:W-:Y:S01]  /*5220*/  UIADD3 UR34, UP1, UPT, UR34, 0x1000, URZ ;  /* 0x0000100022227890 */ /* 0x000fe2000ff3e0ff */
[----:B------:R-:W-:-:S02]  /*5230*/  F2FP.F16.F32.PACK_AB R79, R88, R79 ;  /* 0x0000004f584f723e */ /* 0x000fc400000000ff */
[----:B------:R-:W-:Y:S01]  /*5240*/  F2FP.F16.F32.PACK_AB R81, R90, R81 ;  /* 0x000000515a51723e */ /* 0x000fe200000000ff */
[----:B------:R-:W-:Y:S01]  /*5250*/  UIADD3.X UR35, UPT, UPT, URZ, UR35, URZ, UP1, !UPT ;  /* 0x00000023ff237290 */ /* 0x000fe20008ffe4ff */
[----:B------:R-:W-:Y:S02]  /*5260*/  PRMT R5, R79, 0x7632, R5 ;  /* 0x000076324f057816 */ /* 0x000fe40000000005 */
[----:B------:R-:W-:Y:S02]  /*5270*/  F2FP.F16.F32.PACK_AB R83, R92, R83 ;  /* 0x000000535c53723e */ /* 0x000fe400000000ff */
[----:B------:R-:W-:Y:S01]  /*5280*/  ISETP.NE.AND P0, PT, R117, RZ, PT ;  /* 0x000000ff7500720c */ /* 0x000fe20003f05270 */
[----:B------:R-:W-:Y:S01]  /*5290*/  STS.U16 [R28], R71 ;  /* 0x000000471c007388 */ /* 0x000fe20000000400 */
[----:B------:R-:W-:-:S03]  /*52a0*/  F2FP.F16.F32.PACK_AB R85, R94, R85 ;  /* 0x000000555e55723e */ /* 0x000fc600000000ff */
[----:B------:R1:W-:Y:S04]  /*52b0*/  STS.U16 [R27+0x2], R2 ;  /* 0x000002021b007388 */ /* 0x0003e80000000400 */
[----:B------:R-:W-:Y:S04]  /*52c0*/  STS.U16 [R26+0x4], R73 ;  /* 0x000004491a007388 */ /* 0x000fe80000000400 */
[----:B------:R2:W-:Y:S01]  /*52d0*/  STS.U16 [R25+0x6], R3 ;  /* 0x0000060319007388 */ /* 0x0005e20000000400 */
[----:B-1----:R-:W-:-:S03]  /*52e0*/  PRMT R2, R77, 0x7632, R2 ;  /* 0x000076324d027816 */ /* 0x002fc60000000002 */
[----:B------:R-:W-:Y:S04]  /*52f0*/  STS.U16 [R24+0x8], R75 ;  /* 0x0000084b18007388 */ /* 0x000fe80000000400 */
[----:B------:R1:W-:Y:S01]  /*5300*/  STS.U16 [R23+0xa], R4 ;  /* 0x00000a0417007388 */ /* 0x0003e20000000400 */
[----:B--2---:R-:W-:-:S03]  /*5310*/  PRMT R3, R81, 0x7632, R3 ;  /* 0x0000763251037816 */ /* 0x004fc60000000003 */
[----:B------:R-:W-:Y:S04]  /*5320*/  STS.U16 [R22+0xc], R77 ;  /* 0x00000c4d16007388 */ /* 0x000fe80000000400 */
[----:B------:R2:W-:Y:S01]  /*5330*/  STS.U16 [R21+0xe], R2 ;  /* 0x00000e0215007388 */ /* 0x0005e20000000400 */
[----:B-1----:R-:W-:-:S03]  /*5340*/  PRMT R4, R83, 0x7632, R4 ;  /* 0x0000763253047816 */ /* 0x002fc60000000004 */
[----:B------:R-:W-:Y:S04]  /*5350*/  STS.U16 [R20+0x10], R79 ;  /* 0x0000104f14007388 */ /* 0x000fe80000000400 */
[----:B------:R-:W-:Y:S01]  /*5360*/  STS.U16 [R19+0x12], R5 ;  /* 0x0000120513007388 */ /* 0x000fe20000000400 */
[----:B--2---:R-:W-:-:S03]  /*5370*/  PRMT R2, R85, 0x7632, R2 ;  /* 0x0000763255027816 */ /* 0x004fc60000000002 */
[----:B------:R-:W-:Y:S01]  /*5380*/  STS.U16 [R18+0x14], R81 ;  /* 0x0000145112007388 */ /* 0x000fe20000000400 */
[----:B------:R-:W-:-:S03]  /*5390*/  LOP3.LUT R21, R116, 0x3e00, RZ, 0xc0, !PT ;  /* 0x00003e0074157812 */ /* 0x000fc600078ec0ff */
[----:B------:R-:W-:Y:S01]  /*53a0*/  STS.U16 [R17+0x16], R3 ;  /* 0x0000160311007388 */ /* 0x000fe20000000400 */
[----:B------:R-:W-:-:S03]  /*53b0*/  IADD3 R21, PT, PT, R46, R21, RZ ;  /* 0x000000152e157210 */ /* 0x000fc60007ffe0ff */
[----:B------:R-:W-:Y:S01]  /*53c0*/  STS.U16 [R16+0x18], R83 ;  /* 0x0000185310007388 */ /* 0x000fe20000000400 */
[C---:B------:R-:W-:Y:S01]  /*53d0*/  IADD3 R25, PT, PT, R21.reuse, 0x40, RZ ;  /* 0x0000004015197810 */ /* 0x040fe20007ffe0ff */
[C---:B------:R-:W-:Y:S01]  /*53e0*/  VIADD R23, R21.reuse, 0x20 ;  /* 0x0000002015177836 */ /* 0x040fe20000000000 */
[C---:B------:R-:W-:Y:S01]  /*53f0*/  IADD3 R27, PT, PT, R21.reuse, 0xa0, RZ ;  /* 0x000000a0151b7810 */ /* 0x040fe20007ffe0ff */
[----:B------:R-:W-:Y:S01]  /*5400*/  STS.U16 [R15+0x1a], R4 ;  /* 0x00001a040f007388 */ /* 0x000fe20000000400 */
[----:B------:R-:W-:-:S03]  /*5410*/  IADD3 R45, PT, PT, R21, 0xc0, RZ ;  /* 0x000000c0152d7810 */ /* 0x000fc60007ffe0ff */
[----:B------:R-:W-:Y:S04]  /*5420*/  STS.U16 [R14+0x1c], R85 ;  /* 0x00001c550e007388 */ /* 0x000fe80000000400 */
[----:B------:R1:W-:Y:S01]  /*5430*/  STS.U16 [R0+0x1e], R2 ;  /* 0x00001e0200007388 */ /* 0x0003e20000000400 */
[----:B------:R-:W-:-:S03]  /*5440*/  NOP ;  /* 0x0000000000007918 */ /* 0x000fc60000000000 */
[----:B------:R-:W-:Y:S01]  /*5450*/  LDS.U16 R5, [R44] ;  /* 0x000000002c057984 */ /* 0x000fe20000000400 */
[----:B-1----:R-:W-:-:S03]  /*5460*/  MOV R2, UR39 ;  /* 0x0000002700027c02 */ /* 0x002fc60008000f00 */
        /* <DEDUP_REMOVED lines=17> */
[----:B------:R-:W-:-:S04]  /*5580*/  IADD3 R3, P0, P1, R21, UR8, R2 ;  /* 0x0000000815037c10 */ /* 0x000fc8000f91e002 */
[----:B------:R-:W-:Y:S02]  /*5590*/  IADD3.X R4, PT, PT, RZ, UR10, RZ, P0, P1 ;  /* 0x0000000aff047c10 */ /* 0x000fe400087e24ff */
[----:B0-----:R-:W-:-:S04]  /*55a0*/  LEA R2, P0, R3, UR12, 0x1 ;  /* 0x0000000c03027c11 */ /* 0x001fc8000f8008ff */
[----:B------:R-:W-:Y:S01]  /*55b0*/  LEA.HI.X R3, R3, UR13, R4, 0x1, P0 ;  /* 0x0000000d03037c11 */ /* 0x000fe200080f0c04 */
[----:B------:R-:W0:Y:S01]  /*55c0*/  LDS R0, [UR5+0x1080] ;  /* 0x00108005ff007984 */ /* 0x000e220008000800 */
[----:B------:R-:W1:Y:S02]  /*55d0*/  LDCU UR5, c[0x0][0x394] ;  /* 0x00007280ff0577ac */ /* 0x000e640008000800 */
[----:B-1----:R-:W-:Y:S01]  /*55e0*/  UISETP.NE.AND UP0, UPT, UR4, UR5, UPT ;  /* 0x000000050400728c */ /* 0x002fe2000bf05270 */
[-C--:B0-----:R-:W-:Y:S02]  /*55f0*/  ISETP.GE.AND P2, PT, R21, R0.reuse, PT ;  /* 0x000000001500720c */ /* 0x081fe40003f46270 */
[-C--:B------:R-:W-:Y:S02]  /*5600*/  ISETP.GE.AND P1, PT, R23, R0.reuse, PT ;  /* 0x000000001700720c */ /* 0x080fe40003f26270 */
[----:B------:R-:W-:Y:S01]  /*5610*/  ISETP.GE.AND P0, PT, R25, R0, PT ;  /* 0x000000001900720c */ /* 0x000fe20003f06270 */
[C---:B------:R-:W-:Y:S01]  /*5620*/  VIADD R25, R21.reuse, 0x80 ;  /* 0x0000008015197836 */ /* 0x040fe20000000000 */
[----:B------:R-:W-:-:S02]  /*5630*/  IADD3 R23, PT, PT, R21, 0x60, RZ ;  /* 0x0000006015177810 */ /* 0x000fc40007ffe0ff */
[-C--:B------:R-:W-:Y:S02]  /*5640*/  ISETP.GE.AND P5, PT, R27, R0.reuse, PT ;  /* 0x000000001b00720c */ /* 0x080fe40003fa6270 */
[-C--:B------:R-:W-:Y:S01]  /*5650*/  ISETP.GE.AND P4, PT, R23, R0.reuse, PT ;  /* 0x000000001700720c */ /* 0x080fe20003f86270 */
[----:B------:R-:W-:Y:S01]  /*5660*/  VIADD R23, R21, 0xe0 ;  /* 0x000000e015177836 */ /* 0x000fe20000000000 */
[-C--:B------:R-:W-:Y:S01]  /*5670*/  ISETP.GE.AND P6, PT, R25, R0.reuse, PT ;  /* 0x000000001900720c */ /* 0x080fe20003fc6270 */
[----:B------:R0:W-:Y:S01]  /*5680*/  @!P2 STG.E.U16 desc[UR24][R2.64], R5 ;  /* 0x000000050200a986 */ /* 0x0001e2000c101518 */
[----:B------:R-:W-:Y:S02]  /*5690*/  IADD3 R25, PT, PT, R21, 0x100, RZ ;  /* 0x0000010015197810 */ /* 0x000fe40007ffe0ff */
[----:B------:R-:W-:Y:S01]  /*56a0*/  ISETP.GE.AND P2, PT, R23, R0, PT ;  /* 0x000000001700720c */ /* 0x000fe20003f46270 */
[----:B------:R1:W-:Y:S01]  /*56b0*/  @!P1 STG.E.U16 desc[UR24][R2.64+0x40], R43 ;  /* 0x0000402b02009986 */ /* 0x0003e2000c101518 */
[----:B------:R-:W-:-:S02]  /*56c0*/  IADD3 R23, PT, PT, R21, 0x120, RZ ;  /* 0x0000012015177810 */ /* 0x000fc40007ffe0ff */
[-C--:B------:R-:W-:Y:S01]  /*56d0*/  ISETP.GE.AND P3, PT, R45, R0.reuse, PT ;  /* 0x000000002d00720c */ /* 0x080fe20003f66270 */
[----:B------:R1:W-:Y:S01]  /*56e0*/  @!P0 STG.E.U16 desc[UR24][R2.64+0x80], R7 ;  /* 0x0000800702008986 */ /* 0x0003e2000c101518 */
[-C--:B------:R-:W-:Y:S01]  /*56f0*/  ISETP.GE.AND P1, PT, R25, R0.reuse, PT ;  /* 0x000000001900720c */ /* 0x080fe20003f26270 */
[----:B------:R-:W-:Y:S01]  /*5700*/  VIADD R25, R21, 0x140 ;  /* 0x0000014015197836 */ /* 0x000fe20000000000 */
[-C--:B------:R-:W-:Y:S01]  /*5710*/  ISETP.GE.AND P0, PT, R23, R0.reuse, PT ;  /* 0x000000001700720c */ /* 0x080fe20003f06270 */
[----:B------:R1:W-:Y:S01]  /*5720*/  @!P6 STG.E.U16 desc[UR24][R2.64+0x100], R9 ;  /* 0x000100090200e986 */ /* 0x0003e2000c101518 */
[C---:B------:R-:W-:Y:S02]  /*5730*/  IADD3 R23, PT, PT, R21.reuse, 0x160, RZ ;  /* 0x0000016015177810 */ /* 0x040fe40007ffe0ff */
[----:B0-----:R-:W-:Y:S01]  /*5740*/  IADD3 R5, PT, PT, R21, 0x180, RZ ;  /* 0x0000018015057810 */ /* 0x001fe20007ffe0ff */
[----:B------:R1:W-:Y:S01]  /*5750*/  @!P5 STG.E.U16 desc[UR24][R2.64+0x140], R39 ;  /* 0x000140270200d986 */ /* 0x0003e2000c101518 */
[-C--:B------:R-:W-:Y:S01]  /*5760*/  ISETP.GE.AND P6, PT, R23, R0.reuse, PT ;  /* 0x000000001700720c */ /* 0x080fe20003fc6270 */
[----:B------:R-:W-:Y:S01]  /*5770*/  VIADD R23, R21, 0x1a0 ;  /* 0x000001a015177836 */ /* 0x000fe20000000000 */
[----:B------:R-:W-:Y:S01]  /*5780*/  ISETP.GE.AND P5, PT, R5, R0, PT ;  /* 0x000000000500720c */ /* 0x000fe20003fa6270 */
[----:B------:R1:W-:Y:S01]  /*5790*/  @!P4 STG.E.U16 desc[UR24][R2.64+0xc0], R41 ;  /* 0x0000c0290200c986 */ /* 0x0003e2000c101518 */
[----:B------:R-:W-:-:S02]  /*57a0*/  IADD3 R5, PT, PT, R21, 0x1c0, RZ ;  /* 0x000001c015057810 */ /* 0x000fc40007ffe0ff */
[----:B------:R-:W-:Y:S01]  /*57b0*/  IADD3 R21, PT, PT, R21, 0x1e0, RZ ;  /* 0x000001e015157810 */ /* 0x000fe20007ffe0ff */
[----:B------:R1:W-:Y:S01]  /*57c0*/  @!P3 STG.E.U16 desc[UR24][R2.64+0x180], R11 ;  /* 0x0001800b0200b986 */ /* 0x0003e2000c101518 */
[-C--:B------:R-:W-:Y:S02]  /*57d0*/  ISETP.GE.AND P4, PT, R25, R0.reuse, PT ;  /* 0x000000001900720c */ /* 0x080fe40003f86270 */
[-C--:B------:R-:W-:Y:S01]  /*57e0*/  ISETP.GE.AND P3, PT, R23, R0.reuse, PT ;  /* 0x000000001700720c */ /* 0x080fe20003f66270 */
        /* <DEDUP_REMOVED lines=11> */
[----:B------:R-:W-:Y:S05]  /*58a0*/  BRA.U UP0, `(.L_x_2544) ;  /* 0xffffffad00287547 */ /* 0x000fea000b83ffff */
[----:B------:R-:W-:Y:S05]  /*58b0*/  EXIT ;  /* 0x000000000000794d */ /* 0x000fea0003800000 */
.L_x_2545:
        /* <DEDUP_REMOVED lines=12> */
.L_x_5078:


//--------------------- .text._Z25selective_scan_fwd_kernelI32Selective_Scan_fwd_kernel_traitsILi128ELi16ELi1ELb0ELb0ELb0ELb1EN3c104HalfEfEEv13SSMParamsBase --------------------------
	.section	.text._Z25selective_scan_fwd_kernelI32Selective_Scan_fwd_kernel_traitsILi128ELi16ELi1ELb0ELb0ELb0ELb1EN3c104HalfEfEEv13SSMParamsBase,"ax",@progbits
	.align	128
        .global         _Z25selective_scan_fwd_kernelI32Selective_Scan_fwd_kernel_traitsILi128ELi16ELi1ELb0ELb0ELb0ELb1EN3c104HalfEfEEv13SSMParamsBase
        .type           _Z25selective_scan_fwd_kernelI32Selective_Scan_fwd_kernel_traitsILi128ELi16ELi1ELb0ELb0ELb0ELb1EN3c104HalfEfEEv13SSMParamsBase,@function
        .size           _Z25selective_scan_fwd_kernelI32Selective_Scan_fwd_kernel_traitsILi128ELi16ELi1ELb0ELb0ELb0ELb1EN3c104HalfEfEEv13SSMParamsBase,(.L_x_5079 - _Z25selective_scan_fwd_kernelI32Selective_Scan_fwd_kernel_traitsILi128ELi16ELi1ELb0ELb0ELb0ELb1EN3c104HalfEfEEv13SSMParamsBase)
        .other          _Z25selective_scan_fwd_kernelI32Selective_Scan_fwd_kernel_traitsILi128ELi16ELi1ELb0ELb0ELb0ELb1EN3c104HalfEfEEv13SSMParamsBase,@"STO_CUDA_ENTRY STV_DEFAULT"
_Z25selective_scan_fwd_kernelI32Selective_Scan_fwd_kernel_traitsILi128ELi16ELi1ELb0ELb0ELb0ELb1EN3c104HalfEfEEv13SSMParamsBase:
.text._Z25selective_scan_fwd_kernelI32Selective_Scan_fwd_kernel_traitsILi128ELi16ELi1ELb0ELb0ELb0ELb1EN3c104HalfEfEEv13SSMParamsBase:
        /* <DEDUP_REMOVED lines=9> */
[----:B0-----:R-:W-:-:S05]  /*0090*/  UISETP.NE.U32.AND UP1, UPT, UR6, URZ, UPT ;  /* 0x000000ff0600728c */ /* 0x001fca000bf25070 */
[----:B------:R-:W0:Y:S01]  /*00a0*/  S2UR UR21, SR_CTAID.X ;  /* 0x00000000001579c3 */ /* 0x000e220000002500 */
[----:B------:R-:W0:Y:S01]  /*00b0*/  LDCU.128 UR16, c[0x0][0x460] ;  /* 0x00008c00ff1077ac */ /* 0x000e220008000c00 */
[----:B------:R-:W-:Y:S02]  /*00c0*/  UISETP.NE.AND.EX UP1, UPT, UR7, URZ, UPT, UP1 ;  /* 0x000000ff0700728c */ /* 0x000fe4000bf25310 */
[----:B---3--:R-:W-:-:S04]  /*00d0*/  UISETP.NE.U32.AND UP0, UPT, UR4, URZ, UPT ;  /* 0x000000ff0400728c */ /* 0x008fc8000bf05070 */
[----:B------:R-:W-:Y:S01]  /*00e0*/  PLOP3.LUT P1, PT, PT, PT, UP1, 0x80, 0x8 ;  /* 0x000000000008781c */ /* 0x000fe20003f2f018 */
[----:B------:R-:W-:-:S04]  /*00f0*/  UISETP.NE.AND.EX UP0, UPT, UR5, URZ, UPT, UP0 ;  /* 0x000000ff0500728c */ /* 0x000fc8000bf05300 */
[----:B-1----:R-:W-:Y:S02]  /*0100*/  @UP1 ULEA UR6, UP3, UR20, UR6, 0x2 ;  /* 0x0000000614061291 */ /* 0x002fe4000f8610ff */
        /* <DEDUP_REMOVED lines=19> */
[----:B------:R-:W3:Y:S01]  /*0240*/  LDCU.128 UR8, c[0x0][0x410] ;  /* 0x00008200ff0877ac */ /* 0x000ee20008000c00 */
[----:B------:R-:W4:Y:S01]  /*0250*/  LDCU.64 UR40, c[0x0][0x3d8] ;  /* 0x00007b00ff2877ac */ /* 0x000f220008000a00 */
[----:B------:R-:W-:Y:S01]  /*0260*/  UMOV UR24, UR22 ;  /* 0x0000001600187c82 */ /* 0x000fe20008000000 */
[----:B------:R-:W-:Y:S01]  /*0270*/  UMOV UR27, UR30 ;  /* 0x0000001e001b7c82 */ /* 0x000fe20008000000 */
[----:B------:R-:W4:Y:S01]  /*0280*/  LDCU.64 UR36, c[0x0][0x3b8] ;  /* 0x00007700ff2477ac */ /* 0x000f220008000a00 */
[----:B0-----:R-:W-:Y:S02]  /*0290*/  UIMAD.WIDE.U32 UR30, UR20, UR14, URZ ;  /* 0x0000000e141e72a5 */ /* 0x001fe4000f8e00ff */
[----:B------:R-:W-:-:S02]  /*02a0*/  UIMAD.WIDE.U32 UR24, UR20, UR34, UR24 ;  /* 0x00000022141872a5 */ /* 0x000fc4000f8e0018 */
[----:B------:R-:W-:Y:S02]  /*02b0*/  UIMAD.WIDE.U32 UR26, UR20, UR38, UR26 ;  /* 0x00000026141a72a5 */ /* 0x000fe4000f8e001a */
[----:B------:R-:W-:Y:S02]  /*02c0*/  UIMAD UR23, UR20, UR35, UR25 ;  /* 0x00000023141772a4 */ /* 0x000fe4000f8e0219 */
[----:B------:R-:W-:Y:S02]  /*02d0*/  UIMAD UR15, UR20, UR15, UR31 ;  /* 0x0000000f140f72a4 */ /* 0x000fe4000f8e021f */
[----:B--2---:R-:W-:Y:S01]  /*02e0*/  UIMAD.WIDE.U32 UR34, UR20, UR6, URZ ;  /* 0x00000006142272a5 */ /* 0x004fe2000f8e00ff */
[C---:B-1----:R-:W-:Y:S01]  /*02f0*/  LOP3.LUT R46, R102.reuse, 0x1f, RZ, 0xc0, !PT ;  /* 0x0000001f662e7812 */ /* 0x042fe200078ec0ff */
[----:B------:R-:W-:Y:S01]  /*0300*/  UMOV UR14, UR30 ;  /* 0x0000001e000e7c82 */ /* 0x000fe20008000000 */
[----:B------:R-:W-:Y:S01]  /*0310*/  UIMAD UR39, UR20, UR39, UR27 ;  /* 0x00000027142772a4 */ /* 0x000fe2000f8e021b */
[----:B------:R-:W-:Y:S01]  /*0320*/  IMAD.SHL.U32 R101, R102, 0x10, RZ ;  /* 0x0000001066657824 */ /* 0x000fe200078e00ff */
[----:B------:R-:W-:Y:S01]  /*0330*/  ULEA UR18, UP1, UR26, UR18, 0x1 ;  /* 0x000000121a127291 */ /* 0x000fe2000f8208ff */
[----:B------:R-:W-:Y:S01]  /*0340*/  SHF.R.U32.HI R100, RZ, 0x5, R102 ;  /* 0x00000005ff647819 */ /* 0x000fe20000011666 */
[----:B---3--:R-:W-:-:S02]  /*0350*/  UIMAD.WIDE.U32 UR32, UR20, UR10, URZ ;  /* 0x0000000a142072a5 */ /* 0x008fc4000f8e00ff */
[----:B------:R-:W-:Y:S02]  /*0360*/  UIMAD.WIDE.U32 UR14, UR21, UR12, UR14 ;  /* 0x0000000c150e72a5 */ /* 0x000fe4000f8e000e */
[----:B------:R-:W-:Y:S02]  /*0370*/  UIMAD UR35, UR20, UR7, UR35 ;  /* 0x00000007142372a4 */ /* 0x000fe4000f8e0223 */
[----:B------:R-:W-:Y:S02]  /*0380*/  ULEA UR22, UP0, UR24, UR16, 0x1 ;  /* 0x0000001018167291 */ /* 0x000fe4000f8008ff */
[----:B------:R-:W-:Y:S02]  /*0390*/  ULEA.HI.X UR39, UR26, UR19, UR39, 0x1, UP1 ;  /* 0x000000131a277291 */ /* 0x000fe400088f0c27 */
[----:B------:R-:W-:Y:S02]  /*03a0*/  UIMAD UR33, UR20, UR11, UR33 ;  /* 0x0000000b142172a4 */ /* 0x000fe4000f8e0221 */
[----:B------:R-:W-:-:S02]  /*03b0*/  UIMAD UR19, UR21, UR13, UR15 ;  /* 0x0000000d151372a4 */ /* 0x000fc4000f8e020f */
[----:B----4-:R-:W-:Y:S02]  /*03c0*/  UIMAD.WIDE.U32 UR30, UR20, UR40, URZ ;  /* 0x00000028141e72a5 */ /* 0x010fe4000f8e00ff */
[----:B------:R-:W-:Y:S02]  /*03d0*/  UIMAD.WIDE.U32 UR12, UR21, UR4, UR34 ;  /* 0x00000004150c72a5 */ /* 0x000fe4000f8e0022 */
[----:B------:R-:W-:Y:S02]  /*03e0*/  ULEA.HI.X UR23, UR24, UR17, UR23, 0x1, UP0 ;  /* 0x0000001118177291 */ /* 0x000fe400080f0c17 */
[----:B------:R-:W-:Y:S02]  /*03f0*/  UIMAD.WIDE.U32 UR16, UR21, UR8, UR32 ;  /* 0x00000008151072a5 */ /* 0x000fe4000f8e0020 */
[----:B------:R-:W-:Y:S02]  /*0400*/  UIMAD.WIDE.U32 UR26, UR20, UR36, URZ ;  /* 0x00000024141a72a5 */ /* 0x000fe4000f8e00ff */
[----:B------:R-:W-:Y:S01]  /*0410*/  UIMAD UR25, UR21, UR5, UR13 ;  /* 0x00000005151972a4 */ /* 0x000fe2000f8e020d */
[----:B------:R-:W0:Y:S01]  /*0420*/  LDCU.128 UR4, c[0x0][0x3a0] ;  /* 0x00007400ff0477ac */ /* 0x000e220008000c00 */
[----:B------:R-:W-:-:S02]  /*0430*/  UIMAD UR24, UR21, UR9, UR17 ;  /* 0x00000009151872a4 */ /* 0x000fc4000f8e0211 */
[----:B------:R-:W-:Y:S01]  /*0440*/  UIMAD UR38, UR20, UR37, UR27 ;  /* 0x00000025142672a4 */ /* 0x000fe2000f8e021b */
[----:B------:R-:W1:Y:S01]  /*0450*/  LDCU.128 UR8, c[0x0][0x440] ;  /* 0x00008800ff0877ac */ /* 0x000e620008000c00 */
[----:B------:R-:W-:Y:S01]  /*0460*/  UIMAD UR27, UR20, UR41, UR31 ;  /* 0x00000029141b72a4 */ /* 0x000fe2000f8e021f */
[----:B------:R-:W2:Y:S01]  /*0470*/  LDCU UR31, c[0x0][0x384] ;  /* 0x00007080ff1f77ac */ /* 0x000ea20008000800 */
[----:B------:R-:W3:Y:S01]  /*0480*/  LDCU UR42, c[0x0][0x38c] ;  /* 0x00007180ff2a77ac */ /* 0x000ee20008000800 */
[----:B------:R-:W4:Y:S01]  /*0490*/  LDCU.64 UR40, c[0x0][0x450] ;  /* 0x00008a00ff2877ac */ /* 0x000f220008000a00 */
[----:B------:R-:W4:Y:S01]  /*04a0*/  LDCU.64 UR36, c[0x0][0x3c0] ;  /* 0x00007800ff2477ac */ /* 0x000f220008000a00 */
[----:B------:R-:W4:Y:S01]  /*04b0*/  LDCU.64 UR34, c[0x0][0x3e0] ;  /* 0x00007c00ff2277ac */ /* 0x000f220008000a00 */
[----:B0-----:R-:W-:Y:S02]  /*04c0*/  UIMAD.WIDE.U32 UR32, UR20, UR4, URZ ;  /* 0x00000004142072a5 */ /* 0x001fe4000f8e00ff */
[----:B-1----:R-:W-:-:S02]  /*04d0*/  ULEA UR10, UP0, UR26, UR10, 0x2 ;  /* 0x0000000a1a0a7291 */ /* 0x002fc4000f8010ff */
[----:B------:R-:W-:Y:S02]  /*04e0*/  UIMAD UR4, UR20, UR5, UR33 ;  /* 0x00000005140472a4 */ /* 0x000fe4000f8e0221 */
[----:B--2---:R-:W-:Y:S02]  /*04f0*/  UIMAD UR20, UR21, UR31, UR20 ;  /* 0x0000001f151472a4 */ /* 0x004fe4000f8e0214 */
[----:B------:R-:W-:Y:S02]  /*0500*/  ULEA.HI.X UR11, UR26, UR11, UR38, 0x2, UP0 ;  /* 0x0000000b1a0b7291 */ /* 0x000fe400080f1426 */
[----:B---3--:R-:W-:Y:S02]  /*0510*/  UISETP.LT.AND UP0, UPT, UR42, 0x1, UPT ;  /* 0x000000012a00788c */ /* 0x008fe4000bf01270 */
[----:B------:R-:W-:Y:S01]  /*0520*/  ULEA UR8, UP2, UR32, UR8, 0x2 ;  /* 0x0000000820087291 */ /* 0x000fe2000f8410ff */
[----:B------:R-:W-:Y:S01]  /*0530*/  IMAD R47, R47, UR20, RZ ;  /* 0x000000142f2f7c24 */ /* 0x000fe2000f8e02ff */
[----:B----4-:R-:W-:-:S02]  /*0540*/  ULEA UR5, UP1, UR30, UR40, 0x2 ;  /* 0x000000281e057291 */ /* 0x010fc4000f8210ff */
[----:B------:R-:W-:Y:S01]  /*0550*/  USHF.L.U64.HI UR31, UR6, 0x2, UR7 ;  /* 0x00000002061f7899 */ /* 0x000fe20008010207 */
[----:B------:R-:W-:Y:S01]  /*0560*/  IMAD R47, R47, UR42, RZ ;  /* 0x0000002a2f2f7c24 */ /* 0x000fe2000f8e02ff */
[----:B------:R-:W-:Y:S02]  /*0570*/  USEL UR7, UR42, 0x1, !UP0 ;  /* 0x000000012a077887 */ /* 0x000fe4000c000000 */
[----:B------:R-:W-:Y:S02]  /*0580*/  ULEA.HI.X UR32, UR32, UR9, UR4, 0x2, UP2 ;  /* 0x0000000920207291 */ /* 0x000fe400090f1404 */
[----:B------:R-:W-:Y:S01]  /*0590*/  ULEA.HI.X UR33, UR30, UR41, UR27, 0x2, UP1 ;  /* 0x000000291e217291 */ /* 0x000fe200088f141b */
[----:B------:R-:W-:Y:S01]  /*05a0*/  UMOV UR4, URZ ;  /* 0x000000ff00047c82 */ /* 0x000fe20008000000 */
[----:B------:R-:W-:Y:S02]  /*05b0*/  USHF.L.U64.HI UR37, UR36, 0x2, UR37 ;  /* 0x0000000224257899 */ /* 0x000fe40008010225 */
[----:B------:R-:W-:-:S02]  /*05c0*/  USHF.L.U64.HI UR35, UR34, 0x2, UR35 ;  /* 0x0000000222237899 */ /* 0x000fc40008010223 */
[----:B------:R-:W-:Y:S01]  /*05d0*/  UIADD3 UR42, UPT, UPT, -UR7, URZ, URZ ;  /* 0x000000ff072a7290 */ /* 0x000fe2000fffe1ff */
[----:B------:R-:W-:Y:S01]  /*05e0*/  UMOV UR40, UR22 ;  /* 0x0000001600287c82 */ /* 0x000fe20008000000 */
[----:B------:R-:W-:Y:S01]  /*05f0*/  UMOV UR38, UR18 ;  /* 0x0000001200267c82 */ /* 0x000fe20008000000 */
[----:B------:R-:W-:-:S09]  /*0600*/  UMOV UR41, UR23 ;  /* 0x0000001700297c82 */ /* 0x000fd20008000000 */
.L_x_2584:
[----:B------:R-:W0:Y:S01]  /*0610*/  LDCU UR7, c[0x0][0x388] ;  /* 0x00007100ff0777ac */ /* 0x000e220008000800 */
[----:B------:R-:W-:Y:S01]  /*0620*/  LOP3.LUT R21, R101, 0x3e00, RZ, 0xc0, !PT ;  /* 0x00003e0065157812 */ /* 0x000fe200078ec0ff */
[----:B------:R-:W-:Y:S01]  /*0630*/  IMAD.U32 R4, RZ, RZ, UR40 ;  /* 0x00000028ff047e24 */ /* 0x000fe2000f8e00ff */
[----:B------:R-:W-:Y:S01]  /*0640*/  MOV R5, UR41 ;  /* 0x0000002900057c02 */ /* 0x000fe20008000f00 */
[----:B------:R-:W-:Y:S01]  /*0650*/  USHF.L.U32 UR45, UR4, 0xb, URZ ;  /* 0x0000000b042d7899 */ /* 0x000fe200080006ff */
[----:B------:R-:W-:Y:S02]  /*0660*/  IADD3 R53, PT, PT, R46, R21, RZ ;  /* 0x000000152e357210 */ /* 0x000fe40007ffe0ff */
[----:B------:R-:W-:Y:S02]  /*0670*/  PRMT R7, RZ, 0x7610, R7 ;  /* 0x00007610ff077816 */ /* 0x000fe40000000007 */
        /* <DEDUP_REMOVED lines=334> */
.L_x_2547:
[----:B------:R-:W-:Y:S05]  /*1b60*/  BSYNC.RECONVERGENT B0 ;  /* 0x0000000000007941 */ /* 0x000fea0003800200 */
.L_x_2546:
        /* <DEDUP_REMOVED lines=35> */
.L_x_2549:
[----:B------:R-:W-:Y:S05]  /*1da0*/  BSYNC.RECONVERGENT B0 ;  /* 0x0000000000007941 */ /* 0x000fea0003800200 */
.L_x_2548:
        /* <DEDUP_REMOVED lines=37> */
.L_x_2551:
[----:B------:R-:W-:Y:S05]  /*2000*/  BSYNC.RECONVERGENT B0 ;  /* 0x0000000000007941 */ /* 0x000fea0003800200 */
.L_x_2550:
        /* <DEDUP_REMOVED lines=35> */
.L_x_2553:
[----:B------:R-:W-:Y:S05]  /*2240*/  BSYNC.RECONVERGENT B0 ;  /* 0x0000000000007941 */ /* 0x000fea0003800200 */
.L_x_2552:
[----:B------:R-:W-:Y:S01]  /*2250*/  ISETP.EQ.OR P6, PT, RZ, UR9, P2 ;  /* 0x00000009ff007c0c */ /* 0x000fe200097c2670 */
[----:B------:R-:W-:Y:S01]  /*2260*/  HADD2.F32 R73, -RZ, R62.H0_H0 ;  /* 0x2000003eff497230 */ /* 0x000fe20000004100 */
[----:B------:R-:W-:Y:S01]  /*2270*/  BSSY.RECONVERGENT B0, `(.L_x_2554) ;  /* 0x0000025000007945 */ /* 0x000fe20003800200 */
[----:B------:R-:W-:Y:S01]  /*2280*/  HADD2.F32 R74, -RZ, R63.H0_H0 ;  /* 0x2000003fff4a7230 */ /* 0x000fe20000004100 */
[----:B------:R-:W-:Y:S02]  /*2290*/  FSETP.GTU.FTZ.AND P5, PT, R52, 20, PT ;  /* 0x41a000003400780b */ /* 0x000fe40003fbc000 */
[----:B------:R-:W-:Y:S01]  /*22a0*/  ISETP.EQ.OR P2, PT, RZ, UR9, P3 ;  /* 0x00000009ff007c0c */ /* 0x000fe20009f42670 */
[----:B------:R-:W-:Y:S01]  /*22b0*/  FADD.FTZ R63, R73, R48 ;  /* 0x00000030493f7221 */ /* 0x000fe20000010000 */
[----:B------:R-:W-:-:S05]  /*22c0*/  PRMT R62, RZ, 0x7610, R62 ;  /* 0x00007610ff3e7816 */ /* 0x000fca000000003e */
[----:B------:R-:W-:Y:S06]  /*22d0*/  @P6 BRA `(.L_x_2555) ;  /* 0x0000000000786947 */ /* 0x000fec0003800000 */
        /* <DEDUP_REMOVED lines=30> */
.L_x_2555:
[----:B------:R-:W-:Y:S05]  /*24c0*/  BSYNC.RECONVERGENT B0 ;  /* 0x0000000000007941 */ /* 0x000fea0003800200 */
.L_x_2554:
        /* <DEDUP_REMOVED lines=39> */
.L_x_2557:
[----:B------:R-:W-:Y:S05]  /*2740*/  BSYNC.RECONVERGENT B0 ;  /* 0x0000000000007941 */ /* 0x000fea0003800200 */
.L_x_2556:
        /* <DEDUP_REMOVED lines=8> */
[----:B------:R-:W-:Y:S01]  /*27d0*/  FADD.FTZ R65, R67, R48 ;  /* 0x0000003043417221 */ /* 0x000fe20000010000 */
[----:B------:R-:W-:-:S03]  /*27e0*/  HADD2.F32 R94, -RZ, R11.H0_H0 ;  /* 0x2000000bff5e7230 */ /* 0x000fc60000004100 */
        /* <DEDUP_REMOVED lines=31> */
.L_x_2559:
[----:B------:R-:W-:Y:S05]  /*29e0*/  BSYNC.RECONVERGENT B0 ;  /* 0x0000000000007941 */ /* 0x000fea0003800200 */
.L_x_2558:
        /* <DEDUP_REMOVED lines=39> */
.L_x_2561:
[----:B------:R-:W-:Y:S05]  /*2c60*/  BSYNC.RECONVERGENT B0 ;  /* 0x0000000000007941 */ /* 0x000fea0003800200 */
.L_x_2560:
[----:B------:R-:W-:Y:S01]  /*2c70*/  ISETP.EQ.OR P4, PT, RZ, UR9, P4 ;  /* 0x00000009ff007c0c */ /* 0x000fe2000a782670 */
[----:B------:R-:W-:Y:S01]  /*2c80*/  HADD2.F32 R3, -RZ, R3.H0_H0 ;  /* 0x20000003ff037230 */ /* 0x000fe20000004100 */
[----:B------:R-:W-:Y:S01]  /*2c90*/  BSSY.RECONVERGENT B0, `(.L_x_2562) ;  /* 0x0000027000007945 */ /* 0x000fe20003800200 */
[----:B------:R-:W-:Y:S01]  /*2ca0*/  FSETP.GTU.FTZ.AND P1, PT, R66, 20, PT ;  /* 0x41a000004200780b */ /* 0x000fe20003f3c000 */
[----:B------:R-:W-:Y:S01]  /*2cb0*/  HADD2.F32 R6, -RZ, R6.H0_H0 ;  /* 0x20000006ff067230 */ /* 0x000fe20000004100 */
[----:B------:R-:W-:Y:S01]  /*2cc0*/  ISETP.EQ.OR P5, PT, RZ, UR9, P5 ;  /* 0x00000009ff007c0c */ /* 0x000fe2000afa2670 */
[----:B------:R-:W-:Y:S02]  /*2cd0*/  HADD2.F32 R4, -RZ, R4.H0_H0 ;  /* 0x20000004ff047230 */ /* 0x000fe40000004100 */
[----:B------:R-:W-:Y:S01]  /*2ce0*/  FMUL.FTZ R86, R74, R49 ;  /* 0x000000314a567220 */ /* 0x000fe20000410000 */
[----:B------:R-:W-:Y:S02]  /*2cf0*/  HADD2.F32 R5, -RZ, R5.H0_H0 ;  /* 0x20000005ff057230 */ /* 0x000fe40000004100 */
[----:B------:R-:W-:-:S02]  /*2d00*/  FADD.FTZ R67, R3, R48 ;  /* 0x0000003003437221 */ /* 0x000fc40000010000 */
        /* <DEDUP_REMOVED lines=31> */
.L_x_2563:
[----:B------:R-:W-:Y:S05]  /*2f00*/  BSYNC.RECONVERGENT B0 ;  /* 0x0000000000007941 */ /* 0x000fea0003800200 */
.L_x_2562:
[----:B------:R-:W-:Y:S01]  /*2f10*/  HADD2.F32 R3, -RZ, R2.H0_H0 ;  /* 0x20000002ff037230 */ /* 0x000fe20000004100 */
[----:B------:R-:W-:Y:S01]  /*2f20*/  BSSY.RECONVERGENT B0, `(.L_x_2564) ;  /* 0x0000026000007945 */ /* 0x000fe20003800200 */
[----:B------:R-:W-:Y:S01]  /*2f30*/  FSETP.GTU.FTZ.AND P4, PT, R67, 20, PT ;  /* 0x41a000004300780b */ /* 0x000fe20003f9c000 */
[-C--:B------:R-:W-:Y:S01]  /*2f40*/  FMUL.FTZ R83, R85, R49.reuse ;  /* 0x0000003155537220 */ /* 0x080fe20000410000 */
[-C--:B------:R-:W-:Y:S01]  /*2f50*/  FMUL.FTZ R84, R88, R49.reuse ;  /* 0x0000003158547220 */ /* 0x080fe20000410000 */
[-C--:B------:R-:W-:Y:S01]  /*2f60*/  FMUL.FTZ R81, R89, R49.reuse ;  /* 0x0000003159517220 */ /* 0x080fe20000410000 */
[----:B------:R-:W-:Y:S01]  /*2f70*/  FMUL.FTZ R82, R90, R49 ;  /* 0x000000315a527220 */ /* 0x000fe20000410000 */
[----:B------:R-:W-:Y:S01]  /*2f80*/  FADD.FTZ R72, R3, R48 ;  /* 0x0000003003487221 */ /* 0x000fe20000010000 */
[----:B------:R-:W-:Y:S07]  /*2f90*/  @P5 BRA `(.L_x_2565) ;  /* 0x0000000000785947 */ /* 0x000fee0003800000 */
        /* <DEDUP_REMOVED lines=30> */
.L_x_2565:
[----:B------:R-:W-:Y:S05]  /*3180*/  BSYNC.RECONVERGENT B0 ;  /* 0x0000000000007941 */ /* 0x000fea0003800200 */
.L_x_2564:
        /* <DEDUP_REMOVED lines=45> */
.L_x_2567:
[----:B------:R-:W-:Y:S05]  /*3460*/  BSYNC.RECONVERGENT B0 ;  /* 0x0000000000007941 */ /* 0x000fea0003800200 */
.L_x_2566:
        /* <DEDUP_REMOVED lines=32> */
.L_x_2569:
[----:B------:R-:W-:Y:S05]  /*3670*/  BSYNC.RECONVERGENT B0 ;  /* 0x0000000000007941 */ /* 0x000fea0003800200 */
.L_x_2568:
        /* <DEDUP_REMOVED lines=32> */
.L_x_2571:
[----:B------:R-:W-:Y:S05]  /*3880*/  BSYNC.RECONVERGENT B0 ;  /* 0x0000000000007941 */ /* 0x000fea0003800200 */
.L_x_2570:
        /* <DEDUP_REMOVED lines=32> */
.L_x_2573:
[----:B------:R-:W-:Y:S05]  /*3a90*/  BSYNC.RECONVERGENT B0 ;  /* 0x0000000000007941 */ /* 0x000fea0003800200 */
.L_x_2572:
        /* <DEDUP_REMOVED lines=32> */
.L_x_2575:
[----:B------:R-:W-:Y:S05]  /*3ca0*/  BSYNC.RECONVERGENT B0 ;  /* 0x0000000000007941 */ /* 0x000fea0003800200 */
.L_x_2574:
        /* <DEDUP_REMOVED lines=32> */
.L_x_2577:
[----:B------:R-:W-:Y:S05]  /*3eb0*/  BSYNC.RECONVERGENT B0 ;  /* 0x0000000000007941 */ /* 0x000fea0003800200 */
.L_x_2576:
[----:B------:R-:W0:Y:S01]  /*3ec0*/  LDCU UR9, c[0x0][0x38c] ;  /* 0x00007180ff0977ac */ /* 0x000e220008000800 */
        /* <DEDUP_REMOVED lines=24> */
[----:B------:R-:W-:-:S02]  /*4050*/  UIMAD UR9, UR4, UR9, URZ ;  /* 0x00000009040972a4 */ /* 0x000fc4000f8e02ff */
[----:B------:R-:W-:Y:S01]  /*4060*/  UIADD3 UR18, UPT, UPT, UR7, 0x10d0, URZ ;  /* 0x000010d007127890 */ /* 0x000fe2000fffe0ff */
[----:B------:R-:W0:Y:S01]  /*4070*/  LDCU UR46, c[0x0][0x388] ;  /* 0x00007100ff2e77ac */ /* 0x000e220008000800 */
[----:B------:R-:W-:Y:S01]  /*4080*/  UMOV UR27, UR8 ;  /* 0x00000008001b7c82 */ /* 0x000fe20008000000 */
[----:B------:R-:W-:Y:S01]  /*4090*/  UMOV UR30, UR32 ;  /* 0x00000020001e7c82 */ /* 0x000fe20008000000 */
[----:B------:R-:W-:Y:S01]  /*40a0*/  UMOV UR23, UR5 ;  /* 0x0000000500177c82 */ /* 0x000fe20008000000 */
[----:B------:R-:W-:Y:S01]  /*40b0*/  UMOV UR26, UR33 ;  /* 0x00000021001a7c82 */ /* 0x000fe20008000000 */
[----:B------:R-:W-:Y:S01]  /*40c0*/  UMOV UR21, UR10 ;  /* 0x0000000a00157c82 */ /* 0x000fe20008000000 */
[----:B------:R-:W-:Y:S01]  /*40d0*/  UMOV UR22, UR11 ;  /* 0x0000000b00167c82 */ /* 0x000fe20008000000 */
[----:B------:R-:W-:-:S05]  /*40e0*/  UMOV UR20, UR42 ;  /* 0x0000002a00147c82 */ /* 0x000fca0008000000 */
.L_x_2583:
[----:B-1----:R-:W-:Y:S01]  /*40f0*/  IMAD.U32 R2, RZ, RZ, UR27 ;  /* 0x0000001bff027e24 */ /* 0x002fe2000f8e00ff */
[----:B------:R-:W-:-:S05]  /*4100*/  MOV R3, UR30 ;  /* 0x0000001e00037c02 */ /* 0x000fca0008000f00 */
[----:B------:R1:W2:Y:S01]  /*4110*/  LDG.E R2, desc[UR28][R2.64] ;  /* 0x0000001c02027981 */ /* 0x0002a2000c1e1900 */
[----:B0-----:R-:W-:Y:S01]  /*4120*/  UIADD3 UR43, UPT, UPT, -UR45, UR46, URZ ;  /* 0x0000002e2d2b7290 */ /* 0x001fe2000fffe1ff */
[C---:B------:R-:W-:Y:S01]  /*4130*/  IADD3 R5, PT, PT, R101.reuse, 0x1, RZ ;  /* 0x0000000165057810 */ /* 0x040fe20007ffe0ff */
[----:B------:R-:W-:-:S04]  /*4140*/  VIADD R4, R101, 0x2 ;  /* 0x0000000265047836 */ /* 0x000fc80000000000 */
[----:B------:R-:W-:Y:S02]  /*4150*/  ISETP.GE.U32.AND P3, PT, R5, UR43, PT ;  /* 0x0000002b05007c0c */ /* 0x000fe4000bf66070 */
[C---:B------:R-:W-:Y:S01]  /*4160*/  IADD3 R5, PT, PT, R101.reuse, 0x3, RZ ;  /* 0x0000000365057810 */ /* 0x040fe20007ffe0ff */
[----:B-1----:R-:W-:Y:S01]  /*4170*/  VIADD R3, R101, 0x5 ;  /* 0x0000000565037836 */ /* 0x002fe20000000000 */
[----:B------:R-:W-:Y:S02]  /*4180*/  ISETP.GE.U32.AND P4, PT, R4, UR43, PT ;  /* 0x0000002b04007c0c */ /* 0x000fe4000bf86070 */
[----:B------:R-:W-:Y:S02]  /*4190*/  ISETP.GE.U32.AND P5, PT, R5, UR43, PT ;  /* 0x0000002b05007c0c */ /* 0x000fe4000bfa6070 */
[----:B------:R-:W-:Y:S02]  /*41a0*/  IADD3 R4, PT, PT, R101, 0x4, RZ ;  /* 0x0000000465047810 */ /* 0x000fe40007ffe0ff */
[----:B------:R-:W-:-:S02]  /*41b0*/  ISETP.GE.U32.AND P0, PT, R3, UR43, PT ;  /* 0x0000002b03007c0c */ /* 0x000fc4000bf06070 */
[----:B------:R-:W-:Y:S02]  /*41c0*/  ISETP.GE.U32.AND P6, PT, R4, UR43, PT ;  /* 0x0000002b04007c0c */ /* 0x000fe4000bfc6070 */
[----:B------:R-:W-:Y:S02]  /*41d0*/  ISETP.GE.U32.AND P2, PT, R101, UR43, PT ;  /* 0x0000002b65007c0c */ /* 0x000fe4000bf46070 */
[----:B------:R-:W-:Y:S02]  /*41e0*/  FSEL R107, R85, RZ, !P3 ;  /* 0x000000ff556b7208 */ /* 0x000fe40005800000 */
[----:B------:R-:W-:Y:S02]  /*41f0*/  FSEL R104, R74, RZ, !P2 ;  /* 0x000000ff4a687208 */ /* 0x000fe40005000000 */
[----:B------:R-:W-:Y:S02]  /*4200*/  FSEL R108, R87, RZ, !P4 ;  /* 0x000000ff576c7208 */ /* 0x000fe40006000000 */
[----:B------:R-:W-:-:S02]  /*4210*/  FSEL R110, R88, RZ, !P5 ;  /* 0x000000ff586e7208 */ /* 0x000fc40006800000 */
        /* <DEDUP_REMOVED lines=9> */
[C---:B------:R-:W-:Y:S01]  /*42b0*/  FMUL.FTZ R3, R6.reuse, R58 ;  /* 0x0000003a06037220 */ /* 0x040fe20000410000 */
[----:B------:R-:W-:Y:S01]  /*42c0*/  IADD3 R2, PT, PT, R101, 0x7, RZ ;  /* 0x0000000765027810 */ /* 0x000fe20007ffe0ff */
[----:B------:R-:W1:Y:S01]  /*42d0*/  MUFU.EX2 R7, R7 ;  /* 0x0000000700077308 */ /* 0x000e620000000800 */
[C---:B------:R-:W-:Y:S01]  /*42e0*/  FMUL.FTZ R8, R6.reuse, R54 ;  /* 0x0000003606087220 */ /* 0x040fe20000410000 */
[C---:B------:R-:W-:Y:S01]  /*42f0*/  FMUL.FTZ R9, R6.reuse, R53 ;  /* 0x0000003506097220 */ /* 0x040fe20000410000 */
[----:B------:R-:W-:Y:S01]  /*4300*/  FSEL R116, R91, RZ, !P1 ;  /* 0x000000ff5b747208 */ /* 0x000fe20004800000 */
[----:B------:R-:W2:Y:S04]  /*4310*/  MUFU.EX2 R5, R5 ;  /* 0x0000000500057308 */ /* 0x000ea80000000800 */
[----:B------:R-:W3:Y:S04]  /*4320*/  MUFU.EX2 R4, R4 ;  /* 0x0000000400047308 */ /* 0x000ee80000000800 */
[----:B------:R-:W4:Y:S01]  /*4330*/  MUFU.EX2 R3, R3 ;  /* 0x0000000300037308 */ /* 0x000f220000000800 */
[----:B-1----:R-:W-:Y:S01]  /*4340*/  FSEL R105, R7, 1, !P2 ;  /* 0x3f80000007697808 */ /* 0x002fe20005000000 */
[----:B------:R-:W-:Y:S01]  /*4350*/  FMUL.FTZ R7, R6, R55 ;  /* 0x0000003706077220 */ /* 0x000fe20000410000 */
[----:B------:R-:W-:Y:S01]  /*4360*/  ISETP.GE.U32.AND P2, PT, R2, UR43, PT ;  /* 0x0000002b02007c0c */ /* 0x000fe2000bf46070 */
[----:B------:R-:W-:Y:S01]  /*4370*/  VIADD R2, R101, 0x8 ;  /* 0x0000000865027836 */ /* 0x000fe20000000000 */
[----:B--2---:R-:W-:Y:S01]  /*4380*/  FSEL R106, R5, 1, !P3 ;  /* 0x3f800000056a7808 */ /* 0x004fe20005800000 */
[----:B------:R-:W-:Y:S01]  /*4390*/  FMUL.FTZ R5, R6, R57 ;  /* 0x0000003906057220 */ /* 0x000fe20000410000 */
[----:B------:R-:W1:Y:S01]  /*43a0*/  MUFU.EX2 R8, R8 ;  /* 0x0000000800087308 */ /* 0x000e620000000800 */
[----:B------:R-:W-:-:S02]  /*43b0*/  FSEL R118, R92, RZ, !P2 ;  /* 0x000000ff5c767208 */ /* 0x000fc40005000000 */
[----:B---3--:R-:W-:Y:S01]  /*43c0*/  FSEL R109, R4, 1, !P4 ;  /* 0x3f800000046d7808 */ /* 0x008fe20006000000 */
[----:B------:R-:W-:Y:S01]  /*43d0*/  FMUL.FTZ R4, R6, R56 ;  /* 0x0000003806047220 */ /* 0x000fe20000410000 */
[----:B------:R-:W-:Y:S01]  /*43e0*/  ISETP.GE.U32.AND P3, PT, R2, UR43, PT ;  /* 0x0000002b02007c0c */ /* 0x000fe2000bf66070 */
[----:B------:R-:W2:Y:S01]  /*43f0*/  MUFU.EX2 R5, R5 ;  /* 0x0000000500057308 */ /* 0x000ea20000000800 */
[----:B------:R-:W-:Y:S01]  /*4400*/  IADD3 R2, PT, PT, R101, 0x9, RZ ;  /* 0x0000000965027810 */ /* 0x000fe20007ffe0ff */
[----:B------:R-:W-:Y:S01]  /*4410*/  FMUL.FTZ R10, R105, R106 ;  /* 0x0000006a690a7220 */ /* 0x000fe20000410000 */
[----:B----4-:R-:W-:Y:S01]  /*4420*/  FSEL R111, R3, 1, !P5 ;  /* 0x3f800000036f7808 */ /* 0x010fe20006800000 */
[----:B------:R-:W3:Y:S01]  /*4430*/  MUFU.EX2 R4, R4 ;  /* 0x0000000400047308 */ /* 0x000ee20000000800 */
[----:B------:R-:W-:Y:S01]  /*4440*/  ISETP.GE.U32.AND P4, PT, R2, UR43, PT ;  /* 0x0000002b02007c0c */ /* 0x000fe2000bf86070 */
[----:B------:R-:W-:Y:S01]  /*4450*/  FMUL.FTZ R10, R109, R10 ;  /* 0x0000000a6d0a7220 */ /* 0x000fe20000410000 */
[----:B------:R-:W-:Y:S01]  /*4460*/  IADD3 R2, PT, PT, R101, 0xa, RZ ;  /* 0x0000000a65027810 */ /* 0x000fe20007ffe0ff */
[----:B------:R-:W4:Y:S01]  /*4470*/  MUFU.EX2 R7, R7 ;  /* 0x0000000700077308 */ /* 0x000f220000000800 */
[----:B-1----:R-:W-:Y:S01]  /*4480*/  FSEL R119, R8, 1, !P2 ;  /* 0x3f80000008777808 */ /* 0x002fe20005000000 */
[----:B------:R-:W-:Y:S01]  /*4490*/  FMUL.FTZ R10, R111, R10 ;  /* 0x0000000a6f0a7220 */ /* 0x000fe20000410000 */
[----:B------:R-:W-:Y:S01]  /*44a0*/  ISETP.GE.U32.AND P5, PT, R2, UR43, PT ;  /* 0x0000002b02007c0c */ /* 0x000fe2000bfa6070 */
[----:B------:R-:W-:Y:S01]  /*44b0*/  VIADD R2, R101, 0xb ;  /* 0x0000000b65027836 */ /* 0x000fe20000000000 */
[----:B------:R-:W1:Y:S01]  /*44c0*/  MUFU.EX2 R9, R9 ;  /* 0x0000000900097308 */ /* 0x000e620000000800 */
[----:B--2---:R-:W-:-:S02]  /*44d0*/  FSEL R113, R5, 1, !P6 ;  /* 0x3f80000005717808 */ /* 0x004fc40007000000 */
[----:B------:R-:W-:Y:S02]  /*44e0*/  IADD3 R3, PT, PT, R101, 0xd, RZ ;  /* 0x0000000d65037810 */ /* 0x000fe40007ffe0ff */
[----:B------:R-:W-:Y:S01]  /*44f0*/  ISETP.GE.U32.AND P6, PT, R2, UR43, PT ;  /* 0x0000002b02007c0c */ /* 0x000fe2000bfc6070 */
[----:B------:R-:W-:Y:S01]  /*4500*/  FMUL.FTZ R10, R113, R10 ;  /* 0x0000000a710a7220 */ /* 0x000fe20000410000 */
[C---:B------:R-:W-:Y:S02]  /*4510*/  IADD3 R2, PT, PT, R101.reuse, 0xc, RZ ;  /* 0x0000000c65027810 */ /* 0x040fe40007ffe0ff */
[----:B---3--:R-:W-:Y:S01]  /*4520*/  FSEL R115, R4, 1, !P0 ;  /* 0x3f80000004737808 */ /* 0x008fe20004000000 */
[----:B------:R-:W-:Y:S01]  /*4530*/  FMUL.FTZ R4, R6, R64 ;  /* 0x0000004006047220 */ /* 0x000fe20000410000 */
[----:B------:R-:W-:Y:S01]  /*4540*/  ISETP.GE.U32.AND P0, PT, R2, UR43, PT ;  /* 0x0000002b02007c0c */ /* 0x000fe2000bf06070 */
[----:B------:R-:W-:Y:S01]  /*4550*/  VIADD R2, R101, 0xe ;  /* 0x0000000e65027836 */ /* 0x000fe20000000000 */
[----:B----4-:R-:W-:Y:S01]  /*4560*/  FSEL R117, R7, 1, !P1 ;  /* 0x3f80000007757808 */ /* 0x010fe20004800000 */
[----:B------:R-:W-:Y:S01]  /*4570*/  FMUL.FTZ R7, R6, R66 ;  /* 0x0000004206077220 */ /* 0x000fe20000410000 */
[----:B------:R-:W-:Y:S01]  /*4580*/  ISETP.GE.U32.AND P1, PT, R3, UR43, PT ;  /* 0x0000002b03007c0c */ /* 0x000fe2000bf26070 */
[----:B------:R-:W2:Y:S01]  /*4590*/  MUFU.EX2 R4, R4 ;  /* 0x0000000400047308 */ /* 0x000ea20000000800 */
[----:B------:R-:W-:Y:S01]  /*45a0*/  ISETP.GE.U32.AND P2, PT, R2, UR43, PT ;  /* 0x0000002b02007c0c */ /* 0x000fe2000bf46070 */
[----:B------:R-:W-:Y:S01]  /*45b0*/  FFMA.FTZ R2, R104, R106, R107 ;  /* 0x0000006a68027223 */ /* 0x000fe2000001006b */
[----:B------:R-:W-:Y:S01]  /*45c0*/  IADD3 R3, PT, PT, R101, 0xf, RZ ;  /* 0x0000000f65037810 */ /* 0x000fe20007ffe0ff */
[----:B------:R-:W-:Y:S01]  /*45d0*/  MUFU.EX2 R7, R7 ;  /* 0x0000000700077308 */ /* 0x000fe20000000800 */
[----:B------:R-:W-:Y:S01]  /*45e0*/  FSEL R120, R93, RZ, !P3 ;  /* 0x000000ff5d787208 */ /* 0x000fe20005800000 */
[----:B------:R-:W-:Y:S01]  /*45f0*/  FFMA.FTZ R2, R109, R2, R108 ;  /* 0x000000026d027223 */ /* 0x000fe2000001006c */
[----:B-1----:R-:W-:Y:S01]  /*4600*/  FSEL R121, R9, 1, !P3 ;  /* 0x3f80000009797808 */ /* 0x002fe20005800000 */
[----:B------:R-:W-:Y:S01]  /*4610*/  FMUL.FTZ R10, R115, R10 ;  /* 0x0000000a730a7220 */ /* 0x000fe20000410000 */
[----:B------:R-:W-:Y:S01]  /*4620*/  ISETP.GE.U32.AND P3, PT, R3, UR43, PT ;  /* 0x0000002b03007c0c */ /* 0x000fe2000bf66070 */
[----:B------:R-:W-:Y:S01]  /*4630*/  FFMA.FTZ R5, R111, R2, R110 ;  /* 0x000000026f057223 */ /* 0x000fe2000001006e */
[C---:B------:R-:W-:Y:S01]  /*4640*/  FMUL.FTZ R2, R6.reuse, R52 ;  /* 0x0000003406027220 */ /* 0x040fe20000410000 */
[----:B------:R-:W-:Y:S01]  /*4650*/  FMUL.FTZ R3, R6, R63 ;  /* 0x0000003f06037220 */ /* 0x000fe20000410000 */
[----:B------:R-:W-:Y:S01]  /*4660*/  FSEL R122, R94, RZ, !P4 ;  /* 0x000000ff5e7a7208 */ /* 0x000fe20006000000 */
[----:B------:R-:W-:Y:S01]  /*4670*/  FFMA.FTZ R8, R113, R5, R112 ;  /* 0x0000000571087223 */ /* 0x000fe20000010070 */
[----:B------:R-:W-:Y:S01]  /*4680*/  FMUL.FTZ R5, R6, R65 ;  /* 0x0000004106057220 */ /* 0x000fe20000410000 */
[----:B------:R-:W-:Y:S01]  /*4690*/  FSEL R123, R96, RZ, !P5 ;  /* 0x000000ff607b7208 */ /* 0x000fe20006800000 */
[----:B------:R-:W1:Y:S01]  /*46a0*/  MUFU.EX2 R2, R2 ;  /* 0x0000000200027308 */ /* 0x000e620000000800 */
[----:B------:R-:W-:Y:S01]  /*46b0*/  FFMA.FTZ R9, R115, R8, R114 ;  /* 0x0000000873097223 */ /* 0x000fe20000010072 */
[C---:B------:R-:W-:Y:S01]  /*46c0*/  FMUL.FTZ R8, R6.reuse, R67 ;  /* 0x0000004306087220 */ /* 0x040fe20000410000 */
[----:B------:R-:W-:Y:S01]  /*46d0*/  FMUL.FTZ R6, R6, R72 ;  /* 0x0000004806067220 */ /* 0x000fe20000410000 */
[----:B------:R-:W3:Y:S01]  /*46e0*/  MUFU.EX2 R3, R3 ;  /* 0x0000000300037308 */ /* 0x000ee20000000800 */
[----:B------:R-:W-:Y:S01]  /*46f0*/  FFMA.FTZ R9, R117, R9, R116 ;  /* 0x0000000975097223 */ /* 0x000fe20000010074 */
[----:B------:R-:W-:Y:S01]  /*4700*/  FSEL R124, R95, RZ, !P6 ;  /* 0x000000ff5f7c7208 */ /* 0x000fe20007000000 */
[----:B------:R-:W-:Y:S01]  /*4710*/  FMUL.FTZ R10, R117, R10 ;  /* 0x0000000a750a7220 */ /* 0x000fe20000410000 */
[----:B------:R-:W4:Y:S01]  /*4720*/  MUFU.EX2 R5, R5 ;  /* 0x0000000500057308 */ /* 0x000f220000000800 */
[C---:B------:R-:W-:Y:S01]  /*4730*/  FFMA.FTZ R9, R119.reuse, R9, R118 ;  /* 0x0000000977097223 */ /* 0x040fe20000010076 */
[----:B--2---:R-:W-:Y:S01]  /*4740*/  FSEL R129, R4, 1, !P6 ;  /* 0x3f80000004817808 */ /* 0x004fe20007000000 */
[----:B------:R-:W-:Y:S01]  /*4750*/  FMUL.FTZ R10, R119, R10 ;  /* 0x0000000a770a7220 */ /* 0x000fe20000410000 */
[----:B------:R-:W2:Y:S01]  /*4760*/  MUFU.EX2 R8, R8 ;  /* 0x0000000800087308 */ /* 0x000ea20000000800 */
[C---:B------:R-:W-:Y:S01]  /*4770*/  FFMA.FTZ R9, R121.reuse, R9, R120 ;  /* 0x0000000979097223 */ /* 0x040fe20000010078 */
[----:B-1----:R-:W-:Y:S01]  /*4780*/  FSEL R127, R2, 1, !P4 ;  /* 0x3f800000027f7808 */ /* 0x002fe20006000000 */
[----:B------:R-:W-:Y:S01]  /*4790*/  FMUL.FTZ R10, R121, R10 ;  /* 0x0000000a790a7220 */ /* 0x000fe20000410000 */
[----:B------:R-:W1:Y:S01]  /*47a0*/  MUFU.EX2 R6, R6 ;  /* 0x0000000600067308 */ /* 0x000e620000000800 */
[----:B------:R-:W-:-:S02]  /*47b0*/  FSEL R125, R98, RZ, !P0 ;  /* 0x000000ff627d7208 */ /* 0x000fc40004000000 */
[----:B---3--:R-:W-:Y:S01]  /*47c0*/  FSEL R126, R3, 1, !P5 ;  /* 0x3f800000037e7808 */ /* 0x008fe20006800000 */
[----:B------:R-:W-:Y:S01]  /*47d0*/  FFMA.FTZ R9, R127, R9, R122 ;  /* 0x000000097f097223 */ /* 0x000fe2000001007a */
[----:B------:R-:W-:Y:S01]  /*47e0*/  FSEL R130, R97, RZ, !P1 ;  /* 0x000000ff61827208 */ /* 0x000fe20004800000 */
[----:B------:R-:W-:Y:S01]  /*47f0*/  FMUL.FTZ R3, R127, R10 ;  /* 0x0000000a7f037220 */ /* 0x000fe20000410000 */
[----:B----4-:R-:W-:Y:S01]  /*4800*/  FSEL R128, R5, 1, !P0 ;  /* 0x3f80000005807808 */ /* 0x010fe20004000000 */
[C---:B------:R-:W-:Y:S01]  /*4810*/  FFMA.FTZ R9, R126.reuse, R9, R123 ;  /* 0x000000097e097223 */ /* 0x040fe2000001007b */
[----:B------:R-:W-:Y:S01]  /*4820*/  FSEL R131, R7, 1, !P1 ;  /* 0x3f80000007837808 */ /* 0x000fe20004800000 */
[----:B------:R-:W-:Y:S01]  /*4830*/  FMUL.FTZ R2, R126, R3 ;  /* 0x000000037e027220 */ /* 0x000fe20000410000 */
[----:B------:R-:W-:Y:S01]  /*4840*/  FSEL R132, R99, RZ, !P2 ;  /* 0x000000ff63847208 */ /* 0x000fe20005000000 */
[C---:B------:R-:W-:Y:S01]  /*4850*/  FFMA.FTZ R9, R129.reuse, R9, R124 ;  /* 0x0000000981097223 */ /* 0x040fe2000001007c */
[----:B--2---:R-:W-:Y:S01]  /*4860*/  FSEL R133, R8, 1, !P2 ;  /* 0x3f80000008857808 */ /* 0x004fe20005000000 */
[----:B------:R-:W-:Y:S01]  /*4870*/  FMUL.FTZ R3, R129, R2 ;  /* 0x0000000281037220 */ /* 0x000fe20000410000 */
[----:B------:R-:W-:Y:S01]  /*4880*/  FSEL R134, R103, RZ, !P3 ;  /* 0x000000ff67867208 */ /* 0x000fe20005800000 */
[----:B------:R-:W-:Y:S01]  /*4890*/  FFMA.FTZ R9, R128, R9, R125 ;  /* 0x0000000980097223 */ /* 0x000fe2000001007d */
[----:B-1----:R-:W-:Y:S01]  /*48a0*/  FSEL R135, R6, 1, !P3 ;  /* 0x3f80000006877808 */ /* 0x002fe20005800000 */
[----:B------:R-:W-:Y:S01]  /*48b0*/  FMUL.FTZ R2, R128, R3 ;  /* 0x0000000380027220 */ /* 0x000fe20000410000 */
[----:B------:R-:W-:Y:S01]  /*48c0*/  ISETP.GE.AND P0, PT, R45, 0x1, PT ;  /* 0x000000012d00780c */ /* 0x000fe20003f06270 */
[----:B------:R-:W-:Y:S01]  /*48d0*/  FFMA.FTZ R9, R131, R9, R130 ;  /* 0x0000000983097223 */ /* 0x000fe20000010082 */
[----:B------:R-:W-:-:S02]  /*48e0*/  IMAD.U32 R3, RZ, RZ, UR22 ;  /* 0x00000016ff037e24 */ /* 0x000fc4000f8e00ff */
[----:B------:R-:W-:Y:S01]  /*48f0*/  FMUL.FTZ R2, R131, R2 ;  /* 0x0000000283027220 */ /* 0x000fe20000410000 */
[----:B------:R-:W-:-:S03]  /*4900*/  FFMA.FTZ R9, R133, R9, R132 ;  /* 0x0000000985097223 */ /* 0x000fc60000010084 */
[----:B------:R-:W-:Y:S01]  /*4910*/  FMUL.FTZ R2, R133, R2 ;  /* 0x0000000285027220 */ /* 0x000fe20000410000 */
[----:B------:R-:W-:-:S03]  /*4920*/  FFMA.FTZ R4, R135, R9, R134 ;  /* 0x0000000987047223 */ /* 0x000fc60000010086 */
[----:B------:R-:W-:Y:S01]  /*4930*/  FMUL.FTZ R139, R135, R2 ;  /* 0x00000002878b7220 */ /* 0x000fe20000410000 */
[----:B------:R-:W-:Y:S01]  /*4940*/  MOV R2, UR21 ;  /* 0x0000001500027c02 */ /* 0x000fe20008000f00 */
[----:B------:R-:W1:Y:S04]  /*4950*/  SHFL.UP PT, R5, R4, 0x1, RZ ;  /* 0x0420000004057989 */ /* 0x000e6800000e00ff */
[----:B------:R-:W2:Y:S04]  /*4960*/  SHFL.UP PT, R6, R139, 0x1, RZ ;  /* 0x042000008b067989 */ /* 0x000ea800000e00ff */
[----:B------:R3:W5:Y:S01]  /*4970*/  LDG.E R136, desc[UR28][R2.64] ;  /* 0x0000001c02887981 */ /* 0x000762000c1e1900 */
[----:B-1----:R-:W-:-:S05]  /*4980*/  FFMA.FTZ R5, R139, R5, R4 ;  /* 0x000000058b057223 */ /* 0x002fca0000010004 */
[----:B------:R-:W-:Y:S01]  /*4990*/  FSEL R8, R4, R5, !P0 ;  /* 0x0000000504087208 */ /* 0x000fe20004000000 */
[----:B--2---:R-:W-:Y:S01]  /*49a0*/  @P0 FMUL.FTZ R139, R139, R6 ;  /* 0x000000068b8b0220 */ /* 0x004fe20000410000 */
[----:B------:R-:W-:Y:S02]  /*49b0*/  MOV R4, UR23 ;  /* 0x0000001700047c02 */ /* 0x000fe40008000f00 */
[----:B------:R-:W-:Y:S01]  /*49c0*/  MOV R5, UR26 ;  /* 0x0000001a00057c02 */ /* 0x000fe20008000f00 */
[----:B------:R-:W1:Y:S04]  /*49d0*/  SHFL.UP PT, R7, R8, 0x2, RZ ;  /* 0x0440000008077989 */ /* 0x000e6800000e00ff */
[----:B------:R-:W2:Y:S01]  /*49e0*/  SHFL.UP PT, R6, R139, 0x2, RZ ;  /* 0x044000008b067989 */ /* 0x000ea200000e00ff */
[----:B------:R-:W-:-:S03]  /*49f0*/  ISETP.GE.AND P0, PT, R45, 0x2, PT ;  /* 0x000000022d00780c */ /* 0x000fc60003f06270 */
[----:B------:R4:W5:Y:S01]  /*4a00*/  LDG.E R137, desc[UR28][R4.64] ;  /* 0x0000001c04897981 */ /* 0x000962000c1e1900 */
[----:B-1----:R-:W-:-:S05]  /*4a10*/  FFMA.FTZ R7, R139, R7, R8 ;  /* 0x000000078b077223 */ /* 0x002fca0000010008 */
[----:B------:R-:W-:-:S05]  /*4a20*/  FSEL R10, R8, R7, !P0 ;  /* 0x00000007080a7208 */ /* 0x000fca0004000000 */
[----:B------:R-:W1:Y:S01]  /*4a30*/  SHFL.UP PT, R7, R10, 0x4, RZ ;  /* 0x048000000a077989 */ /* 0x000e6200000e00ff */
[----:B--2---:R-:W-:-:S05]  /*4a40*/  @P0 FMUL.FTZ R139, R139, R6 ;  /* 0x000000068b8b0220 */ /* 0x004fca0000410000 */
[----:B------:R-:W2:Y:S01]  /*4a50*/  SHFL.UP PT, R6, R139, 0x4, RZ ;  /* 0x048000008b067989 */ /* 0x000ea200000e00ff */
[----:B------:R-:W-:Y:S01]  /*4a60*/  ISETP.GE.AND P0, PT, R45, 0x4, PT ;  /* 0x000000042d00780c */ /* 0x000fe20003f06270 */
[----:B-1----:R-:W-:-:S05]  /*4a70*/  FFMA.FTZ R7, R139, R7, R10 ;  /* 0x000000078b077223 */ /* 0x002fca000001000a */
[----:B---3--:R-:W-:-:S07]  /*4a80*/  FSEL R2, R10, R7, !P0 ;  /* 0x000000070a027208 */ /* 0x008fce0004000000 */
[----:B--2---:R-:W-:Y:S01]  /*4a90*/  @P0 FMUL.FTZ R139, R139, R6 ;  /* 0x000000068b8b0220 */ /* 0x004fe20000410000 */
[----:B------:R-:W1:Y:S04]  /*4aa0*/  SHFL.UP PT, R3, R2, 0x8, RZ ;  /* 0x0500000002037989 */ /* 0x000e6800000e00ff */
[----:B----4-:R-:W2:Y:S01]  /*4ab0*/  SHFL.UP PT, R4, R139, 0x8, RZ ;  /* 0x050000008b047989 */ /* 0x010ea200000e00ff */
        /* <DEDUP_REMOVED lines=35> */
[----:B------:R-:W-:Y:S01]  /*4cf0*/  FFMA.FTZ R8, R6, R8, R9 ;  /* 0x0000000806087223 */ /* 0x000fe20000010009 */
        /* <DEDUP_REMOVED lines=22> */
.L_x_2580:
[----:B------:R-:W-:Y:S05]  /*4e60*/  BSYNC.RECONVERGENT B0 ;  /* 0x0000000000007941 */ /* 0x000fea0003800200 */
.L_x_2579:
        /* <DEDUP_REMOVED lines=31> */
.L_x_2582:
[----:B------:R-:W-:Y:S05]  /*5060*/  BSYNC.RECONVERGENT B0 ;  /* 0x0000000000007941 */ /* 0x000fea0003800200 */
.L_x_2581:
        /* <DEDUP_REMOVED lines=27> */
.L_x_2578:
[----:B------:R-:W-:Y:S01]  /*5220*/  BAR.SYNC.DEFER_BLOCKING 0x0 ;  /* 0x0000000000007b1d */ /* 0x000fe20000010000 */
[----:B-1----:R-:W-:Y:S01]  /*5230*/  F2FP.F16.F32.PACK_AB R2, R83, R86 ;  /* 0x000000565302723e */ /* 0x002fe200000000ff */
[----:B------:R-:W-:Y:S01]  /*5240*/  IMAD.U32 R54, RZ, RZ, UR45 ;  /* 0x0000002dff367e24 */ /* 0x000fe2000f8e00ff */
[----:B------:R-:W-:Y:S02]  /*5250*/  F2FP.F16.F32.PACK_AB R3, R81, R84 ;  /* 0x000000545103723e */ /* 0x000fe400000000ff */
[C---:B------:R-:W-:Y:S01]  /*5260*/  PRMT R4, R2.reuse, 0x7610, R4 ;  /* 0x0000761002047816 */ /* 0x040fe20000000004 */
[----:B------:R-:W0:Y:S01]  /*5270*/  LDCU.64 UR20, c[0x0][0x478] ;  /* 0x00008f00ff1477ac */ /* 0x000e220008000a00 */
[----:B------:R-:W-:Y:S02]  /*5280*/  PRMT R5, R2, 0x7632, R5 ;  /* 0x0000763202057816 */ /* 0x000fe40000000005 */
[----:B------:R-:W-:Y:S02]  /*5290*/  F2FP.F16.F32.PACK_AB R2, R79, R82 ;  /* 0x000000524f02723e */ /* 0x000fe400000000ff */
[----:B------:R-:W-:-:S02]  /*52a0*/  PRMT R13, R3, 0x7610, R13 ;  /* 0x00007610030d7816 */ /* 0x000fc4000000000d */
[----:B------:R-:W-:Y:S02]  /*52b0*/  PRMT R6, R3, 0x7632, R6 ;  /* 0x0000763203067816 */ /* 0x000fe40000000006 */
[----:B------:R-:W-:Y:S02]  /*52c0*/  F2FP.F16.F32.PACK_AB R3, R77, R80 ;  /* 0x000000504d03723e */ /* 0x000fe400000000ff */
[C---:B------:R-:W-:Y:S02]  /*52d0*/  PRMT R12, R2.reuse, 0x7610, R12 ;  /* 0x00007610020c7816 */ /* 0x040fe4000000000c */
[----:B------:R-:W-:Y:S02]  /*52e0*/  PRMT R7, R2, 0x7632, R7 ;  /* 0x0000763202077816 */ /* 0x000fe40000000007 */
[----:B------:R-:W-:Y:S02]  /*52f0*/  F2FP.F16.F32.PACK_AB R2, R75, R78 ;  /* 0x0000004e4b02723e */ /* 0x000fe400000000ff */
[----:B------:R-:W-:Y:S01]  /*5300*/  PRMT R11, R3, 0x7610, R11 ;  /* 0x00007610030b7816 */ /* 0x000fe2000000000b */
[----:B------:R1:W-:Y:S01]  /*5310*/  STS.U16 [R28], R4 ;  /* 0x000000041c007388 */ /* 0x0003e20000000400 */
[----:B------:R-:W-:-:S02]  /*5320*/  PRMT R10, R2, 0x7610, R10 ;  /* 0x00007610020a7816 */ /* 0x000fc4000000000a */
[----:B------:R-:W-:Y:S01]  /*5330*/  ISETP.NE.AND P0, PT, R102, RZ, PT ;  /* 0x000000ff6600720c */ /* 0x000fe20003f05270 */
[----:B------:R2:W-:Y:S01]  /*5340*/  STS.U16 [R27+0x2], R5 ;  /* 0x000002051b007388 */ /* 0x0005e20000000400 */
[----:B------:R-:W-:Y:S02]  /*5350*/  PRMT R64, RZ, 0x7610, R64 ;  /* 0x00007610ff407816 */ /* 0x000fe40000000040 */
[----:B------:R-:W-:Y:S01]  /*5360*/  PRMT R66, RZ, 0x7610, R66 ;  /* 0x00007610ff427816 */ /* 0x000fe20000000042 */
[----:B------:R-:W-:Y:S01]  /*5370*/  STS.U16 [R26+0x4], R13 ;  /* 0x0000040d1a007388 */ /* 0x000fe20000000400 */
[----:B-1----:R-:W-:Y:S02]  /*5380*/  PRMT R4, R3, 0x7632, R4 ;  /* 0x0000763203047816 */ /* 0x002fe40000000004 */
[----:B------:R-:W-:Y:S01]  /*5390*/  F2FP.F16.F32.PACK_AB R3, R71, R76 ;  /* 0x0000004c4703723e */ /* 0x000fe200000000ff */
[----:B------:R1:W-:Y:S01]  /*53a0*/  STS.U16 [R25+0x6], R6 ;  /* 0x0000060619007388 */ /* 0x0003e20000000400 */
[----:B--2---:R-:W-:-:S02]  /*53b0*/  PRMT R5, R2, 0x7632, R5 ;  /* 0x0000763202057816 */ /* 0x004fc40000000005 */
[----:B------:R-:W-:Y:S01]  /*53c0*/  F2FP.F16.F32.PACK_AB R2, R69, R70 ;  /* 0x000000464502723e */ /* 0x000fe200000000ff */
[----:B------:R-:W-:Y:S01]  /*53d0*/  STS.U16 [R24+0x8], R12 ;  /* 0x0000080c18007388 */ /* 0x000fe20000000400 */
[C---:B------:R-:W-:Y:S02]  /*53e0*/  PRMT R9, R3.reuse, 0x7610, R9 ;  /* 0x0000761003097816 */ /* 0x040fe40000000009 */
[----:B------:R-:W-:Y:S01]  /*53f0*/  PRMT R8, R2, 0x7610, R8 ;  /* 0x0000761002087816 */ /* 0x000fe20000000008 */
[----:B------:R2:W-:Y:S01]  /*5400*/  STS.U16 [R23+0xa], R7 ;  /* 0x00000a0717007388 */ /* 0x0005e20000000400 */
[----:B-1----:R-:W-:-:S03]  /*5410*/  PRMT R6, R3, 0x7632, R6 ;  /* 0x0000763203067816 */ /* 0x002fc60000000006 */
[----:B------:R-:W-:Y:S01]  /*5420*/  STS.U16 [R22+0xc], R11 ;  /* 0x00000c0b16007388 */ /* 0x000fe20000000400 */
[----:B------:R-:W-:-:S03]  /*5430*/  F2FP.F16.F32.PACK_AB R3, R73, R68 ;  /* 0x000000444903723e */ /* 0x000fc600000000ff */
[----:B------:R1:W-:Y:S01]  /*5440*/  STS.U16 [R21+0xe], R4 ;  /* 0x00000e0415007388 */ /* 0x0003e20000000400 */
[----:B--2---:R-:W-:Y:S01]  /*5450*/  PRMT R7, R2, 0x7632, R7 ;  /* 0x0000763202077816 */ /* 0x004fe20000000007 */
[----:B------:R-:W-:Y:S02]  /*5460*/  IMAD.U32 R2, RZ, RZ, UR43 ;  /* 0x0000002bff027e24 */ /* 0x000fe4000f8e00ff */
[----:B------:R-:W-:Y:S04]  /*5470*/  STS.U16 [R20+0x10], R10 ;  /* 0x0000100a14007388 */ /* 0x000fe80000000400 */
[----:B------:R-:W-:Y:S01]  /*5480*/  STS.U16 [R19+0x12], R5 ;  /* 0x0000120513007388 */ /* 0x000fe20000000400 */
[----:B-1----:R-:W-:-:S03]  /*5490*/  PRMT R4, R3, 0x7632, R4 ;  /* 0x0000763203047816 */ /* 0x002fc60000000004 */
[----:B------:R1:W-:Y:S04]  /*54a0*/  STS.U16 [R18+0x14], R9 ;  /* 0x0000140912007388 */ /* 0x0003e80000000400 */
[----:B------:R2:W-:Y:S04]  /*54b0*/  STS.U16 [R17+0x16], R6 ;  /* 0x0000160611007388 */ /* 0x0005e80000000400 */
[----:B------:R3:W-:Y:S01]  /*54c0*/  STS.U16 [R16+0x18], R8 ;  /* 0x0000180810007388 */ /* 0x0007e20000000400 */
[----:B-1----:R-:W-:-:S03]  /*54d0*/  LOP3.LUT R9, R101, 0x3e00, RZ, 0xc0, !PT ;  /* 0x00003e0065097812 */ /* 0x002fc600078ec0ff */
[----:B------:R-:W-:Y:S01]  /*54e0*/  STS.U16 [R15+0x1a], R7 ;  /* 0x00001a070f007388 */ /* 0x000fe20000000400 */
[----:B------:R-:W-:-:S03]  /*54f0*/  IADD3 R9, PT, PT, R46, R9, RZ ;  /* 0x000000092e097210 */ /* 0x000fc60007ffe0ff */
[----:B------:R1:W-:Y:S01]  /*5500*/  STS.U16 [R14+0x1c], R3 ;  /* 0x00001c030e007388 */ /* 0x0003e20000000400 */
[----:B--2---:R-:W-:Y:S01]  /*5510*/  MOV R6, UR45 ;  /* 0x0000002d00067c02 */ /* 0x004fe20008000f00 */
[----:B---3--:R-:W-:Y:S02]  /*5520*/  VIADD R8, R9, 0x20 ;  /* 0x0000002009087836 */ /* 0x008fe40000000000 */
[----:B------:R-:W-:Y:S01]  /*5530*/  STS.U16 [R0+0x1e], R4 ;  /* 0x00001e0400007388 */ /* 0x000fe20000000400 */
[----:B------:R-:W-:-:S03]  /*5540*/  NOP ;  /* 0x0000000000007918 */ /* 0x000fc60000000000 */
[----:B------:R-:W-:Y:S01]  /*5550*/  LDS.U16 R5, [R44] ;  /* 0x000000002c057984 */ /* 0x000fe20000000400 */
[C---:B-1----:R-:W-:Y:S01]  /*5560*/  IADD3 R3, P1, P2, R9.reuse, UR14, R6 ;  /* 0x0000000e09037c10 */ /* 0x042fe2000fa3e006 */
[C---:B------:R-:W-:Y:S01]  /*5570*/  VIADD R12, R9.reuse, 0xe0 ;  /* 0x000000e0090c7836 */ /* 0x040fe20000000000 */
[C---:B------:R-:W-:Y:S01]  /*5580*/  IADD3 R6, PT, PT, R9.reuse, 0x40, RZ ;  /* 0x0000004009067810 */ /* 0x040fe20007ffe0ff */
[----:B------:R-:W-:Y:S01]  /*5590*/  LDS.U16 R53, [R43+0x40] ;  /* 0x000040002b357984 */ /* 0x000fe20000000400 */
[----:B------:R-:W-:Y:S01]  /*55a0*/  IADD3.X R10, PT, PT, RZ, UR19, RZ, P1, P2 ;  /* 0x00000013ff0a7c10 */ /* 0x000fe20008fe44ff */
[C---:B------:R-:W-:Y:S01]  /*55b0*/  VIADD R52, R9.reuse, 0x80 ;  /* 0x0000008009347836 */ /* 0x040fe20000000000 */
[C---:B------:R-:W-:Y:S01]  /*55c0*/  IADD3 R7, PT, PT, R9.reuse, 0x60, RZ ;  /* 0x0000006009077810 */ /* 0x040fe20007ffe0ff */
[----:B------:R-:W-:Y:S01]  /*55d0*/  LDS.U16 R55, [R42+0x80] ;  /* 0x000080002a377984 */ /* 0x000fe20000000400 */
[C---:B------:R-:W-:Y:S02]  /*55e0*/  IADD3 R13, PT, PT, R9.reuse, 0xc0, RZ ;  /* 0x000000c0090d7810 */ /* 0x040fe40007ffe0ff */
[C---:B------:R-:W-:Y:S01]  /*55f0*/  IADD3 R45, PT, PT, R9.reuse, 0xa0, RZ ;  /* 0x000000a0092d7810 */ /* 0x040fe20007ffe0ff */
[----:B------:R-:W-:Y:S01]  /*5600*/  LDS.U16 R57, [R41+0xc0] ;  /* 0x0000c00029397984 */ /* 0x000fe20000000400 */
[----:B------:R-:W-:-:S02]  /*5610*/  IADD3 R11, PT, PT, R9, 0x100, RZ ;  /* 0x00000100090b7810 */ /* 0x000fc40007ffe0ff */
        /* <DEDUP_REMOVED lines=16> */
[----:B0-----:R-:W-:-:S04]  /*5720*/  LEA R2, P4, R3, UR20, 0x1 ;  /* 0x0000001403027c11 */ /* 0x001fc8000f8808ff */
[----:B------:R-:W-:Y:S01]  /*5730*/  LEA.HI.X R3, R3, UR21, R10, 0x1, P4 ;  /* 0x0000001503037c11 */ /* 0x000fe2000a0f0c0a */
[----:B------:R-:W0:Y:S01]  /*5740*/  LDCU.64 UR20, c[0x0][0x488] ;  /* 0x00009100ff1477ac */ /* 0x000e220008000a00 */
[C---:B------:R-:W-:Y:S01]  /*5750*/  IADD3 R10, PT, PT, R9.reuse, 0x120, RZ ;  /* 0x00000120090a7810 */ /* 0x040fe20007ffe0ff */
[----:B------:R-:W1:Y:S02]  /*5760*/  LDS R4, [UR7+0x1080] ;  /* 0x00108007ff047984 */ /* 0x000e640008000800 */
[-C--:B-1----:R-:W-:Y:S02]  /*5770*/  ISETP.GE.AND P2, PT, R8, R4.reuse, PT ;  /* 0x000000040800720c */ /* 0x082fe40003f46270 */
[-C--:B------:R-:W-:Y:S02]  /*5780*/  ISETP.GE.AND P3, PT, R6, R4.reuse, PT ;  /* 0x000000040600720c */ /* 0x080fe40003f66270 */
[-C--:B------:R-:W-:Y:S02]  /*5790*/  ISETP.GE.AND P1, PT, R9, R4.reuse, PT ;  /* 0x000000040900720c */ /* 0x080fe40003f26270 */
[----:B------:R-:W-:-:S02]  /*57a0*/  ISETP.GE.AND P6, PT, R7, R4, PT ;  /* 0x000000040700720c */ /* 0x000fc40003fc6270 */
        /* <DEDUP_REMOVED lines=9> */
[----:B------:R-:W-:Y:S02]  /*5840*/  ISETP.GE.AND P6, PT, R10, R4, PT ;  /* 0x000000040a00720c */ /* 0x000fe40003fc6270 */
[C---:B-1----:R-:W-:Y:S01]  /*5850*/  IADD3 R53, PT, PT, R9.reuse, 0x140, RZ ;  /* 0x0000014009357810 */ /* 0x042fe20007ffe0ff */
[----:B------:R-:W-:Y:S01]  /*5860*/  @!P2 STG.E.U16 desc[UR28][R2.64+0x1c0], R65 ;  /* 0x0001c0410200a986 */ /* 0x000fe2000c10151c */
[----:B--2---:R-:W-:-:S03]  /*5870*/  IADD3 R55, PT, PT, R9, 0x1c0, RZ ;  /* 0x000001c009377810 */ /* 0x004fc60007ffe0ff */
[----:B------:R-:W-:Y:S01]  /*5880*/  @!P3 STG.E.U16 desc[UR28][R2.64+0x180], R63 ;  /* 0x0001803f0200b986 */ /* 0x000fe2000c10151c */
[C---:B---3--:R-:W-:Y:S01]  /*5890*/  IADD3 R5, P2, P3, R9.reuse, UR16, R54 ;  /* 0x0000001009057c10 */ /* 0x048fe2000fb5e036 */
[C---:B------:R-:W-:Y:S02]  /*58a0*/  VIADD R54, R9.reuse, 0x1e0 ;  /* 0x000001e009367836 */ /* 0x040fe40000000000 */
[----:B----4-:R-:W-:Y:S01]  /*58b0*/  VIADD R57, R9, 0x180 ;  /* 0x0000018009397836 */ /* 0x010fe20000000000 */
[----:B------:R1:W-:Y:S01]  /*58c0*/  @!P5 STG.E.U16 desc[UR28][R2.64+0x100], R59 ;  /* 0x0001003b0200d986 */ /* 0x0003e2000c10151c */
[----:B------:R-:W-:Y:S02]  /*58d0*/  IADD3.X R60, PT, PT, RZ, UR24, RZ, P2, P3 ;  /* 0x00000018ff3c7c10 */ /* 0x000fe400097e64ff */
[-C--:B------:R-:W-:Y:S01]  /*58e0*/  ISETP.GE.AND P3, PT, R55, R4.reuse, PT ;  /* 0x000000043700720c */ /* 0x080fe20003f66270 */
[----:B------:R2:W-:Y:S01]  /*58f0*/  @!P4 STG.E.U16 desc[UR28][R2.64+0x140], R61 ;  /* 0x0001403d0200c986 */ /* 0x0005e2000c10151c */
[----:B------:R-:W-:-:S02]  /*5900*/  ISETP.GE.AND P5, PT, R57, R4, PT ;  /* 0x000000043900720c */ /* 0x000fc40003fa6270 */
[-C--:B------:R-:W-:Y:S01]  /*5910*/  ISETP.GE.AND P4, PT, R56, R4.reuse, PT ;  /* 0x000000043800720c */ /* 0x080fe20003f86270 */
[----:B------:R-:W-:Y:S01]  /*5920*/  @!P1 STG.E.U16 desc[UR28][R2.64+0x200], R67 ;  /* 0x0002004302009986 */ /* 0x000fe2000c10151c */
[-C--:B------:R-:W-:Y:S02]  /*5930*/  ISETP.GE.AND P1, PT, R53, R4.reuse, PT ;  /* 0x000000043500720c */ /* 0x080fe40003f26270 */
[-C--:B------:R-:W-:Y:S01]  /*5940*/  ISETP.GE.AND P2, PT, R54, R4.reuse, PT ;  /* 0x000000043600720c */ /* 0x080fe20003f46270 */
[----:B------:R-:W-:Y:S01]  /*5950*/  @!P6 STG.E.U16 desc[UR28][R2.64+0x240], R85 ;  /* 0x000240550200e986 */ /* 0x000fe2000c10151c */
[----:B------:R-:W-:Y:S02]  /*5960*/  ISETP.GE.AND P6, PT, R58, R4, PT ;  /* 0x000000043a00720c */ /* 0x000fe40003fc6270 */
[----:B-1----:R-:W-:Y:S01]  /*5970*/  PRMT R59, RZ, 0x7610, R59 ;  /* 0x00007610ff3b7816 */ /* 0x002fe2000000003b */
[----:B------:R-:W-:Y:S01]  /*5980*/  @!P3 STG.E.U16 desc[UR28][R2.64+0x380], R95 ;  /* 0x0003805f0200b986 */ /* 0x000fe2000c10151c */
[----:B------:R-:W-:-:S02]  /*5990*/  ISETP.GE.AND P3, PT, R8, UR43, PT ;  /* 0x0000002b08007c0c */ /* 0x000fc4000bf66270 */
[----:B--2---:R-:W-:Y:S01]  /*59a0*/  PRMT R61, RZ, 0x7610, R61 ;  /* 0x00007610ff3d7816 */ /* 0x004fe2000000003d */
[----:B------:R-:W-:Y:S01]  /*59b0*/  @!P5 STG.E.U16 desc[UR28][R2.64+0x300], R91 ;  /* 0x0003005b0200d986 */ /* 0x000fe2000c10151c */
[----:B------:R-:W-:Y:S02]  /*59c0*/  ISETP.GE.AND P5, PT, R7, UR43, PT ;  /* 0x0000002b07007c0c */ /* 0x000fe4000bfa6270 */
[----:B------:R-:W-:Y:S01]  /*59d0*/  PRMT R63, RZ, 0x7610, R63 ;  /* 0x00007610ff3f7816 */ /* 0x000fe2000000003f */
[----:B------:R-:W-:Y:S01]  /*59e0*/  @!P1 STG.E.U16 desc[UR28][R2.64+0x280], R87 ;  /* 0x0002805702009986 */ /* 0x000fe2000c10151c */
[----:B0-----:R-:W-:-:S03]  /*59f0*/  LEA R4, P1, R5, UR20, 0x1 ;  /* 0x0000001405047c11 */ /* 0x001fc6000f8208ff */
[----:B------:R-:W-:Y:S01]  /*5a00*/  @!P6 STG.E.U16 desc[UR28][R2.64+0x2c0], R89 ;  /* 0x0002c0590200e986 */ /* 0x000fe2000c10151c */
[--C-:B------:R-:W-:Y:S01]  /*5a10*/  LEA.HI.X R5, R5, UR21, R60.reuse, 0x1, P1 ;  /* 0x0000001505057c11 */ /* 0x100fe200088f0c3c */
[----:B------:R-:W0:Y:S01]  /*5a20*/  LDCU.64 UR20, c[0x0][0x490] ;  /* 0x00009200ff1477ac */ /* 0x000e220008000a00 */
[----:B------:R-:W-:Y:S01]  /*5a30*/  PRMT R60, RZ, 0x7610, R60 ;  /* 0x00007610ff3c7816 */ /* 0x000fe2000000003c */
[----:B------:R-:W-:Y:S01]  /*5a40*/  @!P4 STG.E.U16 desc[UR28][R2.64+0x340], R93 ;  /* 0x0003405d0200c986 */ /* 0x000fe2000c10151c */
[----:B------:R-:W-:Y:S02]  /*5a50*/  ISETP.GE.AND P4, PT, R6, UR43, PT ;  /* 0x0000002b06007c0c */ /* 0x000fe4000bf86270 */
[----:B------:R-:W-:Y:S01]  /*5a60*/  ISETP.GE.AND P6, PT, R52, UR43, PT ;  /* 0x0000002b34007c0c */ /* 0x000fe2000bfc6270 */
[----:B------:R1:W-:Y:S01]  /*5a70*/  @!P2 STG.E.U16 desc[UR28][R2.64+0x3c0], R97 ;  /* 0x0003c0610200a986 */ /* 0x0003e2000c10151c */
[----:B------:R-:W-:Y:S02]  /*5a80*/  ISETP.GE.AND P2, PT, R9, UR43, PT ;  /* 0x0000002b09007c0c */ /* 0x000fe4000bf46270 */
[----:B------:R-:W-:Y:S01]  /*5a90*/  ISETP.GE.AND P1, PT, R45, UR43, PT ;  /* 0x0000002b2d007c0c */ /* 0x000fe2000bf26270 */
[----:B------:R-:W-:Y:S01]  /*5aa0*/  BAR.SYNC.DEFER_BLOCKING 0x0 ;  /* 0x0000000000007b1d */ /* 0x000fe20000010000 */
[----:B------:R-:W-:-:S02]  /*5ab0*/  PRMT R65, RZ, 0x7610, R65 ;  /* 0x00007610ff417816 */ /* 0x000fc40000000041 */
[----:B------:R-:W-:Y:S02]  /*5ac0*/  PRMT R72, RZ, 0x7610, R72 ;  /* 0x00007610ff487816 */ /* 0x000fe40000000048 */
[----:B-1----:R-:W-:Y:S02]  /*5ad0*/  PRMT R3, RZ, 0x7610, R3 ;  /* 0x00007610ff037816 */ /* 0x002fe40000000003 */
[----:B------:R-:W-:-:S03]  /*5ae0*/  PRMT R2, RZ, 0x7610, R2 ;  /* 0x00007610ff027816 */ /* 0x000fc60000000002 */
        /* <DEDUP_REMOVED lines=66> */
[----:B---3--:R-:W-:-:S02]  /*5f10*/  HADD2.F32 R62, -RZ, R4.H0_H0 ;  /* 0x20000004ff3e7230 */ /* 0x008fc40000004100 */
[----:B------:R-:W-:Y:S01]  /*5f20*/  FMUL.FTZ R4, R88, -1.4426950216293334961 ;  /* 0xbfb8aa3b58047820 */ /* 0x000fe20000410000 */
[----:B----4-:R-:W-:Y:S02]  /*5f30*/  HADD2.F32 R61, -RZ, R61.H0_H0 ;  /* 0x2000003dff3d7230 */ /* 0x010fe40000004100 */
[----:B-----5:R-:W-:Y:S01]  /*5f40*/  HADD2.F32 R65, -RZ, R65.H0_H0 ;  /* 0x20000041ff417230 */ /* 0x020fe20000004100 */
[----:B------:R3:W4:Y:S01]  /*5f50*/  MUFU.EX2 R89, R4 ;  /* 0x0000000400597308 */ /* 0x0007220000000800 */
[----:B0-----:R-:W-:Y:S02]  /*5f60*/  HADD2.F32 R72, -RZ, R72.H0_H0 ;  /* 0x20000048ff487230 */ /* 0x001fe40000004100 */
[----:B------:R-:W-:Y:S01]  /*5f70*/  FMUL.FTZ R87, R85, -1.4426950216293334961 ;  /* 0xbfb8aa3b55577820 */ /* 0x000fe20000410000 */
[----:B------:R-:W-:Y:S02]  /*5f80*/  HADD2.F32 R59, -RZ, R59.H0_H0 ;  /* 0x2000003bff3b7230 */ /* 0x000fe40000004100 */
[----:B------:R-:W-:-:S02]  /*5f90*/  HADD2.F32 R64, -RZ, R64.H0_H0 ;  /* 0x20000040ff407230 */ /* 0x000fc40000004100 */
[----:B------:R-:W-:Y:S01]  /*5fa0*/  FMUL.FTZ R90, R62, -1.4426950216293334961 ;  /* 0xbfb8aa3b3e5a7820 */ /* 0x000fe20000410000 */
[----:B------:R-:W-:Y:S02]  /*5fb0*/  HADD2.F32 R67, -RZ, R67.H0_H0 ;  /* 0x20000043ff437230 */ /* 0x000fe40000004100 */
[----:B---3--:R-:W-:Y:S01]  /*5fc0*/  FMUL.FTZ R4, R61, -1.4426950216293334961 ;  /* 0xbfb8aa3b3d047820 */ /* 0x008fe20000410000 */
[----:B------:R-:W-:Y:S01]  /*5fd0*/  FMUL.FTZ R91, R65, -1.4426950216293334961 ;  /* 0xbfb8aa3b415b7820 */ /* 0x000fe20000410000 */
[----:B------:R-:W-:Y:S01]  /*5fe0*/  FMUL.FTZ R92, R72, -1.4426950216293334961 ;  /* 0xbfb8aa3b485c7820 */ /* 0x000fe20000410000 */
[----:B------:R-:W-:Y:S01]  /*5ff0*/  HADD2.F32 R5, -RZ, R5.H0_H0 ;  /* 0x20000005ff057230 */ /* 0x000fe20000004100 */
[----:B------:R2:W-:Y:S01]  /*6000*/  MUFU.EX2 R94, R4 ;  /* 0x00000004005e7308 */ /* 0x0005e20000000800 */
[----:B------:R-:W-:Y:S01]  /*6010*/  FMUL.FTZ R93, R59, -1.4426950216293334961 ;  /* 0xbfb8aa3b3b5d7820 */ /* 0x000fe20000410000 */
[----:B------:R-:W-:Y:S01]  /*6020*/  FMUL.FTZ R95, R64, -1.4426950216293334961 ;  /* 0xbfb8aa3b405f7820 */ /* 0x000fe20000410000 */
[----:B-1----:R-:W-:Y:S01]  /*6030*/  HADD2.F32 R60, -RZ, R60.H0_H0 ;  /* 0x2000003cff3c7230 */ /* 0x002fe20000004100 */
[----:B------:R-:W0:Y:S01]  /*6040*/  MUFU.EX2 R87, R87 ;  /* 0x0000005700577308 */ /* 0x000e220000000800 */
[----:B------:R-:W-:Y:S01]  /*6050*/  FMUL.FTZ R96, R67, -1.4426950216293334961 ;  /* 0xbfb8aa3b43607820 */ /* 0x000fe20000410000 */
[----:B--2---:R-:W-:-:S02]  /*6060*/  HADD2.F32 R4, -RZ, R3.H0_H0 ;  /* 0x20000003ff047230 */ /* 0x004fc40000004100 */
[----:B------:R-:W-:Y:S02]  /*6070*/  HADD2.F32 R63, -RZ, R63.H0_H0 ;  /* 0x2000003fff3f7230 */ /* 0x000fe40000004100 */
[----:B------:R-:W-:Y:S01]  /*6080*/  HADD2.F32 R66, -RZ, R66.H0_H0 ;  /* 0x20000042ff427230 */ /* 0x000fe20000004100 */
[----:B------:R-:W1:Y:S01]  /*6090*/  MUFU.EX2 R90, R90 ;  /* 0x0000005a005a7308 */ /* 0x000e620000000800 */
[----:B------:R-:W-:-:S03]  /*60a0*/  HADD2.F32 R3, -RZ, R2.H0_H0 ;  /* 0x20000002ff037230 */ /* 0x000fc60000004100 */
[----:B------:R-:W2:Y:S01]  /*60b0*/  MUFU.EX2 R91, R91 ;  /* 0x0000005b005b7308 */ /* 0x000ea20000000800 */
[----:B------:R-:W-:Y:S01]  /*60c0*/  FMUL.FTZ R97, R5, -1.4426950216293334961 ;  /* 0xbfb8aa3b05617820 */ /* 0x000fe20000410000 */
[----:B------:R-:W-:Y:S02]  /*60d0*/  HADD2.F32 R2, -RZ, R74.H0_H0 ;  /* 0x2000004aff027230 */ /* 0x000fe40000004100 */
[----:B------:R-:W3:Y:S01]  /*60e0*/  MUFU.EX2 R92, R92 ;  /* 0x0000005c005c7308 */ /* 0x000ee20000000800 */
[----:B------:R-:W-:Y:S01]  /*60f0*/  FMUL.FTZ R98, R60, -1.4426950216293334961 ;  /* 0xbfb8aa3b3c627820 */ /* 0x000fe20000410000 */
[----:B------:R-:W-:Y:S01]  /*6100*/  FMUL.FTZ R99, R63, -1.4426950216293334961 ;  /* 0xbfb8aa3b3f637820 */ /* 0x000fe20000410000 */
[----:B------:R-:W-:Y:S01]  /*6110*/  FMUL.FTZ R103, R66, -1.4426950216293334961 ;  /* 0xbfb8aa3b42677820 */ /* 0x000fe20000410000 */
[----:B------:R-:W5:Y:S01]  /*6120*/  MUFU.EX2 R93, R93 ;  /* 0x0000005d005d7308 */ /* 0x000f620000000800 */
[----:B------:R-:W-:Y:S01]  /*6130*/  FMUL.FTZ R104, R3, -1.4426950216293334961 ;  /* 0xbfb8aa3b03687820 */ /* 0x000fe20000410000 */
[----:B------:R-:W-:-:S02]  /*6140*/  FMUL.FTZ R74, R4, -1.4426950216293334961 ;  /* 0xbfb8aa3b044a7820 */ /* 0x000fc40000410000 */
[----:B------:R-:W5:Y:S01]  /*6150*/  MUFU.EX2 R95, R95 ;  /* 0x0000005f005f7308 */ /* 0x000f620000000800 */
[----:B------:R-:W-:Y:S01]  /*6160*/  FMUL.FTZ R105, R2, -1.4426950216293334961 ;  /* 0xbfb8aa3b02697820 */ /* 0x000fe20000410000 */
[----:B----4-:R-:W-:Y:S02]  /*6170*/  FADD.FTZ R89, R89, 1 ;  /* 0x3f80000059597421 */ /* 0x010fe40000010000 */
[----:B------:R-:W4:Y:S04]  /*6180*/  MUFU.EX2 R96, R96 ;  /* 0x0000006000607308 */ /* 0x000f280000000800 */
[----:B------:R-:W4:Y:S04]  /*6190*/  MUFU.EX2 R97, R97 ;  /* 0x0000006100617308 */ /* 0x000f280000000800 */
[----:B------:R-:W4:Y:S04]  /*61a0*/  MUFU.EX2 R98, R98 ;  /* 0x0000006200627308 */ /* 0x000f280000000800 */
[----:B------:R-:W4:Y:S04]  /*61b0*/  MUFU.EX2 R99, R99 ;  /* 0x0000006300637308 */ /* 0x000f280000000800 */
[----:B------:R-:W4:Y:S04]  /*61c0*/  MUFU.EX2 R103, R103 ;  /* 0x0000006700677308 */ /* 0x000f280000000800 */
[----:B------:R-:W4:Y:S01]  /*61d0*/  MUFU.EX2 R104, R104 ;  /* 0x0000006800687308 */ /* 0x000f220000000800 */
[----:B0-----:R-:W-:-:S03]  /*61e0*/  FADD.FTZ R87, R87, 1 ;  /* 0x3f80000057577421 */ /* 0x001fc60000010000 */
[----:B------:R-:W0:Y:S01]  /*61f0*/  MUFU.EX2 R74, R74 ;  /* 0x0000004a004a7308 */ /* 0x000e220000000800 */
[----:B-1----:R-:W-:-:S03]  /*6200*/  FADD.FTZ R90, R90, 1 ;  /* 0x3f8000005a5a7421 */ /* 0x002fc60000010000 */
[----:B------:R-:W1:Y:S01]  /*6210*/  MUFU.EX2 R105, R105 ;  /* 0x0000006900697308 */ /* 0x000e620000000800 */
[----:B--2---:R-:W-:-:S03]  /*6220*/  FADD.FTZ R91, R91, 1 ;  /* 0x3f8000005b5b7421 */ /* 0x004fc60000010000 */
[----:B------:R-:W2:Y:S01]  /*6230*/  MUFU.RCP R89, R89 ;  /* 0x0000005900597308 */ /* 0x000ea20000001000 */
[----:B---3--:R-:W-:Y:S01]  /*6240*/  FADD.FTZ R92, R92, 1 ;  /* 0x3f8000005c5c7421 */ /* 0x008fe20000010000 */
[----:B-----5:R-:W-:Y:S01]  /*6250*/  FADD.FTZ R93, R93, 1 ;  /* 0x3f8000005d5d7421 */ /* 0x020fe20000010000 */
[----:B------:R-:W-:Y:S01]  /*6260*/  FADD.FTZ R94, R94, 1 ;  /* 0x3f8000005e5e7421 */ /* 0x000fe20000010000 */
[----:B------:R-:W-:Y:S01]  /*6270*/  FADD.FTZ R95, R95, 1 ;  /* 0x3f8000005f5f7421 */ /* 0x000fe20000010000 */
[----:B----4-:R-:W-:-:S03]  /*6280*/  FADD.FTZ R96, R96, 1 ;  /* 0x3f80000060607421 */ /* 0x010fc60000010000 */
[----:B------:R-:W3:Y:S01]  /*6290*/  MUFU.RCP R106, R87 ;  /* 0x00000057006a7308 */ /* 0x000ee20000001000 */
[----:B------:R-:W-:Y:S01]  /*62a0*/  FADD.FTZ R97, R97, 1 ;  /* 0x3f80000061617421 */ /* 0x000fe20000010000 */
[----:B------:R-:W-:Y:S01]  /*62b0*/  FADD.FTZ R98, R98, 1 ;  /* 0x3f80000062627421 */ /* 0x000fe20000010000 */
[----:B------:R-:W-:-:S05]  /*62c0*/  FADD.FTZ R99, R99, 1 ;  /* 0x3f80000063637421 */ /* 0x000fca0000010000 */
[----:B------:R-:W4:Y:S01]  /*62d0*/  MUFU.RCP R107, R90 ;  /* 0x0000005a006b7308 */ /* 0x000f220000001000 */
[----:B------:R-:W-:Y:S01]  /*62e0*/  FADD.FTZ R103, R103, 1 ;  /* 0x3f80000067677421 */ /* 0x000fe20000010000 */
[----:B------:R-:W-:-:S06]  /*62f0*/  FADD.FTZ R104, R104, 1 ;  /* 0x3f80000068687421 */ /* 0x000fcc0000010000 */
[----:B------:R-:W5:Y:S01]  /*6300*/  MUFU.RCP R108, R91 ;  /* 0x0000005b006c7308 */ /* 0x000f620000001000 */
[----:B0-----:R-:W-:Y:S01]  /*6310*/  FADD.FTZ R74, R74, 1 ;  /* 0x3f8000004a4a7421 */ /* 0x001fe20000010000 */
[----:B-1----:R-:W-:-:S06]  /*6320*/  FADD.FTZ R105, R105, 1 ;  /* 0x3f80000069697421 */ /* 0x002fcc0000010000 */
[----:B------:R-:W0:Y:S08]  /*6330*/  MUFU.RCP R109, R92 ;  /* 0x0000005c006d7308 */ /* 0x000e300000001000 */
[----:B------:R-:W1:Y:S08]  /*6340*/  MUFU.RCP R110, R93 ;  /* 0x0000005d006e7308 */ /* 0x000e700000001000 */
[----:B------:R-:W1:Y:S08]  /*6350*/  MUFU.RCP R94, R94 ;  /* 0x0000005e005e7308 */ /* 0x000e700000001000 */
[----:B------:R-:W1:Y:S01]  /*6360*/  MUFU.RCP R95, R95 ;  /* 0x0000005f005f7308 */ /* 0x000e620000001000 */
[----:B--2---:R-:W-:-:S07]  /*6370*/  FMUL.FTZ R88, R88, R89 ;  /* 0x0000005958587220 */ /* 0x004fce0000410000 */
[----:B------:R-:W2:Y:S08]  /*6380*/  MUFU.RCP R96, R96 ;  /* 0x0000006000607308 */ /* 0x000eb00000001000 */
[----:B------:R-:W2:Y:S08]  /*6390*/  MUFU.RCP R90, R97 ;  /* 0x00000061005a7308 */ /* 0x000eb00000001000 */
[----:B------:R-:W2:Y:S08]  /*63a0*/  MUFU.RCP R87, R98 ;  /* 0x0000006200577308 */ /* 0x000eb00000001000 */
[----:B------:R-:W2:Y:S01]  /*63b0*/  MUFU.RCP R92, R99 ;  /* 0x00000063005c7308 */ /* 0x000ea20000001000 */
[----:B---3--:R-:W-:Y:S01]  /*63c0*/  FMUL.FTZ R85, R85, R106 ;  /* 0x0000006a55557220 */ /* 0x008fe20000410000 */
[----:B------:R-:W-:-:S06]  /*63d0*/  FMUL.FTZ R88, R88, R83 ;  /* 0x0000005358587220 */ /* 0x000fcc0000410000 */
[----:B------:R-:W3:Y:S01]  /*63e0*/  MUFU.RCP R103, R103 ;  /* 0x0000006700677308 */ /* 0x000ee20000001000 */
[----:B----4-:R-:W-:-:S07]  /*63f0*/  FMUL.FTZ R83, R62, R107 ;  /* 0x0000006b3e537220 */ /* 0x010fce0000410000 */
[----:B------:R4:W3:Y:S08]  /*6400*/  MUFU.RCP R91, R74 ;  /* 0x0000004a005b7308 */ /* 0x0008f00000001000 */
[----:B------:R-:W3:Y:S01]  /*6410*/  MUFU.RCP R104, R104 ;  /* 0x0000006800687308 */ /* 0x000ee20000001000 */
[----:B-----5:R-:W-:-:S07]  /*6420*/  FMUL.FTZ R62, R65, R108 ;  /* 0x0000006c413e7220 */ /* 0x020fce0000410000 */
[----:B------:R-:W5:Y:S01]  /*6430*/  MUFU.RCP R105, R105 ;  /* 0x0000006900697308 */ /* 0x000f620000001000 */
[----:B0-----:R-:W-:Y:S01]  /*6440*/  FMUL.FTZ R65, R72, R109 ;  /* 0x0000006d48417220 */ /* 0x001fe20000410000 */
[----:B------:R-:W-:Y:S01]  /*6450*/  FMUL.FTZ R85, R85, R86 ;  /* 0x0000005655557220 */ /* 0x000fe20000410000 */
[----:B-1----:R-:W-:Y:S01]  /*6460*/  FMUL.FTZ R72, R59, R110 ;  /* 0x0000006e3b487220 */ /* 0x002fe20000410000 */
[----:B------:R-:W-:Y:S01]  /*6470*/  FMUL.FTZ R83, R83, R84 ;  /* 0x0000005453537220 */ /* 0x000fe20000410000 */
[----:B------:R-:W-:Y:S01]  /*6480*/  FMUL.FTZ R62, R62, R81 ;  /* 0x000000513e3e7220 */ /* 0x000fe20000410000 */
[----:B------:R-:W-:Y:S01]  /*6490*/  FMUL.FTZ R61, R61, R94 ;  /* 0x0000005e3d3d7220 */ /* 0x000fe20000410000 */
[----:B------:R-:W-:Y:S01]  /*64a0*/  FMUL.FTZ R64, R64, R95 ;  /* 0x0000005f40407220 */ /* 0x000fe20000410000 */
[----:B------:R-:W-:Y:S01]  /*64b0*/  FMUL.FTZ R65, R65, R82 ;  /* 0x0000005241417220 */ /* 0x000fe20000410000 */
[----:B--2---:R-:W-:Y:S01]  /*64c0*/  FMUL.FTZ R67, R67, R96 ;  /* 0x0000006043437220 */ /* 0x004fe20000410000 */
[----:B------:R-:W-:Y:S01]  /*64d0*/  FMUL.FTZ R72, R72, R79 ;  /* 0x0000004f48487220 */ /* 0x000fe20000410000 */
[----:B----4-:R-:W-:Y:S01]  /*64e0*/  FMUL.FTZ R74, R5, R90 ;  /* 0x0000005a054a7220 */ /* 0x010fe20000410000 */
[----:B------:R-:W-:Y:S01]  /*64f0*/  FMUL.FTZ R5, R60, R87 ;  /* 0x000000573c057220 */ /* 0x000fe20000410000 */
[----:B------:R-:W-:Y:S01]  /*6500*/  F2FP.F16.F32.PACK_AB R85, R88, R85 ;  /* 0x000000555855723e */ /* 0x000fe200000000ff */
[----:B------:R-:W-:Y:S01]  /*6510*/  BAR.SYNC.DEFER_BLOCKING 0x0 ;  /* 0x0000000000007b1d */ /* 0x000fe20000010000 */
[----:B------:R-:W-:Y:S01]  /*6520*/  FMUL.FTZ R61, R61, R80 ;  /* 0x000000503d3d7220 */ /* 0x000fe20000410000 */
[----:B------:R-:W-:Y:S01]  /*6530*/  FMUL.FTZ R64, R64, R77 ;  /* 0x0000004d40407220 */ /* 0x000fe20000410000 */
[----:B------:R-:W-:Y:S01]  /*6540*/  FMUL.FTZ R60, R63, R92 ;  /* 0x0000005c3f3c7220 */ /* 0x000fe20000410000 */
[----:B------:R-:W-:Y:S01]  /*6550*/  F2FP.F16.F32.PACK_AB R62, R62, R83 ;  /* 0x000000533e3e723e */ /* 0x000fe200000000ff */
[----:B------:R-:W-:Y:S01]  /*6560*/  FMUL.FTZ R67, R67, R78 ;  /* 0x0000004e43437220 */ /* 0x000fe20000410000 */
[----:B---3--:R-:W-:Y:S01]  /*6570*/  FMUL.FTZ R59, R66, R103 ;  /* 0x00000067423b7220 */ /* 0x008fe20000410000 */
[----:B------:R-:W-:Y:S01]  /*6580*/  FMUL.FTZ R74, R74, R75 ;  /* 0x0000004b4a4a7220 */ /* 0x000fe20000410000 */
[----:B------:R-:W-:Y:S01]  /*6590*/  FMUL.FTZ R4, R4, R91 ;  /* 0x0000005b04047220 */ /* 0x000fe20000410000 */
[----:B------:R-:W-:Y:S01]  /*65a0*/  FMUL.FTZ R3, R3, R104 ;  /* 0x0000006803037220 */ /* 0x000fe20000410000 */
[----:B------:R-:W-:Y:S01]  /*65b0*/  PRMT R63, R85, 0x7632, R63 ;  /* 0x00007632553f7816 */ /* 0x000fe2000000003f */
[----:B------:R-:W-:Y:S01]  /*65c0*/  FMUL.FTZ R5, R5, R76 ;  /* 0x0000004c05057220 */ /* 0x000fe20000410000 */
[----:B------:R-:W-:Y:S01]  /*65d0*/  F2FP.F16.F32.PACK_AB R65, R72, R65 ;  /* 0x000000414841723e */ /* 0x000fe200000000ff */
[----:B------:R-:W-:Y:S01]  /*65e0*/  FMUL.FTZ R60, R60, R71 ;  /* 0x000000473c3c7220 */ /* 0x000fe20000410000 */
[----:B-----5:R-:W-:Y:S01]  /*65f0*/  FMUL.FTZ R2, R2, R105 ;  /* 0x0000006902027220 */ /* 0x020fe20000410000 */
        /* <DEDUP_REMOVED lines=8> */
[----:B------:R0:W-:Y:S01]  /*6680*/  STS.U16 [R28], R85 ;  /* 0x000000551c007388 */ /* 0x0001e20000000400 */
[----:B------:R-:W-:-:S03]  /*6690*/  F2FP.F16.F32.PACK_AB R5, R60, R5 ;  /* 0x000000053c05723e */ /* 0x000fc600000000ff */
[----:B------:R1:W-:Y:S01]  /*66a0*/  STS.U16 [R27+0x2], R63 ;  /* 0x0000023f1b007388 */ /* 0x0003e20000000400 */
[----:B------:R-:W-:-:S03]  /*66b0*/  F2FP.F16.F32.PACK_AB R4, R4, R59 ;  /* 0x0000003b0404723e */ /* 0x000fc600000000ff */
[----:B------:R-:W-:Y:S01]  /*66c0*/  STS.U16 [R26+0x4], R62 ;  /* 0x0000043e1a007388 */ /* 0x000fe20000000400 */
[----:B0-----:R-:W-:-:S03]  /*66d0*/  PRMT R28, R61, 0x7632, R28 ;  /* 0x000076323d1c7816 */ /* 0x001fc6000000001c */
[----:B------:R-:W-:Y:S01]  /*66e0*/  STS.U16 [R25+0x6], R66 ;  /* 0x0000064219007388 */ /* 0x000fe20000000400 */
[----:B-1----:R-:W-:-:S03]  /*66f0*/  PRMT R27, R67, 0x7632, R27 ;  /* 0x00007632431b7816 */ /* 0x002fc6000000001b */
[----:B------:R-:W-:Y:S01]  /*6700*/  STS.U16 [R24+0x8], R65 ;  /* 0x0000084118007388 */ /* 0x000fe20000000400 */
[----:B------:R-:W-:-:S03]  /*6710*/  F2FP.F16.F32.PACK_AB R2, R2, R3 ;  /* 0x000000030202723e */ /* 0x000fc600000000ff */
[----:B------:R0:W-:Y:S01]  /*6720*/  STS.U16 [R23+0xa], R68 ;  /* 0x00000a4417007388 */ /* 0x0001e20000000400 */
[----:B------:R-:W-:-:S03]  /*6730*/  PRMT R3, R4, 0x7632, R3 ;  /* 0x0000763204037816 */ /* 0x000fc60000000003 */
[----:B------:R1:W-:Y:S04]  /*6740*/  STS.U16 [R22+0xc], R61 ;  /* 0x00000c3d16007388 */ /* 0x0003e80000000400 */
[----:B------:R-:W-:Y:S01]  /*6750*/  STS.U16 [R21+0xe], R28 ;  /* 0x00000e1c15007388 */ /* 0x000fe20000000400 */
[----:B0-----:R-:W-:-:S03]  /*6760*/  PRMT R23, R5, 0x7632, R23 ;  /* 0x0000763205177816 */ /* 0x001fc60000000017 */
[----:B------:R0:W-:Y:S01]  /*6770*/  STS.U16 [R20+0x10], R67 ;  /* 0x0000104314007388 */ /* 0x0001e20000000400 */
[----:B-1----:R-:W-:-:S03]  /*6780*/  PRMT R22, R2, 0x7632, R22 ;  /* 0x0000763202167816 */ /* 0x002fc60000000016 */
[----:B------:R-:W-:Y:S04]  /*6790*/  STS.U16 [R19+0x12], R27 ;  /* 0x0000121b13007388 */ /* 0x000fe80000000400 */
[----:B------:R-:W-:Y:S01]  /*67a0*/  STS.U16 [R18+0x14], R5 ;  /* 0x0000140512007388 */ /* 0x000fe20000000400 */
[----:B0-----:R-:W-:-:S03]  /*67b0*/  MOV R20, UR43 ;  /* 0x0000002b00147c02 */ /* 0x001fc60008000f00 */
        /* <DEDUP_REMOVED lines=25> */
[----:B0-----:R-:W-:Y:S01]  /*6950*/  MOV R2, UR45 ;  /* 0x0000002d00027c02 */ /* 0x001fe20008000f00 */
[----:B------:R-:W0:Y:S03]  /*6960*/  LDCU UR7, c[0x0][0x394] ;  /* 0x00007280ff0777ac */ /* 0x000e260008000800 */
[----:B------:R-:W-:-:S04]  /*6970*/  IADD3 R3, P0, P3, R9, UR12, R2 ;  /* 0x0000000c09037c10 */ /* 0x000fc8000fb1e002 */
[----:B------:R-:W-:Y:S02]  /*6980*/  IADD3.X R4, PT, PT, RZ, UR25, RZ, P0, P3 ;  /* 0x00000019ff047c10 */ /* 0x000fe400087e64ff */
        /* <DEDUP_REMOVED lines=37> */
[----:B0-----:R-:W-:Y:S02]  /*6be0*/  UISETP.NE.AND UP0, UPT, UR4, UR7, UPT ;  /* 0x000000070400728c */ /* 0x001fe4000bf05270 */
[----:B------:R-:W-:-:S04]  /*6bf0*/  UIADD3 UR40, UP1, UPT, UR40, 0x1000, URZ ;  /* 0x0000100028287890 */ /* 0x000fc8000ff3e0ff */
[----:B------:R-:W-:-:S03]  /*6c00*/  UIADD3.X UR41, UPT, UPT, URZ, UR41, URZ, UP1, !UPT ;  /* 0x00000029ff297290 */ /* 0x000fc60008ffe4ff */
[----:B-1----:R-:W-:Y:S09]  /*6c10*/  BRA.U UP0, `(.L_x_2584) ;  /* 0xffffff99007c7547 */ /* 0x002ff2000b83ffff */
[----:B------:R-:W-:Y:S05]  /*6c20*/  EXIT ;  /* 0x000000000000794d */ /* 0x000fea0003800000 */
.L_x_2585:
        /* <DEDUP_REMOVED lines=13> */
.L_x_5079:


//--------------------- .text._Z25selective_scan_fwd_kernelI32Selective_Scan_fwd_kernel_traitsILi128ELi16ELi1ELb0ELb0ELb1ELb0EN3c104HalfEfEEv13SSMParamsBase --------------------------
	.section	.text._Z25selective_scan_fwd_kernelI32Selective_Scan_fwd_kernel_traitsILi128ELi16ELi1ELb0ELb0ELb1ELb0EN3c104HalfEfEEv13SSMParamsBase,"ax",@progbits
	.align	128
        .global         _Z25selective_scan_fwd_kernelI32Selective_Scan_fwd_kernel_traitsILi128ELi16ELi1ELb0ELb0ELb1ELb0EN3c104HalfEfEEv13SSMParamsBase
        .type           _Z25selective_scan_fwd_kernelI32Selective_Scan_fwd_kernel_traitsILi128ELi16ELi1ELb0ELb0ELb1ELb0EN3c104HalfEfEEv13SSMParamsBase,@function
        .size           _Z25selective_scan_fwd_kernelI32Selective_Scan_fwd_kernel_traitsILi128ELi16ELi1ELb0ELb0ELb1ELb0EN3c104HalfEfEEv13SSMParamsBase,(.L_x_5080 - _Z25selective_scan_fwd_kernelI32Selective_Scan_fwd_kernel_traitsILi128ELi16ELi1ELb0ELb0ELb1ELb0EN3c104HalfEfEEv13SSMParamsBase)
        .other          _Z25selective_scan_fwd_kernelI32Selective_Scan_fwd_kernel_traitsILi128ELi16ELi1ELb0ELb0ELb1ELb0EN3c104HalfEfEEv13SSMParamsBase,@"STO_CUDA_ENTRY STV_DEFAULT"
_Z25selective_scan_fwd_kernelI32Selective_Scan_fwd_kernel_traitsILi128ELi16ELi1ELb0ELb0ELb1ELb0EN3c104HalfEfEEv13SSMParamsBase:
.text._Z25selective_scan_fwd_kernelI32Selective_Scan_fwd_kernel_traitsILi128ELi16ELi1ELb0ELb0ELb1ELb0EN3c104HalfEfEEv13SSMParamsBase:
[----:B------:R-:W-:Y:S01]  /*0000*/  LDC R1, c[0x0][0x37c] ;  /* 0x0000df00ff017b82 */ /* 0x000fe20000000800 */
[----:B------:R-:W0:Y:S07]  /*0010*/  LDCU.64 UR4, c[0x0][0x470] ;  /* 0x00008e00ff0477ac */ /* 0x000e2e0008000a00 */
[----:B------:R-:W1:Y:S01]  /*0020*/  S2UR UR20, SR_CTAID.Y ;  /* 0x00000000001479c3 */ /* 0x000e620000002600 */
[----:B------:R-:W2:Y:S01]  /*0030*/  LDCU.64 UR24, c[0x0][0x358] ;  /* 0x00006b00ff1877ac */ /* 0x000ea20008000a00 */
[----:B------:R-:W3:Y:S01]  /*0040*/  LDCU UR27, c[0x0][0x398] ;  /* 0x00007300ff1b77ac */ /* 0x000ee20008000800 */
[----:B------:R-:W4:Y:S01]  /*0050*/  LDCU.128 UR8, c[0x0][0x450] ;  /* 0x00008a00ff0877ac */ /* 0x000f220008000c00 */
[----:B------:R-:W2:Y:S01]  /*0060*/  S2R R7, SR_CTAID.Y ;  /* 0x0000000000077919 */ /* 0x000ea20000002600 */
[----:B------:R-:W2:Y:S01]  /*0070*/  LDCU.128 UR12, c[0x0][0x400] ;  /* 0x00008000ff0c77ac */ /* 0x000ea20008000c00 */
[----:B0-----:R-:W-:Y:S01]  /*0080*/  UISETP.NE.U32.AND UP1, UPT, UR4, URZ, UPT ;  /* 0x000000ff0400728c */ /* 0x001fe2000bf25070 */
[----:B------:R-:W0:Y:S03]  /*0090*/  LDCU.128 UR16, c[0x0][0x3f0] ;  /* 0x00007e00ff1077ac */ /* 0x000e260008000c00 */
[----:B------:R-:W-:Y:S01]  /*00a0*/  UISETP.NE.AND.EX UP1, UPT, UR5, URZ, UPT, UP1 ;  /* 0x000000ff0500728c */ /* 0x000fe2000bf25310 */
[----:B---3--:R-:W-:Y:S01]  /*00b0*/  MOV R0, UR27 ;  /* 0x0000001b00007c02 */ /* 0x008fe20008000f00 */
[----:B------:R-:W3:Y:S04]  /*00c0*/  LDCU.64 UR28, c[0x0][0x3e8] ;  /* 0x00007d00ff1c77ac */ /* 0x000ee80008000a00 */
[----:B------:R-:W-:Y:S01]  /*00d0*/  PLOP3.LUT P1, PT, PT, PT, UP1, 0x80, 0x8 ;  /* 0x000000000008781c */ /* 0x000fe20003f2f018 */
[----:B----4-:R-:W-:-:S04]  /*00e0*/  UISETP.NE.U32.AND UP0, UPT, UR10, URZ, UPT ;  /* 0x000000ff0a00728c */ /* 0x010fc8000bf05070 */
[----:B-1----:R-:W-:Y:S01]  /*00f0*/  @UP1 ULEA UR4, UP3, UR20, UR4, 0x2 ;  /* 0x0000000414041291 */ /* 0x002fe2000f8610ff */
[----:B------:R-:W-:Y:S01]  /*0100*/  IABS R0, R0 ;  /* 0x0000000000007213 */ /* 0x000fe20000000000 */
[----:B------:R-:W-:Y:S02]  /*0110*/  UISETP.NE.AND.EX UP0, UPT, UR11, URZ, UPT, UP0 ;  /* 0x000000ff0b00728c */ /* 0x000fe4000bf05300 */
[----:B------:R-:W-:Y:S02]  /*0120*/  @UP1 ULEA.HI.X UR5, UR20, UR5, URZ, 0x2, UP3 ;  /* 0x0000000514051291 */ /* 0x000fe400098f14ff */
[----:B------:R-:W-:Y:S02]  /*0130*/  MOV R4, UR4 ;  /* 0x0000000400047c02 */ /* 0x000fe40008000f00 */
[----:B------:R-:W-:Y:S02]  /*0140*/  R2UR UR26, R0 ;  /* 0x00000000001a72ca */ /* 0x000fe400000e0000 */
[----:B------:R-:W-:Y:S01]  /*0150*/  IMAD.U32 R5, RZ, RZ, UR5 ;  /* 0x00000005ff057e24 */ /* 0x000fe2000f8e00ff */
[----:B------:R-:W-:-:S02]  /*0160*/  PLOP3.LUT P0, PT, PT, PT, UP0, 0x80, 0x8 ;  /* 0x000000000008781c */ /* 0x000fc40003f0f008 */
[----:B------:R-:W-:Y:S02]  /*0170*/  @UP0 ULEA UR10, UP2, UR20, UR10, 0x2 ;  /* 0x0000000a140a0291 */ /* 0x000fe4000f8410ff */
[----:B--2---:R-:W5:Y:S02]  /*0180*/  @P1 LDG.E R4, desc[UR24][R4.64] ;  /* 0x0000001804041981 */ /* 0x004f64000c1e1900 */
[----:B------:R-:W-:Y:S02]  /*0190*/  @UP0 ULEA.HI.X UR11, UR20, UR11, URZ, 0x2, UP2 ;  /* 0x0000000b140b0291 */ /* 0x000fe400090f14ff */
[----:B------:R-:W-:Y:S02]  /*01a0*/  MOV R2, UR10 ;  /* 0x0000000a00027c02 */ /* 0x000fe40008000f00 */
[----:B------:R-:W1:Y:S02]  /*01b0*/  I2F.RP R0, UR26 ;  /* 0x0000001a00007d06 */ /* 0x000e640008209400 */
[----:B------:R-:W-:-:S05]  /*01c0*/  IMAD.U32 R3, RZ, RZ, UR11 ;  /* 0x0000000bff037e24 */ /* 0x000fca000f8e00ff */
[----:B------:R2:W5:Y:S01]  /*01d0*/  @P0 LDG.E R2, desc[UR24][R2.64] ;  /* 0x0000001802020981 */ /* 0x000562000c1e1900 */
[----:B-1----:R-:W1:Y:S02]  /*01e0*/  MUFU.RCP R0, R0 ;  /* 0x0000000000007308 */ /* 0x002e640000001000 */
[----:B-1----:R-:W-:-:S06]  /*01f0*/  VIADD R6, R0, 0xffffffe ;  /* 0x0ffffffe00067836 */ /* 0x002fcc0000000000 */
[----:B------:R-:W1:Y:S01]  /*0200*/  F2I.FTZ.U32.TRUNC.NTZ R6, R6 ;  /* 0x0000000600067305 */ /* 0x000e62000021f000 */
[----:B--2---:R-:W-:Y:S01]  /*0210*/  IABS R3, R7 ;  /* 0x0000000700037213 */ /* 0x004fe20000000000 */
[----:B------:R-:W2:Y:S01]  /*0220*/  S2UR UR10, SR_CTAID.X ;  /* 0x00000000000a79c3 */ /* 0x000ea20000002500 */
[----:B-1----:R-:W-:Y:S02]  /*0230*/  R2UR UR5, R6 ;  /* 0x00000000060572ca */ /* 0x002fe400000e0000 */
[----:B------:R-:W-:Y:S01]  /*0240*/  R2UR UR11, R3 ;  /* 0x00000000030b72ca */ /* 0x000fe200000e0000 */
[----:B------:R-:W-:-:S10]  /*0250*/  UMOV UR4, URZ ;  /* 0x000000ff00047c82 */ /* 0x000fd40008000000 */
[----:B------:R-:W-:-:S04]  /*0260*/  UIADD3 UR6, UPT, UPT, URZ, -UR5, URZ ;  /* 0x80000005ff067290 */ /* 0x000fc8000fffe0ff */
[----:B------:R-:W-:-:S04]  /*0270*/  UIMAD UR6, UR6, UR26, URZ ;  /* 0x0000001a060672a4 */ /* 0x000fc8000f8e02ff */
[----:B------:R-:W-:-:S04]  /*0280*/  UIMAD.WIDE.U32 UR4, UR5, UR6, UR4 ;  /* 0x00000006050472a5 */ /* 0x000fc8000f8e0004 */
[----:B------:R-:W-:Y:S02]  /*0290*/  UIMAD.WIDE.U32 UR4, UR5, UR11, URZ ;  /* 0x0000000b050472a5 */ /* 0x000fe4000f8e00ff */
[----:B--2---:R-:W-:-:S05]  /*02a0*/  UIMAD.WIDE.U32 UR6, UR10, UR12, URZ ;  /* 0x0000000c0a0672a5 */ /* 0x004fca000f8e00ff */
[----:B------:R-:W-:Y:S02]  /*02b0*/  UMOV UR21, UR5 ;  /* 0x0000000500157c82 */ /* 0x000fe40008000000 */
[----:B------:R-:W-:-:S04]  /*02c0*/  UIADD3 UR22, UPT, UPT, -UR21, URZ, URZ ;  /* 0x000000ff15167290 */ /* 0x000fc8000fffe1ff */
[----:B------:R-:W-:Y:S02]  /*02d0*/  UIMAD UR12, UR26, UR22, UR11 ;  /* 0x000000161a0c72a4 */ /* 0x000fe4000f8e020b */
[----:B0-----:R-:W-:Y:S02]  /*02e0*/  UIMAD.WIDE.U32 UR4, UR10, UR16, URZ ;  /* 0x000000100a0472a5 */ /* 0x001fe4000f8e00ff */
[----:B------:R-:W-:Y:S01]  /*02f0*/  UISETP.GT.U32.AND UP3, UPT, UR26, UR12, UPT ;  /* 0x0000000c1a00728c */ /* 0x000fe2000bf64070 */
[----:B------:R-:W0:Y:S01]  /*0300*/  LDCU UR11, c[0x0][0x394] ;  /* 0x00007280ff0b77ac */ /* 0x000e220008000800 */
[----:B------:R-:W-:Y:S02]  /*0310*/  UIMAD UR5, UR10, UR17, UR5 ;  /* 0x000000110a0572a4 */ /* 0x000fe4000f8e0205 */
[----:B------:R-:W-:-:S07]  /*0320*/  UIMAD UR7, UR10, UR13, UR7 ;  /* 0x0000000d0a0772a4 */ /* 0x000fce000f8e0207 */
[----:B------:R-:W-:Y:S02]  /*0330*/  @!UP3 UIADD3 UR12, UPT, UPT, UR12, -UR26, URZ ;  /* 0x8000001a0c0cb290 */ /* 0x000fe4000fffe0ff */
[----:B------:R-:W-:Y:S02]  /*0340*/  UIMAD.WIDE.U32 UR16, UR20, UR18, UR4 ;  /* 0x00000012141072a5 */ /* 0x000fe4000f8e0004 */
[----:B------:R-:W-:Y:S01]  /*0350*/  UIMAD.WIDE.U32 UR22, UR20, UR14, UR6 ;  /* 0x0000000e141672a5 */ /* 0x000fe2000f8e0006 */
[----:B------:R-:W1:Y:S03]  /*0360*/  LDCU.64 UR4, c[0x0][0x3d0] ;  /* 0x00007a00ff0477ac */ /* 0x000e660008000a00 */
[----:B------:R-:W-:Y:S02]  /*0370*/  UIMAD UR34, UR20, UR15, UR23 ;  /* 0x0000000f142272a4 */ /* 0x000fe4000f8e0217 */
[----:B------:R-:W-:Y:S01]  /*0380*/  UISETP.GE.U32.AND UP2, UPT, UR12, UR26, UPT ;  /* 0x0000001a0c00728c */ /* 0x000fe2000bf46070 */
[----:B------:R-:W2:Y:S01]  /*0390*/  LDCU.128 UR12, c[0x0][0x460] ;  /* 0x00008c00ff0c77ac */ /* 0x000ea20008000c00 */
[----:B0-----:R-:W-:-:S02]  /*03a0*/  UISETP.GE.AND UP1, UPT, UR11, 0x1, UPT ;  /* 0x000000010b00788c */ /* 0x001fc4000bf26270 */
[----:B------:R-:W-:Y:S02]  /*03b0*/  ULOP3.LUT UR6, UR20, UR27, URZ, 0x3c, !UPT ;  /* 0x0000001b14067292 */ /* 0x000fe4000f8e3cff */
[----:B------:R-:W-:Y:S02]  /*03c0*/  @!UP3 UIADD3 UR21, UPT, UPT, UR21, 0x1, URZ ;  /* 0x000000011515b890 */ /* 0x000fe4000fffe0ff */
[----:B------:R-:W-:Y:S01]  /*03d0*/  UISETP.GE.AND UP3, UPT, UR6, URZ, UPT ;  /* 0x000000ff0600728c */ /* 0x000fe2000bf66270 */
[----:B------:R-:W-:Y:S01]  /*03e0*/  PLOP3.LUT P2, PT, PT, PT, UP1, 0x80, 0x8 ;  /* 0x000000000008781c */ /* 0x000fe20003f4f018 */
[----:B------:R-:W-:Y:S02]  /*03f0*/  UISETP.NE.AND UP0, UPT, UR27, URZ, UPT ;  /* 0x000000ff1b00728c */ /* 0x000fe4000bf05270 */
[----:B------:R-:W-:Y:S02]  /*0400*/  UIMAD UR35, UR20, UR19, UR17 ;  /* 0x00000013142372a4 */ /* 0x000fe4000f8e0211 */
[----:B------:R-:W-:-:S02]  /*0410*/  @UP2 UIADD3 UR21, UPT, UPT, UR21, 0x1, URZ ;  /* 0x0000000115152890 */ /* 0x000fc4000fffe0ff */
[----:B-1----:R-:W-:Y:S02]  /*0420*/  UIMAD.WIDE.U32 UR18, UR10, UR4, URZ ;  /* 0x000000040a1272a5 */ /* 0x002fe4000f8e00ff */
[----:B--2---:R-:W-:Y:S02]  /*0430*/  ULEA UR30, UP1, UR16, UR12, 0x1 ;  /* 0x0000000c101e7291 */ /* 0x004fe4000f8208ff */
[----:B------:R-:W-:Y:S02]  /*0440*/  @!UP3 UIADD3 UR21, UPT, UPT, -UR21, URZ, URZ ;  /* 0x000000ff1515b290 */ /* 0x000fe4000fffe1ff */
[----:B------:R-:W-:Y:S02]  /*0450*/  UIMAD UR26, UR10, UR5, UR19 ;  /* 0x000000050a1a72a4 */ /* 0x000fe4000f8e0213 */
[----:B------:R-:W-:Y:S01]  /*0460*/  @!UP0 ULOP3.LUT UR21, URZ, UR27, URZ, 0x33, !UPT ;  /* 0x0000001bff158292 */ /* 0x000fe2000f8e33ff */
[----:B---3--:R-:W-:Y:S11]  /*0470*/  @!P2 EXIT ;  /* 0x000000000000a94d */ /* 0x008ff60003800000 */
[----:B------:R-:W0:Y:S01]  /*0480*/  LDCU.128 UR4, c[0x0][0x420] ;  /* 0x00008400ff0477ac */ /* 0x000e220008000c00 */
[----:B------:R-:W1:Y:S01]  /*0490*/  S2R R94, SR_TID.X ;  /* 0x00000000005e7919 */ /* 0x000e620000002100 */
[----:B------:R-:W-:Y:S02]  /*04a0*/  USHF.R.S32.HI UR12, URZ, 0x1f, UR21 ;  /* 0x0000001fff0c7899 */ /* 0x000fe40008011415 */
[----:B------:R-:W-:Y:S02]  /*04b0*/  ULEA.HI.X UR35, UR16, UR13, UR35, 0x1, UP1 ;  /* 0x0000000d10237291 */ /* 0x000fe400088f0c23 */
[----:B------:R-:W-:Y:S02]  /*04c0*/  UIMAD UR12, UR12, UR28, URZ ;  /* 0x0000001c0c0c72a4 */ /* 0x000fe4000f8e02ff */
[----:B------:R-:W-:Y:S02]  /*04d0*/  ULEA UR33, UP0, UR22, UR14, 0x1 ;  /* 0x0000000e16217291 */ /* 0x000fe4000f8008ff */
[----:B------:R-:W-:Y:S01]  /*04e0*/  UIMAD UR32, UR21, UR29, UR12 ;  /* 0x0000001d152072a4 */ /* 0x000fe2000f8e020c */
[----:B------:R-:W2:Y:S01]  /*04f0*/  LDCU UR16, c[0x0][0x384] ;  /* 0x00007080ff1077ac */ /* 0x000ea20008000800 */
[----:B0-----:R-:W-:-:S02]  /*0500*/  UIMAD.WIDE.U32 UR12, UR20, UR6, URZ ;  /* 0x00000006140c72a5 */ /* 0x001fc4000f8e00ff */
[----:B------:R-:W-:Y:S02]  /*0510*/  ULEA.HI.X UR34, UR22, UR15, UR34, 0x1, UP0 ;  /* 0x0000000f16227291 */ /* 0x000fe400080f0c22 */
[----:B------:R-:W-:Y:S01]  /*0520*/  UIMAD UR13, UR20, UR7, UR13 ;  /* 0x00000007140d72a4 */ /* 0x000fe2000f8e020d */
[----:B------:R-:W-:Y:S01]  /*0530*/  UMOV UR14, UR18 ;  /* 0x00000012000e7c82 */ /* 0x000fe20008000000 */
[----:B------:R-:W-:Y:S01]  /*0540*/  UMOV UR15, UR26 ;  /* 0x0000001a000f7c82 */ /* 0x000fe20008000000 */
[----:B------:R-:W0:Y:S01]  /*0550*/  LDCU.64 UR26, c[0x0][0x3a8] ;  /* 0x00007500ff1a77ac */ /* 0x000e220008000a00 */
[----:B------:R-:W-:Y:S01]  /*0560*/  UIMAD.WIDE.U32 UR14, UR21, UR28, UR14 ;  /* 0x0000001c150e72a5 */ /* 0x000fe2000f8e000e */
[----:B------:R-:W3:Y:S01]  /*0570*/  LDCU UR17, c[0x0][0x38c] ;  /* 0x00007180ff1177ac */ /* 0x000ee20008000800 */
[----:B-1----:R-:W-:Y:S01]  /*0580*/  SHF.L.U32 R0, R94, 0x4, RZ ;  /* 0x000000045e007819 */ /* 0x002fe200000006ff */
[----:B------:R-:W1:Y:S03]  /*0590*/  LDCU.64 UR22, c[0x0][0x3c0] ;  /* 0x00007800ff1677ac */ /* 0x000e660008000a00 */
[----:B------:R-:W-:Y:S01]  /*05a0*/  LOP3.LUT R111, R0, 0x3e00, RZ, 0xc0, !PT ;  /* 0x00003e00006f7812 */ /* 0x000fe200078ec0ff */
[----:B------:R-:W4:Y:S03]  /*05b0*/  LDCU.64 UR28, c[0x0][0x3e0] ;  /* 0x00007c00ff1c77ac */ /* 0x000f260008000a00 */
[----:B------:R-:W-:Y:S01]  /*05c0*/  LOP3.LUT R111, R111, 0x1f, R94, 0xf8, !PT ;  /* 0x0000001f6f6f7812 */ /* 0x000fe200078ef85e */
[----:B------:R-:W-:-:S02]  /*05d0*/  UIMAD.WIDE.U32 UR12, UR10, UR4, UR12 ;  /* 0x000000040a0c72a5 */ /* 0x000fc4000f8e000c */
[----:B--2---:R-:W-:Y:S02]  /*05e0*/  UIMAD UR20, UR10, UR16, UR20 ;  /* 0x000000100a1472a4 */ /* 0x004fe4000f8e0214 */
[----:B------:R-:W-:Y:S01]  /*05f0*/  UIMAD UR7, UR10, UR5, UR13 ;  /* 0x000000050a0772a4 */ /* 0x000fe2000f8e020d */
[----:B------:R-:W-:Y:S02]  /*0600*/  UMOV UR4, URZ ;  /* 0x000000ff00047c82 */ /* 0x000fe40008000000 */
[----:B------:R-:W-:Y:S01]  /*0610*/  UMOV UR5, URZ ;  /* 0x000000ff00057c82 */ /* 0x000fe20008000000 */
[----:B-----5:R-:W-:Y:S01]  /*0620*/  @P0 R2UR UR4, R2 ;  /* 0x00000000020402ca */ /* 0x020fe200000e0000 */
[----:B------:R-:W-:Y:S01]  /*0630*/  ULEA UR31, UP0, UR14, UR8, 0x1 ;  /* 0x000000080e1f7291 */ /* 0x000fe2000f8008ff */
[----:B------:R-:W-:Y:S01]  /*0640*/  @P1 R2UR UR5, R4 ;  /* 0x00000000040512ca */ /* 0x000fe200000e0000 */
[----:B------:R-:W-:Y:S02]  /*0650*/  UIADD3 UR32, UPT, UPT, UR15, UR32, URZ ;  /* 0x000000200f207290 */ /* 0x000fe4000fffe0ff */
[----:B------:R-:W-:-:S02]  /*0660*/  UIMAD UR20, UR20, UR11, URZ ;  /* 0x0000000b141472a4 */ /* 0x000fc4000f8e02ff */
[----:B------:R-:W-:Y:S02]  /*0670*/  ULEA.HI.X UR32, UR14, UR9, UR32, 0x1, UP0 ;  /* 0x000000090e207291 */ /* 0x000fe400080f0c20 */
[----:B---3--:R-:W-:Y:S01]  /*0680*/  UIMAD UR20, UR20, UR17, URZ ;  /* 0x00000011141472a4 */ /* 0x008fe2000f8e02ff */
[----:B------:R-:W-:Y:S01]  /*0690*/  UMOV UR14, UR30 ;  /* 0x0000001e000e7c82 */ /* 0x000fe20008000000 */
[----:B0-----:R-:W-:Y:S02]  /*06a0*/  USHF.L.U64.HI UR30, UR26, 0x2, UR27 ;  /* 0x000000021a1e7899 */ /* 0x001fe4000801021b */
[----:B-1----:R-:W-:Y:S02]  /*06b0*/  USHF.L.U64.HI UR27, UR22, 0x2, UR23 ;  /* 0x00000002161b7899 */ /* 0x002fe40008010217 */
[----:B----4-:R-:W-:Y:S01]  /*06c0*/  USHF.L.U64.HI UR29, UR28, 0x1, UR29 ;  /* 0x000000011c1d7899 */ /* 0x010fe2000801021d */
[----:B------:R-:W-:-:S11]  /*06d0*/  UMOV UR6, URZ ;  /* 0x000000ff00067c82 */ /* 0x000fd60008000000 */
.L_x_2624:
[----:B0-----:R-:W0:Y:S01]  /*06e0*/  LDCU UR8, c[0x0][0x388] ;  /* 0x00007100ff0877ac */ /* 0x001e220008000800 */
[----:B------:R-:W-:Y:S01]  /*06f0*/  SHF.L.U32 R2, R94, 0x4, RZ ;  /* 0x000000045e027819 */ /* 0x000fe200000006ff */
[----:B------:R-:W-:Y:S01]  /*0700*/  IMAD.SHL.U32 R0, R111, 0x2, RZ ;  /* 0x000000026f007824 */ /* 0x000fe200078e00ff */
[----:B------:R-:W-:Y:S02]  /*0710*/  PRMT R13, RZ, 0x7610, R13 ;  /* 0x00007610ff0d7816 */ /* 0x000fe4000000000d */
[----:B------:R-:W-:Y:S02]  /*0720*/  LOP3.LUT R22, R2, 0x3e00, RZ, 0xc0, !PT ;  /* 0x00003e0002167812 */ /* 0x000fe400078ec0ff */
[C---:B------:R-:W-:Y:S02]  /*0730*/  IADD3 R4, P0, PT, R0.reuse, UR14, RZ ;  /* 0x0000000e00047c10 */ /* 0x040fe4000ff1e0ff */
[----:B------:R-:W-:Y:S02]  /*0740*/  PRMT R12, RZ, 0x7610, R12 ;  /* 0x00007610ff0c7816 */ /* 0x000fe4000000000c */
[----:B------:R-:W-:Y:S01]  /*0750*/  PRMT R7, RZ, 0x7610, R7 ;  /* 0x00007610ff077816 */ /* 0x000fe20000000007 */
[----:B------:R-:W-:Y:S01]  /*0760*/  IMAD.X R5, RZ, RZ, UR35, P0 ;  /* 0x00000023ff057e24 */ /* 0x000fe200080e06ff */
[----:B------:R-:W-:-:S02]  /*0770*/  IADD3 R2, P1, PT, R0, UR33, RZ ;  /* 0x0000002100027c10 */ /* 0x000fc4000ff3e0ff */
[----:B------:R-:W-:Y:S02]  /*0780*/  LOP3.LUT R20, R20, 0xfffffeff, RZ, 0xc0, !PT ;  /* 0xfffffeff14147812 */ /* 0x000fe400078ec0ff */
[----:B------:R-:W-:Y:S01]  /*0790*/  IADD3.X R3, PT, PT, RZ, UR34, RZ, P1, !PT ;  /* 0x00000022ff037c10 */ /* 0x000fe20008ffe4ff */
[----:B0-----:R-:W-:Y:S01]  /*07a0*/  UIMAD UR40, UR6, -0x800, UR8 ;  /* 0xfffff800062878a4 */ /* 0x001fe2000f8e0208 */
[----:B------:R-:W-:Y:S02]  /*07b0*/  PRMT R15, RZ, 0x7610, R15 ;  /* 0x00007610ff0f7816 */ /* 0x000fe4000000000f */
[----:B------:R-:W-:Y:S02]  /*07c0*/  PRMT R6, RZ, 0x7610, R6 ;  /* 0x00007610ff067816 */ /* 0x000fe40000000006 */
[----:B------:R-:W-:Y:S02]  /*07d0*/  PRMT R10, RZ, 0x7610, R10 ;  /* 0x00007610ff0a7816 */ /* 0x000fe4000000000a */
[----:B------:R-:W-:Y:S01]  /*07e0*/  ISETP.GE.AND P2, PT, R111, UR40, PT ;  /* 0x000000286f007c0c */ /* 0x000fe2000bf46270 */
[----:B------:R-:W-:Y:S01]  /*07f0*/  BAR.SYNC.DEFER_BLOCKING 0x0 ;  /* 0x0000000000007b1d */ /* 0x000fe20000010000 */
[----:B------:R-:W-:-:S02]  /*0800*/  LOP3.LUT R111, R22, 0x1f, R94, 0xf8, !PT ;  /* 0x0000001f166f7812 */ /* 0x000fc400078ef85e */
[----:B------:R-:W-:Y:S02]  /*0810*/  PRMT R9, RZ, 0x7610, R9 ;  /* 0x00007610ff097816 */ /* 0x000fe40000000009 */
[----:B------:R-:W-:Y:S02]  /*0820*/  LOP3.LUT R105, R111, 0xc0, RZ, 0xfc, !PT ;  /* 0x000000c06f697812 */ /* 0x000fe400078efcff */
[----:B------:R-:W-:Y:S02]  /*0830*/  PRMT R11, RZ, 0x7610, R11 ;  /* 0x00007610ff0b7816 */ /* 0x000fe4000000000b */
[----:B------:R-:W-:Y:S02]  /*0840*/  ISETP.GE.AND P0, PT, R105, UR40, PT ;  /* 0x0000002869007c0c */ /* 0x000fe4000bf06270 */
[C---:B------:R-:W-:Y:S02]  /*0850*/  LOP3.LUT R104, R111.reuse, 0xe0, RZ, 0xfc, !PT ;  /* 0x000000e06f687812 */ /* 0x040fe400078efcff */
[----:B------:R-:W-:-:S02]  /*0860*/  LOP3.LUT R103, R111, 0x100, RZ, 0xfc, !PT ;  /* 0x000001006f677812 */ /* 0x000fc400078efcff */
[----:B------:R-:W-:Y:S02]  /*0870*/  @P2 LOP3.LUT R20, R20, 0x100, RZ, 0xfc, !PT ;  /* 0x0000010014142812 */ /* 0x000fe400078efcff */
[----:B------:R-:W-:Y:S02]  /*0880*/  PRMT R8, RZ, 0x7610, R8 ;  /* 0x00007610ff087816 */ /* 0x000fe40000000008 */
[----:B------:R-:W-:Y:S02]  /*0890*/  PRMT R14, RZ, 0x7610, R14 ;  /* 0x00007610ff0e7816 */ /* 0x000fe4000000000e */
[----:B------:R-:W-:Y:S02]  /*08a0*/  PRMT R17, RZ, 0x7610, R17 ;  /* 0x00007610ff117816 */ /* 0x000fe40000000011 */
[----:B------:R-:W-:Y:S01]  /*08b0*/  PRMT R16, RZ, 0x7610, R16 ;  /* 0x00007610ff107816 */ /* 0x000fe20000000010 */
[----:B------:R-:W2:Y:S01]  /*08c0*/  @!P0 LDG.E.U16 R13, desc[UR24][R4.64+0x180] ;  /* 0x00018018040d8981 */ /* 0x000ea2000c1e1500 */
[----:B------:R-:W-:-:S02]  /*08d0*/  ISETP.GE.AND P0, PT, R104, UR40, PT ;  /* 0x0000002868007c0c */ /* 0x000fc4000bf06270 */
[C---:B------:R-:W-:Y:S01]  /*08e0*/  LOP3.LUT R110, R111.reuse, 0x20, RZ, 0xfc, !PT ;  /* 0x000000206f6e7812 */ /* 0x040fe200078efcff */
[----:B------:R-:W3:Y:S01]  /*08f0*/  @!P2 LDG.E.U16 R7, desc[UR24][R4.64] ;  /* 0x000000180407a981 */ /* 0x000ee2000c1e1500 */
[C---:B------:R-:W-:Y:S02]  /*0900*/  LOP3.LUT R106, R111.reuse, 0xa0, RZ, 0xfc, !PT ;  /* 0x000000a06f6a7812 */ /* 0x040fe400078efcff */
[C---:B------:R-:W-:Y:S02]  /*0910*/  LOP3.LUT R109, R111.reuse, 0x40, RZ, 0xfc, !PT ;  /* 0x000000406f6d7812 */ /* 0x040fe400078efcff */
[C---:B------:R-:W-:Y:S02]  /*0920*/  LOP3.LUT R107, R111.reuse, 0x80, RZ, 0xfc, !PT ;  /* 0x000000806f6b7812 */ /* 0x040fe400078efcff */
[----:B------:R-:W-:Y:S02]  /*0930*/  LOP3.LUT R108, R111, 0x60, RZ, 0xfc, !PT ;  /* 0x000000606f6c7812 */ /* 0x000fe400078efcff */
[----:B------:R-:W-:Y:S01]  /*0940*/  PRMT R19, RZ, 0x7610, R19 ;  /* 0x00007610ff137816 */ /* 0x000fe20000000013 */
[----:B------:R-:W4:Y:S01]  /*0950*/  @!P0 LDG.E.U16 R12, desc[UR24][R4.64+0x1c0] ;  /* 0x0001c018040c8981 */ /* 0x000f22000c1e1500 */
[----:B------:R-:W-:-:S02]  /*0960*/  ISETP.GE.AND P0, PT, R103, UR40, PT ;  /* 0x0000002867007c0c */ /* 0x000fc4000bf06270 */
[----:B------:R-:W-:Y:S02]  /*0970*/  ISETP.GE.AND P5, PT, R110, UR40, PT ;  /* 0x000000286e007c0c */ /* 0x000fe4000bfa6270 */
[----:B------:R-:W-:Y:S02]  /*0980*/  ISETP.GE.AND P1, PT, R106, UR40, PT ;  /* 0x000000286a007c0c */ /* 0x000fe4000bf26270 */
[----:B------:R-:W-:Y:S02]  /*0990*/  ISETP.GE.AND P4, PT, R109, UR40, PT ;  /* 0x000000286d007c0c */ /* 0x000fe4000bf86270 */
[----:B------:R-:W-:Y:S02]  /*09a0*/  ISETP.GE.AND P2, PT, R107, UR40, PT ;  /* 0x000000286b007c0c */ /* 0x000fe4000bf46270 */
[----:B------:R-:W-:Y:S02]  /*09b0*/  ISETP.GE.AND P3, PT, R108, UR40, PT ;  /* 0x000000286c007c0c */ /* 0x000fe4000bf66270 */
[C---:B------:R-:W-:Y:S01]  /*09c0*/  LOP3.LUT R102, R111.reuse, 0x120, RZ, 0xfc, !PT ;  /* 0x000001206f667812 */ /* 0x040fe200078efcff */
[----:B------:R-:W5:Y:S01]  /*09d0*/  @!P0 LDG.E.U16 R15, desc[UR24][R4.64+0x200] ;  /* 0x00020018040f8981 */ /* 0x000f62000c1e1500 */
[----:B------:R-:W-:-:S02]  /*09e0*/  LOP3.LUT R101, R111, 0x140, RZ, 0xfc, !PT ;  /* 0x000001406f657812 */ /* 0x000fc400078efcff */
[C---:B------:R-:W-:Y:S01]  /*09f0*/  LOP3.LUT R100, R111.reuse, 0x160, RZ, 0xfc, !PT ;  /* 0x000001606f647812 */ /* 0x040fe200078efcff */
[----:B------:R-:W2:Y:S01]  /*0a00*/  @!P5 LDG.E.U16 R6, desc[UR24][R4.64+0x40] ;  /* 0x000040180406d981 */ /* 0x000ea2000c1e1500 */
[C---:B------:R-:W-:Y:S02]  /*0a10*/  LOP3.LUT R99, R111.reuse, 0x180, RZ, 0xfc, !PT ;  /* 0x000001806f637812 */ /* 0x040fe400078efcff */
[C---:B------:R-:W-:Y:S01]  /*0a20*/  LOP3.LUT R98, R111.reuse, 0x1a0, RZ, 0xfc, !PT ;  /* 0x000001a06f627812 */ /* 0x040fe200078efcff */
[----:B------:R-:W4:Y:S01]  /*0a30*/  @!P1 LDG.E.U16 R10, desc[UR24][R4.64+0x140] ;  /* 0x00014018040a9981 */ /* 0x000f22000c1e1500 */
[----:B------:R-:W-:Y:S02]  /*0a40*/  ISETP.GE.AND P0, PT, R102, UR40, PT ;  /* 0x0000002866007c0c */ /* 0x000fe4000bf06270 */
[----:B------:R-:W-:Y:S01]  /*0a50*/  LOP3.LUT R97, R111, 0x1c0, RZ, 0xfc, !PT ;  /* 0x000001c06f617812 */ /* 0x000fe200078efcff */
[----:B------:R-:W5:Y:S01]  /*0a60*/  @!P4 LDG.E.U16 R9, desc[UR24][R4.64+0x80] ;  /* 0x000080180409c981 */ /* 0x000f62000c1e1500 */
[----:B------:R-:W-:-:S02]  /*0a70*/  ISETP.GE.AND P1, PT, R101, UR40, PT ;  /* 0x0000002865007c0c */ /* 0x000fc4000bf26270 */
[----:B------:R-:W-:Y:S01]  /*0a80*/  PRMT R18, RZ, 0x7610, R18 ;  /* 0x00007610ff127816 */ /* 0x000fe20000000012 */
[----:B------:R-:W4:Y:S01]  /*0a90*/  @!P2 LDG.E.U16 R11, desc[UR24][R4.64+0x100] ;  /* 0x00010018040ba981 */ /* 0x000f22000c1e1500 */
[----:B------:R-:W-:Y:S02]  /*0aa0*/  ISETP.GE.AND P2, PT, R100, UR40, PT ;  /* 0x0000002864007c0c */ /* 0x000fe4000bf46270 */
[----:B------:R-:W-:Y:S01]  /*0ab0*/  PRMT R21, RZ, 0x7610, R21 ;  /* 0x00007610ff157816 */ /* 0x000fe20000000015 */
[----:B------:R-:W4:Y:S01]  /*0ac0*/  @!P3 LDG.E.U16 R8, desc[UR24][R4.64+0xc0] ;  /* 0x0000c0180408b981 */ /* 0x000f22000c1e1500 */
[----:B------:R-:W-:Y:S02]  /*0ad0*/  ISETP.GE.AND P3, PT, R99, UR40, PT ;  /* 0x0000002863007c0c */ /* 0x000fe4000bf66270 */
[----:B------:R-:W-:Y:S01]  /*0ae0*/  ISETP.GE.AND P4, PT, R98, UR40, PT ;  /* 0x0000002862007c0c */ /* 0x000fe2000bf86270 */
[----:B------:R-:W4:Y:S01]  /*0af0*/  @!P0 LDG.E.U16 R14, desc[UR24][R4.64+0x240] ;  /* 0x00024018040e8981 */ /* 0x000f22000c1e1500 */
[----:B------:R-:W-:-:S02]  /*0b00*/  ISETP.GE.AND P5, PT, R97, UR40, PT ;  /* 0x0000002861007c0c */ /* 0x000fc4000bfa6270 */
[----:B------:R-:W-:Y:S01]  /*0b10*/  LOP3.LUT R96, R111, 0x1e0, RZ, 0xfc, !PT ;  /* 0x000001e06f607812 */ /* 0x000fe200078efcff */
[----:B------:R-:W4:Y:S04]  /*0b20*/  @!P1 LDG.E.U16 R17, desc[UR24][R4.64+0x280] ;  /* 0x0002801804119981 */ /* 0x000f28000c1e1500 */
[----:B------:R-:W4:Y:S01]  /*0b30*/  @!P2 LDG.E.U16 R16, desc[UR24][R4.64+0x2c0] ;  /* 0x0002c0180410a981 */ /* 0x000f22000c1e1500 */
[----:B------:R-:W-:-:S03]  /*0b40*/  ISETP.GE.AND P6, PT, R96, UR40, PT ;  /* 0x0000002860007c0c */ /* 0x000fc6000bfc6270 */
[----:B------:R-:W4:Y:S04]  /*0b50*/  @!P3 LDG.E.U16 R19, desc[UR24][R4.64+0x300] ;  /* 0x000300180413b981 */ /* 0x000f28000c1e1500 */
[----:B------:R-:W4:Y:S04]  /*0b60*/  @!P4 LDG.E.U16 R18, desc[UR24][R4.64+0x340] ;  /* 0x000340180412c981 */ /* 0x000f28000c1e1500 */
[----:B------:R-:W4:Y:S01]  /*0b70*/  @!P5 LDG.E.U16 R21, desc[UR24][R4.64+0x380] ;  /* 0x000380180415d981 */ /* 0x000f22000c1e1500 */
[----:B------:R-:W-:Y:S02]  /*0b80*/  P2R R28, PR, RZ, 0x1 ;  /* 0x00000001ff1c7803 */ /* 0x000fe40000000000 */
[----:B------:R-:W-:-:S02]  /*0b90*/  LOP3.LUT P0, RZ, R20, 0x100, RZ, 0xc0, !PT ;  /* 0x0000010014ff7812 */ /* 0x000fc4000780c0ff */
[----:B------:R-:W-:-:S06]  /*0ba0*/  PRMT R20, RZ, 0x7610, R20 ;  /* 0x00007610ff147816 */ /* 0x000fcc0000000014 */
[----:B------:R0:W4:Y:S01]  /*0bb0*/  @!P6 LDG.E.U16 R20, desc[UR24][R4.64+0x3c0] ;  /* 0x0003c0180414e981 */ /* 0x000122000c1e1500 */
[----:B------:R-:W1:Y:S01]  /*0bc0*/  S2R R93, SR_LANEID ;  /* 0x00000000005d7919 */ /* 0x000e620000000000 */
[----:B------:R-:W0:Y:S01]  /*0bd0*/  S2UR UR15, SR_CgaCtaId ;  /* 0x00000000000f79c3 */ /* 0x000e220000008800 */
[----:B------:R-:W-:Y:S02]  /*0be0*/  UMOV UR8, 0x400 ;  /* 0x0000040000087882 */ /* 0x000fe40000000000 */
[----:B0-----:R-:W-:Y:S01]  /*0bf0*/  ULEA UR15, UR15, UR8, 0x18 ;  /* 0x000000080f0f7291 */ /* 0x001fe2000f8ec0ff */
[----:B-1----:R-:W-:-:S05]  /*0c00*/  IMAD.IADD R22, R22, 0x1, R93 ;  /* 0x0000000116167824 */ /* 0x002fca00078e025d */
[CC--:B------:R-:W-:Y:S02]  /*0c10*/  LEA.HI.SX32 R92, R22.reuse, R22.reuse, 0x1b ;  /* 0x00000016165c7211 */ /* 0x0c0fe400078fdaff */
[C---:B------:R-:W-:Y:S01]  /*0c20*/  IADD3 R5, PT, PT, R22.reuse, 0x60, RZ ;  /* 0x0000006016057810 */ /* 0x040fe20007ffe0ff */
[----:B------:R-:W-:Y:S01]  /*0c30*/  VIADD R25, R22, 0x40 ;  /* 0x0000004016197836 */ /* 0x000fe20000000000 */
[----:B------:R-:W-:Y:S02]  /*0c40*/  LEA R92, R92, UR15, 0x1 ;  /* 0x0000000f5c5c7c11 */ /* 0x000fe4000f8e08ff */
[C---:B------:R-:W-:Y:S02]  /*0c50*/  IADD3 R23, PT, PT, R22.reuse, 0x20, RZ ;  /* 0x0000002016177810 */ /* 0x040fe40007ffe0ff */
[-C--:B------:R-:W-:Y:S01]  /*0c60*/  LEA.HI.SX32 R5, R5, R22.reuse, 0x1b ;  /* 0x0000001605057211 */ /* 0x080fe200078fdaff */
[----:B------:R-:W-:Y:S01]  /*0c70*/  VIADD R27, R22, 0x80 ;  /* 0x00000080161b7836 */ /* 0x000fe20000000000 */
[----:B------:R-:W-:-:S02]  /*0c80*/  LEA.HI.SX32 R23, R23, R22, 0x1b ;  /* 0x0000001617177211 */ /* 0x000fc400078fdaff */
[----:B------:R-:W-:Y:S01]  /*0c90*/  LEA R89, R5, UR15, 0x1 ;  /* 0x0000000f05597c11 */ /* 0x000fe2000f8e08ff */
[C---:B------:R-:W-:Y:S01]  /*0ca0*/  VIADD R5, R22.reuse, 0xc0 ;  /* 0x000000c016057836 */ /* 0x040fe20000000000 */
[-C--:B------:R-:W-:Y:S02]  /*0cb0*/  LEA.HI.SX32 R25, R25, R22.reuse, 0x1b ;  /* 0x0000001619197211 */ /* 0x080fe400078fdaff */
[-C--:B------:R-:W-:Y:S02]  /*0cc0*/  LEA.HI.SX32 R27, R27, R22.reuse, 0x1b ;  /* 0x000000161b1b7211 */ /* 0x080fe400078fdaff */
[----:B------:R-:W-:Y:S02]  /*0cd0*/  LEA R91, R23, UR15, 0x1 ;  /* 0x0000000f175b7c11 */ /* 0x000fe4000f8e08ff */
[C---:B------:R-:W-:Y:S02]  /*0ce0*/  IADD3 R29, PT, PT, R22.reuse, 0xa0, RZ ;  /* 0x000000a0161d7810 */ /* 0x040fe40007ffe0ff */
[----:B------:R-:W-:Y:S01]  /*0cf0*/  LEA R90, R25, UR15, 0x1 ;  /* 0x0000000f195a7c11 */ /* 0x000fe2000f8e08ff */
[----:B------:R-:W-:Y:S01]  /*0d00*/  VIADD R23, R22, 0x100 ;  /* 0x0000010016177836 */ /* 0x000fe20000000000 */
[----:B------:R-:W-:-:S02]  /*0d10*/  LEA.HI.SX32 R5, R5, R22, 0x1b ;  /* 0x0000001605057211 */ /* 0x000fc400078fdaff */
[----:B------:R-:W-:Y:S01]  /*0d20*/  LEA R88, R27, UR15, 0x1 ;  /* 0x0000000f1b587c11 */ /* 0x000fe2000f8e08ff */
[C---:B------:R-:W-:Y:S01]  /*0d30*/  VIADD R27, R22.reuse, 0x140 ;  /* 0x00000140161b7836 */ /* 0x040fe20000000000 */
[-C--:B------:R-:W-:Y:S02]  /*0d40*/  LEA.HI.SX32 R29, R29, R22.reuse, 0x1b ;  /* 0x000000161d1d7211 */ /* 0x080fe400078fdaff */
[C---:B------:R-:W-:Y:S02]  /*0d50*/  IADD3 R25, PT, PT, R22.reuse, 0x120, RZ ;  /* 0x0000012016197810 */ /* 0x040fe40007ffe0ff */
[----:B------:R-:W-:Y:S02]  /*0d60*/  LEA R86, R5, UR15, 0x1 ;  /* 0x0000000f05567c11 */ /* 0x000fe4000f8e08ff */
[----:B------:R-:W-:Y:S02]  /*0d70*/  IADD3 R5, PT, PT, R22, 0x160, RZ ;  /* 0x0000016016057810 */ /* 0x000fe40007ffe0ff */
[----:B------:R-:W-:-:S02]  /*0d80*/  LEA.HI.SX32 R23, R23, R22, 0x1b ;  /* 0x0000001617177211 */ /* 0x000fc400078fdaff */
[----:B------:R-:W-:Y:S02]  /*0d90*/  LEA R87, R29, UR15, 0x1 ;  /* 0x0000000f1d577c11 */ /* 0x000fe4000f8e08ff */
[-C--:B------:R-:W-:Y:S02]  /*0da0*/  LEA.HI.SX32 R25, R25, R22.reuse, 0x1b ;  /* 0x0000001619197211 */ /* 0x080fe400078fdaff */
[-C--:B------:R-:W-:Y:S02]  /*0db0*/  LEA.HI.SX32 R27, R27, R22.reuse, 0x1b ;  /* 0x000000161b1b7211 */ /* 0x080fe400078fdaff */
[----:B------:R-:W-:Y:S02]  /*0dc0*/  LEA.HI.SX32 R5, R5, R22, 0x1b ;  /* 0x0000001605057211 */ /* 0x000fe400078fdaff */
[----:B------:R-:W-:Y:S02]  /*0dd0*/  LEA R84, R23, UR15, 0x1 ;  /* 0x0000000f17547c11 */ /* 0x000fe4000f8e08ff */
[----:B------:R-:W-:-:S02]  /*0de0*/  LEA R83, R25, UR15, 0x1 ;  /* 0x0000000f19537c11 */ /* 0x000fc4000f8e08ff */
[----:B------:R-:W-:Y:S02]  /*0df0*/  LEA R82, R27, UR15, 0x1 ;  /* 0x0000000f1b527c11 */ /* 0x000fe4000f8e08ff */
[----:B------:R-:W-:Y:S02]  /*0e00*/  IADD3 R23, PT, PT, R22, 0x1e0, RZ ;  /* 0x000001e016177810 */ /* 0x000fe40007ffe0ff */
[----:B------:R-:W-:Y:S02]  /*0e10*/  LEA R81, R5, UR15, 0x1 ;  /* 0x0000000f05517c11 */ /* 0x000fe4000f8e08ff */
[----:B------:R-:W-:-:S04]  /*0e20*/  LEA.HI.SX32 R23, R23, R22, 0x1b ;  /* 0x0000001617177211 */ /* 0x000fc800078fdaff */
[----:B------:R-:W-:Y:S02]  /*0e30*/  LEA R77, R23, UR15, 0x1 ;  /* 0x0000000f174d7c11 */ /* 0x000fe4000f8e08ff */
[----:B------:R-:W-:Y:S02]  /*0e40*/  PRMT R23, RZ, 0x7610, R23 ;  /* 0x00007610ff177816 */ /* 0x000fe40000000017 */
[----:B------:R-:W-:Y:S02]  /*0e50*/  P2R R30, PR, RZ, 0x2 ;  /* 0x00000002ff1e7803 */ /* 0x000fe40000000000 */
[----:B------:R-:W-:Y:S02]  /*0e60*/  ISETP.GE.AND P1, PT, R110, UR40, PT ;  /* 0x000000286e007c0c */ /* 0x000fe4000bf26270 */
[----:B------:R-:W-:Y:S01]  /*0e70*/  PRMT R24, RZ, 0x7610, R24 ;  /* 0x00007610ff187816 */ /* 0x000fe20000000018 */
[----:B---3--:R0:W-:Y:S02]  /*0e80*/  STS.U16 [R92], R7 ;  /* 0x000000075c007388 */ /* 0x0081e40000000400 */
[----:B0-----:R-:W-:-:S04]  /*0e90*/  IADD3 R7, PT, PT, R22, 0xe0, RZ ;  /* 0x000000e016077810 */ /* 0x001fc80007ffe0ff */
[----:B------:R-:W-:-:S04]  /*0ea0*/  LEA.HI.SX32 R7, R7, R22, 0x1b ;  /* 0x0000001607077211 */ /* 0x000fc800078fdaff */
[----:B------:R-:W-:Y:S01]  /*0eb0*/  LEA R85, R7, UR15, 0x1 ;  /* 0x0000000f07557c11 */ /* 0x000fe2000f8e08ff */
[C---:B------:R-:W-:Y:S01]  /*0ec0*/  VIADD R7, R22.reuse, 0x180 ;  /* 0x0000018016077836 */ /* 0x040fe20000000000 */
[----:B--2---:R-:W-:Y:S04]  /*0ed0*/  STS.U16 [R91+0x40], R6 ;  /* 0x000040065b007388 */ /* 0x004fe80000000400 */
[----:B------:R-:W-:Y:S01]  /*0ee0*/  LEA.HI.SX32 R7, R7, R22, 0x1b ;  /* 0x0000001607077211 */ /* 0x000fe200078fdaff */
[----:B-----5:R0:W-:Y:S04]  /*0ef0*/  STS.U16 [R90+0x80], R9 ;  /* 0x000080095a007388 */ /* 0x0201e80000000400 */
[----:B----4-:R-:W-:Y:S01]  /*0f00*/  STS.U16 [R89+0xc0], R8 ;  /* 0x0000c00859007388 */ /* 0x010fe20000000400 */
[----:B0-----:R-:W-:-:S03]  /*0f10*/  IADD3 R9, PT, PT, R22, 0x1a0, RZ ;  /* 0x000001a016097810 */ /* 0x001fc60007ffe0ff */
[----:B------:R0:W-:Y:S01]  /*0f20*/  STS.U16 [R88+0x100], R11 ;  /* 0x0001000b58007388 */ /* 0x0001e20000000400 */
[----:B------:R-:W-:-:S03]  /*0f30*/  LEA.HI.SX32 R9, R9, R22, 0x1b ;  /* 0x0000001609097211 */ /* 0x000fc600078fdaff */
[----:B------:R-:W-:Y:S01]  /*0f40*/  STS.U16 [R87+0x140], R10 ;  /* 0x0001400a57007388 */ /* 0x000fe20000000400 */
[----:B0-----:R-:W-:-:S03]  /*0f50*/  VIADD R11, R22, 0x1c0 ;  /* 0x000001c0160b7836 */ /* 0x001fc60000000000 */
[----:B------:R0:W-:Y:S01]  /*0f60*/  STS.U16 [R86+0x180], R13 ;  /* 0x0001800d56007388 */ /* 0x0001e20000000400 */
[----:B------:R-:W-:Y:S02]  /*0f70*/  LEA R80, R7, UR15, 0x1 ;  /* 0x0000000f07507c11 */ /* 0x000fe4000f8e08ff */
[----:B------:R-:W-:Y:S01]  /*0f80*/  LEA.HI.SX32 R11, R11, R22, 0x1b ;  /* 0x000000160b0b7211 */ /* 0x000fe200078fdaff */
[----:B------:R-:W-:Y:S01]  /*0f90*/  STS.U16 [R85+0x1c0], R12 ;  /* 0x0001c00c55007388 */ /* 0x000fe20000000400 */
[----:B------:R-:W-:Y:S02]  /*0fa0*/  LEA R79, R9, UR15, 0x1 ;  /* 0x0000000f094f7c11 */ /* 0x000fe4000f8e08ff */
[----:B------:R-:W-:Y:S01]  /*0fb0*/  LEA R78, R11, UR15, 0x1 ;  /* 0x0000000f0b4e7c11 */ /* 0x000fe2000f8e08ff */
[----:B------:R-:W-:Y:S01]  /*0fc0*/  STS.U16 [R84+0x200], R15 ;  /* 0x0002000f54007388 */ /* 0x000fe20000000400 */
[----:B------:R-:W-:-:S03]  /*0fd0*/  IMAD R22, R93, 0xf, R22 ;  /* 0x0000000f5d167824 */ /* 0x000fc600078e0216 */
[----:B------:R-:W-:Y:S04]  /*0fe0*/  STS.U16 [R83+0x240], R14 ;  /* 0x0002400e53007388 */ /* 0x000fe80000000400 */
[----:B------:R1:W-:Y:S04]  /*0ff0*/  STS.U16 [R82+0x280], R17 ;  /* 0x0002801152007388 */ /* 0x0003e80000000400 */
[----:B------:R-:W-:Y:S01]  /*1000*/  STS.U16 [R81+0x2c0], R16 ;  /* 0x0002c01051007388 */ /* 0x000fe20000000400 */
[----:B------:R-:W-:-:S03]  /*1010*/  VIADD R5, R22, 0x1 ;  /* 0x0000000116057836 */ /* 0x000fc60000000000 */
[----:B------:R2:W-:Y:S01]  /*1020*/  STS.U16 [R80+0x300], R19 ;  /* 0x0003001350007388 */ /* 0x0005e20000000400 */
[----:B------:R-:W-:-:S03]  /*1030*/  VIADD R9, R22, 0x3 ;  /* 0x0000000316097836 */ /* 0x000fc60000000000 */
[----:B------:R-:W-:Y:S01]  /*1040*/  STS.U16 [R79+0x340], R18 ;  /* 0x000340124f007388 */ /* 0x000fe20000000400 */
[C---:B0-----:R-:W-:Y:S01]  /*1050*/  VIADD R13, R22.reuse, 0x5 ;  /* 0x00000005160d7836 */ /* 0x041fe20000000000 */
[C---:B------:R-:W-:Y:S01]  /*1060*/  IADD3 R7, PT, PT, R22.reuse, 0x2, RZ ;  /* 0x0000000216077810 */ /* 0x040fe20007ffe0ff */
[C---:B-1----:R-:W-:Y:S01]  /*1070*/  VIADD R17, R22.reuse, 0x7 ;  /* 0x0000000716117836 */ /* 0x042fe20000000000 */
[----:B------:R0:W-:Y:S01]  /*1080*/  STS.U16 [R78+0x380], R21 ;  /* 0x000380154e007388 */ /* 0x0001e20000000400 */
[C---:B------:R-:W-:Y:S01]  /*1090*/  VIADD R31, R22.reuse, 0xd ;  /* 0x0000000d161f7836 */ /* 0x040fe20000000000 */
[C---:B------:R-:W-:Y:S01]  /*10a0*/  IADD3 R11, PT, PT, R22.reuse, 0x4, RZ ;  /* 0x00000004160b7810 */ /* 0x040fe20007ffe0ff */
[C---:B--2---:R-:W-:Y:S01]  /*10b0*/  VIADD R19, R22.reuse, 0x9 ;  /* 0x0000000916137836 */ /* 0x044fe20000000000 */
[C---:B------:R-:W-:Y:S01]  /*10c0*/  IADD3 R15, PT, PT, R22.reuse, 0x6, RZ ;  /* 0x00000006160f7810 */ /* 0x040fe20007ffe0ff */
[C---:B------:R-:W-:Y:S01]  /*10d0*/  VIADD R35, R22.reuse, 0xf ;  /* 0x0000000f16237836 */ /* 0x040fe20000000000 */
[----:B------:R-:W-:-:S02]  /*10e0*/  IADD3 R25, PT, PT, R22, 0x8, RZ ;  /* 0x0000000816197810 */ /* 0x000fc40007ffe0ff */
[C---:B------:R-:W-:Y:S01]  /*10f0*/  IADD3 R27, PT, PT, R22.reuse, 0xa, RZ ;  /* 0x0000000a161b7810 */ /* 0x040fe20007ffe0ff */
[C---:B0-----:R-:W-:Y:S01]  /*1100*/  VIADD R21, R22.reuse, 0xb ;  /* 0x0000000b16157836 */ /* 0x041fe20000000000 */
[C---:B------:R-:W-:Y:S02]  /*1110*/  IADD3 R29, PT, PT, R22.reuse, 0xc, RZ ;  /* 0x0000000c161d7810 */ /* 0x040fe40007ffe0ff */
[----:B------:R-:W-:Y:S02]  /*1120*/  IADD3 R33, PT, PT, R22, 0xe, RZ ;  /* 0x0000000e16217810 */ /* 0x000fe40007ffe0ff */
        /* <DEDUP_REMOVED lines=52> */
[----:B0-----:R-:W-:-:S03]  /*1470*/  PRMT R20, RZ, 0x7610, R20 ;  /* 0x00007610ff147816 */ /* 0x001fc60000000014 */
        /* <DEDUP_REMOVED lines=12> */
[----:B------:R-:W-:-:S07]  /*1540*/  PRMT R27, RZ, 0x7610, R27 ;  /* 0x00007610ff1b7816 */ /* 0x000fce000000001b */
        /* <DEDUP_REMOVED lines=83> */
[----:B------:R-:W-:Y:S02]  /*1a80*/  IMAD.MOV.U32 R28, RZ, RZ, 0x3e800000 ;  /* 0x3e800000ff1c7424 */ /* 0x000fe400078e00ff */
        /* <DEDUP_REMOVED lines=28> */
.L_x_2587:
[----:B------:R-:W-:Y:S05]  /*1c50*/  BSYNC.RECONVERGENT B0 ;  /* 0x0000000000007941 */ /* 0x000fea0003800200 */
.L_x_2586:
        /* <DEDUP_REMOVED lines=35> */
.L_x_2589:
[----:B------:R-:W-:Y:S05]  /*1e90*/  BSYNC.RECONVERGENT B0 ;  /* 0x0000000000007941 */ /* 0x000fea0003800200 */
.L_x_2588:
        /* <DEDUP_REMOVED lines=37> */
.L_x_2591:
[----:B------:R-:W-:Y:S05]  /*20f0*/  BSYNC.RECONVERGENT B0 ;  /* 0x0000000000007941 */ /* 0x000fea0003800200 */
.L_x_2590:
        /* <DEDUP_REMOVED lines=35> */
.L_x_2593:
[----:B------:R-:W-:Y:S05]  /*2330*/  BSYNC.RECONVERGENT B0 ;  /* 0x0000000000007941 */ /* 0x000fea0003800200 */
.L_x_2592:
        /* <DEDUP_REMOVED lines=37> */
.L_x_2595:
[----:B------:R-:W-:Y:S05]  /*2590*/  BSYNC.RECONVERGENT B0 ;  /* 0x0000000000007941 */ /* 0x000fea0003800200 */
.L_x_2594:
        /* <DEDUP_REMOVED lines=35> */
.L_x_2597:
[----:B------:R-:W-:Y:S05]  /*27d0*/  BSYNC.RECONVERGENT B0 ;  /* 0x0000000000007941 */ /* 0x000fea0003800200 */
.L_x_2596:
        /* <DEDUP_REMOVED lines=37> */
.L_x_2599:
[----:B------:R-:W-:Y:S05]  /*2a30*/  BSYNC.RECONVERGENT B0 ;  /* 0x0000000000007941 */ /* 0x000fea0003800200 */
.L_x_2598:
        /* <DEDUP_REMOVED lines=35> */
.L_x_2601:
[----:B------:R-:W-:Y:S05]  /*2c70*/  BSYNC.RECONVERGENT B0 ;  /* 0x0000000000007941 */ /* 0x000fea0003800200 */
.L_x_2600:
        /* <DEDUP_REMOVED lines=39> */
.L_x_2603:
[----:B------:R-:W-:Y:S05]  /*2ef0*/  BSYNC.RECONVERGENT B0 ;  /* 0x0000000000007941 */ /* 0x000fea0003800200 */
.L_x_2602:
        /* <DEDUP_REMOVED lines=39> */
.L_x_2605:
[----:B------:R-:W-:Y:S05]  /*3170*/  BSYNC.RECONVERGENT B0 ;  /* 0x0000000000007941 */ /* 0x000fea0003800200 */
.L_x_2604:
        /* <DEDUP_REMOVED lines=45> */
.L_x_2607:
[----:B------:R-:W-:Y:S05]  /*3450*/  BSYNC.RECONVERGENT B0 ;  /* 0x0000000000007941 */ /* 0x000fea0003800200 */
.L_x_2606:
        /* <DEDUP_REMOVED lines=32> */
.L_x_2609:
[----:B------:R-:W-:Y:S05]  /*3660*/  BSYNC.RECONVERGENT B0 ;  /* 0x0000000000007941 */ /* 0x000fea0003800200 */
.L_x_2608:
[----:B------:R-:W-:Y:S04]  /*3670*/  BSSY.RECONVERGENT B0, `(.L_x_2610) ;  /* 0x0000020000007945 */ /* 0x000fe80003800200 */
        /* <DEDUP_REMOVED lines=31> */
.L_x_2611:
[----:B------:R-:W-:Y:S05]  /*3870*/  BSYNC.RECONVERGENT B0 ;  /* 0x0000000000007941 */ /* 0x000fea0003800200 */
.L_x_2610:
        /* <DEDUP_REMOVED lines=32> */
.L_x_2613:
[----:B------:R-:W-:Y:S05]  /*3a80*/  BSYNC.RECONVERGENT B0 ;  /* 0x0000000000007941 */ /* 0x000fea0003800200 */
.L_x_2612:
        /* <DEDUP_REMOVED lines=32> */
.L_x_2615:
[----:B------:R-:W-:Y:S05]  /*3c90*/  BSYNC.RECONVERGENT B0 ;  /* 0x0000000000007941 */ /* 0x000fea0003800200 */
.L_x_2614:
        /* <DEDUP_REMOVED lines=32> */
.L_x_2617:
[----:B------:R-:W-:Y:S05]  /*3ea0*/  BSYNC.RECONVERGENT B0 ;  /* 0x0000000000007941 */ /* 0x000fea0003800200 */
.L_x_2616:
        /* <DEDUP_REMOVED lines=24> */
[----:B------:R-:W0:Y:S01]  /*4030*/  S2UR UR21, SR_CTAID.Y ;  /* 0x00000000001579c3 */ /* 0x000e220000002600 */
[----:B------:R-:W0:Y:S01]  /*4040*/  LDCU.64 UR36, c[0x0][0x3b8] ;  /* 0x00007700ff2477ac */ /* 0x000e220008000a00 */
[----:B------:R-:W-:Y:S01]  /*4050*/  MOV R7, UR31 ;  /* 0x0000001f00077c02 */ /* 0x000fe20008000f00 */
[----:B------:R-:W-:Y:S01]  /*4060*/  FMUL.FTZ R28, R19, R60 ;  /* 0x0000003c131c7220 */ /* 0x000fe20000410000 */
[----:B------:R-:W-:Y:S01]  /*4070*/  FMUL.FTZ R27, R18, R59 ;  /* 0x0000003b121b7220 */ /* 0x000fe20000410000 */
[----:B------:R-:W1:Y:S01]  /*4080*/  LDCU.64 UR38, c[0x0][0x3a0] ;  /* 0x00007400ff2677ac */ /* 0x000e620008000a00 */
[----:B------:R-:W-:Y:S01]  /*4090*/  IADD3 R6, P0, P2, R0, 0x200, R7 ;  /* 0x0000020000067810 */ /* 0x000fe20007a1e007 */
[----:B------:R-:W-:Y:S01]  /*40a0*/  FMUL.FTZ R26, R17, R58 ;  /* 0x0000003a111a7220 */ /* 0x000fe20000410000 */
[----:B------:R-:W-:Y:S01]  /*40b0*/  FMUL.FTZ R25, R16, R57 ;  /* 0x0000003910197220 */ /* 0x000fe20000410000 */
[----:B------:R-:W2:Y:S01]  /*40c0*/  LDCU.128 UR8, c[0x0][0x440] ;  /* 0x00008800ff0877ac */ /* 0x000ea20008000c00 */
        /* <DEDUP_REMOVED lines=13> */
[----:B------:R-:W-:Y:S01]  /*41a0*/  IADD3.X R7, PT, PT, RZ, UR32, RZ, P0, P2 ;  /* 0x00000020ff077c10 */ /* 0x000fe200087e44ff */
[----:B0-----:R-:W-:Y:S01]  /*41b0*/  UIMAD.WIDE.U32 UR16, UR21, UR36, URZ ;  /* 0x00000024151072a5 */ /* 0x001fe2000f8e00ff */
[----:B------:R-:W0:Y:S01]  /*41c0*/  LDCU UR36, c[0x0][0x38c] ;  /* 0x00007180ff2477ac */ /* 0x000e220008000800 */
[----:B-1----:R-:W-:-:S02]  /*41d0*/  UIMAD.WIDE.U32 UR18, UR21, UR38, URZ ;  /* 0x00000026151272a5 */ /* 0x002fc4000f8e00ff */
[----:B------:R-:W-:Y:S02]  /*41e0*/  UIMAD UR23, UR21, UR37, UR17 ;  /* 0x00000025151772a4 */ /* 0x000fe4000f8e0211 */
[----:B------:R-:W-:Y:S02]  /*41f0*/  UIMAD UR21, UR21, UR39, UR19 ;  /* 0x00000027151572a4 */ /* 0x000fe4000f8e0213 */
[----:B--2---:R-:W-:Y:S02]  /*4200*/  ULEA UR19, UP0, UR16, UR10, 0x2 ;  /* 0x0000000a10137291 */ /* 0x004fe4000f8010ff */
[----:B------:R-:W-:Y:S02]  /*4210*/  ULEA UR17, UP1, UR18, UR8, 0x2 ;  /* 0x0000000812117291 */ /* 0x000fe4000f8210ff */
[----:B------:R-:W-:Y:S02]  /*4220*/  ULEA.HI.X UR16, UR16, UR11, UR23, 0x2, UP0 ;  /* 0x0000000b10107291 */ /* 0x000fe400080f1417 */
[----:B------:R-:W-:-:S02]  /*4230*/  ULEA.HI.X UR18, UR18, UR9, UR21, 0x2, UP1 ;  /* 0x0000000912127291 */ /* 0x000fc400088f1415 */
[----:B0-----:R-:W-:Y:S02]  /*4240*/  UISETP.LT.AND UP0, UPT, UR36, 0x1, UPT ;  /* 0x000000012400788c */ /* 0x001fe4000bf01270 */
[----:B------:R-:W-:Y:S02]  /*4250*/  UIMAD UR8, UR6, UR41, URZ ;  /* 0x00000029060872a4 */ /* 0x000fe4000f8e02ff */
[----:B------:R-:W-:Y:S01]  /*4260*/  USEL UR10, UR36, 0x1, !UP0 ;  /* 0x00000001240a7887 */ /* 0x000fe2000c000000 */
[----:B------:R-:W0:Y:S01]  /*4270*/  LDCU.64 UR38, c[0x0][0x480] ;  /* 0x00009000ff2677ac */ /* 0x000e220008000a00 */
[----:B------:R-:W-:Y:S02]  /*4280*/  UIADD3 UR9, UPT, UPT, UR15, 0x10d0, URZ ;  /* 0x000010d00f097890 */ /* 0x000fe4000fffe0ff */
[----:B------:R-:W-:-:S12]  /*4290*/  UIADD3 UR10, UPT, UPT, -UR10, URZ, URZ ;  /* 0x000000ff0a0a7290 */ /* 0x000fd8000fffe1ff */
.L_x_2623:
[----:B------:R-:W-:Y:S01]  /*42a0*/  IMAD.U32 R2, RZ, RZ, UR17 ;  /* 0x00000011ff027e24 */ /* 0x000fe2000f8e00ff */
[----:B------:R-:W-:-:S05]  /*42b0*/  MOV R3, UR18 ;  /* 0x0000001200037c02 */ /* 0x000fca0008000f00 */
[----:B------:R1:W2:Y:S01]  /*42c0*/  LDG.E R8, desc[UR24][R2.64] ;  /* 0x0000001802087981 */ /* 0x0002a2000c1e1900 */
[----:B------:R-:W-:-:S05]  /*42d0*/  IMAD.SHL.U32 R9, R94, 0x10, RZ ;  /* 0x000000105e097824 */ /* 0x000fca00078e00ff */
[----:B------:R-:W-:-:S04]  /*42e0*/  LOP3.LUT R111, R9, 0x3e00, RZ, 0xc0, !PT ;  /* 0x00003e00096f7812 */ /* 0x000fc800078ec0ff */
[----:B------:R-:W-:Y:S01]  /*42f0*/  LOP3.LUT R111, R111, 0x1f, R94, 0xf8, !PT ;  /* 0x0000001f6f6f7812 */ /* 0x000fe200078ef85e */
[----:B-1----:R-:W-:Y:S01]  /*4300*/  IMAD.MOV.U32 R3, RZ, RZ, R7 ;  /* 0x000000ffff037224 */ /* 0x002fe200078e0007 */
[----:B------:R-:W-:Y:S02]  /*4310*/  MOV R2, R6 ;  /* 0x0000000600027202 */ /* 0x000fe40000000f00 */
[C---:B------:R-:W-:Y:S02]  /*4320*/  LOP3.LUT R110, R111.reuse, 0x20, RZ, 0xfc, !PT ;  /* 0x000000206f6e7812 */ /* 0x040fe400078efcff */
[C---:B------:R-:W-:Y:S01]  /*4330*/  LOP3.LUT R109, R111.reuse, 0x40, RZ, 0xfc, !PT ;  /* 0x000000406f6d7812 */ /* 0x040fe200078efcff */
[----:B------:R-:W3:Y:S01]  /*4340*/  @!P1 LDG.E.U16 R7, desc[UR24][R2.64+-0x200] ;  /* 0xfffe001802079981 */ /* 0x000ee2000c1e1500 */
[----:B------:R-:W-:Y:S02]  /*4350*/  ISETP.GE.AND P0, PT, R110, UR40, PT ;  /* 0x000000286e007c0c */ /* 0x000fe4000bf06270 */
[----:B------:R-:W-:-:S02]  /*4360*/  LOP3.LUT R108, R111, 0x60, RZ, 0xfc, !PT ;  /* 0x000000606f6c7812 */ /* 0x000fc400078efcff */
[----:B------:R-:W-:Y:S02]  /*4370*/  ISETP.GE.AND P5, PT, R109, UR40, PT ;  /* 0x000000286d007c0c */ /* 0x000fe4000bfa6270 */
[----:B------:R-:W-:-:S07]  /*4380*/  ISETP.GE.AND P6, PT, R108, UR40, PT ;  /* 0x000000286c007c0c */ /* 0x000fce000bfc6270 */
[----:B------:R-:W4:Y:S04]  /*4390*/  @!P0 LDG.E.U16 R6, desc[UR24][R2.64+-0x1c0] ;  /* 0xfffe401802068981 */ /* 0x000f28000c1e1500 */
[----:B------:R-:W4:Y:S04]  /*43a0*/  @!P5 LDG.E.U16 R5, desc[UR24][R2.64+-0x180] ;  /* 0xfffe80180205d981 */ /* 0x000f28000c1e1500 */
[----:B------:R-:W4:Y:S01]  /*43b0*/  @!P6 LDG.E.U16 R4, desc[UR24][R2.64+-0x140] ;  /* 0xfffec0180204e981 */ /* 0x000f22000c1e1500 */
[C---:B------:R-:W-:Y:S01]  /*43c0*/  VIADD R11, R9.reuse, 0x9 ;  /* 0x00000009090b7836 */ /* 0x040fe20000000000 */
[----:B------:R-:W-:-:S02]  /*43d0*/  IADD3 R10, PT, PT, R9, 0xf, RZ ;  /* 0x0000000f090a7810 */ /* 0x000fc40007ffe0ff */
[----:B------:R-:W-:Y:S02]  /*43e0*/  ISETP.GE.U32.AND P4, PT, R9, UR40, PT ;  /* 0x0000002809007c0c */ /* 0x000fe4000bf86070 */
[----:B------:R-:W-:Y:S02]  /*43f0*/  ISETP.GE.U32.AND P2, PT, R10, UR40, PT ;  /* 0x000000280a007c0c */ /* 0x000fe4000bf46070 */
[----:B------:R-:W-:Y:S02]  /*4400*/  ISETP.GE.U32.AND P3, PT, R11, UR40, PT ;  /* 0x000000280b007c0c */ /* 0x000fe4000bf66070 */
[----:B------:R-:W-:Y:S02]  /*4410*/  IADD3 R10, PT, PT, R9, 0x1, RZ ;  /* 0x00000001090a7810 */ /* 0x000fe40007ffe0ff */
[----:B------:R-:W-:Y:S02]  /*4420*/  FSEL R144, R28, RZ, !P4 ;  /* 0x000000ff1c907208 */ /* 0x000fe40006000000 */
[----:B------:R-:W-:-:S02]  /*4430*/  FSEL R126, R19, RZ, !P3 ;  /* 0x000000ff137e7208 */ /* 0x000fc40005800000 */
[----:B------:R-:W-:Y:S02]  /*4440*/  FSEL R115, R0, RZ, !P2 ;  /* 0x000000ff00737208 */ /* 0x000fe40005000000 */
[C---:B------:R-:W-:Y:S02]  /*4450*/  LOP3.LUT R107, R111.reuse, 0x80, RZ, 0xfc, !PT ;  /* 0x000000806f6b7812 */ /* 0x040fe400078efcff */
[C---:B------:R-:W-:Y:S02]  /*4460*/  LOP3.LUT R105, R111.reuse, 0xc0, RZ, 0xfc, !PT ;  /* 0x000000c06f697812 */ /* 0x040fe400078efcff */
[----:B------:R-:W-:Y:S01]  /*4470*/  LOP3.LUT R106, R111, 0xa0, RZ, 0xfc, !PT ;  /* 0x000000a06f6a7812 */ /* 0x000fe200078efcff */
[----:B--2---:R-:W-:-:S04]  /*4480*/  FMUL.FTZ R8, R8, 1.4426950216293334961 ;  /* 0x3fb8aa3b08087820 */ /* 0x004fc80000410000 */
[C---:B------:R-:W-:Y:S01]  /*4490*/  FMUL.FTZ R12, R8.reuse, R60 ;  /* 0x0000003c080c7220 */ /* 0x040fe20000410000 */
[----:B------:R-:W-:-:S05]  /*44a0*/  FMUL.FTZ R13, R8, R59 ;  /* 0x0000003b080d7220 */ /* 0x000fca0000410000 */
[----:B------:R-:W1:Y:S01]  /*44b0*/  MUFU.EX2 R12, R12 ;  /* 0x0000000c000c7308 */ /* 0x000e620000000800 */
[----:B------:R-:W-:-:S03]  /*44c0*/  FMUL.FTZ R96, R8, R58 ;  /* 0x0000003a08607220 */ /* 0x000fc60000410000 */
[----:B------:R-:W2:Y:S01]  /*44d0*/  MUFU.EX2 R13, R13 ;  /* 0x0000000d000d7308 */ /* 0x000ea20000000800 */
[----:B------:R-:W-:-:S03]  /*44e0*/  FMUL.FTZ R11, R8, R57 ;  /* 0x00000039080b7220 */ /* 0x000fc60000410000 */
[----:B------:R-:W0:Y:S01]  /*44f0*/  MUFU.EX2 R96, R96 ;  /* 0x0000006000607308 */ /* 0x000e220000000800 */
[----:B-1----:R-:W-:Y:S01]  /*4500*/  FSEL R145, R12, 1, !P4 ;  /* 0x3f8000000c917808 */ /* 0x002fe20006000000 */
[----:B------:R-:W-:Y:S01]  /*4510*/  FMUL.FTZ R12, R8, R56 ;  /* 0x00000038080c7220 */ /* 0x000fe20000410000 */
[----:B------:R-:W-:Y:S01]  /*4520*/  ISETP.GE.U32.AND P4, PT, R10, UR40, PT ;  /* 0x000000280a007c0c */ /* 0x000fe2000bf86070 */
[----:B------:R-:W-:Y:S01]  /*4530*/  VIADD R10, R9, 0x2 ;  /* 0x00000002090a7836 */ /* 0x000fe20000000000 */
[----:B------:R-:W1:Y:S02]  /*4540*/  MUFU.EX2 R11, R11 ;  /* 0x0000000b000b7308 */ /* 0x000e640000000800 */
[----:B--2---:R-:W-:Y:S02]  /*4550*/  FSEL R143, R13, 1, !P4 ;  /* 0x3f8000000d8f7808 */ /* 0x004fe40006000000 */
[----:B------:R-:W-:Y:S01]  /*4560*/  FSEL R142, R27, RZ, !P4 ;  /* 0x000000ff1b8e7208 */ /* 0x000fe20006000000 */
[----:B------:R-:W2:Y:S01]  /*4570*/  MUFU.EX2 R12, R12 ;  /* 0x0000000c000c7308 */ /* 0x000ea20000000800 */
[----:B------:R-:W-:Y:S01]  /*4580*/  ISETP.GE.U32.AND P4, PT, R10, UR40, PT ;  /* 0x000000280a007c0c */ /* 0x000fe2000bf86070 */
[----:B------:R-:W-:Y:S01]  /*4590*/  FMUL.FTZ R13, R8, R55 ;  /* 0x00000037080d7220 */ /* 0x000fe20000410000 */
[----:B------:R-:W-:-:S02]  /*45a0*/  IADD3 R10, PT, PT, R9, 0x3, RZ ;  /* 0x00000003090a7810 */ /* 0x000fc40007ffe0ff */
[----:B0-----:R-:W-:Y:S02]  /*45b0*/  FSEL R141, R96, 1, !P4 ;  /* 0x3f800000608d7808 */ /* 0x001fe40006000000 */
[----:B------:R-:W-:Y:S01]  /*45c0*/  FSEL R140, R26, RZ, !P4 ;  /* 0x000000ff1a8c7208 */ /* 0x000fe20006000000 */
[----:B------:R-:W-:Y:S01]  /*45d0*/  FMUL.FTZ R96, R8, R54 ;  /* 0x0000003608607220 */ /* 0x000fe20000410000 */
[----:B------:R-:W-:Y:S01]  /*45e0*/  ISETP.GE.U32.AND P4, PT, R10, UR40, PT ;  /* 0x000000280a007c0c */ /* 0x000fe2000bf86070 */
[----:B------:R-:W-:Y:S01]  /*45f0*/  VIADD R10, R9, 0x4 ;  /* 0x00000004090a7836 */ /* 0x000fe20000000000 */
[----:B------:R-:W0:Y:S02]  /*4600*/  MUFU.EX2 R13, R13 ;  /* 0x0000000d000d7308 */ /* 0x000e240000000800 */
[----:B-1----:R-:W-:Y:S01]  /*4610*/  FSEL R139, R11, 1, !P4 ;  /* 0x3f8000000b8b7808 */ /* 0x002fe20006000000 */
[----:B------:R-:W-:Y:S01]  /*4620*/  FMUL.FTZ R11, R8, R53 ;  /* 0x00000035080b7220 */ /* 0x000fe20000410000 */
[----:B------:R-:W-:Y:S01]  /*4630*/  FSEL R138, R25, RZ, !P4 ;  /* 0x000000ff198a7208 */ /* 0x000fe20006000000 */
[----:B------:R-:W1:Y:S01]  /*4640*/  MUFU.EX2 R96, R96 ;  /* 0x0000006000607308 */ /* 0x000e620000000800 */
[----:B------:R-:W-:-:S02]  /*4650*/  ISETP.GE.U32.AND P4, PT, R10, UR40, PT ;  /* 0x000000280a007c0c */ /* 0x000fc4000bf86070 */
[C---:B------:R-:W-:Y:S02]  /*4660*/  IADD3 R10, PT, PT, R9.reuse, 0x5, RZ ;  /* 0x00000005090a7810 */ /* 0x040fe40007ffe0ff */
[----:B--2---:R-:W-:Y:S02]  /*4670*/  FSEL R137, R12, 1, !P4 ;  /* 0x3f8000000c897808 */ /* 0x004fe40006000000 */
[----:B------:R-:W-:Y:S01]  /*4680*/  FSEL R136, R24, RZ, !P4 ;  /* 0x000000ff18887208 */ /* 0x000fe20006000000 */
[----:B------:R-:W2:Y:S01]  /*4690*/  MUFU.EX2 R11, R11 ;  /* 0x0000000b000b7308 */ /* 0x000ea20000000800 */
[----:B------:R-:W-:Y:S01]  /*46a0*/  ISETP.GE.U32.AND P4, PT, R10, UR40, PT ;  /* 0x000000280a007c0c */ /* 0x000fe2000bf86070 */
[----:B------:R-:W-:Y:S02]  /*46b0*/  VIADD R10, R9, 0x6 ;  /* 0x00000006090a7836 */ /* 0x000fe40000000000 */
[----:B------:R-:W-:Y:S01]  /*46c0*/  FMUL.FTZ R12, R8, R52 ;  /* 0x00000034080c7220 */ /* 0x000fe20000410000 */
[----:B0-----:R-:W-:-:S02]  /*46d0*/  FSEL R135, R13, 1, !P4 ;  /* 0x3f8000000d877808 */ /* 0x001fc40006000000 */
[----:B------:R-:W-:Y:S02]  /*46e0*/  FSEL R134, R23, RZ, !P4 ;  /* 0x000000ff17867208 */ /* 0x000fe40006000000 */
[----:B------:R-:W-:Y:S02]  /*46f0*/  ISETP.GE.U32.AND P4, PT, R10, UR40, PT ;  /* 0x000000280a007c0c */ /* 0x000fe4000bf86070 */
[C---:B------:R-:W-:Y:S01]  /*4700*/  IADD3 R10, PT, PT, R9.reuse, 0x7, RZ ;  /* 0x00000007090a7810 */ /* 0x040fe20007ffe0ff */
[----:B------:R-:W0:Y:S01]  /*4710*/  MUFU.EX2 R12, R12 ;  /* 0x0000000c000c7308 */ /* 0x000e220000000800 */
[----:B-1----:R-:W-:Y:S01]  /*4720*/  FSEL R133, R96, 1, !P4 ;  /* 0x3f80000060857808 */ /* 0x002fe20006000000 */
[----:B------:R-:W-:Y:S01]  /*4730*/  FMUL.FTZ R13, R8, R51 ;  /* 0x00000033080d7220 */ /* 0x000fe20000410000 */
[----:B------:R-:W-:Y:S02]  /*4740*/  FSEL R132, R22, RZ, !P4 ;  /* 0x000000ff16847208 */ /* 0x000fe40006000000 */
[----:B------:R-:W-:Y:S01]  /*4750*/  ISETP.GE.U32.AND P4, PT, R10, UR40, PT ;  /* 0x000000280a007c0c */ /* 0x000fe2000bf86070 */
[----:B------:R-:W-:-:S03]  /*4760*/  VIADD R10, R9, 0x8 ;  /* 0x00000008090a7836 */ /* 0x000fc60000000000 */
        /* <DEDUP_REMOVED lines=8> */
[----:B0-----:R-:W-:Y:S01]  /*47f0*/  FSEL R129, R12, 1, !P4 ;  /* 0x3f8000000c817808 */ /* 0x001fe20006000000 */
[----:B------:R-:W-:Y:S01]  /*4800*/  FFMA.FTZ R12, R143, R144, R142 ;  /* 0x000000908f0c7223 */ /* 0x000fe2000001008e */
[----:B------:R-:W-:-:S02]  /*4810*/  FSEL R128, R20, RZ, !P4 ;  /* 0x000000ff14807208 */ /* 0x000fc40006000000 */
[----:B------:R-:W-:Y:S01]  /*4820*/  ISETP.GE.U32.AND P4, PT, R10, UR40, PT ;  /* 0x000000280a007c0c */ /* 0x000fe2000bf86070 */
[----:B------:R-:W-:Y:S01]  /*4830*/  VIADD R10, R9, 0xb ;  /* 0x0000000b090a7836 */ /* 0x000fe20000000000 */
[----:B------:R-:W0:Y:S01]  /*4840*/  MUFU.EX2 R96, R96 ;  /* 0x0000006000607308 */ /* 0x000e220000000800 */
[----:B------:R-:W-:Y:S01]  /*4850*/  FFMA.FTZ R12, R141, R12, R140 ;  /* 0x0000000c8d0c7223 */ /* 0x000fe2000001008c */
[----:B-1----:R-:W-:Y:S02]  /*4860*/  FSEL R127, R13, 1, !P3 ;  /* 0x3f8000000d7f7808 */ /* 0x002fe40005800000 */
[----:B------:R-:W-:Y:S01]  /*4870*/  ISETP.GE.U32.AND P3, PT, R10, UR40, PT ;  /* 0x000000280a007c0c */ /* 0x000fe2000bf66070 */
[----:B------:R-:W-:-:S03]  /*4880*/  FFMA.FTZ R12, R139, R12, R138 ;  /* 0x0000000c8b0c7223 */ /* 0x000fc6000001008a */
[----:B--2---:R-:W-:Y:S01]  /*4890*/  FSEL R123, R11, 1, !P3 ;  /* 0x3f8000000b7b7808 */ /* 0x004fe20005800000 */
[----:B------:R-:W-:Y:S01]  /*48a0*/  FFMA.FTZ R11, R137, R12, R136 ;  /* 0x0000000c890b7223 */ /* 0x000fe20000010088 */
[C---:B------:R-:W-:Y:S01]  /*48b0*/  IADD3 R10, PT, PT, R9.reuse, 0xd, RZ ;  /* 0x0000000d090a7810 */ /* 0x040fe20007ffe0ff */
[----:B------:R-:W-:Y:S01]  /*48c0*/  VIADD R13, R9, 0xc ;  /* 0x0000000c090d7836 */ /* 0x000fe20000000000 */
[----:B------:R-:W-:Y:S01]  /*48d0*/  FSEL R124, R18, RZ, !P4 ;  /* 0x000000ff127c7208 */ /* 0x000fe20006000000 */
[----:B------:R-:W-:Y:S01]  /*48e0*/  FFMA.FTZ R11, R135, R11, R134 ;  /* 0x0000000b870b7223 */ /* 0x000fe20000010086 */
[----:B0-----:R-:W-:Y:S01]  /*48f0*/  FSEL R125, R96, 1, !P4 ;  /* 0x3f800000607d7808 */ /* 0x001fe20006000000 */
[----:B------:R-:W-:Y:S01]  /*4900*/  FMUL.FTZ R12, R145, R143 ;  /* 0x0000008f910c7220 */ /* 0x000fe20000410000 */
[----:B------:R-:W-:Y:S01]  /*4910*/  ISETP.GE.U32.AND P4, PT, R10, UR40, PT ;  /* 0x000000280a007c0c */ /* 0x000fe2000bf86070 */
[----:B------:R-:W-:Y:S01]  /*4920*/  FMUL.FTZ R10, R8, R48 ;  /* 0x00000030080a7220 */ /* 0x000fe20000410000 */
[----:B------:R-:W-:-:S02]  /*4930*/  FSEL R122, R17, RZ, !P3 ;  /* 0x000000ff117a7208 */ /* 0x000fc40005800000 */
[----:B------:R-:W-:Y:S01]  /*4940*/  ISETP.GE.U32.AND P3, PT, R13, UR40, PT ;  /* 0x000000280d007c0c */ /* 0x000fe2000bf66070 */
[----:B------:R-:W-:Y:S01]  /*4950*/  FFMA.FTZ R13, R133, R11, R132 ;  /* 0x0000000b850d7223 */ /* 0x000fe20000010084 */
[----:B------:R-:W-:Y:S01]  /*4960*/  FMUL.FTZ R12, R141, R12 ;  /* 0x0000000c8d0c7220 */ /* 0x000fe20000410000 */
[C---:B------:R-:W-:Y:S01]  /*4970*/  FMUL.FTZ R11, R8.reuse, R47 ;  /* 0x0000002f080b7220 */ /* 0x040fe20000410000 */
[----:B------:R-:W0:Y:S01]  /*4980*/  MUFU.EX2 R10, R10 ;  /* 0x0000000a000a7308 */ /* 0x000e220000000800 */
[----:B------:R-:W-:Y:S01]  /*4990*/  FFMA.FTZ R13, R131, R13, R130 ;  /* 0x0000000d830d7223 */ /* 0x000fe20000010082 */
[----:B------:R-:W-:Y:S01]  /*49a0*/  FMUL.FTZ R96, R139, R12 ;  /* 0x0000000c8b607220 */ /* 0x000fe20000410000 */
[C---:B------:R-:W-:Y:S02]  /*49b0*/  FMUL.FTZ R12, R8.reuse, R46 ;  /* 0x0000002e080c7220 */ /* 0x040fe40000410000 */
[----:B------:R-:W-:Y:S01]  /*49c0*/  FFMA.FTZ R13, R129, R13, R128 ;  /* 0x0000000d810d7223 */ /* 0x000fe20000010080 */
[----:B------:R-:W1:Y:S01]  /*49d0*/  MUFU.EX2 R11, R11 ;  /* 0x0000000b000b7308 */ /* 0x000e620000000800 */
[----:B------:R-:W-:-:S02]  /*49e0*/  FMUL.FTZ R8, R8, R45 ;  /* 0x0000002d08087220 */ /* 0x000fc40000410000 */
[----:B------:R-:W-:Y:S01]  /*49f0*/  FFMA.FTZ R13, R127, R13, R126 ;  /* 0x0000000d7f0d7223 */ /* 0x000fe2000001007e */
[----:B------:R-:W2:Y:S01]  /*4a00*/  MUFU.EX2 R12, R12 ;  /* 0x0000000c000c7308 */ /* 0x000ea20000000800 */
[----:B------:R-:W-:Y:S02]  /*4a10*/  FMUL.FTZ R96, R137, R96 ;  /* 0x0000006089607220 */ /* 0x000fe40000410000 */
[----:B------:R-:W-:Y:S01]  /*4a20*/  FFMA.FTZ R13, R125, R13, R124 ;  /* 0x0000000d7d0d7223 */ /* 0x000fe2000001007c */
[----:B------:R-:W3:Y:S01]  /*4a30*/  MUFU.EX2 R8, R8 ;  /* 0x0000000800087308 */ /* 0x000ee20000000800 */
[----:B------:R-:W-:Y:S02]  /*4a40*/  IADD3 R9, PT, PT, R9, 0xe, RZ ;  /* 0x0000000e09097810 */ /* 0x000fe40007ffe0ff */
[----:B0-----:R-:W-:Y:S01]  /*4a50*/  FSEL R121, R10, 1, !P3 ;  /* 0x3f8000000a797808 */ /* 0x001fe20005800000 */
[----:B------:R-:W-:Y:S01]  /*4a60*/  FFMA.FTZ R13, R123, R13, R122 ;  /* 0x0000000d7b0d7223 */ /* 0x000fe2000001007a */
[----:B------:R-:W-:Y:S01]  /*4a70*/  FSEL R120, R16, RZ, !P3 ;  /* 0x000000ff10787208 */ /* 0x000fe20005800000 */
[----:B------:R-:W-:Y:S01]  /*4a80*/  FMUL.FTZ R96, R135, R96 ;  /* 0x0000006087607220 */ /* 0x000fe20000410000 */
[----:B------:R-:W-:-:S02]  /*4a90*/  ISETP.GE.U32.AND P3, PT, R9, UR40, PT ;  /* 0x0000002809007c0c */ /* 0x000fc4000bf66070 */
[----:B-1----:R-:W-:Y:S01]  /*4aa0*/  FSEL R119, R11, 1, !P4 ;  /* 0x3f8000000b777808 */ /* 0x002fe20006000000 */
[----:B------:R-:W-:Y:S01]  /*4ab0*/  FFMA.FTZ R13, R121, R13, R120 ;  /* 0x0000000d790d7223 */ /* 0x000fe20000010078 */
[----:B------:R-:W-:Y:S01]  /*4ac0*/  FSEL R118, R15, RZ, !P4 ;  /* 0x000000ff0f767208 */ /* 0x000fe20006000000 */
[----:B------:R-:W-:Y:S01]  /*4ad0*/  FMUL.FTZ R96, R133, R96 ;  /* 0x0000006085607220 */ /* 0x000fe20000410000 */
[----:B------:R-:W-:Y:S02]  /*4ae0*/  FSEL R117, R14, RZ, !P3 ;  /* 0x000000ff0e757208 */ /* 0x000fe40005800000 */
[----:B--2---:R-:W-:Y:S01]  /*4af0*/  FSEL R116, R12, 1, !P3 ;  /* 0x3f8000000c747808 */ /* 0x004fe20005800000 */
[----:B------:R-:W-:Y:S01]  /*4b00*/  FFMA.FTZ R13, R119, R13, R118 ;  /* 0x0000000d770d7223 */ /* 0x000fe20000010076 */
[----:B------:R-:W-:Y:S01]  /*4b10*/  FMUL.FTZ R96, R131, R96 ;  /* 0x0000006083607220 */ /* 0x000fe20000410000 */
[----:B---3--:R-:W-:Y:S02]  /*4b20*/  FSEL R114, R8, 1, !P2 ;  /* 0x3f80000008727808 */ /* 0x008fe40005000000 */
[----:B------:R-:W-:Y:S01]  /*4b30*/  FFMA.FTZ R13, R116, R13, R117 ;  /* 0x0000000d740d7223 */ /* 0x000fe20000010075 */
[----:B------:R-:W-:-:S03]  /*4b40*/  FMUL.FTZ R96, R129, R96 ;  /* 0x0000006081607220 */ /* 0x000fc60000410000 */
[----:B------:R-:W-:Y:S01]  /*4b50*/  FFMA.FTZ R8, R114, R13, R115 ;  /* 0x0000000d72087223 */ /* 0x000fe20000010073 */
[----:B------:R-:W-:-:S04]  /*4b60*/  FMUL.FTZ R96, R127, R96 ;  /* 0x000000607f607220 */ /* 0x000fc80000410000 */
[----:B------:R-:W-:Y:S01]  /*4b70*/  FMUL.FTZ R96, R125, R96 ;  /* 0x000000607d607220 */ /* 0x000fe20000410000 */
[----:B------:R-:W0:Y:S03]  /*4b80*/  SHFL.UP PT, R12, R8, 0x1, RZ ;  /* 0x04200000080c7989 */ /* 0x000e2600000e00ff */
[----:B------:R-:W-:-:S04]  /*4b90*/  FMUL.FTZ R96, R123, R96 ;  /* 0x000000607b607220 */ /* 0x000fc80000410000 */
[----:B------:R-:W-:-:S04]  /*4ba0*/  FMUL.FTZ R96, R121, R96 ;  /* 0x0000006079607220 */ /* 0x000fc80000410000 */
[----:B------:R-:W-:-:S04]  /*4bb0*/  FMUL.FTZ R9, R119, R96 ;  /* 0x0000006077097220 */ /* 0x000fc80000410000 */
[----:B------:R-:W-:-:S04]  /*4bc0*/  FMUL.FTZ R9, R116, R9 ;  /* 0x0000000974097220 */ /* 0x000fc80000410000 */
[----:B------:R-:W-:Y:S01]  /*4bd0*/  FMUL.FTZ R11, R114, R9 ;  /* 0x00000009720b7220 */ /* 0x000fe20000410000 */
[----:B------:R-:W-:-:S03]  /*4be0*/  ISETP.GE.AND P2, PT, R93, 0x1, PT ;  /* 0x000000015d00780c */ /* 0x000fc60003f46270 */
[----:B0-----:R-:W-:Y:S01]  /*4bf0*/  FFMA.FTZ R9, R11, R12, R8 ;  /* 0x0000000c0b097223 */ /* 0x001fe20000010008 */
[----:B------:R-:W0:Y:S04]  /*4c00*/  SHFL.UP PT, R10, R11, 0x1, RZ ;  /* 0x042000000b0a7989 */ /* 0x000e2800000e00ff */
[----:B------:R-:W-:-:S05]  /*4c10*/  FSEL R12, R8, R9, !P2 ;  /* 0x00000009080c7208 */ /* 0x000fca0005000000 */
[----:B------:R-:W1:Y:S01]  /*4c20*/  SHFL.UP PT, R9, R12, 0x2, RZ ;  /* 0x044000000c097989 */ /* 0x000e6200000e00ff */
[----:B0-----:R-:W-:Y:S01]  /*4c30*/  @P2 FMUL.FTZ R11, R11, R10 ;  /* 0x0000000a0b0b2220 */ /* 0x001fe20000410000 */
[----:B------:R-:W-:-:S04]  /*4c40*/  ISETP.GE.AND P2, PT, R93, 0x2, PT ;  /* 0x000000025d00780c */ /* 0x000fc80003f46270 */
[----:B------:R-:W0:Y:S01]  /*4c50*/  SHFL.UP PT, R10, R11, 0x2, RZ ;  /* 0x044000000b0a7989 */ /* 0x000e2200000e00ff */
[----:B-1----:R-:W-:-:S05]  /*4c60*/  FFMA.FTZ R9, R11, R9, R12 ;  /* 0x000000090b097223 */ /* 0x002fca000001000c */
[----:B------:R-:W-:-:S05]  /*4c70*/  FSEL R96, R12, R9, !P2 ;  /* 0x000000090c607208 */ /* 0x000fca0005000000 */
[----:B------:R-:W1:Y:S01]  /*4c80*/  SHFL.UP PT, R9, R96, 0x4, RZ ;  /* 0x0480000060097989 */ /* 0x000e6200000e00ff */
[----:B0-----:R-:W-:-:S05]  /*4c90*/  @P2 FMUL.FTZ R11, R11, R10 ;  /* 0x0000000a0b0b2220 */ /* 0x001fca0000410000 */
[----:B------:R-:W0:Y:S01]  /*4ca0*/  SHFL.UP PT, R8, R11, 0x4, RZ ;  /* 0x048000000b087989 */ /* 0x000e2200000e00ff */
[----:B------:R-:W-:Y:S01]  /*4cb0*/  ISETP.GE.AND P2, PT, R93, 0x4, PT ;  /* 0x000000045d00780c */ /* 0x000fe20003f46270 */
[----:B-1----:R-:W-:Y:S01]  /*4cc0*/  FFMA.FTZ R13, R11, R9, R96 ;  /* 0x000000090b0d7223 */ /* 0x002fe20000010060 */
[----:B------:R-:W-:Y:S01]  /*4cd0*/  IMAD.MOV.U32 R9, RZ, RZ, RZ ;  /* 0x000000ffff097224 */ /* 0x000fe200078e00ff */
[----:B------:R-:W-:-:S04]  /*4ce0*/  @!P1 PRMT R9, R7, 0x5410, RZ ;  /* 0x0000541007099816 */ /* 0x000fc800000000ff */
[----:B----4-:R-:W-:Y:S02]  /*4cf0*/  @!P0 PRMT R9, R9, 0x5410, R6 ;  /* 0x0000541009098816 */ /* 0x010fe40000000006 */
[----:B------:R-:W-:Y:S02]  /*4d00*/  ISETP.GE.AND P0, PT, R107, UR40, PT ;  /* 0x000000286b007c0c */ /* 0x000fe4000bf06270 */
[----:B------:R-:W-:Y:S02]  /*4d10*/  ISETP.GE.AND P3, PT, R105, UR40, PT ;  /* 0x0000002869007c0c */ /* 0x000fe4000bf66270 */
[----:B------:R-:W-:Y:S01]  /*4d20*/  ISETP.GE.AND P4, PT, R106, UR40, PT ;  /* 0x000000286a007c0c */ /* 0x000fe2000bf86270 */
[----:B------:R-:W-:Y:S02]  /*4d30*/  HFMA2 R7, -RZ, RZ, 0, 0 ;  /* 0x00000000ff077431 */ /* 0x000fe400000001ff */
[----:B0-----:R-:W-:Y:S01]  /*4d40*/  @P2 FMUL.FTZ R11, R11, R8 ;  /* 0x000000080b0b2220 */ /* 0x001fe20000410000 */
[----:B------:R-:W-:-:S02]  /*4d50*/  FSEL R8, R96, R13, !P2 ;  /* 0x0000000d60087208 */ /* 0x000fc40005000000 */
[----:B------:R-:W-:-:S03]  /*4d60*/  @!P5 PRMT R7, R5, 0x5410, RZ ;  /* 0x000054100507d816 */ /* 0x000fc600000000ff */
[----:B------:R-:W2:Y:S01]  /*4d70*/  @!P0 LDG.E.U16 R13, desc[UR24][R2.64+-0x100] ;  /* 0xffff0018020d8981 */ /* 0x000ea2000c1e1500 */
[----:B------:R-:W-:-:S03]  /*4d80*/  LOP3.LUT R104, R111, 0xe0, RZ, 0xfc, !PT ;  /* 0x000000e06f687812 */ /* 0x000fc600078efcff */
[----:B------:R-:W3:Y:S01]  /*4d90*/  @!P3 LDG.E.U16 R6, desc[UR24][R2.64+-0x80] ;  /* 0xffff80180206b981 */ /* 0x000ee2000c1e1500 */
[----:B------:R-:W-:Y:S02]  /*4da0*/  @!P6 PRMT R7, R7, 0x5410, R4 ;  /* 0x000054100707e816 */ /* 0x000fe40000000004 */
[----:B------:R-:W-:Y:S01]  /*4db0*/  ISETP.GE.AND P2, PT, R104, UR40, PT ;  /* 0x0000002868007c0c */ /* 0x000fe2000bf46270 */
[----:B------:R-:W4:Y:S01]  /*4dc0*/  @!P4 LDG.E.U16 R4, desc[UR24][R2.64+-0xc0] ;  /* 0xffff40180204c981 */ /* 0x000f22000c1e1500 */
[C---:B------:R-:W-:Y:S02]  /*4dd0*/  LOP3.LUT R103, R111.reuse, 0x100, RZ, 0xfc, !PT ;  /* 0x000001006f677812 */ /* 0x040fe400078efcff */
[----:B------:R-:W-:Y:S02]  /*4de0*/  LOP3.LUT R102, R111, 0x120, RZ, 0xfc, !PT ;  /* 0x000001206f667812 */ /* 0x000fe400078efcff */
[----:B------:R-:W-:Y:S02]  /*4df0*/  ISETP.GE.AND P5, PT, R103, UR40, PT ;  /* 0x0000002867007c0c */ /* 0x000fe4000bfa6270 */
[----:B------:R-:W-:-:S05]  /*4e00*/  ISETP.GE.AND P6, PT, R102, UR40, PT ;  /* 0x0000002866007c0c */ /* 0x000fca000bfc6270 */
[----:B------:R-:W4:Y:S06]  /*4e10*/  @!P2 LDG.E.U16 R10, desc[UR24][R2.64+-0x40] ;  /* 0xffffc018020aa981 */ /* 0x000f2c000c1e1500 */
[----:B------:R-:W4:Y:S04]  /*4e20*/  @!P5 LDG.E.U16 R12, desc[UR24][R2.64] ;  /* 0x00000018020cd981 */ /* 0x000f28000c1e1500 */
[----:B------:R-:W4:Y:S01]  /*4e30*/  @!P6 LDG.E.U16 R96, desc[UR24][R2.64+0x40] ;  /* 0x000040180260e981 */ /* 0x000f22000c1e1500 */
[----:B------:R-:W-:Y:S01]  /*4e40*/  IMAD.MOV.U32 R5, RZ, RZ, RZ ;  /* 0x000000ffff057224 */ /* 0x000fe200078e00ff */
[----:B------:R-:W-:-:S02]  /*4e50*/  LOP3.LUT R99, R111, 0x180, RZ, 0xfc, !PT ;  /* 0x000001806f637812 */ /* 0x000fc400078efcff */
[C---:B------:R-:W-:Y:S02]  /*4e60*/  LOP3.LUT R98, R111.reuse, 0x1a0, RZ, 0xfc, !PT ;  /* 0x000001a06f627812 */ /* 0x040fe400078efcff */
[C---:B------:R-:W-:Y:S01]  /*4e70*/  LOP3.LUT R101, R111.reuse, 0x140, RZ, 0xfc, !PT ;  /* 0x000001406f657812 */ /* 0x040fe200078efcff */
[----:B------:R-:W-:Y:S01]  /*4e80*/  IMAD.MOV.U32 R113, RZ, RZ, RZ ;  /* 0x000000ffff717224 */ /* 0x000fe200078e00ff */
[C---:B------:R-:W-:Y:S02]  /*4e90*/  LOP3.LUT R100, R111.reuse, 0x160, RZ, 0xfc, !PT ;  /* 0x000001606f647812 */ /* 0x040fe400078efcff */
[----:B------:R-:W-:Y:S02]  /*4ea0*/  LOP3.LUT R97, R111, 0x1c0, RZ, 0xfc, !PT ;  /* 0x000001c06f617812 */ /* 0x000fe400078efcff */
[----:B--2---:R-:W-:Y:S02]  /*4eb0*/  @!P0 PRMT R5, R13, 0x5410, RZ ;  /* 0x000054100d058816 */ /* 0x004fe400000000ff */
[----:B------:R-:W-:-:S02]  /*4ec0*/  MOV R13, RZ ;  /* 0x000000ff000d7202 */ /* 0x000fc40000000f00 */
[----:B---3--:R-:W-:Y:S02]  /*4ed0*/  @!P3 PRMT R13, R6, 0x5410, RZ ;  /* 0x00005410060db816 */ /* 0x008fe400000000ff */
[----:B------:R-:W-:Y:S02]  /*4ee0*/  ISETP.GE.AND P3, PT, R99, UR40, PT ;  /* 0x0000002863007c0c */ /* 0x000fe4000bf66270 */
[----:B----4-:R-:W-:Y:S02]  /*4ef0*/  @!P4 PRMT R5, R5, 0x5410, R4 ;  /* 0x000054100505c816 */ /* 0x010fe40000000004 */
[----:B------:R-:W-:Y:S02]  /*4f00*/  ISETP.GE.AND P4, PT, R98, UR40, PT ;  /* 0x0000002862007c0c */ /* 0x000fe4000bf86270 */
[----:B------:R-:W-:-:S07]  /*4f10*/  ISETP.GE.AND P0, PT, R101, UR40, PT ;  /* 0x0000002865007c0c */ /* 0x000fce000bf06270 */
[----:B------:R-:W2:Y:S01]  /*4f20*/  @!P3 LDG.E.U16 R6, desc[UR24][R2.64+0x100] ;  /* 0x000100180206b981 */ /* 0x000ea2000c1e1500 */
[----:B------:R-:W-:-:S03]  /*4f30*/  @!P2 PRMT R13, R13, 0x5410, R10 ;  /* 0x000054100d0da816 */ /* 0x000fc6000000000a */
[----:B------:R-:W3:Y:S01]  /*4f40*/  @!P4 LDG.E.U16 R10, desc[UR24][R2.64+0x140] ;  /* 0x00014018020ac981 */ /* 0x000ee2000c1e1500 */
[----:B------:R-:W-:Y:S02]  /*4f50*/  ISETP.GE.AND P2, PT, R100, UR40, PT ;  /* 0x0000002864007c0c */ /* 0x000fe4000bf46270 */
[----:B------:R-:W-:Y:S01]  /*4f60*/  @!P5 PRMT R113, R12, 0x5410, RZ ;  /* 0x000054100c71d816 */ /* 0x000fe200000000ff */
[----:B------:R-:W4:Y:S01]  /*4f70*/  @!P0 LDG.E.U16 R152, desc[UR24][R2.64+0x80] ;  /* 0x0000801802988981 */ /* 0x000f22000c1e1500 */
[----:B------:R-:W-:Y:S02]  /*4f80*/  ISETP.GE.AND P5, PT, R97, UR40, PT ;  /* 0x0000002861007c0c */ /* 0x000fe4000bfa6270 */
[----:B------:R-:W-:Y:S02]  /*4f90*/  @!P6 PRMT R113, R113, 0x5410, R96 ;  /* 0x000054107171e816 */ /* 0x000fe40000000060 */
[----:B------:R-:W-:-:S04]  /*4fa0*/  LOP3.LUT R96, R111, 0x1e0, RZ, 0xfc, !PT ;  /* 0x000001e06f607812 */ /* 0x000fc800078efcff */
[----:B------:R-:W-:Y:S01]  /*4fb0*/  ISETP.GE.AND P6, PT, R96, UR40, PT ;  /* 0x0000002860007c0c */ /* 0x000fe2000bfc6270 */
[----:B------:R-:W4:Y:S04]  /*4fc0*/  @!P2 LDG.E.U16 R4, desc[UR24][R2.64+0xc0] ;  /* 0x0000c0180204a981 */ /* 0x000f28000c1e1500 */
[----:B------:R-:W4:Y:S08]  /*4fd0*/  @!P5 LDG.E.U16 R12, desc[UR24][R2.64+0x180] ;  /* 0x00018018020cd981 */ /* 0x000f30000c1e1500 */
[----:B------:R-:W4:Y:S01]  /*4fe0*/  @!P6 LDG.E.U16 R146, desc[UR24][R2.64+0x1c0] ;  /* 0x0001c0180292e981 */ /* 0x000f22000c1e1500 */
[----:B------:R-:W-:-:S03]  /*4ff0*/  PRMT R148, R9, 0x7632, R148 ;  /* 0x0000763209947816 */ /* 0x000fc60000000094 */
[----:B------:R-:W-:Y:S01]  /*5000*/  STS.U16 [R92], R9 ;  /* 0x000000095c007388 */ /* 0x000fe20000000400 */
[----:B------:R-:W-:-:S03]  /*5010*/  PRMT R149, R7, 0x7632, R149 ;  /* 0x0000763207957816 */ /* 0x000fc60000000095 */
[----:B------:R-:W-:Y:S04]  /*5020*/  STS.U16 [R91+0x40], R148 ;  /* 0x000040945b007388 */ /* 0x000fe80000000400 */
[----:B------:R0:W-:Y:S02]  /*5030*/  STS.U16 [R90+0x80], R7 ;  /* 0x000080075a007388 */ /* 0x0001e40000000400 */
[----:B0-----:R-:W-:Y:S02]  /*5040*/  IMAD.MOV.U32 R7, RZ, RZ, RZ ;  /* 0x000000ffff077224 */ /* 0x001fe400078e00ff */
[----:B------:R-:W-:Y:S01]  /*5050*/  HFMA2 R147, -RZ, RZ, 0, 0 ;  /* 0x00000000ff937431 */ /* 0x000fe200000001ff */
[----:B------:R-:W-:Y:S01]  /*5060*/  PRMT R150, R5, 0x7632, R150 ;  /* 0x0000763205967816 */ /* 0x000fe20000000096 */
[----:B------:R-:W-:Y:S01]  /*5070*/  STS.U16 [R89+0xc0], R149 ;  /* 0x0000c09559007388 */ /* 0x000fe20000000400 */
[----:B------:R-:W-:-:S03]  /*5080*/  PRMT R151, R13, 0x7632, R151 ;  /* 0x000076320d977816 */ /* 0x000fc60000000097 */
[----:B------:R0:W-:Y:S01]  /*5090*/  STS.U16 [R88+0x100], R5 ;  /* 0x0001000558007388 */ /* 0x0001e20000000400 */
[----:B------:R-:W-:Y:S02]  /*50a0*/  PRMT R148, R113, 0x7632, R148 ;  /* 0x0000763271947816 */ /* 0x000fe40000000094 */
[----:B------:R-:W-:Y:S01]  /*50b0*/  MOV R9, RZ ;  /* 0x000000ff00097202 */ /* 0x000fe20000000f00 */
[----:B------:R-:W-:Y:S04]  /*50c0*/  STS.U16 [R87+0x140], R150 ;  /* 0x0001409657007388 */ /* 0x000fe80000000400 */
[----:B------:R-:W-:Y:S04]  /*50d0*/  STS.U16 [R86+0x180], R13 ;  /* 0x0001800d56007388 */ /* 0x000fe80000000400 */
[----:B------:R-:W-:Y:S01]  /*50e0*/  STS.U16 [R85+0x1c0], R151 ;  /* 0x0001c09755007388 */ /* 0x000fe20000000400 */
[----:B------:R-:W1:Y:S03]  /*50f0*/  S2UR UR11, SR_CgaCtaId ;  /* 0x00000000000b79c3 */ /* 0x000e660000008800 */
[----:B------:R-:W-:Y:S04]  /*5100*/  STS.U16 [R84+0x200], R113 ;  /* 0x0002007154007388 */ /* 0x000fe80000000400 */
[----:B------:R-:W-:Y:S01]  /*5110*/  STS.U16 [R83+0x240], R148 ;  /* 0x0002409453007388 */ /* 0x000fe20000000400 */
[----:B0-----:R-:W-:Y:S01]  /*5120*/  MOV R5, UR16 ;  /* 0x0000001000057c02 */ /* 0x001fe20008000f00 */
[----:B------:R-:W-:-:S02]  /*5130*/  UMOV UR15, 0x400 ;  /* 0x00000400000f7882 */ /* 0x000fc40000000000 */
[----:B-1----:R-:W-:Y:S01]  /*5140*/  ULEA UR15, UR11, UR15, 0x18 ;  /* 0x0000000f0b0f7291 */ /* 0x002fe2000f8ec0ff */
[----:B------:R-:W-:Y:S01]  /*5150*/  SHF.R.U32.HI R162, RZ, 0x5, R94 ;  /* 0x00000005ffa27819 */ /* 0x000fe2000001165e */
[----:B------:R-:W-:Y:S01]  /*5160*/  BSSY.RECONVERGENT B0, `(.L_x_2619) ;  /* 0x000005d000007945 */ /* 0x000fe20003800200 */
[----:B--2---:R-:W-:-:S04]  /*5170*/  @!P3 PRMT R7, R6, 0x5410, RZ ;  /* 0x000054100607b816 */ /* 0x004fc800000000ff */
[----:B---3--:R-:W-:Y:S02]  /*5180*/  @!P4 PRMT R7, R7, 0x5410, R10 ;  /* 0x000054100707c816 */ /* 0x008fe4000000000a */
[----:B------:R-:W0:Y:S04]  /*5190*/  SHFL.UP PT, R10, R8, 0x8, RZ ;  /* 0x05000000080a7989 */ /* 0x000e2800000e00ff */
[----:B------:R-:W1:Y:S01]  /*51a0*/  SHFL.UP PT, R6, R11, 0x8, RZ ;  /* 0x050000000b067989 */ /* 0x000e6200000e00ff */
[----:B----4-:R-:W-:Y:S02]  /*51b0*/  @!P0 PRMT R147, R152, 0x5410, RZ ;  /* 0x0000541098938816 */ /* 0x010fe400000000ff */
[----:B------:R-:W-:Y:S02]  /*51c0*/  ISETP.GE.AND P0, PT, R93, 0x8, PT ;  /* 0x000000085d00780c */ /* 0x000fe40003f06270 */
[----:B------:R-:W-:-:S02]  /*51d0*/  @!P2 PRMT R147, R147, 0x5410, R4 ;  /* 0x000054109393a816 */ /* 0x000fc40000000004 */
[----:B------:R-:W-:Y:S02]  /*51e0*/  @!P5 PRMT R9, R12, 0x5410, RZ ;  /* 0x000054100c09d816 */ /* 0x000fe400000000ff */
[----:B------:R-:W-:Y:S02]  /*51f0*/  PRMT R149, R147, 0x7632, R149 ;  /* 0x0000763293957816 */ /* 0x000fe40000000095 */
[----:B------:R-:W-:Y:S01]  /*5200*/  PRMT R12, R7, 0x7632, R12 ;  /* 0x00007632070c7816 */ /* 0x000fe2000000000c */
[----:B0-----:R-:W-:Y:S01]  /*5210*/  FFMA.FTZ R13, R11, R10, R8 ;  /* 0x0000000a0b0d7223 */ /* 0x001fe20000010008 */
[--C-:B------:R-:W-:Y:S01]  /*5220*/  @!P6 PRMT R9, R9, 0x5410, R146.reuse ;  /* 0x000054100909e816 */ /* 0x100fe20000000092 */
[----:B------:R-:W-:Y:S02]  /*5230*/  STS.U16 [R82+0x280], R147 ;  /* 0x0002809352007388 */ /* 0x000fe40000000400 */
[----:B-1----:R-:W-:Y:S01]  /*5240*/  @P0 FMUL.FTZ R11, R11, R6 ;  /* 0x000000060b0b0220 */ /* 0x002fe20000410000 */
[----:B------:R-:W-:Y:S01]  /*5250*/  FSEL R10, R8, R13, !P0 ;  /* 0x0000000d080a7208 */ /* 0x000fe20004000000 */
[----:B------:R-:W-:Y:S01]  /*5260*/  STS.U16 [R81+0x2c0], R149 ;  /* 0x0002c09551007388 */ /* 0x000fe20000000400 */
[----:B------:R-:W-:-:S03]  /*5270*/  PRMT R146, R9, 0x7632, R146 ;  /* 0x0000763209927816 */ /* 0x000fc60000000092 */
[----:B------:R-:W-:Y:S04]  /*5280*/  STS.U16 [R80+0x300], R7 ;  /* 0x0003000750007388 */ /* 0x000fe80000000400 */
[----:B------:R0:W-:Y:S04]  /*5290*/  STS.U16 [R79+0x340], R12 ;  /* 0x0003400c4f007388 */ /* 0x0001e80000000400 */
[----:B------:R-:W-:Y:S04]  /*52a0*/  STS.U16 [R78+0x380], R9 ;  /* 0x000380094e007388 */ /* 0x000fe80000000400 */
[----:B------:R-:W1:Y:S04]  /*52b0*/  SHFL.UP PT, R6, R11, 0x10, RZ ;  /* 0x060000000b067989 */ /* 0x000e6800000e00ff */
[----:B------:R-:W2:Y:S01]  /*52c0*/  SHFL.UP PT, R9, R10, 0x10, RZ ;  /* 0x060000000a097989 */ /* 0x000ea200000e00ff */
[----:B------:R-:W-:-:S02]  /*52d0*/  ISETP.NE.AND P2, PT, R93, 0x1f, PT ;  /* 0x0000001f5d00780c */ /* 0x000fc40003f45270 */
[----:B------:R-:W-:Y:S01]  /*52e0*/  LOP3.LUT P0, RZ, R94, 0x1f, RZ, 0xc0, !PT ;  /* 0x0000001f5eff7812 */ /* 0x000fe2000780c0ff */
[----:B------:R-:W-:Y:S01]  /*52f0*/  IMAD.U32 R4, RZ, RZ, UR19 ;  /* 0x00000013ff047e24 */ /* 0x000fe2000f8e00ff */
[----:B------:R-:W-:Y:S01]  /*5300*/  STS.U16 [R77+0x3c0], R146 ;  /* 0x0003c0924d007388 */ /* 0x000fe20000000400 */
[----:B------:R-:W-:Y:S01]  /*5310*/  NOP ;  /* 0x0000000000007918 */ /* 0x000fe20000000000 */
[----:B------:R-:W-:Y:S02]  /*5320*/  ISETP.EQ.OR P0, PT, RZ, UR6, P0 ;  /* 0x00000006ff007c0c */ /* 0x000fe40008702670 */
[----:B------:R3:W5:Y:S01]  /*5330*/  LDG.E R113, desc[UR24][R4.64] ;  /* 0x0000001804717981 */ /* 0x000762000c1e1900 */
[----:B0-----:R-:W-:Y:S02]  /*5340*/  IMAD.MOV.U32 R12, RZ, RZ, 0x3f800000 ;  /* 0x3f800000ff0c7424 */ /* 0x001fe400078e00ff */
[----:B------:R-:W-:Y:S01]  /*5350*/  HFMA2 R13, -RZ, RZ, 0, 0 ;  /* 0x00000000ff0d7431 */ /* 0x000fe200000001ff */
[----:B------:R-:W-:Y:S01]  /*5360*/  LDS.U16 R146, [R76] ;  /* 0x000000004c927984 */ /* 0x000fe20000000400 */
[----:B-1----:R-:W-:-:S03]  /*5370*/  FMUL.FTZ R8, R11, R6 ;  /* 0x000000060b087220 */ /* 0x002fc60000410000 */
[----:B------:R-:W-:Y:S01]  /*5380*/  LDS.U16 R147, [R75+0x2] ;  /* 0x000002004b937984 */ /* 0x000fe20000000400 */
[----:B---3--:R-:W-:Y:S01]  /*5390*/  @!P2 SHF.R.U32.HI R4, RZ, 0x2, R94 ;  /* 0x00000002ff04a819 */ /* 0x008fe2000001165e */
[----:B--2---:R-:W-:Y:S02]  /*53a0*/  FFMA.FTZ R9, R11, R9, R10 ;  /* 0x000000090b097223 */ /* 0x004fe4000001000a */
[----:B------:R-:W-:Y:S01]  /*53b0*/  LDS.U16 R148, [R74+0x4] ;  /* 0x000004004a947984 */ /* 0x000fe20000000400 */
[----:B------:R-:W-:-:S03]  /*53c0*/  @!P2 LOP3.LUT R164, R4, 0xf8, RZ, 0xc0, !PT ;  /* 0x000000f804a4a812 */ /* 0x000fc600078ec0ff */
[----:B------:R-:W-:Y:S04]  /*53d0*/  LDS.U16 R149, [R73+0x6] ;  /* 0x0000060049957984 */ /* 0x000fe80000000400 */
[----:B------:R-:W-:Y:S04]  /*53e0*/  LDS.U16 R150, [R72+0x8] ;  /* 0x0000080048967984 */ /* 0x000fe80000000400 */
[----:B------:R-:W-:Y:S04]  /*53f0*/  LDS.U16 R151, [R71+0xa] ;  /* 0x00000a0047977984 */ /* 0x000fe80000000400 */
[----:B------:R-:W-:Y:S04]  /*5400*/  LDS.U16 R152, [R70+0xc] ;  /* 0x00000c0046987984 */ /* 0x000fe80000000400 */
[----:B------:R-:W-:Y:S04]  /*5410*/  LDS.U16 R153, [R69+0xe] ;  /* 0x00000e0045997984 */ /* 0x000fe80000000400 */
[----:B------:R-:W-:Y:S04]  /*5420*/  LDS.U16 R154, [R68+0x10] ;  /* 0x00001000449a7984 */ /* 0x000fe80000000400 */
[----:B------:R-:W-:Y:S04]  /*5430*/  @!P0 LDS.64 R12, [UR9] ;  /* 0x00000009ff0c8984 */ /* 0x000fe80008000a00 */
[----:B------:R-:W-:Y:S04]  /*5440*/  LDS.U16 R155, [R67+0x12] ;  /* 0x00001200439b7984 */ /* 0x000fe80000000400 */
[----:B------:R-:W-:Y:S04]  /*5450*/  LDS.U16 R156, [R66+0x14] ;  /* 0x00001400429c7984 */ /* 0x000fe80000000400 */
[----:B------:R-:W-:Y:S04]  /*5460*/  LDS.U16 R157, [R65+0x16] ;  /* 0x00001600419d7984 */ /* 0x000fe80000000400 */
[----:B------:R-:W-:Y:S04]  /*5470*/  LDS.U16 R158, [R64+0x18] ;  /* 0x00001800409e7984 */ /* 0x000fe80000000400 */
[----:B------:R-:W-:Y:S04]  /*5480*/  LDS.U16 R159, [R63+0x1a] ;  /* 0x00001a003f9f7984 */ /* 0x000fe80000000400 */
[----:B------:R-:W-:Y:S04]  /*5490*/  LDS.U16 R160, [R62+0x1c] ;  /* 0x00001c003ea07984 */ /* 0x000fe80000000400 */
[----:B------:R-:W-:Y:S04]  /*54a0*/  LDS.U16 R161, [R61+0x1e] ;  /* 0x00001e003da17984 */ /* 0x000fe80000000400 */
[----:B------:R-:W-:Y:S01]  /*54b0*/  @!P2 STS.64 [R164+UR15+0x1090], R8 ;  /* 0x00109008a400a988 */ /* 0x000fe20008000a0f */
[----:B------:R-:W-:Y:S01]  /*54c0*/  BAR.SYNC.DEFER_BLOCKING 0x0 ;  /* 0x0000000000007b1d */ /* 0x000fe20000010000 */
[----:B------:R-:W-:-:S02]  /*54d0*/  ISETP.GE.AND P0, PT, R93, 0x10, PT ;  /* 0x000000105d00780c */ /* 0x000fc40003f06270 */
[C---:B------:R-:W-:Y:S02]  /*54e0*/  ISETP.NE.AND P2, PT, R162.reuse, 0x3, PT ;  /* 0x00000003a200780c */ /* 0x040fe40003f45270 */
[C---:B------:R-:W-:Y:S02]  /*54f0*/  ISETP.NE.AND P4, PT, R162.reuse, 0x1, PT ;  /* 0x00000001a200780c */ /* 0x040fe40003f85270 */
[----:B------:R-:W-:Y:S02]  /*5500*/  ISETP.NE.AND P3, PT, R162, 0x2, PT ;  /* 0x00000002a200780c */ /* 0x000fe40003f65270 */
[----:B------:R-:W-:Y:S02]  /*5510*/  FSEL R162, R11, R8, !P0 ;  /* 0x000000080ba27208 */ /* 0x000fe40004000000 */
[----:B------:R-:W-:Y:S01]  /*5520*/  FSEL R163, R10, R9, !P0 ;  /* 0x000000090aa37208 */ /* 0x000fe20004000000 */
[----:B------:R-:W0:Y:S04]  /*5530*/  LDS.128 R4, [UR15+0x1090] ;  /* 0x0010900fff047984 */ /* 0x000e280008000c00 */
[----:B------:R-:W1:Y:S04]  /*5540*/  LDS.128 R8, [UR15+0x10a0] ;  /* 0x0010a00fff087984 */ /* 0x000e680008000c00 */
[----:B------:R-:W-:Y:S04]  /*5550*/  SHFL.UP PT, R162, R162, 0x1, RZ ;  /* 0x04200000a2a27989 */ /* 0x000fe800000e00ff */
[----:B------:R-:W2:Y:S01]  /*5560*/  SHFL.UP PT, R163, R163, 0x1, RZ ;  /* 0x04200000a3a37989 */ /* 0x000ea200000e00ff */
[----:B------:R-:W-:Y:S01]  /*5570*/  ISETP.GE.U32.AND P0, PT, R94, 0x20, PT ;  /* 0x000000205e00780c */ /* 0x000fe20003f06070 */
[CC--:B0-----:R-:W-:Y:S01]  /*5580*/  FFMA.FTZ R164, R5.reuse, R6.reuse, R7 ;  /* 0x0000000605a47223 */ /* 0x0c1fe20000010007 */
[C---:B------:R-:W-:Y:S01]  /*5590*/  FSEL R95, R4.reuse, R95, !P4 ;  /* 0x0000005f045f7208 */ /* 0x040fe20006000000 */
[----:B------:R-:W-:Y:S01]  /*55a0*/  FMUL.FTZ R4, R4, R6 ;  /* 0x0000000604047220 */ /* 0x000fe20000410000 */
[----:B------:R-:W-:Y:S01]  /*55b0*/  FSEL R112, R5, R112, !P4 ;  /* 0x0000007005707208 */ /* 0x000fe20006000000 */
[----:B-1----:R-:W-:-:S02]  /*55c0*/  FFMA.FTZ R9, R164, R8, R9 ;  /* 0x00000008a4097223 */ /* 0x002fc40000010009 */
[----:B------:R-:W-:Y:S01]  /*55d0*/  FMUL.FTZ R8, R4, R8 ;  /* 0x0000000804087220 */ /* 0x000fe20000410000 */
[----:B------:R-:W-:Y:S02]  /*55e0*/  FSEL R112, R164, R112, !P3 ;  /* 0x00000070a4707208 */ /* 0x000fe40005800000 */
[----:B------:R-:W-:Y:S02]  /*55f0*/  FSEL R95, R4, R95, !P3 ;  /* 0x0000005f045f7208 */ /* 0x000fe40005800000 */
[----:B------:R-:W-:Y:S02]  /*5600*/  FSEL R112, R9, R112, !P2 ;  /* 0x0000007009707208 */ /* 0x000fe40005000000 */
[----:B------:R-:W-:Y:S02]  /*5610*/  FSEL R95, R8, R95, !P2 ;  /* 0x0000005f085f7208 */ /* 0x000fe40005000000 */
[----:B------:R-:W-:Y:S01]  /*5620*/  @P0 ISETP.NE.AND P2, PT, R93, RZ, PT ;  /* 0x000000ff5d00020c */ /* 0x000fe20003f45270 */
[----:B--2---:R-:W-:-:S02]  /*5630*/  @P0 FFMA.FTZ R5, R162, R112, R163 ;  /* 0x00000070a2050223 */ /* 0x004fc400000100a3 */
[----:B------:R-:W-:Y:S01]  /*5640*/  @P0 FMUL.FTZ R4, R162, R95 ;  /* 0x0000005fa2040220 */ /* 0x000fe20000410000 */
[C---:B------:R-:W-:Y:S01]  /*5650*/  FFMA.FTZ R11, R10.reuse, R9, R11 ;  /* 0x000000090a0b7223 */ /* 0x040fe2000001000b */
[----:B------:R-:W-:Y:S01]  /*5660*/  FMUL.FTZ R8, R10, R8 ;  /* 0x000000080a087220 */ /* 0x000fe20000410000 */
[----:B------:R-:W-:Y:S01]  /*5670*/  @P0 FSEL R163, R112, R5, !P2 ;  /* 0x0000000570a30208 */ /* 0x000fe20005000000 */
[----:B------:R-:W-:Y:S01]  /*5680*/  @P0 IMAD.MOV.U32 R5, RZ, RZ, R13 ;  /* 0x000000ffff050224 */ /* 0x000fe200078e000d */
[----:B------:R-:W-:Y:S02]  /*5690*/  @P0 FSEL R162, R95, R4, !P2 ;  /* 0x000000045fa20208 */ /* 0x000fe40005000000 */
[----:B------:R-:W-:Y:S02]  /*56a0*/  ISETP.NE.AND P3, PT, R94, RZ, PT ;  /* 0x000000ff5e00720c */ /* 0x000fe40003f65270 */
[----:B------:R-:W-:Y:S01]  /*56b0*/  @P0 MOV R4, R12 ;  /* 0x0000000c00040202 */ /* 0x000fe20000000f00 */
[----:B------:R-:W-:Y:S10]  /*56c0*/  @P0 BRA `(.L_x_2620) ;  /* 0x0000000000180947 */ /* 0x000ff40003800000 */
[----:B------:R-:W-:Y:S01]  /*56d0*/  ISETP.NE.AND P0, PT, R93, RZ, PT ;  /* 0x000000ff5d00720c */ /* 0x000fe20003f05270 */
[C---:B------:R-:W-:Y:S01]  /*56e0*/  FMUL.FTZ R4, R8.reuse, R12 ;  /* 0x0000000c08047220 */ /* 0x040fe20000410000 */
[----:B------:R-:W-:-:S11]  /*56f0*/  FFMA.FTZ R5, R8, R13, R11 ;  /* 0x0000000d08057223 */ /* 0x000fd6000001000b */
[----:B------:R0:W-:Y:S01]  /*5700*/  @!P0 STS.64 [UR15+0x10b8], R12 ;  /* 0x0010b80cff008988 */ /* 0x0001e20008000a0f */
[----:B------:R-:W-:Y:S01]  /*5710*/  @!P0 MOV R162, R12 ;  /* 0x0000000c00a28202 */ /* 0x000fe20000000f00 */
[----:B------:R-:W-:-:S07]  /*5720*/  @!P0 IMAD.MOV.U32 R163, RZ, RZ, R13 ;  /* 0x000000ffffa38224 */ /* 0x000fce00078e000d */
.L_x_2620:
[----:B------:R-:W-:Y:S05]  /*5730*/  BSYNC.RECONVERGENT B0 ;  /* 0x0000000000007941 */ /* 0x000fea0003800200 */
.L_x_2619:
[----:B------:R-:W-:Y:S01]  /*5740*/  BAR.SYNC.DEFER_BLOCKING 0x0 ;  /* 0x0000000000007b1d */ /* 0x000fe20000010000 */
[----:B------:R-:W-:Y:S01]  /*5750*/  ISETP.NE.AND P0, PT, R94, RZ, PT ;  /* 0x000000ff5e00720c */ /* 0x000fe20003f05270 */
[----:B------:R-:W-:Y:S02]  /*5760*/  HADD2.F32 R146, -RZ, R146.H0_H0 ;  /* 0x20000092ff927230 */ /* 0x000fe40000004100 */
[----:B------:R-:W-:Y:S02]  /*5770*/  HADD2.F32 R8, -RZ, R147.H0_H0 ;  /* 0x20000093ff087230 */ /* 0x000fe40000004100 */
[----:B------:R-:W-:Y:S01]  /*5780*/  BSSY.RECONVERGENT B0, `(.L_x_2621) ;  /* 0x000002b000007945 */ /* 0x000fe20003800200 */
[----:B------:R-:W-:Y:S02]  /*5790*/  HADD2.F32 R148, -RZ, R148.H0_H0 ;  /* 0x20000094ff947230 */ /* 0x000fe40000004100 */
[----:B------:R-:W-:Y:S02]  /*57a0*/  HADD2.F32 R10, -RZ, R149.H0_H0 ;  /* 0x20000095ff0a7230 */ /* 0x000fe40000004100 */
[----:B------:R-:W-:-:S02]  /*57b0*/  HADD2.F32 R150, -RZ, R150.H0_H0 ;  /* 0x20000096ff967230 */ /* 0x000fc40000004100 */
[----:B0-----:R-:W-:Y:S02]  /*57c0*/  HADD2.F32 R12, -RZ, R151.H0_H0 ;  /* 0x20000097ff0c7230 */ /* 0x001fe40000004100 */
[----:B------:R-:W-:Y:S02]  /*57d0*/  HADD2.F32 R152, -RZ, R152.H0_H0 ;  /* 0x20000098ff987230 */ /* 0x000fe40000004100 */
[----:B------:R-:W-:Y:S02]  /*57e0*/  HADD2.F32 R154, -RZ, R154.H0_H0 ;  /* 0x2000009aff9a7230 */ /* 0x000fe40000004100 */
[----:B------:R-:W-:Y:S02]  /*57f0*/  HADD2.F32 R156, -RZ, R156.H0_H0 ;  /* 0x2000009cff9c7230 */ /* 0x000fe40000004100 */
[----:B------:R-:W-:Y:S02]  /*5800*/  HADD2.F32 R158, -RZ, R158.H0_H0 ;  /* 0x2000009eff9e7230 */ /* 0x000fe40000004100 */
[----:B------:R-:W-:Y:S01]  /*5810*/  HADD2.F32 R160, -RZ, R160.H0_H0 ;  /* 0x200000a0ffa07230 */ /* 0x000fe20000004100 */
[----:B------:R-:W0:Y:S02]  /*5820*/  @P3 LDS R6, [UR15+0x10bc] ;  /* 0x0010bc0fff063984 */ /* 0x000e240008000800 */
[----:B0-----:R-:W-:-:S04]  /*5830*/  @P3 FFMA.FTZ R163, R6, R162, R163 ;  /* 0x000000a206a33223 */ /* 0x001fc800000100a3 */
[----:B------:R-:W-:-:S04]  /*5840*/  FFMA.FTZ R145, R145, R163, R144 ;  /* 0x000000a391917223 */ /* 0x000fc80000010090 */
[----:B------:R-:W-:-:S04]  /*5850*/  FFMA.FTZ R142, R143, R145, R142 ;  /* 0x000000918f8e7223 */ /* 0x000fc8000001008e */
[----:B------:R-:W-:-:S04]  /*5860*/  FFMA.FTZ R141, R141, R142, R140 ;  /* 0x0000008e8d8d7223 */ /* 0x000fc8000001008c */
[----:B------:R-:W-:-:S04]  /*5870*/  FFMA.FTZ R138, R139, R141, R138 ;  /* 0x0000008d8b8a7223 */ /* 0x000fc8000001008a */
[----:B------:R-:W-:-:S04]  /*5880*/  FFMA.FTZ R137, R137, R138, R136 ;  /* 0x0000008a89897223 */ /* 0x000fc80000010088 */
[----:B------:R-:W-:-:S04]  /*5890*/  FFMA.FTZ R134, R135, R137, R134 ;  /* 0x0000008987867223 */ /* 0x000fc80000010086 */
[----:B------:R-:W-:Y:S01]  /*58a0*/  FFMA.FTZ R133, R133, R134, R132 ;  /* 0x0000008685857223 */ /* 0x000fe20000010084 */
[----:B------:R-:W-:-:S03]  /*58b0*/  HADD2.F32 R132, -RZ, R161.H0_H0 ;  /* 0x200000a1ff847230 */ /* 0x000fc60000004100 */
        /* <DEDUP_REMOVED lines=12> */
[----:B------:R-:W-:Y:S01]  /*5980*/  FFMA.FTZ R114, R114, R117, R115 ;  /* 0x0000007572727223 */ /* 0x000fe20000010073 */
[----:B------:R-:W-:Y:S06]  /*5990*/  @P0 BRA `(.L_x_2622) ;  /* 0x0000000000240947 */ /* 0x000fec0003800000 */
[----:B------:R-:W-:Y:S01]  /*59a0*/  USHF.R.S32.HI UR11, URZ, 0x1f, UR8 ;  /* 0x0000001fff0b7899 */ /* 0x000fe20008011408 */
[----:B------:R0:W-:Y:S01]  /*59b0*/  STS.64 [UR9], R4 ;  /* 0x00000004ff007988 */ /* 0x0001e20008000a09 */
[----:B------:R-:W-:-:S04]  /*59c0*/  UIADD3 UR21, UP0, UPT, UR20, UR8, URZ ;  /* 0x0000000814157290 */ /* 0x000fc8000ff1e0ff */
[----:B------:R-:W-:Y:S02]  /*59d0*/  ULEA.HI.X.SX32 UR11, UR20, UR11, 0x1, UP0 ;  /* 0x0000000b140b7291 */ /* 0x000fe400080f0eff */
[----:B------:R-:W-:-:S04]  /*59e0*/  ULEA UR36, UP0, UR21, UR38, 0x3 ;  /* 0x0000002615247291 */ /* 0x000fc8000f8018ff */
[----:B------:R-:W-:Y:S02]  /*59f0*/  ULEA.HI.X UR37, UR21, UR39, UR11, 0x3, UP0 ;  /* 0x0000002715257291 */ /* 0x000fe400080f1c0b */
[----:B------:R-:W-:-:S04]  /*5a00*/  MOV R6, UR36 ;  /* 0x0000002400067c02 */ /* 0x000fc80008000f00 */
[----:B------:R-:W-:-:S05]  /*5a10*/  MOV R7, UR37 ;  /* 0x0000002500077c02 */ /* 0x000fca0008000f00 */
[----:B------:R0:W-:Y:S02]  /*5a20*/  STG.E.64 desc[UR24][R6.64], R4 ;  /* 0x0000000406007986 */ /* 0x0001e4000c101b18 */
.L_x_2622:
[----:B------:R-:W-:Y:S05]  /*5a30*/  BSYNC.RECONVERGENT B0 ;  /* 0x0000000000007941 */ /* 0x000fea0003800200 */
.L_x_2621:
[----:B------:R-:W-:Y:S01]  /*5a40*/  ULEA UR17, UP0, UR26, UR17, 0x2 ;  /* 0x000000111a117291 */ /* 0x000fe2000f8010ff */
[----:B0-----:R-:W-:Y:S01]  /*5a50*/  IMAD.U32 R5, RZ, RZ, UR28 ;  /* 0x0000001cff057e24 */ /* 0x001fe2000f8e00ff */
[----:B------:R-:W-:Y:S01]  /*5a60*/  UIADD3 UR10, UPT, UPT, UR10, 0x1, URZ ;  /* 0x000000010a0a7890 */ /* 0x000fe2000fffe0ff */
[-C--:B-----5:R-:W-:Y:S01]  /*5a70*/  FMUL.FTZ R146, R146, R113.reuse ;  /* 0x0000007192927220 */ /* 0x0a0fe20000410000 */
[----:B------:R-:W-:Y:S01]  /*5a80*/  UIADD3.X UR18, UPT, UPT, UR18, UR30, URZ, UP0, !UPT ;  /* 0x0000001e12127290 */ /* 0x000fe200087fe4ff */
[-C--:B------:R-:W-:Y:S01]  /*5a90*/  FMUL.FTZ R8, R8, R113.reuse ;  /* 0x0000007108087220 */ /* 0x080fe20000410000 */
[----:B------:R-:W-:Y:S01]  /*5aa0*/  UISETP.NE.AND UP0, UPT, UR10, URZ, UPT ;  /* 0x000000ff0a00728c */ /* 0x000fe2000bf05270 */
        /* <DEDUP_REMOVED lines=14> */
[----:B------:R-:W-:Y:S01]  /*5b90*/  LEA R6, P0, R5, R2, 0x1 ;  /* 0x0000000205067211 */ /* 0x000fe200078008ff */
[----:B------:R-:W-:Y:S01]  /*5ba0*/  ULEA UR19, UP1, UR22, UR19, 0x2 ;  /* 0x0000001316137291 */ /* 0x000fe2000f8210ff */
[----:B------:R-:W-:Y:S01]  /*5bb0*/  FFMA.FTZ R44, R145, R146, R44 ;  /* 0x00000092912c7223 */ /* 0x000fe2000001002c */
        /* <DEDUP_REMOVED lines=15> */
[----:B------:R-:W-:Y:S01]  /*5cb0*/  IADD3.X R7, PT, PT, R3, UR29, RZ, P0, !PT ;  /* 0x0000001d03077c10 */ /* 0x000fe200087fe4ff */
[----:B------:R-:W-:-:S02]  /*5cc0*/  UIADD3 UR8, UPT, UPT, UR8, 0x1, URZ ;  /* 0x0000000108087890 */ /* 0x000fc4000fffe0ff */
[----:B------:R-:W-:Y:S02]  /*5cd0*/  UIADD3 UR9, UPT, UPT, UR9, 0x8, URZ ;  /* 0x0000000809097890 */ /* 0x000fe4000fffe0ff */
[----:B------:R-:W-:Y:S01]  /*5ce0*/  UIADD3.X UR16, UPT, UPT, UR16, UR27, URZ, UP1, !UPT ;  /* 0x0000001b10107290 */ /* 0x000fe20008ffe4ff */
[----:B------:R-:W-:Y:S11]  /*5cf0*/  BRA.U UP0, `(.L_x_2623) ;  /* 0xffffffe500687547 */ /* 0x000ff6000b83ffff */
.L_x_2618:
[----:B------:R-:W-:Y:S01]  /*5d00*/  ISETP.NE.AND P0, PT, R94, RZ, PT ;  /* 0x000000ff5e00720c */ /* 0x000fe20003f05270 */
[----:B------:R-:W-:Y:S01]  /*5d10*/  BAR.SYNC.DEFER_BLOCKING 0x0 ;  /* 0x0000000000007b1d */ /* 0x000fe20000010000 */
[----:B------:R-:W-:Y:S01]  /*5d20*/  F2FP.F16.F32.PACK_AB R43, R43, R44 ;  /* 0x0000002c2b2b723e */ /* 0x000fe200000000ff */
[----:B------:R-:W-:Y:S01]  /*5d30*/  USHF.L.U32 UR10, UR6, 0xb, URZ ;  /* 0x0000000b060a7899 */ /* 0x000fe200080006ff */
[----:B------:R-:W-:Y:S01]  /*5d40*/  F2FP.F16.F32.PACK_AB R41, R41, R42 ;  /* 0x0000002a2929723e */ /* 0x000fe200000000ff */
[----:B------:R-:W-:Y:S01]  /*5d50*/  UIADD3 UR31, UP0, UPT, UR31, 0x1000, URZ ;  /* 0x000010001f1f7890 */ /* 0x000fe2000ff1e0ff */
[----:B------:R-:W-:Y:S01]  /*5d60*/  F2FP.F16.F32.PACK_AB R39, R39, R40 ;  /* 0x000000282727723e */ /* 0x000fe200000000ff */
[----:B------:R-:W0:Y:S01]  /*5d70*/  LDCU.64 UR8, c[0x0][0x478] ;  /* 0x00008f00ff0877ac */ /* 0x000e220008000a00 */
[----:B------:R-:W-:Y:S02]  /*5d80*/  PRMT R2, R43, 0x7632, R2 ;  /* 0x000076322b027816 */ /* 0x000fe40000000002 */
[----:B------:R-:W-:Y:S01]  /*5d90*/  PRMT R3, R41, 0x7632, R3 ;  /* 0x0000763229037816 */ /* 0x000fe20000000003 */
[----:B------:R-:W-:Y:S01]  /*5da0*/  UIADD3 UR6, UPT, UPT, UR6, 0x1, URZ ;  /* 0x0000000106067890 */ /* 0x000fe2000fffe0ff */
[----:B------:R-:W-:Y:S01]  /*5db0*/  F2FP.F16.F32.PACK_AB R37, R37, R38 ;  /* 0x000000262525723e */ /* 0x000fe200000000ff */
[----:B------:R-:W1:Y:S01]  /*5dc0*/  @!P0 LDC R0, c[0x0][0x388] ;  /* 0x0000e200ff008b82 */ /* 0x000e620000000800 */
[----:B------:R-:W-:Y:S01]  /*5dd0*/  PRMT R4, R39, 0x7632, R4 ;  /* 0x0000763227047816 */ /* 0x000fe20000000004 */
[----:B------:R-:W-:Y:S01]  /*5de0*/  UIADD3.X UR32, UPT, UPT, URZ, UR32, URZ, UP0, !UPT ;  /* 0x00000020ff207290 */ /* 0x000fe200087fe4ff */
[----:B------:R-:W-:Y:S01]  /*5df0*/  F2FP.F16.F32.PACK_AB R35, R35, R36 ;  /* 0x000000242323723e */ /* 0x000fe200000000ff */
[----:B------:R-:W-:Y:S01]  /*5e00*/  UIADD3 UR33, UP1, UPT, UR33, 0x1000, URZ ;  /* 0x0000100021217890 */ /* 0x000fe2000ff3e0ff */
[----:B------:R-:W-:Y:S01]  /*5e10*/  F2FP.F16.F32.PACK_AB R33, R33, R34 ;  /* 0x000000222121723e */ /* 0x000fe200000000ff */
[----:B------:R-:W-:Y:S01]  /*5e20*/  UIADD3 UR14, UP2, UPT, UR14, 0x1000, URZ ;  /* 0x000010000e0e7890 */ /* 0x000fe2000ff5e0ff */
[----:B------:R-:W-:Y:S01]  /*5e30*/  PRMT R5, R35, 0x7632, R5 ;  /* 0x0000763223057816 */ /* 0x000fe20000000005 */
[----:B------:R-:W-:Y:S01]  /*5e40*/  UIADD3.X UR34, UPT, UPT, URZ, UR34, URZ, UP1, !UPT ;  /* 0x00000022ff227290 */ /* 0x000fe20008ffe4ff */
[----:B------:R-:W-:Y:S01]  /*5e50*/  F2FP.F16.F32.PACK_AB R31, R31, R32 ;  /* 0x000000201f1f723e */ /* 0x000fe200000000ff */
[----:B------:R-:W-:Y:S01]  /*5e60*/  UIADD3.X UR35, UPT, UPT, URZ, UR35, URZ, UP2, !UPT ;  /* 0x00000023ff237290 */ /* 0x000fe200097fe4ff */
[----:B------:R-:W-:Y:S01]  /*5e70*/  F2FP.F16.F32.PACK_AB R29, R29, R30 ;  /* 0x0000001e1d1d723e */ /* 0x000fe200000000ff */
[----:B------:R-:W-:Y:S04]  /*5e80*/  STS.U16 [R76], R43 ;  /* 0x0000002b4c007388 */ /* 0x000fe80000000400 */
[----:B------:R2:W-:Y:S04]  /*5e90*/  STS.U16 [R75+0x2], R2 ;  /* 0x000002024b007388 */ /* 0x0005e80000000400 */
[----:B------:R-:W-:Y:S04]  /*5ea0*/  STS.U16 [R74+0x4], R41 ;  /* 0x000004294a007388 */ /* 0x000fe80000000400 */
[----:B------:R3:W-:Y:S01]  /*5eb0*/  STS.U16 [R73+0x6], R3 ;  /* 0x0000060349007388 */ /* 0x0007e20000000400 */
[----:B-1----:R-:W-:-:S02]  /*5ec0*/  @!P0 IADD3 R0, PT, PT, R0, -UR10, RZ ;  /* 0x8000000a00008c10 */ /* 0x002fc4000fffe0ff */
[----:B--2---:R-:W-:Y:S01]  /*5ed0*/  PRMT R2, R37, 0x7632, R2 ;  /* 0x0000763225027816 */ /* 0x004fe20000000002 */
[----:B------:R-:W-:Y:S04]  /*5ee0*/  STS.U16 [R72+0x8], R39 ;  /* 0x0000082748007388 */ /* 0x000fe80000000400 */
[----:B------:R1:W-:Y:S01]  /*5ef0*/  STS.U16 [R71+0xa], R4 ;  /* 0x00000a0447007388 */ /* 0x0003e20000000400 */
[----:B---3--:R-:W-:-:S03]  /*5f00*/  PRMT R3, R33, 0x7632, R3 ;  /* 0x0000763221037816 */ /* 0x008fc60000000003 */
[----:B------:R-:W-:Y:S04]  /*5f10*/  STS.U16 [R70+0xc], R37 ;  /* 0x00000c2546007388 */ /* 0x000fe80000000400 */
[----:B------:R2:W-:Y:S01]  /*5f20*/  STS.U16 [R69+0xe], R2 ;  /* 0x00000e0245007388 */ /* 0x0005e20000000400 */
[----:B-1----:R-:W-:-:S03]  /*5f30*/  PRMT R4, R31, 0x7632, R4 ;  /* 0x000076321f047816 */ /* 0x002fc60000000004 */
        /* <DEDUP_REMOVED lines=31> */
[C---:B0-----:R-:W-:Y:S01]  /*6130*/  LEA R2, P3, R3.reuse, UR8, 0x1 ;  /* 0x0000000803027c11 */ /* 0x041fe2000f8608ff */
[----:B------:R-:W0:Y:S03]  /*6140*/  LDCU UR8, c[0x0][0x394] ;  /* 0x00007280ff0877ac */ /* 0x000e260008000800 */
[----:B------:R-:W-:Y:S01]  /*6150*/  LEA.HI.X R3, R3, UR9, R6, 0x1, P3 ;  /* 0x0000000903037c11 */ /* 0x000fe200098f0c06 */
[----:B------:R-:W1:Y:S01]  /*6160*/  LDS R4, [UR15+0x1080] ;  /* 0x0010800fff047984 */ /* 0x000e620008000800 */
[----:B0-----:R-:W-:Y:S01]  /*6170*/  UISETP.NE.AND UP0, UPT, UR6, UR8, UPT ;  /* 0x000000080600728c */ /* 0x001fe2000bf05270 */
[-C--:B-1----:R-:W-:Y:S02]  /*6180*/  ISETP.GE.AND P2, PT, R110, R4.reuse, PT ;  /* 0x000000046e00720c */ /* 0x082fe40003f46270 */
        /* <DEDUP_REMOVED lines=33> */
.L_x_2625:
        /* <DEDUP_REMOVED lines=14> */
.L_x_5080:


//--------------------- .text._Z25selective_scan_fwd_kernelI32Selective_Scan_fwd_kernel_traitsILi128ELi16ELi1ELb0ELb0ELb1ELb1EN3c104HalfEfEEv13SSMParamsBase --------------------------
	.section	.text._Z25selective_scan_fwd_kernelI32Selective_Scan_fwd_kernel_traitsILi128ELi16ELi1ELb0ELb0ELb1ELb1EN3c104HalfEfEEv13SSMParamsBase,"ax",@progbits
	.align	128
        .global         _Z25selective_scan_fwd_kernelI32Selective_Scan_fwd_kernel_traitsILi128ELi16ELi1ELb0ELb0ELb1ELb1EN3c104HalfEfEEv13SSMParamsBase
        .type           _Z25selective_scan_fwd_kernelI32Selective_Scan_fwd_kernel_traitsILi128ELi16ELi1ELb0ELb0ELb1ELb1EN3c104HalfEfEEv13SSMParamsBase,@function
        .size           _Z25selective_scan_fwd_kernelI32Selective_Scan_fwd_kernel_traitsILi128ELi16ELi1ELb0ELb0ELb1ELb1EN3c104HalfEfEEv13SSMParamsBase,(.L_x_5081 - _Z25selective_scan_fwd_kernelI32Selective_Scan_fwd_kernel_traitsILi128ELi16ELi1ELb0ELb0ELb1ELb1EN3c104HalfEfEEv13SSMParamsBase)
        .other          _Z25selective_scan_fwd_kernelI32Selective_Scan_fwd_kernel_traitsILi128ELi16ELi1ELb0ELb0ELb1ELb1EN3c104HalfEfEEv13SSMParamsBase,@"STO_CUDA_ENTRY STV_DEFAULT"
_Z25selective_scan_fwd_kernelI32Selective_Scan_fwd_kernel_traitsILi128ELi16ELi1ELb0ELb0ELb1ELb1EN3c104HalfEfEEv13SSMParamsBase:
.text._Z25selective_scan_fwd_kernelI32Selective_Scan_fwd_kernel_traitsILi128ELi16ELi1ELb0ELb0ELb1ELb1EN3c104HalfEfEEv13SSMParamsBase:
[----:B------:R-:W-:Y:S01]  /*0000*/  LDC R1, c[0x0][0x37c] ;  /* 0x0000df00ff017b82 */ /* 0x000fe20000000800 */
[----:B------:R-:W0:Y:S07]  /*0010*/  LDCU.64 UR4, c[0x0][0x470] ;  /* 0x00008e00ff0477ac */ /* 0x000e2e0008000a00 */
[----:B------:R-:W1:Y:S01]  /*0020*/  S2UR UR26, SR_CTAID.Y ;  /* 0x00000000001a79c3 */ /* 0x000e620000002600 */
[----:B------:R-:W2:Y:S01]  /*0030*/  LDCU.64 UR24, c[0x0][0x358] ;  /* 0x00006b00ff1877ac */ /* 0x000ea20008000a00 */
[----:B------:R-:W3:Y:S01]  /*0040*/  LDCU UR32, c[0x0][0x398] ;  /* 0x00007300ff2077ac */ /* 0x000ee20008000800 */
[----:B------:R-:W4:Y:S05]  /*0050*/  LDCU.128 UR8, c[0x0][0x450] ;  /* 0x00008a00ff0877ac */ /* 0x000f2a0008000c00 */
[----:B------:R-:W2:Y:S01]  /*0060*/  S2UR UR27, SR_CTAID.X ;  /* 0x00000000001b79c3 */ /* 0x000ea20000002500 */
[----:B------:R-:W2:Y:S01]  /*0070*/  LDCU UR29, c[0x0][0x394] ;  /* 0x00007280ff1d77ac */ /* 0x000ea20008000800 */
[----:B0-----:R-:W-:Y:S01]  /*0080*/  UISETP.NE.U32.AND UP1, UPT, UR4, URZ, UPT ;  /* 0x000000ff0400728c */ /* 0x001fe2000bf25070 */
[----:B------:R-:W0:Y:S03]  /*0090*/  LDCU.128 UR12, c[0x0][0x3f0] ;  /* 0x00007e00ff0c77ac */ /* 0x000e260008000c00 */
[----:B------:R-:W-:Y:S01]  /*00a0*/  UISETP.NE.AND.EX UP1, UPT, UR5, URZ, UPT, UP1 ;  /* 0x000000ff0500728c */ /* 0x000fe2000bf25310 */
[----:B---3--:R-:W-:Y:S01]  /*00b0*/  MOV R0, UR32 ;  /* 0x0000002000007c02 */ /* 0x008fe20008000f00 */
[----:B------:R-:W3:Y:S04]  /*00c0*/  LDCU.128 UR16, c[0x0][0x400] ;  /* 0x00008000ff1077ac */ /* 0x000ee80008000c00 */
[----:B------:R-:W-:Y:S01]  /*00d0*/  PLOP3.LUT P1, PT, PT, PT, UP1, 0x80, 0x8 ;  /* 0x000000000008781c */ /* 0x000fe20003f2f018 */
[----:B----4-:R-:W-:Y:S01]  /*00e0*/  UISETP.NE.U32.AND UP0, UPT, UR10, URZ, UPT ;  /* 0x000000ff0a00728c */ /* 0x010fe2000bf05070 */
[----:B------:R-:W4:Y:S03]  /*00f0*/  LDCU.64 UR30, c[0x0][0x3e8] ;  /* 0x00007d00ff1e77ac */ /* 0x000f260008000a00 */
[----:B-1----:R-:W-:Y:S01]  /*0100*/  @UP1 ULEA UR4, UP3, UR26, UR4, 0x2 ;  /* 0x000000041a041291 */ /* 0x002fe2000f8610ff */
[----:B------:R-:W-:Y:S01]  /*0110*/  IABS R0, R0 ;  /* 0x0000000000007213 */ /* 0x000fe20000000000 */
[----:B------:R-:W-:-:S02]  /*0120*/  UISETP.NE.AND.EX UP0, UPT, UR11, URZ, UPT, UP0 ;  /* 0x000000ff0b00728c */ /* 0x000fc4000bf05300 */
[----:B------:R-:W-:Y:S02]  /*0130*/  @UP1 ULEA.HI.X UR5, UR26, UR5, URZ, 0x2, UP3 ;  /* 0x000000051a051291 */ /* 0x000fe400098f14ff */
[----:B------:R-:W-:Y:S02]  /*0140*/  MOV R4, UR4 ;  /* 0x0000000400047c02 */ /* 0x000fe40008000f00 */
[----:B------:R-:W-:Y:S02]  /*0150*/  R2UR UR20, R0 ;  /* 0x00000000001472ca */ /* 0x000fe400000e0000 */
[----:B------:R-:W-:Y:S01]  /*0160*/  IMAD.U32 R5, RZ, RZ, UR5 ;  /* 0x00000005ff057e24 */ /* 0x000fe2000f8e00ff */
[----:B------:R-:W-:Y:S02]  /*0170*/  PLOP3.LUT P0, PT, PT, PT, UP0, 0x80, 0x8 ;  /* 0x000000000008781c */ /* 0x000fe40003f0f008 */
[----:B------:R-:W-:Y:S02]  /*0180*/  @UP0 ULEA UR10, UP2, UR26, UR10, 0x2 ;  /* 0x0000000a1a0a0291 */ /* 0x000fe4000f8410ff */
[----:B--2---:R-:W5:Y:S02]  /*0190*/  @P1 LDG.E R4, desc[UR24][R4.64] ;  /* 0x0000001804041981 */ /* 0x004f64000c1e1900 */
[----:B------:R-:W-:-:S02]  /*01a0*/  @UP0 ULEA.HI.X UR11, UR26, UR11, URZ, 0x2, UP2 ;  /* 0x0000000b1a0b0291 */ /* 0x000fc400090f14ff */
[----:B------:R-:W-:Y:S02]  /*01b0*/  MOV R2, UR10 ;  /* 0x0000000a00027c02 */ /* 0x000fe40008000f00 */
[----:B------:R-:W1:Y:S02]  /*01c0*/  I2F.RP R0, UR20 ;  /* 0x0000001400007d06 */ /* 0x000e640008209400 */
[----:B------:R-:W-:-:S05]  /*01d0*/  IMAD.U32 R3, RZ, RZ, UR11 ;  /* 0x0000000bff037e24 */ /* 0x000fca000f8e00ff */
[----:B------:R2:W5:Y:S01]  /*01e0*/  @P0 LDG.E R2, desc[UR24][R2.64] ;  /* 0x0000001802020981 */ /* 0x000562000c1e1900 */
[----:B------:R-:W-:Y:S01]  /*01f0*/  UMOV UR4, URZ ;  /* 0x000000ff00047c82 */ /* 0x000fe20008000000 */
[----:B------:R-:W0:Y:S01]  /*0200*/  LDCU.64 UR10, c[0x0][0x3d0] ;  /* 0x00007a00ff0a77ac */ /* 0x000e220008000a00 */
[----:B-1----:R-:W1:Y:S02]  /*0210*/  MUFU.RCP R0, R0 ;  /* 0x0000000000007308 */ /* 0x002e640000001000 */
[----:B-1----:R-:W-:-:S06]  /*0220*/  VIADD R6, R0, 0xffffffe ;  /* 0x0ffffffe00067836 */ /* 0x002fcc0000000000 */
[----:B------:R-:W1:Y:S01]  /*0230*/  F2I.FTZ.U32.TRUNC.NTZ R6, R6 ;  /* 0x0000000600067305 */ /* 0x000e62000021f000 */
[----:B--2---:R-:W-:Y:S02]  /*0240*/  IABS R3, UR26 ;  /* 0x0000001a00037c13 */ /* 0x004fe40008000000 */
[----:B-1----:R-:W-:Y:S02]  /*0250*/  R2UR UR5, R6 ;  /* 0x00000000060572ca */ /* 0x002fe400000e0000 */
[----:B------:R-:W-:-:S11]  /*0260*/  R2UR UR7, R3 ;  /* 0x00000000030772ca */ /* 0x000fd600000e0000 */
[----:B------:R-:W-:-:S04]  /*0270*/  UIADD3 UR6, UPT, UPT, URZ, -UR5, URZ ;  /* 0x80000005ff067290 */ /* 0x000fc8000fffe0ff */
[----:B------:R-:W-:-:S04]  /*0280*/  UIMAD UR6, UR6, UR20, URZ ;  /* 0x00000014060672a4 */ /* 0x000fc8000f8e02ff */
[----:B------:R-:W-:-:S04]  /*0290*/  UIMAD.WIDE.U32 UR4, UR5, UR6, UR4 ;  /* 0x00000006050472a5 */ /* 0x000fc8000f8e0004 */
[----:B------:R-:W-:-:S04]  /*02a0*/  UIMAD.WIDE.U32 UR4, UR5, UR7, URZ ;  /* 0x00000007050472a5 */ /* 0x000fc8000f8e00ff */
[----:B------:R-:W-:-:S04]  /*02b0*/  UIADD3 UR4, UPT, UPT, -UR5, URZ, URZ ;  /* 0x000000ff05047290 */ /* 0x000fc8000fffe1ff */
[----:B------:R-:W-:-:S04]  /*02c0*/  UIMAD UR4, UR20, UR4, UR7 ;  /* 0x00000004140472a4 */ /* 0x000fc8000f8e0207 */
[----:B------:R-:W-:Y:S02]  /*02d0*/  UISETP.GT.U32.AND UP1, UPT, UR20, UR4, UPT ;  /* 0x000000041400728c */ /* 0x000fe4000bf24070 */
[----:B------:R-:W-:-:S09]  /*02e0*/  UISETP.GE.AND UP2, UPT, UR29, 0x1, UPT ;  /* 0x000000011d00788c */ /* 0x000fd2000bf46270 */
[----:B------:R-:W-:-:S04]  /*02f0*/  @!UP1 UIADD3 UR4, UPT, UPT, UR4, -UR20, URZ ;  /* 0x8000001404049290 */ /* 0x000fc8000fffe0ff */
[----:B------:R-:W-:Y:S01]  /*0300*/  UISETP.GE.U32.AND UP0, UPT, UR4, UR20, UPT ;  /* 0x000000140400728c */ /* 0x000fe2000bf06070 */
[----:B------:R-:W-:Y:S01]  /*0310*/  PLOP3.LUT P2, PT, PT, PT, UP2, 0x80, 0x8 ;  /* 0x000000000008781c */ /* 0x000fe20003f4f028 */
[----:B------:R-:W-:Y:S02]  /*0320*/  @!UP1 UIADD3 UR5, UPT, UPT, UR5, 0x1, URZ ;  /* 0x0000000105059890 */ /* 0x000fe4000fffe0ff */
[----:B0-----:R-:W-:Y:S02]  /*0330*/  UIMAD.WIDE.U32 UR22, UR27, UR10, URZ ;  /* 0x0000000a1b1672a5 */ /* 0x001fe4000f8e00ff */
[----:B------:R-:W-:Y:S02]  /*0340*/  ULOP3.LUT UR4, UR26, UR32, URZ, 0x3c, !UPT ;  /* 0x000000201a047292 */ /* 0x000fe4000f8e3cff */
[----:B------:R-:W-:-:S03]  /*0350*/  UIMAD UR28, UR27, UR11, UR23 ;  /* 0x0000000b1b1c72a4 */ /* 0x000fc6000f8e0217 */
[----:B------:R-:W-:Y:S02]  /*0360*/  @UP0 UIADD3 UR5, UPT, UPT, UR5, 0x1, URZ ;  /* 0x0000000105050890 */ /* 0x000fe4000fffe0ff */
[----:B------:R-:W-:Y:S02]  /*0370*/  UIMAD.WIDE.U32 UR10, UR27, UR12, URZ ;  /* 0x0000000c1b0a72a5 */ /* 0x000fe4000f8e00ff */
[----:B---3--:R-:W-:Y:S02]  /*0380*/  UIMAD.WIDE.U32 UR20, UR27, UR16, URZ ;  /* 0x000000101b1472a5 */ /* 0x008fe4000f8e00ff */
[----:B------:R-:W-:Y:S02]  /*0390*/  UISETP.GE.AND UP1, UPT, UR4, URZ, UPT ;  /* 0x000000ff0400728c */ /* 0x000fe4000bf26270 */
[----:B------:R-:W-:Y:S02]  /*03a0*/  UISETP.NE.AND UP0, UPT, UR32, URZ, UPT ;  /* 0x000000ff2000728c */ /* 0x000fe4000bf05270 */
[----:B------:R-:W-:Y:S01]  /*03b0*/  UIMAD UR12, UR27, UR13, UR11 ;  /* 0x0000000d1b0c72a4 */ /* 0x000fe2000f8e020b */
[----:B------:R-:W-:Y:S01]  /*03c0*/  UMOV UR16, UR5 ;  /* 0x0000000500107c82 */ /* 0x000fe20008000000 */
[----:B----4-:R-:W-:Y:S10]  /*03d0*/  @!P2 EXIT ;  /* 0x000000000000a94d */ /* 0x010ff40003800000 */
[----:B------:R-:W0:Y:S01]  /*03e0*/  S2R R141, SR_TID.X ;  /* 0x00000000008d7919 */ /* 0x000e220000002100 */
[----:B------:R-:W1:Y:S01]  /*03f0*/  LDCU.128 UR4, c[0x0][0x460] ;  /* 0x00008c00ff0477ac */ /* 0x000e620008000c00 */
[----:B------:R-:W-:Y:S02]  /*0400*/  UIMAD UR13, UR27, UR17, UR21 ;  /* 0x000000111b0d72a4 */ /* 0x000fe4000f8e0215 */
[----:B------:R-:W-:Y:S01]  /*0410*/  @!UP1 UIADD3 UR16, UPT, UPT, -UR16, URZ, URZ ;  /* 0x000000ff10109290 */ /* 0x000fe2000fffe1ff */
[----:B------:R-:W2:Y:S01]  /*0420*/  LDCU UR21, c[0x0][0x384] ;  /* 0x00007080ff1577ac */ /* 0x000ea20008000800 */
[----:B------:R-:W-:Y:S01]  /*0430*/  @!UP0 ULOP3.LUT UR16, URZ, UR32, URZ, 0x33, !UPT ;  /* 0x00000020ff108292 */ /* 0x000fe2000f8e33ff */
[----:B------:R-:W-:Y:S01]  /*0440*/  UMOV UR11, UR12 ;  /* 0x0000000c000b7c82 */ /* 0x000fe20008000000 */
[----:B------:R-:W-:Y:S01]  /*0450*/  UMOV UR12, UR20 ;  /* 0x00000014000c7c82 */ /* 0x000fe20008000000 */
[----:B------:R-:W-:Y:S02]  /*0460*/  UIMAD.WIDE.U32 UR10, UR26, UR14, UR10 ;  /* 0x0000000e1a0a72a5 */ /* 0x000fe4000f8e000a */
[----:B------:R-:W-:-:S02]  /*0470*/  USHF.R.S32.HI UR14, URZ, 0x1f, UR16 ;  /* 0x0000001fff0e7899 */ /* 0x000fc40008011410 */
[----:B------:R-:W-:Y:S02]  /*0480*/  UIMAD.WIDE.U32 UR12, UR26, UR18, UR12 ;  /* 0x000000121a0c72a5 */ /* 0x000fe4000f8e000c */
[----:B------:R-:W-:Y:S02]  /*0490*/  UIMAD UR18, UR26, UR15, UR11 ;  /* 0x0000000f1a1272a4 */ /* 0x000fe4000f8e020b */
[----:B------:R-:W-:Y:S01]  /*04a0*/  UIMAD UR11, UR14, UR30, URZ ;  /* 0x0000001e0e0b72a4 */ /* 0x000fe2000f8e02ff */
[----:B------:R-:W-:Y:S02]  /*04b0*/  UMOV UR15, UR28 ;  /* 0x0000001c000f7c82 */ /* 0x000fe40008000000 */
[----:B------:R-:W-:Y:S01]  /*04c0*/  UMOV UR14, UR22 ;  /* 0x00000016000e7c82 */ /* 0x000fe20008000000 */
[----:B-1----:R-:W-:Y:S02]  /*04d0*/  ULEA UR20, UP0, UR10, UR4, 0x1 ;  /* 0x000000040a147291 */ /* 0x002fe4000f8008ff */
[----:B------:R-:W-:Y:S01]  /*04e0*/  UIMAD.WIDE.U32 UR14, UR16, UR30, UR14 ;  /* 0x0000001e100e72a5 */ /* 0x000fe2000f8e000e */
[----:B0-----:R-:W-:Y:S01]  /*04f0*/  SHF.L.U32 R0, R141, 0x4, RZ ;  /* 0x000000048d007819 */ /* 0x001fe200000006ff */
[----:B------:R-:W-:-:S02]  /*0500*/  UIMAD UR11, UR16, UR31, UR11 ;  /* 0x0000001f100b72a4 */ /* 0x000fc4000f8e020b */
[----:B------:R-:W-:Y:S01]  /*0510*/  ULEA.HI.X UR18, UR10, UR5, UR18, 0x1, UP0 ;  /* 0x000000050a127291 */ /* 0x000fe200080f0c12 */
[----:B------:R-:W-:Y:S01]  /*0520*/  LOP3.LUT R0, R0, 0x3e00, RZ, 0xc0, !PT ;  /* 0x00003e0000007812 */ /* 0x000fe200078ec0ff */
[----:B------:R-:W-:Y:S02]  /*0530*/  UIMAD UR17, UR26, UR19, UR13 ;  /* 0x000000131a1172a4 */ /* 0x000fe4000f8e020d */
[----:B------:R-:W-:Y:S01]  /*0540*/  UIADD3 UR4, UPT, UPT, UR15, UR11, URZ ;  /* 0x0000000b0f047290 */ /* 0x000fe2000fffe0ff */
[----:B------:R-:W-:Y:S01]  /*0550*/  LOP3.LUT R140, R0, 0x1f, R141, 0xf8, !PT ;  /* 0x0000001f008c7812 */ /* 0x000fe200078ef88d */
[----:B--2---:R-:W-:Y:S02]  /*0560*/  UIMAD UR5, UR27, UR21, UR26 ;  /* 0x000000151b0572a4 */ /* 0x004fe4000f8e021a */
[----:B------:R-:W-:Y:S01]  /*0570*/  ULEA UR19, UP1, UR12, UR6, 0x1 ;  /* 0x000000060c137291 */ /* 0x000fe2000f8208ff */
[C---:B------:R-:W-:Y:S01]  /*0580*/  LOP3.LUT R0, R140.reuse, 0x20, RZ, 0xfc, !PT ;  /* 0x000000208c007812 */ /* 0x040fe200078efcff */
[----:B------:R-:W0:Y:S01]  /*0590*/  LDCU UR13, c[0x0][0x38c] ;  /* 0x00007180ff0d77ac */ /* 0x000e220008000800 */
[----:B------:R-:W-:Y:S01]  /*05a0*/  IMAD.SHL.U32 R139, R140, 0x2, RZ ;  /* 0x000000028c8b7824 */ /* 0x000fe200078e00ff */
[----:B------:R-:W-:-:S02]  /*05b0*/  ULEA UR16, UP2, UR14, UR8, 0x1 ;  /* 0x000000080e107291 */ /* 0x000fc4000f8408ff */
[----:B------:R-:W-:Y:S02]  /*05c0*/  ULEA.HI.X UR17, UR12, UR7, UR17, 0x1, UP1 ;  /* 0x000000070c117291 */ /* 0x000fe400088f0c11 */
[----:B------:R-:W-:Y:S02]  /*05d0*/  ULEA.HI.X UR7, UR14, UR9, UR4, 0x1, UP2 ;  /* 0x000000090e077291 */ /* 0x000fe400090f0c04 */
[----:B------:R-:W-:Y:S01]  /*05e0*/  UIMAD UR21, UR5, UR29, URZ ;  /* 0x0000001d051572a4 */ /* 0x000fe2000f8e02ff */
[----:B------:R-:W-:Y:S02]  /*05f0*/  UMOV UR4, URZ ;  /* 0x000000ff00047c82 */ /* 0x000fe40008000000 */
[----:B------:R-:W-:Y:S01]  /*0600*/  UMOV UR5, URZ ;  /* 0x000000ff00057c82 */ /* 0x000fe20008000000 */
[----:B-----5:R-:W-:Y:S01]  /*0610*/  @P0 R2UR UR4, R2 ;  /* 0x00000000020402ca */ /* 0x020fe200000e0000 */
[----:B------:R-:W-:Y:S01]  /*0620*/  UMOV UR6, URZ ;  /* 0x000000ff00067c82 */ /* 0x000fe20008000000 */
[----:B------:R-:W-:Y:S01]  /*0630*/  @P1 R2UR UR5, R4 ;  /* 0x00000000040512ca */ /* 0x000fe200000e0000 */
[----:B0-----:R-:W-:-:S14]  /*0640*/  UIMAD UR21, UR21, UR13, URZ ;  /* 0x0000000d151572a4 */ /* 0x001fdc000f8e02ff */
.L_x_2664:
[----:B------:R-:W0:Y:S01]  /*0650*/  LDCU UR22, c[0x0][0x388] ;  /* 0x00007100ff1677ac */ /* 0x000e220008000800 */
[----:B------:R-:W-:Y:S02]  /*0660*/  SHF.L.U32 R2, R141, 0x4, RZ ;  /* 0x000000048d027819 */ /* 0x000fe400000006ff */
[----:B------:R-:W-:Y:S01]  /*0670*/  IADD3 R4, P0, PT, R139, UR20, RZ ;  /* 0x000000148b047c10 */ /* 0x000fe2000ff1e0ff */
[----:B------:R-:W-:Y:S01]  /*0680*/  USHF.L.U32 UR8, UR6, 0xb, URZ ;  /* 0x0000000b06087899 */ /* 0x000fe200080006ff */
[----:B------:R-:W-:Y:S02]  /*0690*/  LOP3.LUT R23, R2, 0x3e00, RZ, 0xc0, !PT ;  /* 0x00003e0002177812 */ /* 0x000fe400078ec0ff */
[----:B------:R-:W-:Y:S01]  /*06a0*/  PRMT R13, RZ, 0x7610, R13 ;  /* 0x00007610ff0d7816 */ /* 0x000fe2000000000d */
[----:B------:R-:W-:Y:S01]  /*06b0*/  IMAD.X R5, RZ, RZ, UR18, P0 ;  /* 0x00000012ff057e24 */ /* 0x000fe200080e06ff */
[----:B------:R-:W-:Y:S02]  /*06c0*/  LOP3.LUT R18, R18, 0xfffffeff, RZ, 0xc0, !PT ;  /* 0xfffffeff12127812 */ /* 0x000fe400078ec0ff */
[----:B------:R-:W-:-:S02]  /*06d0*/  PRMT R12, RZ, 0x7610, R12 ;  /* 0x00007610ff0c7816 */ /* 0x000fc4000000000c */
[----:B------:R-:W-:Y:S02]  /*06e0*/  PRMT R10, RZ, 0x7610, R10 ;  /* 0x00007610ff0a7816 */ /* 0x000fe4000000000a */
[----:B------:R-:W-:Y:S02]  /*06f0*/  PRMT R7, RZ, 0x7610, R7 ;  /* 0x00007610ff077816 */ /* 0x000fe40000000007 */
[----:B------:R-:W-:Y:S01]  /*0700*/  PRMT R11, RZ, 0x7610, R11 ;  /* 0x00007610ff0b7816 */ /* 0x000fe2000000000b */
[----:B0-----:R-:W-:Y:S01]  /*0710*/  UIADD3 UR22, UPT, UPT, -UR8, UR22, URZ ;  /* 0x0000001608167290 */ /* 0x001fe2000fffe1ff */
[----:B------:R-:W-:Y:S02]  /*0720*/  PRMT R6, RZ, 0x7610, R6 ;  /* 0x00007610ff067816 */ /* 0x000fe40000000006 */
[----:B------:R-:W-:Y:S02]  /*0730*/  PRMT R8, RZ, 0x7610, R8 ;  /* 0x00007610ff087816 */ /* 0x000fe40000000008 */
[----:B------:R-:W-:-:S02]  /*0740*/  PRMT R9, RZ, 0x7610, R9 ;  /* 0x00007610ff097816 */ /* 0x000fc40000000009 */
[----:B------:R-:W-:Y:S02]  /*0750*/  ISETP.GE.AND P1, PT, R140, UR22, PT ;  /* 0x000000168c007c0c */ /* 0x000fe4000bf26270 */
[----:B------:R-:W-:Y:S02]  /*0760*/  LOP3.LUT R140, R23, 0x1f, R141, 0xf8, !PT ;  /* 0x0000001f178c7812 */ /* 0x000fe400078ef88d */
[----:B------:R-:W-:Y:S01]  /*0770*/  ISETP.GE.AND P6, PT, R0, UR22, PT ;  /* 0x0000001600007c0c */ /* 0x000fe2000bfc6270 */
[----:B------:R-:W-:Y:S01]  /*0780*/  BAR.SYNC.DEFER_BLOCKING 0x0 ;  /* 0x0000000000007b1d */ /* 0x000fe20000010000 */
[C---:B------:R-:W-:Y:S02]  /*0790*/  SHF.L.U32 R139, R140.reuse, 0x1, RZ ;  /* 0x000000018c8b7819 */ /* 0x040fe400000006ff */
[----:B------:R-:W-:Y:S02]  /*07a0*/  LOP3.LUT R133, R140, 0xe0, RZ, 0xfc, !PT ;  /* 0x000000e08c857812 */ /* 0x000fe400078efcff */
[----:B------:R-:W-:-:S02]  /*07b0*/  IADD3 R2, P0, PT, R139, UR19, RZ ;  /* 0x000000138b027c10 */ /* 0x000fc4000ff1e0ff */
[----:B------:R-:W-:Y:S02]  /*07c0*/  PRMT R0, RZ, 0x7610, R0 ;  /* 0x00007610ff007816 */ /* 0x000fe40000000000 */
[----:B------:R-:W-:Y:S01]  /*07d0*/  @P1 LOP3.LUT R18, R18, 0x100, RZ, 0xfc, !PT ;  /* 0x0000010012121812 */ /* 0x000fe200078efcff */
[----:B------:R-:W-:Y:S01]  /*07e0*/  IMAD.X R3, RZ, RZ, UR17, P0 ;  /* 0x00000011ff037e24 */ /* 0x000fe200080e06ff */
[----:B------:R-:W-:Y:S02]  /*07f0*/  ISETP.GE.AND P0, PT, R133, UR22, PT ;  /* 0x0000001685007c0c */ /* 0x000fe4000bf06270 */
[C---:B------:R-:W-:Y:S02]  /*0800*/  LOP3.LUT R132, R140.reuse, 0x100, RZ, 0xfc, !PT ;  /* 0x000001008c847812 */ /* 0x040fe400078efcff */
[C---:B------:R-:W-:Y:S02]  /*0810*/  LOP3.LUT R134, R140.reuse, 0xc0, RZ, 0xfc, !PT ;  /* 0x000000c08c867812 */ /* 0x040fe400078efcff */
[----:B------:R-:W-:-:S02]  /*0820*/  LOP3.LUT R135, R140, 0xa0, RZ, 0xfc, !PT ;  /* 0x000000a08c877812 */ /* 0x000fc400078efcff */
[C---:B------:R-:W-:Y:S02]  /*0830*/  LOP3.LUT R138, R140.reuse, 0x40, RZ, 0xfc, !PT ;  /* 0x000000408c8a7812 */ /* 0x040fe400078efcff */
[C---:B------:R-:W-:Y:S02]  /*0840*/  LOP3.LUT R136, R140.reuse, 0x80, RZ, 0xfc, !PT ;  /* 0x000000808c887812 */ /* 0x040fe400078efcff */
[----:B------:R-:W-:Y:S01]  /*0850*/  LOP3.LUT R137, R140, 0x60, RZ, 0xfc, !PT ;  /* 0x000000608c897812 */ /* 0x000fe200078efcff */
[----:B------:R-:W2:Y:S01]  /*0860*/  @!P0 LDG.E.U16 R13, desc[UR24][R4.64+0x1c0] ;  /* 0x0001c018040d8981 */ /* 0x000ea2000c1e1500 */
[----:B------:R-:W-:Y:S02]  /*0870*/  ISETP.GE.AND P0, PT, R132, UR22, PT ;  /* 0x0000001684007c0c */ /* 0x000fe4000bf06270 */
[----:B------:R-:W-:Y:S01]  /*0880*/  PRMT R15, RZ, 0x7610, R15 ;  /* 0x00007610ff0f7816 */ /* 0x000fe2000000000f */
[----:B------:R-:W3:Y:S01]  /*0890*/  @!P1 LDG.E.U16 R0, desc[UR24][R4.64] ;  /* 0x0000001804009981 */ /* 0x000ee2000c1e1500 */
[----:B------:R-:W-:-:S02]  /*08a0*/  ISETP.GE.AND P1, PT, R134, UR22, PT ;  /* 0x0000001686007c0c */ /* 0x000fc4000bf26270 */
[----:B------:R-:W-:Y:S01]  /*08b0*/  ISETP.GE.AND P2, PT, R135, UR22, PT ;  /* 0x0000001687007c0c */ /* 0x000fe2000bf46270 */
[----:B------:R-:W4:Y:S01]  /*08c0*/  @!P6 LDG.E.U16 R7, desc[UR24][R4.64+0x40] ;  /* 0x000040180407e981 */ /* 0x000f22000c1e1500 */
[----:B------:R-:W-:Y:S02]  /*08d0*/  ISETP.GE.AND P5, PT, R138, UR22, PT ;  /* 0x000000168a007c0c */ /* 0x000fe4000bfa6270 */
[----:B------:R-:W-:Y:S02]  /*08e0*/  ISETP.GE.AND P3, PT, R136, UR22, PT ;  /* 0x0000001688007c0c */ /* 0x000fe4000bf66270 */
[----:B------:R-:W-:Y:S01]  /*08f0*/  ISETP.GE.AND P4, PT, R137, UR22, PT ;  /* 0x0000001689007c0c */ /* 0x000fe2000bf86270 */
[----:B------:R-:W5:Y:S01]  /*0900*/  @!P0 LDG.E.U16 R12, desc[UR24][R4.64+0x200] ;  /* 0x00020018040c8981 */ /* 0x000f62000c1e1500 */
[C---:B------:R-:W-:Y:S02]  /*0910*/  LOP3.LUT R131, R140.reuse, 0x120, RZ, 0xfc, !PT ;  /* 0x000001208c837812 */ /* 0x040fe400078efcff */
[C---:B------:R-:W-:Y:S01]  /*0920*/  LOP3.LUT R130, R140.reuse, 0x140, RZ, 0xfc, !PT ;  /* 0x000001408c827812 */ /* 0x040fe200078efcff */
[----:B------:R-:W2:Y:S01]  /*0930*/  @!P1 LDG.E.U16 R10, desc[UR24][R4.64+0x180] ;  /* 0x00018018040a9981 */ /* 0x000ea2000c1e1500 */
[----:B------:R-:W-:-:S02]  /*0940*/  LOP3.LUT R129, R140, 0x160, RZ, 0xfc, !PT ;  /* 0x000001608c817812 */ /* 0x000fc400078efcff */
[----:B------:R-:W-:Y:S01]  /*0950*/  LOP3.LUT R128, R140, 0x180, RZ, 0xfc, !PT ;  /* 0x000001808c807812 */ /* 0x000fe200078efcff */
[----:B------:R-:W5:Y:S01]  /*0960*/  @!P2 LDG.E.U16 R11, desc[UR24][R4.64+0x140] ;  /* 0x00014018040ba981 */ /* 0x000f62000c1e1500 */
[----:B------:R-:W-:Y:S02]  /*0970*/  ISETP.GE.AND P0, PT, R131, UR22, PT ;  /* 0x0000001683007c0c */ /* 0x000fe4000bf06270 */
[----:B------:R-:W-:Y:S01]  /*0980*/  ISETP.GE.AND P1, PT, R130, UR22, PT ;  /* 0x0000001682007c0c */ /* 0x000fe2000bf26270 */
[----:B------:R-:W2:Y:S01]  /*0990*/  @!P5 LDG.E.U16 R6, desc[UR24][R4.64+0x80] ;  /* 0x000080180406d981 */ /* 0x000ea2000c1e1500 */
[----:B------:R-:W-:Y:S02]  /*09a0*/  ISETP.GE.AND P2, PT, R129, UR22, PT ;  /* 0x0000001681007c0c */ /* 0x000fe4000bf46270 */
[----:B------:R-:W-:Y:S01]  /*09b0*/  PRMT R14, RZ, 0x7610, R14 ;  /* 0x00007610ff0e7816 */ /* 0x000fe2000000000e */
[----:B------:R-:W5:Y:S01]  /*09c0*/  @!P3 LDG.E.U16 R8, desc[UR24][R4.64+0x100] ;  /* 0x000100180408b981 */ /* 0x000f62000c1e1500 */
[----:B------:R-:W-:-:S02]  /*09d0*/  ISETP.GE.AND P3, PT, R128, UR22, PT ;  /* 0x0000001680007c0c */ /* 0x000fc4000bf66270 */
[----:B------:R-:W-:Y:S01]  /*09e0*/  PRMT R17, RZ, 0x7610, R17 ;  /* 0x00007610ff117816 */ /* 0x000fe20000000011 */
[----:B------:R-:W5:Y:S01]  /*09f0*/  @!P4 LDG.E.U16 R9, desc[UR24][R4.64+0xc0] ;  /* 0x0000c0180409c981 */ /* 0x000f62000c1e1500 */
[----:B------:R-:W-:Y:S02]  /*0a00*/  PRMT R16, RZ, 0x7610, R16 ;  /* 0x00007610ff107816 */ /* 0x000fe40000000010 */
[----:B------:R-:W-:Y:S01]  /*0a10*/  LOP3.LUT R127, R140, 0x1a0, RZ, 0xfc, !PT ;  /* 0x000001a08c7f7812 */ /* 0x000fe200078efcff */
[----:B------:R-:W5:Y:S01]  /*0a20*/  @!P0 LDG.E.U16 R15, desc[UR24][R4.64+0x240] ;  /* 0x00024018040f8981 */ /* 0x000f62000c1e1500 */
[----:B------:R-:W-:Y:S02]  /*0a30*/  LOP3.LUT R18, R18, 0xffffff7f, RZ, 0xc0, !PT ;  /* 0xffffff7f12127812 */ /* 0x000fe400078ec0ff */
[C---:B------:R-:W-:Y:S01]  /*0a40*/  LOP3.LUT R126, R140.reuse, 0x1c0, RZ, 0xfc, !PT ;  /* 0x000001c08c7e7812 */ /* 0x040fe200078efcff */
[----:B------:R-:W5:Y:S01]  /*0a50*/  @!P1 LDG.E.U16 R14, desc[UR24][R4.64+0x280] ;  /* 0x00028018040e9981 */ /* 0x000f62000c1e1500 */
[----:B------:R-:W-:-:S02]  /*0a60*/  LOP3.LUT R125, R140, 0x1e0, RZ, 0xfc, !PT ;  /* 0x000001e08c7d7812 */ /* 0x000fc400078efcff */
[----:B------:R-:W-:Y:S01]  /*0a70*/  ISETP.GE.AND P4, PT, R127, UR22, PT ;  /* 0x000000167f007c0c */ /* 0x000fe2000bf86270 */
[----:B------:R-:W5:Y:S01]  /*0a80*/  @!P2 LDG.E.U16 R17, desc[UR24][R4.64+0x2c0] ;  /* 0x0002c0180411a981 */ /* 0x000f62000c1e1500 */
[----:B------:R-:W-:Y:S02]  /*0a90*/  @P6 LOP3.LUT R18, R18, 0x80, RZ, 0xfc, !PT ;  /* 0x0000008012126812 */ /* 0x000fe400078efcff */
[----:B------:R-:W-:Y:S01]  /*0aa0*/  ISETP.GE.AND P5, PT, R126, UR22, PT ;  /* 0x000000167e007c0c */ /* 0x000fe2000bfa6270 */
[----:B------:R-:W5:Y:S01]  /*0ab0*/  @!P3 LDG.E.U16 R16, desc[UR24][R4.64+0x300] ;  /* 0x000300180410b981 */ /* 0x000f62000c1e1500 */
[----:B------:R-:W-:Y:S02]  /*0ac0*/  ISETP.GE.AND P6, PT, R125, UR22, PT ;  /* 0x000000167d007c0c */ /* 0x000fe4000bfc6270 */
[----:B------:R-:W-:Y:S02]  /*0ad0*/  P2R R29, PR, RZ, 0x1 ;  /* 0x00000001ff1d7803 */ /* 0x000fe40000000000 */
[----:B------:R-:W-:-:S02]  /*0ae0*/  P2R R27, PR, RZ, 0x2 ;  /* 0x00000002ff1b7803 */ /* 0x000fc40000000000 */
[----:B------:R-:W-:Y:S02]  /*0af0*/  PRMT R19, RZ, 0x7610, R19 ;  /* 0x00007610ff137816 */ /* 0x000fe40000000013 */
[C---:B------:R-:W-:Y:S02]  /*0b00*/  LOP3.LUT P0, RZ, R18.reuse, 0x100, RZ, 0xc0, !PT ;  /* 0x0000010012ff7812 */ /* 0x040fe4000780c0ff */
[----:B------:R-:W-:Y:S02]  /*0b10*/  LOP3.LUT P1, RZ, R18, 0x80, RZ, 0xc0, !PT ;  /* 0x0000008012ff7812 */ /* 0x000fe4000782c0ff */
[----:B------:R-:W-:Y:S01]  /*0b20*/  PRMT R18, RZ, 0x7610, R18 ;  /* 0x00007610ff127816 */ /* 0x000fe20000000012 */
[----:B------:R-:W5:Y:S01]  /*0b30*/  @!P4 LDG.E.U16 R19, desc[UR24][R4.64+0x340] ;  /* 0x000340180413c981 */ /* 0x000f62000c1e1500 */
[----:B------:R-:W-:-:S04]  /*0b40*/  PRMT R21, RZ, 0x7610, R21 ;  /* 0x00007610ff157816 */ /* 0x000fc80000000015 */
[----:B------:R-:W5:Y:S04]  /*0b50*/  @!P5 LDG.E.U16 R18, desc[UR24][R4.64+0x380] ;  /* 0x000380180412d981 */ /* 0x000f68000c1e1500 */
[----:B------:R0:W5:Y:S01]  /*0b60*/  @!P6 LDG.E.U16 R21, desc[UR24][R4.64+0x3c0] ;  /* 0x0003c0180415e981 */ /* 0x000162000c1e1500 */
[----:B------:R-:W1:Y:S01]  /*0b70*/  S2R R124, SR_LANEID ;  /* 0x00000000007c7919 */ /* 0x000e620000000000 */
[----:B------:R-:W0:Y:S01]  /*0b80*/  S2UR UR8, SR_CgaCtaId ;  /* 0x00000000000879c3 */ /* 0x000e220000008800 */
[----:B------:R-:W-:Y:S02]  /*0b90*/  UMOV UR23, 0x400 ;  /* 0x0000040000177882 */ /* 0x000fe40000000000 */
[----:B0-----:R-:W-:Y:S01]  /*0ba0*/  ULEA UR23, UR8, UR23, 0x18 ;  /* 0x0000001708177291 */ /* 0x001fe2000f8ec0ff */
[----:B-1----:R-:W-:-:S04]  /*0bb0*/  IADD3 R23, PT, PT, R23, R124, RZ ;  /* 0x0000007c17177210 */ /* 0x002fc80007ffe0ff */
[C---:B------:R-:W-:Y:S01]  /*0bc0*/  IADD3 R22, PT, PT, R23.reuse, 0x40, RZ ;  /* 0x0000004017167810 */ /* 0x040fe20007ffe0ff */
[C---:B------:R-:W-:Y:S01]  /*0bd0*/  VIADD R20, R23.reuse, 0x20 ;  /* 0x0000002017147836 */ /* 0x040fe20000000000 */
[C---:B------:R-:W-:Y:S01]  /*0be0*/  IADD3 R26, PT, PT, R23.reuse, 0x80, RZ ;  /* 0x00000080171a7810 */ /* 0x040fe20007ffe0ff */
[C---:B------:R-:W-:Y:S01]  /*0bf0*/  VIADD R24, R23.reuse, 0x60 ;  /* 0x0000006017187836 */ /* 0x040fe20000000000 */
[CC--:B------:R-:W-:Y:S01]  /*0c00*/  LEA.HI.SX32 R123, R23.reuse, R23.reuse, 0x1b ;  /* 0x00000017177b7211 */ /* 0x0c0fe200078fdaff */
[----:B------:R-:W-:Y:S01]  /*0c10*/  VIADD R4, R23, 0xa0 ;  /* 0x000000a017047836 */ /* 0x000fe20000000000 */
[-C--:B------:R-:W-:Y:S02]  /*0c20*/  LEA.HI.SX32 R20, R20, R23.reuse, 0x1b ;  /* 0x0000001714147211 */ /* 0x080fe400078fdaff */
[-C--:B------:R-:W-:Y:S02]  /*0c30*/  LEA.HI.SX32 R22, R22, R23.reuse, 0x1b ;  /* 0x0000001716167211 */ /* 0x080fe400078fdaff */
[----:B------:R-:W-:-:S02]  /*0c40*/  LEA.HI.SX32 R24, R24, R23, 0x1b ;  /* 0x0000001718187211 */ /* 0x000fc400078fdaff */
[-C--:B------:R-:W-:Y:S02]  /*0c50*/  LEA.HI.SX32 R26, R26, R23.reuse, 0x1b ;  /* 0x000000171a1a7211 */ /* 0x080fe400078fdaff */
[----:B------:R-:W-:Y:S02]  /*0c60*/  LEA R123, R123, UR23, 0x1 ;  /* 0x000000177b7b7c11 */ /* 0x000fe4000f8e08ff */
[----:B------:R-:W-:Y:S02]  /*0c70*/  LEA R122, R20, UR23, 0x1 ;  /* 0x00000017147a7c11 */ /* 0x000fe4000f8e08ff */
[----:B------:R-:W-:Y:S01]  /*0c80*/  LEA R121, R22, UR23, 0x1 ;  /* 0x0000001716797c11 */ /* 0x000fe2000f8e08ff */
[C---:B------:R-:W-:Y:S01]  /*0c90*/  VIADD R22, R23.reuse, 0xe0 ;  /* 0x000000e017167836 */ /* 0x040fe20000000000 */
[----:B------:R-:W-:Y:S02]  /*0ca0*/  LEA.HI.SX32 R4, R4, R23, 0x1b ;  /* 0x0000001704047211 */ /* 0x000fe400078fdaff */
[----:B------:R-:W-:-:S02]  /*0cb0*/  IADD3 R20, PT, PT, R23, 0xc0, RZ ;  /* 0x000000c017147810 */ /* 0x000fc40007ffe0ff */
[----:B------:R-:W-:Y:S02]  /*0cc0*/  LEA R120, R24, UR23, 0x1 ;  /* 0x0000001718787c11 */ /* 0x000fe4000f8e08ff */
[----:B------:R-:W-:Y:S01]  /*0cd0*/  LEA R119, R26, UR23, 0x1 ;  /* 0x000000171a777c11 */ /* 0x000fe2000f8e08ff */
[C---:B------:R-:W-:Y:S01]  /*0ce0*/  VIADD R26, R23.reuse, 0x120 ;  /* 0x00000120171a7836 */ /* 0x040fe20000000000 */
[C---:B------:R-:W-:Y:S02]  /*0cf0*/  IADD3 R24, PT, PT, R23.reuse, 0x100, RZ ;  /* 0x0000010017187810 */ /* 0x040fe40007ffe0ff */
[----:B------:R-:W-:Y:S01]  /*0d00*/  LEA R118, R4, UR23, 0x1 ;  /* 0x0000001704767c11 */ /* 0x000fe2000f8e08ff */
[----:B------:R-:W-:Y:S01]  /*0d10*/  VIADD R4, R23, 0x160 ;  /* 0x0000016017047836 */ /* 0x000fe20000000000 */
[-C--:B------:R-:W-:Y:S02]  /*0d20*/  LEA.HI.SX32 R20, R20, R23.reuse, 0x1b ;  /* 0x0000001714147211 */ /* 0x080fe400078fdaff */
[----:B------:R-:W-:-:S02]  /*0d30*/  LEA.HI.SX32 R22, R22, R23, 0x1b ;  /* 0x0000001716167211 */ /* 0x000fc400078fdaff */
[-C--:B------:R-:W-:Y:S02]  /*0d40*/  LEA.HI.SX32 R24, R24, R23.reuse, 0x1b ;  /* 0x0000001718187211 */ /* 0x080fe400078fdaff */
[-C--:B------:R-:W-:Y:S02]  /*0d50*/  LEA.HI.SX32 R26, R26, R23.reuse, 0x1b ;  /* 0x000000171a1a7211 */ /* 0x080fe400078fdaff */
[----:B------:R-:W-:Y:S02]  /*0d60*/  LEA R117, R20, UR23, 0x1 ;  /* 0x0000001714757c11 */ /* 0x000fe4000f8e08ff */
[----:B------:R-:W-:Y:S01]  /*0d70*/  LEA R116, R22, UR23, 0x1 ;  /* 0x0000001716747c11 */ /* 0x000fe2000f8e08ff */
[----:B------:R-:W-:Y:S01]  /*0d80*/  VIADD R22, R23, 0x1e0 ;  /* 0x000001e017167836 */ /* 0x000fe20000000000 */
[----:B------:R-:W-:Y:S02]  /*0d90*/  LEA.HI.SX32 R4, R4, R23, 0x1b ;  /* 0x0000001704047211 */ /* 0x000fe400078fdaff */
[----:B------:R-:W-:-:S02]  /*0da0*/  LEA R115, R24, UR23, 0x1 ;  /* 0x0000001718737c11 */ /* 0x000fc4000f8e08ff */
[----:B------:R-:W-:Y:S02]  /*0db0*/  LEA R114, R26, UR23, 0x1 ;  /* 0x000000171a727c11 */ /* 0x000fe4000f8e08ff */
[----:B------:R-:W-:Y:S02]  /*0dc0*/  IADD3 R20, PT, PT, R23, 0x1c0, RZ ;  /* 0x000001c017147810 */ /* 0x000fe40007ffe0ff */
[----:B------:R-:W-:Y:S02]  /*0dd0*/  LEA R112, R4, UR23, 0x1 ;  /* 0x0000001704707c11 */ /* 0x000fe4000f8e08ff */
[-C--:B------:R-:W-:Y:S02]  /*0de0*/  LEA.HI.SX32 R20, R20, R23.reuse, 0x1b ;  /* 0x0000001714147211 */ /* 0x080fe400078fdaff */
[----:B------:R-:W-:Y:S02]  /*0df0*/  LEA.HI.SX32 R22, R22, R23, 0x1b ;  /* 0x0000001716167211 */ /* 0x000fe400078fdaff */
[----:B------:R-:W-:-:S02]  /*0e00*/  LEA R109, R20, UR23, 0x1 ;  /* 0x00000017146d7c11 */ /* 0x000fc4000f8e08ff */
[----:B------:R-:W-:Y:S02]  /*0e10*/  LEA R108, R22, UR23, 0x1 ;  /* 0x00000017166c7c11 */ /* 0x000fe4000f8e08ff */
[----:B------:R-:W-:Y:S02]  /*0e20*/  PRMT R20, RZ, 0x7610, R20 ;  /* 0x00007610ff147816 */ /* 0x000fe40000000014 */
[----:B------:R-:W-:Y:S02]  /*0e30*/  PRMT R22, RZ, 0x7610, R22 ;  /* 0x00007610ff167816 */ /* 0x000fe40000000016 */
[----:B------:R-:W-:Y:S01]  /*0e40*/  PRMT R25, RZ, 0x7610, R25 ;  /* 0x00007610ff197816 */ /* 0x000fe20000000019 */
[----:B---3--:R0:W-:Y:S04]  /*0e50*/  STS.U16 [R123], R0 ;  /* 0x000000007b007388 */ /* 0x0081e80000000400 */
[----:B----4-:R-:W-:Y:S01]  /*0e60*/  STS.U16 [R122+0x40], R7 ;  /* 0x000040077a007388 */ /* 0x010fe20000000400 */
[----:B0-----:R-:W-:-:S04]  /*0e70*/  IADD3 R0, PT, PT, R23, 0x140, RZ ;  /* 0x0000014017007810 */ /* 0x001fc80007ffe0ff */
[----:B------:R-:W-:Y:S01]  /*0e80*/  LEA.HI.SX32 R0, R0, R23, 0x1b ;  /* 0x0000001700007211 */ /* 0x000fe200078fdaff */
[----:B--2---:R0:W-:Y:S03]  /*0e90*/  STS.U16 [R121+0x80], R6 ;  /* 0x0000800679007388 */ /* 0x0041e60000000400 */
[----:B------:R-:W-:Y:S01]  /*0ea0*/  LEA R113, R0, UR23, 0x1 ;  /* 0x0000001700717c11 */ /* 0x000fe2000f8e08ff */
[----:B-----5:R-:W-:Y:S01]  /*0eb0*/  STS.U16 [R120+0xc0], R9 ;  /* 0x0000c00978007388 */ /* 0x020fe20000000400 */
[----:B0-----:R-:W-:-:S03]  /*0ec0*/  IADD3 R6, PT, PT, R23, 0x180, RZ ;  /* 0x0000018017067810 */ /* 0x001fc60007ffe0ff */
[----:B------:R0:W-:Y:S01]  /*0ed0*/  STS.U16 [R119+0x100], R8 ;  /* 0x0001000877007388 */ /* 0x0001e20000000400 */
[----:B------:R-:W-:-:S03]  /*0ee0*/  LEA.HI.SX32 R6, R6, R23, 0x1b ;  /* 0x0000001706067211 */ /* 0x000fc600078fdaff */
[----:B------:R-:W-:Y:S01]  /*0ef0*/  STS.U16 [R118+0x140], R11 ;  /* 0x0001400b76007388 */ /* 0x000fe20000000400 */
[----:B------:R-:W-:Y:S01]  /*0f00*/  LEA R111, R6, UR23, 0x1 ;  /* 0x00000017066f7c11 */ /* 0x000fe2000f8e08ff */
[----:B0-----:R-:W-:Y:S02]  /*0f10*/  VIADD R8, R23, 0x1a0 ;  /* 0x000001a017087836 */ /* 0x001fe40000000000 */
[----:B------:R-:W-:Y:S04]  /*0f20*/  STS.U16 [R117+0x180], R10 ;  /* 0x0001800a75007388 */ /* 0x000fe80000000400 */
[----:B------:R-:W-:Y:S01]  /*0f30*/  STS.U16 [R116+0x1c0], R13 ;  /* 0x0001c00d74007388 */ /* 0x000fe20000000400 */
[----:B------:R-:W-:Y:S01]  /*0f40*/  LEA.HI.SX32 R8, R8, R23, 0x1b ;  /* 0x0000001708087211 */ /* 0x000fe200078fdaff */
[----:B------:R-:W-:-:S02]  /*0f50*/  IMAD R23, R124, 0xf, R23 ;  /* 0x0000000f7c177824 */ /* 0x000fc400078e0217 */
[----:B------:R0:W-:Y:S01]  /*0f60*/  STS.U16 [R115+0x200], R12 ;  /* 0x0002000c73007388 */ /* 0x0001e20000000400 */
[----:B------:R-:W-:-:S03]  /*0f70*/  LEA R110, R8, UR23, 0x1 ;  /* 0x00000017086e7c11 */ /* 0x000fc6000f8e08ff */
[----:B------:R-:W-:Y:S01]  /*0f80*/  STS.U16 [R114+0x240], R15 ;  /* 0x0002400f72007388 */ /* 0x000fe20000000400 */
[----:B------:R-:W-:-:S03]  /*0f90*/  VIADD R4, R23, 0x2 ;  /* 0x0000000217047836 */ /* 0x000fc60000000000 */
[----:B------:R1:W-:Y:S01]  /*0fa0*/  STS.U16 [R113+0x280], R14 ;  /* 0x0002800e71007388 */ /* 0x0003e20000000400 */
[----:B------:R-:W-:-:S03]  /*0fb0*/  VIADD R8, R23, 0x4 ;  /* 0x0000000417087836 */ /* 0x000fc60000000000 */
[----:B------:R-:W-:Y:S01]  /*0fc0*/  STS.U16 [R112+0x2c0], R17 ;  /* 0x0002c01170007388 */ /* 0x000fe20000000400 */
[C---:B0-----:R-:W-:Y:S01]  /*0fd0*/  VIADD R12, R23.reuse, 0x6 ;  /* 0x00000006170c7836 */ /* 0x041fe20000000000 */
[C---:B------:R-:W-:Y:S01]  /*0fe0*/  IADD3 R0, PT, PT, R23.reuse, 0x1, RZ ;  /* 0x0000000117007810 */ /* 0x040fe20007ffe0ff */
[C---:B------:R-:W-:Y:S01]  /*0ff0*/  VIADD R30, R23.reuse, 0xc ;  /* 0x0000000c171e7836 */ /* 0x040fe20000000000 */
[----:B------:R0:W-:Y:S01]  /*1000*/  STS.U16 [R111+0x300], R16 ;  /* 0x000300106f007388 */ /* 0x0001e20000000400 */
[C---:B------:R-:W-:Y:S01]  /*1010*/  VIADD R34, R23.reuse, 0xe ;  /* 0x0000000e17227836 */ /* 0x040fe20000000000 */
[C---:B------:R-:W-:Y:S01]  /*1020*/  IADD3 R6, PT, PT, R23.reuse, 0x3, RZ ;  /* 0x0000000317067810 */ /* 0x040fe20007ffe0ff */
[C---:B-1----:R-:W-:Y:S01]  /*1030*/  VIADD R14, R23.reuse, 0x8 ;  /* 0x00000008170e7836 */ /* 0x042fe20000000000 */
[C---:B------:R-:W-:Y:S02]  /*1040*/  IADD3 R10, PT, PT, R23.reuse, 0x5, RZ ;  /* 0x00000005170a7810 */ /* 0x040fe40007ffe0ff */
[----:B------:R-:W-:-:S02]  /*1050*/  IADD3 R24, PT, PT, R23, 0x7, RZ ;  /* 0x0000000717187810 */ /* 0x000fc40007ffe0ff */
[C---:B------:R-:W-:Y:S01]  /*1060*/  IADD3 R26, PT, PT, R23.reuse, 0x9, RZ ;  /* 0x00000009171a7810 */ /* 0x040fe20007ffe0ff */
[C---:B0-----:R-:W-:Y:S01]  /*1070*/  VIADD R16, R23.reuse, 0xa ;  /* 0x0000000a17107836 */ /* 0x041fe20000000000 */
[C---:B------:R-:W-:Y:S02]  /*1080*/  IADD3 R28, PT, PT, R23.reuse, 0xb, RZ ;  /* 0x0000000b171c7810 */ /* 0x040fe40007ffe0ff */
[C---:B------:R-:W-:Y:S02]  /*1090*/  IADD3 R32, PT, PT, R23.reuse, 0xd, RZ ;  /* 0x0000000d17207810 */ /* 0x040fe40007ffe0ff */
[----:B------:R-:W-:Y:S02]  /*10a0*/  IADD3 R36, PT, PT, R23, 0xf, RZ ;  /* 0x0000000f17247810 */ /* 0x000fe40007ffe0ff */
        /* <DEDUP_REMOVED lines=16> */
[----:B------:R0:W-:Y:S01]  /*11b0*/  STS.U16 [R110+0x340], R19 ;  /* 0x000340136e007388 */ /* 0x0001e20000000400 */
        /* <DEDUP_REMOVED lines=162> */
.L_x_2627:
[----:B------:R-:W-:Y:S05]  /*1be0*/  BSYNC.RECONVERGENT B0 ;  /* 0x0000000000007941 */ /* 0x000fea0003800200 */
.L_x_2626:
[----:B------:R-:W-:Y:S01]  /*1bf0*/  HADD2.F32 R31, -RZ, R31.H0_H0 ;  /* 0x2000001fff1f7230 */ /* 0x000fe20000004100 */
[----:B------:R-:W-:Y:S01]  /*1c00*/  BSSY.RECONVERGENT B0, `(.L_x_2628) ;  /* 0x0000022000007945 */ /* 0x000fe20003800200 */
[----:B------:R-:W-:-:S03]  /*1c10*/  FSETP.GTU.FTZ.AND P0, PT, R79, 20, PT ;  /* 0x41a000004f00780b */ /* 0x000fc60003f1c000 */
[----:B------:R-:W-:Y:S01]  /*1c20*/  FADD.FTZ R78, R31, UR5 ;  /* 0x000000051f4e7e21 */ /* 0x000fe20008010000 */
[----:B------:R-:W-:Y:S09]  /*1c30*/  @P1 BRA `(.L_x_2629) ;  /* 0x0000000000781947 */ /* 0x000ff20003800000 */
        /* <DEDUP_REMOVED lines=30> */
.L_x_2629:
[----:B------:R-:W-:Y:S05]  /*1e20*/  BSYNC.RECONVERGENT B0 ;  /* 0x0000000000007941 */ /* 0x000fea0003800200 */
.L_x_2628:
        /* <DEDUP_REMOVED lines=37> */
.L_x_2631:
[----:B------:R-:W-:Y:S05]  /*2080*/  BSYNC.RECONVERGENT B0 ;  /* 0x0000000000007941 */ /* 0x000fea0003800200 */
.L_x_2630:
        /* <DEDUP_REMOVED lines=35> */
.L_x_2633:
[----:B------:R-:W-:Y:S05]  /*22c0*/  BSYNC.RECONVERGENT B0 ;  /* 0x0000000000007941 */ /* 0x000fea0003800200 */
.L_x_2632:
        /* <DEDUP_REMOVED lines=37> */
.L_x_2635:
[----:B------:R-:W-:Y:S05]  /*2520*/  BSYNC.RECONVERGENT B0 ;  /* 0x0000000000007941 */ /* 0x000fea0003800200 */
.L_x_2634:
        /* <DEDUP_REMOVED lines=35> */
.L_x_2637:
[----:B------:R-:W-:Y:S05]  /*2760*/  BSYNC.RECONVERGENT B0 ;  /* 0x0000000000007941 */ /* 0x000fea0003800200 */
.L_x_2636:
        /* <DEDUP_REMOVED lines=37> */
.L_x_2639:
[----:B------:R-:W-:Y:S05]  /*29c0*/  BSYNC.RECONVERGENT B0 ;  /* 0x0000000000007941 */ /* 0x000fea0003800200 */
.L_x_2638:
        /* <DEDUP_REMOVED lines=35> */
.L_x_2641:
[----:B------:R-:W-:Y:S05]  /*2c00*/  BSYNC.RECONVERGENT B0 ;  /* 0x0000000000007941 */ /* 0x000fea0003800200 */
.L_x_2640:
        /* <DEDUP_REMOVED lines=40> */
.L_x_2643:
[----:B------:R-:W-:Y:S05]  /*2e90*/  BSYNC.RECONVERGENT B0 ;  /* 0x0000000000007941 */ /* 0x000fea0003800200 */
.L_x_2642:
        /* <DEDUP_REMOVED lines=39> */
.L_x_2645:
[----:B------:R-:W-:Y:S05]  /*3110*/  BSYNC.RECONVERGENT B0 ;  /* 0x0000000000007941 */ /* 0x000fea0003800200 */
.L_x_2644:
        /* <DEDUP_REMOVED lines=45> */
.L_x_2647:
[----:B------:R-:W-:Y:S05]  /*33f0*/  BSYNC.RECONVERGENT B0 ;  /* 0x0000000000007941 */ /* 0x000fea0003800200 */
.L_x_2646:
        /* <DEDUP_REMOVED lines=32> */
.L_x_2649:
[----:B------:R-:W-:Y:S05]  /*3600*/  BSYNC.RECONVERGENT B0 ;  /* 0x0000000000007941 */ /* 0x000fea0003800200 */
.L_x_2648:
        /* <DEDUP_REMOVED lines=32> */
.L_x_2651:
[----:B------:R-:W-:Y:S05]  /*3810*/  BSYNC.RECONVERGENT B0 ;  /* 0x0000000000007941 */ /* 0x000fea0003800200 */
.L_x_2650:
        /* <DEDUP_REMOVED lines=32> */
.L_x_2653:
[----:B------:R-:W-:Y:S05]  /*3a20*/  BSYNC.RECONVERGENT B0 ;  /* 0x0000000000007941 */ /* 0x000fea0003800200 */
.L_x_2652:
        /* <DEDUP_REMOVED lines=32> */
.L_x_2655:
[----:B------:R-:W-:Y:S05]  /*3c30*/  BSYNC.RECONVERGENT B0 ;  /* 0x0000000000007941 */ /* 0x000fea0003800200 */
.L_x_2654:
        /* <DEDUP_REMOVED lines=32> */
.L_x_2657:
[----:B------:R-:W-:Y:S05]  /*3e40*/  BSYNC.RECONVERGENT B0 ;  /* 0x0000000000007941 */ /* 0x000fea0003800200 */
.L_x_2656:
        /* <DEDUP_REMOVED lines=25> */
[----:B------:R-:W-:Y:S01]  /*3fe0*/  IMAD.U32 R82, RZ, RZ, UR16 ;  /* 0x00000010ff527e24 */ /* 0x000fe2000f8e00ff */
[----:B------:R-:W-:Y:S01]  /*3ff0*/  ISETP.GE.AND P1, PT, R140, UR22, PT ;  /* 0x000000168c007c0c */ /* 0x000fe2000bf26270 */
[----:B------:R-:W-:Y:S01]  /*4000*/  FMUL.FTZ R52, R18, R91 ;  /* 0x0000005b12347220 */ /* 0x000fe20000410000 */
[----:B------:R-:W1:Y:S01]  /*4010*/  LDCU.128 UR8, c[0x0][0x3a0] ;  /* 0x00007400ff0877ac */ /* 0x000e620008000c00 */
[----:B------:R-:W-:Y:S01]  /*4020*/  FMUL.FTZ R51, R17, R90 ;  /* 0x0000005a11337220 */ /* 0x000fe20000410000 */
[----:B------:R-:W-:Y:S01]  /*4030*/  IADD3 R82, P0, P2, R139, 0x200, R82 ;  /* 0x000002008b527810 */ /* 0x000fe20007a1e052 */
        /* <DEDUP_REMOVED lines=15> */
[----:B-1----:R-:W-:Y:S01]  /*4130*/  UIMAD.WIDE.U32 UR30, UR26, UR8, URZ ;  /* 0x000000081a1e72a5 */ /* 0x002fe2000f8e00ff */
[----:B------:R-:W-:Y:S01]  /*4140*/  FMUL.FTZ R35, R35, R72 ;  /* 0x0000004823237220 */ /* 0x000fe20000410000 */
[----:B------:R-:W-:Y:S01]  /*4150*/  UIMAD UR8, UR26, UR33, UR29 ;  /* 0x000000211a0872a4 */ /* 0x000fe2000f8e021d */
[----:B------:R-:W-:Y:S01]  /*4160*/  FMUL.FTZ R34, R5, R70 ;  /* 0x0000004605227220 */ /* 0x000fe20000410000 */
[----:B--2---:R-:W-:Y:S01]  /*4170*/  ULEA UR29, UP0, UR28, UR14, 0x2 ;  /* 0x0000000e1c1d7291 */ /* 0x004fe2000f8010ff */
[----:B------:R-:W-:Y:S01]  /*4180*/  FMUL.FTZ R32, R6, R69 ;  /* 0x0000004506207220 */ /* 0x000fe20000410000 */
[----:B------:R-:W-:Y:S01]  /*4190*/  ULEA UR14, UP1, UR30, UR12, 0x2 ;  /* 0x0000000c1e0e7291 */ /* 0x000fe2000f8210ff */
[----:B------:R-:W-:Y:S01]  /*41a0*/  IADD3.X R83, PT, PT, RZ, UR7, RZ, P0, P2 ;  /* 0x00000007ff537c10 */ /* 0x000fe200087e44ff */
[----:B------:R-:W-:-:S02]  /*41b0*/  ULEA.HI.X UR15, UR28, UR15, UR8, 0x2, UP0 ;  /* 0x0000000f1c0f7291 */ /* 0x000fc400080f1408 */
[----:B------:R-:W-:Y:S02]  /*41c0*/  UISETP.LT.AND UP0, UPT, UR34, 0x1, UPT ;  /* 0x000000012200788c */ /* 0x000fe4000bf01270 */
[----:B------:R-:W-:Y:S02]  /*41d0*/  UIMAD UR9, UR26, UR9, UR31 ;  /* 0x000000091a0972a4 */ /* 0x000fe4000f8e021f */
[----:B------:R-:W-:Y:S02]  /*41e0*/  USEL UR8, UR34, 0x1, !UP0 ;  /* 0x0000000122087887 */ /* 0x000fe4000c000000 */
[----:B------:R-:W-:Y:S02]  /*41f0*/  ULEA.HI.X UR30, UR30, UR13, UR9, 0x2, UP1 ;  /* 0x0000000d1e1e7291 */ /* 0x000fe400088f1409 */
[----:B------:R-:W-:Y:S02]  /*4200*/  UIMAD UR31, UR6, UR34, URZ ;  /* 0x00000022061f72a4 */ /* 0x000fe4000f8e02ff */
[----:B------:R-:W-:Y:S01]  /*4210*/  UIADD3 UR9, UPT, UPT, UR23, 0x10d0, URZ ;  /* 0x000010d017097890 */ /* 0x000fe2000fffe0ff */
[----:B------:R-:W0:Y:S01]  /*4220*/  LDCU.64 UR40, c[0x0][0x480] ;  /* 0x00009000ff2877ac */ /* 0x000e220008000a00 */
[----:B------:R-:W-:-:S02]  /*4230*/  USHF.L.U64.HI UR13, UR10, 0x2, UR11 ;  /* 0x000000020a0d7899 */ /* 0x000fc4000801020b */
[----:B---3--:R-:W-:Y:S02]  /*4240*/  USHF.L.U64.HI UR28, UR36, 0x1, UR37 ;  /* 0x00000001241c7899 */ /* 0x008fe40008010225 */
[----:B----4-:R-:W-:Y:S02]  /*4250*/  USHF.L.U64.HI UR12, UR38, 0x2, UR39 ;  /* 0x00000002260c7899 */ /* 0x010fe40008010227 */
[----:B------:R-:W-:-:S12]  /*4260*/  UIADD3 UR8, UPT, UPT, -UR8, URZ, URZ ;  /* 0x000000ff08087290 */ /* 0x000fd8000fffe1ff */
.L_x_2663:
[----:B------:R-:W-:Y:S01]  /*4270*/  MOV R2, UR14 ;  /* 0x0000000e00027c02 */ /* 0x000fe20008000f00 */
[----:B------:R-:W-:Y:S01]  /*4280*/  IMAD.U32 R3, RZ, RZ, UR30 ;  /* 0x0000001eff037e24 */ /* 0x000fe2000f8e00ff */
[----:B------:R-:W-:Y:S01]  /*4290*/  SHF.L.U32 R0, R141, 0x4, RZ ;  /* 0x000000048d007819 */ /* 0x000fe200000006ff */
[----:B------:R-:W2:Y:S04]  /*42a0*/  @!P1 LDG.E.U16 R42, desc[UR24][R82.64+-0x200] ;  /* 0xfffe0018522a9981 */ /* 0x000ea8000c1e1500 */
[----:B------:R1:W3:Y:S01]  /*42b0*/  LDG.E R2, desc[UR24][R2.64] ;  /* 0x0000001802027981 */ /* 0x0002e2000c1e1900 */
[----:B------:R-:W-:-:S04]  /*42c0*/  LOP3.LUT R140, R0, 0x3e00, RZ, 0xc0, !PT ;  /* 0x00003e00008c7812 */ /* 0x000fc800078ec0ff */
[----:B------:R-:W-:-:S04]  /*42d0*/  LOP3.LUT R140, R140, 0x1f, R141, 0xf8, !PT ;  /* 0x0000001f8c8c7812 */ /* 0x000fc800078ef88d */
[C---:B------:R-:W-:Y:S02]  /*42e0*/  LOP3.LUT R4, R140.reuse, 0x20, RZ, 0xfc, !PT ;  /* 0x000000208c047812 */ /* 0x040fe400078efcff */
[----:B------:R-:W-:Y:S02]  /*42f0*/  LOP3.LUT R138, R140, 0x40, RZ, 0xfc, !PT ;  /* 0x000000408c8a7812 */ /* 0x000fe400078efcff */
[----:B------:R-:W-:Y:S02]  /*4300*/  ISETP.GE.AND P0, PT, R4, UR22, PT ;  /* 0x0000001604007c0c */ /* 0x000fe4000bf06270 */
[----:B------:R-:W-:Y:S02]  /*4310*/  LOP3.LUT R137, R140, 0x60, RZ, 0xfc, !PT ;  /* 0x000000608c897812 */ /* 0x000fe400078efcff */
[----:B------:R-:W-:Y:S02]  /*4320*/  ISETP.GE.AND P5, PT, R138, UR22, PT ;  /* 0x000000168a007c0c */ /* 0x000fe4000bfa6270 */
[----:B------:R-:W-:-:S07]  /*4330*/  ISETP.GE.AND P6, PT, R137, UR22, PT ;  /* 0x0000001689007c0c */ /* 0x000fce000bfc6270 */
[----:B------:R-:W4:Y:S04]  /*4340*/  @!P0 LDG.E.U16 R43, desc[UR24][R82.64+-0x1c0] ;  /* 0xfffe4018522b8981 */ /* 0x000f28000c1e1500 */
[----:B------:R-:W4:Y:S04]  /*4350*/  @!P5 LDG.E.U16 R41, desc[UR24][R82.64+-0x180] ;  /* 0xfffe80185229d981 */ /* 0x000f28000c1e1500 */
[----:B------:R-:W4:Y:S01]  /*4360*/  @!P6 LDG.E.U16 R40, desc[UR24][R82.64+-0x140] ;  /* 0xfffec0185228e981 */ /* 0x000f22000c1e1500 */
[C---:B-1----:R-:W-:Y:S01]  /*4370*/  VIADD R3, R0.reuse, 0xf ;  /* 0x0000000f00037836 */ /* 0x042fe20000000000 */
[----:B------:R-:W-:-:S02]  /*4380*/  IADD3 R4, PT, PT, R0, 0x9, RZ ;  /* 0x0000000900047810 */ /* 0x000fc40007ffe0ff */
[C---:B------:R-:W-:Y:S02]  /*4390*/  ISETP.GE.U32.AND P4, PT, R0.reuse, UR22, PT ;  /* 0x0000001600007c0c */ /* 0x040fe4000bf86070 */
[----:B------:R-:W-:Y:S01]  /*43a0*/  ISETP.GE.U32.AND P2, PT, R3, UR22, PT ;  /* 0x0000001603007c0c */ /* 0x000fe2000bf46070 */
[----:B------:R-:W-:Y:S01]  /*43b0*/  VIADD R3, R0, 0x1 ;  /* 0x0000000100037836 */ /* 0x000fe20000000000 */
[----:B------:R-:W-:Y:S02]  /*43c0*/  ISETP.GE.U32.AND P3, PT, R4, UR22, PT ;  /* 0x0000001604007c0c */ /* 0x000fe4000bf66070 */
[----:B------:R-:W-:Y:S02]  /*43d0*/  FSEL R30, R52, RZ, !P4 ;  /* 0x000000ff341e7208 */ /* 0x000fe40006000000 */
[----:B------:R-:W-:Y:S02]  /*43e0*/  FSEL R12, R39, RZ, !P3 ;  /* 0x000000ff270c7208 */ /* 0x000fe40005800000 */
[----:B------:R-:W-:-:S02]  /*43f0*/  LOP3.LUT R136, R140, 0x80, RZ, 0xfc, !PT ;  /* 0x000000808c887812 */ /* 0x000fc400078efcff */
[C---:B------:R-:W-:Y:S02]  /*4400*/  LOP3.LUT R132, R140.reuse, 0x100, RZ, 0xfc, !PT ;  /* 0x000001008c847812 */ /* 0x040fe400078efcff */
[C---:B------:R-:W-:Y:S02]  /*4410*/  LOP3.LUT R134, R140.reuse, 0xc0, RZ, 0xfc, !PT ;  /* 0x000000c08c867812 */ /* 0x040fe400078efcff */
[C---:B------:R-:W-:Y:S02]  /*4420*/  LOP3.LUT R131, R140.reuse, 0x120, RZ, 0xfc, !PT ;  /* 0x000001208c837812 */ /* 0x040fe400078efcff */
[C---:B------:R-:W-:Y:S02]  /*4430*/  LOP3.LUT R133, R140.reuse, 0xe0, RZ, 0xfc, !PT ;  /* 0x000000e08c857812 */ /* 0x040fe400078efcff */
[----:B------:R-:W-:Y:S01]  /*4440*/  LOP3.LUT R135, R140, 0xa0, RZ, 0xfc, !PT ;  /* 0x000000a08c877812 */ /* 0x000fe200078efcff */
[----:B---3--:R-:W-:-:S04]  /*4450*/  FMUL.FTZ R2, R2, 1.4426950216293334961 ;  /* 0x3fb8aa3b02027820 */ /* 0x008fc80000410000 */
[C---:B------:R-:W-:Y:S01]  /*4460*/  FMUL.FTZ R5, R2.reuse, R91 ;  /* 0x0000005b02057220 */ /* 0x040fe20000410000 */
[----:B------:R-:W-:-:S05]  /*4470*/  FMUL.FTZ R6, R2, R90 ;  /* 0x0000005a02067220 */ /* 0x000fca0000410000 */
[----:B------:R-:W1:Y:S01]  /*4480*/  MUFU.EX2 R5, R5 ;  /* 0x0000000500057308 */ /* 0x000e620000000800 */
[----:B------:R-:W-:-:S03]  /*4490*/  FMUL.FTZ R7, R2, R89 ;  /* 0x0000005902077220 */ /* 0x000fc60000410000 */
[----:B------:R-:W3:Y:S01]  /*44a0*/  MUFU.EX2 R6, R6 ;  /* 0x0000000600067308 */ /* 0x000ee20000000800 */
[----:B------:R-:W-:-:S03]  /*44b0*/  FMUL.FTZ R4, R2, R88 ;  /* 0x0000005802047220 */ /* 0x000fc60000410000 */
[----:B0-----:R-:W0:Y:S04]  /*44c0*/  MUFU.EX2 R7, R7 ;  /* 0x0000000700077308 */ /* 0x001e280000000800 */
[----:B------:R-:W2:Y:S01]  /*44d0*/  MUFU.EX2 R4, R4 ;  /* 0x0000000400047308 */ /* 0x000ea20000000800 */
[----:B-1----:R-:W-:Y:S01]  /*44e0*/  FSEL R33, R5, 1, !P4 ;  /* 0x3f80000005217808 */ /* 0x002fe20006000000 */
[----:B------:R-:W-:Y:S01]  /*44f0*/  FMUL.FTZ R5, R2, R81 ;  /* 0x0000005102057220 */ /* 0x000fe20000410000 */
[----:B------:R-:W-:Y:S02]  /*4500*/  ISETP.GE.U32.AND P4, PT, R3, UR22, PT ;  /* 0x0000001603007c0c */ /* 0x000fe4000bf86070 */
[----:B------:R-:W-:Y:S02]  /*4510*/  IADD3 R3, PT, PT, R0, 0x2, RZ ;  /* 0x0000000200037810 */ /* 0x000fe40007ffe0ff */
[----:B---3--:R-:W-:-:S02]  /*4520*/  FSEL R31, R6, 1, !P4 ;  /* 0x3f800000061f7808 */ /* 0x008fc40006000000 */
[----:B------:R-:W-:Y:S01]  /*4530*/  FSEL R28, R51, RZ, !P4 ;  /* 0x000000ff331c7208 */ /* 0x000fe20006000000 */
[----:B------:R-:W-:Y:S01]  /*4540*/  FMUL.FTZ R6, R2, R80 ;  /* 0x0000005002067220 */ /* 0x000fe20000410000 */
[----:B------:R-:W-:Y:S01]  /*4550*/  ISETP.GE.U32.AND P4, PT, R3, UR22, PT ;  /* 0x0000001603007c0c */ /* 0x000fe2000bf86070 */
[----:B------:R-:W-:Y:S01]  /*4560*/  VIADD R3, R0, 0x3 ;  /* 0x0000000300037836 */ /* 0x000fe20000000000 */
[----:B------:R-:W1:Y:S02]  /*4570*/  MUFU.EX2 R5, R5 ;  /* 0x0000000500057308 */ /* 0x000e640000000800 */
[----:B0-----:R-:W-:Y:S02]  /*4580*/  FSEL R29, R7, 1, !P4 ;  /* 0x3f800000071d7808 */ /* 0x001fe40006000000 */
[----:B------:R-:W-:Y:S01]  /*4590*/  FSEL R26, R50, RZ, !P4 ;  /* 0x000000ff321a7208 */ /* 0x000fe20006000000 */
[----:B------:R-:W0:Y:S01]  /*45a0*/  MUFU.EX2 R6, R6 ;  /* 0x0000000600067308 */ /* 0x000e220000000800 */
[----:B------:R-:W-:Y:S01]  /*45b0*/  ISETP.GE.U32.AND P4, PT, R3, UR22, PT ;  /* 0x0000001603007c0c */ /* 0x000fe2000bf86070 */
[----:B------:R-:W-:Y:S01]  /*45c0*/  FMUL.FTZ R7, R2, R79 ;  /* 0x0000004f02077220 */ /* 0x000fe20000410000 */
[----:B------:R-:W-:-:S02]  /*45d0*/  IADD3 R3, PT, PT, R0, 0x4, RZ ;  /* 0x0000000400037810 */ /* 0x000fc40007ffe0ff */
[----:B--2---:R-:W-:Y:S02]  /*45e0*/  FSEL R27, R4, 1, !P4 ;  /* 0x3f800000041b7808 */ /* 0x004fe40006000000 */
[----:B------:R-:W-:Y:S01]  /*45f0*/  FSEL R24, R49, RZ, !P4 ;  /* 0x000000ff31187208 */ /* 0x000fe20006000000 */
[----:B------:R-:W-:Y:S01]  /*4600*/  FMUL.FTZ R4, R2, R78 ;  /* 0x0000004e02047220 */ /* 0x000fe20000410000 */
[----:B------:R-:W-:Y:S01]  /*4610*/  ISETP.GE.U32.AND P4, PT, R3, UR22, PT ;  /* 0x0000001603007c0c */ /* 0x000fe2000bf86070 */
[----:B------:R-:W-:Y:S01]  /*4620*/  VIADD R3, R0, 0x5 ;  /* 0x0000000500037836 */ /* 0x000fe20000000000 */
[----:B------:R-:W2:Y:S02]  /*4630*/  MUFU.EX2 R7, R7 ;  /* 0x0000000700077308 */ /* 0x000ea40000000800 */
[----:B-1----:R-:W-:Y:S02]  /*4640*/  FSEL R25, R5, 1, !P4 ;  /* 0x3f80000005197808 */ /* 0x002fe40006000000 */
[----:B------:R-:W-:Y:S01]  /*4650*/  FSEL R22, R48, RZ, !P4 ;  /* 0x000000ff30167208 */ /* 0x000fe20006000000 */
[----:B------:R-:W1:Y:S01]  /*4660*/  MUFU.EX2 R4, R4 ;  /* 0x0000000400047308 */ /* 0x000e620000000800 */
[----:B------:R-:W-:-:S02]  /*4670*/  ISETP.GE.U32.AND P4, PT, R3, UR22, PT ;  /* 0x0000001603007c0c */ /* 0x000fc4000bf86070 */
[----:B------:R-:W-:Y:S01]  /*4680*/  IADD3 R3, PT, PT, R0, 0x6, RZ ;  /* 0x0000000600037810 */ /* 0x000fe20007ffe0ff */
[----:B------:R-:W-:Y:S01]  /*4690*/  FMUL.FTZ R5, R2, R77 ;  /* 0x0000004d02057220 */ /* 0x000fe20000410000 */
[----:B0-----:R-:W-:Y:S02]  /*46a0*/  FSEL R23, R6, 1, !P4 ;  /* 0x3f80000006177808 */ /* 0x001fe40006000000 */
[----:B------:R-:W-:Y:S02]  /*46b0*/  FSEL R20, R47, RZ, !P4 ;  /* 0x000000ff2f147208 */ /* 0x000fe40006000000 */
[----:B------:R-:W-:Y:S01]  /*46c0*/  ISETP.GE.U32.AND P4, PT, R3, UR22, PT ;  /* 0x0000001603007c0c */ /* 0x000fe2000bf86070 */
[----:B------:R-:W-:Y:S01]  /*46d0*/  VIADD R3, R0, 0x7 ;  /* 0x0000000700037836 */ /* 0x000fe20000000000 */
[----:B------:R-:W0:Y:S01]  /*46e0*/  MUFU.EX2 R5, R5 ;  /* 0x0000000500057308 */ /* 0x000e220000000800 */
[----:B------:R-:W-:Y:S01]  /*46f0*/  FMUL.FTZ R6, R2, R76 ;  /* 0x0000004c02067220 */ /* 0x000fe20000410000 */
[----:B--2---:R-:W-:-:S02]  /*4700*/  FSEL R21, R7, 1, !P4 ;  /* 0x3f80000007157808 */ /* 0x004fc40006000000 */
[----:B------:R-:W-:Y:S02]  /*4710*/  FSEL R18, R46, RZ, !P4 ;  /* 0x000000ff2e127208 */ /* 0x000fe40006000000 */
[----:B------:R-:W-:Y:S02]  /*4720*/  ISETP.GE.U32.AND P4, PT, R3, UR22, PT ;  /* 0x0000001603007c0c */ /* 0x000fe4000bf86070 */
[----:B------:R-:W-:Y:S02]  /*4730*/  IADD3 R3, PT, PT, R0, 0x8, RZ ;  /* 0x0000000800037810 */ /* 0x000fe40007ffe0ff */
[----:B-1----:R-:W-:Y:S01]  /*4740*/  FSEL R19, R4, 1, !P4 ;  /* 0x3f80000004137808 */ /* 0x002fe20006000000 */
[C---:B------:R-:W-:Y:S01]  /*4750*/  FMUL.FTZ R4, R2.reuse, R74 ;  /* 0x0000004a02047220 */ /* 0x040fe20000410000 */
[----:B------:R-:W1:Y:S01]  /*4760*/  MUFU.EX2 R6, R6 ;  /* 0x0000000600067308 */ /* 0x000e620000000800 */
[----:B------:R-:W-:Y:S01]  /*4770*/  FSEL R16, R45, RZ, !P4 ;  /* 0x000000ff2d107208 */ /* 0x000fe20006000000 */
[----:B------:R-:W-:Y:S01]  /*4780*/  FMUL.FTZ R7, R2, R75 ;  /* 0x0000004b02077220 */ /* 0x000fe20000410000 */
[----:B------:R-:W-:Y:S01]  /*4790*/  ISETP.GE.U32.AND P4, PT, R3, UR22, PT ;  /* 0x0000001603007c0c */ /* 0x000fe2000bf86070 */
[----:B------:R-:W-:Y:S01]  /*47a0*/  VIADD R3, R0, 0xa ;  /* 0x0000000a00037836 */ /* 0x000fe20000000000 */
[----:B------:R-:W2:Y:S02]  /*47b0*/  MUFU.EX2 R4, R4 ;  /* 0x0000000400047308 */ /* 0x000ea40000000800 */
[----:B0-----:R-:W-:Y:S01]  /*47c0*/  FSEL R17, R5, 1, !P4 ;  /* 0x3f80000005117808 */ /* 0x001fe20006000000 */
[----:B------:R-:W-:Y:S01]  /*47d0*/  FFMA.FTZ R5, R31, R30, R28 ;  /* 0x0000001e1f057223 */ /* 0x000fe2000001001c */
[----:B------:R-:W0:Y:S01]  /*47e0*/  MUFU.EX2 R7, R7 ;  /* 0x0000000700077308 */ /* 0x000e220000000800 */
[----:B------:R-:W-:-:S02]  /*47f0*/  FSEL R14, R44, RZ, !P4 ;  /* 0x000000ff2c0e7208 */ /* 0x000fc40006000000 */
[----:B------:R-:W-:Y:S01]  /*4800*/  ISETP.GE.U32.AND P4, PT, R3, UR22, PT ;  /* 0x0000001603007c0c */ /* 0x000fe2000bf86070 */
[----:B------:R-:W-:Y:S01]  /*4810*/  FFMA.FTZ R5, R29, R5, R26 ;  /* 0x000000051d057223 */ /* 0x000fe2000001001a */
[----:B------:R-:W-:Y:S02]  /*4820*/  IADD3 R3, PT, PT, R0, 0xb, RZ ;  /* 0x0000000b00037810 */ /* 0x000fe40007ffe0ff */
[----:B-1----:R-:W-:Y:S01]  /*4830*/  FSEL R15, R6, 1, !P3 ;  /* 0x3f800000060f7808 */ /* 0x002fe20005800000 */
[----:B------:R-:W-:Y:S01]  /*4840*/  FFMA.FTZ R5, R27, R5, R24 ;  /* 0x000000051b057223 */ /* 0x000fe20000010018 */
[----:B------:R-:W-:Y:S01]  /*4850*/  ISETP.GE.U32.AND P3, PT, R3, UR22, PT ;  /* 0x0000001603007c0c */ /* 0x000fe2000bf66070 */
[----:B------:R-:W-:Y:S02]  /*4860*/  VIADD R3, R0, 0xd ;  /* 0x0000000d00037836 */ /* 0x000fe40000000000 */
[----:B------:R-:W-:Y:S01]  /*4870*/  FFMA.FTZ R5, R25, R5, R22 ;  /* 0x0000000519057223 */ /* 0x000fe20000010016 */
[----:B--2---:R-:W-:Y:S01]  /*4880*/  FSEL R11, R4, 1, !P3 ;  /* 0x3f800000040b7808 */ /* 0x004fe20005800000 */
[----:B------:R-:W-:Y:S01]  /*4890*/  FMUL.FTZ R4, R33, R31 ;  /* 0x0000001f21047220 */ /* 0x000fe20000410000 */
[----:B0-----:R-:W-:Y:S01]  /*48a0*/  FSEL R13, R7, 1, !P4 ;  /* 0x3f800000070d7808 */ /* 0x001fe20006000000 */
[----:B------:R-:W-:Y:S01]  /*48b0*/  FFMA.FTZ R5, R23, R5, R20 ;  /* 0x0000000517057223 */ /* 0x000fe20000010014 */
[----:B------:R-:W-:Y:S01]  /*48c0*/  FSEL R10, R38, RZ, !P4 ;  /* 0x000000ff260a7208 */ /* 0x000fe20006000000 */
[----:B------:R-:W-:Y:S01]  /*48d0*/  FMUL.FTZ R4, R29, R4 ;  /* 0x000000041d047220 */ /* 0x000fe20000410000 */
[----:B------:R-:W-:-:S02]  /*48e0*/  IADD3 R6, PT, PT, R0, 0xc, RZ ;  /* 0x0000000c00067810 */ /* 0x000fc40007ffe0ff */
[----:B------:R-:W-:Y:S01]  /*48f0*/  ISETP.GE.U32.AND P4, PT, R3, UR22, PT ;  /* 0x0000001603007c0c */ /* 0x000fe2000bf86070 */
[----:B------:R-:W-:Y:S01]  /*4900*/  FMUL.FTZ R3, R2, R73 ;  /* 0x0000004902037220 */ /* 0x000fe20000410000 */
[----:B------:R-:W-:Y:S01]  /*4910*/  FSEL R8, R37, RZ, !P3 ;  /* 0x000000ff25087208 */ /* 0x000fe20005800000 */
[----:B------:R-:W-:Y:S01]  /*4920*/  FFMA.FTZ R7, R21, R5, R18 ;  /* 0x0000000515077223 */ /* 0x000fe20000010012 */
[----:B------:R-:W-:Y:S01]  /*4930*/  ISETP.GE.U32.AND P3, PT, R6, UR22, PT ;  /* 0x0000001606007c0c */ /* 0x000fe2000bf66070 */
[----:B------:R-:W-:Y:S01]  /*4940*/  FMUL.FTZ R6, R27, R4 ;  /* 0x000000041b067220 */ /* 0x000fe20000410000 */
[C---:B------:R-:W-:Y:S01]  /*4950*/  FMUL.FTZ R4, R2.reuse, R72 ;  /* 0x0000004802047220 */ /* 0x040fe20000410000 */
[----:B------:R-:W0:Y:S01]  /*4960*/  MUFU.EX2 R3, R3 ;  /* 0x0000000300037308 */ /* 0x000e220000000800 */
[----:B------:R-:W-:Y:S01]  /*4970*/  FFMA.FTZ R7, R19, R7, R16 ;  /* 0x0000000713077223 */ /* 0x000fe20000010010 */
[----:B------:R-:W-:Y:S01]  /*4980*/  FMUL.FTZ R6, R25, R6 ;  /* 0x0000000619067220 */ /* 0x000fe20000410000 */
[----:B------:R-:W-:-:S02]  /*4990*/  FMUL.FTZ R5, R2, R70 ;  /* 0x0000004602057220 */ /* 0x000fc40000410000 */
[----:B------:R-:W1:Y:S01]  /*49a0*/  MUFU.EX2 R4, R4 ;  /* 0x0000000400047308 */ /* 0x000e620000000800 */
[----:B------:R-:W-:Y:S01]  /*49b0*/  FFMA.FTZ R7, R17, R7, R14 ;  /* 0x0000000711077223 */ /* 0x000fe2000001000e */
[----:B------:R-:W-:Y:S01]  /*49c0*/  FMUL.FTZ R6, R23, R6 ;  /* 0x0000000617067220 */ /* 0x000fe20000410000 */
[----:B------:R-:W-:Y:S02]  /*49d0*/  FMUL.FTZ R84, R2, R69 ;  /* 0x0000004502547220 */ /* 0x000fe40000410000 */
[----:B------:R-:W-:Y:S01]  /*49e0*/  FFMA.FTZ R7, R15, R7, R12 ;  /* 0x000000070f077223 */ /* 0x000fe2000001000c */
[----:B------:R2:W3:Y:S01]  /*49f0*/  MUFU.EX2 R2, R5 ;  /* 0x0000000500027308 */ /* 0x0004e20000000800 */
[----:B------:R-:W-:Y:S01]  /*4a00*/  FMUL.FTZ R6, R21, R6 ;  /* 0x0000000615067220 */ /* 0x000fe20000410000 */
[----:B------:R-:W-:Y:S02]  /*4a10*/  VIADD R0, R0, 0xe ;  /* 0x0000000e00007836 */ /* 0x000fe40000000000 */
[----:B------:R-:W-:Y:S01]  /*4a20*/  FFMA.FTZ R7, R13, R7, R10 ;  /* 0x000000070d077223 */ /* 0x000fe2000001000a */
[----:B------:R-:W4:Y:S01]  /*4a30*/  MUFU.EX2 R84, R84 ;  /* 0x0000005400547308 */ /* 0x000f220000000800 */
[----:B------:R-:W-:Y:S01]  /*4a40*/  FMUL.FTZ R86, R19, R6 ;  /* 0x0000000613567220 */ /* 0x000fe20000410000 */
[----:B0-----:R-:W-:-:S02]  /*4a50*/  FSEL R9, R3, 1, !P3 ;  /* 0x3f80000003097808 */ /* 0x001fc40005800000 */
[----:B------:R-:W-:Y:S02]  /*4a60*/  FSEL R6, R36, RZ, !P3 ;  /* 0x000000ff24067208 */ /* 0x000fe40005800000 */
[----:B------:R-:W-:Y:S01]  /*4a70*/  ISETP.GE.U32.AND P3, PT, R0, UR22, PT ;  /* 0x0000001600007c0c */ /* 0x000fe2000bf66070 */
[----:B------:R-:W-:Y:S01]  /*4a80*/  FFMA.FTZ R0, R11, R7, R8 ;  /* 0x000000070b007223 */ /* 0x000fe20000010008 */
[----:B-1----:R-:W-:Y:S01]  /*4a90*/  FSEL R7, R4, 1, !P4 ;  /* 0x3f80000004077808 */ /* 0x002fe20006000000 */
[----:B------:R-:W-:Y:S01]  /*4aa0*/  FMUL.FTZ R86, R17, R86 ;  /* 0x0000005611567220 */ /* 0x000fe20000410000 */
[----:B------:R-:W-:Y:S01]  /*4ab0*/  FSEL R4, R35, RZ, !P4 ;  /* 0x000000ff23047208 */ /* 0x000fe20006000000 */
[----:B------:R-:W-:Y:S01]  /*4ac0*/  FFMA.FTZ R0, R9, R0, R6 ;  /* 0x0000000009007223 */ /* 0x000fe20000010006 */
[----:B--2---:R-:W-:Y:S01]  /*4ad0*/  FSEL R5, R34, RZ, !P3 ;  /* 0x000000ff22057208 */ /* 0x004fe20005800000 */
[----:B------:R-:W-:Y:S01]  /*4ae0*/  FMUL.FTZ R86, R15, R86 ;  /* 0x000000560f567220 */ /* 0x000fe20000410000 */
[----:B---3--:R-:W-:Y:S01]  /*4af0*/  FSEL R2, R2, 1, !P3 ;  /* 0x3f80000002027808 */ /* 0x008fe20005800000 */
[----:B------:R-:W-:Y:S01]  /*4b00*/  FFMA.FTZ R85, R7, R0, R4 ;  /* 0x0000000007557223 */ /* 0x000fe20000010004 */
[----:B------:R-:W-:Y:S01]  /*4b10*/  FSEL R3, R32, RZ, !P2 ;  /* 0x000000ff20037208 */ /* 0x000fe20005000000 */
[----:B------:R-:W-:Y:S01]  /*4b20*/  FMUL.FTZ R86, R13, R86 ;  /* 0x000000560d567220 */ /* 0x000fe20000410000 */
[----:B----4-:R-:W-:Y:S01]  /*4b30*/  FSEL R0, R84, 1, !P2 ;  /* 0x3f80000054007808 */ /* 0x010fe20005000000 */
[----:B------:R-:W-:-:S02]  /*4b40*/  FFMA.FTZ R85, R2, R85, R5 ;  /* 0x0000005502557223 */ /* 0x000fc40000010005 */
[----:B------:R-:W-:Y:S02]  /*4b50*/  FMUL.FTZ R86, R11, R86 ;  /* 0x000000560b567220 */ /* 0x000fe40000410000 */
[----:B------:R-:W-:Y:S02]  /*4b60*/  FFMA.FTZ R84, R0, R85, R3 ;  /* 0x0000005500547223 */ /* 0x000fe40000010003 */
[----:B------:R-:W-:-:S03]  /*4b70*/  FMUL.FTZ R86, R9, R86 ;  /* 0x0000005609567220 */ /* 0x000fc60000410000 */
[----:B------:R-:W0:Y:S01]  /*4b80*/  SHFL.UP PT, R87, R84, 0x1, RZ ;  /* 0x0420000054577989 */ /* 0x000e2200000e00ff */
[----:B------:R-:W-:-:S04]  /*4b90*/  FMUL.FTZ R85, R7, R86 ;  /* 0x0000005607557220 */ /* 0x000fc80000410000 */
[----:B------:R-:W-:-:S04]  /*4ba0*/  FMUL.FTZ R85, R2, R85 ;  /* 0x0000005502557220 */ /* 0x000fc80000410000 */
[----:B------:R-:W-:-:S05]  /*4bb0*/  FMUL.FTZ R163, R0, R85 ;  /* 0x0000005500a37220 */ /* 0x000fca0000410000 */
[----:B------:R-:W1:Y:S01]  /*4bc0*/  SHFL.UP PT, R86, R163, 0x1, RZ ;  /* 0x04200000a3567989 */ /* 0x000e6200000e00ff */
[----:B------:R-:W-:Y:S01]  /*4bd0*/  ISETP.GE.AND P2, PT, R124, 0x1, PT ;  /* 0x000000017c00780c */ /* 0x000fe20003f46270 */
[----:B0-----:R-:W-:-:S05]  /*4be0*/  FFMA.FTZ R87, R163, R87, R84 ;  /* 0x00000057a3577223 */ /* 0x001fca0000010054 */
[----:B------:R-:W-:-:S05]  /*4bf0*/  FSEL R126, R84, R87, !P2 ;  /* 0x00000057547e7208 */ /* 0x000fca0005000000 */
[----:B------:R-:W0:Y:S02]  /*4c00*/  SHFL.UP PT, R85, R126, 0x2, RZ ;  /* 0x044000007e557989 */ /* 0x000e2400000e00ff */
[----:B-1----:R-:W-:-:S05]  /*4c10*/  @P2 FMUL.FTZ R163, R163, R86 ;  /* 0x00000056a3a32220 */ /* 0x002fca0000410000 */
[----:B------:R-:W1:Y:S01]  /*4c20*/  SHFL.UP PT, R86, R163, 0x2, RZ ;  /* 0x04400000a3567989 */ /* 0x000e6200000e00ff */
[----:B------:R-:W-:Y:S01]  /*4c30*/  ISETP.GE.AND P2, PT, R124, 0x2, PT ;  /* 0x000000027c00780c */ /* 0x000fe20003f46270 */
[----:B0-----:R-:W-:-:S05]  /*4c40*/  FFMA.FTZ R85, R163, R85, R126 ;  /* 0x00000055a3557223 */ /* 0x001fca000001007e */
[----:B------:R-:W-:-:S07]  /*4c50*/  FSEL R128, R126, R85, !P2 ;  /* 0x000000557e807208 */ /* 0x000fce0005000000 */
[----:B-1----:R-:W-:Y:S01]  /*4c60*/  @P2 FMUL.FTZ R163, R163, R86 ;  /* 0x00000056a3a32220 */ /* 0x002fe20000410000 */
[----:B------:R-:W0:Y:S04]  /*4c70*/  SHFL.UP PT, R85, R128, 0x4, RZ ;  /* 0x0480000080557989 */ /* 0x000e2800000e00ff */
[----:B------:R-:W1:Y:S01]  /*4c80*/  SHFL.UP PT, R86, R163, 0x4, RZ ;  /* 0x04800000a3567989 */ /* 0x000e6200000e00ff */
[----:B------:R-:W-:Y:S01]  /*4c90*/  ISETP.GE.AND P2, PT, R124, 0x4, PT ;  /* 0x000000047c00780c */ /* 0x000fe20003f46270 */
[----:B------:R-:W-:Y:S01]  /*4ca0*/  HFMA2 R84, -RZ, RZ, 0, 0 ;  /* 0x00000000ff547431 */ /* 0x000fe200000001ff */
[----:B------:R-:W-:-:S04]  /*4cb0*/  @!P1 PRMT R84, R42, 0x5410, RZ ;  /* 0x000054102a549816 */ /* 0x000fc800000000ff */
[----:B------:R-:W-:Y:S01]  /*4cc0*/  @!P0 PRMT R84, R84, 0x5410, R43 ;  /* 0x0000541054548816 */ /* 0x000fe2000000002b */
[----:B------:R-:W-:Y:S01]  /*4cd0*/  IMAD.MOV.U32 R43, RZ, RZ, RZ ;  /* 0x000000ffff2b7224 */ /* 0x000fe200078e00ff */
[----:B------:R-:W-:Y:S02]  /*4ce0*/  @!P5 PRMT R43, R41, 0x5410, RZ ;  /* 0x00005410292bd816 */ /* 0x000fe400000000ff */
[----:B------:R-:W-:Y:S02]  /*4cf0*/  ISETP.GE.AND P0, PT, R136, UR22, PT ;  /* 0x0000001688007c0c */ /* 0x000fe4000bf06270 */
[----:B------:R-:W-:Y:S02]  /*4d00*/  ISETP.GE.AND P5, PT, R132, UR22, PT ;  /* 0x0000001684007c0c */ /* 0x000fe4000bfa6270 */
[----:B------:R-:W-:Y:S02]  /*4d10*/  ISETP.GE.AND P3, PT, R134, UR22, PT ;  /* 0x0000001686007c0c */ /* 0x000fe4000bf66270 */
[----:B------:R-:W-:Y:S01]  /*4d20*/  @!P6 PRMT R43, R43, 0x5410, R40 ;  /* 0x000054102b2be816 */ /* 0x000fe20000000028 */
[----:B0-----:R-:W-:Y:S01]  /*4d30*/  FFMA.FTZ R85, R163, R85, R128 ;  /* 0x00000055a3557223 */ /* 0x001fe20000010080 */
[----:B------:R-:W-:Y:S01]  /*4d40*/  ISETP.GE.AND P6, PT, R131, UR22, PT ;  /* 0x0000001683007c0c */ /* 0x000fe2000bfc6270 */
[----:B-1----:R-:W-:-:S03]  /*4d50*/  @P2 FMUL.FTZ R163, R163, R86 ;  /* 0x00000056a3a32220 */ /* 0x002fc60000410000 */
[----:B------:R-:W-:Y:S01]  /*4d60*/  FSEL R42, R128, R85, !P2 ;  /* 0x00000055802a7208 */ /* 0x000fe20005000000 */
[----:B------:R-:W2:Y:S01]  /*4d70*/  @!P0 LDG.E.U16 R86, desc[UR24][R82.64+-0x100] ;  /* 0xffff001852568981 */ /* 0x000ea2000c1e1500 */
[----:B------:R-:W-:Y:S02]  /*4d80*/  ISETP.GE.AND P2, PT, R133, UR22, PT ;  /* 0x0000001685007c0c */ /* 0x000fe4000bf46270 */
[----:B------:R-:W-:Y:S01]  /*4d90*/  ISETP.GE.AND P4, PT, R135, UR22, PT ;  /* 0x0000001687007c0c */ /* 0x000fe2000bf86270 */
[----:B------:R-:W3:Y:S04]  /*4da0*/  @!P5 LDG.E.U16 R125, desc[UR24][R82.64] ;  /* 0x00000018527dd981 */ /* 0x000ee8000c1e1500 */
[----:B------:R-:W4:Y:S04]  /*4db0*/  @!P3 LDG.E.U16 R85, desc[UR24][R82.64+-0x80] ;  /* 0xffff80185255b981 */ /* 0x000f28000c1e1500 */
[----:B------:R-:W4:Y:S04]  /*4dc0*/  @!P6 LDG.E.U16 R127, desc[UR24][R82.64+0x40] ;  /* 0x00004018527fe981 */ /* 0x000f28000c1e1500 */
[----:B------:R-:W4:Y:S04]  /*4dd0*/  @!P2 LDG.E.U16 R87, desc[UR24][R82.64+-0x40] ;  /* 0xffffc0185257a981 */ /* 0x000f28000c1e1500 */
[----:B------:R-:W4:Y:S01]  /*4de0*/  @!P4 LDG.E.U16 R41, desc[UR24][R82.64+-0xc0] ;  /* 0xffff40185229c981 */ /* 0x000f22000c1e1500 */
[----:B------:R-:W-:Y:S01]  /*4df0*/  LOP3.LUT R130, R140, 0x140, RZ, 0xfc, !PT ;  /* 0x000001408c827812 */ /* 0x000fe200078efcff */
[----:B------:R-:W-:Y:S01]  /*4e00*/  HFMA2 R144, -RZ, RZ, 0, 0 ;  /* 0x00000000ff907431 */ /* 0x000fe200000001ff */
[----:B------:R-:W-:-:S02]  /*4e10*/  MOV R40, RZ ;  /* 0x000000ff00287202 */ /* 0x000fc40000000f00 */
[C---:B------:R-:W-:Y:S02]  /*4e20*/  LOP3.LUT R128, R140.reuse, 0x180, RZ, 0xfc, !PT ;  /* 0x000001808c807812 */ /* 0x040fe400078efcff */
[C---:B------:R-:W-:Y:S02]  /*4e30*/  LOP3.LUT R129, R140.reuse, 0x160, RZ, 0xfc, !PT ;  /* 0x000001608c817812 */ /* 0x040fe400078efcff */
[----:B------:R-:W-:Y:S02]  /*4e40*/  LOP3.LUT R126, R140, 0x1c0, RZ, 0xfc, !PT ;  /* 0x000001c08c7e7812 */ /* 0x000fe400078efcff */
[----:B--2---:R-:W-:Y:S01]  /*4e50*/  @!P0 PRMT R40, R86, 0x5410, RZ ;  /* 0x0000541056288816 */ /* 0x004fe200000000ff */
[----:B------:R-:W-:Y:S01]  /*4e60*/  IMAD.MOV.U32 R86, RZ, RZ, RZ ;  /* 0x000000ffff567224 */ /* 0x000fe200078e00ff */
[----:B------:R-:W-:Y:S02]  /*4e70*/  ISETP.GE.AND P0, PT, R130, UR22, PT ;  /* 0x0000001682007c0c */ /* 0x000fe4000bf06270 */
[----:B---3--:R-:W-:-:S02]  /*4e80*/  @!P5 PRMT R144, R125, 0x5410, RZ ;  /* 0x000054107d90d816 */ /* 0x008fc400000000ff */
[----:B----4-:R-:W-:Y:S02]  /*4e90*/  @!P3 PRMT R86, R85, 0x5410, RZ ;  /* 0x000054105556b816 */ /* 0x010fe400000000ff */
[----:B------:R-:W-:Y:S02]  /*4ea0*/  ISETP.GE.AND P3, PT, R128, UR22, PT ;  /* 0x0000001680007c0c */ /* 0x000fe4000bf66270 */
[----:B------:R-:W-:Y:S02]  /*4eb0*/  @!P6 PRMT R144, R144, 0x5410, R127 ;  /* 0x000054109090e816 */ /* 0x000fe4000000007f */
[----:B------:R-:W-:-:S03]  /*4ec0*/  LOP3.LUT R127, R140, 0x1a0, RZ, 0xfc, !PT ;  /* 0x000001a08c7f7812 */ /* 0x000fc600078efcff */
[----:B------:R-:W2:Y:S01]  /*4ed0*/  @!P0 LDG.E.U16 R151, desc[UR24][R82.64+0x80] ;  /* 0x0000801852978981 */ /* 0x000ea2000c1e1500 */
[----:B------:R-:W-:Y:S02]  /*4ee0*/  @!P2 PRMT R86, R86, 0x5410, R87 ;  /* 0x000054105656a816 */ /* 0x000fe40000000057 */
[----:B------:R-:W-:Y:S02]  /*4ef0*/  ISETP.GE.AND P2, PT, R129, UR22, PT ;  /* 0x0000001681007c0c */ /* 0x000fe4000bf46270 */
[----:B------:R-:W-:Y:S02]  /*4f00*/  LOP3.LUT R125, R140, 0x1e0, RZ, 0xfc, !PT ;  /* 0x000001e08c7d7812 */ /* 0x000fe400078efcff */
[----:B------:R-:W-:Y:S01]  /*4f10*/  ISETP.GE.AND P5, PT, R126, UR22, PT ;  /* 0x000000167e007c0c */ /* 0x000fe2000bfa6270 */
[----:B------:R-:W3:Y:S01]  /*4f20*/  @!P3 LDG.E.U16 R85, desc[UR24][R82.64+0x100] ;  /* 0x000100185255b981 */ /* 0x000ee2000c1e1500 */
[----:B------:R-:W-:Y:S02]  /*4f30*/  @!P4 PRMT R40, R40, 0x5410, R41 ;  /* 0x000054102828c816 */ /* 0x000fe40000000029 */
[----:B------:R-:W-:-:S02]  /*4f40*/  ISETP.GE.AND P4, PT, R127, UR22, PT ;  /* 0x000000167f007c0c */ /* 0x000fc4000bf86270 */
[----:B------:R-:W-:-:S03]  /*4f50*/  ISETP.GE.AND P6, PT, R125, UR22, PT ;  /* 0x000000167d007c0c */ /* 0x000fc6000bfc6270 */
[----:B------:R-:W4:Y:S04]  /*4f60*/  @!P2 LDG.E.U16 R41, desc[UR24][R82.64+0xc0] ;  /* 0x0000c0185229a981 */ /* 0x000f28000c1e1500 */
[----:B------:R-:W4:Y:S04]  /*4f70*/  @!P5 LDG.E.U16 R143, desc[UR24][R82.64+0x180] ;  /* 0x00018018528fd981 */ /* 0x000f28000c1e1500 */
[----:B------:R-:W4:Y:S04]  /*4f80*/  @!P4 LDG.E.U16 R87, desc[UR24][R82.64+0x140] ;  /* 0x000140185257c981 */ /* 0x000f28000c1e1500 */
[----:B------:R-:W4:Y:S01]  /*4f90*/  @!P6 LDG.E.U16 R145, desc[UR24][R82.64+0x1c0] ;  /* 0x0001c0185291e981 */ /* 0x000f22000c1e1500 */
[----:B------:R-:W-:-:S02]  /*4fa0*/  PRMT R147, R84, 0x7632, R147 ;  /* 0x0000763254937816 */ /* 0x000fc40000000093 */
[----:B------:R-:W-:Y:S01]  /*4fb0*/  PRMT R148, R43, 0x7632, R148 ;  /* 0x000076322b947816 */ /* 0x000fe20000000094 */
[----:B------:R0:W-:Y:S01]  /*4fc0*/  STS.U16 [R123], R84 ;  /* 0x000000547b007388 */ /* 0x0001e20000000400 */
[----:B------:R-:W-:-:S03]  /*4fd0*/  PRMT R149, R40, 0x7632, R149 ;  /* 0x0000763228957816 */ /* 0x000fc60000000095 */
[----:B------:R-:W-:Y:S04]  /*4fe0*/  STS.U16 [R122+0x40], R147 ;  /* 0x000040937a007388 */ /* 0x000fe80000000400 */
[----:B------:R-:W-:Y:S04]  /*4ff0*/  STS.U16 [R121+0x80], R43 ;  /* 0x0000802b79007388 */ /* 0x000fe80000000400 */
[----:B------:R-:W1:Y:S01]  /*5000*/  SHFL.UP PT, R43, R42, 0x8, RZ ;  /* 0x050000002a2b7989 */ /* 0x000e6200000e00ff */
[----:B------:R-:W-:-:S03]  /*5010*/  PRMT R150, R86, 0x7632, R150 ;  /* 0x0000763256967816 */ /* 0x000fc60000000096 */
[----:B------:R0:W-:Y:S04]  /*5020*/  STS.U16 [R120+0xc0], R148 ;  /* 0x0000c09478007388 */ /* 0x0001e80000000400 */
[----:B------:R1:W-:Y:S04]  /*5030*/  STS.U16 [R119+0x100], R40 ;  /* 0x0001002877007388 */ /* 0x0003e80000000400 */
[----:B------:R-:W-:Y:S04]  /*5040*/  STS.U16 [R118+0x140], R149 ;  /* 0x0001409576007388 */ /* 0x000fe80000000400 */
[----:B------:R-:W-:Y:S04]  /*5050*/  STS.U16 [R117+0x180], R86 ;  /* 0x0001805675007388 */ /* 0x000fe80000000400 */
[----:B------:R-:W4:Y:S01]  /*5060*/  SHFL.UP PT, R86, R163, 0x8, RZ ;  /* 0x05000000a3567989 */ /* 0x000f2200000e00ff */
[----:B------:R-:W-:Y:S01]  /*5070*/  IMAD.MOV.U32 R146, RZ, RZ, RZ ;  /* 0x000000ffff927224 */ /* 0x000fe200078e00ff */
[----:B0-----:R-:W-:Y:S01]  /*5080*/  MOV R84, RZ ;  /* 0x000000ff00547202 */ /* 0x001fe20000000f00 */
[----:B------:R-:W-:Y:S01]  /*5090*/  IMAD.MOV.U32 R148, RZ, RZ, RZ ;  /* 0x000000ffff947224 */ /* 0x000fe200078e00ff */
[----:B------:R-:W-:Y:S01]  /*50a0*/  PRMT R147, R144, 0x7632, R147 ;  /* 0x0000763290937816 */ /* 0x000fe20000000093 */
[----:B-1----:R-:W-:Y:S01]  /*50b0*/  FFMA.FTZ R43, R163, R43, R42 ;  /* 0x0000002ba32b7223 */ /* 0x002fe2000001002a */
[----:B------:R-:W-:Y:S04]  /*50c0*/  STS.U16 [R116+0x1c0], R150 ;  /* 0x0001c09674007388 */ /* 0x000fe80000000400 */
[----:B------:R-:W-:Y:S01]  /*50d0*/  STS.U16 [R115+0x200], R144 ;  /* 0x0002009073007388 */ /* 0x000fe20000000400 */
[----:B------:R-:W0:Y:S03]  /*50e0*/  S2UR UR11, SR_CgaCtaId ;  /* 0x00000000000b79c3 */ /* 0x000e260000008800 */
[----:B------:R-:W-:Y:S01]  /*50f0*/  STS.U16 [R114+0x240], R147 ;  /* 0x0002409372007388 */ /* 0x000fe20000000400 */
[----:B------:R-:W-:Y:S01]  /*5100*/  MOV R40, UR29 ;  /* 0x0000001d00287c02 */ /* 0x000fe20008000f00 */
[----:B------:R-:W-:-:S02]  /*5110*/  UMOV UR23, 0x400 ;  /* 0x0000040000177882 */ /* 0x000fc40000000000 */
[----:B0-----:R-:W-:Y:S01]  /*5120*/  ULEA UR23, UR11, UR23, 0x18 ;  /* 0x000000170b177291 */ /* 0x001fe2000f8ec0ff */
[----:B------:R-:W-:Y:S01]  /*5130*/  BSSY.RECONVERGENT B0, `(.L_x_2659) ;  /* 0x000005b000007945 */ /* 0x000fe20003800200 */
[----:B--2---:R-:W-:Y:S02]  /*5140*/  @!P0 PRMT R146, R151, 0x5410, RZ ;  /* 0x0000541097928816 */ /* 0x004fe400000000ff */
[----:B------:R-:W-:Y:S02]  /*5150*/  ISETP.GE.AND P0, PT, R124, 0x8, PT ;  /* 0x000000087c00780c */ /* 0x000fe40003f06270 */
[----:B---3--:R-:W-:Y:S02]  /*5160*/  @!P3 PRMT R84, R85, 0x5410, RZ ;  /* 0x000054105554b816 */ /* 0x008fe400000000ff */
[----:B----4-:R-:W-:Y:S02]  /*5170*/  @!P2 PRMT R146, R146, 0x5410, R41 ;  /* 0x000054109292a816 */ /* 0x010fe40000000029 */
[----:B------:R-:W-:-:S02]  /*5180*/  @!P5 PRMT R148, R143, 0x5410, RZ ;  /* 0x000054108f94d816 */ /* 0x000fc400000000ff */
[----:B------:R-:W-:Y:S02]  /*5190*/  PRMT R41, R146, 0x7632, R41 ;  /* 0x0000763292297816 */ /* 0x000fe40000000029 */
[----:B------:R-:W-:Y:S02]  /*51a0*/  @!P4 PRMT R84, R84, 0x5410, R87 ;  /* 0x000054105454c816 */ /* 0x000fe40000000057 */
[----:B------:R-:W-:Y:S02]  /*51b0*/  @!P6 PRMT R148, R148, 0x5410, R145 ;  /* 0x000054109494e816 */ /* 0x000fe40000000091 */
[----:B------:R-:W-:Y:S01]  /*51c0*/  PRMT R85, R84, 0x7632, R85 ;  /* 0x0000763254557816 */ /* 0x000fe20000000055 */
[----:B------:R-:W-:Y:S01]  /*51d0*/  STS.U16 [R113+0x280], R146 ;  /* 0x0002809271007388 */ /* 0x000fe20000000400 */
[----:B------:R-:W-:Y:S01]  /*51e0*/  PRMT R87, R148, 0x7632, R87 ;  /* 0x0000763294577816 */ /* 0x000fe20000000057 */
[----:B------:R-:W-:Y:S01]  /*51f0*/  @P0 FMUL.FTZ R163, R163, R86 ;  /* 0x00000056a3a30220 */ /* 0x000fe20000410000 */
[----:B------:R-:W-:Y:S01]  /*5200*/  FSEL R162, R42, R43, !P0 ;  /* 0x0000002b2aa27208 */ /* 0x000fe20004000000 */
[----:B------:R0:W-:Y:S04]  /*5210*/  STS.U16 [R112+0x2c0], R41 ;  /* 0x0002c02970007388 */ /* 0x0001e80000000400 */
[----:B------:R1:W-:Y:S04]  /*5220*/  STS.U16 [R111+0x300], R84 ;  /* 0x000300546f007388 */ /* 0x0003e80000000400 */
[----:B------:R2:W-:Y:S04]  /*5230*/  STS.U16 [R110+0x340], R85 ;  /* 0x000340556e007388 */ /* 0x0005e80000000400 */
[----:B------:R-:W-:Y:S04]  /*5240*/  STS.U16 [R109+0x380], R148 ;  /* 0x000380946d007388 */ /* 0x000fe80000000400 */
[----:B------:R-:W-:Y:S04]  /*5250*/  STS.U16 [R108+0x3c0], R87 ;  /* 0x0003c0576c007388 */ /* 0x000fe80000000400 */
[----:B------:R-:W3:Y:S01]  /*5260*/  SHFL.UP PT, R86, R163, 0x10, RZ ;  /* 0x06000000a3567989 */ /* 0x000ee200000e00ff */
[----:B------:R-:W-:-:S02]  /*5270*/  ISETP.NE.AND P5, PT, R124, 0x1f, PT ;  /* 0x0000001f7c00780c */ /* 0x000fc40003fa5270 */
[----:B------:R-:W-:Y:S01]  /*5280*/  LOP3.LUT P0, RZ, R141, 0x1f, RZ, 0xc0, !PT ;  /* 0x0000001f8dff7812 */ /* 0x000fe2000780c0ff */
[----:B------:R-:W4:Y:S01]  /*5290*/  SHFL.UP PT, R87, R162, 0x10, RZ ;  /* 0x06000000a2577989 */ /* 0x000f2200000e00ff */
[----:B0-----:R-:W-:Y:S01]  /*52a0*/  IMAD.U32 R41, RZ, RZ, UR15 ;  /* 0x0000000fff297e24 */ /* 0x001fe2000f8e00ff */
[----:B------:R-:W-:Y:S01]  /*52b0*/  NOP ;  /* 0x0000000000007918 */ /* 0x000fe20000000000 */
[----:B------:R-:W-:-:S03]  /*52c0*/  ISETP.EQ.OR P0, PT, RZ, UR6, P0 ;  /* 0x00000006ff007c0c */ /* 0x000fc60008702670 */
[----:B------:R0:W5:Y:S01]  /*52d0*/  LDG.E R159, desc[UR24][R40.64] ;  /* 0x00000018289f7981 */ /* 0x000162000c1e1900 */
[----:B-1----:R-:W-:Y:S02]  /*52e0*/  HFMA2 R84, -RZ, RZ, 1.875, 0 ;  /* 0x3f800000ff547431 */ /* 0x002fe400000001ff */
[----:B--2---:R-:W-:Y:S01]  /*52f0*/  IMAD.MOV.U32 R85, RZ, RZ, RZ ;  /* 0x000000ffff557224 */ /* 0x004fe200078e00ff */
[----:B------:R-:W-:Y:S04]  /*5300*/  LDS.U16 R158, [R107] ;  /* 0x000000006b9e7984 */ /* 0x000fe80000000400 */
[----:B------:R-:W-:Y:S01]  /*5310*/  LDS.U16 R157, [R106+0x2] ;  /* 0x000002006a9d7984 */ /* 0x000fe20000000400 */
[----:B0-----:R-:W-:Y:S01]  /*5320*/  @!P5 SHF.R.U32.HI R40, RZ, 0x2, R141 ;  /* 0x00000002ff28d819 */ /* 0x001fe2000001168d */
[----:B---3--:R-:W-:-:S02]  /*5330*/  FMUL.FTZ R86, R163, R86 ;  /* 0x00000056a3567220 */ /* 0x008fc40000410000 */
[----:B------:R-:W-:Y:S01]  /*5340*/  LDS.U16 R156, [R105+0x4] ;  /* 0x00000400699c7984 */ /* 0x000fe20000000400 */
[----:B------:R-:W-:Y:S01]  /*5350*/  @!P5 LOP3.LUT R165, R40, 0xf8, RZ, 0xc0, !PT ;  /* 0x000000f828a5d812 */ /* 0x000fe200078ec0ff */
[----:B----4-:R-:W-:Y:S02]  /*5360*/  FFMA.FTZ R87, R163, R87, R162 ;  /* 0x00000057a3577223 */ /* 0x010fe400000100a2 */
        /* <DEDUP_REMOVED lines=15> */
[----:B------:R-:W-:Y:S01]  /*5460*/  SHF.R.U32.HI R43, RZ, 0x5, R141 ;  /* 0x00000005ff2b7819 */ /* 0x000fe2000001168d */
[----:B------:R-:W-:Y:S03]  /*5470*/  BAR.SYNC.DEFER_BLOCKING 0x0 ;  /* 0x0000000000007b1d */ /* 0x000fe60000010000 */
[----:B------:R-:W-:-:S02]  /*5480*/  ISETP.NE.AND P2, PT, R43, 0x3, PT ;  /* 0x000000032b00780c */ /* 0x000fc40003f45270 */
[C---:B------:R-:W-:Y:S02]  /*5490*/  ISETP.NE.AND P3, PT, R43.reuse, 0x2, PT ;  /* 0x000000022b00780c */ /* 0x040fe40003f65270 */
[----:B------:R-:W-:Y:S02]  /*54a0*/  ISETP.NE.AND P4, PT, R43, 0x1, PT ;  /* 0x000000012b00780c */ /* 0x000fe40003f85270 */
[----:B------:R-:W0:Y:S01]  /*54b0*/  LDS.128 R40, [UR23+0x1090] ;  /* 0x00109017ff287984 */ /* 0x000e220008000c00 */
[----:B------:R-:W-:-:S04]  /*54c0*/  ISETP.GE.AND P0, PT, R124, 0x10, PT ;  /* 0x000000107c00780c */ /* 0x000fc80003f06270 */
[----:B------:R-:W-:Y:S02]  /*54d0*/  FSEL R160, R163, R86, !P0 ;  /* 0x00000056a3a07208 */ /* 0x000fe40004000000 */
[----:B------:R-:W-:-:S04]  /*54e0*/  FSEL R162, R162, R87, !P0 ;  /* 0x00000057a2a27208 */ /* 0x000fc80004000000 */
[----:B------:R-:W-:Y:S01]  /*54f0*/  SHFL.UP PT, R160, R160, 0x1, RZ ;  /* 0x04200000a0a07989 */ /* 0x000fe200000e00ff */
[C---:B0-----:R-:W-:Y:S01]  /*5500*/  FSEL R142, R41.reuse, R142, !P4 ;  /* 0x0000008e298e7208 */ /* 0x041fe20006000000 */
[-C--:B------:R-:W-:Y:S01]  /*5510*/  FFMA.FTZ R164, R41, R42.reuse, R43 ;  /* 0x0000002a29a47223 */ /* 0x080fe2000001002b */
[C---:B------:R-:W-:Y:S01]  /*5520*/  FSEL R161, R40.reuse, R161, !P4 ;  /* 0x000000a128a17208 */ /* 0x040fe20006000000 */
[----:B------:R-:W-:Y:S02]  /*5530*/  FMUL.FTZ R163, R40, R42 ;  /* 0x0000002a28a37220 */ /* 0x000fe40000410000 */
[----:B------:R-:W0:Y:S04]  /*5540*/  LDS.128 R40, [UR23+0x10a0] ;  /* 0x0010a017ff287984 */ /* 0x000e280008000c00 */
[----:B------:R-:W1:Y:S01]  /*5550*/  SHFL.UP PT, R87, R162, 0x1, RZ ;  /* 0x04200000a2577989 */ /* 0x000e6200000e00ff */
[----:B------:R-:W-:-:S02]  /*5560*/  ISETP.GE.U32.AND P0, PT, R141, 0x20, PT ;  /* 0x000000208d00780c */ /* 0x000fc40003f06070 */
[C---:B------:R-:W-:Y:S02]  /*5570*/  FSEL R142, R164.reuse, R142, !P3 ;  /* 0x0000008ea48e7208 */ /* 0x040fe40005800000 */
[----:B------:R-:W-:Y:S02]  /*5580*/  FSEL R161, R163, R161, !P3 ;  /* 0x000000a1a3a17208 */ /* 0x000fe40005800000 */
[----:B------:R-:W-:Y:S01]  /*5590*/  ISETP.NE.AND P3, PT, R141, RZ, PT ;  /* 0x000000ff8d00720c */ /* 0x000fe20003f65270 */
[-C--:B0-----:R-:W-:Y:S01]  /*55a0*/  FFMA.FTZ R41, R164, R40.reuse, R41 ;  /* 0x00000028a4297223 */ /* 0x081fe20000010029 */
[----:B------:R-:W-:-:S04]  /*55b0*/  FMUL.FTZ R40, R163, R40 ;  /* 0x00000028a3287220 */ /* 0x000fc80000410000 */
[----:B------:R-:W-:Y:S02]  /*55c0*/  FSEL R142, R41, R142, !P2 ;  /* 0x0000008e298e7208 */ /* 0x000fe40005000000 */
[----:B------:R-:W-:Y:S01]  /*55d0*/  FSEL R161, R40, R161, !P2 ;  /* 0x000000a128a17208 */ /* 0x000fe20005000000 */
[C---:B------:R-:W-:Y:S01]  /*55e0*/  FFMA.FTZ R43, R42.reuse, R41, R43 ;  /* 0x000000292a2b7223 */ /* 0x040fe2000001002b */
[----:B------:R-:W-:Y:S01]  /*55f0*/  FMUL.FTZ R42, R42, R40 ;  /* 0x000000282a2a7220 */ /* 0x000fe20000410000 */
[----:B-1----:R-:W-:Y:S01]  /*5600*/  @P0 FFMA.FTZ R41, R160, R142, R87 ;  /* 0x0000008ea0290223 */ /* 0x002fe20000010057 */
[----:B------:R-:W-:Y:S01]  /*5610*/  @P0 ISETP.NE.AND P2, PT, R124, RZ, PT ;  /* 0x000000ff7c00020c */ /* 0x000fe20003f45270 */
[----:B------:R-:W-:-:S03]  /*5620*/  @P0 FMUL.FTZ R40, R160, R161 ;  /* 0x000000a1a0280220 */ /* 0x000fc60000410000 */
[----:B------:R-:W-:Y:S02]  /*5630*/  @P0 FSEL R87, R142, R41, !P2 ;  /* 0x000000298e570208 */ /* 0x000fe40005000000 */
[----:B------:R-:W-:Y:S01]  /*5640*/  @P0 FSEL R160, R161, R40, !P2 ;  /* 0x00000028a1a00208 */ /* 0x000fe20005000000 */
[----:B------:R-:W-:Y:S01]  /*5650*/  @P0 IMAD.MOV.U32 R40, RZ, RZ, R84 ;  /* 0x000000ffff280224 */ /* 0x000fe200078e0054 */
[----:B------:R-:W-:Y:S01]  /*5660*/  @P0 MOV R41, R85 ;  /* 0x0000005500290202 */ /* 0x000fe20000000f00 */
[----:B------:R-:W-:Y:S06]  /*5670*/  @P0 BRA `(.L_x_2660) ;  /* 0x0000000000180947 */ /* 0x000fec0003800000 */
[----:B------:R-:W-:Y:S01]  /*5680*/  ISETP.NE.AND P0, PT, R124, RZ, PT ;  /* 0x000000ff7c00720c */ /* 0x000fe20003f05270 */
[C---:B------:R-:W-:Y:S01]  /*5690*/  FMUL.FTZ R40, R42.reuse, R84 ;  /* 0x000000542a287220 */ /* 0x040fe20000410000 */
[----:B------:R-:W-:-:S11]  /*56a0*/  FFMA.FTZ R41, R42, R85, R43 ;  /* 0x000000552a297223 */ /* 0x000fd6000001002b */
[----:B------:R0:W-:Y:S01]  /*56b0*/  @!P0 STS.64 [UR23+0x10b8], R84 ;  /* 0x0010b854ff008988 */ /* 0x0001e20008000a17 */
[----:B------:R-:W-:Y:S01]  /*56c0*/  @!P0 MOV R160, R84 ;  /* 0x0000005400a08202 */ /* 0x000fe20000000f00 */
[----:B------:R-:W-:-:S07]  /*56d0*/  @!P0 IMAD.MOV.U32 R87, RZ, RZ, R85 ;  /* 0x000000ffff578224 */ /* 0x000fce00078e0055 */
.L_x_2660:
[----:B------:R-:W-:Y:S05]  /*56e0*/  BSYNC.RECONVERGENT B0 ;  /* 0x0000000000007941 */ /* 0x000fea0003800200 */
.L_x_2659:
        /* <DEDUP_REMOVED lines=8> */
[----:B------:R-:W-:Y:S02]  /*5770*/  HADD2.F32 R148, -RZ, R148.H0_H0 ;  /* 0x20000094ff947230 */ /* 0x000fe40000004100 */
[----:B------:R-:W-:Y:S02]  /*5780*/  HADD2.F32 R146, -RZ, R146.H0_H0 ;  /* 0x20000092ff927230 */ /* 0x000fe40000004100 */
[----:B------:R-:W-:Y:S01]  /*5790*/  HADD2.F32 R144, -RZ, R144.H0_H0 ;  /* 0x20000090ff907230 */ /* 0x000fe20000004100 */
[----:B------:R-:W1:Y:S02]  /*57a0*/  @P3 LDS R42, [UR23+0x10bc] ;  /* 0x0010bc17ff2a3984 */ /* 0x000e640008000800 */
[----:B-1----:R-:W-:Y:S01]  /*57b0*/  @P3 FFMA.FTZ R87, R42, R160, R87 ;  /* 0x000000a02a573223 */ /* 0x002fe20000010057 */
[----:B------:R-:W-:-:S03]  /*57c0*/  HADD2.F32 R42, -RZ, R143.H0_H0 ;  /* 0x2000008fff2a7230 */ /* 0x000fc60000004100 */
        /* <DEDUP_REMOVED lines=21> */
[----:B------:R-:W-:-:S04]  /*5920*/  FFMA.FTZ R5, R2, R4, R5 ;  /* 0x0000000402057223 */ /* 0x000fc80000010005 */
        /* <DEDUP_REMOVED lines=11> */
.L_x_2662:
[----:B------:R-:W-:Y:S05]  /*59e0*/  BSYNC.RECONVERGENT B0 ;  /* 0x0000000000007941 */ /* 0x000fea0003800200 */
.L_x_2661:
[----:B------:R-:W-:Y:S01]  /*59f0*/  ULEA UR14, UP0, UR10, UR14, 0x2 ;  /* 0x0000000e0a0e7291 */ /* 0x000fe2000f8010ff */
[----:B-1----:R-:W-:Y:S01]  /*5a00*/  IMAD.U32 R3, RZ, RZ, UR36 ;  /* 0x00000024ff037e24 */ /* 0x002fe2000f8e00ff */
        /* <DEDUP_REMOVED lines=42> */
.L_x_2658:
[----:B------:R-:W-:Y:S01]  /*5cb0*/  BAR.SYNC.DEFER_BLOCKING 0x0 ;  /* 0x0000000000007b1d */ /* 0x000fe20000010000 */
[----:B------:R-:W-:Y:S01]  /*5cc0*/  F2FP.F16.F32.PACK_AB R0, R67, R68 ;  /* 0x000000444300723e */ /* 0x000fe200000000ff */
[----:B------:R-:W-:Y:S01]  /*5cd0*/  USHF.L.U32 UR8, UR6, 0xb, URZ ;  /* 0x0000000b06087899 */ /* 0x000fe200080006ff */
[----:B------:R-:W-:Y:S02]  /*5ce0*/  F2FP.F16.F32.PACK_AB R2, R65, R66 ;  /* 0x000000424102723e */ /* 0x000fe400000000ff */
[C---:B------:R-:W-:Y:S01]  /*5cf0*/  PRMT R3, R0.reuse, 0x7610, R3 ;  /* 0x0000761000037816 */ /* 0x040fe20000000003 */
[----:B------:R-:W1:Y:S01]  /*5d00*/  LDCU.128 UR12, c[0x0][0x420] ;  /* 0x00008400ff0c77ac */ /* 0x000e620008000c00 */
[----:B------:R-:W-:Y:S02]  /*5d10*/  PRMT R4, R0, 0x7632, R4 ;  /* 0x0000763200047816 */ /* 0x000fe40000000004 */
[----:B------:R-:W-:Y:S01]  /*5d20*/  F2FP.F16.F32.PACK_AB R0, R63, R64 ;  /* 0x000000403f00723e */ /* 0x000fe200000000ff */
[----:B------:R-:W-:Y:S01]  /*5d30*/  UMOV UR9, URZ ;  /* 0x000000ff00097c82 */ /* 0x000fe20008000000 */
[C---:B------:R-:W-:Y:S01]  /*5d40*/  PRMT R5, R2.reuse, 0x7610, R5 ;  /* 0x0000761002057816 */ /* 0x040fe20000000005 */
[----:B------:R-:W2:Y:S01]  /*5d50*/  LDCU.64 UR28, c[0x0][0x478] ;  /* 0x00008f00ff1c77ac */ /* 0x000ea20008000a00 */
[----:B------:R-:W-:-:S02]  /*5d60*/  PRMT R52, R2, 0x7632, R52 ;  /* 0x0000763202347816 */ /* 0x000fc40000000034 */
[----:B------:R-:W-:Y:S02]  /*5d70*/  F2FP.F16.F32.PACK_AB R2, R61, R62 ;  /* 0x0000003e3d02723e */ /* 0x000fe400000000ff */
[C---:B------:R-:W-:Y:S02]  /*5d80*/  PRMT R6, R0.reuse, 0x7610, R6 ;  /* 0x0000761000067816 */ /* 0x040fe40000000006 */
[----:B------:R-:W-:Y:S02]  /*5d90*/  PRMT R51, R0, 0x7632, R51 ;  /* 0x0000763200337816 */ /* 0x000fe40000000033 */
[----:B------:R-:W-:Y:S02]  /*5da0*/  F2FP.F16.F32.PACK_AB R0, R59, R60 ;  /* 0x0000003c3b00723e */ /* 0x000fe400000000ff */
[C---:B------:R-:W-:Y:S01]  /*5db0*/  PRMT R7, R2.reuse, 0x7610, R7 ;  /* 0x0000761002077816 */ /* 0x040fe20000000007 */
[----:B------:R3:W-:Y:S01]  /*5dc0*/  STS.U16 [R107], R3 ;  /* 0x000000036b007388 */ /* 0x0007e20000000400 */
[----:B------:R-:W-:Y:S01]  /*5dd0*/  PRMT R50, R2, 0x7632, R50 ;  /* 0x0000763202327816 */ /* 0x000fe20000000032 */
[----:B-1----:R-:W-:Y:S01]  /*5de0*/  UIMAD.WIDE.U32 UR10, UR27, UR12, UR8 ;  /* 0x0000000c1b0a72a5 */ /* 0x002fe2000f8e0008 */
[----:B------:R-:W-:Y:S01]  /*5df0*/  F2FP.F16.F32.PACK_AB R2, R57, R58 ;  /* 0x0000003a3902723e */ /* 0x000fe200000000ff */
[----:B------:R1:W-:Y:S01]  /*5e00*/  STS.U16 [R106+0x2], R4 ;  /* 0x000002046a007388 */ /* 0x0003e20000000400 */
[----:B------:R-:W-:Y:S01]  /*5e10*/  PRMT R49, R0, 0x7632, R49 ;  /* 0x0000763200317816 */ /* 0x000fe20000000031 */
[----:B------:R-:W-:Y:S01]  /*5e20*/  UIMAD UR11, UR27, UR13, UR11 ;  /* 0x0000000d1b0b72a4 */ /* 0x000fe2000f8e020b */
[----:B------:R-:W-:Y:S01]  /*5e30*/  PRMT R48, R2, 0x7632, R48 ;  /* 0x0000763202307816 */ /* 0x000fe20000000030 */
[----:B------:R-:W-:Y:S01]  /*5e40*/  STS.U16 [R105+0x4], R5 ;  /* 0x0000040569007388 */ /* 0x000fe20000000400 */
[----:B------:R-:W-:Y:S01]  /*5e50*/  ISETP.NE.AND P0, PT, R141, RZ, PT ;  /* 0x000000ff8d00720c */ /* 0x000fe20003f05270 */
[----:B------:R-:W-:Y:S01]  /*5e60*/  UIMAD.WIDE.U32 UR10, UR26, UR14, UR10 ;  /* 0x0000000e1a0a72a5 */ /* 0x000fe2000f8e000a */
[----:B---3--:R-:W-:Y:S01]  /*5e70*/  PRMT R3, R0, 0x7610, R3 ;  /* 0x0000761000037816 */ /* 0x008fe20000000003 */
[----:B------:R-:W-:Y:S01]  /*5e80*/  STS.U16 [R104+0x6], R52 ;  /* 0x0000063468007388 */ /* 0x000fe20000000400 */
[----:B------:R-:W-:Y:S01]  /*5e90*/  F2FP.F16.F32.PACK_AB R0, R55, R56 ;  /* 0x000000383700723e */ /* 0x000fe200000000ff */
[----:B------:R-:W-:Y:S01]  /*5ea0*/  UIMAD UR11, UR26, UR15, UR11 ;  /* 0x0000000f1a0b72a4 */ /* 0x000fe2000f8e020b */
[----:B-1----:R-:W-:Y:S01]  /*5eb0*/  PRMT R4, R2, 0x7610, R4 ;  /* 0x0000761002047816 */ /* 0x002fe20000000004 */
[----:B------:R1:W-:Y:S01]  /*5ec0*/  STS.U16 [R103+0x8], R6 ;  /* 0x0000080667007388 */ /* 0x0003e20000000400 */
[----:B------:R-:W-:Y:S01]  /*5ed0*/  F2FP.F16.F32.PACK_AB R2, R53, R54 ;  /* 0x000000363502723e */ /* 0x000fe200000000ff */
[----:B------:R-:W3:Y:S01]  /*5ee0*/  LDCU.128 UR12, c[0x0][0x410] ;  /* 0x00008200ff0c77ac */ /* 0x000ee20008000c00 */
[----:B------:R-:W-:Y:S01]  /*5ef0*/  PRMT R47, R0, 0x7632, R47 ;  /* 0x00007632002f7816 */ /* 0x000fe2000000002f */
[----:B------:R-:W-:Y:S01]  /*5f00*/  STS.U16 [R102+0xa], R51 ;  /* 0x00000a3366007388 */ /* 0x000fe20000000400 */
[----:B------:R-:W-:-:S03]  /*5f10*/  PRMT R46, R2, 0x7632, R46 ;  /* 0x00007632022e7816 */ /* 0x000fc6000000002e */
[----:B------:R-:W-:Y:S01]  /*5f20*/  STS.U16 [R101+0xc], R7 ;  /* 0x00000c0765007388 */ /* 0x000fe20000000400 */
[----:B-1----:R-:W-:-:S03]  /*5f30*/  PRMT R6, R0, 0x7610, R6 ;  /* 0x0000761000067816 */ /* 0x002fc60000000006 */
[----:B------:R-:W-:Y:S01]  /*5f40*/  STS.U16 [R100+0xe], R50 ;  /* 0x00000e3264007388 */ /* 0x000fe20000000400 */
[----:B------:R-:W-:-:S03]  /*5f50*/  MOV R0, UR22 ;  /* 0x0000001600007c02 */ /* 0x000fc60008000f00 */
        /* <DEDUP_REMOVED lines=27> */
[----:B-1----:R-:W-:-:S04]  /*6110*/  IADD3 R0, P1, PT, R140, UR10, RZ ;  /* 0x0000000a8c007c10 */ /* 0x002fc8000ff3e0ff */
[----:B------:R-:W-:Y:S01]  /*6120*/  IADD3.X R3, PT, PT, RZ, UR11, RZ, P1, !PT ;  /* 0x0000000bff037c10 */ /* 0x000fe20008ffe4ff */
[----:B---3--:R-:W-:Y:S01]  /*6130*/  UIMAD.WIDE.U32 UR10, UR27, UR12, UR8 ;  /* 0x0000000c1b0a72a5 */ /* 0x008fe2000f8e0008 */
[----:B--2---:R-:W-:-:S03]  /*6140*/  LEA R2, P5, R0, UR28, 0x1 ;  /* 0x0000001c00027c11 */ /* 0x004fc6000f8a08ff */
[----:B------:R-:W-:Y:S01]  /*6150*/  UIMAD UR11, UR27, UR13, UR11 ;  /* 0x0000000d1b0b72a4 */ /* 0x000fe2000f8e020b */
[----:B------:R-:W-:Y:S01]  /*6160*/  LEA.HI.X R3, R0, UR29, R3, 0x1, P5 ;  /* 0x0000001d00037c11 */ /* 0x000fe2000a8f0c03 */
[----:B------:R-:W1:Y:S01]  /*6170*/  LDCU.64 UR12, c[0x0][0x488] ;  /* 0x00009100ff0c77ac */ /* 0x000e620008000a00 */
[----:B------:R-:W-:Y:S01]  /*6180*/  LOP3.LUT R0, R140, 0x20, RZ, 0xfc, !PT ;  /* 0x000000208c007812 */ /* 0x000fe200078efcff */
[----:B------:R-:W-:-:S04]  /*6190*/  UIMAD.WIDE.U32 UR10, UR26, UR14, UR10 ;  /* 0x0000000e1a0a72a5 */ /* 0x000fc8000f8e000a */
[----:B------:R-:W-:Y:S01]  /*61a0*/  UIMAD UR15, UR26, UR15, UR11 ;  /* 0x0000000f1a0f72a4 */ /* 0x000fe2000f8e020b */
[----:B------:R-:W2:Y:S02]  /*61b0*/  LDS R37, [UR23+0x1080] ;  /* 0x00108017ff257984 */ /* 0x000ea40008000800 */
[-C--:B--2---:R-:W-:Y:S02]  /*61c0*/  ISETP.GE.AND P1, PT, R140, R37.reuse, PT ;  /* 0x000000258c00720c */ /* 0x084fe40003f26270 */
        /* <DEDUP_REMOVED lines=15> */
[----:B--2---:R-:W-:Y:S01]  /*62c0*/  PRMT R9, RZ, 0x7610, R9 ;  /* 0x00007610ff097816 */ /* 0x004fe20000000009 */
        /* <DEDUP_REMOVED lines=11> */
[C---:B------:R-:W-:Y:S01]  /*6380*/  IADD3 R5, P6, PT, R140.reuse, UR10, RZ ;  /* 0x0000000a8c057c10 */ /* 0x040fe2000ffde0ff */
[----:B------:R-:W2:Y:S02]  /*6390*/  LDCU.64 UR10, c[0x0][0x490] ;  /* 0x00009200ff0a77ac */ /* 0x000ea40008000a00 */
[----:B------:R-:W-:Y:S01]  /*63a0*/  @!P4 STG.E.U16 desc[UR24][R2.64+0x300], R29 ;  /* 0x0003001d0200c986 */ /* 0x000fe2000c101518 */
[----:B------:R-:W-:Y:S01]  /*63b0*/  PRMT R8, RZ, 0x7610, R8 ;  /* 0x00007610ff087816 */ /* 0x000fe20000000008 */
[----:B------:R-:W-:Y:S01]  /*63c0*/  IMAD.X R6, RZ, RZ, UR15, P6 ;  /* 0x0000000fff067e24 */ /* 0x000fe2000b0e06ff */
[C---:B-1----:R-:W-:Y:S01]  /*63d0*/  LEA R4, P6, R5.reuse, UR12, 0x1 ;  /* 0x0000000c05047c11 */ /* 0x042fe2000f8c08ff */
[----:B------:R-:W-:Y:S01]  /*63e0*/  @!P5 STG.E.U16 desc[UR24][R2.64+0x340], R31 ;  /* 0x0003401f0200d986 */ /* 0x000fe2000c101518 */
[----:B------:R-:W-:Y:S02]  /*63f0*/  ISETP.GE.AND P5, PT, R140, UR22, PT ;  /* 0x000000168c007c0c */ /* 0x000fe4000bfa6270 */
[--C-:B------:R-:W-:Y:S01]  /*6400*/  LEA.HI.X R5, R5, UR13, R6.reuse, 0x1, P6 ;  /* 0x0000000d05057c11 */ /* 0x100fe2000b0f0c06 */
[----:B------:R-:W-:Y:S01]  /*6410*/  @!P2 STG.E.U16 desc[UR24][R2.64+0x380], R33 ;  /* 0x000380210200a986 */ /* 0x000fe2000c101518 */
[----:B------:R-:W-:Y:S01]  /*6420*/  ISETP.GE.AND P6, PT, R0, UR22, PT ;  /* 0x0000001600007c0c */ /* 0x000fe2000bfc6270 */
[----:B------:R-:W1:Y:S01]  /*6430*/  LDCU.128 UR12, c[0x0][0x430] ;  /* 0x00008600ff0c77ac */ /* 0x000e620008000c00 */
[----:B------:R-:W-:Y:S01]  /*6440*/  ISETP.GE.AND P2, PT, R137, UR22, PT ;  /* 0x0000001689007c0c */ /* 0x000fe2000bf46270 */
[----:B------:R-:W-:Y:S01]  /*6450*/  @!P3 STG.E.U16 desc[UR24][R2.64+0x40], R7 ;  /* 0x000040070200b986 */ /* 0x000fe2000c101518 */
[----:B------:R-:W-:-:S02]  /*6460*/  PRMT R6, RZ, 0x7610, R6 ;  /* 0x00007610ff067816 */ /* 0x000fc40000000006 */
[----:B------:R-:W-:Y:S01]  /*6470*/  ISETP.GE.AND P3, PT, R136, UR22, PT ;  /* 0x0000001688007c0c */ /* 0x000fe2000bf66270 */
[----:B------:R3:W-:Y:S01]  /*6480*/  @!P1 STG.E.U16 desc[UR24][R2.64+0x3c0], R35 ;  /* 0x0003c02302009986 */ /* 0x0007e2000c101518 */
[----:B------:R-:W-:Y:S02]  /*6490*/  ISETP.GE.AND P1, PT, R138, UR22, PT ;  /* 0x000000168a007c0c */ /* 0x000fe4000bf26270 */
[----:B------:R-:W-:Y:S01]  /*64a0*/  ISETP.GE.AND P4, PT, R135, UR22, PT ;  /* 0x0000001687007c0c */ /* 0x000fe2000bf86270 */
[----:B------:R-:W-:Y:S01]  /*64b0*/  BAR.SYNC.DEFER_BLOCKING 0x0 ;  /* 0x0000000000007b1d */ /* 0x000fe20000010000 */
[----:B---3--:R-:W-:Y:S02]  /*64c0*/  PRMT R3, RZ, 0x7610, R3 ;  /* 0x00007610ff037816 */ /* 0x008fe40000000003 */
[----:B------:R-:W-:Y:S02]  /*64d0*/  PRMT R2, RZ, 0x7610, R2 ;  /* 0x00007610ff027816 */ /* 0x000fe40000000002 */
[----:B------:R-:W-:-:S02]  /*64e0*/  PRMT R7, RZ, 0x7610, R7 ;  /* 0x00007610ff077816 */ /* 0x000fc40000000007 */
[----:B------:R-:W-:Y:S01]  /*64f0*/  PRMT R10, RZ, 0x7610, R10 ;  /* 0x00007610ff0a7816 */ /* 0x000fe2000000000a */
[----:B------:R-:W3:Y:S01]  /*6500*/  @!P5 LDG.E.U16 R6, desc[UR24][R4.64] ;  /* 0x000000180406d981 */ /* 0x000ee2000c1e1500 */
[----:B------:R-:W-:-:S03]  /*6510*/  ISETP.GE.AND P5, PT, R134, UR22, PT ;  /* 0x0000001686007c0c */ /* 0x000fc6000bfa6270 */
[----:B------:R-:W4:Y:S01]  /*6520*/  @!P6 LDG.E.U16 R9, desc[UR24][R4.64+0x40] ;  /* 0x000040180409e981 */ /* 0x000f22000c1e1500 */
[----:B------:R-:W-:-:S03]  /*6530*/  ISETP.GE.AND P6, PT, R133, UR22, PT ;  /* 0x0000001685007c0c */ /* 0x000fc6000bfc6270 */
[----:B------:R-:W5:Y:S01]  /*6540*/  @!P1 LDG.E.U16 R8, desc[UR24][R4.64+0x80] ;  /* 0x0000801804089981 */ /* 0x000f62000c1e1500 */
[----:B------:R-:W-:-:S03]  /*6550*/  ISETP.GE.AND P1, PT, R132, UR22, PT ;  /* 0x0000001684007c0c */ /* 0x000fc6000bf26270 */
[----:B------:R-:W2:Y:S01]  /*6560*/  @!P2 LDG.E.U16 R3, desc[UR24][R4.64+0xc0] ;  /* 0x0000c0180403a981 */ /* 0x000ea2000c1e1500 */
[----:B------:R-:W-:Y:S02]  /*6570*/  ISETP.GE.AND P2, PT, R131, UR22, PT ;  /* 0x0000001683007c0c */ /* 0x000fe4000bf46270 */
[----:B------:R-:W-:Y:S01]  /*6580*/  PRMT R11, RZ, 0x7610, R11 ;  /* 0x00007610ff0b7816 */ /* 0x000fe2000000000b */
[----:B------:R-:W2:Y:S01]  /*6590*/  @!P3 LDG.E.U16 R2, desc[UR24][R4.64+0x100] ;  /* 0x000100180402b981 */ /* 0x000ea2000c1e1500 */
[----:B------:R-:W-:Y:S02]  /*65a0*/  PRMT R12, RZ, 0x7610, R12 ;  /* 0x00007610ff0c7816 */ /* 0x000fe4000000000c */
[----:B------:R-:W-:Y:S01]  /*65b0*/  PRMT R13, RZ, 0x7610, R13 ;  /* 0x00007610ff0d7816 */ /* 0x000fe2000000000d */
[----:B------:R-:W2:Y:S01]  /*65c0*/  @!P4 LDG.E.U16 R7, desc[UR24][R4.64+0x140] ;  /* 0x000140180407c981 */ /* 0x000ea2000c1e1500 */
[----:B------:R-:W-:Y:S02]  /*65d0*/  ISETP.GE.AND P3, PT, R130, UR22, PT ;  /* 0x0000001682007c0c */ /* 0x000fe4000bf66270 */
[----:B------:R-:W-:Y:S01]  /*65e0*/  ISETP.GE.AND P4, PT, R129, UR22, PT ;  /* 0x0000001681007c0c */ /* 0x000fe2000bf86270 */
[----:B------:R-:W2:Y:S01]  /*65f0*/  @!P5 LDG.E.U16 R10, desc[UR24][R4.64+0x180] ;  /* 0x00018018040ad981 */ /* 0x000ea2000c1e1500 */
[----:B------:R-:W-:-:S03]  /*6600*/  ISETP.GE.AND P5, PT, R128, UR22, PT ;  /* 0x0000001680007c0c */ /* 0x000fc6000bfa6270 */
[----:B------:R-:W2:Y:S01]  /*6610*/  @!P6 LDG.E.U16 R11, desc[UR24][R4.64+0x1c0] ;  /* 0x0001c018040be981 */ /* 0x000ea2000c1e1500 */
[----:B------:R-:W-:-:S03]  /*6620*/  ISETP.GE.AND P6, PT, R127, UR22, PT ;  /* 0x000000167f007c0c */ /* 0x000fc6000bfc6270 */
[----:B------:R-:W2:Y:S01]  /*6630*/  @!P1 LDG.E.U16 R12, desc[UR24][R4.64+0x200] ;  /* 0x00020018040c9981 */ /* 0x000ea2000c1e1500 */
[----:B------:R-:W-:-:S03]  /*6640*/  ISETP.GE.AND P1, PT, R126, UR22, PT ;  /* 0x000000167e007c0c */ /* 0x000fc6000bf26270 */
[----:B------:R-:W2:Y:S01]  /*6650*/  @!P2 LDG.E.U16 R13, desc[UR24][R4.64+0x240] ;  /* 0x00024018040da981 */ /* 0x000ea2000c1e1500 */
[----:B------:R-:W-:Y:S02]  /*6660*/  ISETP.GE.AND P2, PT, R125, UR22, PT ;  /* 0x000000167d007c0c */ /* 0x000fe4000bf46270 */
[----:B------:R-:W-:Y:S02]  /*6670*/  PRMT R14, RZ, 0x7610, R14 ;  /* 0x00007610ff0e7816 */ /* 0x000fe4000000000e */
[----:B------:R-:W-:Y:S02]  /*6680*/  PRMT R15, RZ, 0x7610, R15 ;  /* 0x00007610ff0f7816 */ /* 0x000fe4000000000f */
[----:B------:R-:W-:Y:S02]  /*6690*/  PRMT R16, RZ, 0x7610, R16 ;  /* 0x00007610ff107816 */ /* 0x000fe40000000010 */
        /* <DEDUP_REMOVED lines=8> */
[----:B-1----:R-:W-:-:S04]  /*6720*/  UIMAD.WIDE.U32 UR8, UR27, UR12, UR8 ;  /* 0x0000000c1b0872a5 */ /* 0x002fc8000f8e0008 */
[----:B------:R-:W-:Y:S01]  /*6730*/  UIMAD UR9, UR27, UR13, UR9 ;  /* 0x0000000d1b0972a4 */ /* 0x000fe2000f8e0209 */
[----:B---3--:R-:W-:Y:S04]  /*6740*/  STS.U16 [R123], R6 ;  /* 0x000000067b007388 */ /* 0x008fe80000000400 */
[----:B----4-:R-:W-:Y:S04]  /*6750*/  STS.U16 [R122+0x40], R9 ;  /* 0x000040097a007388 */ /* 0x010fe80000000400 */
[----:B-----5:R-:W-:Y:S04]  /*6760*/  STS.U16 [R121+0x80], R8 ;  /* 0x0000800879007388 */ /* 0x020fe80000000400 */
[----:B--2---:R-:W-:Y:S04]  /*6770*/  STS.U16 [R120+0xc0], R3 ;  /* 0x0000c00378007388 */ /* 0x004fe80000000400 */
        /* <DEDUP_REMOVED lines=34> */
[----:B------:R-:W-:Y:S01]  /*69a0*/  FMUL.FTZ R4, R18, -1.4426950216293334961 ;  /* 0xbfb8aa3b12047820 */ /* 0x000fe20000410000 */
[----:B-----5:R-:W-:Y:S02]  /*69b0*/  HADD2.F32 R21, -RZ, R6.H0_H0 ;  /* 0x20000006ff157230 */ /* 0x020fe40000004100 */
[----:B0-----:R-:W-:Y:S02]  /*69c0*/  HADD2.F32 R22, -RZ, R7.H0_H0 ;  /* 0x20000007ff167230 */ /* 0x001fe40000004100 */
[----:B------:R-:W-:Y:S01]  /*69d0*/  FMUL.FTZ R5, R19, -1.4426950216293334961 ;  /* 0xbfb8aa3b13057820 */ /* 0x000fe20000410000 */
[----:B------:R-:W-:Y:S02]  /*69e0*/  HADD2.F32 R23, -RZ, R8.H0_H0 ;  /* 0x20000008ff177230 */ /* 0x000fe40000004100 */
[----:B------:R-:W-:Y:S01]  /*69f0*/  FMUL.FTZ R6, R20, -1.4426950216293334961 ;  /* 0xbfb8aa3b14067820 */ /* 0x000fe20000410000 */
[----:B------:R-:W-:-:S02]  /*6a00*/  HADD2.F32 R24, -RZ, R9.H0_H0 ;  /* 0x20000009ff187230 */ /* 0x000fc40000004100 */
[----:B------:R-:W-:Y:S01]  /*6a10*/  HADD2.F32 R32, -RZ, R15.H0_H0 ;  /* 0x2000000fff207230 */ /* 0x000fe20000004100 */
[----:B------:R-:W0:Y:S01]  /*6a20*/  MUFU.EX2 R17, R17 ;  /* 0x0000001100117308 */ /* 0x000e220000000800 */
[----:B------:R-:W-:Y:S01]  /*6a30*/  FMUL.FTZ R7, R21, -1.4426950216293334961 ;  /* 0xbfb8aa3b15077820 */ /* 0x000fe20000410000 */
[----:B------:R-:W-:Y:S02]  /*6a40*/  HADD2.F32 R25, -RZ, R10.H0_H0 ;  /* 0x2000000aff197230 */ /* 0x000fe40000004100 */
[----:B------:R-:W-:Y:S01]  /*6a50*/  FMUL.FTZ R8, R22, -1.4426950216293334961 ;  /* 0xbfb8aa3b16087820 */ /* 0x000fe20000410000 */
[----:B------:R-:W-:Y:S01]  /*6a60*/  HADD2.F32 R26, -RZ, R11.H0_H0 ;  /* 0x2000000bff1a7230 */ /* 0x000fe20000004100 */
[----:B------:R-:W3:Y:S01]  /*6a70*/  MUFU.EX2 R4, R4 ;  /* 0x0000000400047308 */ /* 0x000ee20000000800 */
[----:B------:R-:W-:Y:S01]  /*6a80*/  FMUL.FTZ R9, R23, -1.4426950216293334961 ;  /* 0xbfb8aa3b17097820 */ /* 0x000fe20000410000 */
[----:B------:R-:W-:Y:S01]  /*6a90*/  FMUL.FTZ R10, R24, -1.4426950216293334961 ;  /* 0xbfb8aa3b180a7820 */ /* 0x000fe20000410000 */
[----:B-1----:R-:W-:-:S02]  /*6aa0*/  HADD2.F32 R27, -RZ, R12.H0_H0 ;  /* 0x2000000cff1b7230 */ /* 0x002fc40000004100 */
[----:B------:R-:W-:Y:S01]  /*6ab0*/  FMUL.FTZ R33, R32, -1.4426950216293334961 ;  /* 0xbfb8aa3b20217820 */ /* 0x000fe20000410000 */
[----:B--2---:R-:W-:Y:S01]  /*6ac0*/  HADD2.F32 R28, -RZ, R13.H0_H0 ;  /* 0x2000000dff1c7230 */ /* 0x004fe20000004100 */
[----:B------:R-:W1:Y:S01]  /*6ad0*/  MUFU.EX2 R5, R5 ;  /* 0x0000000500057308 */ /* 0x000e620000000800 */
[----:B------:R-:W-:-:S03]  /*6ae0*/  HADD2.F32 R29, -RZ, R2.H0_H0 ;  /* 0x20000002ff1d7230 */ /* 0x000fc60000004100 */
[----:B------:R-:W2:Y:S01]  /*6af0*/  MUFU.EX2 R6, R6 ;  /* 0x0000000600067308 */ /* 0x000ea20000000800 */
[----:B------:R-:W-:Y:S02]  /*6b00*/  HADD2.F32 R14, -RZ, R14.H0_H0 ;  /* 0x2000000eff0e7230 */ /* 0x000fe40000004100 */
[----:B------:R-:W-:Y:S01]  /*6b10*/  FMUL.FTZ R11, R25, -1.4426950216293334961 ;  /* 0xbfb8aa3b190b7820 */ /* 0x000fe20000410000 */
[----:B------:R-:W-:Y:S01]  /*6b20*/  FMUL.FTZ R12, R26, -1.4426950216293334961 ;  /* 0xbfb8aa3b1a0c7820 */ /* 0x000fe20000410000 */
[----:B------:R-:W-:Y:S01]  /*6b30*/  HADD2.F32 R30, -RZ, R3.H0_H0 ;  /* 0x20000003ff1e7230 */ /* 0x000fe20000004100 */
[----:B------:R-:W4:Y:S01]  /*6b40*/  MUFU.EX2 R7, R7 ;  /* 0x0000000700077308 */ /* 0x000f220000000800 */
[----:B------:R-:W-:Y:S01]  /*6b50*/  FMUL.FTZ R13, R27, -1.4426950216293334961 ;  /* 0xbfb8aa3b1b0d7820 */ /* 0x000fe20000410000 */
[----:B------:R-:W-:Y:S01]  /*6b60*/  FMUL.FTZ R2, R28, -1.4426950216293334961 ;  /* 0xbfb8aa3b1c027820 */ /* 0x000fe20000410000 */
[----:B------:R-:W-:Y:S01]  /*6b70*/  FMUL.FTZ R3, R29, -1.4426950216293334961 ;  /* 0xbfb8aa3b1d037820 */ /* 0x000fe20000410000 */
[----:B------:R-:W5:Y:S01]  /*6b80*/  MUFU.EX2 R8, R8 ;  /* 0x0000000800087308 */ /* 0x000f620000000800 */
[----:B------:R-:W-:Y:S01]  /*6b90*/  FMUL.FTZ R15, R14, -1.4426950216293334961 ;  /* 0xbfb8aa3b0e0f7820 */ /* 0x000fe20000410000 */
[----:B------:R-:W-:-:S02]  /*6ba0*/  FMUL.FTZ R31, R30, -1.4426950216293334961 ;  /* 0xbfb8aa3b1e1f7820 */ /* 0x000fc40000410000 */
[----:B------:R-:W5:Y:S04]  /*6bb0*/  MUFU.EX2 R9, R9 ;  /* 0x0000000900097308 */ /* 0x000f680000000800 */
[----:B------:R-:W5:Y:S04]  /*6bc0*/  MUFU.EX2 R10, R10 ;  /* 0x0000000a000a7308 */ /* 0x000f680000000800 */
[----:B------:R-:W5:Y:S04]  /*6bd0*/  MUFU.EX2 R33, R33 ;  /* 0x0000002100217308 */ /* 0x000f680000000800 */
[----:B------:R-:W5:Y:S04]  /*6be0*/  MUFU.EX2 R11, R11 ;  /* 0x0000000b000b7308 */ /* 0x000f680000000800 */
[----:B------:R-:W5:Y:S01]  /*6bf0*/  MUFU.EX2 R12, R12 ;  /* 0x0000000c000c7308 */ /* 0x000f620000000800 */
[----:B0-----:R-:W-:-:S03]  /*6c00*/  FADD.FTZ R17, R17, 1 ;  /* 0x3f80000011117421 */ /* 0x001fc60000010000 */
[----:B------:R-:W0:Y:S04]  /*6c10*/  MUFU.EX2 R13, R13 ;  /* 0x0000000d000d7308 */ /* 0x000e280000000800 */
[----:B------:R-:W0:Y:S04]  /*6c20*/  MUFU.EX2 R2, R2 ;  /* 0x0000000200027308 */ /* 0x000e280000000800 */
[----:B------:R-:W0:Y:S04]  /*6c30*/  MUFU.EX2 R3, R3 ;  /* 0x0000000300037308 */ /* 0x000e280000000800 */
[----:B------:R-:W0:Y:S01]  /*6c40*/  MUFU.EX2 R15, R15 ;  /* 0x0000000f000f7308 */ /* 0x000e220000000800 */
[----:B---3--:R-:W-:-:S03]  /*6c50*/  FADD.FTZ R4, R4, 1 ;  /* 0x3f80000004047421 */ /* 0x008fc60000010000 */
[----:B------:R-:W3:Y:S01]  /*6c60*/  MUFU.EX2 R31, R31 ;  /* 0x0000001f001f7308 */ /* 0x000ee20000000800 */
[----:B-1----:R-:W-:Y:S01]  /*6c70*/  FADD.FTZ R5, R5, 1 ;  /* 0x3f80000005057421 */ /* 0x002fe20000010000 */
[----:B--2---:R-:W-:Y:S01]  /*6c80*/  FADD.FTZ R6, R6, 1 ;  /* 0x3f80000006067421 */ /* 0x004fe20000010000 */
[----:B----4-:R-:W-:Y:S01]  /*6c90*/  FADD.FTZ R7, R7, 1 ;  /* 0x3f80000007077421 */ /* 0x010fe20000010000 */
[----:B------:R-:W1:Y:S01]  /*6ca0*/  MUFU.RCP R17, R17 ;  /* 0x0000001100117308 */ /* 0x000e620000001000 */
[----:B-----5:R-:W-:Y:S01]  /*6cb0*/  FADD.FTZ R8, R8, 1 ;  /* 0x3f80000008087421 */ /* 0x020fe20000010000 */
[----:B------:R-:W-:Y:S01]  /*6cc0*/  FADD.FTZ R9, R9, 1 ;  /* 0x3f80000009097421 */ /* 0x000fe20000010000 */
[----:B------:R-:W-:Y:S01]  /*6cd0*/  FADD.FTZ R10, R10, 1 ;  /* 0x3f8000000a0a7421 */ /* 0x000fe20000010000 */
[----:B------:R-:W-:-:S04]  /*6ce0*/  FADD.FTZ R33, R33, 1 ;  /* 0x3f80000021217421 */ /* 0x000fc80000010000 */
[----:B------:R2:W4:Y:S01]  /*6cf0*/  MUFU.RCP R35, R4 ;  /* 0x0000000400237308 */ /* 0x0005220000001000 */
[----:B------:R-:W-:Y:S01]  /*6d00*/  FADD.FTZ R11, R11, 1 ;  /* 0x3f8000000b0b7421 */ /* 0x000fe20000010000 */
[----:B------:R-:W-:Y:S01]  /*6d10*/  FADD.FTZ R12, R12, 1 ;  /* 0x3f8000000c0c7421 */ /* 0x000fe20000010000 */
[----:B0-----:R-:W-:Y:S01]  /*6d20*/  FADD.FTZ R13, R13, 1 ;  /* 0x3f8000000d0d7421 */ /* 0x001fe20000010000 */
[----:B------:R-:W-:-:S04]  /*6d30*/  FADD.FTZ R2, R2, 1 ;  /* 0x3f80000002027421 */ /* 0x000fc80000010000 */
[----:B------:R-:W0:Y:S01]  /*6d40*/  MUFU.RCP R34, R5 ;  /* 0x0000000500227308 */ /* 0x000e220000001000 */
[----:B--2---:R-:W-:Y:S01]  /*6d50*/  FADD.FTZ R4, R3, 1 ;  /* 0x3f80000003047421 */ /* 0x004fe20000010000 */
[----:B------:R-:W-:Y:S01]  /*6d60*/  FADD.FTZ R15, R15, 1 ;  /* 0x3f8000000f0f7421 */ /* 0x000fe20000010000 */
[----:B---3--:R-:W-:-:S05]  /*6d70*/  FADD.FTZ R31, R31, 1 ;  /* 0x3f8000001f1f7421 */ /* 0x008fca0000010000 */
[----:B------:R-:W2:Y:S08]  /*6d80*/  MUFU.RCP R37, R6 ;  /* 0x0000000600257308 */ /* 0x000eb00000001000 */
[----:B------:R-:W3:Y:S08]  /*6d90*/  MUFU.RCP R36, R7 ;  /* 0x0000000700247308 */ /* 0x000ef00000001000 */
[----:B------:R-:W5:Y:S08]  /*6da0*/  MUFU.RCP R39, R8 ;  /* 0x0000000800277308 */ /* 0x000f700000001000 */
[----:B------:R-:W5:Y:S01]  /*6db0*/  MUFU.RCP R38, R9 ;  /* 0x0000000900267308 */ /* 0x000f620000001000 */
[----:B------:R-:W-:Y:S07]  /*6dc0*/  BAR.SYNC.DEFER_BLOCKING 0x0 ;  /* 0x0000000000007b1d */ /* 0x000fee0000010000 */
[----:B------:R-:W5:Y:S08]  /*6dd0*/  MUFU.RCP R41, R10 ;  /* 0x0000000a00297308 */ /* 0x000f700000001000 */
[----:B------:R-:W5:Y:S08]  /*6de0*/  MUFU.RCP R40, R11 ;  /* 0x0000000b00287308 */ /* 0x000f700000001000 */
[----:B------:R-:W5:Y:S08]  /*6df0*/  MUFU.RCP R5, R12 ;  /* 0x0000000c00057308 */ /* 0x000f700000001000 */
[----:B------:R-:W5:Y:S08]  /*6e00*/  MUFU.RCP R33, R33 ;  /* 0x0000002100217308 */ /* 0x000f700000001000 */
[----:B------:R-:W5:Y:S08]  /*6e10*/  MUFU.RCP R6, R13 ;  /* 0x0000000d00067308 */ /* 0x000f700000001000 */
[----:B------:R-:W5:Y:S01]  /*6e20*/  MUFU.RCP R7, R2 ;  /* 0x0000000200077308 */ /* 0x000f620000001000 */
[----:B-1----:R-:W-:Y:S01]  /*6e30*/  FMUL.FTZ R3, R16, R17 ;  /* 0x0000001110037220 */ /* 0x002fe20000410000 */
[----:B----4-:R-:W-:-:S06]  /*6e40*/  FMUL.FTZ R18, R18, R35 ;  /* 0x0000002312127220 */ /* 0x010fcc0000410000 */
[----:B------:R-:W1:Y:S08]  /*6e50*/  MUFU.RCP R4, R4 ;  /* 0x0000000400047308 */ /* 0x000e700000001000 */
[----:B------:R-:W4:Y:S01]  /*6e60*/  MUFU.RCP R15, R15 ;  /* 0x0000000f000f7308 */ /* 0x000f220000001000 */
[----:B0-----:R-:W-:-:S07]  /*6e70*/  FMUL.FTZ R19, R19, R34 ;  /* 0x0000002213137220 */ /* 0x001fce0000410000 */
[----:B------:R-:W0:Y:S01]  /*6e80*/  MUFU.RCP R31, R31 ;  /* 0x0000001f001f7308 */ /* 0x000e220000001000 */
[----:B--2---:R-:W-:Y:S01]  /*6e90*/  FMUL.FTZ R20, R20, R37 ;  /* 0x0000002514147220 */ /* 0x004fe20000410000 */
[----:B------:R-:W-:Y:S01]  /*6ea0*/  FMUL.FTZ R3, R3, R68 ;  /* 0x0000004403037220 */ /* 0x000fe20000410000 */
        /* <DEDUP_REMOVED lines=21> */
[----:B----4-:R-:W-:Y:S01]  /*7000*/  FMUL.FTZ R14, R14, R15 ;  /* 0x0000000f0e0e7220 */ /* 0x010fe20000410000 */
[----:B------:R-:W-:Y:S01]  /*7010*/  FMUL.FTZ R32, R32, R53 ;  /* 0x0000003520207220 */ /* 0x000fe20000410000 */
[----:B0-----:R-:W-:Y:S01]  /*7020*/  FMUL.FTZ R5, R30, R31 ;  /* 0x0000001f1e057220 */ /* 0x001fe20000410000 */
        /* <DEDUP_REMOVED lines=8> */
[----:B------:R-:W-:Y:S01]  /*70b0*/  FMUL.FTZ R5, R5, R54 ;  /* 0x0000003605057220 */ /* 0x000fe20000410000 */
[----:B------:R0:W-:Y:S01]  /*70c0*/  STS.U16 [R107], R3 ;  /* 0x000000036b007388 */ /* 0x0001e20000000400 */
[----:B------:R-:W-:-:S02]  /*70d0*/  PRMT R51, R21, 0x7632, R51 ;  /* 0x0000763215337816 */ /* 0x000fc40000000033 */
[----:B------:R-:W-:Y:S01]  /*70e0*/  F2FP.F16.F32.PACK_AB R25, R26, R25 ;  /* 0x000000191a19723e */ /* 0x000fe200000000ff */
[----:B------:R-:W-:Y:S01]  /*70f0*/  STS.U16 [R106+0x2], R53 ;  /* 0x000002356a007388 */ /* 0x000fe20000000400 */
[----:B------:R-:W-:Y:S02]  /*7100*/  PRMT R50, R23, 0x7632, R50 ;  /* 0x0000763217327816 */ /* 0x000fe40000000032 */
[----:B------:R-:W-:Y:S01]  /*7110*/  F2FP.F16.F32.PACK_AB R27, R28, R27 ;  /* 0x0000001b1c1b723e */ /* 0x000fe200000000ff */
[----:B------:R-:W-:Y:S01]  /*7120*/  STS.U16 [R105+0x4], R19 ;  /* 0x0000041369007388 */ /* 0x000fe20000000400 */
[----:B------:R-:W-:Y:S02]  /*7130*/  PRMT R49, R25, 0x7632, R49 ;  /* 0x0000763219317816 */ /* 0x000fe40000000031 */
[----:B------:R-:W-:Y:S01]  /*7140*/  F2FP.F16.F32.PACK_AB R14, R14, R29 ;  /* 0x0000001d0e0e723e */ /* 0x000fe200000000ff */
[----:B------:R-:W-:Y:S01]  /*7150*/  STS.U16 [R104+0x6], R52 ;  /* 0x0000063468007388 */ /* 0x000fe20000000400 */
[----:B------:R-:W-:-:S03]  /*7160*/  F2FP.F16.F32.PACK_AB R5, R32, R5 ;  /* 0x000000052005723e */ /* 0x000fc600000000ff */
[----:B------:R-:W-:Y:S01]  /*7170*/  STS.U16 [R103+0x8], R21 ;  /* 0x0000081567007388 */ /* 0x000fe20000000400 */
[----:B------:R-:W-:-:S03]  /*7180*/  PRMT R48, R27, 0x7632, R48 ;  /* 0x000076321b307816 */ /* 0x000fc60000000030 */
[----:B------:R-:W-:Y:S01]  /*7190*/  STS.U16 [R102+0xa], R51 ;  /* 0x00000a3366007388 */ /* 0x000fe20000000400 */
[----:B------:R-:W-:-:S03]  /*71a0*/  PRMT R47, R14, 0x7632, R47 ;  /* 0x000076320e2f7816 */ /* 0x000fc6000000002f */
[----:B------:R-:W-:Y:S01]  /*71b0*/  STS.U16 [R101+0xc], R23 ;  /* 0x00000c1765007388 */ /* 0x000fe20000000400 */
[----:B0-----:R-:W-:-:S03]  /*71c0*/  PRMT R3, R5, 0x7610, R3 ;  /* 0x0000761005037816 */ /* 0x001fc60000000003 */
[----:B------:R-:W-:Y:S01]  /*71d0*/  STS.U16 [R100+0xe], R50 ;  /* 0x00000e3264007388 */ /* 0x000fe20000000400 */
[----:B------:R-:W-:-:S03]  /*71e0*/  PRMT R46, R5, 0x7632, R46 ;  /* 0x00007632052e7816 */ /* 0x000fc6000000002e */
[----:B------:R-:W-:Y:S04]  /*71f0*/  STS.U16 [R99+0x10], R25 ;  /* 0x0000101963007388 */ /* 0x000fe80000000400 */
[----:B------:R-:W-:Y:S01]  /*7200*/  STS.U16 [R98+0x12], R49 ;  /* 0x0000123162007388 */ /* 0x000fe20000000400 */
[----:B------:R-:W-:-:S03]  /*7210*/  MOV R2, UR22 ;  /* 0x0000001600027c02 */ /* 0x000fc60008000f00 */
        /* <DEDUP_REMOVED lines=69> */
[----:B------:R-:W-:Y:S02]  /*7670*/  UIADD3 UR19, UP1, UPT, UR19, 0x1000, URZ ;  /* 0x0000100013137890 */ /* 0x000fe4000ff3e0ff */
[----:B------:R-:W-:Y:S02]  /*7680*/  UIADD3 UR20, UP2, UPT, UR20, 0x1000, URZ ;  /* 0x0000100014147890 */ /* 0x000fe4000ff5e0ff */
[----:B------:R-:W-:-:S02]  /*7690*/  UIADD3.X UR17, UPT, UPT, URZ, UR17, URZ, UP1, !UPT ;  /* 0x00000011ff117290 */ /* 0x000fc40008ffe4ff */
[----:B------:R-:W-:Y:S01]  /*76a0*/  UIADD3.X UR18, UPT, UPT, URZ, UR18, URZ, UP2, !UPT ;  /* 0x00000012ff127290 */ /* 0x000fe200097fe4ff */
[----:B-1----:R-:W-:Y:S11]  /*76b0*/  BRA.U !UP0, `(.L_x_2664) ;  /* 0xffffff8d08e47547 */ /* 0x002ff6000b83ffff */
[----:B------:R-:W-:Y:S05]  /*76c0*/  EXIT ;  /* 0x000000000000794d */ /* 0x000fea0003800000 */
.L_x_2665:
        /* <DEDUP_REMOVED lines=11> */
.L_x_5081:


//--------------------- .text._Z25selective_scan_fwd_kernelI32Selective_Scan_fwd_kernel_traitsILi128ELi16ELi1ELb0ELb1ELb0ELb0EN3c104HalfEfEEv13SSMParamsBase --------------------------
	.section	.text._Z25selective_scan_fwd_kernelI32Selective_Scan_fwd_kernel_traitsILi128ELi16ELi1ELb0ELb1ELb0ELb0EN3c104HalfEfEEv13SSMParamsBase,"ax",@progbits
	.align	128
        .global         _Z25selective_scan_fwd_kernelI32Selective_Scan_fwd_kernel_traitsILi128ELi16ELi1ELb0ELb1ELb0ELb0EN3c104HalfEfEEv13SSMParamsBase
        .type           _Z25selective_scan_fwd_kernelI32Selective_Scan_fwd_kernel_traitsILi128ELi16ELi1ELb0ELb1ELb0ELb0EN3c104HalfEfEEv13SSMParamsBase,@function
        .size           _Z25selective_scan_fwd_kernelI32Selective_Scan_fwd_kernel_traitsILi128ELi16ELi1ELb0ELb1ELb0ELb0EN3c104HalfEfEEv13SSMParamsBase,(.L_x_5082 - _Z25selective_scan_fwd_kernelI32Selective_Scan_fwd_kernel_traitsILi128ELi16ELi1ELb0ELb1ELb0ELb0EN3c104HalfEfEEv13SSMParamsBase)
        .other          _Z25selective_scan_fwd_kernelI32Selective_Scan_fwd_kernel_traitsILi128ELi16ELi1ELb0ELb1ELb0ELb0EN3c104HalfEfEEv13SSMParamsBase,@"STO_CUDA_ENTRY STV_DEFAULT"
_Z25selective_scan_fwd_kernelI32Selective_Scan_fwd_kernel_traitsILi128ELi16ELi1ELb0ELb1ELb0ELb0EN3c104HalfEfEEv13SSMParamsBase:
.text._Z25selective_scan_fwd_kernelI32Selective_Scan_fwd_kernel_traitsILi128ELi16ELi1ELb0ELb1ELb0ELb0EN3c104HalfEfEEv13SSMParamsBase:
[----:B------:R-:W-:Y:S01]  /*0000*/  LDC R1, c[0x0][0x37c] ;  /* 0x0000df00ff017b82 */ /* 0x000fe20000000800 */
[----:B------:R-:W0:Y:S07]  /*0010*/  LDCU UR21, c[0x0][0x398] ;  /* 0x00007300ff1577ac */ /* 0x000e2e0008000800 */
[----:B------:R-:W1:Y:S01]  /*0020*/  S2UR UR12, SR_CTAID.Y ;  /* 0x00000000000c79c3 */ /* 0x000e620000002600 */
[----:B------:R-:W2:Y:S01]  /*0030*/  LDCU.64 UR4, c[0x0][0x458] ;  /* 0x00008b00ff0477ac */ /* 0x000ea20008000a00 */
[----:B------:R-:W3:Y:S01]  /*0040*/  LDCU.64 UR6, c[0x0][0x470] ;  /* 0x00008e00ff0677ac */ /* 0x000ee20008000a00 */
[----:B------:R-:W4:Y:S01]  /*0050*/  S2R R8, SR_CTAID.Y ;  /* 0x0000000000087919 */ /* 0x000f220000002600 */
[----:B------:R-:W-:Y:S01]  /*0060*/  CS2R R66, SRZ ;  /* 0x0000000000427805 */ /* 0x000fe2000001ff00 */
[----:B------:R-:W4:Y:S03]  /*0070*/  LDCU.64 UR22, c[0x0][0x358] ;  /* 0x00006b00ff1677ac */ /* 0x000f260008000a00 */
[----:B------:R-:W4:Y:S01]  /*0080*/  S2UR UR13, SR_CTAID.X ;  /* 0x00000000000d79c3 */ /* 0x000f220000002500 */
[----:B------:R-:W4:Y:S01]  /*0090*/  LDCU.128 UR24, c[0x0][0x400] ;  /* 0x00008000ff1877ac */ /* 0x000f220008000c00 */
[----:B0-----:R-:W-:Y:S01]  /*00a0*/  MOV R0, UR21 ;  /* 0x0000001500007c02 */ /* 0x001fe20008000f00 */
[----:B------:R-:W0:Y:S05]  /*00b0*/  LDCU.128 UR16, c[0x0][0x3f0] ;  /* 0x00007e00ff1077ac */ /* 0x000e2a0008000c00 */
[----:B------:R-:W0:Y:S01]  /*00c0*/  LDC R64, c[0x0][0x394] ;  /* 0x0000e500ff407b82 */ /* 0x000e220000000800 */
[----:B------:R-:W-:Y:S01]  /*00d0*/  IABS R9, R0 ;  /* 0x0000000000097213 */ /* 0x000fe20000000000 */
[----:B--2---:R-:W-:-:S03]  /*00e0*/  UISETP.NE.U32.AND UP0, UPT, UR4, URZ, UPT ;  /* 0x000000ff0400728c */ /* 0x004fc6000bf05070 */
[----:B------:R-:W2:Y:S01]  /*00f0*/  I2F.RP R0, R9 ;  /* 0x0000000900007306 */ /* 0x000ea20000209400 */
[----:B---3--:R-:W-:Y:S02]  /*0100*/  UISETP.NE.U32.AND UP1, UPT, UR6, URZ, UPT ;  /* 0x000000ff0600728c */ /* 0x008fe4000bf25070 */
[----:B------:R-:W-:Y:S02]  /*0110*/  UISETP.NE.AND.EX UP0, UPT, UR5, URZ, UPT, UP0 ;  /* 0x000000ff0500728c */ /* 0x000fe4000bf05300 */
[----:B------:R-:W-:Y:S01]  /*0120*/  UISETP.NE.AND.EX UP1, UPT, UR7, URZ, UPT, UP1 ;  /* 0x000000ff0700728c */ /* 0x000fe2000bf25310 */
[----:B------:R-:W3:Y:S03]  /*0130*/  LDCU.128 UR8, c[0x0][0x460] ;  /* 0x00008c00ff0877ac */ /* 0x000ee60008000c00 */
[----:B------:R-:W-:Y:S02]  /*0140*/  PLOP3.LUT P0, PT, PT, PT, UP0, 0x80, 0x8 ;  /* 0x000000000008781c */ /* 0x000fe40003f0f008 */
[----:B------:R-:W-:Y:S01]  /*0150*/  PLOP3.LUT P1, PT, PT, PT, UP1, 0x80, 0x8 ;  /* 0x000000000008781c */ /* 0x000fe20003f2f018 */
[----:B------:R-:W0:Y:S01]  /*0160*/  LDCU.64 UR30, c[0x0][0x3b0] ;  /* 0x00007600ff1e77ac */ /* 0x000e220008000a00 */
[----:B--2---:R-:W2:Y:S01]  /*0170*/  MUFU.RCP R0, R0 ;  /* 0x0000000000007308 */ /* 0x004ea20000001000 */
[----:B-1----:R-:W-:-:S02]  /*0180*/  @UP0 ULEA UR4, UP2, UR12, UR4, 0x2 ;  /* 0x000000040c040291 */ /* 0x002fc4000f8410ff */
[----:B------:R-:W-:Y:S02]  /*0190*/  @UP1 ULEA UR6, UP3, UR12, UR6, 0x2 ;  /* 0x000000060c061291 */ /* 0x000fe4000f8610ff */
[----:B------:R-:W-:Y:S02]  /*01a0*/  @UP0 ULEA.HI.X UR5, UR12, UR5, URZ, 0x2, UP2 ;  /* 0x000000050c050291 */ /* 0x000fe400090f14ff */
[----:B------:R-:W-:Y:S01]  /*01b0*/  MOV R2, UR4 ;  /* 0x0000000400027c02 */ /* 0x000fe20008000f00 */
[----:B------:R-:W-:Y:S01]  /*01c0*/  @UP1 ULEA.HI.X UR7, UR12, UR7, URZ, 0x2, UP3 ;  /* 0x000000070c071291 */ /* 0x000fe200098f14ff */
[----:B------:R-:W-:Y:S02]  /*01d0*/  MOV R4, UR6 ;  /* 0x0000000600047c02 */ /* 0x000fe40008000f00 */
[----:B------:R-:W-:-:S03]  /*01e0*/  IMAD.U32 R3, RZ, RZ, UR5 ;  /* 0x00000005ff037e24 */ /* 0x000fc6000f8e00ff */
[----:B------:R-:W-:Y:S02]  /*01f0*/  IMAD.U32 R5, RZ, RZ, UR7 ;  /* 0x00000007ff057e24 */ /* 0x000fe4000f8e00ff */
[----:B----4-:R1:W5:Y:S01]  /*0200*/  @P0 LDG.E R67, desc[UR22][R2.64] ;  /* 0x0000001602430981 */ /* 0x010362000c1e1900 */
[----:B--2---:R-:W-:-:S03]  /*0210*/  VIADD R6, R0, 0xffffffe ;  /* 0x0ffffffe00067836 */ /* 0x004fc60000000000 */
[----:B------:R2:W5:Y:S01]  /*0220*/  @P1 LDG.E R66, desc[UR22][R4.64] ;  /* 0x0000001604421981 */ /* 0x000562000c1e1900 */
[----:B------:R-:W-:Y:S01]  /*0230*/  IABS R0, R8 ;  /* 0x0000000800007213 */ /* 0x000fe20000000000 */
[----:B------:R4:W1:Y:S03]  /*0240*/  F2I.FTZ.U32.TRUNC.NTZ R7, R6 ;  /* 0x0000000600077305 */ /* 0x000866000021f000 */
[----:B------:R-:W-:Y:S01]  /*0250*/  R2UR UR6, R0 ;  /* 0x00000000000672ca */ /* 0x000fe200000e0000 */
[----:B----4-:R-:W-:-:S05]  /*0260*/  HFMA2 R6, -RZ, RZ, 0, 0 ;  /* 0x00000000ff067431 */ /* 0x010fca00000001ff */
[----:B------:R-:W-:Y:S01]  /*0270*/  R2UR UR4, R6 ;  /* 0x00000000060472ca */ /* 0x000fe200000e0000 */
[----:B-1----:R-:W-:Y:S01]  /*0280*/  IMAD.MOV R2, RZ, RZ, -R7 ;  /* 0x000000ffff027224 */ /* 0x002fe200078e0a07 */
[----:B------:R-:W-:-:S03]  /*0290*/  R2UR UR5, R7 ;  /* 0x00000000070572ca */ /* 0x000fc600000e0000 */
[----:B------:R-:W-:-:S10]  /*02a0*/  IMAD R3, R2, R9, RZ ;  /* 0x0000000902037224 */ /* 0x000fd400078e02ff */
[----:B------:R-:W-:-:S05]  /*02b0*/  IMAD.HI.U32 R3, R7, R3, UR4 ;  /* 0x0000000407037e27 */ /* 0x000fca000f8e0003 */
[----:B------:R-:W-:-:S13]  /*02c0*/  R2UR UR4, R3 ;  /* 0x00000000030472ca */ /* 0x000fda00000e0000 */
[----:B------:R-:W-:-:S07]  /*02d0*/  UIMAD.WIDE.U32 UR4, UR4, UR6, URZ ;  /* 0x00000006040472a5 */ /* 0x000fce000f8e00ff */
[----:B------:R-:W-:Y:S01]  /*02e0*/  UMOV UR20, UR5 ;  /* 0x0000000500147c82 */ /* 0x000fe20008000000 */
[----:B0-----:R-:W-:Y:S01]  /*02f0*/  UIMAD.WIDE.U32 UR4, UR13, UR16, URZ ;  /* 0x000000100d0472a5 */ /* 0x001fe2000f8e00ff */
[----:B------:R-:W-:-:S03]  /*0300*/  IADD3 R0, PT, PT, RZ, -UR20, RZ ;  /* 0x80000014ff007c10 */ /* 0x000fc6000fffe0ff */
[----:B------:R-:W-:Y:S02]  /*0310*/  UIMAD UR5, UR13, UR17, UR5 ;  /* 0x000000110d0572a4 */ /* 0x000fe4000f8e0205 */
[C---:B------:R-:W-:Y:S01]  /*0320*/  IMAD R0, R9.reuse, R0, UR6 ;  /* 0x0000000609007e24 */ /* 0x040fe2000f8e0200 */
[----:B------:R-:W-:Y:S02]  /*0330*/  UIMAD.WIDE.U32 UR6, UR13, UR24, URZ ;  /* 0x000000180d0672a5 */ /* 0x000fe4000f8e00ff */
[----:B------:R-:W-:Y:S02]  /*0340*/  UIMAD.WIDE.U32 UR14, UR12, UR18, UR4 ;  /* 0x000000120c0e72a5 */ /* 0x000fe4000f8e0004 */
[----:B------:R-:W-:Y:S01]  /*0350*/  ISETP.GT.U32.AND P0, PT, R9, R0, PT ;  /* 0x000000000900720c */ /* 0x000fe20003f04070 */
[----:B------:R-:W-:Y:S02]  /*0360*/  UIMAD UR7, UR13, UR25, UR7 ;  /* 0x000000190d0772a4 */ /* 0x000fe4000f8e0207 */
[----:B------:R-:W-:-:S02]  /*0370*/  UIMAD UR28, UR12, UR19, UR15 ;  /* 0x000000130c1c72a4 */ /* 0x000fc4000f8e020f */
[----:B------:R-:W-:-:S04]  /*0380*/  UIMAD.WIDE.U32 UR16, UR12, UR26, UR6 ;  /* 0x0000001a0c1072a5 */ /* 0x000fc8000f8e0006 */
[----:B------:R-:W-:Y:S02]  /*0390*/  UIMAD UR26, UR12, UR27, UR17 ;  /* 0x0000001b0c1a72a4 */ /* 0x000fe4000f8e0211 */
[----:B---3--:R-:W-:Y:S02]  /*03a0*/  ULEA UR27, UP1, UR14, UR8, 0x1 ;  /* 0x000000080e1b7291 */ /* 0x008fe4000f8208ff */
[----:B------:R-:W-:Y:S01]  /*03b0*/  VOTEU.ANY UP0, P0 ;  /* 0x0000000000ff7886 */ /* 0x000fe20000000100 */
[----:B------:R-:W-:Y:S02]  /*03c0*/  PLOP3.LUT P1, PT, PT, PT, UP0, 0x80, 0x8 ;  /* 0x000000000008781c */ /* 0x000fe40003f2f008 */
[----:B------:R-:W-:-:S11]  /*03d0*/  ISETP.GE.AND P0, PT, R64, 0x1, PT ;  /* 0x000000014000780c */ /* 0x000fd60003f06270 */
[----:B------:R-:W-:-:S05]  /*03e0*/  @!P1 IMAD.IADD R0, R0, 0x1, -R9 ;  /* 0x0000000100009824 */ /* 0x000fca00078e0a09 */
[----:B------:R-:W-:Y:S01]  /*03f0*/  ISETP.GE.U32.AND P1, PT, R0, R9, PT ;  /* 0x000000090000720c */ /* 0x000fe20003f26070 */
[----:B--2---:R-:W-:-:S12]  /*0400*/  @!P0 EXIT ;  /* 0x000000000000894d */ /* 0x004fd80003800000 */
[----:B------:R-:W0:Y:S01]  /*0410*/  LDCU.128 UR4, c[0x0][0x420] ;  /* 0x00008400ff0477ac */ /* 0x000e220008000c00 */
[----:B------:R-:W1:Y:S01]  /*0420*/  S2R R65, SR_TID.X ;  /* 0x0000000000417919 */ /* 0x000e620000002100 */
[----:B------:R-:W-:Y:S02]  /*0430*/  ULEA UR25, UP2, UR16, UR10, 0x1 ;  /* 0x0000000a10197291 */ /* 0x000fe4000f8408ff */
[----:B------:R-:W-:Y:S02]  /*0440*/  ULOP3.LUT UR8, UR12, UR21, URZ, 0x3c, !UPT ;  /* 0x000000150c087292 */ /* 0x000fe4000f8e3cff */
[----:B------:R-:W-:Y:S02]  /*0450*/  @!UP0 UIADD3 UR20, UPT, UPT, UR20, 0x1, URZ ;  /* 0x0000000114148890 */ /* 0x000fe4000fffe0ff */
[----:B------:R-:W-:Y:S02]  /*0460*/  ULEA.HI.X UR28, UR14, UR9, UR28, 0x1, UP1 ;  /* 0x000000090e1c7291 */ /* 0x000fe400088f0c1c */
[----:B------:R-:W-:-:S02]  /*0470*/  ULEA.HI.X UR26, UR16, UR11, UR26, 0x1, UP2 ;  /* 0x0000000b101a7291 */ /* 0x000fc400090f0c1a */
[----:B------:R-:W-:Y:S02]  /*0480*/  UISETP.GE.AND UP0, UPT, UR8, URZ, UPT ;  /* 0x000000ff0800728c */ /* 0x000fe4000bf06270 */
[----:B------:R-:W-:Y:S02]  /*0490*/  UISETP.NE.AND UP2, UPT, UR21, URZ, UPT ;  /* 0x000000ff1500728c */ /* 0x000fe4000bf45270 */
[----:B0-----:R-:W-:Y:S01]  /*04a0*/  UIMAD.WIDE.U32 UR8, UR12, UR6, URZ ;  /* 0x000000060c0872a5 */ /* 0x001fe2000f8e00ff */
[----:B------:R-:W0:Y:S01]  /*04b0*/  LDCU.64 UR14, c[0x0][0x3c8] ;  /* 0x00007900ff0e77ac */ /* 0x000e220008000a00 */
[----:B------:R-:W-:Y:S01]  /*04c0*/  VOTEU.ANY UP1, P1 ;  /* 0x0000000000ff7886 */ /* 0x000fe20000820100 */
[----:B------:R-:W2:Y:S04]  /*04d0*/  LDCU.64 UR36, c[0x0][0x3d8] ;  /* 0x00007b00ff2477ac */ /* 0x000ea80008000a00 */
[----:B------:R-:W-:-:S02]  /*04e0*/  @UP1 UIADD3 UR20, UPT, UPT, UR20, 0x1, URZ ;  /* 0x0000000114141890 */ /* 0x000fc4000fffe0ff */
[----:B------:R-:W-:Y:S02]  /*04f0*/  UIMAD UR7, UR12, UR7, UR9 ;  /* 0x000000070c0772a4 */ /* 0x000fe4000f8e0209 */
[----:B------:R-:W-:Y:S01]  /*0500*/  @!UP0 UIADD3 UR20, UPT, UPT, -UR20, URZ, URZ ;  /* 0x000000ff14148290 */ /* 0x000fe2000fffe1ff */
[----:B-1----:R-:W-:Y:S01]  /*0510*/  SHF.L.U32 R0, R65, 0x4, RZ ;  /* 0x0000000441007819 */ /* 0x002fe200000006ff */
[----:B------:R-:W-:Y:S01]  /*0520*/  @!UP2 ULOP3.LUT UR20, URZ, UR21, URZ, 0x33, !UPT ;  /* 0x00000015ff14a292 */ /* 0x000fe2000f8e33ff */
[----:B------:R-:W1:Y:S02]  /*0530*/  LDCU UR9, c[0x0][0x384] ;  /* 0x00007080ff0977ac */ /* 0x000e640008000800 */
[----:B------:R-:W-:Y:S01]  /*0540*/  LOP3.LUT R0, R0, 0x3e00, RZ, 0xc0, !PT ;  /* 0x00003e0000007812 */ /* 0x000fe200078ec0ff */
[----:B------:R-:W-:Y:S01]  /*0550*/  UMOV UR6, UR8 ;  /* 0x0000000800067c82 */ /* 0x000fe20008000000 */
[----:B------:R-:W-:Y:S02]  /*0560*/  UIMAD.WIDE.U32 UR18, UR13, UR30, URZ ;  /* 0x0000001e0d1272a5 */ /* 0x000fe4000f8e00ff */
[----:B------:R-:W-:Y:S01]  /*0570*/  LOP3.LUT R63, R0, 0x1f, R65, 0xf8, !PT ;  /* 0x0000001f003f7812 */ /* 0x000fe200078ef841 */
[----:B------:R-:W-:-:S02]  /*0580*/  UIMAD.WIDE.U32 UR6, UR13, UR4, UR6 ;  /* 0x000000040d0672a5 */ /* 0x000fc4000f8e0006 */
[----:B------:R-:W-:Y:S02]  /*0590*/  USHF.R.S32.HI UR4, URZ, 0x1f, UR20 ;  /* 0x0000001fff047899 */ /* 0x000fe40008011414 */
[----:B------:R-:W-:Y:S01]  /*05a0*/  UIMAD UR11, UR13, UR31, UR19 ;  /* 0x0000001f0d0b72a4 */ /* 0x000fe2000f8e0213 */
[----:B------:R-:W3:Y:S01]  /*05b0*/  LDCU.64 UR16, c[0x0][0x448] ;  /* 0x00008900ff1077ac */ /* 0x000ee20008000a00 */
[----:B0-----:R-:W-:Y:S01]  /*05c0*/  UIMAD UR4, UR4, UR14, URZ ;  /* 0x0000000e040472a4 */ /* 0x001fe2000f8e02ff */
[----:B------:R-:W0:Y:S01]  /*05d0*/  LDCU.64 UR38, c[0x0][0x450] ;  /* 0x00008a00ff2677ac */ /* 0x000e220008000a00 */
[----:B------:R-:W-:Y:S01]  /*05e0*/  UMOV UR10, UR18 ;  /* 0x00000012000a7c82 */ /* 0x000fe20008000000 */
[----:B------:R-:W4:Y:S01]  /*05f0*/  LDCU UR29, c[0x0][0x38c] ;  /* 0x00007180ff1d77ac */ /* 0x000f220008000800 */
[----:B------:R-:W-:Y:S02]  /*0600*/  UIMAD.WIDE.U32 UR10, UR20, UR14, UR10 ;  /* 0x0000000e140a72a5 */ /* 0x000fe4000f8e000a */
[----:B------:R-:W-:Y:S01]  /*0610*/  UIMAD UR4, UR20, UR15, UR4 ;  /* 0x0000000f140472a4 */ /* 0x000fe2000f8e0204 */
[----:B------:R-:W4:Y:S01]  /*0620*/  LDCU.64 UR30, c[0x0][0x3a8] ;  /* 0x00007500ff1e77ac */ /* 0x000f220008000a00 */
[----:B------:R-:W4:Y:S01]  /*0630*/  LDCU.64 UR32, c[0x0][0x3e0] ;  /* 0x00007c00ff2077ac */ /* 0x000f220008000a00 */
[----:B--2---:R-:W-:Y:S01]  /*0640*/  UIMAD.WIDE.U32 UR14, UR12, UR36, URZ ;  /* 0x000000240c0e72a5 */ /* 0x004fe2000f8e00ff */
[----:B------:R-:W2:Y:S03]  /*0650*/  LDCU.64 UR34, c[0x0][0x3c0] ;  /* 0x00007800ff2277ac */ /* 0x000ea60008000a00 */
[----:B------:R-:W-:-:S02]  /*0660*/  UIMAD UR19, UR12, UR37, UR15 ;  /* 0x000000250c1372a4 */ /* 0x000fc4000f8e020f */
[----:B-1----:R-:W-:Y:S02]  /*0670*/  UIMAD UR12, UR13, UR9, UR12 ;  /* 0x000000090d0c72a4 */ /* 0x002fe4000f8e020c */
[----:B---3--:R-:W-:Y:S02]  /*0680*/  ULEA UR21, UP0, UR10, UR16, 0x1 ;  /* 0x000000100a157291 */ /* 0x008fe4000f8008ff */
[----:B------:R-:W-:Y:S02]  /*0690*/  UIADD3 UR24, UPT, UPT, UR11, UR4, URZ ;  /* 0x000000040b187290 */ /* 0x000fe4000fffe0ff */
[----:B------:R-:W-:Y:S01]  /*06a0*/  IMAD R64, R64, UR12, RZ ;  /* 0x0000000c40407c24 */ /* 0x000fe2000f8e02ff */
[----:B0-----:R-:W-:Y:S02]  /*06b0*/  ULEA UR8, UP1, UR14, UR38, 0x2 ;  /* 0x000000260e087291 */ /* 0x001fe4000f8210ff */
[----:B------:R-:W-:Y:S01]  /*06c0*/  ULEA.HI.X UR24, UR10, UR17, UR24, 0x1, UP0 ;  /* 0x000000110a187291 */ /* 0x000fe200080f0c18 */
[----:B----4-:R-:W-:Y:S01]  /*06d0*/  IMAD R64, R64, UR29, RZ ;  /* 0x0000001d40407c24 */ /* 0x010fe2000f8e02ff */
[----:B------:R-:W-:-:S02]  /*06e0*/  UIMAD UR5, UR13, UR5, UR7 ;  /* 0x000000050d0572a4 */ /* 0x000fc4000f8e0207 */
[----:B------:R-:W-:Y:S01]  /*06f0*/  ULEA.HI.X UR19, UR14, UR39, UR19, 0x2, UP1 ;  /* 0x000000270e137291 */ /* 0x000fe200088f1413 */
[----:B------:R-:W-:Y:S01]  /*0700*/  UMOV UR4, URZ ;  /* 0x000000ff00047c82 */ /* 0x000fe20008000000 */
[----:B------:R-:W-:Y:S02]  /*0710*/  USHF.L.U64.HI UR20, UR30, 0x2, UR31 ;  /* 0x000000021e147899 */ /* 0x000fe4000801021f */
[----:B------:R-:W-:Y:S02]  /*0720*/  USHF.L.U64.HI UR18, UR32, 0x2, UR33 ;  /* 0x0000000220127899 */ /* 0x000fe40008010221 */
[----:B--2---:R-:W-:-:S12]  /*0730*/  USHF.L.U64.HI UR17, UR34, 0x1, UR35 ;  /* 0x0000000122117899 */ /* 0x004fd80008010223 */
.L_x_2704:
[----:B0-----:R-:W0:Y:S01]  /*0740*/  LDCU UR9, c[0x0][0x388] ;  /* 0x00007100ff0977ac */ /* 0x001e220008000800 */
[----:B------:R-:W-:Y:S01]  /*0750*/  SHF.L.U32 R2, R65, 0x4, RZ ;  /* 0x0000000441027819 */ /* 0x000fe200000006ff */
[----:B------:R-:W-:Y:S01]  /*0760*/  IMAD.SHL.U32 R4, R63, 0x2, RZ ;  /* 0x000000023f047824 */ /* 0x000fe200078e00ff */
[----:B------:R-:W-:Y:S01]  /*0770*/  PRMT R13, RZ, 0x7610, R13 ;  /* 0x00007610ff0d7816 */ /* 0x000fe2000000000d */
[----:B------:R-:W-:Y:S01]  /*0780*/  USHF.L.U32 UR10, UR4, 0xb, URZ ;  /* 0x0000000b040a7899 */ /* 0x000fe200080006ff */
        /* <DEDUP_REMOVED lines=8> */
[----:B0-----:R-:W-:Y:S01]  /*0810*/  UIADD3 UR29, UPT, UPT, -UR10, UR9, URZ ;  /* 0x000000090a1d7290 */ /* 0x001fe2000fffe1ff */
        /* <DEDUP_REMOVED lines=34> */
[----:B------:R-:W4:Y:S01]  /*0a40*/  @!P0 LDG.E.U16 R15, desc[UR22][R6.64+0x200] ;  /* 0x00020016060f8981 */ /* 0x000f22000c1e1500 */
        /* <DEDUP_REMOVED lines=8> */
[----:B------:R-:W4:Y:S01]  /*0ad0*/  @!P4 LDG.E.U16 R9, desc[UR22][R6.64+0x80] ;  /* 0x000080160609c981 */ /* 0x000f22000c1e1500 */
        /* <DEDUP_REMOVED lines=11> */
[----:B------:R-:W4:Y:S03]  /*0b90*/  @!P1 LDG.E.U16 R17, desc[UR22][R6.64+0x280] ;  /* 0x0002801606119981 */ /* 0x000f26000c1e1500 */
[----:B------:R-:W-:Y:S01]  /*0ba0*/  ISETP.GE.AND P6, PT, R48, UR29, PT ;  /* 0x0000001d30007c0c */ /* 0x000fe2000bfc6270 */
[----:B------:R-:W4:Y:S01]  /*0bb0*/  @!P2 LDG.E.U16 R16, desc[UR22][R6.64+0x2c0] ;  /* 0x0002c0160610a981 */ /* 0x000f22000c1e1500 */
[----:B------:R-:W-:-:S03]  /*0bc0*/  P2R R76, PR, RZ, 0x1 ;  /* 0x00000001ff4c7803 */ /* 0x000fc60000000000 */
[----:B------:R-:W4:Y:S01]  /*0bd0*/  @!P3 LDG.E.U16 R19, desc[UR22][R6.64+0x300] ;  /* 0x000300160613b981 */ /* 0x000f22000c1e1500 */
[----:B------:R-:W-:-:S03]  /*0be0*/  LOP3.LUT P0, RZ, R20, 0x100, RZ, 0xc0, !PT ;  /* 0x0000010014ff7812 */ /* 0x000fc6000780c0ff */
[----:B------:R-:W4:Y:S01]  /*0bf0*/  @!P4 LDG.E.U16 R18, desc[UR22][R6.64+0x340] ;  /* 0x000340160612c981 */ /* 0x000f22000c1e1500 */
[----:B------:R-:W-:-:S03]  /*0c00*/  PRMT R20, RZ, 0x7610, R20 ;  /* 0x00007610ff147816 */ /* 0x000fc60000000014 */
[----:B------:R-:W4:Y:S04]  /*0c10*/  @!P5 LDG.E.U16 R21, desc[UR22][R6.64+0x380] ;  /* 0x000380160615d981 */ /* 0x000f28000c1e1500 */
        /* <DEDUP_REMOVED lines=10> */
[C---:B------:R-:W-:Y:S01]  /*0cc0*/  IADD3 R23, PT, PT, R22.reuse, 0x20, RZ ;  /* 0x0000002016177810 */ /* 0x040fe20007ffe0ff */
[----:B------:R-:W-:Y:S01]  /*0cd0*/  VIADD R27, R22, 0x80 ;  /* 0x00000080161b7836 */ /* 0x000fe20000000000 */
[-C--:B------:R-:W-:Y:S02]  /*0ce0*/  LEA.HI.SX32 R7, R7, R22.reuse, 0x1b ;  /* 0x0000001607077211 */ /* 0x080fe400078fdaff */
[----:B------:R-:W-:-:S02]  /*0cf0*/  LEA.HI.SX32 R23, R23, R22, 0x1b ;  /* 0x0000001617177211 */ /* 0x000fc400078fdaff */
[-C--:B------:R-:W-:Y:S02]  /*0d00*/  LEA.HI.SX32 R25, R25, R22.reuse, 0x1b ;  /* 0x0000001619197211 */ /* 0x080fe400078fdaff */
[----:B------:R-:W-:Y:S02]  /*0d10*/  LEA R43, R7, UR9, 0x1 ;  /* 0x00000009072b7c11 */ /* 0x000fe4000f8e08ff */
[C---:B------:R-:W-:Y:S02]  /*0d20*/  IADD3 R7, PT, PT, R22.reuse, 0xe0, RZ ;  /* 0x000000e016077810 */ /* 0x040fe40007ffe0ff */
[----:B------:R-:W-:Y:S02]  /*0d30*/  LEA.HI.SX32 R27, R27, R22, 0x1b ;  /* 0x000000161b1b7211 */ /* 0x000fe400078fdaff */
[----:B------:R-:W-:Y:S02]  /*0d40*/  LEA R45, R23, UR9, 0x1 ;  /* 0x00000009172d7c11 */ /* 0x000fe4000f8e08ff */
[----:B------:R-:W-:-:S02]  /*0d50*/  IADD3 R29, PT, PT, R22, 0xa0, RZ ;  /* 0x000000a0161d7810 */ /* 0x000fc40007ffe0ff */
[----:B------:R-:W-:Y:S01]  /*0d60*/  LEA R44, R25, UR9, 0x1 ;  /* 0x00000009192c7c11 */ /* 0x000fe2000f8e08ff */
[C---:B------:R-:W-:Y:S01]  /*0d70*/  VIADD R23, R22.reuse, 0x100 ;  /* 0x0000010016177836 */ /* 0x040fe20000000000 */
[-C--:B------:R-:W-:Y:S02]  /*0d80*/  LEA.HI.SX32 R7, R7, R22.reuse, 0x1b ;  /* 0x0000001607077211 */ /* 0x080fe400078fdaff */
[----:B------:R-:W-:Y:S01]  /*0d90*/  LEA R42, R27, UR9, 0x1 ;  /* 0x000000091b2a7c11 */ /* 0x000fe2000f8e08ff */
[C---:B------:R-:W-:Y:S01]  /*0da0*/  VIADD R27, R22.reuse, 0x140 ;  /* 0x00000140161b7836 */ /* 0x040fe20000000000 */
[-C--:B------:R-:W-:Y:S02]  /*0db0*/  LEA.HI.SX32 R29, R29, R22.reuse, 0x1b ;  /* 0x000000161d1d7211 */ /* 0x080fe400078fdaff */
[C---:B------:R-:W-:Y:S02]  /*0dc0*/  IADD3 R25, PT, PT, R22.reuse, 0x120, RZ ;  /* 0x0000012016197810 */ /* 0x040fe40007ffe0ff */
[----:B------:R-:W-:Y:S01]  /*0dd0*/  LEA R39, R7, UR9, 0x1 ;  /* 0x0000000907277c11 */ /* 0x000fe2000f8e08ff */
[----:B------:R-:W-:Y:S01]  /*0de0*/  VIADD R7, R22, 0x180 ;  /* 0x0000018016077836 */ /* 0x000fe20000000000 */
[----:B------:R-:W-:-:S02]  /*0df0*/  LEA.HI.SX32 R23, R23, R22, 0x1b ;  /* 0x0000001617177211 */ /* 0x000fc400078fdaff */
[----:B------:R-:W-:Y:S02]  /*0e00*/  LEA R41, R29, UR9, 0x1 ;  /* 0x000000091d297c11 */ /* 0x000fe4000f8e08ff */
[-C--:B------:R-:W-:Y:S02]  /*0e10*/  LEA.HI.SX32 R25, R25, R22.reuse, 0x1b ;  /* 0x0000001619197211 */ /* 0x080fe400078fdaff */
[-C--:B------:R-:W-:Y:S02]  /*0e20*/  LEA.HI.SX32 R27, R27, R22.reuse, 0x1b ;  /* 0x000000161b1b7211 */ /* 0x080fe400078fdaff */
[----:B------:R-:W-:Y:S02]  /*0e30*/  LEA R38, R23, UR9, 0x1 ;  /* 0x0000000917267c11 */ /* 0x000fe4000f8e08ff */
[----:B------:R-:W-:Y:S02]  /*0e40*/  LEA.HI.SX32 R7, R7, R22, 0x1b ;  /* 0x0000001607077211 */ /* 0x000fe400078fdaff */
[----:B------:R-:W-:-:S02]  /*0e50*/  LEA R37, R25, UR9, 0x1 ;  /* 0x0000000919257c11 */ /* 0x000fc4000f8e08ff */
[----:B------:R-:W-:Y:S02]  /*0e60*/  LEA R36, R27, UR9, 0x1 ;  /* 0x000000091b247c11 */ /* 0x000fe4000f8e08ff */
[----:B------:R-:W-:Y:S02]  /*0e70*/  IADD3 R23, PT, PT, R22, 0x1e0, RZ ;  /* 0x000001e016177810 */ /* 0x000fe40007ffe0ff */
[----:B------:R-:W-:Y:S02]  /*0e80*/  LEA R34, R7, UR9, 0x1 ;  /* 0x0000000907227c11 */ /* 0x000fe4000f8e08ff */
[----:B------:R-:W-:-:S04]  /*0e90*/  LEA.HI.SX32 R23, R23, R22, 0x1b ;  /* 0x0000001617177211 */ /* 0x000fc800078fdaff */
[----:B------:R-:W-:Y:S02]  /*0ea0*/  LEA R31, R23, UR9, 0x1 ;  /* 0x00000009171f7c11 */ /* 0x000fe4000f8e08ff */
[----:B------:R-:W-:Y:S02]  /*0eb0*/  P2R R78, PR, RZ, 0x2 ;  /* 0x00000002ff4e7803 */ /* 0x000fe40000000000 */
[----:B------:R-:W-:Y:S02]  /*0ec0*/  ISETP.GE.AND P1, PT, R62, UR29, PT ;  /* 0x0000001d3e007c0c */ /* 0x000fe4000bf26270 */
[----:B------:R-:W-:Y:S02]  /*0ed0*/  PRMT R70, RZ, 0x7610, R70 ;  /* 0x00007610ff467816 */ /* 0x000fe40000000046 */
[----:B------:R-:W-:Y:S02]  /*0ee0*/  PRMT R72, RZ, 0x7610, R72 ;  /* 0x00007610ff487816 */ /* 0x000fe40000000048 */
[----:B------:R-:W-:-:S02]  /*0ef0*/  PRMT R77, RZ, 0x7610, R77 ;  /* 0x00007610ff4d7816 */ /* 0x000fc4000000004d */
[----:B------:R-:W-:Y:S01]  /*0f00*/  PRMT R74, RZ, 0x7610, R74 ;  /* 0x00007610ff4a7816 */ /* 0x000fe2000000004a */
[----:B---3--:R0:W-:Y:S02]  /*0f10*/  STS.U16 [R46], R5 ;  /* 0x000000052e007388 */ /* 0x0081e40000000400 */
[----:B0-----:R-:W-:-:S05]  /*0f20*/  VIADD R5, R22, 0xc0 ;  /* 0x000000c016057836 */ /* 0x001fca0000000000 */
[----:B------:R-:W-:-:S04]  /*0f30*/  LEA.HI.SX32 R5, R5, R22, 0x1b ;  /* 0x0000001605057211 */ /* 0x000fc800078fdaff */
[----:B------:R-:W-:Y:S02]  /*0f40*/  LEA R40, R5, UR9, 0x1 ;  /* 0x0000000905287c11 */ /* 0x000fe4000f8e08ff */
[C---:B------:R-:W-:Y:S01]  /*0f50*/  IADD3 R5, PT, PT, R22.reuse, 0x160, RZ ;  /* 0x0000016016057810 */ /* 0x040fe20007ffe0ff */
[----:B--2---:R-:W-:Y:S03]  /*0f60*/  STS.U16 [R45+0x40], R0 ;  /* 0x000040002d007388 */ /* 0x004fe60000000400 */
[----:B------:R-:W-:Y:S01]  /*0f70*/  LEA.HI.SX32 R5, R5, R22, 0x1b ;  /* 0x0000001605057211 */ /* 0x000fe200078fdaff */
[----:B----4-:R0:W-:Y:S04]  /*0f80*/  STS.U16 [R44+0x80], R9 ;  /* 0x000080092c007388 */ /* 0x0101e80000000400 */
[----:B------:R-:W-:Y:S01]  /*0f90*/  STS.U16 [R43+0xc0], R8 ;  /* 0x0000c0082b007388 */ /* 0x000fe20000000400 */
[----:B0-----:R-:W-:-:S03]  /*0fa0*/  IADD3 R9, PT, PT, R22, 0x1a0, RZ ;  /* 0x000001a016097810 */ /* 0x001fc60007ffe0ff */
[----:B------:R0:W-:Y:S01]  /*0fb0*/  STS.U16 [R42+0x100], R11 ;  /* 0x0001000b2a007388 */ /* 0x0001e20000000400 */
[----:B------:R-:W-:-:S03]  /*0fc0*/  LEA.HI.SX32 R9, R9, R22, 0x1b ;  /* 0x0000001609097211 */ /* 0x000fc600078fdaff */
[----:B------:R-:W-:Y:S01]  /*0fd0*/  STS.U16 [R41+0x140], R10 ;  /* 0x0001400a29007388 */ /* 0x000fe20000000400 */
[----:B0-----:R-:W-:-:S03]  /*0fe0*/  VIADD R11, R22, 0x1c0 ;  /* 0x000001c0160b7836 */ /* 0x001fc60000000000 */
[----:B------:R-:W-:Y:S01]  /*0ff0*/  STS.U16 [R40+0x180], R13 ;  /* 0x0001800d28007388 */ /* 0x000fe20000000400 */
[----:B------:R-:W-:Y:S02]  /*1000*/  LEA R35, R5, UR9, 0x1 ;  /* 0x0000000905237c11 */ /* 0x000fe4000f8e08ff */
[----:B------:R-:W-:Y:S01]  /*1010*/  LEA.HI.SX32 R11, R11, R22, 0x1b ;  /* 0x000000160b0b7211 */ /* 0x000fe200078fdaff */
[----:B------:R-:W-:Y:S01]  /*1020*/  STS.U16 [R39+0x1c0], R12 ;  /* 0x0001c00c27007388 */ /* 0x000fe20000000400 */
[----:B------:R-:W-:Y:S01]  /*1030*/  LEA R33, R9, UR9, 0x1 ;  /* 0x0000000909217c11 */ /* 0x000fe2000f8e08ff */
[----:B------:R-:W-:Y:S01]  /*1040*/  IMAD R22, R47, 0xf, R22 ;  /* 0x0000000f2f167824 */ /* 0x000fe200078e0216 */
[----:B------:R-:W-:Y:S01]  /*1050*/  LEA R32, R11, UR9, 0x1 ;  /* 0x000000090b207c11 */ /* 0x000fe2000f8e08ff */
[----:B------:R-:W-:Y:S04]  /*1060*/  STS.U16 [R38+0x200], R15 ;  /* 0x0002000f26007388 */ /* 0x000fe80000000400 */
[----:B------:R-:W-:Y:S04]  /*1070*/  STS.U16 [R37+0x240], R14 ;  /* 0x0002400e25007388 */ /* 0x000fe80000000400 */
[----:B------:R0:W-:Y:S04]  /*1080*/  STS.U16 [R36+0x280], R17 ;  /* 0x0002801124007388 */ /* 0x0001e80000000400 */
[----:B------:R-:W-:Y:S01]  /*1090*/  STS.U16 [R35+0x2c0], R16 ;  /* 0x0002c01023007388 */ /* 0x000fe20000000400 */
[----:B------:R-:W-:-:S03]  /*10a0*/  VIADD R5, R22, 0x1 ;  /* 0x0000000116057836 */ /* 0x000fc60000000000 */
[----:B------:R1:W-:Y:S01]  /*10b0*/  STS.U16 [R34+0x300], R19 ;  /* 0x0003001322007388 */ /* 0x0003e20000000400 */
[C---:B------:R-:W-:Y:S01]  /*10c0*/  VIADD R9, R22.reuse, 0x3 ;  /* 0x0000000316097836 */ /* 0x040fe20000000000 */
[C---:B------:R-:W-:Y:S01]  /*10d0*/  IADD3 R25, PT, PT, R22.reuse, 0x8, RZ ;  /* 0x0000000816197810 */ /* 0x040fe20007ffe0ff */
[C---:B0-----:R-:W-:Y:S01]  /*10e0*/  VIADD R17, R22.reuse, 0x7 ;  /* 0x0000000716117836 */ /* 0x041fe20000000000 */
[----:B------:R-:W-:Y:S01]  /*10f0*/  STS.U16 [R33+0x340], R18 ;  /* 0x0003401221007388 */ /* 0x000fe20000000400 */
[C---:B------:R-:W-:Y:S01]  /*1100*/  VIADD R13, R22.reuse, 0x5 ;  /* 0x00000005160d7836 */ /* 0x040fe20000000000 */
[C---:B------:R-:W-:Y:S01]  /*1110*/  IADD3 R7, PT, PT, R22.reuse, 0x2, RZ ;  /* 0x0000000216077810 */ /* 0x040fe20007ffe0ff */
[C---:B------:R-:W-:Y:S01]  /*1120*/  VIADD R71, R22.reuse, 0xd ;  /* 0x0000000d16477836 */ /* 0x040fe20000000000 */
[----:B------:R0:W-:Y:S01]  /*1130*/  STS.U16 [R32+0x380], R21 ;  /* 0x0003801520007388 */ /* 0x0001e20000000400 */
[C---:B------:R-:W-:Y:S02]  /*1140*/  VIADD R75, R22.reuse, 0xf ;  /* 0x0000000f164b7836 */ /* 0x040fe40000000000 */
[C---:B-1----:R-:W-:Y:S01]  /*1150*/  VIADD R19, R22.reuse, 0x9 ;  /* 0x0000000916137836 */ /* 0x042fe20000000000 */
[----:B------:R-:W-:-:S02]  /*1160*/  IADD3 R11, PT, PT, R22, 0x4, RZ ;  /* 0x00000004160b7810 */ /* 0x000fc40007ffe0ff */
[C---:B------:R-:W-:Y:S02]  /*1170*/  IADD3 R15, PT, PT, R22.reuse, 0x6, RZ ;  /* 0x00000006160f7810 */ /* 0x040fe40007ffe0ff */
[C---:B------:R-:W-:Y:S01]  /*1180*/  IADD3 R27, PT, PT, R22.reuse, 0xa, RZ ;  /* 0x0000000a161b7810 */ /* 0x040fe20007ffe0ff */
[C---:B0-----:R-:W-:Y:S01]  /*1190*/  VIADD R21, R22.reuse, 0xb ;  /* 0x0000000b16157836 */ /* 0x041fe20000000000 */
        /* <DEDUP_REMOVED lines=19> */
[----:B------:R-:W-:Y:S01]  /*12d0*/  LEA R23, R17, UR9, 0x1 ;  /* 0x0000000911177c11 */ /* 0x000fe2000f8e08ff */
[----:B------:R-:W-:Y:S01]  /*12e0*/  NOP ;  /* 0x0000000000007918 */ /* 0x000fe20000000000 */
[----:B------:R-:W-:Y:S02]  /*12f0*/  LEA R22, R0, UR9, 0x1 ;  /* 0x0000000900167c11 */ /* 0x000fe4000f8e08ff */
[----:B------:R-:W-:Y:S02]  /*1300*/  LEA R21, R19, UR9, 0x1 ;  /* 0x0000000913157c11 */ /* 0x000fe4000f8e08ff */
[----:B------:R-:W-:Y:S01]  /*1310*/  LEA R30, R30, UR9, 0x1 ;  /* 0x000000091e1e7c11 */ /* 0x000fe2000f8e08ff */
[----:B------:R-:W-:Y:S01]  /*1320*/  LDS.U16 R12, [R22+0x10] ;  /* 0x00001000160c7984 */ /* 0x000fe20000000400 */
[----:B------:R-:W-:-:S02]  /*1330*/  LEA R29, R5, UR9, 0x1 ;  /* 0x00000009051d7c11 */ /* 0x000fc4000f8e08ff */
[----:B------:R-:W-:Y:S01]  /*1340*/  LEA R28, R7, UR9, 0x1 ;  /* 0x00000009071c7c11 */ /* 0x000fe2000f8e08ff */
[----:B------:R-:W-:Y:S01]  /*1350*/  LDS.U16 R88, [R30] ;  /* 0x000000001e587984 */ /* 0x000fe20000000400 */
[----:B------:R-:W-:Y:S02]  /*1360*/  LEA R27, R9, UR9, 0x1 ;  /* 0x00000009091b7c11 */ /* 0x000fe4000f8e08ff */
[----:B------:R-:W-:Y:S01]  /*1370*/  LEA R26, R11, UR9, 0x1 ;  /* 0x000000090b1a7c11 */ /* 0x000fe2000f8e08ff */
[----:B------:R-:W-:Y:S01]  /*1380*/  LDS.U16 R84, [R29+0x2] ;  /* 0x000002001d547984 */ /* 0x000fe20000000400 */
[----:B------:R-:W-:Y:S02]  /*1390*/  LEA R25, R13, UR9, 0x1 ;  /* 0x000000090d197c11 */ /* 0x000fe4000f8e08ff */
[----:B------:R-:W-:Y:S01]  /*13a0*/  LEA R24, R15, UR9, 0x1 ;  /* 0x000000090f187c11 */ /* 0x000fe2000f8e08ff */
[----:B------:R-:W-:Y:S01]  /*13b0*/  LDS.U16 R87, [R28+0x4] ;  /* 0x000004001c577984 */ /* 0x000fe20000000400 */
[----:B0-----:R-:W-:-:S02]  /*13c0*/  LEA R20, R6, UR9, 0x1 ;  /* 0x0000000906147c11 */ /* 0x001fc4000f8e08ff */
[----:B------:R-:W-:Y:S01]  /*13d0*/  LEA R19, R8, UR9, 0x1 ;  /* 0x0000000908137c11 */ /* 0x000fe2000f8e08ff */
[----:B------:R-:W-:Y:S01]  /*13e0*/  LDS.U16 R86, [R27+0x6] ;  /* 0x000006001b567984 */ /* 0x000fe20000000400 */
[----:B------:R-:W-:Y:S02]  /*13f0*/  LEA R18, R18, UR9, 0x1 ;  /* 0x0000000912127c11 */ /* 0x000fe4000f8e08ff */
[----:B------:R-:W-:Y:S01]  /*1400*/  LEA R17, R71, UR9, 0x1 ;  /* 0x0000000947117c11 */ /* 0x000fe2000f8e08ff */
[----:B------:R-:W-:Y:S01]  /*1410*/  LDS.U16 R85, [R26+0x8] ;  /* 0x000008001a557984 */ /* 0x000fe20000000400 */
[----:B------:R-:W-:Y:S02]  /*1420*/  LEA R16, R16, UR9, 0x1 ;  /* 0x0000000910107c11 */ /* 0x000fe4000f8e08ff */
[----:B------:R-:W-:Y:S01]  /*1430*/  LEA R0, R75, UR9, 0x1 ;  /* 0x000000094b007c11 */ /* 0x000fe2000f8e08ff */
        /* <DEDUP_REMOVED lines=12> */
[----:B------:R-:W-:-:S04]  /*1500*/  PRMT R71, RZ, 0x7610, R71 ;  /* 0x00007610ff477816 */ /* 0x000fc80000000047 */
[----:B------:R-:W2:Y:S01]  /*1510*/  @!P0 LDG.E.U16 R73, desc[UR22][R2.64] ;  /* 0x0000001602498981 */ /* 0x000ea2000c1e1500 */
[----:B------:R-:W-:-:S03]  /*1520*/  ISETP.GE.AND P0, PT, R61, UR29, PT ;  /* 0x0000001d3d007c0c */ /* 0x000fc6000bf06270 */
[----:B------:R-:W3:Y:S01]  /*1530*/  @!P1 LDG.E.U16 R70, desc[UR22][R2.64+0x40] ;  /* 0x0000401602469981 */ /* 0x000ee2000c1e1500 */
[----:B------:R-:W-:-:S09]  /*1540*/  ISETP.GE.AND P1, PT, R60, UR29, PT ;  /* 0x0000001d3c007c0c */ /* 0x000fd2000bf26270 */
[----:B------:R-:W4:Y:S01]  /*1550*/  @!P0 LDG.E.U16 R71, desc[UR22][R2.64+0x80] ;  /* 0x0000801602478981 */ /* 0x000f22000c1e1500 */
[----:B------:R-:W-:Y:S02]  /*1560*/  ISETP.GE.AND P0, PT, R59, UR29, PT ;  /* 0x0000001d3b007c0c */ /* 0x000fe4000bf06270 */
[----:B------:R-:W-:Y:S01]  /*1570*/  PRMT R75, RZ, 0x7610, R75 ;  /* 0x00007610ff4b7816 */ /* 0x000fe2000000004b */
[----:B------:R-:W4:Y:S01]  /*1580*/  @!P1 LDG.E.U16 R72, desc[UR22][R2.64+0xc0] ;  /* 0x0000c01602489981 */ /* 0x000f22000c1e1500 */
[----:B------:R-:W-:-:S09]  /*1590*/  ISETP.GE.AND P1, PT, R58, UR29, PT ;  /* 0x0000001d3a007c0c */ /* 0x000fd2000bf26270 */
[----:B------:R-:W4:Y:S01]  /*15a0*/  @!P0 LDG.E.U16 R75, desc[UR22][R2.64+0x100] ;  /* 0x00010016024b8981 */ /* 0x000f22000c1e1500 */
[----:B------:R-:W-:-:S03]  /*15b0*/  ISETP.GE.AND P0, PT, R57, UR29, PT ;  /* 0x0000001d39007c0c */ /* 0x000fc6000bf06270 */
[----:B------:R-:W4:Y:S01]  /*15c0*/  @!P1 LDG.E.U16 R74, desc[UR22][R2.64+0x140] ;  /* 0x00014016024a9981 */ /* 0x000f22000c1e1500 */
[----:B------:R-:W-:-:S09]  /*15d0*/  ISETP.GE.AND P1, PT, R56, UR29, PT ;  /* 0x0000001d38007c0c */ /* 0x000fd2000bf26270 */
        /* <DEDUP_REMOVED lines=110> */
.L_x_2667:
[----:B------:R-:W-:Y:S05]  /*1cc0*/  BSYNC.RECONVERGENT B0 ;  /* 0x0000000000007941 */ /* 0x000fea0003800200 */
.L_x_2666:
        /* <DEDUP_REMOVED lines=35> */
.L_x_2669:
[----:B------:R-:W-:Y:S05]  /*1f00*/  BSYNC.RECONVERGENT B0 ;  /* 0x0000000000007941 */ /* 0x000fea0003800200 */
.L_x_2668:
        /* <DEDUP_REMOVED lines=37> */
.L_x_2671:
[----:B------:R-:W-:Y:S05]  /*2160*/  BSYNC.RECONVERGENT B0 ;  /* 0x0000000000007941 */ /* 0x000fea0003800200 */
.L_x_2670:
        /* <DEDUP_REMOVED lines=35> */
.L_x_2673:
[----:B------:R-:W-:Y:S05]  /*23a0*/  BSYNC.RECONVERGENT B0 ;  /* 0x0000000000007941 */ /* 0x000fea0003800200 */
.L_x_2672:
        /* <DEDUP_REMOVED lines=37> */
.L_x_2675:
[----:B------:R-:W-:Y:S05]  /*2600*/  BSYNC.RECONVERGENT B0 ;  /* 0x0000000000007941 */ /* 0x000fea0003800200 */
.L_x_2674:
        /* <DEDUP_REMOVED lines=35> */
.L_x_2677:
[----:B------:R-:W-:Y:S05]  /*2840*/  BSYNC.RECONVERGENT B0 ;  /* 0x0000000000007941 */ /* 0x000fea0003800200 */
.L_x_2676:
        /* <DEDUP_REMOVED lines=37> */
.L_x_2679:
[----:B------:R-:W-:Y:S05]  /*2aa0*/  BSYNC.RECONVERGENT B0 ;  /* 0x0000000000007941 */ /* 0x000fea0003800200 */
.L_x_2678:
        /* <DEDUP_REMOVED lines=35> */
.L_x_2681:
[----:B------:R-:W-:Y:S05]  /*2ce0*/  BSYNC.RECONVERGENT B0 ;  /* 0x0000000000007941 */ /* 0x000fea0003800200 */
.L_x_2680:
        /* <DEDUP_REMOVED lines=39> */
.L_x_2683:
[----:B------:R-:W-:Y:S05]  /*2f60*/  BSYNC.RECONVERGENT B0 ;  /* 0x0000000000007941 */ /* 0x000fea0003800200 */
.L_x_2682:
        /* <DEDUP_REMOVED lines=39> */
.L_x_2685:
[----:B------:R-:W-:Y:S05]  /*31e0*/  BSYNC.RECONVERGENT B0 ;  /* 0x0000000000007941 */ /* 0x000fea0003800200 */
.L_x_2684:
        /* <DEDUP_REMOVED lines=45> */
.L_x_2687:
[----:B------:R-:W-:Y:S05]  /*34c0*/  BSYNC.RECONVERGENT B0 ;  /* 0x0000000000007941 */ /* 0x000fea0003800200 */
.L_x_2686:
        /* <DEDUP_REMOVED lines=32> */
.L_x_2689:
[----:B------:R-:W-:Y:S05]  /*36d0*/  BSYNC.RECONVERGENT B0 ;  /* 0x0000000000007941 */ /* 0x000fea0003800200 */
.L_x_2688:
        /* <DEDUP_REMOVED lines=32> */
.L_x_2691:
[----:B------:R-:W-:Y:S05]  /*38e0*/  BSYNC.RECONVERGENT B0 ;  /* 0x0000000000007941 */ /* 0x000fea0003800200 */
.L_x_2690:
        /* <DEDUP_REMOVED lines=32> */
.L_x_2693:
[----:B------:R-:W-:Y:S05]  /*3af0*/  BSYNC.RECONVERGENT B0 ;  /* 0x0000000000007941 */ /* 0x000fea0003800200 */
.L_x_2692:
        /* <DEDUP_REMOVED lines=32> */
.L_x_2695:
[----:B------:R-:W-:Y:S05]  /*3d00*/  BSYNC.RECONVERGENT B0 ;  /* 0x0000000000007941 */ /* 0x000fea0003800200 */
.L_x_2694:
        /* <DEDUP_REMOVED lines=32> */
.L_x_2697:
[----:B------:R-:W-:Y:S05]  /*3f10*/  BSYNC.RECONVERGENT B0 ;  /* 0x0000000000007941 */ /* 0x000fea0003800200 */
.L_x_2696:
        /* <DEDUP_REMOVED lines=33> */
[----:B------:R-:W-:Y:S01]  /*4130*/  FMUL.FTZ R109, R110, R71 ;  /* 0x000000476e6d7220 */ /* 0x000fe20000410000 */
        /* <DEDUP_REMOVED lines=14> */
[----:B------:R-:W0:Y:S03]  /*4220*/  LDCU UR12, c[0x0][0x38c] ;  /* 0x00007180ff0c77ac */ /* 0x000e260008000800 */
[----:B------:R-:W-:-:S02]  /*4230*/  UIMAD UR16, UR16, UR13, UR11 ;  /* 0x0000000d101072a4 */ /* 0x000fc4000f8e020b */
[----:B-1----:R-:W-:Y:S02]  /*4240*/  ULEA UR15, UP0, UR10, UR36, 0x2 ;  /* 0x000000240a0f7291 */ /* 0x002fe4000f8010ff */
[----:B------:R-:W-:Y:S02]  /*4250*/  UIADD3 UR11, UPT, UPT, UR9, 0x10d0, URZ ;  /* 0x000010d0090b7890 */ /* 0x000fe4000fffe0ff */
[----:B------:R-:W-:Y:S02]  /*4260*/  ULEA.HI.X UR16, UR10, UR37, UR16, 0x2, UP0 ;  /* 0x000000250a107291 */ /* 0x000fe400080f1410 */
[----:B------:R-:W-:Y:S01]  /*4270*/  UIMAD UR10, UR4, UR14, URZ ;  /* 0x0000000e040a72a4 */ /* 0x000fe2000f8e02ff */
[----:B------:R-:W-:Y:S02]  /*4280*/  UMOV UR13, UR8 ;  /* 0x00000008000d7c82 */ /* 0x000fe40008000000 */
[----:B------:R-:W-:Y:S01]  /*4290*/  UMOV UR14, UR19 ;  /* 0x00000013000e7c82 */ /* 0x000fe20008000000 */
[----:B0-----:R-:W-:-:S04]  /*42a0*/  UISETP.LT.AND UP0, UPT, UR12, 0x1, UPT ;  /* 0x000000010c00788c */ /* 0x001fc8000bf01270 */
[----:B------:R-:W-:-:S04]  /*42b0*/  USEL UR12, UR12, 0x1, !UP0 ;  /* 0x000000010c0c7887 */ /* 0x000fc8000c000000 */
[----:B------:R-:W-:-:S12]  /*42c0*/  UIADD3 UR12, UPT, UPT, -UR12, URZ, URZ ;  /* 0x000000ff0c0c7290 */ /* 0x000fd8000fffe1ff */
.L_x_2703:
[----:B------:R-:W-:-:S05]  /*42d0*/  IMAD.SHL.U32 R6, R65, 0x10, RZ ;  /* 0x0000001041067824 */ /* 0x000fca00078e00ff */
[----:B------:R-:W-:-:S04]  /*42e0*/  LOP3.LUT R2, R6, 0x3e00, RZ, 0xc0, !PT ;  /* 0x00003e0006027812 */ /* 0x000fc800078ec0ff */
[----:B------:R-:W-:Y:S02]  /*42f0*/  LOP3.LUT R63, R2, 0x1f, R65, 0xf8, !PT ;  /* 0x0000001f023f7812 */ /* 0x000fe400078ef841 */
[----:B------:R-:W-:Y:S02]  /*4300*/  MOV R2, R4 ;  /* 0x0000000400027202 */ /* 0x000fe40000000f00 */
[C---:B------:R-:W-:Y:S02]  /*4310*/  LOP3.LUT R62, R63.reuse, 0x20, RZ, 0xfc, !PT ;  /* 0x000000203f3e7812 */ /* 0x040fe400078efcff */
[C---:B------:R-:W-:Y:S01]  /*4320*/  LOP3.LUT R61, R63.reuse, 0x40, RZ, 0xfc, !PT ;  /* 0x000000403f3d7812 */ /* 0x040fe200078efcff */
[----:B------:R-:W2:Y:S01]  /*4330*/  @!P1 LDG.E.U16 R9, desc[UR22][R2.64+-0x200] ;  /* 0xfffe001602099981 */ /* 0x000ea2000c1e1500 */
[----:B------:R-:W-:Y:S02]  /*4340*/  ISETP.GE.AND P3, PT, R62, UR29, PT ;  /* 0x0000001d3e007c0c */ /* 0x000fe4000bf66270 */
[----:B------:R-:W-:-:S02]  /*4350*/  LOP3.LUT R60, R63, 0x60, RZ, 0xfc, !PT ;  /* 0x000000603f3c7812 */ /* 0x000fc400078efcff */
[----:B------:R-:W-:Y:S02]  /*4360*/  ISETP.GE.AND P0, PT, R61, UR29, PT ;  /* 0x0000001d3d007c0c */ /* 0x000fe4000bf06270 */
[----:B------:R-:W-:-:S07]  /*4370*/  ISETP.GE.AND P2, PT, R60, UR29, PT ;  /* 0x0000001d3c007c0c */ /* 0x000fce000bf46270 */
[----:B------:R-:W3:Y:S04]  /*4380*/  @!P3 LDG.E.U16 R4, desc[UR22][R2.64+-0x1c0] ;  /* 0xfffe40160204b981 */ /* 0x000ee8000c1e1500 */
[----:B------:R-:W4:Y:S04]  /*4390*/  @!P0 LDG.E.U16 R5, desc[UR22][R2.64+-0x180] ;  /* 0xfffe801602058981 */ /* 0x000f28000c1e1500 */
[----:B------:R-:W4:Y:S01]  /*43a0*/  @!P2 LDG.E.U16 R8, desc[UR22][R2.64+-0x140] ;  /* 0xfffec0160208a981 */ /* 0x000f22000c1e1500 */
[----:B------:R-:W-:Y:S01]  /*43b0*/  IMAD.MOV.U32 R7, RZ, RZ, RZ ;  /* 0x000000ffff077224 */ /* 0x000fe200078e00ff */
[----:B------:R-:W-:-:S02]  /*43c0*/  LOP3.LUT R59, R63, 0x80, RZ, 0xfc, !PT ;  /* 0x000000803f3b7812 */ /* 0x000fc400078efcff */
[C---:B------:R-:W-:Y:S02]  /*43d0*/  LOP3.LUT R57, R63.reuse, 0xc0, RZ, 0xfc, !PT ;  /* 0x000000c03f397812 */ /* 0x040fe400078efcff */
[----:B------:R-:W-:Y:S02]  /*43e0*/  LOP3.LUT R56, R63, 0xe0, RZ, 0xfc, !PT ;  /* 0x000000e03f387812 */ /* 0x000fe400078efcff */
[----:B------:R-:W-:Y:S02]  /*43f0*/  ISETP.GE.AND P5, PT, R57, UR29, PT ;  /* 0x0000001d39007c0c */ /* 0x000fe4000bfa6270 */
[C---:B------:R-:W-:Y:S02]  /*4400*/  LOP3.LUT R55, R63.reuse, 0x100, RZ, 0xfc, !PT ;  /* 0x000001003f377812 */ /* 0x040fe400078efcff */
[----:B------:R-:W-:Y:S02]  /*4410*/  LOP3.LUT R58, R63, 0xa0, RZ, 0xfc, !PT ;  /* 0x000000a03f3a7812 */ /* 0x000fe400078efcff */
[----:B------:R-:W-:-:S02]  /*4420*/  ISETP.GE.AND P6, PT, R56, UR29, PT ;  /* 0x0000001d38007c0c */ /* 0x000fc4000bfc6270 */
[----:B------:R-:W-:Y:S02]  /*4430*/  LOP3.LUT R54, R63, 0x120, RZ, 0xfc, !PT ;  /* 0x000001203f367812 */ /* 0x000fe400078efcff */
[----:B------:R-:W-:Y:S02]  /*4440*/  ISETP.GE.AND P4, PT, R58, UR29, PT ;  /* 0x0000001d3a007c0c */ /* 0x000fe4000bf86270 */
[----:B--2---:R-:W-:Y:S01]  /*4450*/  @!P1 PRMT R7, R9, 0x5410, RZ ;  /* 0x0000541009079816 */ /* 0x004fe200000000ff */
[----:B------:R-:W-:-:S03]  /*4460*/  HFMA2 R9, -RZ, RZ, 0, 0 ;  /* 0x00000000ff097431 */ /* 0x000fc600000001ff */
[----:B---3--:R-:W-:Y:S02]  /*4470*/  @!P3 PRMT R7, R7, 0x5410, R4 ;  /* 0x000054100707b816 */ /* 0x008fe40000000004 */
[----:B------:R-:W-:-:S05]  /*4480*/  ISETP.GE.AND P3, PT, R59, UR29, PT ;  /* 0x0000001d3b007c0c */ /* 0x000fca000bf66270 */
[----:B------:R-:W2:Y:S01]  /*4490*/  @!P4 LDG.E.U16 R4, desc[UR22][R2.64+-0xc0] ;  /* 0xffff40160204c981 */ /* 0x000ea2000c1e1500 */
[----:B----4-:R-:W-:-:S03]  /*44a0*/  @!P0 PRMT R9, R5, 0x5410, RZ ;  /* 0x0000541005098816 */ /* 0x010fc600000000ff */
[----:B------:R-:W3:Y:S01]  /*44b0*/  @!P5 LDG.E.U16 R5, desc[UR22][R2.64+-0x80] ;  /* 0xffff80160205d981 */ /* 0x000ee2000c1e1500 */
[----:B------:R-:W-:Y:S02]  /*44c0*/  @!P2 PRMT R9, R9, 0x5410, R8 ;  /* 0x000054100909a816 */ /* 0x000fe40000000008 */
[----:B------:R-:W-:Y:S01]  /*44d0*/  ISETP.GE.AND P2, PT, R55, UR29, PT ;  /* 0x0000001d37007c0c */ /* 0x000fe2000bf46270 */
[----:B------:R-:W4:Y:S01]  /*44e0*/  @!P6 LDG.E.U16 R8, desc[UR22][R2.64+-0x40] ;  /* 0xffffc0160208e981 */ /* 0x000f22000c1e1500 */
[----:B------:R-:W-:-:S03]  /*44f0*/  ISETP.GE.AND P0, PT, R54, UR29, PT ;  /* 0x0000001d36007c0c */ /* 0x000fc6000bf06270 */
[----:B------:R-:W2:Y:S08]  /*4500*/  @!P3 LDG.E.U16 R14, desc[UR22][R2.64+-0x100] ;  /* 0xffff0016020eb981 */ /* 0x000eb0000c1e1500 */
[----:B------:R-:W2:Y:S04]  /*4510*/  @!P2 LDG.E.U16 R10, desc[UR22][R2.64] ;  /* 0x00000016020aa981 */ /* 0x000ea8000c1e1500 */
[----:B0-----:R-:W2:Y:S01]  /*4520*/  @!P0 LDG.E.U16 R12, desc[UR22][R2.64+0x40] ;  /* 0x00004016020c8981 */ /* 0x001ea2000c1e1500 */
[----:B------:R-:W-:Y:S01]  /*4530*/  LOP3.LUT R53, R63, 0x140, RZ, 0xfc, !PT ;  /* 0x000001403f357812 */ /* 0x000fe200078efcff */
[----:B------:R-:W-:Y:S01]  /*4540*/  IMAD.MOV.U32 R11, RZ, RZ, RZ ;  /* 0x000000ffff0b7224 */ /* 0x000fe200078e00ff */
[----:B------:R-:W-:-:S02]  /*4550*/  MOV R13, RZ ;  /* 0x000000ff000d7202 */ /* 0x000fc40000000f00 */
[C---:B------:R-:W-:Y:S02]  /*4560*/  LOP3.LUT R51, R63.reuse, 0x180, RZ, 0xfc, !PT ;  /* 0x000001803f337812 */ /* 0x040fe400078efcff */
[C---:B------:R-:W-:Y:S02]  /*4570*/  LOP3.LUT R52, R63.reuse, 0x160, RZ, 0xfc, !PT ;  /* 0x000001603f347812 */ /* 0x040fe400078efcff */
[C---:B------:R-:W-:Y:S01]  /*4580*/  LOP3.LUT R49, R63.reuse, 0x1c0, RZ, 0xfc, !PT ;  /* 0x000001c03f317812 */ /* 0x040fe200078efcff */
[----:B------:R-:W-:Y:S01]  /*4590*/  IMAD.MOV.U32 R15, RZ, RZ, RZ ;  /* 0x000000ffff0f7224 */ /* 0x000fe200078e00ff */
[C---:B------:R-:W-:Y:S02]  /*45a0*/  LOP3.LUT R50, R63.reuse, 0x1a0, RZ, 0xfc, !PT ;  /* 0x000001a03f327812 */ /* 0x040fe400078efcff */
[----:B------:R-:W-:Y:S02]  /*45b0*/  LOP3.LUT R48, R63, 0x1e0, RZ, 0xfc, !PT ;  /* 0x000001e03f307812 */ /* 0x000fe400078efcff */
[----:B---3--:R-:W-:-:S02]  /*45c0*/  @!P5 PRMT R13, R5, 0x5410, RZ ;  /* 0x00005410050dd816 */ /* 0x008fc400000000ff */
[----:B------:R-:W-:Y:S02]  /*45d0*/  ISETP.GE.AND P5, PT, R51, UR29, PT ;  /* 0x0000001d33007c0c */ /* 0x000fe4000bfa6270 */
[----:B----4-:R-:W-:Y:S02]  /*45e0*/  @!P6 PRMT R13, R13, 0x5410, R8 ;  /* 0x000054100d0de816 */ /* 0x010fe40000000008 */
[----:B--2---:R-:W-:Y:S02]  /*45f0*/  @!P3 PRMT R11, R14, 0x5410, RZ ;  /* 0x000054100e0bb816 */ /* 0x004fe400000000ff */
[----:B------:R-:W-:Y:S02]  /*4600*/  ISETP.GE.AND P3, PT, R53, UR29, PT ;  /* 0x0000001d35007c0c */ /* 0x000fe4000bf66270 */
[----:B------:R-:W-:Y:S02]  /*4610*/  ISETP.GE.AND P6, PT, R52, UR29, PT ;  /* 0x0000001d34007c0c */ /* 0x000fe4000bfc6270 */
[----:B------:R-:W-:-:S02]  /*4620*/  @!P4 PRMT R11, R11, 0x5410, R4 ;  /* 0x000054100b0bc816 */ /* 0x000fc40000000004 */
[----:B------:R-:W-:Y:S02]  /*4630*/  @!P2 PRMT R15, R10, 0x5410, RZ ;  /* 0x000054100a0fa816 */ /* 0x000fe400000000ff */
[----:B------:R-:W-:Y:S01]  /*4640*/  ISETP.GE.AND P2, PT, R49, UR29, PT ;  /* 0x0000001d31007c0c */ /* 0x000fe2000bf46270 */
[----:B------:R-:W2:Y:S01]  /*4650*/  @!P5 LDG.E.U16 R10, desc[UR22][R2.64+0x100] ;  /* 0x00010016020ad981 */ /* 0x000ea2000c1e1500 */
[----:B------:R-:W-:Y:S02]  /*4660*/  ISETP.GE.AND P4, PT, R50, UR29, PT ;  /* 0x0000001d32007c0c */ /* 0x000fe4000bf86270 */
[----:B------:R-:W-:Y:S01]  /*4670*/  @!P0 PRMT R15, R15, 0x5410, R12 ;  /* 0x000054100f0f8816 */ /* 0x000fe2000000000c */
[----:B------:R-:W3:Y:S01]  /*4680*/  @!P3 LDG.E.U16 R124, desc[UR22][R2.64+0x80] ;  /* 0x00008016027cb981 */ /* 0x000ee2000c1e1500 */
[----:B------:R-:W-:-:S03]  /*4690*/  ISETP.GE.AND P0, PT, R48, UR29, PT ;  /* 0x0000001d30007c0c */ /* 0x000fc6000bf06270 */
[----:B------:R-:W4:Y:S04]  /*46a0*/  @!P6 LDG.E.U16 R8, desc[UR22][R2.64+0xc0] ;  /* 0x0000c0160208e981 */ /* 0x000f28000c1e1500 */
[----:B------:R-:W4:Y:S04]  /*46b0*/  @!P2 LDG.E.U16 R14, desc[UR22][R2.64+0x180] ;  /* 0x00018016020ea981 */ /* 0x000f28000c1e1500 */
[----:B------:R-:W4:Y:S04]  /*46c0*/  @!P4 LDG.E.U16 R12, desc[UR22][R2.64+0x140] ;  /* 0x00014016020cc981 */ /* 0x000f28000c1e1500 */
[----:B------:R-:W4:Y:S01]  /*46d0*/  @!P0 LDG.E.U16 R118, desc[UR22][R2.64+0x1c0] ;  /* 0x0001c01602768981 */ /* 0x000f22000c1e1500 */
[----:B------:R-:W-:Y:S01]  /*46e0*/  MOV R4, UR15 ;  /* 0x0000000f00047c02 */ /* 0x000fe20008000f00 */
[----:B------:R-:W-:-:S05]  /*46f0*/  IMAD.U32 R5, RZ, RZ, UR16 ;  /* 0x00000010ff057e24 */ /* 0x000fca000f8e00ff */
[----:B------:R0:W4:Y:S01]  /*4700*/  LDG.E R4, desc[UR22][R4.64] ;  /* 0x0000001604047981 */ /* 0x000122000c1e1900 */
[----:B------:R-:W-:Y:S02]  /*4710*/  PRMT R119, R7, 0x7632, R119 ;  /* 0x0000763207777816 */ /* 0x000fe40000000077 */
[----:B------:R-:W-:Y:S01]  /*4720*/  PRMT R120, R9, 0x7632, R120 ;  /* 0x0000763209787816 */ /* 0x000fe20000000078 */
[----:B------:R1:W-:Y:S01]  /*4730*/  STS.U16 [R46], R7 ;  /* 0x000000072e007388 */ /* 0x0003e20000000400 */
[----:B------:R-:W-:-:S03]  /*4740*/  PRMT R121, R11, 0x7632, R121 ;  /* 0x000076320b797816 */ /* 0x000fc60000000079 */
[----:B------:R-:W-:Y:S01]  /*4750*/  STS.U16 [R45+0x40], R119 ;  /* 0x000040772d007388 */ /* 0x000fe20000000400 */
[----:B0-----:R-:W-:-:S03]  /*4760*/  HFMA2 R5, -RZ, RZ, 0, 0 ;  /* 0x00000000ff057431 */ /* 0x001fc600000001ff */
[----:B------:R0:W-:Y:S01]  /*4770*/  STS.U16 [R44+0x80], R9 ;  /* 0x000080092c007388 */ /* 0x0001e20000000400 */
[----:B-1----:R-:W-:Y:S01]  /*4780*/  IMAD.MOV.U32 R7, RZ, RZ, RZ ;  /* 0x000000ffff077224 */ /* 0x002fe200078e00ff */
[----:B------:R-:W-:Y:S02]  /*4790*/  PRMT R122, R13, 0x7632, R122 ;  /* 0x000076320d7a7816 */ /* 0x000fe4000000007a */
[----:B------:R-:W-:Y:S01]  /*47a0*/  STS.U16 [R43+0xc0], R120 ;  /* 0x0000c0782b007388 */ /* 0x000fe20000000400 */
[----:B------:R-:W-:Y:S02]  /*47b0*/  PRMT R123, R15, 0x7632, R123 ;  /* 0x000076320f7b7816 */ /* 0x000fe4000000007b */
[----:B0-----:R-:W-:Y:S01]  /*47c0*/  MOV R9, RZ ;  /* 0x000000ff00097202 */ /* 0x001fe20000000f00 */
[----:B------:R-:W-:Y:S04]  /*47d0*/  STS.U16 [R42+0x100], R11 ;  /* 0x0001000b2a007388 */ /* 0x000fe80000000400 */
[----:B------:R-:W-:Y:S04]  /*47e0*/  STS.U16 [R41+0x140], R121 ;  /* 0x0001407929007388 */ /* 0x000fe80000000400 */
[----:B------:R-:W-:Y:S04]  /*47f0*/  STS.U16 [R40+0x180], R13 ;  /* 0x0001800d28007388 */ /* 0x000fe80000000400 */
[----:B------:R-:W-:Y:S04]  /*4800*/  STS.U16 [R39+0x1c0], R122 ;  /* 0x0001c07a27007388 */ /* 0x000fe80000000400 */
[----:B------:R0:W-:Y:S04]  /*4810*/  STS.U16 [R38+0x200], R15 ;  /* 0x0002000f26007388 */ /* 0x0001e80000000400 */
[----:B------:R-:W-:Y:S01]  /*4820*/  STS.U16 [R37+0x240], R123 ;  /* 0x0002407b25007388 */ /* 0x000fe20000000400 */
[----:B--2---:R-:W-:-:S02]  /*4830*/  @!P5 PRMT R7, R10, 0x5410, RZ ;  /* 0x000054100a07d816 */ /* 0x004fc400000000ff */
[----:B---3--:R-:W-:-:S04]  /*4840*/  @!P3 PRMT R5, R124, 0x5410, RZ ;  /* 0x000054107c05b816 */ /* 0x008fc800000000ff */
[--C-:B----4-:R-:W-:Y:S02]  /*4850*/  @!P6 PRMT R5, R5, 0x5410, R8.reuse ;  /* 0x000054100505e816 */ /* 0x110fe40000000008 */
[----:B------:R-:W-:Y:S02]  /*4860*/  @!P2 PRMT R9, R14, 0x5410, RZ ;  /* 0x000054100e09a816 */ /* 0x000fe400000000ff */
[----:B------:R-:W-:Y:S02]  /*4870*/  PRMT R8, R5, 0x7632, R8 ;  /* 0x0000763205087816 */ /* 0x000fe40000000008 */
[----:B------:R-:W-:Y:S02]  /*4880*/  @!P4 PRMT R7, R7, 0x5410, R12 ;  /* 0x000054100707c816 */ /* 0x000fe4000000000c */
[----:B------:R-:W-:Y:S02]  /*4890*/  @!P0 PRMT R9, R9, 0x5410, R118 ;  /* 0x0000541009098816 */ /* 0x000fe40000000076 */
[----:B------:R-:W-:Y:S01]  /*48a0*/  PRMT R14, R7, 0x7632, R14 ;  /* 0x00007632070e7816 */ /* 0x000fe2000000000e */
[----:B------:R1:W-:Y:S01]  /*48b0*/  STS.U16 [R36+0x280], R5 ;  /* 0x0002800524007388 */ /* 0x0003e20000000400 */
[----:B0-----:R-:W-:-:S03]  /*48c0*/  PRMT R15, R9, 0x7632, R15 ;  /* 0x00007632090f7816 */ /* 0x001fc6000000000f */
[----:B------:R0:W-:Y:S04]  /*48d0*/  STS.U16 [R35+0x2c0], R8 ;  /* 0x0002c00823007388 */ /* 0x0001e80000000400 */
[----:B------:R-:W-:Y:S04]  /*48e0*/  STS.U16 [R34+0x300], R7 ;  /* 0x0003000722007388 */ /* 0x000fe80000000400 */
[----:B------:R2:W-:Y:S04]  /*48f0*/  STS.U16 [R33+0x340], R14 ;  /* 0x0003400e21007388 */ /* 0x0005e80000000400 */
[----:B------:R-:W-:Y:S04]  /*4900*/  STS.U16 [R32+0x380], R9 ;  /* 0x0003800920007388 */ /* 0x000fe80000000400 */
[----:B------:R3:W-:Y:S01]  /*4910*/  STS.U16 [R31+0x3c0], R15 ;  /* 0x0003c00f1f007388 */ /* 0x0007e20000000400 */
[----:B------:R-:W-:-:S03]  /*4920*/  NOP ;  /* 0x0000000000007918 */ /* 0x000fc60000000000 */
[----:B------:R-:W4:Y:S04]  /*4930*/  LDS.U16 R10, [R30] ;  /* 0x000000001e0a7984 */ /* 0x000f280000000400 */
[----:B------:R-:W4:Y:S04]  /*4940*/  LDS.U16 R11, [R29+0x2] ;  /* 0x000002001d0b7984 */ /* 0x000f280000000400 */
[----:B------:R-:W4:Y:S01]  /*4950*/  LDS.U16 R12, [R28+0x4] ;  /* 0x000004001c0c7984 */ /* 0x000f220000000400 */
[----:B------:R-:W-:Y:S01]  /*4960*/  FMUL.FTZ R4, R4, 1.4426950216293334961 ;  /* 0x3fb8aa3b04047820 */ /* 0x000fe20000410000 */
[C---:B-1----:R-:W-:Y:S01]  /*4970*/  VIADD R5, R6.reuse, 0xf ;  /* 0x0000000f06057836 */ /* 0x042fe20000000000 */
[----:B0-----:R-:W-:Y:S01]  /*4980*/  IADD3 R8, PT, PT, R6, 0xe, RZ ;  /* 0x0000000e06087810 */ /* 0x001fe20007ffe0ff */
[----:B------:R-:W0:Y:S01]  /*4990*/  LDS.U16 R13, [R27+0x6] ;  /* 0x000006001b0d7984 */ /* 0x000e220000000400 */
[----:B--2---:R-:W-:Y:S01]  /*49a0*/  FMUL.FTZ R14, R4, R78 ;  /* 0x0000004e040e7220 */ /* 0x004fe20000410000 */
[C---:B------:R-:W-:Y:S01]  /*49b0*/  VIADD R7, R6.reuse, 0xb ;  /* 0x0000000b06077836 */ /* 0x040fe20000000000 */
[----:B------:R-:W-:Y:S01]  /*49c0*/  ISETP.GE.U32.AND P0, PT, R5, UR29, PT ;  /* 0x0000001d05007c0c */ /* 0x000fe2000bf06070 */
[----:B------:R-:W-:Y:S01]  /*49d0*/  VIADD R5, R6, 0xd ;  /* 0x0000000d06057836 */ /* 0x000fe20000000000 */
[----:B------:R-:W-:-:S02]  /*49e0*/  ISETP.GE.U32.AND P2, PT, R8, UR29, PT ;  /* 0x0000001d08007c0c */ /* 0x000fc4000bf46070 */
[----:B------:R-:W1:Y:S01]  /*49f0*/  LDS.U16 R8, [R26+0x8] ;  /* 0x000008001a087984 */ /* 0x000e620000000400 */
[----:B------:R-:W2:Y:S01]  /*4a00*/  MUFU.EX2 R14, R14 ;  /* 0x0000000e000e7308 */ /* 0x000ea20000000800 */
[----:B------:R-:W-:Y:S02]  /*4a10*/  ISETP.GE.U32.AND P5, PT, R7, UR29, PT ;  /* 0x0000001d07007c0c */ /* 0x000fe4000bfa6070 */
[----:B------:R-:W1:Y:S01]  /*4a20*/  LDS.U16 R7, [R25+0xa] ;  /* 0x00000a0019077984 */ /* 0x000e620000000400 */
[----:B------:R-:W-:Y:S02]  /*4a30*/  ISETP.GE.U32.AND P3, PT, R5, UR29, PT ;  /* 0x0000001d05007c0c */ /* 0x000fe4000bf66070 */
[----:B------:R-:W-:Y:S01]  /*4a40*/  IADD3 R5, PT, PT, R6, 0xc, RZ ;  /* 0x0000000c06057810 */ /* 0x000fe20007ffe0ff */
[----:B---3--:R-:W-:Y:S01]  /*4a50*/  FMUL.FTZ R15, R4, R77 ;  /* 0x0000004d040f7220 */ /* 0x008fe20000410000 */
[----:B------:R-:W-:Y:S02]  /*4a60*/  ISETP.GE.U32.AND P6, PT, R6, UR29, PT ;  /* 0x0000001d06007c0c */ /* 0x000fe4000bfc6070 */
[----:B------:R-:W-:-:S02]  /*4a70*/  ISETP.GE.U32.AND P4, PT, R5, UR29, PT ;  /* 0x0000001d05007c0c */ /* 0x000fc4000bf86070 */
[----:B------:R-:W-:Y:S01]  /*4a80*/  IADD3 R5, PT, PT, R6, 0x1, RZ ;  /* 0x0000000106057810 */ /* 0x000fe20007ffe0ff */
[----:B----4-:R-:W-:Y:S02]  /*4a90*/  HADD2.F32 R9, -RZ, R10.H0_H0 ;  /* 0x2000000aff097230 */ /* 0x010fe40000004100 */
[----:B------:R-:W-:-:S03]  /*4aa0*/  HADD2.F32 R10, -RZ, R11.H0_H0 ;  /* 0x2000000bff0a7230 */ /* 0x000fc60000004100 */
[----:B------:R-:W-:Y:S01]  /*4ab0*/  FMUL.FTZ R9, R102, R9 ;  /* 0x0000000966097220 */ /* 0x000fe20000410000 */
[----:B--2---:R-:W-:Y:S01]  /*4ac0*/  FSEL R119, R14, 1, !P6 ;  /* 0x3f8000000e777808 */ /* 0x004fe20007000000 */
[----:B------:R-:W2:Y:S01]  /*4ad0*/  MUFU.EX2 R15, R15 ;  /* 0x0000000f000f7308 */ /* 0x000ea20000000800 */
[----:B------:R-:W-:Y:S02]  /*4ae0*/  FMUL.FTZ R10, R103, R10 ;  /* 0x0000000a670a7220 */ /* 0x000fe40000410000 */
[----:B------:R-:W-:Y:S02]  /*4af0*/  FSEL R118, R9, RZ, !P6 ;  /* 0x000000ff09767208 */ /* 0x000fe40007000000 */
[----:B------:R-:W3:Y:S01]  /*4b00*/  LDS.U16 R9, [R24+0xc] ;  /* 0x00000c0018097984 */ /* 0x000ee20000000400 */
[----:B------:R-:W-:Y:S01]  /*4b10*/  ISETP.GE.U32.AND P6, PT, R5, UR29, PT ;  /* 0x0000001d05007c0c */ /* 0x000fe2000bfc6070 */
[----:B------:R-:W-:Y:S01]  /*4b20*/  FMUL.FTZ R122, R4, R76 ;  /* 0x0000004c047a7220 */ /* 0x000fe20000410000 */
[----:B------:R-:W-:-:S02]  /*4b30*/  HADD2.F32 R11, -RZ, R12.H0_H0 ;  /* 0x2000000cff0b7230 */ /* 0x000fc40000004100 */
[----:B------:R-:W-:Y:S02]  /*4b40*/  FSEL R121, R10, RZ, !P6 ;  /* 0x000000ff0a797208 */ /* 0x000fe40007000000 */
[----:B------:R-:W4:Y:S01]  /*4b50*/  LDS.U16 R10, [R23+0xe] ;  /* 0x00000e00170a7984 */ /* 0x000f220000000400 */
[----:B------:R1:W1:Y:S01]  /*4b60*/  MUFU.EX2 R123, R122 ;  /* 0x0000007a007b7308 */ /* 0x0002620000000800 */
[----:B------:R-:W-:Y:S02]  /*4b70*/  VIADD R5, R6, 0x2 ;  /* 0x0000000206057836 */ /* 0x000fe40000000000 */
[----:B------:R-:W-:Y:S01]  /*4b80*/  FMUL.FTZ R14, R104, R11 ;  /* 0x0000000b680e7220 */ /* 0x000fe20000410000 */
[C---:B------:R-:W-:Y:S01]  /*4b90*/  FMUL.FTZ R124, R4.reuse, R75 ;  /* 0x0000004b047c7220 */ /* 0x040fe20000410000 */
[----:B------:R-:W4:Y:S01]  /*4ba0*/  LDS.U16 R11, [R22+0x10] ;  /* 0x00001000160b7984 */ /* 0x000f220000000400 */
[----:B--2---:R-:W-:Y:S01]  /*4bb0*/  FSEL R120, R15, 1, !P6 ;  /* 0x3f8000000f787808 */ /* 0x004fe20007000000 */
[----:B------:R-:W-:Y:S01]  /*4bc0*/  FMUL.FTZ R15, R4, R74 ;  /* 0x0000004a040f7220 */ /* 0x000fe20000410000 */
[----:B------:R-:W-:Y:S01]  /*4bd0*/  ISETP.GE.U32.AND P6, PT, R5, UR29, PT ;  /* 0x0000001d05007c0c */ /* 0x000fe2000bfc6070 */
[----:B------:R2:W2:Y:S01]  /*4be0*/  MUFU.EX2 R125, R124 ;  /* 0x0000007c007d7308 */ /* 0x0004a20000000800 */
[----:B0-----:R-:W-:Y:S01]  /*4bf0*/  HADD2.F32 R12, -RZ, R13.H0_H0 ;  /* 0x2000000dff0c7230 */ /* 0x001fe20000004100 */
[----:B------:R-:W-:-:S02]  /*4c00*/  IADD3 R5, PT, PT, R6, 0x3, RZ ;  /* 0x0000000306057810 */ /* 0x000fc40007ffe0ff */
[----:B-1----:R-:W-:Y:S01]  /*4c10*/  FSEL R122, R14, RZ, !P6 ;  /* 0x000000ff0e7a7208 */ /* 0x002fe20007000000 */
[----:B------:R-:W-:Y:S01]  /*4c20*/  FMUL.FTZ R14, R4, R73 ;  /* 0x00000049040e7220 */ /* 0x000fe20000410000 */
[----:B------:R-:W0:Y:S01]  /*4c30*/  MUFU.EX2 R15, R15 ;  /* 0x0000000f000f7308 */ /* 0x000e220000000800 */
[----:B------:R-:W-:Y:S01]  /*4c40*/  FSEL R123, R123, 1, !P6 ;  /* 0x3f8000007b7b7808 */ /* 0x000fe20007000000 */
[----:B------:R-:W-:Y:S01]  /*4c50*/  FMUL.FTZ R12, R105, R12 ;  /* 0x0000000c690c7220 */ /* 0x000fe20000410000 */
[----:B------:R-:W-:Y:S01]  /*4c60*/  ISETP.GE.U32.AND P6, PT, R5, UR29, PT ;  /* 0x0000001d05007c0c */ /* 0x000fe2000bfc6070 */
[----:B------:R-:W-:Y:S01]  /*4c70*/  HADD2.F32 R13, -RZ, R8.H0_H0 ;  /* 0x20000008ff0d7230 */ /* 0x000fe20000004100 */
[----:B------:R-:W1:Y:S01]  /*4c80*/  MUFU.EX2 R14, R14 ;  /* 0x0000000e000e7308 */ /* 0x000e620000000800 */
[----:B------:R-:W-:Y:S01]  /*4c90*/  VIADD R5, R6, 0x4 ;  /* 0x0000000406057836 */ /* 0x000fe20000000000 */
[----:B--2---:R-:W-:Y:S01]  /*4ca0*/  FSEL R124, R12, RZ, !P6 ;  /* 0x000000ff0c7c7208 */ /* 0x004fe20007000000 */
[----:B------:R-:W-:Y:S01]  /*4cb0*/  HADD2.F32 R8, -RZ, R7.H0_H0 ;  /* 0x20000007ff087230 */ /* 0x000fe20000004100 */
[----:B------:R-:W-:Y:S01]  /*4cc0*/  FSEL R125, R125, 1, !P6 ;  /* 0x3f8000007d7d7808 */ /* 0x000fe20007000000 */
[----:B------:R-:W-:Y:S01]  /*4cd0*/  FMUL.FTZ R13, R106, R13 ;  /* 0x0000000d6a0d7220 */ /* 0x000fe20000410000 */
[----:B------:R-:W-:Y:S01]  /*4ce0*/  FMUL.FTZ R7, R4, R72 ;  /* 0x0000004804077220 */ /* 0x000fe20000410000 */
[----:B------:R-:W-:Y:S01]  /*4cf0*/  ISETP.GE.U32.AND P6, PT, R5, UR29, PT ;  /* 0x0000001d05007c0c */ /* 0x000fe2000bfc6070 */
[----:B------:R-:W2:Y:S01]  /*4d00*/  LDS.U16 R12, [R21+0x12] ;  /* 0x00001200150c7984 */ /* 0x000ea20000000400 */
[----:B------:R-:W-:-:S02]  /*4d10*/  IADD3 R5, PT, PT, R6, 0x5, RZ ;  /* 0x0000000506057810 */ /* 0x000fc40007ffe0ff */
[----:B------:R-:W-:Y:S01]  /*4d20*/  FSEL R126, R13, RZ, !P6 ;  /* 0x000000ff0d7e7208 */ /* 0x000fe20007000000 */
[----:B------:R-:W-:Y:S01]  /*4d30*/  FMUL.FTZ R13, R4, R71 ;  /* 0x00000047040d7220 */ /* 0x000fe20000410000 */
[----:B0-----:R-:W-:Y:S01]  /*4d40*/  FSEL R127, R15, 1, !P6 ;  /* 0x3f8000000f7f7808 */ /* 0x001fe20007000000 */
[----:B------:R-:W0:Y:S01]  /*4d50*/  MUFU.EX2 R7, R7 ;  /* 0x0000000700077308 */ /* 0x000e220000000800 */
[----:B------:R-:W-:Y:S01]  /*4d60*/  ISETP.GE.U32.AND P6, PT, R5, UR29, PT ;  /* 0x0000001d05007c0c */ /* 0x000fe2000bfc6070 */
[----:B------:R-:W-:Y:S01]  /*4d70*/  FMUL.FTZ R8, R107, R8 ;  /* 0x000000086b087220 */ /* 0x000fe20000410000 */
[----:B---3--:R-:W-:Y:S01]  /*4d80*/  HADD2.F32 R9, -RZ, R9.H0_H0 ;  /* 0x20000009ff097230 */ /* 0x008fe20000004100 */
[----:B------:R-:W3:Y:S01]  /*4d90*/  MUFU.EX2 R13, R13 ;  /* 0x0000000d000d7308 */ /* 0x000ee20000000800 */
[----:B------:R-:W-:Y:S01]  /*4da0*/  VIADD R5, R6, 0x6 ;  /* 0x0000000606057836 */ /* 0x000fe20000000000 */
[----:B-1----:R-:W-:Y:S01]  /*4db0*/  FSEL R129, R14, 1, !P6 ;  /* 0x3f8000000e817808 */ /* 0x002fe20007000000 */
[----:B------:R-:W-:Y:S01]  /*4dc0*/  FMUL.FTZ R14, R4, R70 ;  /* 0x00000046040e7220 */ /* 0x000fe20000410000 */
[----:B------:R-:W-:Y:S01]  /*4dd0*/  FSEL R128, R8, RZ, !P6 ;  /* 0x000000ff08807208 */ /* 0x000fe20007000000 */
[----:B------:R-:W-:Y:S01]  /*4de0*/  FMUL.FTZ R9, R108, R9 ;  /* 0x000000096c097220 */ /* 0x000fe20000410000 */
[----:B----4-:R-:W-:Y:S01]  /*4df0*/  HADD2.F32 R8, -RZ, R10.H0_H0 ;  /* 0x2000000aff087230 */ /* 0x010fe20000004100 */
[----:B------:R-:W-:Y:S01]  /*4e00*/  ISETP.GE.U32.AND P6, PT, R5, UR29, PT ;  /* 0x0000001d05007c0c */ /* 0x000fe2000bfc6070 */
[----:B------:R-:W1:Y:S01]  /*4e10*/  LDS.U16 R10, [R20+0x14] ;  /* 0x00001400140a7984 */ /* 0x000e620000000400 */
[C---:B------:R-:W-:Y:S01]  /*4e20*/  IADD3 R5, PT, PT, R6.reuse, 0x7, RZ ;  /* 0x0000000706057810 */ /* 0x040fe20007ffe0ff */
[----:B------:R-:W4:Y:S01]  /*4e30*/  MUFU.EX2 R14, R14 ;  /* 0x0000000e000e7308 */ /* 0x000f220000000800 */
[----:B------:R-:W-:Y:S01]  /*4e40*/  FSEL R130, R9, RZ, !P6 ;  /* 0x000000ff09827208 */ /* 0x000fe20007000000 */
[----:B------:R-:W-:Y:S01]  /*4e50*/  FMUL.FTZ R8, R109, R8 ;  /* 0x000000086d087220 */ /* 0x000fe20000410000 */
[----:B0-----:R-:W-:Y:S01]  /*4e60*/  FSEL R131, R7, 1, !P6 ;  /* 0x3f80000007837808 */ /* 0x001fe20007000000 */
[----:B------:R-:W-:Y:S01]  /*4e70*/  HADD2.F32 R11, -RZ, R11.H0_H0 ;  /* 0x2000000bff0b7230 */ /* 0x000fe20000004100 */
[----:B------:R-:W-:Y:S01]  /*4e80*/  ISETP.GE.U32.AND P6, PT, R5, UR29, PT ;  /* 0x0000001d05007c0c */ /* 0x000fe2000bfc6070 */
[----:B------:R-:W-:Y:S01]  /*4e90*/  VIADD R5, R6, 0x8 ;  /* 0x0000000806057836 */ /* 0x000fe20000000000 */
[----:B------:R-:W-:Y:S02]  /*4ea0*/  LDS.U16 R7, [R18+0x18] ;  /* 0x0000180012077984 */ /* 0x000fe40000000400 */
[----:B------:R-:W-:Y:S01]  /*4eb0*/  FSEL R132, R8, RZ, !P6 ;  /* 0x000000ff08847208 */ /* 0x000fe20007000000 */
[----:B------:R-:W-:Y:S01]  /*4ec0*/  FMUL.FTZ R11, R110, R11 ;  /* 0x0000000b6e0b7220 */ /* 0x000fe20000410000 */
[----:B---3--:R-:W-:Y:S01]  /*4ed0*/  FSEL R133, R13, 1, !P6 ;  /* 0x3f8000000d857808 */ /* 0x008fe20007000000 */
[----:B------:R-:W0:Y:S01]  /*4ee0*/  LDS.U16 R8, [R19+0x16] ;  /* 0x0000160013087984 */ /* 0x000e220000000400 */
[----:B------:R-:W-:-:S02]  /*4ef0*/  ISETP.GE.U32.AND P6, PT, R5, UR29, PT ;  /* 0x0000001d05007c0c */ /* 0x000fc4000bfc6070 */
[----:B------:R-:W-:Y:S02]  /*4f00*/  IADD3 R5, PT, PT, R6, 0x9, RZ ;  /* 0x0000000906057810 */ /* 0x000fe40007ffe0ff */
[----:B------:R-:W-:Y:S02]  /*4f10*/  FSEL R134, R11, RZ, !P6 ;  /* 0x000000ff0b867208 */ /* 0x000fe40007000000 */
[----:B----4-:R-:W-:Y:S02]  /*4f20*/  FSEL R135, R14, 1, !P6 ;  /* 0x3f8000000e877808 */ /* 0x010fe40007000000 */
[----:B------:R-:W-:Y:S02]  /*4f30*/  ISETP.GE.U32.AND P6, PT, R5, UR29, PT ;  /* 0x0000001d05007c0c */ /* 0x000fe4000bfc6070 */
[----:B------:R-:W3:Y:S01]  /*4f40*/  LDS.U16 R5, [R17+0x1a] ;  /* 0x00001a0011057984 */ /* 0x000ee20000000400 */
[----:B------:R-:W-:-:S03]  /*4f50*/  VIADD R9, R6, 0xa ;  /* 0x0000000a06097836 */ /* 0x000fc60000000000 */
[----:B------:R-:W4:Y:S01]  /*4f60*/  LDS.U16 R6, [R16+0x1c] ;  /* 0x00001c0010067984 */ /* 0x000f220000000400 */
[C---:B------:R-:W-:Y:S01]  /*4f70*/  FMUL.FTZ R15, R4.reuse, R79 ;  /* 0x0000004f040f7220 */ /* 0x040fe20000410000 */
[C---:B------:R-:W-:Y:S01]  /*4f80*/  FMUL.FTZ R13, R4.reuse, R80 ;  /* 0x00000050040d7220 */ /* 0x040fe20000410000 */
[C---:B------:R-:W-:Y:S01]  /*4f90*/  FMUL.FTZ R11, R4.reuse, R81 ;  /* 0x00000051040b7220 */ /* 0x040fe20000410000 */
[C---:B------:R-:W-:Y:S01]  /*4fa0*/  FMUL.FTZ R14, R4.reuse, R82 ;  /* 0x00000052040e7220 */ /* 0x040fe20000410000 */
[C---:B------:R-:W-:Y:S01]  /*4fb0*/  FMUL.FTZ R138, R4.reuse, R83 ;  /* 0x00000053048a7220 */ /* 0x040fe20000410000 */
[C---:B------:R-:W-:Y:S01]  /*4fc0*/  FMUL.FTZ R139, R4.reuse, R84 ;  /* 0x00000054048b7220 */ /* 0x040fe20000410000 */
[----:B------:R-:W-:Y:S01]  /*4fd0*/  FMUL.FTZ R144, R4, R85 ;  /* 0x0000005504907220 */ /* 0x000fe20000410000 */
[----:B------:R-:W-:Y:S01]  /*4fe0*/  FFMA.FTZ R136, R118, R120, R121 ;  /* 0x0000007876887223 */ /* 0x000fe20000010079 */
[----:B------:R-:W4:Y:S03]  /*4ff0*/  LDS.U16 R4, [R0+0x1e] ;  /* 0x00001e0000047984 */ /* 0x000f260000000400 */
[----:B------:R-:W-:-:S04]  /*5000*/  FFMA.FTZ R141, R123, R136, R122 ;  /* 0x000000887b8d7223 */ /* 0x000fc8000001007a */
[----:B------:R-:W-:Y:S01]  /*5010*/  FFMA.FTZ R141, R125, R141, R124 ;  /* 0x0000008d7d8d7223 */ /* 0x000fe2000001007c */
[----:B------:R-:W0:Y:S03]  /*5020*/  MUFU.EX2 R15, R15 ;  /* 0x0000000f000f7308 */ /* 0x000e260000000800 */
[----:B------:R-:W-:Y:S01]  /*5030*/  FFMA.FTZ R141, R127, R141, R126 ;  /* 0x0000008d7f8d7223 */ /* 0x000fe2000001007e */
[----:B--2---:R-:W-:Y:S01]  /*5040*/  HADD2.F32 R12, -RZ, R12.H0_H0 ;  /* 0x2000000cff0c7230 */ /* 0x004fe20000004100 */
[----:B------:R-:W2:Y:S02]  /*5050*/  MUFU.EX2 R13, R13 ;  /* 0x0000000d000d7308 */ /* 0x000ea40000000800 */
[----:B------:R-:W-:Y:S01]  /*5060*/  FFMA.FTZ R141, R129, R141, R128 ;  /* 0x0000008d818d7223 */ /* 0x000fe20000010080 */
[----:B------:R-:W-:Y:S01]  /*5070*/  FMUL.FTZ R146, R119, R120 ;  /* 0x0000007877927220 */ /* 0x000fe20000410000 */
[----:B------:R1:W2:Y:S01]  /*5080*/  MUFU.EX2 R140, R11 ;  /* 0x0000000b008c7308 */ /* 0x0002a20000000800 */
[----:B------:R-:W-:-:S02]  /*5090*/  FMUL.FTZ R12, R111, R12 ;  /* 0x0000000c6f0c7220 */ /* 0x000fc40000410000 */
[----:B------:R-:W-:Y:S01]  /*50a0*/  FMUL.FTZ R146, R123, R146 ;  /* 0x000000927b927220 */ /* 0x000fe20000410000 */
[----:B-1----:R-:W-:Y:S02]  /*50b0*/  HADD2.F32 R11, -RZ, R10.H0_H0 ;  /* 0x2000000aff0b7230 */ /* 0x002fe40000004100 */
[----:B------:R-:W-:Y:S01]  /*50c0*/  FFMA.FTZ R10, R131, R141, R130 ;  /* 0x0000008d830a7223 */ /* 0x000fe20000010082 */
[----:B------:R-:W1:Y:S01]  /*50d0*/  MUFU.EX2 R14, R14 ;  /* 0x0000000e000e7308 */ /* 0x000e620000000800 */
[----:B0-----:R-:W-:Y:S02]  /*50e0*/  HADD2.F32 R8, -RZ, R8.H0_H0 ;  /* 0x20000008ff087230 */ /* 0x001fe40000004100 */
[----:B------:R-:W-:Y:S01]  /*50f0*/  FFMA.FTZ R10, R133, R10, R132 ;  /* 0x0000000a850a7223 */ /* 0x000fe20000010084 */
[----:B------:R-:W-:Y:S01]  /*5100*/  FSEL R136, R12, RZ, !P6 ;  /* 0x000000ff0c887208 */ /* 0x000fe20007000000 */
[----:B------:R-:W-:Y:S01]  /*5110*/  FMUL.FTZ R11, R112, R11 ;  /* 0x0000000b700b7220 */ /* 0x000fe20000410000 */
[----:B------:R-:W-:Y:S01]  /*5120*/  FSEL R137, R15, 1, !P6 ;  /* 0x3f8000000f897808 */ /* 0x000fe20007000000 */
[----:B------:R-:W-:Y:S01]  /*5130*/  FMUL.FTZ R146, R125, R146 ;  /* 0x000000927d927220 */ /* 0x000fe20000410000 */
[----:B------:R-:W-:Y:S01]  /*5140*/  ISETP.GE.U32.AND P6, PT, R9, UR29, PT ;  /* 0x0000001d09007c0c */ /* 0x000fe2000bfc6070 */
[----:B------:R-:W-:Y:S01]  /*5150*/  FFMA.FTZ R10, R135, R10, R134 ;  /* 0x0000000a870a7223 */ /* 0x000fe20000010086 */
[----:B------:R0:W1:Y:S01]  /*5160*/  MUFU.EX2 R142, R138 ;  /* 0x0000008a008e7308 */ /* 0x0000620000000800 */
[----:B------:R-:W-:-:S02]  /*5170*/  HADD2.F32 R7, -RZ, R7.H0_H0 ;  /* 0x20000007ff077230 */ /* 0x000fc40000004100 */
[----:B------:R-:W-:Y:S01]  /*5180*/  FMUL.FTZ R146, R127, R146 ;  /* 0x000000927f927220 */ /* 0x000fe20000410000 */
[----:B------:R-:W-:Y:S01]  /*5190*/  FMUL.FTZ R145, R117, R8 ;  /* 0x0000000875917220 */ /* 0x000fe20000410000 */
[----:B------:R2:W1:Y:S01]  /*51a0*/  MUFU.EX2 R143, R139 ;  /* 0x0000008b008f7308 */ /* 0x0004620000000800 */
[----:B------:R-:W-:Y:S01]  /*51b0*/  FFMA.FTZ R10, R137, R10, R136 ;  /* 0x0000000a890a7223 */ /* 0x000fe20000010088 */
[----:B---3--:R-:W-:Y:S01]  /*51c0*/  HADD2.F32 R8, -RZ, R5.H0_H0 ;  /* 0x20000005ff087230 */ /* 0x008fe20000004100 */
[----:B0-----:R-:W-:Y:S01]  /*51d0*/  FSEL R138, R11, RZ, !P6 ;  /* 0x000000ff0b8a7208 */ /* 0x001fe20007000000 */
[----:B------:R-:W-:Y:S01]  /*51e0*/  FMUL.FTZ R146, R129, R146 ;  /* 0x0000009281927220 */ /* 0x000fe20000410000 */
[----:B--2---:R-:W-:Y:S01]  /*51f0*/  FSEL R139, R13, 1, !P6 ;  /* 0x3f8000000d8b7808 */ /* 0x004fe20007000000 */
[----:B------:R-:W-:Y:S01]  /*5200*/  FMUL.FTZ R7, R116, R7 ;  /* 0x0000000774077220 */ /* 0x000fe20000410000 */
[----:B------:R-:W-:Y:S02]  /*5210*/  FSEL R140, R140, 1, !P5 ;  /* 0x3f8000008c8c7808 */ /* 0x000fe40006800000 */
[----:B------:R-:W-:Y:S01]  /*5220*/  FSEL R145, R145, RZ, !P5 ;  /* 0x000000ff91917208 */ /* 0x000fe20006800000 */
[----:B------:R-:W-:Y:S01]  /*5230*/  FFMA.FTZ R10, R139, R10, R138 ;  /* 0x0000000a8b0a7223 */ /* 0x000fe2000001008a */
[----:B------:R0:W2:Y:S01]  /*5240*/  MUFU.EX2 R9, R144 ;  /* 0x0000009000097308 */ /* 0x0000a20000000800 */
[----:B----4-:R-:W-:-:S02]  /*5250*/  HADD2.F32 R5, -RZ, R6.H0_H0 ;  /* 0x20000006ff057230 */ /* 0x010fc40000004100 */
[----:B------:R-:W-:Y:S01]  /*5260*/  FMUL.FTZ R146, R131, R146 ;  /* 0x0000009283927220 */ /* 0x000fe20000410000 */
[----:B------:R-:W-:Y:S01]  /*5270*/  FMUL.FTZ R8, R115, R8 ;  /* 0x0000000873087220 */ /* 0x000fe20000410000 */
[----:B-1----:R-:W-:Y:S01]  /*5280*/  FSEL R141, R14, 1, !P4 ;  /* 0x3f8000000e8d7808 */ /* 0x002fe20006000000 */
[----:B------:R-:W-:Y:S01]  /*5290*/  FFMA.FTZ R10, R140, R10, R145 ;  /* 0x0000000a8c0a7223 */ /* 0x000fe20000010091 */
[----:B------:R-:W-:Y:S01]  /*52a0*/  HADD2.F32 R4, -RZ, R4.H0_H0 ;  /* 0x20000004ff047230 */ /* 0x000fe20000004100 */
[----:B0-----:R-:W-:Y:S01]  /*52b0*/  FSEL R144, R7, RZ, !P4 ;  /* 0x000000ff07907208 */ /* 0x001fe20006000000 */
[----:B------:R-:W-:Y:S01]  /*52c0*/  FMUL.FTZ R146, R133, R146 ;  /* 0x0000009285927220 */ /* 0x000fe20000410000 */
[----:B------:R-:W-:Y:S01]  /*52d0*/  FMUL.FTZ R5, R114, R5 ;  /* 0x0000000572057220 */ /* 0x000fe20000410000 */
[----:B------:R-:W-:Y:S02]  /*52e0*/  FSEL R142, R142, 1, !P3 ;  /* 0x3f8000008e8e7808 */ /* 0x000fe40005800000 */
[----:B------:R-:W-:Y:S01]  /*52f0*/  FSEL R147, R8, RZ, !P3 ;  /* 0x000000ff08937208 */ /* 0x000fe20005800000 */
[----:B------:R-:W-:Y:S01]  /*5300*/  FFMA.FTZ R10, R141, R10, R144 ;  /* 0x0000000a8d0a7223 */ /* 0x000fe20000010090 */
[----:B------:R-:W-:Y:S01]  /*5310*/  FMUL.FTZ R6, R135, R146 ;  /* 0x0000009287067220 */ /* 0x000fe20000410000 */
[----:B------:R-:W-:Y:S01]  /*5320*/  FMUL.FTZ R4, R113, R4 ;  /* 0x0000000471047220 */ /* 0x000fe20000410000 */
[----:B------:R-:W-:Y:S01]  /*5330*/  FSEL R143, R143, 1, !P2 ;  /* 0x3f8000008f8f7808 */ /* 0x000fe20005000000 */
[----:B------:R-:W-:Y:S01]  /*5340*/  FFMA.FTZ R10, R142, R10, R147 ;  /* 0x0000000a8e0a7223 */ /* 0x000fe20000010093 */
[----:B------:R-:W-:Y:S01]  /*5350*/  FSEL R146, R5, RZ, !P2 ;  /* 0x000000ff05927208 */ /* 0x000fe20005000000 */
[----:B------:R-:W-:Y:S01]  /*5360*/  FMUL.FTZ R6, R137, R6 ;  /* 0x0000000689067220 */ /* 0x000fe20000410000 */
[----:B--2---:R-:W-:-:S02]  /*5370*/  FSEL R148, R9, 1, !P0 ;  /* 0x3f80000009947808 */ /* 0x004fc40004000000 */
[----:B------:R-:W-:Y:S01]  /*5380*/  FSEL R149, R4, RZ, !P0 ;  /* 0x000000ff04957208 */ /* 0x000fe20004000000 */
[----:B------:R-:W-:Y:S01]  /*5390*/  FFMA.FTZ R10, R143, R10, R146 ;  /* 0x0000000a8f0a7223 */ /* 0x000fe20000010092 */
[----:B------:R-:W-:-:S03]  /*53a0*/  FMUL.FTZ R5, R139, R6 ;  /* 0x000000068b057220 */ /* 0x000fc60000410000 */
[----:B------:R-:W-:Y:S01]  /*53b0*/  FFMA.FTZ R10, R148, R10, R149 ;  /* 0x0000000a940a7223 */ /* 0x000fe20000010095 */
[----:B------:R-:W-:-:S04]  /*53c0*/  FMUL.FTZ R4, R140, R5 ;  /* 0x000000058c047220 */ /* 0x000fc80000410000 */
[----:B------:R-:W0:Y:S01]  /*53d0*/  SHFL.UP PT, R7, R10, 0x1, RZ ;  /* 0x042000000a077989 */ /* 0x000e2200000e00ff */
[----:B------:R-:W-:-:S04]  /*53e0*/  FMUL.FTZ R5, R141, R4 ;  /* 0x000000048d057220 */ /* 0x000fc80000410000 */
        /* <DEDUP_REMOVED lines=17> */
[----:B------:R-:W-:Y:S01]  /*5500*/  IMAD.U32 R5, RZ, RZ, UR14 ;  /* 0x0000000eff057e24 */ /* 0x000fe2000f8e00ff */
[----:B------:R-:W-:-:S05]  /*5510*/  MOV R4, UR13 ;  /* 0x0000000d00047c02 */ /* 0x000fca0008000f00 */
[----:B------:R2:W5:Y:S01]  /*5520*/  LDG.E R150, desc[UR22][R4.64] ;  /* 0x0000001604967981 */ /* 0x000562000c1e1900 */
[----:B0-----:R-:W-:-:S05]  /*5530*/  FFMA.FTZ R7, R151, R7, R10 ;  /* 0x0000000797077223 */ /* 0x001fca000001000a */
[----:B------:R-:W-:Y:S01]  /*5540*/  FSEL R8, R10, R7, !P0 ;  /* 0x000000070a087208 */ /* 0x000fe20004000000 */
[----:B-1----:R-:W-:-:S04]  /*5550*/  @P0 FMUL.FTZ R151, R151, R6 ;  /* 0x0000000697970220 */ /* 0x002fc80000410000 */
[----:B--2---:R-:W0:Y:S04]  /*5560*/  SHFL.UP PT, R5, R8, 0x8, RZ ;  /* 0x0500000008057989 */ /* 0x004e2800000e00ff */
[----:B------:R-:W1:Y:S01]  /*5570*/  SHFL.UP PT, R4, R151, 0x8, RZ ;  /* 0x0500000097047989 */ /* 0x000e6200000e00ff */
[C---:B------:R-:W-:Y:S01]  /*5580*/  ISETP.GE.AND P0, PT, R47.reuse, 0x8, PT ;  /* 0x000000082f00780c */ /* 0x040fe20003f06270 */
[----:B------:R-:W2:Y:S01]  /*5590*/  S2UR UR31, SR_CgaCtaId ;  /* 0x00000000001f79c3 */ /* 0x000ea20000008800 */
[----:B------:R-:W-:Y:S01]  /*55a0*/  ISETP.NE.AND P2, PT, R47, 0x1f, PT ;  /* 0x0000001f2f00780c */ /* 0x000fe20003f45270 */
[----:B0-----:R-:W-:-:S10]  /*55b0*/  FFMA.FTZ R5, R151, R5, R8 ;  /* 0x0000000597057223 */ /* 0x001fd40000010008 */
[----:B-1----:R-:W-:Y:S01]  /*55c0*/  @P0 FMUL.FTZ R151, R151, R4 ;  /* 0x0000000497970220 */ /* 0x002fe20000410000 */
[----:B------:R-:W-:-:S04]  /*55d0*/  FSEL R152, R8, R5, !P0 ;  /* 0x0000000508987208 */ /* 0x000fc80004000000 */
[----:B------:R-:W0:Y:S04]  /*55e0*/  SHFL.UP PT, R14, R151, 0x10, RZ ;  /* 0x06000000970e7989 */ /* 0x000e2800000e00ff */
[----:B------:R-:W1:Y:S01]  /*55f0*/  SHFL.UP PT, R15, R152, 0x10, RZ ;  /* 0x06000000980f7989 */ /* 0x000e6200000e00ff */
[----:B------:R-:W-:Y:S01]  /*5600*/  LOP3.LUT P0, RZ, R65, 0x1f, RZ, 0xc0, !PT ;  /* 0x0000001f41ff7812 */ /* 0x000fe2000780c0ff */
[----:B------:R-:W-:-:S03]  /*5610*/  UMOV UR9, 0x400 ;  /* 0x0000040000097882 */ /* 0x000fc60000000000 */
[----:B------:R-:W-:Y:S01]  /*5620*/  ISETP.EQ.OR P0, PT, RZ, UR4, P0 ;  /* 0x00000004ff007c0c */ /* 0x000fe20008702670 */
[----:B--2---:R-:W-:Y:S01]  /*5630*/  ULEA UR9, UR31, UR9, 0x18 ;  /* 0x000000091f097291 */ /* 0x004fe2000f8ec0ff */
[----:B------:R-:W-:Y:S01]  /*5640*/  @!P2 SHF.R.U32.HI R4, RZ, 0x2, R65 ;  /* 0x00000002ff04a819 */ /* 0x000fe20000011641 */
[----:B------:R-:W-:Y:S02]  /*5650*/  HFMA2 R12, -RZ, RZ, 1.875, 0 ;  /* 0x3f800000ff0c7431 */ /* 0x000fe400000001ff */
[----:B------:R-:W-:Y:S01]  /*5660*/  IMAD.MOV.U32 R13, RZ, RZ, RZ ;  /* 0x000000ffff0d7224 */ /* 0x000fe200078e00ff */
[----:B------:R-:W-:-:S07]  /*5670*/  @!P2 LOP3.LUT R153, R4, 0xf8, RZ, 0xc0, !PT ;  /* 0x000000f80499a812 */ /* 0x000fce00078ec0ff */
[----:B------:R-:W-:Y:S01]  /*5680*/  @!P0 LDS.64 R12, [UR11] ;  /* 0x0000000bff0c8984 */ /* 0x000fe20008000a00 */
[C---:B0-----:R-:W-:Y:S01]  /*5690*/  FMUL.FTZ R14, R151.reuse, R14 ;  /* 0x0000000e970e7220 */ /* 0x041fe20000410000 */
[----:B-1----:R-:W-:-:S05]  /*56a0*/  FFMA.FTZ R15, R151, R15, R152 ;  /* 0x0000000f970f7223 */ /* 0x002fca0000010098 */
[----:B------:R-:W-:Y:S01]  /*56b0*/  @!P2 STS.64 [R153+UR9+0x1090], R14 ;  /* 0x0010900e9900a988 */ /* 0x000fe20008000a09 */
[----:B------:R-:W-:Y:S01]  /*56c0*/  BAR.SYNC.DEFER_BLOCKING 0x0 ;  /* 0x0000000000007b1d */ /* 0x000fe20000010000 */
[----:B------:R-:W-:-:S05]  /*56d0*/  ISETP.GE.AND P0, PT, R47, 0x10, PT ;  /* 0x000000102f00780c */ /* 0x000fca0003f06270 */
[----:B------:R-:W0:Y:S04]  /*56e0*/  LDS.128 R4, [UR9+0x1090] ;  /* 0x00109009ff047984 */ /* 0x000e280008000c00 */
[----:B------:R-:W1:Y:S01]  /*56f0*/  LDS.128 R8, [UR9+0x10a0] ;  /* 0x0010a009ff087984 */ /* 0x000e620008000c00 */
[----:B------:R-:W-:Y:S02]  /*5700*/  FSEL R151, R151, R14, !P0 ;  /* 0x0000000e97977208 */ /* 0x000fe40004000000 */
[----:B------:R-:W-:Y:S02]  /*5710*/  FSEL R152, R152, R15, !P0 ;  /* 0x0000000f98987208 */ /* 0x000fe40004000000 */
[----:B------:R-:W-:Y:S02]  /*5720*/  SHF.R.U32.HI R154, RZ, 0x5, R65 ;  /* 0x00000005ff9a7819 */ /* 0x000fe40000011641 */
[----:B------:R-:W2:Y:S04]  /*5730*/  SHFL.UP PT, R151, R151, 0x1, RZ ;  /* 0x0420000097977989 */ /* 0x000ea800000e00ff */
[----:B------:R-:W3:Y:S01]  /*5740*/  SHFL.UP PT, R152, R152, 0x1, RZ ;  /* 0x0420000098987989 */ /* 0x000ee200000e00ff */
[----:B------:R-:W-:-:S02]  /*5750*/  ISETP.NE.AND P3, PT, R154, 0x1, PT ;  /* 0x000000019a00780c */ /* 0x000fc40003f65270 */
[C---:B------:R-:W-:Y:S02]  /*5760*/  ISETP.NE.AND P2, PT, R154.reuse, 0x2, PT ;  /* 0x000000029a00780c */ /* 0x040fe40003f45270 */
[----:B------:R-:W-:Y:S02]  /*5770*/  ISETP.GE.U32.AND P4, PT, R65, 0x20, PT ;  /* 0x000000204100780c */ /* 0x000fe40003f86070 */
[----:B------:R-:W-:Y:S01]  /*5780*/  ISETP.NE.AND P0, PT, R154, 0x3, PT ;  /* 0x000000039a00780c */ /* 0x000fe20003f05270 */
[CC--:B0-----:R-:W-:Y:S01]  /*5790*/  FMUL.FTZ R15, R4.reuse, R6.reuse ;  /* 0x00000006040f7220 */ /* 0x0c1fe20000410000 */
[----:B------:R-:W-:Y:S01]  /*57a0*/  FSEL R4, R4, R69, !P3 ;  /* 0x0000004504047208 */ /* 0x000fe20005800000 */
[C---:B------:R-:W-:Y:S01]  /*57b0*/  FFMA.FTZ R6, R5.reuse, R6, R7 ;  /* 0x0000000605067223 */ /* 0x040fe20000010007 */
[----:B------:R-:W-:Y:S02]  /*57c0*/  FSEL R5, R5, R68, !P3 ;  /* 0x0000004405057208 */ /* 0x000fe40005800000 */
[C---:B------:R-:W-:Y:S01]  /*57d0*/  FSEL R4, R15.reuse, R4, !P2 ;  /* 0x000000040f047208 */ /* 0x040fe20005000000 */
[-C--:B-1----:R-:W-:Y:S01]  /*57e0*/  FMUL.FTZ R15, R15, R8.reuse ;  /* 0x000000080f0f7220 */ /* 0x082fe20000410000 */
[C---:B------:R-:W-:Y:S01]  /*57f0*/  FFMA.FTZ R8, R6.reuse, R8, R9 ;  /* 0x0000000806087223 */ /* 0x040fe20000010009 */
[----:B------:R-:W-:-:S03]  /*5800*/  FSEL R5, R6, R5, !P2 ;  /* 0x0000000506057208 */ /* 0x000fc60005000000 */
[----:B------:R-:W-:Y:S02]  /*5810*/  FSEL R69, R15, R4, !P0 ;  /* 0x000000040f457208 */ /* 0x000fe40004000000 */
[----:B------:R-:W-:Y:S02]  /*5820*/  FSEL R68, R8, R5, !P0 ;  /* 0x0000000508447208 */ /* 0x000fe40004000000 */
[----:B------:R-:W-:Y:S01]  /*5830*/  @P4 ISETP.NE.AND P0, PT, R47, RZ, PT ;  /* 0x000000ff2f00420c */ /* 0x000fe20003f05270 */
[C---:B--2---:R-:W-:Y:S02]  /*5840*/  @P4 FMUL.FTZ R4, R151.reuse, R69 ;  /* 0x0000004597044220 */ /* 0x044fe40000410000 */
[----:B---3--:R-:W-:Y:S01]  /*5850*/  @P4 FFMA.FTZ R5, R151, R68, R152 ;  /* 0x0000004497054223 */ /* 0x008fe20000010098 */
[----:B------:R-:W-:Y:S01]  /*5860*/  BSSY.RECONVERGENT B0, `(.L_x_2699) ;  /* 0x000000f000007945 */ /* 0x000fe20003800200 */
[C---:B------:R-:W-:Y:S01]  /*5870*/  FFMA.FTZ R11, R10.reuse, R8, R11 ;  /* 0x000000080a0b7223 */ /* 0x040fe2000001000b */
[----:B------:R-:W-:Y:S01]  /*5880*/  @P4 FSEL R151, R69, R4, !P0 ;  /* 0x0000000445974208 */ /* 0x000fe20004000000 */
[----:B------:R-:W-:Y:S01]  /*5890*/  FMUL.FTZ R10, R10, R15 ;  /* 0x0000000f0a0a7220 */ /* 0x000fe20000410000 */
[----:B------:R-:W-:Y:S01]  /*58a0*/  @P4 FSEL R152, R68, R5, !P0 ;  /* 0x0000000544984208 */ /* 0x000fe20004000000 */
[----:B------:R-:W-:Y:S01]  /*58b0*/  @P4 IMAD.MOV.U32 R4, RZ, RZ, R12 ;  /* 0x000000ffff044224 */ /* 0x000fe200078e000c */
[----:B------:R-:W-:-:S02]  /*58c0*/  ISETP.NE.AND P2, PT, R65, RZ, PT ;  /* 0x000000ff4100720c */ /* 0x000fc40003f45270 */
[----:B------:R-:W-:Y:S01]  /*58d0*/  @P4 MOV R5, R13 ;  /* 0x0000000d00054202 */ /* 0x000fe20000000f00 */
[----:B------:R-:W-:Y:S10]  /*58e0*/  @P4 BRA `(.L_x_2700) ;  /* 0x0000000000184947 */ /* 0x000ff40003800000 */
[----:B------:R-:W-:Y:S01]  /*58f0*/  ISETP.NE.AND P0, PT, R47, RZ, PT ;  /* 0x000000ff2f00720c */ /* 0x000fe20003f05270 */
[C---:B------:R-:W-:Y:S01]  /*5900*/  FMUL.FTZ R4, R10.reuse, R12 ;  /* 0x0000000c0a047220 */ /* 0x040fe20000410000 */
[----:B------:R-:W-:-:S11]  /*5910*/  FFMA.FTZ R5, R10, R13, R11 ;  /* 0x0000000d0a057223 */ /* 0x000fd6000001000b */
[----:B------:R0:W-:Y:S01]  /*5920*/  @!P0 STS.64 [UR9+0x10b8], R12 ;  /* 0x0010b80cff008988 */ /* 0x0001e20008000a09 */
[----:B------:R-:W-:Y:S02]  /*5930*/  @!P0 MOV R151, R12 ;  /* 0x0000000c00978202 */ /* 0x000fe40000000f00 */
[----:B------:R-:W-:-:S07]  /*5940*/  @!P0 MOV R152, R13 ;  /* 0x0000000d00988202 */ /* 0x000fce0000000f00 */
.L_x_2700:
[----:B------:R-:W-:Y:S05]  /*5950*/  BSYNC.RECONVERGENT B0 ;  /* 0x0000000000007941 */ /* 0x000fea0003800200 */
.L_x_2699:
[----:B------:R-:W-:Y:S01]  /*5960*/  BAR.SYNC.DEFER_BLOCKING 0x0 ;  /* 0x0000000000007b1d */ /* 0x000fe20000010000 */
[----:B------:R-:W-:-:S05]  /*5970*/  ISETP.NE.AND P0, PT, R65, RZ, PT ;  /* 0x000000ff4100720c */ /* 0x000fca0003f05270 */
[----:B------:R-:W-:Y:S01]  /*5980*/  BSSY.RECONVERGENT B0, `(.L_x_2701) ;  /* 0x000001c000007945 */ /* 0x000fe20003800200 */
[----:B------:R-:W1:Y:S02]  /*5990*/  @P2 LDS R7, [UR9+0x10bc] ;  /* 0x0010bc09ff072984 */ /* 0x000e640008000800 */
[----:B-1----:R-:W-:-:S04]  /*59a0*/  @P2 FFMA.FTZ R152, R7, R151, R152 ;  /* 0x0000009707982223 */ /* 0x002fc80000010098 */
        /* <DEDUP_REMOVED lines=17> */
[----:B------:R-:W1:Y:S01]  /*5ac0*/  LDC.64 R6, c[0x0][0x480] ;  /* 0x00012000ff067b82 */ /* 0x000e620000000a00 */
[----:B------:R-:W-:Y:S02]  /*5ad0*/  USHF.R.S32.HI UR31, URZ, 0x1f, UR10 ;  /* 0x0000001fff1f7899 */ /* 0x000fe4000801140a */
[C---:B------:R-:W-:Y:S01]  /*5ae0*/  IADD3 R8, P0, PT, R64.reuse, UR10, RZ ;  /* 0x0000000a40087c10 */ /* 0x040fe2000ff1e0ff */
[----:B------:R2:W-:Y:S03]  /*5af0*/  STS.64 [UR11], R4 ;  /* 0x00000004ff007988 */ /* 0x0005e60008000a0b */
[----:B------:R-:W-:Y:S02]  /*5b00*/  LEA.HI.X.SX32 R9, R64, UR31, 0x1, P0 ;  /* 0x0000001f40097c11 */ /* 0x000fe400080f0eff */
[----:B-1----:R-:W-:-:S04]  /*5b10*/  LEA R6, P0, R8, R6, 0x3 ;  /* 0x0000000608067211 */ /* 0x002fc800078018ff */
[----:B------:R-:W-:-:S05]  /*5b20*/  LEA.HI.X R7, R8, R7, R9, 0x3, P0 ;  /* 0x0000000708077211 */ /* 0x000fca00000f1c09 */
[----:B------:R2:W-:Y:S04]  /*5b30*/  STG.E.64 desc[UR22][R6.64], R4 ;  /* 0x0000000406007986 */ /* 0x0005e8000c101b16 */
.L_x_2702:
[----:B------:R-:W-:Y:S05]  /*5b40*/  BSYNC.RECONVERGENT B0 ;  /* 0x0000000000007941 */ /* 0x000fea0003800200 */
.L_x_2701:
[----:B------:R-:W-:Y:S01]  /*5b50*/  ULEA UR15, UP0, UR30, UR15, 0x2 ;  /* 0x0000000f1e0f7291 */ /* 0x000fe2000f8010ff */
[----:B--2---:R-:W-:Y:S01]  /*5b60*/  IMAD.U32 R5, RZ, RZ, UR34 ;  /* 0x00000022ff057e24 */ /* 0x004fe2000f8e00ff */
[----:B------:R-:W-:Y:S01]  /*5b70*/  UIADD3 UR12, UPT, UPT, UR12, 0x1, URZ ;  /* 0x000000010c0c7890 */ /* 0x000fe2000fffe0ff */
[C---:B-----5:R-:W-:Y:S01]  /*5b80*/  FFMA.FTZ R101, R150.reuse, R118, R101 ;  /* 0x0000007696657223 */ /* 0x060fe20000010065 */
[----:B------:R-:W-:Y:S01]  /*5b90*/  UIADD3.X UR16, UPT, UPT, UR16, UR20, URZ, UP0, !UPT ;  /* 0x0000001410107290 */ /* 0x000fe200087fe4ff */
[C---:B------:R-:W-:Y:S01]  /*5ba0*/  FFMA.FTZ R100, R150.reuse, R121, R100 ;  /* 0x0000007996647223 */ /* 0x040fe20000010064 */
[----:B------:R-:W-:Y:S01]  /*5bb0*/  UISETP.NE.AND UP0, UPT, UR12, URZ, UPT ;  /* 0x000000ff0c00728c */ /* 0x000fe2000bf05270 */
[----:B------:R-:W-:Y:S01]  /*5bc0*/  LEA R4, P0, R5, R2, 0x1 ;  /* 0x0000000205047211 */ /* 0x000fe200078008ff */
        /* <DEDUP_REMOVED lines=15> */
[----:B------:R-:W-:Y:S01]  /*5cc0*/  IADD3.X R3, PT, PT, R3, UR17, RZ, P0, !PT ;  /* 0x0000001103037c10 */ /* 0x000fe200087fe4ff */
[----:B------:R-:W-:-:S02]  /*5cd0*/  UIADD3 UR10, UPT, UPT, UR10, 0x1, URZ ;  /* 0x000000010a0a7890 */ /* 0x000fc4000fffe0ff */
[----:B------:R-:W-:Y:S02]  /*5ce0*/  UIADD3 UR11, UPT, UPT, UR11, 0x8, URZ ;  /* 0x000000080b0b7890 */ /* 0x000fe4000fffe0ff */
[----:B------:R-:W-:Y:S01]  /*5cf0*/  UIADD3.X UR14, UPT, UPT, UR14, UR18, URZ, UP1, !UPT ;  /* 0x000000120e0e7290 */ /* 0x000fe20008ffe4ff */
[----:B------:R-:W-:Y:S11]  /*5d00*/  BRA.U UP0, `(.L_x_2703) ;  /* 0xffffffe500707547 */ /* 0x000ff6000b83ffff */
.L_x_2698:
[----:B------:R-:W-:Y:S01]  /*5d10*/  ISETP.NE.AND P0, PT, R65, RZ, PT ;  /* 0x000000ff4100720c */ /* 0x000fe20003f05270 */
[----:B------:R-:W-:Y:S01]  /*5d20*/  BAR.SYNC.DEFER_BLOCKING 0x0 ;  /* 0x0000000000007b1d */ /* 0x000fe20000010000 */
[----:B------:R-:W-:Y:S01]  /*5d30*/  F2FP.F16.F32.PACK_AB R100, R100, R101 ;  /* 0x000000656464723e */ /* 0x000fe200000000ff */
[----:B------:R-:W-:Y:S01]  /*5d40*/  USHF.L.U32 UR12, UR4, 0xb, URZ ;  /* 0x0000000b040c7899 */ /* 0x000fe200080006ff */
[----:B------:R-:W-:Y:S01]  /*5d50*/  F2FP.F16.F32.PACK_AB R98, R98, R99 ;  /* 0x000000636262723e */ /* 0x000fe200000000ff */
[----:B------:R-:W-:Y:S01]  /*5d60*/  UIADD3 UR21, UP0, UPT, UR21, 0x1000, URZ ;  /* 0x0000100015157890 */ /* 0x000fe2000ff1e0ff */
[----:B------:R-:W-:Y:S01]  /*5d70*/  F2FP.F16.F32.PACK_AB R96, R96, R97 ;  /* 0x000000616060723e */ /* 0x000fe200000000ff */
[----:B------:R-:W1:Y:S01]  /*5d80*/  LDCU.64 UR10, c[0x0][0x478] ;  /* 0x00008f00ff0a77ac */ /* 0x000e620008000a00 */
[----:B------:R-:W-:Y:S02]  /*5d90*/  PRMT R3, R100, 0x7632, R3 ;  /* 0x0000763264037816 */ /* 0x000fe40000000003 */
[----:B------:R-:W-:Y:S01]  /*5da0*/  PRMT R4, R98, 0x7632, R4 ;  /* 0x0000763262047816 */ /* 0x000fe20000000004 */
[----:B------:R-:W-:Y:S01]  /*5db0*/  UIADD3 UR4, UPT, UPT, UR4, 0x1, URZ ;  /* 0x0000000104047890 */ /* 0x000fe2000fffe0ff */
[----:B------:R-:W-:Y:S01]  /*5dc0*/  F2FP.F16.F32.PACK_AB R94, R94, R95 ;  /* 0x0000005f5e5e723e */ /* 0x000fe200000000ff */
[----:B------:R-:W2:Y:S01]  /*5dd0*/  @!P0 LDC R2, c[0x0][0x388] ;  /* 0x0000e200ff028b82 */ /* 0x000ea20000000800 */
        /* <DEDUP_REMOVED lines=11> */
[----:B------:R-:W-:Y:S01]  /*5e90*/  STS.U16 [R30], R100 ;  /* 0x000000641e007388 */ /* 0x000fe20000000400 */
[----:B------:R-:W-:-:S03]  /*5ea0*/  PRMT R8, R88, 0x7632, R8 ;  /* 0x0000763258087816 */ /* 0x000fc60000000008 */
[----:B------:R3:W-:Y:S04]  /*5eb0*/  STS.U16 [R29+0x2], R3 ;  /* 0x000002031d007388 */ /* 0x0007e80000000400 */
[----:B------:R-:W-:Y:S04]  /*5ec0*/  STS.U16 [R28+0x4], R98 ;  /* 0x000004621c007388 */ /* 0x000fe80000000400 */
[----:B------:R4:W-:Y:S01]  /*5ed0*/  STS.U16 [R27+0x6], R4 ;  /* 0x000006041b007388 */ /* 0x0009e20000000400 */
[----:B---3--:R-:W-:-:S03]  /*5ee0*/  PRMT R3, R94, 0x7632, R3 ;  /* 0x000076325e037816 */ /* 0x008fc60000000003 */
[----:B------:R-:W-:Y:S04]  /*5ef0*/  STS.U16 [R26+0x8], R96 ;  /* 0x000008601a007388 */ /* 0x000fe80000000400 */
[----:B------:R-:W-:Y:S01]  /*5f00*/  STS.U16 [R25+0xa], R5 ;  /* 0x00000a0519007388 */ /* 0x000fe20000000400 */
[----:B----4-:R-:W-:-:S03]  /*5f10*/  PRMT R4, R90, 0x7632, R4 ;  /* 0x000076325a047816 */ /* 0x010fc60000000004 */
[----:B------:R-:W-:Y:S04]  /*5f20*/  STS.U16 [R24+0xc], R94 ;  /* 0x00000c5e18007388 */ /* 0x000fe80000000400 */
[----:B------:R3:W-:Y:S04]  /*5f30*/  STS.U16 [R23+0xe], R3 ;  /* 0x00000e0317007388 */ /* 0x0007e80000000400 */
[----:B------:R-:W-:Y:S04]  /*5f40*/  STS.U16 [R22+0x10], R92 ;  /* 0x0000105c16007388 */ /* 0x000fe80000000400 */
[----:B------:R2:W-:Y:S01]  /*5f50*/  STS.U16 [R21+0x12], R6 ;  /* 0x0000120615007388 */ /* 0x0005e20000000400 */
[----:B---3--:R-:W-:-:S03]  /*5f60*/  PRMT R3, R86, 0x7632, R3 ;  /* 0x0000763256037816 */ /* 0x008fc60000000003 */
[----:B------:R-:W-:Y:S04]  /*5f70*/  STS.U16 [R20+0x14], R90 ;  /* 0x0000145a14007388 */ /* 0x000fe80000000400 */
[----:B------:R-:W-:Y:S01]  /*5f80*/  STS.U16 [R19+0x16], R4 ;  /* 0x0000160413007388 */ /* 0x000fe20000000400 */
[----:B--2---:R-:W-:-:S03]  /*5f90*/  @!P0 IADD3 R6, PT, PT, R2, -UR12, RZ ;  /* 0x8000000c02068c10 */ /* 0x004fc6000fffe0ff */
[----:B------:R-:W-:Y:S01]  /*5fa0*/  STS.U16 [R18+0x18], R88 ;  /* 0x0000185812007388 */ /* 0x000fe20000000400 */
[----:B------:R-:W-:-:S03]  /*5fb0*/  MOV R2, UR12 ;  /* 0x0000000c00027c02 */ /* 0x000fc60008000f00 */
        /* <DEDUP_REMOVED lines=12> */
[----:B0-----:R-:W-:Y:S04]  /*6080*/  LDS.U16 R13, [R38+0x200] ;  /* 0x00020000260d7984 */ /* 0x001fe80000000400 */
        /* <DEDUP_REMOVED lines=9> */
[----:B--2---:R-:W-:-:S04]  /*6120*/  IADD3 R3, P0, P1, R63, UR6, R2 ;  /* 0x000000063f037c10 */ /* 0x004fc8000f91e002 */
[----:B------:R-:W-:Y:S02]  /*6130*/  IADD3.X R4, PT, PT, RZ, UR5, RZ, P0, P1 ;  /* 0x00000005ff047c10 */ /* 0x000fe400087e24ff */
[----:B-1----:R-:W-:-:S04]  /*6140*/  LEA R2, P3, R3, UR10, 0x1 ;  /* 0x0000000a03027c11 */ /* 0x002fc8000f8608ff */
[----:B------:R-:W-:Y:S01]  /*6150*/  LEA.HI.X R3, R3, UR11, R4, 0x1, P3 ;  /* 0x0000000b03037c11 */ /* 0x000fe200098f0c04 */
[----:B------:R-:W0:Y:S01]  /*6160*/  LDS R0, [UR9+0x1080] ;  /* 0x00108009ff007984 */ /* 0x000e220008000800 */
[----:B------:R-:W1:Y:S02]  /*6170*/  LDCU UR9, c[0x0][0x394] ;  /* 0x00007280ff0977ac */ /* 0x000e640008000800 */
[----:B-1----:R-:W-:Y:S01]  /*6180*/  UISETP.NE.AND UP0, UPT, UR4, UR9, UPT ;  /* 0x000000090400728c */ /* 0x002fe2000bf05270 */
[-C--:B0-----:R-:W-:Y:S02]  /*6190*/  ISETP.GE.AND P2, PT, R62, R0.reuse, PT ;  /* 0x000000003e00720c */ /* 0x081fe40003f46270 */
[-C--:B------:R-:W-:Y:S02]  /*61a0*/  ISETP.GE.AND P1, PT, R63, R0.reuse, PT ;  /* 0x000000003f00720c */ /* 0x080fe40003f26270 */
[-C--:B------:R-:W-:Y:S02]  /*61b0*/  ISETP.GE.AND P0, PT, R61, R0.reuse, PT ;  /* 0x000000003d00720c */ /* 0x080fe40003f06270 */
[----:B------:R-:W-:-:S02]  /*61c0*/  ISETP.GE.AND P4, PT, R60, R0, PT ;  /* 0x000000003c00720c */ /* 0x000fc40003f86270 */
        /* <DEDUP_REMOVED lines=30> */
.L_x_2705:
        /* <DEDUP_REMOVED lines=13> */
.L_x_5082:


//--------------------- .text._Z25selective_scan_fwd_kernelI32Selective_Scan_fwd_kernel_traitsILi128ELi16ELi1ELb0ELb1ELb0ELb1EN3c104HalfEfEEv13SSMParamsBase --------------------------
	.section	.text._Z25selective_scan_fwd_kernelI32Selective_Scan_fwd_kernel_traitsILi128ELi16ELi1ELb0ELb1ELb0ELb1EN3c104HalfEfEEv13SSMParamsBase,"ax",@progbits
	.align	128
        .global         _Z25selective_scan_fwd_kernelI32Selective_Scan_fwd_kernel_traitsILi128ELi16ELi1ELb0ELb1ELb0ELb1EN3c104HalfEfEEv13SSMParamsBase
        .type           _Z25selective_scan_fwd_kernelI32Selective_Scan_fwd_kernel_traitsILi128ELi16ELi1ELb0ELb1ELb0ELb1EN3c104HalfEfEEv13SSMParamsBase,@function
        .size           _Z25selective_scan_fwd_kernelI32Selective_Scan_fwd_kernel_traitsILi128ELi16ELi1ELb0ELb1ELb0ELb1EN3c104HalfEfEEv13SSMParamsBase,(.L_x_5083 - _Z25selective_scan_fwd_kernelI32Selective_Scan_fwd_kernel_traitsILi128ELi16ELi1ELb0ELb1ELb0ELb1EN3c104HalfEfEEv13SSMParamsBase)
        .other          _Z25selective_scan_fwd_kernelI32Selective_Scan_fwd_kernel_traitsILi128ELi16ELi1ELb0ELb1ELb0ELb1EN3c104HalfEfEEv13SSMParamsBase,@"STO_CUDA_ENTRY STV_DEFAULT"
_Z25selective_scan_fwd_kernelI32Selective_Scan_fwd_kernel_traitsILi128ELi16ELi1ELb0ELb1ELb0ELb1EN3c104HalfEfEEv13SSMParamsBase:
.text._Z25selective_scan_fwd_kernelI32Selective_Scan_fwd_kernel_traitsILi128ELi16ELi1ELb0ELb1ELb0ELb1EN3c104HalfEfEEv13SSMParamsBase:
[----:B------:R-:W-:Y:S01]  /*0000*/  LDC R1, c[0x0][0x37c] ;  /* 0x0000df00ff017b82 */ /* 0x000fe20000000800 */
[----:B------:R-:W0:Y:S07]  /*0010*/  LDCU UR33, c[0x0][0x398] ;  /* 0x00007300ff2177ac */ /* 0x000e2e0008000800 */
[----:B------:R-:W1:Y:S01]  /*0020*/  S2UR UR24, SR_CTAID.Y ;  /* 0x00000000001879c3 */ /* 0x000e620000002600 */
[----:B------:R-:W-:Y:S01]  /*0030*/  CS2R R66, SRZ ;  /* 0x0000000000427805 */ /* 0x000fe2000001ff00 */
[----:B------:R-:W2:Y:S01]  /*0040*/  LDCU.64 UR4, c[0x0][0x458] ;  /* 0x00008b00ff0477ac */ /* 0x000ea20008000a00 */
[----:B------:R-:W3:Y:S01]  /*0050*/  LDCU.64 UR6, c[0x0][0x470] ;  /* 0x00008e00ff0677ac */ /* 0x000ee20008000a00 */
[----:B------:R-:W4:Y:S04]  /*0060*/  LDCU.64 UR22, c[0x0][0x358] ;  /* 0x00006b00ff1677ac */ /* 0x000f280008000a00 */
[----:B------:R-:W4:Y:S01]  /*0070*/  S2UR UR25, SR_CTAID.X ;  /* 0x00000000001979c3 */ /* 0x000f220000002500 */
[----:B------:R-:W4:Y:S01]  /*0080*/  LDCU UR32, c[0x0][0x394] ;  /* 0x00007280ff2077ac */ /* 0x000f220008000800 */
[----:B0-----:R-:W-:Y:S01]  /*0090*/  MOV R0, UR33 ;  /* 0x0000002100007c02 */ /* 0x001fe20008000f00 */
[----:B------:R-:W0:Y:S03]  /*00a0*/  LDCU.128 UR16, c[0x0][0x3f0] ;  /* 0x00007e00ff1077ac */ /* 0x000e260008000c00 */
        /* <DEDUP_REMOVED lines=17> */
[----:B------:R-:W-:Y:S02]  /*01c0*/  IMAD.U32 R3, RZ, RZ, UR5 ;  /* 0x00000005ff037e24 */ /* 0x000fe4000f8e00ff */
[----:B--2---:R-:W-:-:S03]  /*01d0*/  VIADD R6, R0, 0xffffffe ;  /* 0x0ffffffe00067836 */ /* 0x004fc60000000000 */
[----:B----4-:R1:W5:Y:S01]  /*01e0*/  @P0 LDG.E R67, desc[UR22][R2.64] ;  /* 0x0000001602430981 */ /* 0x010362000c1e1900 */
[----:B------:R-:W-:Y:S01]  /*01f0*/  IMAD.U32 R5, RZ, RZ, UR7 ;  /* 0x00000007ff057e24 */ /* 0x000fe2000f8e00ff */
[----:B------:R2:W4:Y:S01]  /*0200*/  F2I.FTZ.U32.TRUNC.NTZ R7, R6 ;  /* 0x0000000600077305 */ /* 0x000522000021f000 */
[----:B------:R-:W-:-:S03]  /*0210*/  UISETP.GE.AND UP1, UPT, UR32, 0x1, UPT ;  /* 0x000000012000788c */ /* 0x000fc6000bf26270 */
[----:B------:R0:W5:Y:S01]  /*0220*/  @P1 LDG.E R66, desc[UR22][R4.64] ;  /* 0x0000001604421981 */ /* 0x000162000c1e1900 */
[----:B--2---:R-:W-:-:S05]  /*0230*/  HFMA2 R6, -RZ, RZ, 0, 0 ;  /* 0x00000000ff067431 */ /* 0x004fca00000001ff */
[----:B------:R-:W-:Y:S02]  /*0240*/  R2UR UR4, R6 ;  /* 0x00000000060472ca */ /* 0x000fe400000e0000 */
[----:B----4-:R-:W-:Y:S01]  /*0250*/  R2UR UR5, R7 ;  /* 0x00000000070572ca */ /* 0x010fe200000e0000 */
[----:B-1----:R-:W-:-:S04]  /*0260*/  IMAD.MOV R2, RZ, RZ, -R7 ;  /* 0x000000ffff027224 */ /* 0x002fc800078e0a07 */
[----:B------:R-:W-:Y:S01]  /*0270*/  IMAD R3, R2, R9, RZ ;  /* 0x0000000902037224 */ /* 0x000fe200078e02ff */
[----:B------:R-:W-:-:S07]  /*0280*/  IABS R2, UR24 ;  /* 0x0000001800027c13 */ /* 0x000fce0008000000 */
        /* <DEDUP_REMOVED lines=10> */
[----:B0-----:R-:W-:Y:S02]  /*0330*/  UIMAD.WIDE.U32 UR4, UR25, UR16, URZ ;  /* 0x00000010190472a5 */ /* 0x001fe4000f8e00ff */
[----:B---3--:R-:W-:Y:S02]  /*0340*/  UIMAD.WIDE.U32 UR6, UR25, UR28, URZ ;  /* 0x0000001c190672a5 */ /* 0x008fe4000f8e00ff */
[----:B------:R-:W-:-:S08]  /*0350*/  UIMAD UR5, UR25, UR17, UR5 ;  /* 0x00000011190572a4 */ /* 0x000fd0000f8e0205 */
[----:B------:R-:W-:Y:S01]  /*0360*/  @!P0 IMAD.IADD R0, R0, 0x1, -R9 ;  /* 0x0000000100008824 */ /* 0x000fe200078e0a09 */
[----:B------:R-:W-:Y:S01]  /*0370*/  PLOP3.LUT P0, PT, PT, PT, UP1, 0x80, 0x8 ;  /* 0x000000000008781c */ /* 0x000fe20003f0f018 */
[----:B------:R-:W-:-:S03]  /*0380*/  UIMAD UR7, UR25, UR29, UR7 ;  /* 0x0000001d190772a4 */ /* 0x000fc6000f8e0207 */
[----:B------:R-:W-:Y:S01]  /*0390*/  ISETP.GE.U32.AND P1, PT, R0, R9, PT ;  /* 0x000000090000720c */ /* 0x000fe20003f26070 */
[----:B------:R-:W-:Y:S02]  /*03a0*/  UIMAD.WIDE.U32 UR8, UR24, UR18, UR4 ;  /* 0x00000012180872a5 */ /* 0x000fe4000f8e0004 */
[----:B------:R-:W-:Y:S02]  /*03b0*/  UIMAD.WIDE.U32 UR10, UR24, UR30, UR6 ;  /* 0x0000001e180a72a5 */ /* 0x000fe4000f8e0006 */
[----:B------:R-:W-:Y:S02]  /*03c0*/  ULOP3.LUT UR12, UR24, UR33, URZ, 0x3c, !UPT ;  /* 0x00000021180c7292 */ /* 0x000fe4000f8e3cff */
[----:B------:R-:W-:Y:S02]  /*03d0*/  UIMAD UR16, UR24, UR19, UR9 ;  /* 0x00000013181072a4 */ /* 0x000fe4000f8e0209 */
[----:B------:R-:W-:Y:S02]  /*03e0*/  @!UP0 UIADD3 UR14, UPT, UPT, UR14, 0x1, URZ ;  /* 0x000000010e0e8890 */ /* 0x000fe4000fffe0ff */
[----:B------:R-:W-:Y:S01]  /*03f0*/  UIMAD UR15, UR24, UR31, UR11 ;  /* 0x0000001f180f72a4 */ /* 0x000fe2000f8e020b */
[----:B------:R-:W0:Y:S01]  /*0400*/  LDCU.64 UR18, c[0x0][0x3b0] ;  /* 0x00007600ff1277ac */ /* 0x000e220008000a00 */
[----:B------:R-:W1:Y:S01]  /*0410*/  LDCU.128 UR4, c[0x0][0x460] ;  /* 0x00008c00ff0477ac */ /* 0x000e620008000c00 */
[----:B------:R-:W-:Y:S01]  /*0420*/  UISETP.GE.AND UP1, UPT, UR12, URZ, UPT ;  /* 0x000000ff0c00728c */ /* 0x000fe2000bf26270 */
[----:B------:R-:W-:Y:S01]  /*0430*/  VOTEU.ANY UP0, P1 ;  /* 0x0000000000ff7886 */ /* 0x000fe20000800100 */
[----:B01----:R-:W-:Y:S09]  /*0440*/  @!P0 EXIT ;  /* 0x000000000000894d */ /* 0x003ff20003800000 */
[----:B------:R-:W0:Y:S01]  /*0450*/  S2R R65, SR_TID.X ;  /* 0x0000000000417919 */ /* 0x000e220000002100 */
[----:B------:R-:W-:Y:S02]  /*0460*/  @UP0 UIADD3 UR14, UPT, UPT, UR14, 0x1, URZ ;  /* 0x000000010e0e0890 */ /* 0x000fe4000fffe0ff */
[----:B------:R-:W-:Y:S01]  /*0470*/  UISETP.NE.AND UP0, UPT, UR33, URZ, UPT ;  /* 0x000000ff2100728c */ /* 0x000fe2000bf05270 */
[----:B------:R-:W1:Y:S01]  /*0480*/  LDCU UR28, c[0x0][0x384] ;  /* 0x00007080ff1c77ac */ /* 0x000e620008000800 */
[----:B------:R-:W2:Y:S01]  /*0490*/  LDCU.64 UR26, c[0x0][0x448] ;  /* 0x00008900ff1a77ac */ /* 0x000ea20008000a00 */
[----:B------:R-:W-:-:S08]  /*04a0*/  @!UP1 UIADD3 UR14, UPT, UPT, -UR14, URZ, URZ ;  /* 0x000000ff0e0e9290 */ /* 0x000fd0000fffe1ff */
[----:B------:R-:W-:Y:S02]  /*04b0*/  @!UP0 ULOP3.LUT UR14, URZ, UR33, URZ, 0x33, !UPT ;  /* 0x00000021ff0e8292 */ /* 0x000fe4000f8e33ff */
[----:B------:R-:W-:Y:S01]  /*04c0*/  UIMAD.WIDE.U32 UR12, UR25, UR18, URZ ;  /* 0x00000012190c72a5 */ /* 0x000fe2000f8e00ff */
[----:B------:R-:W3:Y:S01]  /*04d0*/  LDCU UR18, c[0x0][0x38c] ;  /* 0x00007180ff1277ac */ /* 0x000ee20008000800 */
[----:B------:R-:W-:Y:S02]  /*04e0*/  ULEA UR11, UP0, UR8, UR4, 0x1 ;  /* 0x00000004080b7291 */ /* 0x000fe4000f8008ff */
[----:B------:R-:W-:Y:S02]  /*04f0*/  USHF.R.S32.HI UR4, URZ, 0x1f, UR14 ;  /* 0x0000001fff047899 */ /* 0x000fe4000801140e */
[----:B------:R-:W-:Y:S02]  /*0500*/  ULEA UR9, UP1, UR10, UR6, 0x1 ;  /* 0x000000060a097291 */ /* 0x000fe4000f8208ff */
[----:B------:R-:W-:-:S02]  /*0510*/  UIMAD UR13, UR25, UR19, UR13 ;  /* 0x00000013190d72a4 */ /* 0x000fc4000f8e020d */
[----:B------:R-:W-:Y:S01]  /*0520*/  UIMAD UR6, UR4, UR20, URZ ;  /* 0x00000014040672a4 */ /* 0x000fe2000f8e02ff */
[----:B0-----:R-:W-:Y:S01]  /*0530*/  SHF.L.U32 R0, R65, 0x4, RZ ;  /* 0x0000000441007819 */ /* 0x001fe200000006ff */
[----:B------:R-:W-:Y:S02]  /*0540*/  ULEA.HI.X UR8, UR8, UR5, UR16, 0x1, UP0 ;  /* 0x0000000508087291 */ /* 0x000fe400080f0c10 */
[----:B------:R-:W-:Y:S01]  /*0550*/  UIMAD.WIDE.U32 UR4, UR14, UR20, UR12 ;  /* 0x000000140e0472a5 */ /* 0x000fe2000f8e000c */
[----:B------:R-:W-:Y:S01]  /*0560*/  LOP3.LUT R0, R0, 0x3e00, RZ, 0xc0, !PT ;  /* 0x00003e0000007812 */ /* 0x000fe200078ec0ff */
[----:B------:R-:W-:Y:S02]  /*0570*/  UIMAD UR17, UR14, UR21, UR6 ;  /* 0x000000150e1172a4 */ /* 0x000fe4000f8e0206 */
[----:B-1----:R-:W-:Y:S01]  /*0580*/  UIMAD UR6, UR25, UR28, UR24 ;  /* 0x0000001c190672a4 */ /* 0x002fe2000f8e0218 */
[----:B------:R-:W-:Y:S01]  /*0590*/  LOP3.LUT R64, R0, 0x1f, R65, 0xf8, !PT ;  /* 0x0000001f00407812 */ /* 0x000fe200078ef841 */
[----:B--2---:R-:W-:-:S02]  /*05a0*/  ULEA UR16, UP0, UR4, UR26, 0x1 ;  /* 0x0000001a04107291 */ /* 0x004fc4000f8008ff */
[----:B------:R-:W-:Y:S01]  /*05b0*/  UIADD3 UR17, UPT, UPT, UR5, UR17, URZ ;  /* 0x0000001105117290 */ /* 0x000fe2000fffe0ff */
[C---:B------:R-:W-:Y:S01]  /*05c0*/  LOP3.LUT R63, R64.reuse, 0x40, RZ, 0xfc, !PT ;  /* 0x00000040403f7812 */ /* 0x040fe200078efcff */
[----:B------:R-:W-:Y:S01]  /*05d0*/  UIMAD UR5, UR6, UR32, URZ ;  /* 0x00000020060572a4 */ /* 0x000fe2000f8e02ff */
[C---:B------:R-:W-:Y:S01]  /*05e0*/  LOP3.LUT R62, R64.reuse, 0x1a0, RZ, 0xfc, !PT ;  /* 0x000001a0403e7812 */ /* 0x040fe200078efcff */
[----:B------:R-:W-:Y:S01]  /*05f0*/  IMAD.SHL.U32 R61, R64, 0x2, RZ ;  /* 0x00000002403d7824 */ /* 0x000fe200078e00ff */
[----:B------:R-:W-:Y:S02]  /*0600*/  ULEA.HI.X UR17, UR4, UR27, UR17, 0x1, UP0 ;  /* 0x0000001b04117291 */ /* 0x000fe400080f0c11 */
[----:B------:R-:W-:Y:S02]  /*0610*/  ULEA.HI.X UR15, UR10, UR7, UR15, 0x1, UP1 ;  /* 0x000000070a0f7291 */ /* 0x000fe400088f0c0f */
[----:B---3--:R-:W-:Y:S01]  /*0620*/  UIMAD UR5, UR5, UR18, URZ ;  /* 0x00000012050572a4 */ /* 0x008fe2000f8e02ff */
[----:B------:R-:W-:Y:S01]  /*0630*/  UMOV UR12, UR11 ;  /* 0x0000000b000c7c82 */ /* 0x000fe20008000000 */
[----:B------:R-:W-:Y:S01]  /*0640*/  UMOV UR13, UR9 ;  /* 0x00000009000d7c82 */ /* 0x000fe20008000000 */
[----:B------:R-:W-:Y:S01]  /*0650*/  UMOV UR4, URZ ;  /* 0x000000ff00047c82 */ /* 0x000fe20008000000 */
[----:B------:R-:W-:-:S08]  /*0660*/  UMOV UR14, UR8 ;  /* 0x00000008000e7c82 */ /* 0x000fd00008000000 */
.L_x_2744:
[----:B------:R-:W0:Y:S01]  /*0670*/  LDCU UR18, c[0x0][0x388] ;  /* 0x00007100ff1277ac */ /* 0x000e220008000800 */
[----:B------:R-:W-:Y:S02]  /*0680*/  SHF.L.U32 R2, R65, 0x4, RZ ;  /* 0x0000000441027819 */ /* 0x000fe400000006ff */
[----:B------:R-:W-:Y:S01]  /*0690*/  IADD3 R4, P0, PT, R61, UR12, RZ ;  /* 0x0000000c3d047c10 */ /* 0x000fe2000ff1e0ff */
[----:B------:R-:W-:Y:S01]  /*06a0*/  USHF.L.U32 UR6, UR4, 0xb, URZ ;  /* 0x0000000b04067899 */ /* 0x000fe200080006ff */
[----:B------:R-:W-:Y:S02]  /*06b0*/  LOP3.LUT R20, R2, 0x3e00, RZ, 0xc0, !PT ;  /* 0x00003e0002147812 */ /* 0x000fe400078ec0ff */
[----:B------:R-:W-:Y:S01]  /*06c0*/  LOP3.LUT R18, R18, 0xfffffeff, RZ, 0xc0, !PT ;  /* 0xfffffeff12127812 */ /* 0x000fe200078ec0ff */
[----:B------:R-:W-:Y:S01]  /*06d0*/  IMAD.X R5, RZ, RZ, UR14, P0 ;  /* 0x0000000eff057e24 */ /* 0x000fe200080e06ff */
[----:B------:R-:W-:Y:S02]  /*06e0*/  PRMT R7, RZ, 0x7610, R7 ;  /* 0x00007610ff077816 */ /* 0x000fe40000000007 */
        /* <DEDUP_REMOVED lines=12> */
[----:B------:R-:W-:Y:S02]  /*07b0*/  SHF.L.U32 R61, R64, 0x1, RZ ;  /* 0x00000001403d7819 */ /* 0x000fe400000006ff */
[----:B------:R-:W-:Y:S02]  /*07c0*/  PRMT R6, RZ, 0x7610, R6 ;  /* 0x00007610ff067816 */ /* 0x000fe40000000006 */
[----:B------:R-:W-:-:S02]  /*07d0*/  IADD3 R2, P0, PT, R61, UR13, RZ ;  /* 0x0000000d3d027c10 */ /* 0x000fc4000ff1e0ff */
[----:B------:R-:W-:Y:S02]  /*07e0*/  PRMT R12, RZ, 0x7610, R12 ;  /* 0x00007610ff0c7816 */ /* 0x000fe4000000000c */
[----:B------:R-:W-:Y:S01]  /*07f0*/  @P1 LOP3.LUT R18, R18, 0x100, RZ, 0xfc, !PT ;  /* 0x0000010012121812 */ /* 0x000fe200078efcff */
[----:B------:R-:W-:Y:S01]  /*0800*/  IMAD.X R3, RZ, RZ, UR15, P0 ;  /* 0x0000000fff037e24 */ /* 0x000fe200080e06ff */
[----:B------:R-:W-:Y:S02]  /*0810*/  LOP3.LUT R55, R64, 0xe0, RZ, 0xfc, !PT ;  /* 0x000000e040377812 */ /* 0x000fe400078efcff */
[----:B------:R-:W-:Y:S02]  /*0820*/  LOP3.LUT P0, RZ, R18, 0x100, RZ, 0xc0, !PT ;  /* 0x0000010012ff7812 */ /* 0x000fe4000780c0ff */
[C---:B------:R-:W-:Y:S02]  /*0830*/  LOP3.LUT R54, R64.reuse, 0x100, RZ, 0xfc, !PT ;  /* 0x0000010040367812 */ /* 0x040fe400078efcff */
[----:B------:R-:W-:-:S02]  /*0840*/  LOP3.LUT R56, R64, 0xc0, RZ, 0xfc, !PT ;  /* 0x000000c040387812 */ /* 0x000fc400078efcff */
[C---:B------:R-:W-:Y:S02]  /*0850*/  LOP3.LUT R60, R64.reuse, 0x20, RZ, 0xfc, !PT ;  /* 0x00000020403c7812 */ /* 0x040fe400078efcff */
[C---:B------:R-:W-:Y:S02]  /*0860*/  LOP3.LUT R57, R64.reuse, 0xa0, RZ, 0xfc, !PT ;  /* 0x000000a040397812 */ /* 0x040fe400078efcff */
[----:B------:R-:W-:Y:S01]  /*0870*/  LOP3.LUT R58, R64, 0x80, RZ, 0xfc, !PT ;  /* 0x00000080403a7812 */ /* 0x000fe200078efcff */
[----:B------:R-:W2:Y:S01]  /*0880*/  @!P6 LDG.E.U16 R9, desc[UR22][R4.64+0x80] ;  /* 0x000080160409e981 */ /* 0x000ea2000c1e1500 */
[----:B------:R-:W-:Y:S02]  /*0890*/  ISETP.GE.AND P1, PT, R56, UR18, PT ;  /* 0x0000001238007c0c */ /* 0x000fe4000bf26270 */
[----:B------:R-:W-:Y:S01]  /*08a0*/  LOP3.LUT R59, R64, 0x60, RZ, 0xfc, !PT ;  /* 0x00000060403b7812 */ /* 0x000fe200078efcff */
[----:B------:R-:W3:Y:S01]  /*08b0*/  @!P0 LDG.E.U16 R7, desc[UR22][R4.64] ;  /* 0x0000001604078981 */ /* 0x000ee2000c1e1500 */
[----:B------:R-:W-:-:S02]  /*08c0*/  ISETP.GE.AND P0, PT, R55, UR18, PT ;  /* 0x0000001237007c0c */ /* 0x000fc4000bf06270 */
[----:B------:R-:W-:Y:S02]  /*08d0*/  ISETP.GE.AND P5, PT, R60, UR18, PT ;  /* 0x000000123c007c0c */ /* 0x000fe4000bfa6270 */
[----:B------:R-:W-:Y:S02]  /*08e0*/  ISETP.GE.AND P2, PT, R57, UR18, PT ;  /* 0x0000001239007c0c */ /* 0x000fe4000bf46270 */
[----:B------:R-:W-:Y:S02]  /*08f0*/  ISETP.GE.AND P3, PT, R58, UR18, PT ;  /* 0x000000123a007c0c */ /* 0x000fe4000bf66270 */
[----:B------:R-:W-:Y:S01]  /*0900*/  ISETP.GE.AND P4, PT, R59, UR18, PT ;  /* 0x000000123b007c0c */ /* 0x000fe2000bf86270 */
[----:B------:R-:W4:Y:S01]  /*0910*/  @!P1 LDG.E.U16 R13, desc[UR22][R4.64+0x180] ;  /* 0x00018016040d9981 */ /* 0x000f22000c1e1500 */
[----:B------:R-:W-:Y:S02]  /*0920*/  PRMT R17, RZ, 0x7610, R17 ;  /* 0x00007610ff117816 */ /* 0x000fe40000000011 */
[----:B------:R-:W-:Y:S01]  /*0930*/  PRMT R14, RZ, 0x7610, R14 ;  /* 0x00007610ff0e7816 */ /* 0x000fe2000000000e */
[----:B------:R-:W4:Y:S01]  /*0940*/  @!P0 LDG.E.U16 R10, desc[UR22][R4.64+0x1c0] ;  /* 0x0001c016040a8981 */ /* 0x000f22000c1e1500 */
[----:B------:R-:W-:-:S02]  /*0950*/  ISETP.GE.AND P0, PT, R54, UR18, PT ;  /* 0x0000001236007c0c */ /* 0x000fc4000bf06270 */
[C---:B------:R-:W-:Y:S01]  /*0960*/  LOP3.LUT R53, R64.reuse, 0x120, RZ, 0xfc, !PT ;  /* 0x0000012040357812 */ /* 0x040fe200078efcff */
[----:B------:R-:W2:Y:S01]  /*0970*/  @!P5 LDG.E.U16 R0, desc[UR22][R4.64+0x40] ;  /* 0x000040160400d981 */ /* 0x000ea2000c1e1500 */
[C---:B------:R-:W-:Y:S02]  /*0980*/  LOP3.LUT R52, R64.reuse, 0x140, RZ, 0xfc, !PT ;  /* 0x0000014040347812 */ /* 0x040fe400078efcff */
[C---:B------:R-:W-:Y:S01]  /*0990*/  LOP3.LUT R51, R64.reuse, 0x160, RZ, 0xfc, !PT ;  /* 0x0000016040337812 */ /* 0x040fe200078efcff */
[----:B------:R-:W4:Y:S01]  /*09a0*/  @!P2 LDG.E.U16 R8, desc[UR22][R4.64+0x140] ;  /* 0x000140160408a981 */ /* 0x000f22000c1e1500 */
[----:B------:R-:W-:Y:S02]  /*09b0*/  LOP3.LUT R50, R64, 0x180, RZ, 0xfc, !PT ;  /* 0x0000018040327812 */ /* 0x000fe400078efcff */
[----:B------:R-:W-:Y:S01]  /*09c0*/  ISETP.GE.AND P1, PT, R52, UR18, PT ;  /* 0x0000001234007c0c */ /* 0x000fe2000bf26270 */
[----:B------:R-:W4:Y:S01]  /*09d0*/  @!P3 LDG.E.U16 R11, desc[UR22][R4.64+0x100] ;  /* 0x00010016040bb981 */ /* 0x000f22000c1e1500 */
[----:B------:R-:W-:-:S02]  /*09e0*/  ISETP.GE.AND P2, PT, R51, UR18, PT ;  /* 0x0000001233007c0c */ /* 0x000fc4000bf46270 */
[----:B------:R-:W-:Y:S01]  /*09f0*/  PRMT R19, RZ, 0x7610, R19 ;  /* 0x00007610ff137816 */ /* 0x000fe20000000013 */
[----:B------:R-:W4:Y:S01]  /*0a00*/  @!P0 LDG.E.U16 R15, desc[UR22][R4.64+0x200] ;  /* 0x00020016040f8981 */ /* 0x000f22000c1e1500 */
[----:B------:R-:W-:Y:S02]  /*0a10*/  ISETP.GE.AND P0, PT, R53, UR18, PT ;  /* 0x0000001235007c0c */ /* 0x000fe4000bf06270 */
[----:B------:R-:W-:Y:S01]  /*0a20*/  ISETP.GE.AND P3, PT, R50, UR18, PT ;  /* 0x0000001232007c0c */ /* 0x000fe2000bf66270 */
[----:B------:R-:W4:Y:S01]  /*0a30*/  @!P4 LDG.E.U16 R6, desc[UR22][R4.64+0xc0] ;  /* 0x0000c0160406c981 */ /* 0x000f22000c1e1500 */
[----:B------:R-:W-:Y:S02]  /*0a40*/  LOP3.LUT R49, R64, 0x1c0, RZ, 0xfc, !PT ;  /* 0x000001c040317812 */ /* 0x000fe400078efcff */
[----:B------:R-:W-:Y:S01]  /*0a50*/  ISETP.GE.AND P4, PT, R62, UR18, PT ;  /* 0x000000123e007c0c */ /* 0x000fe2000bf86270 */
[----:B------:R-:W4:Y:S01]  /*0a60*/  @!P1 LDG.E.U16 R17, desc[UR22][R4.64+0x280] ;  /* 0x0002801604119981 */ /* 0x000f22000c1e1500 */
[----:B------:R-:W-:-:S02]  /*0a70*/  LOP3.LUT R48, R64, 0x1e0, RZ, 0xfc, !PT ;  /* 0x000001e040307812 */ /* 0x000fc400078efcff */
[----:B------:R-:W-:Y:S01]  /*0a80*/  ISETP.GE.AND P5, PT, R49, UR18, PT ;  /* 0x0000001231007c0c */ /* 0x000fe2000bfa6270 */
[----:B------:R-:W4:Y:S01]  /*0a90*/  @!P2 LDG.E.U16 R14, desc[UR22][R4.64+0x2c0] ;  /* 0x0002c016040ea981 */ /* 0x000f22000c1e1500 */
[----:B------:R-:W-:Y:S02]  /*0aa0*/  ISETP.GE.AND P6, PT, R48, UR18, PT ;  /* 0x0000001230007c0c */ /* 0x000fe4000bfc6270 */
[----:B------:R-:W-:Y:S01]  /*0ab0*/  PRMT R16, RZ, 0x7610, R16 ;  /* 0x00007610ff107816 */ /* 0x000fe20000000010 */
[----:B------:R-:W4:Y:S01]  /*0ac0*/  @!P0 LDG.E.U16 R12, desc[UR22][R4.64+0x240] ;  /* 0x00024016040c8981 */ /* 0x000f22000c1e1500 */
[----:B------:R-:W-:-:S03]  /*0ad0*/  P2R R78, PR, RZ, 0x1 ;  /* 0x00000001ff4e7803 */ /* 0x000fc60000000000 */
[----:B------:R-:W4:Y:S01]  /*0ae0*/  @!P3 LDG.E.U16 R19, desc[UR22][R4.64+0x300] ;  /* 0x000300160413b981 */ /* 0x000f22000c1e1500 */
[----:B------:R-:W-:Y:S02]  /*0af0*/  LOP3.LUT P0, RZ, R18, 0x100, RZ, 0xc0, !PT ;  /* 0x0000010012ff7812 */ /* 0x000fe4000780c0ff */
[----:B------:R-:W-:Y:S01]  /*0b00*/  PRMT R21, RZ, 0x7610, R21 ;  /* 0x00007610ff157816 */ /* 0x000fe20000000015 */
[----:B------:R-:W4:Y:S01]  /*0b10*/  @!P4 LDG.E.U16 R16, desc[UR22][R4.64+0x340] ;  /* 0x000340160410c981 */ /* 0x000f22000c1e1500 */
[----:B------:R-:W-:-:S04]  /*0b20*/  PRMT R18, RZ, 0x7610, R18 ;  /* 0x00007610ff127816 */ /* 0x000fc80000000012 */
[----:B------:R-:W4:Y:S04]  /*0b30*/  @!P5 LDG.E.U16 R21, desc[UR22][R4.64+0x380] ;  /* 0x000380160415d981 */ /* 0x000f28000c1e1500 */
[----:B------:R0:W4:Y:S01]  /*0b40*/  @!P6 LDG.E.U16 R18, desc[UR22][R4.64+0x3c0] ;  /* 0x0003c0160412e981 */ /* 0x000122000c1e1500 */
        /* <DEDUP_REMOVED lines=25> */
[----:B------:R-:W-:Y:S02]  /*0ce0*/  LEA R41, R5, UR19, 0x1 ;  /* 0x0000001305297c11 */ /* 0x000fe4000f8e08ff */
[----:B------:R-:W-:Y:S02]  /*0cf0*/  LEA.HI.SX32 R23, R23, R20, 0x1b ;  /* 0x0000001417177211 */ /* 0x000fe400078fdaff */
[----:B------:R-:W-:-:S02]  /*0d00*/  IADD3 R5, PT, PT, R20, 0x140, RZ ;  /* 0x0000014014057810 */ /* 0x000fc40007ffe0ff */
[-C--:B------:R-:W-:Y:S02]  /*0d10*/  LEA.HI.SX32 R25, R25, R20.reuse, 0x1b ;  /* 0x0000001419197211 */ /* 0x080fe400078fdaff */
[-C--:B------:R-:W-:Y:S02]  /*0d20*/  LEA.HI.SX32 R27, R27, R20.reuse, 0x1b ;  /* 0x000000141b1b7211 */ /* 0x080fe400078fdaff */
[-C--:B------:R-:W-:Y:S02]  /*0d30*/  LEA.HI.SX32 R29, R29, R20.reuse, 0x1b ;  /* 0x000000141d1d7211 */ /* 0x080fe400078fdaff */
[----:B------:R-:W-:Y:S02]  /*0d40*/  LEA R40, R23, UR19, 0x1 ;  /* 0x0000001317287c11 */ /* 0x000fe4000f8e08ff */
[----:B------:R-:W-:Y:S02]  /*0d50*/  LEA.HI.SX32 R5, R5, R20, 0x1b ;  /* 0x0000001405057211 */ /* 0x000fe400078fdaff */
[----:B------:R-:W-:Y:S01]  /*0d60*/  LEA R39, R25, UR19, 0x1 ;  /* 0x0000001319277c11 */ /* 0x000fe2000f8e08ff */
[----:B------:R-:W-:Y:S01]  /*0d70*/  VIADD R25, R20, 0x1e0 ;  /* 0x000001e014197836 */ /* 0x000fe20000000000 */
        /* <DEDUP_REMOVED lines=15> */
[----:B0-----:R-:W-:Y:S02]  /*0e70*/  VIADD R7, R20, 0x160 ;  /* 0x0000016014077836 */ /* 0x001fe40000000000 */
[----:B--2---:R-:W-:Y:S04]  /*0e80*/  STS.U16 [R45+0x40], R0 ;  /* 0x000040002d007388 */ /* 0x004fe80000000400 */
[----:B------:R0:W-:Y:S01]  /*0e90*/  STS.U16 [R44+0x80], R9 ;  /* 0x000080092c007388 */ /* 0x0001e20000000400 */
[----:B------:R-:W-:-:S02]  /*0ea0*/  LEA.HI.SX32 R7, R7, R20, 0x1b ;  /* 0x0000001407077211 */ /* 0x000fc400078fdaff */
[----:B0-----:R-:W-:Y:S01]  /*0eb0*/  IADD3 R9, PT, PT, R20, 0x180, RZ ;  /* 0x0000018014097810 */ /* 0x001fe20007ffe0ff */
[----:B----4-:R-:W-:Y:S03]  /*0ec0*/  STS.U16 [R43+0xc0], R6 ;  /* 0x0000c0062b007388 */ /* 0x010fe60000000400 */
[----:B------:R-:W-:Y:S01]  /*0ed0*/  LEA.HI.SX32 R9, R9, R20, 0x1b ;  /* 0x0000001409097211 */ /* 0x000fe200078fdaff */
[----:B------:R0:W-:Y:S01]  /*0ee0*/  STS.U16 [R42+0x100], R11 ;  /* 0x0001000b2a007388 */ /* 0x0001e20000000400 */
[----:B------:R-:W-:-:S03]  /*0ef0*/  LEA R35, R7, UR19, 0x1 ;  /* 0x0000001307237c11 */ /* 0x000fc6000f8e08ff */
[----:B------:R-:W-:Y:S01]  /*0f00*/  STS.U16 [R41+0x140], R8 ;  /* 0x0001400829007388 */ /* 0x000fe20000000400 */
[----:B------:R-:W-:Y:S01]  /*0f10*/  LEA R34, R9, UR19, 0x1 ;  /* 0x0000001309227c11 */ /* 0x000fe2000f8e08ff */
[----:B0-----:R-:W-:Y:S02]  /*0f20*/  VIADD R11, R20, 0x1a0 ;  /* 0x000001a0140b7836 */ /* 0x001fe40000000000 */
[----:B------:R-:W-:Y:S04]  /*0f30*/  STS.U16 [R40+0x180], R13 ;  /* 0x0001800d28007388 */ /* 0x000fe80000000400 */
[----:B------:R-:W-:Y:S01]  /*0f40*/  STS.U16 [R39+0x1c0], R10 ;  /* 0x0001c00a27007388 */ /* 0x000fe20000000400 */
[----:B------:R-:W-:Y:S01]  /*0f50*/  LEA.HI.SX32 R11, R11, R20, 0x1b ;  /* 0x000000140b0b7211 */ /* 0x000fe200078fdaff */
[----:B------:R-:W-:-:S02]  /*0f60*/  IMAD R20, R47, 0xf, R20 ;  /* 0x0000000f2f147824 */ /* 0x000fc400078e0214 */
[----:B------:R0:W-:Y:S04]  /*0f70*/  STS.U16 [R38+0x200], R15 ;  /* 0x0002000f26007388 */ /* 0x0001e80000000400 */
[----:B------:R-:W-:Y:S01]  /*0f80*/  STS.U16 [R37+0x240], R12 ;  /* 0x0002400c25007388 */ /* 0x000fe20000000400 */
[----:B------:R-:W-:-:S03]  /*0f90*/  LEA R33, R11, UR19, 0x1 ;  /* 0x000000130b217c11 */ /* 0x000fc6000f8e08ff */
[----:B------:R1:W-:Y:S01]  /*0fa0*/  STS.U16 [R36+0x280], R17 ;  /* 0x0002801124007388 */ /* 0x0003e20000000400 */
[----:B------:R-:W-:-:S03]  /*0fb0*/  VIADD R7, R20, 0x2 ;  /* 0x0000000214077836 */ /* 0x000fc60000000000 */
[----:B------:R-:W-:Y:S01]  /*0fc0*/  STS.U16 [R35+0x2c0], R14 ;  /* 0x0002c00e23007388 */ /* 0x000fe20000000400 */
[C---:B------:R-:W-:Y:S01]  /*0fd0*/  VIADD R11, R20.reuse, 0x4 ;  /* 0x00000004140b7836 */ /* 0x040fe20000000000 */
[C---:B------:R-:W-:Y:S02]  /*0fe0*/  IADD3 R29, PT, PT, R20.reuse, 0x9, RZ ;  /* 0x00000009141d7810 */ /* 0x040fe40007ffe0ff */
[----:B------:R2:W-:Y:S01]  /*0ff0*/  STS.U16 [R34+0x300], R19 ;  /* 0x0003001322007388 */ /* 0x0005e20000000400 */
[C---:B0-----:R-:W-:Y:S02]  /*1000*/  VIADD R15, R20.reuse, 0x6 ;  /* 0x00000006140f7836 */ /* 0x041fe40000000000 */
[C---:B-1----:R-:W-:Y:S01]  /*1010*/  VIADD R17, R20.reuse, 0x8 ;  /* 0x0000000814117836 */ /* 0x042fe20000000000 */
[C---:B------:R-:W-:Y:S01]  /*1020*/  IADD3 R5, PT, PT, R20.reuse, 0x1, RZ ;  /* 0x0000000114057810 */ /* 0x040fe20007ffe0ff */
[C---:B------:R-:W-:Y:S01]  /*1030*/  VIADD R73, R20.reuse, 0xc ;  /* 0x0000000c14497836 */ /* 0x040fe20000000000 */
[C---:B------:R-:W-:Y:S01]  /*1040*/  IADD3 R9, PT, PT, R20.reuse, 0x3, RZ ;  /* 0x0000000314097810 */ /* 0x040fe20007ffe0ff */
[C---:B------:R-:W-:Y:S01]  /*1050*/  VIADD R77, R20.reuse, 0xe ;  /* 0x0000000e144d7836 */ /* 0x040fe20000000000 */
[C---:B------:R-:W-:Y:S01]  /*1060*/  IADD3 R13, PT, PT, R20.reuse, 0x5, RZ ;  /* 0x00000005140d7810 */ /* 0x040fe20007ffe0ff */
[C---:B--2---:R-:W-:Y:S01]  /*1070*/  VIADD R19, R20.reuse, 0xa ;  /* 0x0000000a14137836 */ /* 0x044fe20000000000 */
[----:B------:R-:W-:-:S02]  /*1080*/  IADD3 R27, PT, PT, R20, 0x7, RZ ;  /* 0x00000007141b7810 */ /* 0x000fc40007ffe0ff */
[C---:B------:R-:W-:Y:S02]  /*1090*/  IADD3 R71, PT, PT, R20.reuse, 0xb, RZ ;  /* 0x0000000b14477810 */ /* 0x040fe40007ffe0ff */
[C---:B------:R-:W-:Y:S02]  /*10a0*/  IADD3 R75, PT, PT, R20.reuse, 0xd, RZ ;  /* 0x0000000d144b7810 */ /* 0x040fe40007ffe0ff */
[----:B------:R-:W-:Y:S01]  /*10b0*/  IADD3 R79, PT, PT, R20, 0xf, RZ ;  /* 0x0000000f144f7810 */ /* 0x000fe20007ffe0ff */
[----:B------:R0:W-:Y:S01]  /*10c0*/  STS.U16 [R33+0x340], R16 ;  /* 0x0003401021007388 */ /* 0x0001e20000000400 */
        /* <DEDUP_REMOVED lines=13> */
[-C--:B0-----:R-:W-:Y:S02]  /*11a0*/  LEA.HI.SX32 R16, R77, R20.reuse, 0x1b ;  /* 0x000000144d107211 */ /* 0x081fe400078fdaff */
[----:B------:R-:W-:-:S02]  /*11b0*/  LEA.HI.SX32 R79, R79, R20, 0x1b ;  /* 0x000000144f4f7211 */ /* 0x000fc400078fdaff */
[----:B------:R-:W-:Y:S01]  /*11c0*/  LEA.HI.SX32 R30, R20, R20, 0x1b ;  /* 0x00000014141e7211 */ /* 0x000fe200078fdaff */
[----:B------:R0:W-:Y:S01]  /*11d0*/  STS.U16 [R32+0x380], R21 ;  /* 0x0003801520007388 */ /* 0x0001e20000000400 */
[----:B------:R-:W-:Y:S02]  /*11e0*/  LEA R22, R17, UR19, 0x1 ;  /* 0x0000001311167c11 */ /* 0x000fe4000f8e08ff */
[----:B------:R-:W-:Y:S01]  /*11f0*/  LEA R20, R19, UR19, 0x1 ;  /* 0x0000001313147c11 */ /* 0x000fe2000f8e08ff */
[----:B------:R1:W-:Y:S01]  /*1200*/  STS.U16 [R31+0x3c0], R18 ;  /* 0x0003c0121f007388 */ /* 0x0003e20000000400 */
[----:B------:R-:W-:Y:S01]  /*1210*/  LEA R30, R30, UR19, 0x1 ;  /* 0x000000131e1e7c11 */ /* 0x000fe2000f8e08ff */
[----:B------:R-:W-:Y:S01]  /*1220*/  NOP ;  /* 0x0000000000007918 */ /* 0x000fe20000000000 */
[----:B0-----:R-:W-:-:S03]  /*1230*/  LEA R21, R0, UR19, 0x1 ;  /* 0x0000001300157c11 */ /* 0x001fc6000f8e08ff */
[----:B------:R-:W-:Y:S01]  /*1240*/  LDS.U16 R88, [R30] ;  /* 0x000000001e587984 */ /* 0x000fe20000000400 */
[----:B------:R-:W-:Y:S02]  /*1250*/  LEA R29, R5, UR19, 0x1 ;  /* 0x00000013051d7c11 */ /* 0x000fe4000f8e08ff */
[----:B------:R-:W-:Y:S01]  /*1260*/  LEA R28, R7, UR19, 0x1 ;  /* 0x00000013071c7c11 */ /* 0x000fe2000f8e08ff */
[----:B------:R-:W-:Y:S01]  /*1270*/  LDS.U16 R10, [R21+0x12] ;  /* 0x00001200150a7984 */ /* 0x000fe20000000400 */
[----:B------:R-:W-:Y:S02]  /*1280*/  LEA R27, R9, UR19, 0x1 ;  /* 0x00000013091b7c11 */ /* 0x000fe4000f8e08ff */
[----:B------:R-:W-:Y:S01]  /*1290*/  LEA R26, R11, UR19, 0x1 ;  /* 0x000000130b1a7c11 */ /* 0x000fe2000f8e08ff */
[----:B------:R-:W-:Y:S01]  /*12a0*/  LDS.U16 R85, [R29+0x2] ;  /* 0x000002001d557984 */ /* 0x000fe20000000400 */
[----:B------:R-:W-:Y:S02]  /*12b0*/  LEA R25, R13, UR19, 0x1 ;  /* 0x000000130d197c11 */ /* 0x000fe4000f8e08ff */
[----:B------:R-:W-:Y:S01]  /*12c0*/  LEA R24, R15, UR19, 0x1 ;  /* 0x000000130f187c11 */ /* 0x000fe2000f8e08ff */
[----:B------:R-:W-:Y:S01]  /*12d0*/  LDS.U16 R87, [R28+0x4] ;  /* 0x000004001c577984 */ /* 0x000fe20000000400 */
[----:B------:R-:W-:-:S02]  /*12e0*/  LEA R23, R23, UR19, 0x1 ;  /* 0x0000001317177c11 */ /* 0x000fc4000f8e08ff */
[----:B------:R-:W-:Y:S01]  /*12f0*/  LEA R19, R71, UR19, 0x1 ;  /* 0x0000001347137c11 */ /* 0x000fe2000f8e08ff */
[----:B------:R-:W-:Y:S01]  /*1300*/  LDS.U16 R86, [R27+0x6] ;  /* 0x000006001b567984 */ /* 0x000fe20000000400 */
[----:B-1----:R-:W-:Y:S02]  /*1310*/  LEA R18, R73, UR19, 0x1 ;  /* 0x0000001349127c11 */ /* 0x002fe4000f8e08ff */
        /* <DEDUP_REMOVED lines=35> */
[----:B------:R-:W-:-:S09]  /*1550*/  ISETP.NE.AND P1, PT, R80, RZ, PT ;  /* 0x000000ff5000720c */ /* 0x000fd20003f25270 */
        /* <DEDUP_REMOVED lines=104> */
.L_x_2707:
[----:B------:R-:W-:Y:S05]  /*1be0*/  BSYNC.RECONVERGENT B0 ;  /* 0x0000000000007941 */ /* 0x000fea0003800200 */
.L_x_2706:
[----:B------:R-:W-:Y:S01]  /*1bf0*/  HADD2.F32 R77, -RZ, R77.H0_H0 ;  /* 0x2000004dff4d7230 */ /* 0x000fe20000004100 */
[----:B------:R-:W-:Y:S01]  /*1c00*/  BSSY.RECONVERGENT B0, `(.L_x_2708) ;  /* 0x0000022000007945 */ /* 0x000fe20003800200 */
[----:B------:R-:W-:-:S03]  /*1c10*/  FSETP.GTU.FTZ.AND P0, PT, R76, 20, PT ;  /* 0x41a000004c00780b */ /* 0x000fc60003f1c000 */
[----:B------:R-:W-:Y:S01]  /*1c20*/  FADD.FTZ R77, R77, R66 ;  /* 0x000000424d4d7221 */ /* 0x000fe20000010000 */
        /* <DEDUP_REMOVED lines=31> */
.L_x_2709:
[----:B------:R-:W-:Y:S05]  /*1e20*/  BSYNC.RECONVERGENT B0 ;  /* 0x0000000000007941 */ /* 0x000fea0003800200 */
.L_x_2708:
        /* <DEDUP_REMOVED lines=37> */
.L_x_2711:
[----:B------:R-:W-:Y:S05]  /*2080*/  BSYNC.RECONVERGENT B0 ;  /* 0x0000000000007941 */ /* 0x000fea0003800200 */
.L_x_2710:
        /* <DEDUP_REMOVED lines=35> */
.L_x_2713:
[----:B------:R-:W-:Y:S05]  /*22c0*/  BSYNC.RECONVERGENT B0 ;  /* 0x0000000000007941 */ /* 0x000fea0003800200 */
.L_x_2712:
        /* <DEDUP_REMOVED lines=37> */
.L_x_2715:
[----:B------:R-:W-:Y:S05]  /*2520*/  BSYNC.RECONVERGENT B0 ;  /* 0x0000000000007941 */ /* 0x000fea0003800200 */
.L_x_2714:
        /* <DEDUP_REMOVED lines=35> */
.L_x_2717:
[----:B------:R-:W-:Y:S05]  /*2760*/  BSYNC.RECONVERGENT B0 ;  /* 0x0000000000007941 */ /* 0x000fea0003800200 */
.L_x_2716:
        /* <DEDUP_REMOVED lines=37> */
.L_x_2719:
[----:B------:R-:W-:Y:S05]  /*29c0*/  BSYNC.RECONVERGENT B0 ;  /* 0x0000000000007941 */ /* 0x000fea0003800200 */
.L_x_2718:
        /* <DEDUP_REMOVED lines=35> */
.L_x_2721:
[----:B------:R-:W-:Y:S05]  /*2c00*/  BSYNC.RECONVERGENT B0 ;  /* 0x0000000000007941 */ /* 0x000fea0003800200 */
.L_x_2720:
[----:B------:R-:W-:Y:S01]  /*2c10*/  ISETP.EQ.OR P4, PT, RZ, UR6, P4 ;  /* 0x00000006ff007c0c */ /* 0x000fe2000a782670 */
[----:B------:R-:W-:Y:S01]  /*2c20*/  HADD2.F32 R3, -RZ, R3.H0_H0 ;  /* 0x20000003ff037230 */ /* 0x000fe20000004100 */
[----:B------:R-:W-:Y:S01]  /*2c30*/  BSSY.RECONVERGENT B0, `(.L_x_2722) ;  /* 0x0000026000007945 */ /* 0x000fe20003800200 */
[----:B------:R-:W-:Y:S01]  /*2c40*/  HADD2.F32 R104, -RZ, R85.H0_H0 ;  /* 0x20000055ff687230 */ /* 0x000fe20000004100 */
[----:B------:R-:W-:Y:S01]  /*2c50*/  FSETP.GTU.FTZ.AND P1, PT, R83, 20, PT ;  /* 0x41a000005300780b */ /* 0x000fe20003f3c000 */
[----:B------:R-:W-:Y:S01]  /*2c60*/  HADD2.F32 R103, -RZ, R88.H0_H0 ;  /* 0x20000058ff677230 */ /* 0x000fe20000004100 */
[----:B------:R-:W-:Y:S01]  /*2c70*/  ISETP.EQ.OR P5, PT, RZ, UR6, P5 ;  /* 0x00000006ff007c0c */ /* 0x000fe2000afa2670 */
[----:B------:R-:W-:Y:S01]  /*2c80*/  FADD.FTZ R85, R3, R66 ;  /* 0x0000004203557221 */ /* 0x000fe20000010000 */
[----:B------:R-:W-:-:S05]  /*2c90*/  PRMT R84, RZ, 0x7610, R84 ;  /* 0x00007610ff547816 */ /* 0x000fca0000000054 */
        /* <DEDUP_REMOVED lines=31> */
.L_x_2723:
[----:B------:R-:W-:Y:S05]  /*2e90*/  BSYNC.RECONVERGENT B0 ;  /* 0x0000000000007941 */ /* 0x000fea0003800200 */
.L_x_2722:
        /* <DEDUP_REMOVED lines=39> */
.L_x_2725:
[----:B------:R-:W-:Y:S05]  /*3110*/  BSYNC.RECONVERGENT B0 ;  /* 0x0000000000007941 */ /* 0x000fea0003800200 */
.L_x_2724:
        /* <DEDUP_REMOVED lines=45> */
.L_x_2727:
[----:B------:R-:W-:Y:S05]  /*33f0*/  BSYNC.RECONVERGENT B0 ;  /* 0x0000000000007941 */ /* 0x000fea0003800200 */
.L_x_2726:
        /* <DEDUP_REMOVED lines=32> */
.L_x_2729:
[----:B------:R-:W-:Y:S05]  /*3600*/  BSYNC.RECONVERGENT B0 ;  /* 0x0000000000007941 */ /* 0x000fea0003800200 */
.L_x_2728:
        /* <DEDUP_REMOVED lines=32> */
.L_x_2731:
[----:B------:R-:W-:Y:S05]  /*3810*/  BSYNC.RECONVERGENT B0 ;  /* 0x0000000000007941 */ /* 0x000fea0003800200 */
.L_x_2730:
        /* <DEDUP_REMOVED lines=32> */
.L_x_2733:
[----:B------:R-:W-:Y:S05]  /*3a20*/  BSYNC.RECONVERGENT B0 ;  /* 0x0000000000007941 */ /* 0x000fea0003800200 */
.L_x_2732:
        /* <DEDUP_REMOVED lines=32> */
.L_x_2735:
[----:B------:R-:W-:Y:S05]  /*3c30*/  BSYNC.RECONVERGENT B0 ;  /* 0x0000000000007941 */ /* 0x000fea0003800200 */
.L_x_2734:
        /* <DEDUP_REMOVED lines=32> */
.L_x_2737:
[----:B------:R-:W-:Y:S05]  /*3e40*/  BSYNC.RECONVERGENT B0 ;  /* 0x0000000000007941 */ /* 0x000fea0003800200 */
.L_x_2736:
        /* <DEDUP_REMOVED lines=48> */
[----:B------:R-:W0:Y:S01]  /*4150*/  LDCU.64 UR36, c[0x0][0x3c0] ;  /* 0x00007800ff2477ac */ /* 0x000e220008000a00 */
[----:B------:R-:W-:Y:S01]  /*4160*/  FMUL.FTZ R115, R6, R85 ;  /* 0x0000005506737220 */ /* 0x000fe20000410000 */
[----:B------:R-:W-:Y:S01]  /*4170*/  FMUL.FTZ R114, R7, R86 ;  /* 0x0000005607727220 */ /* 0x000fe20000410000 */
[----:B------:R-:W-:Y:S01]  /*4180*/  IADD3.X R3, PT, PT, RZ, UR17, RZ, P0, P2 ;  /* 0x00000011ff037c10 */ /* 0x000fe200087e44ff */
[----:B------:R-:W-:-:S02]  /*4190*/  UIMAD UR26, UR24, UR27, UR7 ;  /* 0x0000001b181a72a4 */ /* 0x000fc4000f8e0207 */
[----:B------:R-:W-:Y:S02]  /*41a0*/  UIMAD UR7, UR24, UR9, UR21 ;  /* 0x00000009180772a4 */ /* 0x000fe4000f8e0215 */
[----:B--2---:R-:W-:Y:S02]  /*41b0*/  ULEA UR21, UP0, UR6, UR28, 0x2 ;  /* 0x0000001c06157291 */ /* 0x004fe4000f8010ff */
[----:B---3--:R-:W-:Y:S02]  /*41c0*/  ULEA UR9, UP1, UR20, UR30, 0x2 ;  /* 0x0000001e14097291 */ /* 0x008fe4000f8210ff */
[----:B------:R-:W-:Y:S02]  /*41d0*/  ULEA.HI.X UR26, UR6, UR29, UR26, 0x2, UP0 ;  /* 0x0000001d061a7291 */ /* 0x000fe400080f141a */
[----:B------:R-:W-:Y:S02]  /*41e0*/  UISETP.LT.AND UP0, UPT, UR32, 0x1, UPT ;  /* 0x000000012000788c */ /* 0x000fe4000bf01270 */
[----:B------:R-:W-:-:S02]  /*41f0*/  ULEA.HI.X UR20, UR20, UR31, UR7, 0x2, UP1 ;  /* 0x0000001f14147291 */ /* 0x000fc400088f1407 */
[----:B------:R-:W-:Y:S02]  /*4200*/  USEL UR6, UR32, 0x1, !UP0 ;  /* 0x0000000120067887 */ /* 0x000fe4000c000000 */
[----:B------:R-:W-:Y:S02]  /*4210*/  USHF.L.U64.HI UR28, UR10, 0x2, UR11 ;  /* 0x000000020a1c7899 */ /* 0x000fe4000801020b */
[----:B------:R-:W-:Y:S02]  /*4220*/  UIMAD UR29, UR4, UR32, URZ ;  /* 0x00000020041d72a4 */ /* 0x000fe4000f8e02ff */
[----:B------:R-:W-:Y:S01]  /*4230*/  UIADD3 UR7, UPT, UPT, UR19, 0x10d0, URZ ;  /* 0x000010d013077890 */ /* 0x000fe2000fffe0ff */
[----:B------:R-:W1:Y:S01]  /*4240*/  LDCU.64 UR38, c[0x0][0x480] ;  /* 0x00009000ff2677ac */ /* 0x000e620008000a00 */
[----:B----4-:R-:W-:Y:S02]  /*4250*/  USHF.L.U64.HI UR27, UR34, 0x2, UR35 ;  /* 0x00000002221b7899 */ /* 0x010fe40008010223 */
[----:B0-----:R-:W-:-:S02]  /*4260*/  USHF.L.U64.HI UR11, UR36, 0x1, UR37 ;  /* 0x00000001240b7899 */ /* 0x001fc40008010225 */
[----:B------:R-:W-:-:S12]  /*4270*/  UIADD3 UR6, UPT, UPT, -UR6, URZ, URZ ;  /* 0x000000ff06067290 */ /* 0x000fd8000fffe1ff */
.L_x_2743:
[----:B------:R-:W-:Y:S01]  /*4280*/  SHF.L.U32 R6, R65, 0x4, RZ ;  /* 0x0000000441067819 */ /* 0x000fe200000006ff */
[----:B------:R-:W2:Y:S03]  /*4290*/  @!P1 LDG.E.U16 R9, desc[UR22][R2.64+-0x200] ;  /* 0xfffe001602099981 */ /* 0x000ea6000c1e1500 */
[----:B------:R-:W-:-:S04]  /*42a0*/  LOP3.LUT R64, R6, 0x3e00, RZ, 0xc0, !PT ;  /* 0x00003e0006407812 */ /* 0x000fc800078ec0ff */
[----:B------:R-:W-:-:S04]  /*42b0*/  LOP3.LUT R64, R64, 0x1f, R65, 0xf8, !PT ;  /* 0x0000001f40407812 */ /* 0x000fc800078ef841 */
[C---:B------:R-:W-:Y:S02]  /*42c0*/  LOP3.LUT R60, R64.reuse, 0x20, RZ, 0xfc, !PT ;  /* 0x00000020403c7812 */ /* 0x040fe400078efcff */
[----:B------:R-:W-:Y:S02]  /*42d0*/  LOP3.LUT R59, R64, 0x60, RZ, 0xfc, !PT ;  /* 0x00000060403b7812 */ /* 0x000fe400078efcff */
[----:B------:R-:W-:Y:S02]  /*42e0*/  ISETP.GE.AND P3, PT, R60, UR18, PT ;  /* 0x000000123c007c0c */ /* 0x000fe4000bf66270 */
[----:B------:R-:W-:Y:S02]  /*42f0*/  ISETP.GE.AND P0, PT, R63, UR18, PT ;  /* 0x000000123f007c0c */ /* 0x000fe4000bf06270 */
[----:B------:R-:W-:-:S09]  /*4300*/  ISETP.GE.AND P2, PT, R59, UR18, PT ;  /* 0x000000123b007c0c */ /* 0x000fd2000bf46270 */
        /* <DEDUP_REMOVED lines=11> */
[----:B------:R-:W-:Y:S02]  /*43c0*/  ISETP.GE.AND P4, PT, R57, UR18, PT ;  /* 0x0000001239007c0c */ /* 0x000fe4000bf86270 */
[----:B------:R-:W-:Y:S02]  /*43d0*/  LOP3.LUT R53, R64, 0x120, RZ, 0xfc, !PT ;  /* 0x0000012040357812 */ /* 0x000fe400078efcff */
[----:B--2---:R-:W-:Y:S01]  /*43e0*/  @!P1 PRMT R7, R9, 0x5410, RZ ;  /* 0x0000541009079816 */ /* 0x004fe200000000ff */
[----:B------:R-:W-:-:S03]  /*43f0*/  HFMA2 R9, -RZ, RZ, 0, 0 ;  /* 0x00000000ff097431 */ /* 0x000fc600000001ff */
[----:B---3--:R-:W-:Y:S02]  /*4400*/  @!P3 PRMT R7, R7, 0x5410, R4 ;  /* 0x000054100707b816 */ /* 0x008fe40000000004 */
[----:B------:R-:W-:-:S03]  /*4410*/  ISETP.GE.AND P3, PT, R58, UR18, PT ;  /* 0x000000123a007c0c */ /* 0x000fc6000bf66270 */
        /* <DEDUP_REMOVED lines=10> */
[----:B------:R-:W-:-:S02]  /*44c0*/  MOV R13, RZ ;  /* 0x000000ff000d7202 */ /* 0x000fc40000000f00 */
[C---:B------:R-:W-:Y:S01]  /*44d0*/  LOP3.LUT R52, R64.reuse, 0x140, RZ, 0xfc, !PT ;  /* 0x0000014040347812 */ /* 0x040fe200078efcff */
[----:B------:R-:W-:Y:S01]  /*44e0*/  IMAD.MOV.U32 R11, RZ, RZ, RZ ;  /* 0x000000ffff0b7224 */ /* 0x000fe200078e00ff */
[C---:B------:R-:W-:Y:S02]  /*44f0*/  LOP3.LUT R50, R64.reuse, 0x180, RZ, 0xfc, !PT ;  /* 0x0000018040327812 */ /* 0x040fe400078efcff */
[C---:B------:R-:W-:Y:S02]  /*4500*/  LOP3.LUT R51, R64.reuse, 0x160, RZ, 0xfc, !PT ;  /* 0x0000016040337812 */ /* 0x040fe400078efcff */
[C---:B------:R-:W-:Y:S01]  /*4510*/  LOP3.LUT R49, R64.reuse, 0x1c0, RZ, 0xfc, !PT ;  /* 0x000001c040317812 */ /* 0x040fe200078efcff */
[----:B------:R-:W-:Y:S01]  /*4520*/  IMAD.MOV.U32 R15, RZ, RZ, RZ ;  /* 0x000000ffff0f7224 */ /* 0x000fe200078e00ff */
[----:B------:R-:W-:Y:S02]  /*4530*/  LOP3.LUT R48, R64, 0x1e0, RZ, 0xfc, !PT ;  /* 0x000001e040307812 */ /* 0x000fe400078efcff */
[----:B---3--:R-:W-:-:S04]  /*4540*/  @!P5 PRMT R13, R5, 0x5410, RZ ;  /* 0x00005410050dd816 */ /* 0x008fc800000000ff */
[----:B----4-:R-:W-:Y:S02]  /*4550*/  @!P6 PRMT R13, R13, 0x5410, R8 ;  /* 0x000054100d0de816 */ /* 0x010fe40000000008 */
[----:B--2---:R-:W-:Y:S02]  /*4560*/  @!P3 PRMT R11, R14, 0x5410, RZ ;  /* 0x000054100e0bb816 */ /* 0x004fe400000000ff */
[----:B------:R-:W-:Y:S02]  /*4570*/  ISETP.GE.AND P3, PT, R52, UR18, PT ;  /* 0x0000001234007c0c */ /* 0x000fe4000bf66270 */
[----:B------:R-:W-:Y:S02]  /*4580*/  ISETP.GE.AND P6, PT, R50, UR18, PT ;  /* 0x0000001232007c0c */ /* 0x000fe4000bfc6270 */
[----:B------:R-:W-:Y:S02]  /*4590*/  @!P4 PRMT R11, R11, 0x5410, R4 ;  /* 0x000054100b0bc816 */ /* 0x000fe40000000004 */
[----:B------:R-:W-:-:S02]  /*45a0*/  @!P2 PRMT R15, R10, 0x5410, RZ ;  /* 0x000054100a0fa816 */ /* 0x000fc400000000ff */
[----:B------:R-:W-:Y:S02]  /*45b0*/  ISETP.GE.AND P4, PT, R51, UR18, PT ;  /* 0x0000001233007c0c */ /* 0x000fe4000bf86270 */
[----:B------:R-:W-:Y:S02]  /*45c0*/  ISETP.GE.AND P2, PT, R49, UR18, PT ;  /* 0x0000001231007c0c */ /* 0x000fe4000bf46270 */
[----:B------:R-:W-:Y:S01]  /*45d0*/  ISETP.GE.AND P5, PT, R62, UR18, PT ;  /* 0x000000123e007c0c */ /* 0x000fe2000bfa6270 */
[----:B------:R-:W2:Y:S01]  /*45e0*/  @!P3 LDG.E.U16 R125, desc[UR22][R2.64+0x80] ;  /* 0x00008016027db981 */ /* 0x000ea2000c1e1500 */
[----:B------:R-:W-:Y:S02]  /*45f0*/  @!P0 PRMT R15, R15, 0x5410, R12 ;  /* 0x000054100f0f8816 */ /* 0x000fe4000000000c */
[----:B------:R-:W-:Y:S01]  /*4600*/  ISETP.GE.AND P0, PT, R48, UR18, PT ;  /* 0x0000001230007c0c */ /* 0x000fe2000bf06270 */
[----:B------:R-:W3:Y:S04]  /*4610*/  @!P6 LDG.E.U16 R10, desc[UR22][R2.64+0x100] ;  /* 0x00010016020ae981 */ /* 0x000ee8000c1e1500 */
        /* <DEDUP_REMOVED lines=26> */
[----:B---3--:R-:W-:Y:S02]  /*47c0*/  @!P6 PRMT R7, R10, 0x5410, RZ ;  /* 0x000054100a07e816 */ /* 0x008fe400000000ff */
[--C-:B----4-:R-:W-:Y:S02]  /*47d0*/  @!P4 PRMT R5, R5, 0x5410, R8.reuse ;  /* 0x000054100505c816 */ /* 0x110fe40000000008 */
[----:B------:R-:W-:Y:S02]  /*47e0*/  @!P2 PRMT R9, R14, 0x5410, RZ ;  /* 0x000054100e09a816 */ /* 0x000fe400000000ff */
[----:B------:R-:W-:Y:S02]  /*47f0*/  PRMT R8, R5, 0x7632, R8 ;  /* 0x0000763205087816 */ /* 0x000fe40000000008 */
[----:B------:R-:W-:Y:S02]  /*4800*/  @!P5 PRMT R7, R7, 0x5410, R12 ;  /* 0x000054100707d816 */ /* 0x000fe4000000000c */
[----:B------:R-:W-:-:S02]  /*4810*/  @!P0 PRMT R9, R9, 0x5410, R120 ;  /* 0x0000541009098816 */ /* 0x000fc40000000078 */
[----:B------:R-:W-:Y:S01]  /*4820*/  PRMT R14, R7, 0x7632, R14 ;  /* 0x00007632070e7816 */ /* 0x000fe2000000000e */
[----:B------:R-:W-:Y:S01]  /*4830*/  STS.U16 [R36+0x280], R5 ;  /* 0x0002800524007388 */ /* 0x000fe20000000400 */
[----:B0-----:R-:W-:-:S03]  /*4840*/  PRMT R15, R9, 0x7632, R15 ;  /* 0x00007632090f7816 */ /* 0x001fc6000000000f */
[----:B------:R0:W-:Y:S04]  /*4850*/  STS.U16 [R35+0x2c0], R8 ;  /* 0x0002c00823007388 */ /* 0x0001e80000000400 */
[----:B------:R-:W-:Y:S04]  /*4860*/  STS.U16 [R34+0x300], R7 ;  /* 0x0003000722007388 */ /* 0x000fe80000000400 */
[----:B------:R-:W-:Y:S04]  /*4870*/  STS.U16 [R33+0x340], R14 ;  /* 0x0003400e21007388 */ /* 0x000fe80000000400 */
[----:B------:R1:W-:Y:S04]  /*4880*/  STS.U16 [R32+0x380], R9 ;  /* 0x0003800920007388 */ /* 0x0003e80000000400 */
[----:B------:R-:W-:Y:S01]  /*4890*/  STS.U16 [R31+0x3c0], R15 ;  /* 0x0003c00f1f007388 */ /* 0x000fe20000000400 */
[----:B------:R-:W-:-:S03]  /*48a0*/  NOP ;  /* 0x0000000000007918 */ /* 0x000fc60000000000 */
[----:B------:R-:W2:Y:S04]  /*48b0*/  LDS.U16 R10, [R30] ;  /* 0x000000001e0a7984 */ /* 0x000ea80000000400 */
[----:B------:R-:W3:Y:S01]  /*48c0*/  LDS.U16 R11, [R29+0x2] ;  /* 0x000002001d0b7984 */ /* 0x000ee20000000400 */
[----:B------:R-:W-:-:S03]  /*48d0*/  FMUL.FTZ R4, R4, 1.4426950216293334961 ;  /* 0x3fb8aa3b04047820 */ /* 0x000fc60000410000 */
[----:B------:R-:W4:Y:S01]  /*48e0*/  LDS.U16 R12, [R28+0x4] ;  /* 0x000004001c0c7984 */ /* 0x000f220000000400 */
[----:B0-----:R-:W-:Y:S01]  /*48f0*/  IADD3 R8, PT, PT, R6, 0xe, RZ ;  /* 0x0000000e06087810 */ /* 0x001fe20007ffe0ff */
[----:B-1----:R-:W-:Y:S02]  /*4900*/  FMUL.FTZ R9, R4, R70 ;  /* 0x0000004604097220 */ /* 0x002fe40000410000 */
[----:B------:R-:W0:Y:S01]  /*4910*/  LDS.U16 R13, [R27+0x6] ;  /* 0x000006001b0d7984 */ /* 0x000e220000000400 */
[----:B------:R-:W-:Y:S01]  /*4920*/  ISETP.GE.U32.AND P2, PT, R8, UR18, PT ;  /* 0x0000001208007c0c */ /* 0x000fe2000bf46070 */
[C---:B------:R-:W-:Y:S02]  /*4930*/  VIADD R7, R6.reuse, 0xb ;  /* 0x0000000b06077836 */ /* 0x040fe40000000000 */
[----:B------:R-:W-:Y:S01]  /*4940*/  VIADD R5, R6, 0xf ;  /* 0x0000000f06057836 */ /* 0x000fe20000000000 */
[----:B------:R-:W1:Y:S01]  /*4950*/  LDS.U16 R8, [R26+0x8] ;  /* 0x000008001a087984 */ /* 0x000e620000000400 */
[----:B------:R-:W2:Y:S01]  /*4960*/  MUFU.EX2 R9, R9 ;  /* 0x0000000900097308 */ /* 0x000ea20000000800 */
[----:B------:R-:W-:-:S02]  /*4970*/  ISETP.GE.U32.AND P5, PT, R7, UR18, PT ;  /* 0x0000001207007c0c */ /* 0x000fc4000bfa6070 */
[----:B------:R-:W-:Y:S01]  /*4980*/  ISETP.GE.U32.AND P0, PT, R5, UR18, PT ;  /* 0x0000001205007c0c */ /* 0x000fe2000bf06070 */
[----:B------:R-:W1:Y:S01]  /*4990*/  LDS.U16 R7, [R25+0xa] ;  /* 0x00000a0019077984 */ /* 0x000e620000000400 */
[----:B------:R-:W-:Y:S02]  /*49a0*/  VIADD R5, R6, 0xd ;  /* 0x0000000d06057836 */ /* 0x000fe40000000000 */
[----:B------:R-:W-:Y:S01]  /*49b0*/  FMUL.FTZ R14, R4, R71 ;  /* 0x00000047040e7220 */ /* 0x000fe20000410000 */
[C---:B------:R-:W-:Y:S02]  /*49c0*/  ISETP.GE.U32.AND P6, PT, R6.reuse, UR18, PT ;  /* 0x0000001206007c0c */ /* 0x040fe4000bfc6070 */
[----:B------:R-:W-:Y:S02]  /*49d0*/  ISETP.GE.U32.AND P3, PT, R5, UR18, PT ;  /* 0x0000001205007c0c */ /* 0x000fe4000bf66070 */
[----:B------:R-:W-:Y:S01]  /*49e0*/  IADD3 R5, PT, PT, R6, 0xc, RZ ;  /* 0x0000000c06057810 */ /* 0x000fe20007ffe0ff */
[----:B--2---:R-:W-:Y:S01]  /*49f0*/  HADD2.F32 R10, -RZ, R10.H0_H0 ;  /* 0x2000000aff0a7230 */ /* 0x004fe20000004100 */
[----:B------:R-:W-:Y:S01]  /*4a00*/  FSEL R136, R9, 1, !P6 ;  /* 0x3f80000009887808 */ /* 0x000fe20007000000 */
[----:B------:R-:W2:Y:S01]  /*4a10*/  MUFU.EX2 R14, R14 ;  /* 0x0000000e000e7308 */ /* 0x000ea20000000800 */
[----:B------:R-:W1:Y:S02]  /*4a20*/  LDS.U16 R9, [R24+0xc] ;  /* 0x00000c0018097984 */ /* 0x000e640000000400 */
[----:B------:R-:W-:Y:S01]  /*4a30*/  FMUL.FTZ R10, R103, R10 ;  /* 0x0000000a670a7220 */ /* 0x000fe20000410000 */
[----:B---3--:R-:W-:Y:S01]  /*4a40*/  HADD2.F32 R11, -RZ, R11.H0_H0 ;  /* 0x2000000bff0b7230 */ /* 0x008fe20000004100 */
[----:B------:R-:W-:-:S03]  /*4a50*/  ISETP.GE.U32.AND P4, PT, R5, UR18, PT ;  /* 0x0000001205007c0c */ /* 0x000fc6000bf86070 */
[----:B------:R-:W-:Y:S02]  /*4a60*/  FSEL R135, R10, RZ, !P6 ;  /* 0x000000ff0a877208 */ /* 0x000fe40007000000 */
[----:B------:R-:W3:Y:S01]  /*4a70*/  LDS.U16 R10, [R23+0xe] ;  /* 0x00000e00170a7984 */ /* 0x000ee20000000400 */
[----:B------:R-:W-:Y:S01]  /*4a80*/  IADD3 R5, PT, PT, R6, 0x1, RZ ;  /* 0x0000000106057810 */ /* 0x000fe20007ffe0ff */
[----:B------:R-:W-:Y:S01]  /*4a90*/  FMUL.FTZ R15, R4, R72 ;  /* 0x00000048040f7220 */ /* 0x000fe20000410000 */
[----:B------:R-:W-:Y:S02]  /*4aa0*/  FMUL.FTZ R11, R104, R11 ;  /* 0x0000000b680b7220 */ /* 0x000fe40000410000 */
[----:B------:R-:W-:Y:S01]  /*4ab0*/  ISETP.GE.U32.AND P6, PT, R5, UR18, PT ;  /* 0x0000001205007c0c */ /* 0x000fe2000bfc6070 */
[----:B------:R-:W-:Y:S02]  /*4ac0*/  FMUL.FTZ R119, R4, R73 ;  /* 0x0000004904777220 */ /* 0x000fe40000410000 */
[----:B------:R-:W1:Y:S01]  /*4ad0*/  MUFU.EX2 R15, R15 ;  /* 0x0000000f000f7308 */ /* 0x000e620000000800 */
[----:B------:R-:W-:-:S02]  /*4ae0*/  FSEL R134, R11, RZ, !P6 ;  /* 0x000000ff0b867208 */ /* 0x000fc40007000000 */
[----:B------:R-:W3:Y:S01]  /*4af0*/  LDS.U16 R11, [R22+0x10] ;  /* 0x00001000160b7984 */ /* 0x000ee20000000400 */
[----:B--2---:R-:W-:Y:S01]  /*4b00*/  FSEL R133, R14, 1, !P6 ;  /* 0x3f8000000e857808 */ /* 0x004fe20007000000 */
[----:B----4-:R-:W-:Y:S02]  /*4b10*/  HADD2.F32 R12, -RZ, R12.H0_H0 ;  /* 0x2000000cff0c7230 */ /* 0x010fe40000004100 */
[----:B------:R-:W-:Y:S01]  /*4b20*/  FMUL.FTZ R14, R4, R74 ;  /* 0x0000004a040e7220 */ /* 0x000fe20000410000 */
[C---:B------:R-:W-:Y:S01]  /*4b30*/  IADD3 R5, PT, PT, R6.reuse, 0x2, RZ ;  /* 0x0000000206057810 */ /* 0x040fe20007ffe0ff */
[----:B------:R-:W2:Y:S01]  /*4b40*/  MUFU.EX2 R119, R119 ;  /* 0x0000007700777308 */ /* 0x000ea20000000800 */
[----:B0-----:R-:W-:Y:S02]  /*4b50*/  HADD2.F32 R13, -RZ, R13.H0_H0 ;  /* 0x2000000dff0d7230 */ /* 0x001fe40000004100 */
[----:B------:R-:W-:Y:S01]  /*4b60*/  FMUL.FTZ R12, R105, R12 ;  /* 0x0000000c690c7220 */ /* 0x000fe20000410000 */
[----:B------:R-:W-:Y:S01]  /*4b70*/  ISETP.GE.U32.AND P6, PT, R5, UR18, PT ;  /* 0x0000001205007c0c */ /* 0x000fe2000bfc6070 */
[----:B------:R-:W-:Y:S01]  /*4b80*/  VIADD R5, R6, 0x3 ;  /* 0x0000000306057836 */ /* 0x000fe20000000000 */
[----:B------:R-:W0:Y:S01]  /*4b90*/  MUFU.EX2 R14, R14 ;  /* 0x0000000e000e7308 */ /* 0x000e220000000800 */
[----:B------:R-:W-:Y:S01]  /*4ba0*/  FMUL.FTZ R13, R106, R13 ;  /* 0x0000000d6a0d7220 */ /* 0x000fe20000410000 */
[----:B------:R-:W-:Y:S01]  /*4bb0*/  FSEL R132, R12, RZ, !P6 ;  /* 0x000000ff0c847208 */ /* 0x000fe20007000000 */
[----:B-1----:R-:W-:Y:S01]  /*4bc0*/  HADD2.F32 R8, -RZ, R8.H0_H0 ;  /* 0x20000008ff087230 */ /* 0x002fe20000004100 */
[----:B------:R-:W-:Y:S01]  /*4bd0*/  FSEL R131, R15, 1, !P6 ;  /* 0x3f8000000f837808 */ /* 0x000fe20007000000 */
[----:B------:R-:W-:Y:S01]  /*4be0*/  FMUL.FTZ R12, R4, R75 ;  /* 0x0000004b040c7220 */ /* 0x000fe20000410000 */
[----:B------:R-:W-:-:S02]  /*4bf0*/  ISETP.GE.U32.AND P6, PT, R5, UR18, PT ;  /* 0x0000001205007c0c */ /* 0x000fc4000bfc6070 */
[----:B------:R-:W-:Y:S01]  /*4c00*/  IADD3 R5, PT, PT, R6, 0x4, RZ ;  /* 0x0000000406057810 */ /* 0x000fe20007ffe0ff */
[----:B------:R-:W-:Y:S01]  /*4c10*/  FMUL.FTZ R8, R107, R8 ;  /* 0x000000086b087220 */ /* 0x000fe20000410000 */
[----:B------:R-:W-:Y:S01]  /*4c20*/  FSEL R130, R13, RZ, !P6 ;  /* 0x000000ff0d827208 */ /* 0x000fe20007000000 */
[----:B------:R-:W-:Y:S01]  /*4c30*/  HADD2.F32 R7, -RZ, R7.H0_H0 ;  /* 0x20000007ff077230 */ /* 0x000fe20000004100 */
[----:B--2---:R-:W-:Y:S01]  /*4c40*/  FSEL R129, R119, 1, !P6 ;  /* 0x3f80000077817808 */ /* 0x004fe20007000000 */
[----:B------:R1:W2:Y:S01]  /*4c50*/  MUFU.EX2 R125, R12 ;  /* 0x0000000c007d7308 */ /* 0x0002a20000000800 */
[----:B------:R-:W-:Y:S01]  /*4c60*/  ISETP.GE.U32.AND P6, PT, R5, UR18, PT ;  /* 0x0000001205007c0c */ /* 0x000fe2000bfc6070 */
[----:B------:R-:W-:Y:S01]  /*4c70*/  FMUL.FTZ R13, R4, R76 ;  /* 0x0000004c040d7220 */ /* 0x000fe20000410000 */
[----:B------:R-:W-:Y:S01]  /*4c80*/  IADD3 R5, PT, PT, R6, 0x5, RZ ;  /* 0x0000000506057810 */ /* 0x000fe20007ffe0ff */
[----:B------:R-:W-:Y:S01]  /*4c90*/  FMUL.FTZ R7, R108, R7 ;  /* 0x000000076c077220 */ /* 0x000fe20000410000 */
[----:B------:R-:W-:-:S02]  /*4ca0*/  FSEL R128, R8, RZ, !P6 ;  /* 0x000000ff08807208 */ /* 0x000fc40007000000 */
[----:B0-----:R-:W-:Y:S01]  /*4cb0*/  FSEL R127, R14, 1, !P6 ;  /* 0x3f8000000e7f7808 */ /* 0x001fe20007000000 */
[----:B------:R-:W-:Y:S01]  /*4cc0*/  FMUL.FTZ R14, R4, R77 ;  /* 0x0000004d040e7220 */ /* 0x000fe20000410000 */
[----:B------:R-:W-:Y:S01]  /*4cd0*/  ISETP.GE.U32.AND P6, PT, R5, UR18, PT ;  /* 0x0000001205007c0c */ /* 0x000fe2000bfc6070 */
[----:B------:R-:W0:Y:S01]  /*4ce0*/  MUFU.EX2 R13, R13 ;  /* 0x0000000d000d7308 */ /* 0x000e220000000800 */
[----:B-1----:R-:W1:Y:S01]  /*4cf0*/  LDS.U16 R12, [R21+0x12] ;  /* 0x00001200150c7984 */ /* 0x002e620000000400 */
[----:B------:R-:W-:Y:S01]  /*4d00*/  HADD2.F32 R8, -RZ, R9.H0_H0 ;  /* 0x20000009ff087230 */ /* 0x000fe20000004100 */
[----:B------:R-:W-:Y:S01]  /*4d10*/  FSEL R126, R7, RZ, !P6 ;  /* 0x000000ff077e7208 */ /* 0x000fe20007000000 */
[----:B------:R-:W-:Y:S01]  /*4d20*/  VIADD R5, R6, 0x6 ;  /* 0x0000000606057836 */ /* 0x000fe20000000000 */
[----:B------:R-:W4:Y:S01]  /*4d30*/  MUFU.EX2 R14, R14 ;  /* 0x0000000e000e7308 */ /* 0x000f220000000800 */
[----:B---3--:R-:W-:Y:S02]  /*4d40*/  HADD2.F32 R7, -RZ, R10.H0_H0 ;  /* 0x2000000aff077230 */ /* 0x008fe40000004100 */
[----:B------:R-:W3:Y:S01]  /*4d50*/  LDS.U16 R10, [R20+0x14] ;  /* 0x00001400140a7984 */ /* 0x000ee20000000400 */
[----:B--2---:R-:W-:Y:S01]  /*4d60*/  FSEL R125, R125, 1, !P6 ;  /* 0x3f8000007d7d7808 */ /* 0x004fe20007000000 */
[----:B------:R-:W-:Y:S01]  /*4d70*/  FMUL.FTZ R8, R109, R8 ;  /* 0x000000086d087220 */ /* 0x000fe20000410000 */
[----:B------:R-:W-:Y:S01]  /*4d80*/  ISETP.GE.U32.AND P6, PT, R5, UR18, PT ;  /* 0x0000001205007c0c */ /* 0x000fe2000bfc6070 */
[----:B------:R-:W-:Y:S01]  /*4d90*/  FMUL.FTZ R9, R4, R78 ;  /* 0x0000004e04097220 */ /* 0x000fe20000410000 */
[----:B------:R-:W-:Y:S01]  /*4da0*/  IADD3 R5, PT, PT, R6, 0x7, RZ ;  /* 0x0000000706057810 */ /* 0x000fe20007ffe0ff */
[----:B------:R-:W-:Y:S01]  /*4db0*/  FMUL.FTZ R7, R110, R7 ;  /* 0x000000076e077220 */ /* 0x000fe20000410000 */
[----:B------:R-:W-:Y:S01]  /*4dc0*/  FSEL R124, R8, RZ, !P6 ;  /* 0x000000ff087c7208 */ /* 0x000fe20007000000 */
[----:B------:R-:W-:Y:S01]  /*4dd0*/  HADD2.F32 R8, -RZ, R11.H0_H0 ;  /* 0x2000000bff087230 */ /* 0x000fe20000004100 */
[----:B0-----:R-:W-:-:S02]  /*4de0*/  FSEL R123, R13, 1, !P6 ;  /* 0x3f8000000d7b7808 */ /* 0x001fc40007000000 */
[----:B------:R-:W-:Y:S01]  /*4df0*/  ISETP.GE.U32.AND P6, PT, R5, UR18, PT ;  /* 0x0000001205007c0c */ /* 0x000fe2000bfc6070 */
[----:B------:R-:W0:Y:S01]  /*4e00*/  MUFU.EX2 R9, R9 ;  /* 0x0000000900097308 */ /* 0x000e220000000800 */
[----:B------:R-:W-:Y:S01]  /*4e10*/  IADD3 R5, PT, PT, R6, 0x8, RZ ;  /* 0x0000000806057810 */ /* 0x000fe20007ffe0ff */
[----:B------:R-:W-:Y:S01]  /*4e20*/  FMUL.FTZ R8, R111, R8 ;  /* 0x000000086f087220 */ /* 0x000fe20000410000 */
[----:B------:R-:W-:Y:S02]  /*4e30*/  FSEL R122, R7, RZ, !P6 ;  /* 0x000000ff077a7208 */ /* 0x000fe40007000000 */
[----:B----4-:R-:W-:Y:S01]  /*4e40*/  FSEL R121, R14, 1, !P6 ;  /* 0x3f8000000e797808 */ /* 0x010fe20007000000 */
[----:B------:R-:W-:Y:S01]  /*4e50*/  LDS.U16 R7, [R18+0x18] ;  /* 0x0000180012077984 */ /* 0x000fe20000000400 */
[----:B------:R-:W-:Y:S01]  /*4e60*/  ISETP.GE.U32.AND P6, PT, R5, UR18, PT ;  /* 0x0000001205007c0c */ /* 0x000fe2000bfc6070 */
[----:B------:R-:W-:-:S03]  /*4e70*/  VIADD R5, R6, 0x9 ;  /* 0x0000000906057836 */ /* 0x000fc60000000000 */
[----:B------:R-:W-:Y:S02]  /*4e80*/  FSEL R120, R8, RZ, !P6 ;  /* 0x000000ff08787208 */ /* 0x000fe40007000000 */
[----:B------:R-:W2:Y:S01]  /*4e90*/  LDS.U16 R8, [R19+0x16] ;  /* 0x0000160013087984 */ /* 0x000ea20000000400 */
[----:B0-----:R-:W-:Y:S01]  /*4ea0*/  FSEL R119, R9, 1, !P6 ;  /* 0x3f80000009777808 */ /* 0x001fe20007000000 */
[----:B------:R-:W-:Y:S01]  /*4eb0*/  FMUL.FTZ R11, R4, R79 ;  /* 0x0000004f040b7220 */ /* 0x000fe20000410000 */
[----:B------:R-:W-:Y:S02]  /*4ec0*/  ISETP.GE.U32.AND P6, PT, R5, UR18, PT ;  /* 0x0000001205007c0c */ /* 0x000fe4000bfc6070 */
[----:B------:R-:W0:Y:S01]  /*4ed0*/  LDS.U16 R5, [R17+0x1a] ;  /* 0x00001a0011057984 */ /* 0x000e220000000400 */
[----:B------:R1:W4:Y:S01]  /*4ee0*/  MUFU.EX2 R137, R11 ;  /* 0x0000000b00897308 */ /* 0x0003220000000800 */
[----:B------:R-:W-:Y:S02]  /*4ef0*/  IADD3 R9, PT, PT, R6, 0xa, RZ ;  /* 0x0000000a06097810 */ /* 0x000fe40007ffe0ff */
[----:B------:R-:W0:Y:S01]  /*4f00*/  LDS.U16 R6, [R16+0x1c] ;  /* 0x00001c0010067984 */ /* 0x000e220000000400 */
[C---:B------:R-:W-:Y:S01]  /*4f10*/  FMUL.FTZ R13, R4.reuse, R80 ;  /* 0x00000050040d7220 */ /* 0x040fe20000410000 */
[C---:B------:R-:W-:Y:S01]  /*4f20*/  FMUL.FTZ R14, R4.reuse, R81 ;  /* 0x00000051040e7220 */ /* 0x040fe20000410000 */
[C---:B------:R-:W-:Y:S01]  /*4f30*/  FMUL.FTZ R15, R4.reuse, R82 ;  /* 0x00000052040f7220 */ /* 0x040fe20000410000 */
[C---:B------:R-:W-:Y:S01]  /*4f40*/  FMUL.FTZ R139, R4.reuse, R83 ;  /* 0x00000053048b7220 */ /* 0x040fe20000410000 */
[C---:B------:R-:W-:Y:S01]  /*4f50*/  FMUL.FTZ R140, R4.reuse, R85 ;  /* 0x00000055048c7220 */ /* 0x040fe20000410000 */
[----:B------:R-:W-:Y:S01]  /*4f60*/  FMUL.FTZ R145, R4, R86 ;  /* 0x0000005604917220 */ /* 0x000fe20000410000 */
[----:B-1----:R-:W-:-:S02]  /*4f70*/  HADD2.F32 R11, -RZ, R12.H0_H0 ;  /* 0x2000000cff0b7230 */ /* 0x002fc40000004100 */
[----:B------:R-:W-:Y:S01]  /*4f80*/  FFMA.FTZ R138, R135, R133, R134 ;  /* 0x00000085878a7223 */ /* 0x000fe20000010086 */
[----:B------:R-:W1:Y:S01]  /*4f90*/  LDS.U16 R4, [R0+0x1e] ;  /* 0x00001e0000047984 */ /* 0x000e620000000400 */
[----:B---3--:R-:W-:Y:S02]  /*4fa0*/  HADD2.F32 R10, -RZ, R10.H0_H0 ;  /* 0x2000000aff0a7230 */ /* 0x008fe40000004100 */
[----:B------:R-:W-:Y:S01]  /*4fb0*/  FFMA.FTZ R141, R131, R138, R132 ;  /* 0x0000008a838d7223 */ /* 0x000fe20000010084 */
[----:B------:R-:W-:Y:S01]  /*4fc0*/  FMUL.FTZ R11, R112, R11 ;  /* 0x0000000b700b7220 */ /* 0x000fe20000410000 */
[----:B----4-:R-:W-:Y:S02]  /*4fd0*/  FSEL R137, R137, 1, !P6 ;  /* 0x3f80000089897808 */ /* 0x010fe40007000000 */
[----:B------:R-:W-:Y:S01]  /*4fe0*/  FFMA.FTZ R141, R129, R141, R130 ;  /* 0x0000008d818d7223 */ /* 0x000fe20000010082 */
[----:B------:R-:W-:Y:S01]  /*4ff0*/  FMUL.FTZ R10, R113, R10 ;  /* 0x0000000a710a7220 */ /* 0x000fe20000410000 */
[----:B------:R-:W-:-:S02]  /*5000*/  FSEL R138, R11, RZ, !P6 ;  /* 0x000000ff0b8a7208 */ /* 0x000fc40007000000 */
[----:B------:R-:W-:Y:S01]  /*5010*/  ISETP.GE.U32.AND P6, PT, R9, UR18, PT ;  /* 0x0000001209007c0c */ /* 0x000fe2000bfc6070 */
[----:B------:R-:W-:Y:S01]  /*5020*/  FFMA.FTZ R141, R127, R141, R128 ;  /* 0x0000008d7f8d7223 */ /* 0x000fe20000010080 */
[----:B------:R3:W-:Y:S01]  /*5030*/  MUFU.EX2 R143, R139 ;  /* 0x0000008b008f7308 */ /* 0x0007e20000000800 */
[----:B------:R-:W-:-:S03]  /*5040*/  FMUL.FTZ R12, R136, R133 ;  /* 0x00000085880c7220 */ /* 0x000fc60000410000 */
[----:B------:R-:W4:Y:S01]  /*5050*/  MUFU.EX2 R13, R13 ;  /* 0x0000000d000d7308 */ /* 0x000f220000000800 */
[----:B---3--:R-:W-:Y:S01]  /*5060*/  FSEL R139, R10, RZ, !P6 ;  /* 0x000000ff0a8b7208 */ /* 0x008fe20007000000 */
[----:B------:R-:W-:Y:S02]  /*5070*/  FFMA.FTZ R10, R125, R141, R126 ;  /* 0x0000008d7d0a7223 */ /* 0x000fe4000001007e */
[----:B------:R-:W3:Y:S02]  /*5080*/  MUFU.EX2 R14, R14 ;  /* 0x0000000e000e7308 */ /* 0x000ee40000000800 */
[----:B------:R-:W-:Y:S01]  /*5090*/  FFMA.FTZ R10, R123, R10, R124 ;  /* 0x0000000a7b0a7223 */ /* 0x000fe2000001007c */
[----:B------:R-:W-:Y:S01]  /*50a0*/  FMUL.FTZ R12, R131, R12 ;  /* 0x0000000c830c7220 */ /* 0x000fe20000410000 */
[----:B------:R-:W1:Y:S01]  /*50b0*/  MUFU.EX2 R15, R15 ;  /* 0x0000000f000f7308 */ /* 0x000e620000000800 */
[----:B--2---:R-:W-:Y:S02]  /*50c0*/  HADD2.F32 R11, -RZ, R8.H0_H0 ;  /* 0x20000008ff0b7230 */ /* 0x004fe40000004100 */
[----:B------:R-:W-:Y:S01]  /*50d0*/  FFMA.FTZ R10, R121, R10, R122 ;  /* 0x0000000a790a7223 */ /* 0x000fe2000001007a */
[----:B------:R-:W-:Y:S01]  /*50e0*/  FMUL.FTZ R12, R129, R12 ;  /* 0x0000000c810c7220 */ /* 0x000fe20000410000 */
[----:B------:R-:W-:-:S02]  /*50f0*/  HADD2.F32 R8, -RZ, R7.H0_H0 ;  /* 0x20000007ff087230 */ /* 0x000fc40000004100 */
[----:B------:R-:W-:Y:S01]  /*5100*/  FFMA.FTZ R10, R119, R10, R120 ;  /* 0x0000000a770a7223 */ /* 0x000fe20000010078 */
[----:B------:R4:W2:Y:S01]  /*5110*/  MUFU.EX2 R144, R140 ;  /* 0x0000008c00907308 */ /* 0x0008a20000000800 */
[----:B------:R-:W-:Y:S01]  /*5120*/  FMUL.FTZ R11, R118, R11 ;  /* 0x0000000b760b7220 */ /* 0x000fe20000410000 */
[----:B------:R-:W-:Y:S01]  /*5130*/  FMUL.FTZ R12, R127, R12 ;  /* 0x0000000c7f0c7220 */ /* 0x000fe20000410000 */
[----:B------:R-:W-:Y:S01]  /*5140*/  FFMA.FTZ R10, R137, R10, R138 ;  /* 0x0000000a890a7223 */ /* 0x000fe2000001008a */
[----:B0-----:R-:W-:Y:S02]  /*5150*/  HADD2.F32 R5, -RZ, R5.H0_H0 ;  /* 0x20000005ff057230 */ /* 0x001fe40000004100 */
[----:B------:R-:W-:Y:S01]  /*5160*/  FMUL.FTZ R8, R117, R8 ;  /* 0x0000000875087220 */ /* 0x000fe20000410000 */
[----:B----4-:R-:W-:Y:S01]  /*5170*/  FSEL R140, R13, 1, !P6 ;  /* 0x3f8000000d8c7808 */ /* 0x010fe20007000000 */
[----:B------:R-:W-:Y:S01]  /*5180*/  FMUL.FTZ R12, R125, R12 ;  /* 0x0000000c7d0c7220 */ /* 0x000fe20000410000 */
[----:B---3--:R-:W-:-:S02]  /*5190*/  FSEL R141, R14, 1, !P5 ;  /* 0x3f8000000e8d7808 */ /* 0x008fc40006800000 */
[----:B------:R-:W-:Y:S01]  /*51a0*/  FSEL R146, R11, RZ, !P5 ;  /* 0x000000ff0b927208 */ /* 0x000fe20006800000 */
[----:B------:R-:W-:Y:S01]  /*51b0*/  FFMA.FTZ R10, R140, R10, R139 ;  /* 0x0000000a8c0a7223 */ /* 0x000fe2000001008b */
[----:B------:R0:W3:Y:S01]  /*51c0*/  MUFU.EX2 R9, R145 ;  /* 0x0000009100097308 */ /* 0x0000e20000000800 */
[----:B------:R-:W-:Y:S02]  /*51d0*/  HADD2.F32 R6, -RZ, R6.H0_H0 ;  /* 0x20000006ff067230 */ /* 0x000fe40000004100 */
[----:B------:R-:W-:Y:S01]  /*51e0*/  FMUL.FTZ R148, R116, R5 ;  /* 0x0000000574947220 */ /* 0x000fe20000410000 */
[----:B-1----:R-:W-:Y:S01]  /*51f0*/  FSEL R142, R15, 1, !P4 ;  /* 0x3f8000000f8e7808 */ /* 0x002fe20006000000 */
[----:B------:R-:W-:Y:S01]  /*5200*/  FMUL.FTZ R12, R123, R12 ;  /* 0x0000000c7b0c7220 */ /* 0x000fe20000410000 */
[----:B------:R-:W-:Y:S01]  /*5210*/  FFMA.FTZ R10, R141, R10, R146 ;  /* 0x0000000a8d0a7223 */ /* 0x000fe20000010092 */
[----:B------:R-:W-:Y:S01]  /*5220*/  HADD2.F32 R5, -RZ, R4.H0_H0 ;  /* 0x20000004ff057230 */ /* 0x000fe20000004100 */
[----:B0-----:R-:W-:Y:S01]  /*5230*/  FSEL R145, R8, RZ, !P4 ;  /* 0x000000ff08917208 */ /* 0x001fe20006000000 */
[----:B------:R-:W-:Y:S01]  /*5240*/  FMUL.FTZ R6, R115, R6 ;  /* 0x0000000673067220 */ /* 0x000fe20000410000 */
[----:B------:R-:W-:Y:S01]  /*5250*/  FSEL R143, R143, 1, !P3 ;  /* 0x3f8000008f8f7808 */ /* 0x000fe20005800000 */
[----:B------:R-:W-:Y:S01]  /*5260*/  FMUL.FTZ R12, R121, R12 ;  /* 0x0000000c790c7220 */ /* 0x000fe20000410000 */
[----:B------:R-:W-:Y:S01]  /*5270*/  FSEL R148, R148, RZ, !P3 ;  /* 0x000000ff94947208 */ /* 0x000fe20005800000 */
[----:B------:R-:W-:Y:S01]  /*5280*/  FFMA.FTZ R10, R142, R10, R145 ;  /* 0x0000000a8e0a7223 */ /* 0x000fe20000010091 */
[----:B------:R-:W-:Y:S01]  /*5290*/  FMUL.FTZ R5, R114, R5 ;  /* 0x0000000572057220 */ /* 0x000fe20000410000 */
[----:B--2---:R-:W-:Y:S01]  /*52a0*/  FSEL R144, R144, 1, !P2 ;  /* 0x3f80000090907808 */ /* 0x004fe20005000000 */
[----:B------:R-:W-:Y:S01]  /*52b0*/  FMUL.FTZ R12, R119, R12 ;  /* 0x0000000c770c7220 */ /* 0x000fe20000410000 */
[----:B------:R-:W-:Y:S01]  /*52c0*/  FSEL R147, R6, RZ, !P2 ;  /* 0x000000ff06937208 */ /* 0x000fe20005000000 */
[----:B------:R-:W-:Y:S01]  /*52d0*/  FFMA.FTZ R10, R143, R10, R148 ;  /* 0x0000000a8f0a7223 */ /* 0x000fe20000010094 */
[----:B---3--:R-:W-:Y:S01]  /*52e0*/  FSEL R149, R9, 1, !P0 ;  /* 0x3f80000009957808 */ /* 0x008fe20004000000 */
[----:B------:R-:W-:Y:S01]  /*52f0*/  FMUL.FTZ R7, R137, R12 ;  /* 0x0000000c89077220 */ /* 0x000fe20000410000 */
[----:B------:R-:W-:Y:S01]  /*5300*/  FSEL R150, R5, RZ, !P0 ;  /* 0x000000ff05967208 */ /* 0x000fe20004000000 */
[----:B------:R-:W-:-:S02]  /*5310*/  FFMA.FTZ R10, R144, R10, R147 ;  /* 0x0000000a900a7223 */ /* 0x000fc40000010093 */
[----:B------:R-:W-:Y:S02]  /*5320*/  FMUL.FTZ R4, R140, R7 ;  /* 0x000000078c047220 */ /* 0x000fe40000410000 */
[----:B------:R-:W-:Y:S02]  /*5330*/  FFMA.FTZ R10, R149, R10, R150 ;  /* 0x0000000a950a7223 */ /* 0x000fe40000010096 */
[----:B------:R-:W-:-:S03]  /*5340*/  FMUL.FTZ R5, R141, R4 ;  /* 0x000000048d057220 */ /* 0x000fc60000410000 */
        /* <DEDUP_REMOVED lines=40> */
[----:B------:R-:W-:Y:S01]  /*55d0*/  HFMA2 R12, -RZ, RZ, 1.875, 0 ;  /* 0x3f800000ff0c7431 */ /* 0x000fe200000001ff */
[----:B------:R-:W-:Y:S02]  /*55e0*/  MOV R13, RZ ;  /* 0x000000ff000d7202 */ /* 0x000fe40000000f00 */
        /* <DEDUP_REMOVED lines=11> */
[----:B------:R-:W-:Y:S01]  /*56a0*/  SHF.R.U32.HI R156, RZ, 0x5, R65 ;  /* 0x00000005ff9c7819 */ /* 0x000fe20000011641 */
[----:B------:R-:W2:Y:S04]  /*56b0*/  SHFL.UP PT, R152, R154, 0x1, RZ ;  /* 0x042000009a987989 */ /* 0x000ea800000e00ff */
[----:B------:R-:W3:Y:S01]  /*56c0*/  SHFL.UP PT, R153, R153, 0x1, RZ ;  /* 0x0420000099997989 */ /* 0x000ee200000e00ff */
[----:B------:R-:W-:-:S02]  /*56d0*/  ISETP.NE.AND P3, PT, R156, 0x1, PT ;  /* 0x000000019c00780c */ /* 0x000fc40003f65270 */
[C---:B------:R-:W-:Y:S02]  /*56e0*/  ISETP.NE.AND P2, PT, R156.reuse, 0x2, PT ;  /* 0x000000029c00780c */ /* 0x040fe40003f45270 */
[----:B------:R-:W-:Y:S02]  /*56f0*/  ISETP.GE.U32.AND P4, PT, R65, 0x20, PT ;  /* 0x000000204100780c */ /* 0x000fe40003f86070 */
[----:B------:R-:W-:Y:S02]  /*5700*/  ISETP.NE.AND P0, PT, R156, 0x3, PT ;  /* 0x000000039c00780c */ /* 0x000fe40003f05270 */
[C---:B0-----:R-:W-:Y:S01]  /*5710*/  FSEL R69, R4.reuse, R69, !P3 ;  /* 0x0000004504457208 */ /* 0x041fe20005800000 */
[-C--:B------:R-:W-:Y:S01]  /*5720*/  FMUL.FTZ R4, R4, R6.reuse ;  /* 0x0000000604047220 */ /* 0x080fe20000410000 */
[C---:B------:R-:W-:Y:S01]  /*5730*/  FFMA.FTZ R6, R5.reuse, R6, R7 ;  /* 0x0000000605067223 */ /* 0x040fe20000010007 */
[----:B------:R-:W-:-:S03]  /*5740*/  FSEL R5, R5, R68, !P3 ;  /* 0x0000004405057208 */ /* 0x000fc60005800000 */
        /* <DEDUP_REMOVED lines=11> */
[----:B------:R-:W-:Y:S01]  /*5800*/  FMUL.FTZ R10, R10, R4 ;  /* 0x000000040a0a7220 */ /* 0x000fe20000410000 */
[----:B------:R-:W-:-:S02]  /*5810*/  ISETP.NE.AND P2, PT, R65, RZ, PT ;  /* 0x000000ff4100720c */ /* 0x000fc40003f45270 */
[----:B------:R-:W-:Y:S01]  /*5820*/  @P4 FSEL R153, R68, R5, !P0 ;  /* 0x0000000544994208 */ /* 0x000fe20004000000 */
[----:B------:R-:W-:Y:S01]  /*5830*/  @P4 IMAD.MOV.U32 R5, RZ, RZ, R13 ;  /* 0x000000ffff054224 */ /* 0x000fe200078e000d */
[----:B------:R-:W-:Y:S02]  /*5840*/  @P4 FSEL R152, R69, R6, !P0 ;  /* 0x0000000645984208 */ /* 0x000fe40004000000 */
        /* <DEDUP_REMOVED lines=8> */
.L_x_2740:
[----:B------:R-:W-:Y:S05]  /*58d0*/  BSYNC.RECONVERGENT B0 ;  /* 0x0000000000007941 */ /* 0x000fea0003800200 */
.L_x_2739:
        /* <DEDUP_REMOVED lines=31> */
.L_x_2742:
[----:B------:R-:W-:Y:S05]  /*5ad0*/  BSYNC.RECONVERGENT B0 ;  /* 0x0000000000007941 */ /* 0x000fea0003800200 */
.L_x_2741:
[----:B------:R-:W-:Y:S01]  /*5ae0*/  ULEA UR9, UP0, UR10, UR9, 0x2 ;  /* 0x000000090a097291 */ /* 0x000fe2000f8010ff */
[----:B-1----:R-:W-:Y:S01]  /*5af0*/  IMAD.U32 R5, RZ, RZ, UR36 ;  /* 0x00000024ff057e24 */ /* 0x002fe2000f8e00ff */
[----:B------:R-:W-:Y:S01]  /*5b00*/  UIADD3 UR6, UPT, UPT, UR6, 0x1, URZ ;  /* 0x0000000106067890 */ /* 0x000fe2000fffe0ff */
[C---:B-----5:R-:W-:Y:S01]  /*5b10*/  FFMA.FTZ R87, R151.reuse, R136, R87 ;  /* 0x0000008897577223 */ /* 0x060fe20000010057 */
[----:B------:R-:W-:Y:S01]  /*5b20*/  UIADD3.X UR20, UPT, UPT, UR20, UR28, URZ, UP0, !UPT ;  /* 0x0000001c14147290 */ /* 0x000fe200087fe4ff */
[----:B------:R-:W-:Y:S01]  /*5b30*/  FFMA.FTZ R88, R151, R133, R88 ;  /* 0x0000008597587223 */ /* 0x000fe20000010058 */
        /* <DEDUP_REMOVED lines=22> */
.L_x_2738:
        /* <DEDUP_REMOVED lines=13> */
[C---:B0-----:R-:W-:Y:S02]  /*5d70*/  PRMT R13, R2.reuse, 0x7610, R13 ;  /* 0x00007610020d7816 */ /* 0x041fe4000000000d */
[----:B------:R-:W-:Y:S02]  /*5d80*/  PRMT R6, R2, 0x7632, R6 ;  /* 0x0000763202067816 */ /* 0x000fe40000000006 */
[----:B------:R-:W-:Y:S02]  /*5d90*/  F2FP.F16.F32.PACK_AB R2, R96, R95 ;  /* 0x0000005f6002723e */ /* 0x000fe400000000ff */
[----:B------:R-:W-:Y:S01]  /*5da0*/  PRMT R12, R3, 0x7610, R12 ;  /* 0x00007610030c7816 */ /* 0x000fe2000000000c */
[----:B------:R-:W-:Y:S01]  /*5db0*/  STS.U16 [R30], R15 ;  /* 0x0000000f1e007388 */ /* 0x000fe20000000400 */
[C---:B------:R-:W-:Y:S01]  /*5dc0*/  PRMT R11, R2.reuse, 0x7610, R11 ;  /* 0x00007610020b7816 */ /* 0x040fe2000000000b */
[----:B-1----:R-:W-:Y:S01]  /*5dd0*/  UIMAD.WIDE.U32 UR20, UR25, UR8, UR6 ;  /* 0x00000008191472a5 */ /* 0x002fe2000f8e0006 */
[----:B------:R-:W-:Y:S01]  /*5de0*/  PRMT R7, R2, 0x7632, R7 ;  /* 0x0000763202077816 */ /* 0x000fe20000000007 */
[----:B------:R0:W-:Y:S01]  /*5df0*/  STS.U16 [R29+0x2], R4 ;  /* 0x000002041d007388 */ /* 0x0001e20000000400 */
[----:B------:R-:W-:Y:S01]  /*5e00*/  F2FP.F16.F32.PACK_AB R2, R100, R99 ;  /* 0x000000636402723e */ /* 0x000fe200000000ff */
[----:B------:R-:W-:Y:S01]  /*5e10*/  UIMAD UR21, UR25, UR9, UR21 ;  /* 0x00000009191572a4 */ /* 0x000fe2000f8e0215 */
[----:B------:R-:W-:Y:S01]  /*5e20*/  ISETP.NE.AND P0, PT, R65, RZ, PT ;  /* 0x000000ff4100720c */ /* 0x000fe20003f05270 */
[----:B------:R-:W-:Y:S01]  /*5e30*/  STS.U16 [R28+0x4], R14 ;  /* 0x0000040e1c007388 */ /* 0x000fe20000000400 */
[----:B------:R-:W-:Y:S01]  /*5e40*/  PRMT R8, R2, 0x7610, R8 ;  /* 0x0000761002087816 */ /* 0x000fe20000000008 */
[----:B------:R-:W-:-:S02]  /*5e50*/  UIMAD.WIDE.U32 UR20, UR24, UR10, UR20 ;  /* 0x0000000a181472a5 */ /* 0x000fc4000f8e0014 */
[----:B------:R-:W-:Y:S01]  /*5e60*/  STS.U16 [R27+0x6], R5 ;  /* 0x000006051b007388 */ /* 0x000fe20000000400 */
[----:B0-----:R-:W-:Y:S01]  /*5e70*/  PRMT R4, R3, 0x7632, R4 ;  /* 0x0000763203047816 */ /* 0x001fe20000000004 */
[----:B------:R-:W-:Y:S01]  /*5e80*/  UIMAD UR21, UR24, UR11, UR21 ;  /* 0x0000000b181572a4 */ /* 0x000fe2000f8e0215 */
[----:B------:R-:W-:Y:S01]  /*5e90*/  F2FP.F16.F32.PACK_AB R3, R98, R97 ;  /* 0x000000616203723e */ /* 0x000fe200000000ff */
[----:B------:R-:W-:Y:S01]  /*5ea0*/  STS.U16 [R26+0x8], R13 ;  /* 0x0000080d1a007388 */ /* 0x000fe20000000400 */
[----:B------:R-:W0:Y:S02]  /*5eb0*/  LDCU.128 UR8, c[0x0][0x410] ;  /* 0x00008200ff0877ac */ /* 0x000e240008000c00 */
[C---:B------:R-:W-:Y:S01]  /*5ec0*/  PRMT R10, R3.reuse, 0x7610, R10 ;  /* 0x00007610030a7816 */ /* 0x040fe2000000000a */
[----:B------:R1:W-:Y:S04]  /*5ed0*/  STS.U16 [R25+0xa], R6 ;  /* 0x00000a0619007388 */ /* 0x0003e80000000400 */
[----:B------:R3:W-:Y:S04]  /*5ee0*/  STS.U16 [R24+0xc], R12 ;  /* 0x00000c0c18007388 */ /* 0x0007e80000000400 */
[----:B------:R4:W-:Y:S01]  /*5ef0*/  STS.U16 [R23+0xe], R4 ;  /* 0x00000e0417007388 */ /* 0x0009e20000000400 */
[----:B-1----:R-:W-:-:S02]  /*5f00*/  PRMT R6, R3, 0x7632, R6 ;  /* 0x0000763203067816 */ /* 0x002fc40000000006 */
[----:B------:R-:W-:Y:S01]  /*5f10*/  F2FP.F16.F32.PACK_AB R3, R102, R101 ;  /* 0x000000656603723e */ /* 0x000fe200000000ff */
[----:B------:R-:W-:Y:S01]  /*5f20*/  STS.U16 [R22+0x10], R11 ;  /* 0x0000100b16007388 */ /* 0x000fe20000000400 */
[----:B---3--:R-:W-:Y:S02]  /*5f30*/  PRMT R12, R2, 0x7632, R12 ;  /* 0x00007632020c7816 */ /* 0x008fe4000000000c */
[----:B------:R-:W-:Y:S01]  /*5f40*/  MOV R2, UR18 ;  /* 0x0000001200027c02 */ /* 0x000fe20008000f00 */
[----:B------:R-:W-:Y:S01]  /*5f50*/  STS.U16 [R21+0x12], R7 ;  /* 0x0000120715007388 */ /* 0x000fe20000000400 */
[----:B----4-:R-:W-:-:S03]  /*5f60*/  PRMT R4, R3, 0x7632, R4 ;  /* 0x0000763203047816 */ /* 0x010fc60000000004 */
        /* <DEDUP_REMOVED lines=8> */
[----:B-1----:R-:W-:-:S03]  /*5ff0*/  IADD3 R3, P3, PT, R64, UR20, RZ ;  /* 0x0000001440037c10 */ /* 0x002fc6000ff7e0ff */
[----:B------:R-:W-:Y:S01]  /*6000*/  LDS.U16 R7, [R45+0x40] ;  /* 0x000040002d077984 */ /* 0x000fe20000000400 */
[----:B---3--:R-:W-:Y:S01]  /*6010*/  IADD3.X R4, PT, PT, RZ, UR21, RZ, P3, !PT ;  /* 0x00000015ff047c10 */ /* 0x008fe20009ffe4ff */
[----:B0-----:R-:W-:Y:S02]  /*6020*/  UIMAD.WIDE.U32 UR20, UR25, UR8, UR6 ;  /* 0x00000008191472a5 */ /* 0x001fe4000f8e0006 */
[----:B------:R-:W-:Y:S02]  /*6030*/  LDS.U16 R9, [R44+0x80] ;  /* 0x000080002c097984 */ /* 0x000fe40000000400 */
[----:B------:R-:W-:Y:S02]  /*6040*/  UIMAD UR9, UR25, UR9, UR21 ;  /* 0x00000009190972a4 */ /* 0x000fe4000f8e0215 */
[----:B------:R-:W-:Y:S01]  /*6050*/  LDS.U16 R11, [R43+0xc0] ;  /* 0x0000c0002b0b7984 */ /* 0x000fe20000000400 */
[----:B------:R-:W-:Y:S02]  /*6060*/  UMOV UR8, UR20 ;  /* 0x0000001400087c82 */ /* 0x000fe40008000000 */
[----:B------:R-:W-:Y:S01]  /*6070*/  UIMAD.WIDE.U32 UR8, UR24, UR10, UR8 ;  /* 0x0000000a180872a5 */ /* 0x000fe2000f8e0008 */
[----:B------:R-:W-:Y:S03]  /*6080*/  LDS.U16 R13, [R42+0x100] ;  /* 0x000100002a0d7984 */ /* 0x000fe60000000400 */
[----:B------:R-:W-:Y:S01]  /*6090*/  UIMAD UR11, UR24, UR11, UR9 ;  /* 0x0000000b180b72a4 */ /* 0x000fe2000f8e0209 */
        /* <DEDUP_REMOVED lines=13> */
[----:B--2---:R-:W-:-:S04]  /*6170*/  LEA R2, P5, R3, UR26, 0x1 ;  /* 0x0000001a03027c11 */ /* 0x004fc8000f8a08ff */
[----:B------:R-:W-:Y:S01]  /*6180*/  LEA.HI.X R3, R3, UR27, R4, 0x1, P5 ;  /* 0x0000001b03037c11 */ /* 0x000fe2000a8f0c04 */
[----:B------:R-:W0:Y:S01]  /*6190*/  LDCU.64 UR26, c[0x0][0x488] ;  /* 0x00009100ff1a77ac */ /* 0x000e220008000a00 */
[----:B------:R-:W1:Y:S02]  /*61a0*/  LDS R105, [UR19+0x1080] ;  /* 0x00108013ff697984 */ /* 0x000e640008000800 */
[-C--:B-1----:R-:W-:Y:S02]  /*61b0*/  ISETP.GE.AND P1, PT, R64, R105.reuse, PT ;  /* 0x000000694000720c */ /* 0x082fe40003f26270 */
[-C--:B------:R-:W-:Y:S02]  /*61c0*/  ISETP.GE.AND P2, PT, R60, R105.reuse, PT ;  /* 0x000000693c00720c */ /* 0x080fe40003f46270 */
[-C--:B------:R-:W-:Y:S02]  /*61d0*/  ISETP.GE.AND P3, PT, R63, R105.reuse, PT ;  /* 0x000000693f00720c */ /* 0x080fe40003f66270 */
[----:B------:R-:W-:-:S02]  /*61e0*/  ISETP.GE.AND P4, PT, R59, R105, PT ;  /* 0x000000693b00720c */ /* 0x000fc40003f86270 */
        /* <DEDUP_REMOVED lines=8> */
[----:B------:R-:W-:Y:S01]  /*6270*/  @!P4 STG.E.U16 desc[UR22][R2.64+0xc0], R11 ;  /* 0x0000c00b0200c986 */ /* 0x000fe2000c101516 */
[----:B------:R-:W-:-:S03]  /*6280*/  ISETP.GE.AND P4, PT, R55, R105, PT ;  /* 0x000000693700720c */ /* 0x000fc60003f86270 */
[----:B------:R-:W-:Y:S01]  /*6290*/  @!P1 STG.E.U16 desc[UR22][R2.64+0x100], R13 ;  /* 0x0001000d02009986 */ /* 0x000fe2000c101516 */
[-C--:B------:R-:W-:Y:S02]  /*62a0*/  ISETP.GE.AND P1, PT, R52, R105.reuse, PT ;  /* 0x000000693400720c */ /* 0x080fe40003f26270 */
[----:B-1----:R-:W-:Y:S01]  /*62b0*/  PRMT R7, RZ, 0x7610, R7 ;  /* 0x00007610ff077816 */ /* 0x002fe20000000007 */
        /* <DEDUP_REMOVED lines=11> */
[----:B------:R-:W-:-:S03]  /*6370*/  IADD3 R5, P6, PT, R64, UR8, RZ ;  /* 0x0000000840057c10 */ /* 0x000fc6000ffde0ff */
[----:B------:R-:W-:Y:S01]  /*6380*/  @!P4 STG.E.U16 desc[UR22][R2.64+0x2c0], R79 ;  /* 0x0002c04f0200c986 */ /* 0x000fe2000c101516 */
[----:B--2---:R-:W-:Y:S01]  /*6390*/  PRMT R9, RZ, 0x7610, R9 ;  /* 0x00007610ff097816 */ /* 0x004fe20000000009 */
[----:B------:R-:W-:Y:S01]  /*63a0*/  IMAD.X R6, RZ, RZ, UR11, P6 ;  /* 0x0000000bff067e24 */ /* 0x000fe2000b0e06ff */
[C---:B0-----:R-:W-:Y:S01]  /*63b0*/  LEA R4, P6, R5.reuse, UR26, 0x1 ;  /* 0x0000001a05047c11 */ /* 0x041fe2000f8c08ff */
[----:B------:R-:W-:Y:S01]  /*63c0*/  @!P5 STG.E.U16 desc[UR22][R2.64+0x300], R81 ;  /* 0x000300510200d986 */ /* 0x000fe2000c101516 */
[----:B------:R-:W-:Y:S01]  /*63d0*/  ISETP.GE.AND P5, PT, R64, UR18, PT ;  /* 0x0000001240007c0c */ /* 0x000fe2000bfa6270 */
[----:B------:R-:W0:Y:S01]  /*63e0*/  LDCU.128 UR8, c[0x0][0x430] ;  /* 0x00008600ff0877ac */ /* 0x000e220008000c00 */
[--C-:B------:R-:W-:Y:S01]  /*63f0*/  LEA.HI.X R5, R5, UR27, R6.reuse, 0x1, P6 ;  /* 0x0000001b05057c11 */ /* 0x100fe2000b0f0c06 */
[----:B------:R-:W-:Y:S01]  /*6400*/  @!P2 STG.E.U16 desc[UR22][R2.64+0x340], R83 ;  /* 0x000340530200a986 */ /* 0x000fe2000c101516 */
[----:B------:R-:W-:Y:S02]  /*6410*/  ISETP.GE.AND P6, PT, R60, UR18, PT ;  /* 0x000000123c007c0c */ /* 0x000fe4000bfc6270 */
        /* <DEDUP_REMOVED lines=8> */
[----:B-1----:R-:W-:Y:S02]  /*64a0*/  PRMT R2, RZ, 0x7610, R2 ;  /* 0x00007610ff027816 */ /* 0x002fe40000000002 */
[----:B------:R-:W-:Y:S02]  /*64b0*/  PRMT R3, RZ, 0x7610, R3 ;  /* 0x00007610ff037816 */ /* 0x000fe40000000003 */
[----:B------:R-:W-:-:S02]  /*64c0*/  PRMT R8, RZ, 0x7610, R8 ;  /* 0x00007610ff087816 */ /* 0x000fc40000000008 */
        /* <DEDUP_REMOVED lines=14> */
[----:B------:R-:W-:Y:S02]  /*65b0*/  ISETP.GE.AND P3, PT, R52, UR18, PT ;  /* 0x0000001234007c0c */ /* 0x000fe4000bf66270 */
[----:B------:R-:W-:Y:S01]  /*65c0*/  ISETP.GE.AND P4, PT, R51, UR18, PT ;  /* 0x0000001233007c0c */ /* 0x000fe2000bf86270 */
        /* <DEDUP_REMOVED lines=19> */
[----:B0-----:R-:W-:-:S04]  /*6700*/  UIMAD.WIDE.U32 UR6, UR25, UR8, UR6 ;  /* 0x00000008190672a5 */ /* 0x001fc8000f8e0006 */
[----:B------:R-:W-:Y:S01]  /*6710*/  UIMAD UR7, UR25, UR9, UR7 ;  /* 0x00000009190772a4 */ /* 0x000fe2000f8e0207 */
        /* <DEDUP_REMOVED lines=26> */
[----:B------:R-:W-:Y:S04]  /*68c0*/  LDS.U16 R11, [R21+0x12] ;  /* 0x00001200150b7984 */ /* 0x000fe80000000400 */
[----:B------:R-:W5:Y:S01]  /*68d0*/  LDS.U16 R13, [R19+0x16] ;  /* 0x00001600130d7984 */ /* 0x000f620000000400 */
[----:B0-----:R-:W-:-:S03]  /*68e0*/  HADD2.F32 R47, -RZ, R2.H0_H0 ;  /* 0x20000002ff2f7230 */ /* 0x001fc60000004100 */
[----:B------:R-:W-:Y:S01]  /*68f0*/  LDS.U16 R14, [R17+0x1a] ;  /* 0x00001a00110e7984 */ /* 0x000fe20000000400 */
[----:B-1----:R-:W-:-:S03]  /*6900*/  HADD2.F32 R71, -RZ, R3.H0_H0 ;  /* 0x20000003ff477230 */ /* 0x002fc60000004100 */
[----:B------:R-:W0:Y:S04]  /*6910*/  LDS.U16 R12, [R20+0x14] ;  /* 0x00001400140c7984 */ /* 0x000e280000000400 */
[----:B------:R-:W1:Y:S04]  /*6920*/  LDS.U16 R2, [R18+0x18] ;  /* 0x0000180012027984 */ /* 0x000e680000000400 */
[----:B------:R-:W1:Y:S04]  /*6930*/  LDS.U16 R3, [R16+0x1c] ;  /* 0x00001c0010037984 */ /* 0x000e680000000400 */
[----:B------:R-:W1:Y:S01]  /*6940*/  LDS.U16 R15, [R0+0x1e] ;  /* 0x00001e00000f7984 */ /* 0x000e620000000400 */
[----:B------:R-:W-:Y:S01]  /*6950*/  FMUL.FTZ R70, R47, -1.4426950216293334961 ;  /* 0xbfb8aa3b2f467820 */ /* 0x000fe20000410000 */
[----:B--2---:R-:W-:-:S02]  /*6960*/  HADD2.F32 R73, -RZ, R4.H0_H0 ;  /* 0x20000004ff497230 */ /* 0x004fc40000004100 */
[----:B------:R-:W-:Y:S01]  /*6970*/  FMUL.FTZ R4, R71, -1.4426950216293334961 ;  /* 0xbfb8aa3b47047820 */ /* 0x000fe20000410000 */
[----:B---3--:R-:W-:Y:S02]  /*6980*/  HADD2.F32 R79, -RZ, R8.H0_H0 ;  /* 0x20000008ff4f7230 */ /* 0x008fe40000004100 */
[----:B----4-:R-:W-:Y:S01]  /*6990*/  HADD2.F32 R75, -RZ, R5.H0_H0 ;  /* 0x20000005ff4b7230 */ /* 0x010fe20000004100 */
[----:B------:R2:W3:Y:S01]  /*69a0*/  MUFU.EX2 R72, R4 ;  /* 0x0000000400487308 */ /* 0x0004e20000000800 */
[----:B-----5:R-:W-:Y:S02]  /*69b0*/  HADD2.F32 R77, -RZ, R6.H0_H0 ;  /* 0x20000006ff4d7230 */ /* 0x020fe40000004100 */
[----:B------:R-:W-:Y:S01]  /*69c0*/  FMUL.FTZ R5, R73, -1.4426950216293334961 ;  /* 0xbfb8aa3b49057820 */ /* 0x000fe20000410000 */
[----:B------:R-:W4:Y:S01]  /*69d0*/  MUFU.EX2 R70, R70 ;  /* 0x0000004600467308 */ /* 0x000f220000000800 */
[----:B------:R-:W-:Y:S02]  /*69e0*/  HADD2.F32 R6, -RZ, R7.H0_H0 ;  /* 0x20000007ff067230 */ /* 0x000fe40000004100 */
[----:B------:R-:W-:Y:S01]  /*69f0*/  FMUL.FTZ R76, R75, -1.4426950216293334961 ;  /* 0xbfb8aa3b4b4c7820 */ /* 0x000fe20000410000 */
[----:B--2---:R-:W-:Y:S01]  /*6a00*/  FMUL.FTZ R4, R79, -1.4426950216293334961 ;  /* 0xbfb8aa3b4f047820 */ /* 0x004fe20000410000 */
[----:B------:R-:W-:Y:S01]  /*6a10*/  HADD2.F32 R80, -RZ, R9.H0_H0 ;  /* 0x20000009ff507230 */ /* 0x000fe20000004100 */
[----:B------:R2:W5:Y:S01]  /*6a20*/  MUFU.EX2 R74, R5 ;  /* 0x00000005004a7308 */ /* 0x0005620000000800 */
[----:B------:R-:W-:Y:S01]  /*6a30*/  FMUL.FTZ R78, R77, -1.4426950216293334961 ;  /* 0xbfb8aa3b4d4e7820 */ /* 0x000fe20000410000 */
[----:B------:R-:W-:-:S02]  /*6a40*/  HADD2.F32 R81, -RZ, R10.H0_H0 ;  /* 0x2000000aff517230 */ /* 0x000fc40000004100 */
[----:B------:R3:W-:Y:S01]  /*6a50*/  MUFU.EX2 R9, R4 ;  /* 0x0000000400097308 */ /* 0x0007e20000000800 */
[----:B------:R-:W-:Y:S02]  /*6a60*/  HADD2.F32 R82, -RZ, R13.H0_H0 ;  /* 0x2000000dff527230 */ /* 0x000fe40000004100 */
[----:B------:R-:W-:Y:S01]  /*6a70*/  FMUL.FTZ R8, R6, -1.4426950216293334961 ;  /* 0xbfb8aa3b06087820 */ /* 0x000fe20000410000 */
[----:B--2---:R-:W-:Y:S02]  /*6a80*/  HADD2.F32 R5, -RZ, R11.H0_H0 ;  /* 0x2000000bff057230 */ /* 0x004fe40000004100 */
[----:B0-----:R-:W-:Y:S02]  /*6a90*/  HADD2.F32 R7, -RZ, R12.H0_H0 ;  /* 0x2000000cff077230 */ /* 0x001fe40000004100 */
[----:B---3--:R-:W-:Y:S01]  /*6aa0*/  HADD2.F32 R4, -RZ, R14.H0_H0 ;  /* 0x2000000eff047230 */ /* 0x008fe20000004100 */
[----:B------:R-:W0:Y:S01]  /*6ab0*/  MUFU.EX2 R76, R76 ;  /* 0x0000004c004c7308 */ /* 0x000e220000000800 */
[----:B------:R-:W-:Y:S01]  /*6ac0*/  FMUL.FTZ R10, R80, -1.4426950216293334961 ;  /* 0xbfb8aa3b500a7820 */ /* 0x000fe20000410000 */
[----:B-1----:R-:W-:-:S02]  /*6ad0*/  HADD2.F32 R84, -RZ, R2.H0_H0 ;  /* 0x20000002ff547230 */ /* 0x002fc40000004100 */
[----:B------:R-:W-:Y:S01]  /*6ae0*/  HADD2.F32 R3, -RZ, R3.H0_H0 ;  /* 0x20000003ff037230 */ /* 0x000fe20000004100 */
[----:B------:R-:W1:Y:S01]  /*6af0*/  MUFU.EX2 R78, R78 ;  /* 0x0000004e004e7308 */ /* 0x000e620000000800 */
[----:B------:R-:W-:Y:S01]  /*6b00*/  FMUL.FTZ R11, R81, -1.4426950216293334961 ;  /* 0xbfb8aa3b510b7820 */ /* 0x000fe20000410000 */
[----:B------:R-:W-:Y:S01]  /*6b10*/  FMUL.FTZ R12, R5, -1.4426950216293334961 ;  /* 0xbfb8aa3b050c7820 */ /* 0x000fe20000410000 */
[----:B------:R-:W-:Y:S02]  /*6b20*/  HADD2.F32 R2, -RZ, R15.H0_H0 ;  /* 0x2000000fff027230 */ /* 0x000fe40000004100 */
[----:B------:R-:W-:Y:S01]  /*6b30*/  FMUL.FTZ R83, R82, -1.4426950216293334961 ;  /* 0xbfb8aa3b52537820 */ /* 0x000fe20000410000 */
[----:B------:R-:W-:Y:S01]  /*6b40*/  FMUL.FTZ R15, R4, -1.4426950216293334961 ;  /* 0xbfb8aa3b040f7820 */ /* 0x000fe20000410000 */
[----:B------:R-:W-:Y:S01]  /*6b50*/  FMUL.FTZ R13, R7, -1.4426950216293334961 ;  /* 0xbfb8aa3b070d7820 */ /* 0x000fe20000410000 */
[----:B------:R-:W2:Y:S01]  /*6b60*/  MUFU.EX2 R8, R8 ;  /* 0x0000000800087308 */ /* 0x000ea20000000800 */
[----:B------:R-:W-:Y:S01]  /*6b70*/  FADD.FTZ R72, R72, 1 ;  /* 0x3f80000048487421 */ /* 0x000fe20000010000 */
[----:B------:R-:W-:Y:S01]  /*6b80*/  FMUL.FTZ R85, R3, -1.4426950216293334961 ;  /* 0xbfb8aa3b03557820 */ /* 0x000fe20000410000 */
[----:B----4-:R-:W-:Y:S01]  /*6b90*/  FADD.FTZ R70, R70, 1 ;  /* 0x3f80000046467421 */ /* 0x010fe20000010000 */
[----:B------:R-:W3:Y:S01]  /*6ba0*/  MUFU.EX2 R10, R10 ;  /* 0x0000000a000a7308 */ /* 0x000ee20000000800 */
[----:B------:R-:W-:Y:S01]  /*6bb0*/  FMUL.FTZ R14, R84, -1.4426950216293334961 ;  /* 0xbfb8aa3b540e7820 */ /* 0x000fe20000410000 */
[----:B------:R-:W-:-:S02]  /*6bc0*/  FMUL.FTZ R86, R2, -1.4426950216293334961 ;  /* 0xbfb8aa3b02567820 */ /* 0x000fc40000410000 */
[----:B------:R-:W4:Y:S04]  /*6bd0*/  MUFU.EX2 R11, R11 ;  /* 0x0000000b000b7308 */ /* 0x000f280000000800 */
[----:B------:R-:W4:Y:S04]  /*6be0*/  MUFU.EX2 R12, R12 ;  /* 0x0000000c000c7308 */ /* 0x000f280000000800 */
[----:B------:R-:W4:Y:S04]  /*6bf0*/  MUFU.EX2 R83, R83 ;  /* 0x0000005300537308 */ /* 0x000f280000000800 */
[----:B------:R-:W4:Y:S04]  /*6c00*/  MUFU.EX2 R15, R15 ;  /* 0x0000000f000f7308 */ /* 0x000f280000000800 */
[----:B------:R-:W4:Y:S04]  /*6c10*/  MUFU.EX2 R13, R13 ;  /* 0x0000000d000d7308 */ /* 0x000f280000000800 */
[----:B------:R-:W4:Y:S01]  /*6c20*/  MUFU.RCP R72, R72 ;  /* 0x0000004800487308 */ /* 0x000f220000001000 */
[----:B-----5:R-:W-:Y:S01]  /*6c30*/  FADD.FTZ R74, R74, 1 ;  /* 0x3f8000004a4a7421 */ /* 0x020fe20000010000 */
[----:B0-----:R-:W-:Y:S01]  /*6c40*/  FADD.FTZ R76, R76, 1 ;  /* 0x3f8000004c4c7421 */ /* 0x001fe20000010000 */
[----:B-1----:R-:W-:-:S05]  /*6c50*/  FADD.FTZ R78, R78, 1 ;  /* 0x3f8000004e4e7421 */ /* 0x002fca0000010000 */
[----:B------:R-:W0:Y:S04]  /*6c60*/  MUFU.EX2 R85, R85 ;  /* 0x0000005500557308 */ /* 0x000e280000000800 */
[----:B------:R-:W1:Y:S01]  /*6c70*/  MUFU.RCP R70, R70 ;  /* 0x0000004600467308 */ /* 0x000e620000001000 */
[----:B--2---:R-:W-:-:S07]  /*6c80*/  FADD.FTZ R8, R8, 1 ;  /* 0x3f80000008087421 */ /* 0x004fce0000010000 */
[----:B------:R-:W2:Y:S04]  /*6c90*/  MUFU.EX2 R14, R14 ;  /* 0x0000000e000e7308 */ /* 0x000ea80000000800 */
[----:B------:R-:W5:Y:S01]  /*6ca0*/  MUFU.EX2 R86, R86 ;  /* 0x0000005600567308 */ /* 0x000f620000000800 */
[----:B------:R-:W-:Y:S01]  /*6cb0*/  FADD.FTZ R9, R9, 1 ;  /* 0x3f80000009097421 */ /* 0x000fe20000010000 */
[----:B---3--:R-:W-:Y:S02]  /*6cc0*/  FADD.FTZ R10, R10, 1 ;  /* 0x3f8000000a0a7421 */ /* 0x008fe40000010000 */
[----:B------:R-:W3:Y:S01]  /*6cd0*/  MUFU.RCP R74, R74 ;  /* 0x0000004a004a7308 */ /* 0x000ee20000001000 */
[----:B----4-:R-:W-:Y:S01]  /*6ce0*/  FADD.FTZ R11, R11, 1 ;  /* 0x3f8000000b0b7421 */ /* 0x010fe20000010000 */
[----:B------:R-:W-:Y:S01]  /*6cf0*/  FADD.FTZ R12, R12, 1 ;  /* 0x3f8000000c0c7421 */ /* 0x000fe20000010000 */
[----:B------:R-:W-:Y:S01]  /*6d00*/  FADD.FTZ R83, R83, 1 ;  /* 0x3f80000053537421 */ /* 0x000fe20000010000 */
[----:B------:R-:W-:Y:S01]  /*6d10*/  FADD.FTZ R15, R15, 1 ;  /* 0x3f8000000f0f7421 */ /* 0x000fe20000010000 */
[----:B------:R-:W-:-:S03]  /*6d20*/  FADD.FTZ R13, R13, 1 ;  /* 0x3f8000000d0d7421 */ /* 0x000fc60000010000 */
[----:B------:R-:W4:Y:S01]  /*6d30*/  MUFU.RCP R76, R76 ;  /* 0x0000004c004c7308 */ /* 0x000f220000001000 */
[----:B0-----:R-:W-:Y:S01]  /*6d40*/  FADD.FTZ R85, R85, 1 ;  /* 0x3f80000055557421 */ /* 0x001fe20000010000 */
[----:B--2---:R-:W-:Y:S01]  /*6d50*/  FADD.FTZ R14, R14, 1 ;  /* 0x3f8000000e0e7421 */ /* 0x004fe20000010000 */
[----:B-----5:R-:W-:-:S05]  /*6d60*/  FADD.FTZ R86, R86, 1 ;  /* 0x3f80000056567421 */ /* 0x020fca0000010000 */
[----:B------:R-:W0:Y:S01]  /*6d70*/  MUFU.RCP R78, R78 ;  /* 0x0000004e004e7308 */ /* 0x000e220000001000 */
[----:B------:R-:W-:-:S07]  /*6d80*/  FMUL.FTZ R71, R71, R72 ;  /* 0x0000004847477220 */ /* 0x000fce0000410000 */
[----:B------:R1:W2:Y:S08]  /*6d90*/  MUFU.RCP R103, R8 ;  /* 0x0000000800677308 */ /* 0x0002b00000001000 */
[----:B------:R-:W5:Y:S01]  /*6da0*/  MUFU.RCP R104, R9 ;  /* 0x0000000900687308 */ /* 0x000f620000001000 */
[----:B-1----:R-:W-:-:S07]  /*6db0*/  FMUL.FTZ R8, R47, R70 ;  /* 0x000000462f087220 */ /* 0x002fce0000410000 */
[----:B------:R3:W1:Y:S08]  /*6dc0*/  MUFU.RCP R105, R10 ;  /* 0x0000000a00697308 */ /* 0x0006700000001000 */
[----:B------:R-:W1:Y:S08]  /*6dd0*/  MUFU.RCP R106, R11 ;  /* 0x0000000b006a7308 */ /* 0x000e700000001000 */
[----:B------:R0:W1:Y:S08]  /*6de0*/  MUFU.RCP R108, R12 ;  /* 0x0000000c006c7308 */ /* 0x0000700000001000 */
[----:B------:R-:W1:Y:S08]  /*6df0*/  MUFU.RCP R110, R13 ;  /* 0x0000000d006e7308 */ /* 0x000e700000001000 */
[----:B------:R-:W1:Y:S08]  /*6e00*/  MUFU.RCP R83, R83 ;  /* 0x0000005300537308 */ /* 0x000e700000001000 */
[----:B------:R-:W1:Y:S08]  /*6e10*/  MUFU.RCP R15, R15 ;  /* 0x0000000f000f7308 */ /* 0x000e700000001000 */
[----:B------:R-:W1:Y:S08]  /*6e20*/  MUFU.RCP R72, R85 ;  /* 0x0000005500487308 */ /* 0x000e700000001000 */
[----:B------:R1:W1:Y:S08]  /*6e30*/  MUFU.RCP R107, R14 ;  /* 0x0000000e006b7308 */ /* 0x0002700000001000 */
[----:B------:R-:W1:Y:S01]  /*6e40*/  MUFU.RCP R47, R86 ;  /* 0x00000056002f7308 */ /* 0x000e620000001000 */
[----:B---3--:R-:W-:Y:S01]  /*6e50*/  FMUL.FTZ R10, R73, R74 ;  /* 0x0000004a490a7220 */ /* 0x008fe20000410000 */
[----:B----4-:R-:W-:Y:S01]  /*6e60*/  FMUL.FTZ R75, R75, R76 ;  /* 0x0000004c4b4b7220 */ /* 0x010fe20000410000 */
[----:B------:R-:W-:Y:S01]  /*6e70*/  FMUL.FTZ R8, R8, R87 ;  /* 0x0000005708087220 */ /* 0x000fe20000410000 */
[----:B------:R-:W-:Y:S01]  /*6e80*/  FMUL.FTZ R71, R71, R88 ;  /* 0x0000005847477220 */ /* 0x000fe20000410000 */
[----:B0-----:R-:W-:Y:S01]  /*6e90*/  FMUL.FTZ R12, R77, R78 ;  /* 0x0000004e4d0c7220 */ /* 0x001fe20000410000 */
[----:B--2---:R-:W-:Y:S01]  /*6ea0*/  FMUL.FTZ R9, R6, R103 ;  /* 0x0000006706097220 */ /* 0x004fe20000410000 */
[----:B------:R-:W-:Y:S01]  /*6eb0*/  FMUL.FTZ R10, R10, R89 ;  /* 0x000000590a0a7220 */ /* 0x000fe20000410000 */
[----:B------:R-:W-:Y:S01]  /*6ec0*/  FMUL.FTZ R75, R75, R90 ;  /* 0x0000005a4b4b7220 */ /* 0x000fe20000410000 */
[----:B-----5:R-:W-:Y:S01]  /*6ed0*/  FMUL.FTZ R6, R79, R104 ;  /* 0x000000684f067220 */ /* 0x020fe20000410000 */
[----:B-1----:R-:W-:Y:S01]  /*6ee0*/  FMUL.FTZ R11, R80, R105 ;  /* 0x00000069500b7220 */ /* 0x002fe20000410000 */
        /* <DEDUP_REMOVED lines=37> */
[----:B------:R0:W-:Y:S01]  /*7140*/  STS.U16 [R26+0x8], R9 ;  /* 0x000008091a007388 */ /* 0x0001e20000000400 */
[----:B------:R-:W-:-:S03]  /*7150*/  F2FP.F16.F32.PACK_AB R3, R3, R4 ;  /* 0x000000040303723e */ /* 0x000fc600000000ff */
[----:B------:R-:W-:Y:S01]  /*7160*/  STS.U16 [R25+0xa], R15 ;  /* 0x00000a0f19007388 */ /* 0x000fe20000000400 */
[----:B------:R-:W-:-:S03]  /*7170*/  PRMT R4, R13, 0x7632, R4 ;  /* 0x000076320d047816 */ /* 0x000fc60000000004 */
[----:B------:R1:W-:Y:S01]  /*7180*/  STS.U16 [R24+0xc], R6 ;  /* 0x00000c0618007388 */ /* 0x0003e20000000400 */
[----:B0-----:R-:W-:-:S03]  /*7190*/  PRMT R9, R7, 0x7632, R9 ;  /* 0x0000763207097816 */ /* 0x001fc60000000009 */
[----:B------:R-:W-:Y:S04]  /*71a0*/  STS.U16 [R23+0xe], R8 ;  /* 0x00000e0817007388 */ /* 0x000fe80000000400 */
[----:B------:R-:W-:Y:S01]  /*71b0*/  STS.U16 [R22+0x10], R5 ;  /* 0x0000100516007388 */ /* 0x000fe20000000400 */
[----:B-1----:R-:W-:-:S03]  /*71c0*/  PRMT R6, R3, 0x7632, R6 ;  /* 0x0000763203067816 */ /* 0x002fc60000000006 */
[----:B------:R0:W-:Y:S04]  /*71d0*/  STS.U16 [R21+0x12], R2 ;  /* 0x0000120215007388 */ /* 0x0001e80000000400 */
[----:B------:R-:W-:Y:S04]  /*71e0*/  STS.U16 [R20+0x14], R7 ;  /* 0x0000140714007388 */ /* 0x000fe80000000400 */
[----:B------:R-:W-:Y:S01]  /*71f0*/  STS.U16 [R19+0x16], R9 ;  /* 0x0000160913007388 */ /* 0x000fe20000000400 */
[----:B0-----:R-:W-:-:S03]  /*7200*/  MOV R2, UR18 ;  /* 0x0000001200027c02 */ /* 0x001fc60008000f00 */
        /* <DEDUP_REMOVED lines=24> */
[----:B------:R-:W1:Y:S01]  /*7390*/  LDCU.64 UR18, c[0x0][0x490] ;  /* 0x00009200ff1277ac */ /* 0x000e620008000a00 */
        /* <DEDUP_REMOVED lines=49> */
.L_x_2745:
        /* <DEDUP_REMOVED lines=13> */
.L_x_5083:


//--------------------- .text._Z25selective_scan_fwd_kernelI32Selective_Scan_fwd_kernel_traitsILi128ELi16ELi1ELb0ELb1ELb1ELb0EN3c104HalfEfEEv13SSMParamsBase --------------------------
	.section	.text._Z25selective_scan_fwd_kernelI32Selective_Scan_fwd_kernel_traitsILi128ELi16ELi1ELb0ELb1ELb1ELb0EN3c104HalfEfEEv13SSMParamsBase,"ax",@progbits
	.align	128
        .global         _Z25selective_scan_fwd_kernelI32Selective_Scan_fwd_kernel_traitsILi128ELi16ELi1ELb0ELb1ELb1ELb0EN3c104HalfEfEEv13SSMParamsBase
        .type           _Z25selective_scan_fwd_kernelI32Selective_Scan_fwd_kernel_traitsILi128ELi16ELi1ELb0ELb1ELb1ELb0EN3c104HalfEfEEv13SSMParamsBase,@function
        .size           _Z25selective_scan_fwd_kernelI32Selective_Scan_fwd_kernel_traitsILi128ELi16ELi1ELb0ELb1ELb1ELb0EN3c104HalfEfEEv13SSMParamsBase,(.L_x_5084 - _Z25selective_scan_fwd_kernelI32Selective_Scan_fwd_kernel_traitsILi128ELi16ELi1ELb0ELb1ELb1ELb0EN3c104HalfEfEEv13SSMParamsBase)
        .other          _Z25selective_scan_fwd_kernelI32Selective_Scan_fwd_kernel_traitsILi128ELi16ELi1ELb0ELb1ELb1ELb0EN3c104HalfEfEEv13SSMParamsBase,@"STO_CUDA_ENTRY STV_DEFAULT"
_Z25selective_scan_fwd_kernelI32Selective_Scan_fwd_kernel_traitsILi128ELi16ELi1ELb0ELb1ELb1ELb0EN3c104HalfEfEEv13SSMParamsBase:
.text._Z25selective_scan_fwd_kernelI32Selective_Scan_fwd_kernel_traitsILi128ELi16ELi1ELb0ELb1ELb1ELb0EN3c104HalfEfEEv13SSMParamsBase:
        /* <DEDUP_REMOVED lines=11> */
[----:B---3--:R-:W-:Y:S01]  /*00b0*/  IMAD.U32 R0, RZ, RZ, UR28 ;  /* 0x0000001cff007e24 */ /* 0x008fe2000f8e00ff */
[----:B------:R-:W3:Y:S04]  /*00c0*/  LDCU.64 UR32, c[0x0][0x3d0] ;  /* 0x00007a00ff2077ac */ /* 0x000ee80008000a00 */
        /* <DEDUP_REMOVED lines=14> */
[----:B------:R-:W-:Y:S02]  /*01b0*/  IMAD.U32 R2, RZ, RZ, UR10 ;  /* 0x0000000aff027e24 */ /* 0x000fe4000f8e00ff */
[----:B------:R-:W1:Y:S02]  /*01c0*/  I2F.RP R0, UR24 ;  /* 0x0000001800007d06 */ /* 0x000e640008209400 */
[----:B------:R-:W-:-:S05]  /*01d0*/  IMAD.U32 R3, RZ, RZ, UR11 ;  /* 0x0000000bff037e24 */ /* 0x000fca000f8e00ff */
[----:B------:R2:W5:Y:S01]  /*01e0*/  @P0 LDG.E R2, desc[UR26][R2.64] ;  /* 0x0000001a02020981 */ /* 0x000562000c1e1900 */
[----:B------:R-:W-:Y:S01]  /*01f0*/  UMOV UR4, URZ ;  /* 0x000000ff00047c82 */ /* 0x000fe20008000000 */
[----:B------:R-:W0:Y:S01]  /*0200*/  S2UR UR10, SR_CTAID.X ;  /* 0x00000000000a79c3 */ /* 0x000e220000002500 */
[----:B------:R-:W3:Y:S01]  /*0210*/  LDCU UR11, c[0x0][0x394] ;  /* 0x00007280ff0b77ac */ /* 0x000ee20008000800 */
[----:B-1----:R-:W1:Y:S02]  /*0220*/  MUFU.RCP R0, R0 ;  /* 0x0000000000007308 */ /* 0x002e640000001000 */
[----:B-1----:R-:W-:-:S06]  /*0230*/  IADD3 R6, PT, PT, R0, 0xffffffe, RZ ;  /* 0x0ffffffe00067810 */ /* 0x002fcc0007ffe0ff */
[----:B------:R-:W1:Y:S01]  /*0240*/  F2I.FTZ.U32.TRUNC.NTZ R6, R6 ;  /* 0x0000000600067305 */ /* 0x000e62000021f000 */
[----:B--2---:R-:W-:Y:S02]  /*0250*/  IABS R3, R7 ;  /* 0x0000000700037213 */ /* 0x004fe40000000000 */
[----:B-1----:R-:W-:Y:S02]  /*0260*/  R2UR UR5, R6 ;  /* 0x00000000060572ca */ /* 0x002fe400000e0000 */
[----:B------:R-:W-:-:S11]  /*0270*/  R2UR UR18, R3 ;  /* 0x00000000031272ca */ /* 0x000fd600000e0000 */
        /* <DEDUP_REMOVED lines=8> */
[----:B---3--:R-:W-:Y:S02]  /*0300*/  UISETP.GE.AND UP1, UPT, UR11, 0x1, UPT ;  /* 0x000000010b00788c */ /* 0x008fe4000bf26270 */
[----:B0-----:R-:W-:-:S04]  /*0310*/  UIMAD.WIDE.U32 UR4, UR10, UR20, URZ ;  /* 0x000000140a0472a5 */ /* 0x001fc8000f8e00ff */
[----:B------:R-:W-:-:S03]  /*0320*/  UIMAD UR5, UR10, UR21, UR5 ;  /* 0x000000150a0572a4 */ /* 0x000fc6000f8e0205 */
[----:B------:R-:W-:Y:S01]  /*0330*/  @!UP2 UIADD3 UR6, UPT, UPT, UR6, -UR24, URZ ;  /* 0x800000180606a290 */ /* 0x000fe2000fffe0ff */
[----:B------:R-:W-:Y:S01]  /*0340*/  PLOP3.LUT P2, PT, PT, PT, UP1, 0x80, 0x8 ;  /* 0x000000000008781c */ /* 0x000fe20003f4f018 */
[----:B------:R-:W-:Y:S02]  /*0350*/  UIMAD.WIDE.U32 UR18, UR16, UR22, UR4 ;  /* 0x00000016101272a5 */ /* 0x000fe4000f8e0004 */
[----:B------:R-:W-:Y:S02]  /*0360*/  UISETP.GE.U32.AND UP0, UPT, UR6, UR24, UPT ;  /* 0x000000180600728c */ /* 0x000fe4000bf06070 */
[----:B------:R-:W-:Y:S02]  /*0370*/  UIMAD.WIDE.U32 UR4, UR10, UR12, URZ ;  /* 0x0000000c0a0472a5 */ /* 0x000fe4000f8e00ff */
[----:B------:R-:W-:Y:S02]  /*0380*/  ULOP3.LUT UR7, UR16, UR28, URZ, 0x3c, !UPT ;  /* 0x0000001c10077292 */ /* 0x000fe4000f8e3cff */
[----:B------:R-:W-:-:S02]  /*0390*/  UIMAD UR5, UR10, UR13, UR5 ;  /* 0x0000000d0a0572a4 */ /* 0x000fc4000f8e0205 */
[----:B------:R-:W-:Y:S02]  /*03a0*/  @!UP2 UIADD3 UR17, UPT, UPT, UR17, 0x1, URZ ;  /* 0x000000011111a890 */ /* 0x000fe4000fffe0ff */
[----:B------:R-:W-:Y:S01]  /*03b0*/  UIMAD UR31, UR16, UR23, UR19 ;  /* 0x00000017101f72a4 */ /* 0x000fe2000f8e0213 */
[----:B------:R-:W0:Y:S01]  /*03c0*/  LDCU.128 UR20, c[0x0][0x460] ;  /* 0x00008c00ff1477ac */ /* 0x000e220008000c00 */
[----:B------:R-:W-:Y:S02]  /*03d0*/  UISETP.NE.AND UP1, UPT, UR28, URZ, UPT ;  /* 0x000000ff1c00728c */ /* 0x000fe4000bf25270 */
[----:B------:R-:W-:Y:S02]  /*03e0*/  UIMAD.WIDE.U32 UR24, UR10, UR32, URZ ;  /* 0x000000200a1872a5 */ /* 0x000fe4000f8e00ff */
[----:B------:R-:W-:Y:S02]  /*03f0*/  UISETP.GE.AND UP2, UPT, UR7, URZ, UPT ;  /* 0x000000ff0700728c */ /* 0x000fe4000bf46270 */
[----:B------:R-:W-:-:S02]  /*0400*/  UIMAD.WIDE.U32 UR12, UR16, UR14, UR4 ;  /* 0x0000000e100c72a5 */ /* 0x000fc4000f8e0004 */
[----:B------:R-:W-:Y:S01]  /*0410*/  @UP0 UIADD3 UR17, UPT, UPT, UR17, 0x1, URZ ;  /* 0x0000000111110890 */ /* 0x000fe2000fffe0ff */
[----:B0---4-:R-:W-:Y:S11]  /*0420*/  @!P2 EXIT ;  /* 0x000000000000a94d */ /* 0x011ff60003800000 */
[----:B------:R-:W0:Y:S01]  /*0430*/  LDCU.128 UR4, c[0x0][0x420] ;  /* 0x00008400ff0477ac */ /* 0x000e220008000c00 */
[----:B------:R-:W1:Y:S01]  /*0440*/  S2R R157, SR_TID.X ;  /* 0x00000000009d7919 */ /* 0x000e620000002100 */
[----:B------:R-:W-:Y:S02]  /*0450*/  @!UP2 UIADD3 UR17, UPT, UPT, -UR17, URZ, URZ ;  /* 0x000000ff1111a290 */ /* 0x000fe4000fffe1ff */
[----:B------:R-:W-:Y:S02]  /*0460*/  UIMAD UR29, UR16, UR15, UR13 ;  /* 0x0000000f101d72a4 */ /* 0x000fe4000f8e020d */
[----:B------:R-:W-:Y:S02]  /*0470*/  @!UP1 ULOP3.LUT UR17, URZ, UR28, URZ, 0x33, !UPT ;  /* 0x0000001cff119292 */ /* 0x000fe4000f8e33ff */
[----:B------:R-:W-:Y:S01]  /*0480*/  UIMAD UR15, UR10, UR33, UR25 ;  /* 0x000000210a0f72a4 */ /* 0x000fe2000f8e0219 */
[----:B------:R-:W2:Y:S01]  /*0490*/  LDCU.64 UR32, c[0x0][0x3b0] ;  /* 0x00007600ff2077ac */ /* 0x000ea20008000a00 */
[----:B------:R-:W-:-:S02]  /*04a0*/  ULEA UR30, UP0, UR18, UR20, 0x1 ;  /* 0x00000014121e7291 */ /* 0x000fc4000f8008ff */
[----:B------:R-:W-:Y:S02]  /*04b0*/  USHF.R.S32.HI UR19, URZ, 0x1f, UR17 ;  /* 0x0000001fff137899 */ /* 0x000fe40008011411 */
[----:B------:R-:W-:Y:S02]  /*04c0*/  ULEA UR28, UP1, UR12, UR22, 0x1 ;  /* 0x000000160c1c7291 */ /* 0x000fe4000f8208ff */
[----:B------:R-:W-:Y:S02]  /*04d0*/  ULEA.HI.X UR31, UR18, UR21, UR31, 0x1, UP0 ;  /* 0x00000015121f7291 */ /* 0x000fe400080f0c1f */
[----:B------:R-:W-:Y:S01]  /*04e0*/  UIMAD UR13, UR19, UR34, URZ ;  /* 0x00000022130d72a4 */ /* 0x000fe2000f8e02ff */
[----:B------:R-:W3:Y:S01]  /*04f0*/  LDCU.64 UR20, c[0x0][0x3c8] ;  /* 0x00007900ff1477ac */ /* 0x000ee20008000a00 */
[----:B------:R-:W-:Y:S02]  /*0500*/  ULEA.HI.X UR29, UR12, UR23, UR29, 0x1, UP1 ;  /* 0x000000170c1d7291 */ /* 0x000fe400088f0c1d */
[----:B------:R-:W-:Y:S01]  /*0510*/  UIMAD UR23, UR17, UR35, UR13 ;  /* 0x00000023111772a4 */ /* 0x000fe2000f8e020d */
[C---:B-1----:R-:W-:Y:S01]  /*0520*/  IMAD.SHL.U32 R0, R157.reuse, 0x10, RZ ;  /* 0x000000109d007824 */ /* 0x042fe200078e00ff */
[----:B0-----:R-:W-:Y:S01]  /*0530*/  UIMAD.WIDE.U32 UR12, UR16, UR6, URZ ;  /* 0x00000006100c72a5 */ /* 0x001fe2000f8e00ff */
[----:B------:R-:W-:Y:S01]  /*0540*/  LOP3.LUT R3, R157, 0x1f, RZ, 0xc0, !PT ;  /* 0x0000001f9d037812 */ /* 0x000fe200078ec0ff */
[----:B------:R-:W0:Y:S03]  /*0550*/  LDCU UR18, c[0x0][0x384] ;  /* 0x00007080ff1277ac */ /* 0x000e260008000800 */
[----:B------:R-:W-:Y:S01]  /*0560*/  LOP3.LUT R5, R3, 0x3e00, R0, 0xf8, !PT ;  /* 0x00003e0003057812 */ /* 0x000fe200078ef800 */
[----:B------:R-:W-:Y:S01]  /*0570*/  UMOV UR14, UR24 ;  /* 0x00000018000e7c82 */ /* 0x000fe20008000000 */
[----:B------:R-:W-:-:S02]  /*0580*/  UIMAD UR13, UR16, UR7, UR13 ;  /* 0x00000007100d72a4 */ /* 0x000fc4000f8e020d */
[----:B------:R-:W-:Y:S01]  /*0590*/  UIMAD.WIDE.U32 UR14, UR17, UR34, UR14 ;  /* 0x00000022110e72a5 */ /* 0x000fe2000f8e000e */
[----:B------:R-:W1:Y:S01]  /*05a0*/  LDCU.64 UR34, c[0x0][0x448] ;  /* 0x00008900ff2277ac */ /* 0x000e620008000a00 */
[----:B--2---:R-:W-:Y:S02]  /*05b0*/  UIMAD.WIDE.U32 UR6, UR10, UR32, URZ ;  /* 0x000000200a0672a5 */ /* 0x004fe4000f8e00ff */
[----:B------:R-:W-:Y:S01]  /*05c0*/  UIMAD.WIDE.U32 UR12, UR10, UR4, UR12 ;  /* 0x000000040a0c72a5 */ /* 0x000fe2000f8e000c */
[----:B------:R-:W2:Y:S01]  /*05d0*/  LDCU UR32, c[0x0][0x38c] ;  /* 0x00007180ff2077ac */ /* 0x000ea20008000800 */
[----:B------:R-:W-:Y:S02]  /*05e0*/  UIADD3 UR23, UPT, UPT, UR15, UR23, URZ ;  /* 0x000000170f177290 */ /* 0x000fe4000fffe0ff */
[----:B------:R-:W-:Y:S02]  /*05f0*/  ULEA UR22, UP0, UR14, UR8, 0x1 ;  /* 0x000000080e167291 */ /* 0x000fe4000f8008ff */
[----:B------:R-:W-:-:S02]  /*0600*/  UIMAD UR15, UR10, UR33, UR7 ;  /* 0x000000210a0f72a4 */ /* 0x000fc4000f8e0207 */
[----:B------:R-:W-:Y:S01]  /*0610*/  UIMAD UR7, UR10, UR5, UR13 ;  /* 0x000000050a0772a4 */ /* 0x000fe2000f8e020d */
[----:B------:R-:W-:Y:S02]  /*0620*/  UMOV UR4, URZ ;  /* 0x000000ff00047c82 */ /* 0x000fe40008000000 */
[----:B------:R-:W-:Y:S01]  /*0630*/  UMOV UR5, URZ ;  /* 0x000000ff00057c82 */ /* 0x000fe20008000000 */
[----:B---3--:R-:W-:Y:S01]  /*0640*/  UIMAD UR19, UR19, UR20, URZ ;  /* 0x00000014131372a4 */ /* 0x008fe2000f8e02ff */
[----:B-----5:R-:W-:Y:S01]  /*0650*/  @P0 R2UR UR5, R2 ;  /* 0x00000000020502ca */ /* 0x020fe200000e0000 */
[----:B------:R-:W-:Y:S01]  /*0660*/  ULEA.HI.X UR23, UR14, UR9, UR23, 0x1, UP0 ;  /* 0x000000090e177291 */ /* 0x000fe200080f0c17 */
[----:B------:R-:W-:Y:S01]  /*0670*/  @P1 R2UR UR4, R4 ;  /* 0x00000000040412ca */ /* 0x000fe200000e0000 */
[----:B------:R-:W-:Y:S01]  /*0680*/  UIMAD UR19, UR17, UR21, UR19 ;  /* 0x00000015111372a4 */ /* 0x000fe2000f8e0213 */
[----:B------:R-:W-:Y:S01]  /*0690*/  UMOV UR14, UR6 ;  /* 0x00000006000e7c82 */ /* 0x000fe20008000000 */
[----:B0-----:R-:W-:-:S02]  /*06a0*/  UIMAD UR10, UR10, UR18, UR16 ;  /* 0x000000120a0a72a4 */ /* 0x001fc4000f8e0210 */
[----:B------:R-:W-:Y:S02]  /*06b0*/  UIMAD.WIDE.U32 UR8, UR17, UR20, UR14 ;  /* 0x00000014110872a5 */ /* 0x000fe4000f8e000e */
[----:B------:R-:W-:Y:S02]  /*06c0*/  UIMAD UR10, UR10, UR11, URZ ;  /* 0x0000000b0a0a72a4 */ /* 0x000fe4000f8e02ff */
[----:B-1----:R-:W-:Y:S02]  /*06d0*/  ULEA UR24, UP0, UR8, UR34, 0x1 ;  /* 0x0000002208187291 */ /* 0x002fe4000f8008ff */
[----:B------:R-:W-:Y:S02]  /*06e0*/  UIADD3 UR25, UPT, UPT, UR9, UR19, URZ ;  /* 0x0000001309197290 */ /* 0x000fe4000fffe0ff */
[----:B--2---:R-:W-:Y:S02]  /*06f0*/  UIMAD UR16, UR10, UR32, URZ ;  /* 0x000000200a1072a4 */ /* 0x004fe4000f8e02ff */
[----:B------:R-:W-:Y:S01]  /*0700*/  ULEA.HI.X UR25, UR8, UR35, UR25, 0x1, UP0 ;  /* 0x0000002308197291 */ /* 0x000fe200080f0c19 */
[----:B------:R-:W-:-:S11]  /*0710*/  UMOV UR6, URZ ;  /* 0x000000ff00067c82 */ /* 0x000fd60008000000 */
.L_x_2784:
[----:B0-----:R-:W0:Y:S01]  /*0720*/  LDCU UR32, c[0x0][0x388] ;  /* 0x00007100ff2077ac */ /* 0x001e220008000800 */
[----:B------:R-:W-:Y:S01]  /*0730*/  IMAD.SHL.U32 R158, R157, 0x10, RZ ;  /* 0x000000109d9e7824 */ /* 0x000fe200078e00ff */
[----:B-1----:R-:W-:Y:S01]  /*0740*/  MOV R3, UR31 ;  /* 0x0000001f00037c02 */ /* 0x002fe20008000f00 */
[----:B------:R-:W-:Y:S01]  /*0750*/  IMAD.U32 R2, RZ, RZ, UR30 ;  /* 0x0000001eff027e24 */ /* 0x000fe2000f8e00ff */
[----:B------:R-:W-:Y:S02]  /*0760*/  PRMT R6, RZ, 0x7610, R6 ;  /* 0x00007610ff067816 */ /* 0x000fe40000000006 */
[----:B------:R-:W-:Y:S02]  /*0770*/  LOP3.LUT R22, R158, 0x3e00, RZ, 0xc0, !PT ;  /* 0x00003e009e167812 */ /* 0x000fe400078ec0ff */
[----:B------:R-:W-:Y:S02]  /*0780*/  LOP3.LUT R58, R58, 0xfffffeff, RZ, 0xc0, !PT ;  /* 0xfffffeff3a3a7812 */ /* 0x000fe400078ec0ff */
[----:B------:R-:W-:-:S02]  /*0790*/  LOP3.LUT R157, R22, 0x1f, R157, 0xf8, !PT ;  /* 0x0000001f169d7812 */ /* 0x000fc400078ef89d */
[----:B------:R-:W-:Y:S02]  /*07a0*/  PRMT R13, RZ, 0x7610, R13 ;  /* 0x00007610ff0d7816 */ /* 0x000fe4000000000d */
[----:B------:R-:W-:Y:S02]  /*07b0*/  PRMT R14, RZ, 0x7610, R14 ;  /* 0x00007610ff0e7816 */ /* 0x000fe4000000000e */
[----:B------:R-:W-:Y:S01]  /*07c0*/  PRMT R12, RZ, 0x7610, R12 ;  /* 0x00007610ff0c7816 */ /* 0x000fe2000000000c */
[----:B0-----:R-:W-:Y:S01]  /*07d0*/  UIMAD UR42, UR6, -0x800, UR32 ;  /* 0xfffff800062a78a4 */ /* 0x001fe2000f8e0220 */
[----:B------:R-:W-:Y:S02]  /*07e0*/  PRMT R11, RZ, 0x7610, R11 ;  /* 0x00007610ff0b7816 */ /* 0x000fe4000000000b */
[----:B------:R-:W-:Y:S02]  /*07f0*/  PRMT R10, RZ, 0x7610, R10 ;  /* 0x00007610ff0a7816 */ /* 0x000fe4000000000a */
[----:B------:R-:W-:-:S02]  /*0800*/  PRMT R9, RZ, 0x7610, R9 ;  /* 0x00007610ff097816 */ /* 0x000fc40000000009 */
[C---:B------:R-:W-:Y:S01]  /*0810*/  ISETP.GE.AND P0, PT, R5.reuse, UR42, PT ;  /* 0x0000002a05007c0c */ /* 0x040fe2000bf06270 */
[----:B------:R-:W-:Y:S01]  /*0820*/  IMAD.WIDE.U32 R4, R5, 0x2, R2 ;  /* 0x0000000205047825 */ /* 0x000fe200078e0002 */
[----:B------:R-:W-:Y:S01]  /*0830*/  BAR.SYNC.DEFER_BLOCKING 0x0 ;  /* 0x0000000000007b1d */ /* 0x000fe20000010000 */
[----:B------:R-:W-:Y:S02]  /*0840*/  PRMT R7, RZ, 0x7610, R7 ;  /* 0x00007610ff077816 */ /* 0x000fe40000000007 */
[C---:B------:R-:W-:Y:S01]  /*0850*/  IMAD.SHL.U32 R0, R157.reuse, 0x2, RZ ;  /* 0x000000029d007824 */ /* 0x040fe200078e00ff */
[----:B------:R-:W-:Y:S02]  /*0860*/  LOP3.LUT R150, R157, 0xe0, RZ, 0xfc, !PT ;  /* 0x000000e09d967812 */ /* 0x000fe400078efcff */
[----:B------:R-:W-:Y:S02]  /*0870*/  PRMT R8, RZ, 0x7610, R8 ;  /* 0x00007610ff087816 */ /* 0x000fe40000000008 */
[----:B------:R-:W-:-:S02]  /*0880*/  PRMT R15, RZ, 0x7610, R15 ;  /* 0x00007610ff0f7816 */ /* 0x000fc4000000000f */
[----:B------:R-:W-:Y:S02]  /*0890*/  PRMT R16, RZ, 0x7610, R16 ;  /* 0x00007610ff107816 */ /* 0x000fe40000000010 */
[----:B------:R-:W-:Y:S02]  /*08a0*/  @P0 LOP3.LUT R58, R58, 0x100, RZ, 0xfc, !PT ;  /* 0x000001003a3a0812 */ /* 0x000fe400078efcff */
[----:B------:R-:W-:Y:S02]  /*08b0*/  PRMT R17, RZ, 0x7610, R17 ;  /* 0x00007610ff117816 */ /* 0x000fe40000000011 */
[----:B------:R-:W-:Y:S02]  /*08c0*/  PRMT R18, RZ, 0x7610, R18 ;  /* 0x00007610ff127816 */ /* 0x000fe40000000012 */
[----:B------:R-:W-:Y:S01]  /*08d0*/  PRMT R19, RZ, 0x7610, R19 ;  /* 0x00007610ff137816 */ /* 0x000fe20000000013 */
[----:B------:R-:W2:Y:S01]  /*08e0*/  @!P0 LDG.E.U16 R6, desc[UR26][R4.64] ;  /* 0x0000001a04068981 */ /* 0x000ea2000c1e1500 */
[----:B------:R-:W-:-:S02]  /*08f0*/  IADD3 R2, P0, PT, R0, UR28, RZ ;  /* 0x0000001c00027c10 */ /* 0x000fc4000ff1e0ff */
[C---:B------:R-:W-:Y:S02]  /*0900*/  LOP3.LUT R149, R157.reuse, 0x100, RZ, 0xfc, !PT ;  /* 0x000001009d957812 */ /* 0x040fe400078efcff */
[----:B------:R-:W-:Y:S02]  /*0910*/  IADD3.X R3, PT, PT, RZ, UR29, RZ, P0, !PT ;  /* 0x0000001dff037c10 */ /* 0x000fe400087fe4ff */
[----:B------:R-:W-:Y:S02]  /*0920*/  ISETP.GE.AND P0, PT, R150, UR42, PT ;  /* 0x0000002a96007c0c */ /* 0x000fe4000bf06270 */
[C---:B------:R-:W-:Y:S02]  /*0930*/  LOP3.LUT R151, R157.reuse, 0xc0, RZ, 0xfc, !PT ;  /* 0x000000c09d977812 */ /* 0x040fe400078efcff */
[C---:B------:R-:W-:Y:S02]  /*0940*/  LOP3.LUT R152, R157.reuse, 0xa0, RZ, 0xfc, !PT ;  /* 0x000000a09d987812 */ /* 0x040fe400078efcff */
[----:B------:R-:W-:-:S02]  /*0950*/  LOP3.LUT R153, R157, 0x80, RZ, 0xfc, !PT ;  /* 0x000000809d997812 */ /* 0x000fc400078efcff */
[----:B------:R-:W-:Y:S02]  /*0960*/  LOP3.LUT R154, R157, 0x60, RZ, 0xfc, !PT ;  /* 0x000000609d9a7812 */ /* 0x000fe400078efcff */
[----:B------:R-:W-:Y:S02]  /*0970*/  ISETP.GE.AND P1, PT, R151, UR42, PT ;  /* 0x0000002a97007c0c */ /* 0x000fe4000bf26270 */
[----:B------:R-:W-:Y:S01]  /*0980*/  LOP3.LUT R156, R157, 0x20, RZ, 0xfc, !PT ;  /* 0x000000209d9c7812 */ /* 0x000fe200078efcff */
[----:B------:R-:W3:Y:S01]  /*0990*/  @!P0 LDG.E.U16 R13, desc[UR26][R4.64+0x1c0] ;  /* 0x0001c01a040d8981 */ /* 0x000ee2000c1e1500 */
[----:B------:R-:W-:Y:S02]  /*09a0*/  ISETP.GE.AND P0, PT, R149, UR42, PT ;  /* 0x0000002a95007c0c */ /* 0x000fe4000bf06270 */
[----:B------:R-:W-:Y:S02]  /*09b0*/  ISETP.GE.AND P2, PT, R152, UR42, PT ;  /* 0x0000002a98007c0c */ /* 0x000fe4000bf46270 */
[----:B------:R-:W-:-:S02]  /*09c0*/  LOP3.LUT R155, R157, 0x40, RZ, 0xfc, !PT ;  /* 0x000000409d9b7812 */ /* 0x000fc400078efcff */
[----:B------:R-:W-:Y:S02]  /*09d0*/  ISETP.GE.AND P3, PT, R153, UR42, PT ;  /* 0x0000002a99007c0c */ /* 0x000fe4000bf66270 */
[----:B------:R-:W-:Y:S01]  /*09e0*/  ISETP.GE.AND P4, PT, R154, UR42, PT ;  /* 0x0000002a9a007c0c */ /* 0x000fe2000bf86270 */
[----:B------:R-:W4:Y:S01]  /*09f0*/  @!P1 LDG.E.U16 R12, desc[UR26][R4.64+0x180] ;  /* 0x0001801a040c9981 */ /* 0x000f22000c1e1500 */
[----:B------:R-:W-:Y:S02]  /*0a00*/  ISETP.GE.AND P6, PT, R156, UR42, PT ;  /* 0x0000002a9c007c0c */ /* 0x000fe4000bfc6270 */
[----:B------:R-:W-:Y:S01]  /*0a10*/  ISETP.GE.AND P5, PT, R155, UR42, PT ;  /* 0x0000002a9b007c0c */ /* 0x000fe2000bfa6270 */
[----:B------:R-:W5:Y:S01]  /*0a20*/  @!P0 LDG.E.U16 R14, desc[UR26][R4.64+0x200] ;  /* 0x0002001a040e8981 */ /* 0x000f62000c1e1500 */
[C---:B------:R-:W-:Y:S02]  /*0a30*/  LOP3.LUT R148, R157.reuse, 0x120, RZ, 0xfc, !PT ;  /* 0x000001209d947812 */ /* 0x040fe400078efcff */
[C---:B------:R-:W-:Y:S01]  /*0a40*/  LOP3.LUT R147, R157.reuse, 0x140, RZ, 0xfc, !PT ;  /* 0x000001409d937812 */ /* 0x040fe200078efcff */
[----:B------:R-:W3:Y:S01]  /*0a50*/  @!P2 LDG.E.U16 R11, desc[UR26][R4.64+0x140] ;  /* 0x0001401a040ba981 */ /* 0x000ee2000c1e1500 */
[----:B------:R-:W-:-:S02]  /*0a60*/  LOP3.LUT R146, R157, 0x160, RZ, 0xfc, !PT ;  /* 0x000001609d927812 */ /* 0x000fc400078efcff */
[C---:B------:R-:W-:Y:S01]  /*0a70*/  LOP3.LUT R145, R157.reuse, 0x180, RZ, 0xfc, !PT ;  /* 0x000001809d917812 */ /* 0x040fe200078efcff */
[----:B------:R-:W4:Y:S01]  /*0a80*/  @!P3 LDG.E.U16 R10, desc[UR26][R4.64+0x100] ;  /* 0x0001001a040ab981 */ /* 0x000f22000c1e1500 */
[----:B------:R-:W-:Y:S02]  /*0a90*/  LOP3.LUT R144, R157, 0x1a0, RZ, 0xfc, !PT ;  /* 0x000001a09d907812 */ /* 0x000fe400078efcff */
[----:B------:R-:W-:Y:S01]  /*0aa0*/  ISETP.GE.AND P0, PT, R148, UR42, PT ;  /* 0x0000002a94007c0c */ /* 0x000fe2000bf06270 */
[----:B------:R-:W5:Y:S01]  /*0ab0*/  @!P4 LDG.E.U16 R9, desc[UR26][R4.64+0xc0] ;  /* 0x0000c01a0409c981 */ /* 0x000f62000c1e1500 */
[----:B------:R-:W-:Y:S02]  /*0ac0*/  ISETP.GE.AND P1, PT, R147, UR42, PT ;  /* 0x0000002a93007c0c */ /* 0x000fe4000bf26270 */
[----:B------:R-:W-:Y:S01]  /*0ad0*/  ISETP.GE.AND P2, PT, R146, UR42, PT ;  /* 0x0000002a92007c0c */ /* 0x000fe2000bf46270 */
[----:B------:R-:W3:Y:S01]  /*0ae0*/  @!P6 LDG.E.U16 R7, desc[UR26][R4.64+0x40] ;  /* 0x0000401a0407e981 */ /* 0x000ee2000c1e1500 */
[----:B------:R-:W-:-:S02]  /*0af0*/  ISETP.GE.AND P3, PT, R145, UR42, PT ;  /* 0x0000002a91007c0c */ /* 0x000fc4000bf66270 */
[----:B------:R-:W-:Y:S01]  /*0b00*/  ISETP.GE.AND P4, PT, R144, UR42, PT ;  /* 0x0000002a90007c0c */ /* 0x000fe2000bf86270 */
[----:B------:R-:W4:Y:S01]  /*0b10*/  @!P5 LDG.E.U16 R8, desc[UR26][R4.64+0x80] ;  /* 0x0000801a0408d981 */ /* 0x000f22000c1e1500 */
[C---:B------:R-:W-:Y:S02]  /*0b20*/  LOP3.LUT R143, R157.reuse, 0x1c0, RZ, 0xfc, !PT ;  /* 0x000001c09d8f7812 */ /* 0x040fe400078efcff */
[----:B------:R-:W-:Y:S01]  /*0b30*/  LOP3.LUT R142, R157, 0x1e0, RZ, 0xfc, !PT ;  /* 0x000001e09d8e7812 */ /* 0x000fe200078efcff */
[----:B------:R-:W5:Y:S01]  /*0b40*/  @!P0 LDG.E.U16 R15, desc[UR26][R4.64+0x240] ;  /* 0x0002401a040f8981 */ /* 0x000f62000c1e1500 */
[----:B------:R-:W-:-:S03]  /*0b50*/  ISETP.GE.AND P5, PT, R143, UR42, PT ;  /* 0x0000002a8f007c0c */ /* 0x000fc6000bfa6270 */
[----:B------:R-:W5:Y:S01]  /*0b60*/  @!P1 LDG.E.U16 R16, desc[UR26][R4.64+0x280] ;  /* 0x0002801a04109981 */ /* 0x000f62000c1e1500 */
[----:B------:R-:W-:-:S03]  /*0b70*/  ISETP.GE.AND P6, PT, R142, UR42, PT ;  /* 0x0000002a8e007c0c */ /* 0x000fc6000bfc6270 */
[----:B------:R-:W5:Y:S04]  /*0b80*/  @!P2 LDG.E.U16 R17, desc[UR26][R4.64+0x2c0] ;  /* 0x0002c01a0411a981 */ /* 0x000f68000c1e1500 */
[----:B------:R-:W5:Y:S04]  /*0b90*/  @!P3 LDG.E.U16 R18, desc[UR26][R4.64+0x300] ;  /* 0x0003001a0412b981 */ /* 0x000f68000c1e1500 */
[----:B------:R-:W5:Y:S01]  /*0ba0*/  @!P4 LDG.E.U16 R19, desc[UR26][R4.64+0x340] ;  /* 0x0003401a0413c981 */ /* 0x000f62000c1e1500 */
[----:B------:R-:W-:Y:S02]  /*0bb0*/  PRMT R20, RZ, 0x7610, R20 ;  /* 0x00007610ff147816 */ /* 0x000fe40000000014 */
[----:B------:R-:W-:-:S04]  /*0bc0*/  PRMT R21, RZ, 0x7610, R21 ;  /* 0x00007610ff157816 */ /* 0x000fc80000000015 */
[----:B------:R-:W5:Y:S04]  /*0bd0*/  @!P5 LDG.E.U16 R20, desc[UR26][R4.64+0x380] ;  /* 0x0003801a0414d981 */ /* 0x000f68000c1e1500 */
[----:B------:R0:W5:Y:S01]  /*0be0*/  @!P6 LDG.E.U16 R21, desc[UR26][R4.64+0x3c0] ;  /* 0x0003c01a0415e981 */ /* 0x000162000c1e1500 */
[----:B------:R-:W1:Y:S01]  /*0bf0*/  S2R R23, SR_LANEID ;  /* 0x0000000000177919 */ /* 0x000e620000000000 */
[----:B------:R-:W0:Y:S01]  /*0c00*/  S2UR UR17, SR_CgaCtaId ;  /* 0x00000000001179c3 */ /* 0x000e220000008800 */
[----:B------:R-:W-:Y:S02]  /*0c10*/  UMOV UR8, 0x400 ;  /* 0x0000040000087882 */ /* 0x000fe40000000000 */
[----:B0-----:R-:W-:Y:S01]  /*0c20*/  ULEA UR17, UR17, UR8, 0x18 ;  /* 0x0000000811117291 */ /* 0x001fe2000f8ec0ff */
[----:B-1----:R-:W-:-:S04]  /*0c30*/  IMAD.IADD R22, R22, 0x1, R23 ;  /* 0x0000000116167824 */ /* 0x002fc800078e0217 */
[----:B------:R-:W-:Y:S02]  /*0c40*/  IMAD R24, R23, 0xf, R22 ;  /* 0x0000000f17187824 */ /* 0x000fe400078e0216 */
[C---:B------:R-:W-:Y:S01]  /*0c50*/  VIADD R23, R22.reuse, 0x20 ;  /* 0x0000002016177836 */ /* 0x040fe20000000000 */
[C---:B------:R-:W-:Y:S01]  /*0c60*/  IADD3 R25, PT, PT, R22.reuse, 0x40, RZ ;  /* 0x0000004016197810 */ /* 0x040fe20007ffe0ff */
[C---:B------:R-:W-:Y:S01]  /*0c70*/  VIADD R27, R22.reuse, 0x60 ;  /* 0x00000060161b7836 */ /* 0x040fe20000000000 */
[CC--:B------:R-:W-:Y:S01]  /*0c80*/  LEA.HI.SX32 R141, R22.reuse, R22.reuse, 0x1b ;  /* 0x00000016168d7211 */ /* 0x0c0fe200078fdaff */
[C---:B------:R-:W-:Y:S01]  /*0c90*/  VIADD R5, R22.reuse, 0x80 ;  /* 0x0000008016057836 */ /* 0x040fe20000000000 */
[C---:B------:R-:W-:Y:S01]  /*0ca0*/  IADD3 R29, PT, PT, R22.reuse, 0xa0, RZ ;  /* 0x000000a0161d7810 */ /* 0x040fe20007ffe0ff */
[C---:B------:R-:W-:Y:S01]  /*0cb0*/  VIADD R31, R22.reuse, 0xc0 ;  /* 0x000000c0161f7836 */ /* 0x040fe20000000000 */
[-C--:B------:R-:W-:Y:S01]  /*0cc0*/  LEA.HI.SX32 R23, R23, R22.reuse, 0x1b ;  /* 0x0000001617177211 */ /* 0x080fe200078fdaff */
[C---:B------:R-:W-:Y:S01]  /*0cd0*/  VIADD R33, R22.reuse, 0xe0 ;  /* 0x000000e016217836 */ /* 0x040fe20000000000 */
[-C--:B------:R-:W-:Y:S01]  /*0ce0*/  LEA.HI.SX32 R25, R25, R22.reuse, 0x1b ;  /* 0x0000001619197211 */ /* 0x080fe200078fdaff */
[C---:B------:R-:W-:Y:S01]  /*0cf0*/  VIADD R37, R22.reuse, 0x120 ;  /* 0x0000012016257836 */ /* 0x040fe20000000000 */
[----:B------:R-:W-:Y:S01]  /*0d00*/  LEA.HI.SX32 R27, R27, R22, 0x1b ;  /* 0x000000161b1b7211 */ /* 0x000fe200078fdaff */
[C---:B------:R-:W-:Y:S01]  /*0d10*/  VIADD R39, R22.reuse, 0x140 ;  /* 0x0000014016277836 */ /* 0x040fe20000000000 */
[----:B------:R-:W-:-:S02]  /*0d20*/  IADD3 R35, PT, PT, R22, 0x100, RZ ;  /* 0x0000010016237810 */ /* 0x000fc40007ffe0ff */
[----:B------:R-:W-:Y:S02]  /*0d30*/  LEA R141, R141, UR17, 0x1 ;  /* 0x000000118d8d7c11 */ /* 0x000fe4000f8e08ff */
[-C--:B------:R-:W-:Y:S02]  /*0d40*/  LEA.HI.SX32 R5, R5, R22.reuse, 0x1b ;  /* 0x0000001605057211 */ /* 0x080fe400078fdaff */
[-C--:B------:R-:W-:Y:S02]  /*0d50*/  LEA.HI.SX32 R29, R29, R22.reuse, 0x1b ;  /* 0x000000161d1d7211 */ /* 0x080fe400078fdaff */
[----:B------:R-:W-:Y:S01]  /*0d60*/  LEA R140, R23, UR17, 0x1 ;  /* 0x00000011178c7c11 */ /* 0x000fe2000f8e08ff */
[C---:B------:R-:W-:Y:S01]  /*0d70*/  VIADD R43, R22.reuse, 0x180 ;  /* 0x00000180162b7836 */ /* 0x040fe20000000000 */
[----:B------:R-:W-:Y:S02]  /*0d80*/  LEA.HI.SX32 R31, R31, R22, 0x1b ;  /* 0x000000161f1f7211 */ /* 0x000fe400078fdaff */
[----:B------:R-:W-:Y:S01]  /*0d90*/  LEA R139, R25, UR17, 0x1 ;  /* 0x00000011198b7c11 */ /* 0x000fe2000f8e08ff */
[C---:B------:R-:W-:Y:S01]  /*0da0*/  VIADD R45, R22.reuse, 0x1a0 ;  /* 0x000001a0162d7836 */ /* 0x040fe20000000000 */
[----:B------:R-:W-:-:S02]  /*0db0*/  IADD3 R41, PT, PT, R22, 0x160, RZ ;  /* 0x0000016016297810 */ /* 0x000fc40007ffe0ff */
[-C--:B------:R-:W-:Y:S02]  /*0dc0*/  LEA.HI.SX32 R33, R33, R22.reuse, 0x1b ;  /* 0x0000001621217211 */ /* 0x080fe400078fdaff */
[----:B------:R-:W-:Y:S02]  /*0dd0*/  LEA R138, R27, UR17, 0x1 ;  /* 0x000000111b8a7c11 */ /* 0x000fe4000f8e08ff */
[-C--:B------:R-:W-:Y:S02]  /*0de0*/  LEA.HI.SX32 R35, R35, R22.reuse, 0x1b ;  /* 0x0000001623237211 */ /* 0x080fe400078fdaff */
[----:B------:R-:W-:Y:S02]  /*0df0*/  LEA R137, R5, UR17, 0x1 ;  /* 0x0000001105897c11 */ /* 0x000fe4000f8e08ff */
[----:B------:R-:W-:Y:S02]  /*0e00*/  LEA.HI.SX32 R37, R37, R22, 0x1b ;  /* 0x0000001625257211 */ /* 0x000fe400078fdaff */
[----:B------:R-:W-:-:S02]  /*0e10*/  LEA R136, R29, UR17, 0x1 ;  /* 0x000000111d887c11 */ /* 0x000fc4000f8e08ff */
[-C--:B------:R-:W-:Y:S02]  /*0e20*/  LEA.HI.SX32 R39, R39, R22.reuse, 0x1b ;  /* 0x0000001627277211 */ /* 0x080fe400078fdaff */
[----:B------:R-:W-:Y:S02]  /*0e30*/  LEA R135, R31, UR17, 0x1 ;  /* 0x000000111f877c11 */ /* 0x000fe4000f8e08ff */
[-C--:B------:R-:W-:Y:S02]  /*0e40*/  LEA.HI.SX32 R41, R41, R22.reuse, 0x1b ;  /* 0x0000001629297211 */ /* 0x080fe400078fdaff */
[----:B------:R-:W-:Y:S02]  /*0e50*/  LEA R134, R33, UR17, 0x1 ;  /* 0x0000001121867c11 */ /* 0x000fe4000f8e08ff */
[----:B------:R-:W-:Y:S02]  /*0e60*/  LEA.HI.SX32 R43, R43, R22, 0x1b ;  /* 0x000000162b2b7211 */ /* 0x000fe400078fdaff */
[----:B------:R-:W-:-:S02]  /*0e70*/  LEA R133, R35, UR17, 0x1 ;  /* 0x0000001123857c11 */ /* 0x000fc4000f8e08ff */
[----:B------:R-:W-:Y:S02]  /*0e80*/  LEA.HI.SX32 R45, R45, R22, 0x1b ;  /* 0x000000162d2d7211 */ /* 0x000fe400078fdaff */
[----:B------:R-:W-:Y:S02]  /*0e90*/  LEA R132, R37, UR17, 0x1 ;  /* 0x0000001125847c11 */ /* 0x000fe4000f8e08ff */
[----:B------:R-:W-:Y:S02]  /*0ea0*/  LEA R131, R39, UR17, 0x1 ;  /* 0x0000001127837c11 */ /* 0x000fe4000f8e08ff */
[----:B------:R-:W-:Y:S02]  /*0eb0*/  LEA R130, R41, UR17, 0x1 ;  /* 0x0000001129827c11 */ /* 0x000fe4000f8e08ff */
[----:B------:R-:W-:Y:S02]  /*0ec0*/  LEA R129, R43, UR17, 0x1 ;  /* 0x000000112b817c11 */ /* 0x000fe4000f8e08ff */
[----:B------:R-:W-:Y:S01]  /*0ed0*/  LEA R128, R45, UR17, 0x1 ;  /* 0x000000112d807c11 */ /* 0x000fe2000f8e08ff */
[C---:B------:R-:W-:Y:S01]  /*0ee0*/  VIADD R49, R22.reuse, 0x1e0 ;  /* 0x000001e016317836 */ /* 0x040fe20000000000 */
[----:B------:R-:W-:Y:S01]  /*0ef0*/  IADD3 R47, PT, PT, R22, 0x1c0, RZ ;  /* 0x000001c0162f7810 */ /* 0x000fe20007ffe0ff */
[C---:B------:R-:W-:Y:S01]  /*0f00*/  VIADD R5, R24.reuse, 0x1 ;  /* 0x0000000118057836 */ /* 0x040fe20000000000 */
[C---:B------:R-:W-:Y:S01]  /*0f10*/  IADD3 R25, PT, PT, R24.reuse, 0x8, RZ ;  /* 0x0000000818197810 */ /* 0x040fe20007ffe0ff */
[C---:B------:R-:W-:Y:S01]  /*0f20*/  VIADD R23, R24.reuse, 0x6 ;  /* 0x0000000618177836 */ /* 0x040fe20000000000 */
[C---:B------:R-:W-:Y:S01]  /*0f30*/  IADD3 R33, PT, PT, R24.reuse, 0xe, RZ ;  /* 0x0000000e18217810 */ /* 0x040fe20007ffe0ff */
[----:B------:R-:W-:-:S02]  /*0f40*/  VIADD R27, R24, 0xa ;  /* 0x0000000a181b7836 */ /* 0x000fc40000000000 */
[C---:B------:R-:W-:Y:S02]  /*0f50*/  VIADD R29, R24.reuse, 0xc ;  /* 0x0000000c181d7836 */ /* 0x040fe40000000000 */
[C---:B------:R-:W-:Y:S02]  /*0f60*/  VIADD R31, R24.reuse, 0xd ;  /* 0x0000000d181f7836 */ /* 0x040fe40000000000 */
[----:B------:R-:W-:Y:S01]  /*0f70*/  VIADD R35, R24, 0xf ;  /* 0x0000000f18237836 */ /* 0x000fe20000000000 */
        /* <DEDUP_REMOVED lines=22> */
[----:B------:R-:W-:Y:S02]  /*10e0*/  P2R R30, PR, RZ, 0x1 ;  /* 0x00000001ff1e7803 */ /* 0x000fe40000000000 */
[----:B------:R-:W-:Y:S02]  /*10f0*/  LOP3.LUT P0, RZ, R58, 0x100, RZ, 0xc0, !PT ;  /* 0x000001003aff7812 */ /* 0x000fe4000780c0ff */
[----:B------:R-:W-:Y:S02]  /*1100*/  P2R R28, PR, RZ, 0x2 ;  /* 0x00000002ff1c7803 */ /* 0x000fe40000000000 */
[----:B------:R-:W-:Y:S01]  /*1110*/  ISETP.GE.AND P1, PT, R156, UR42, PT ;  /* 0x0000002a9c007c0c */ /* 0x000fe2000bf26270 */
[----:B--2---:R-:W-:Y:S01]  /*1120*/  STS.U16 [R141], R6 ;  /* 0x000000068d007388 */ /* 0x004fe20000000400 */
[----:B------:R-:W-:-:S03]  /*1130*/  PRMT R22, RZ, 0x7610, R22 ;  /* 0x00007610ff167816 */ /* 0x000fc60000000016 */
[----:B---3--:R-:W-:Y:S04]  /*1140*/  STS.U16 [R140+0x40], R7 ;  /* 0x000040078c007388 */ /* 0x008fe80000000400 */
[----:B----4-:R-:W-:Y:S04]  /*1150*/  STS.U16 [R139+0x80], R8 ;  /* 0x000080088b007388 */ /* 0x010fe80000000400 */
[----:B-----5:R0:W-:Y:S04]  /*1160*/  STS.U16 [R138+0xc0], R9 ;  /* 0x0000c0098a007388 */ /* 0x0201e80000000400 */
[----:B------:R-:W-:Y:S04]  /*1170*/  STS.U16 [R137+0x100], R10 ;  /* 0x0001000a89007388 */ /* 0x000fe80000000400 */
[----:B------:R1:W-:Y:S04]  /*1180*/  STS.U16 [R136+0x140], R11 ;  /* 0x0001400b88007388 */ /* 0x0003e80000000400 */
[----:B------:R-:W-:Y:S04]  /*1190*/  STS.U16 [R135+0x180], R12 ;  /* 0x0001800c87007388 */ /* 0x000fe80000000400 */
[----:B------:R-:W-:Y:S04]  /*11a0*/  STS.U16 [R134+0x1c0], R13 ;  /* 0x0001c00d86007388 */ /* 0x000fe80000000400 */
[----:B------:R-:W-:Y:S04]  /*11b0*/  STS.U16 [R133+0x200], R14 ;  /* 0x0002000e85007388 */ /* 0x000fe80000000400 */
[----:B------:R2:W-:Y:S01]  /*11c0*/  STS.U16 [R132+0x240], R15 ;  /* 0x0002400f84007388 */ /* 0x0005e20000000400 */
[----:B0-----:R-:W-:-:S03]  /*11d0*/  VIADD R9, R24, 0x3 ;  /* 0x0000000318097836 */ /* 0x001fc60000000000 */
[----:B------:R-:W-:Y:S01]  /*11e0*/  STS.U16 [R131+0x280], R16 ;  /* 0x0002801083007388 */ /* 0x000fe20000000400 */
[----:B-1----:R-:W-:-:S03]  /*11f0*/  VIADD R11, R24, 0x4 ;  /* 0x00000004180b7836 */ /* 0x002fc60000000000 */
[----:B------:R0:W-:Y:S01]  /*1200*/  STS.U16 [R130+0x2c0], R17 ;  /* 0x0002c01182007388 */ /* 0x0001e20000000400 */
[C---:B------:R-:W-:Y:S01]  /*1210*/  IADD3 R7, PT, PT, R24.reuse, 0x2, RZ ;  /* 0x0000000218077810 */ /* 0x040fe20007ffe0ff */
[C---:B--2---:R-:W-:Y:S02]  /*1220*/  VIADD R15, R24.reuse, 0x7 ;  /* 0x00000007180f7836 */ /* 0x044fe40000000000 */
[----:B------:R-:W-:Y:S01]  /*1230*/  STS.U16 [R129+0x300], R18 ;  /* 0x0003001281007388 */ /* 0x000fe20000000400 */
[----:B------:R-:W-:-:S03]  /*1240*/  IADD3 R13, PT, PT, R24, 0x5, RZ ;  /* 0x00000005180d7810 */ /* 0x000fc60007ffe0ff */
[----:B------:R1:W-:Y:S01]  /*1250*/  STS.U16 [R128+0x340], R19 ;  /* 0x0003401380007388 */ /* 0x0003e20000000400 */
[C---:B0-----:R-:W-:Y:S01]  /*1260*/  VIADD R17, R24.reuse, 0x9 ;  /* 0x0000000918117836 */ /* 0x041fe20000000000 */
[-C--:B------:R-:W-:Y:S02]  /*1270*/  LEA.HI.SX32 R7, R7, R24.reuse, 0x1b ;  /* 0x0000001807077211 */ /* 0x080fe400078fdaff */
[-C--:B------:R-:W-:Y:S02]  /*1280*/  LEA.HI.SX32 R9, R9, R24.reuse, 0x1b ;  /* 0x0000001809097211 */ /* 0x080fe400078fdaff */
[----:B-1----:R-:W-:Y:S02]  /*1290*/  IADD3 R19, PT, PT, R24, 0xb, RZ ;  /* 0x0000000b18137810 */ /* 0x002fe40007ffe0ff */
[-C--:B------:R-:W-:Y:S02]  /*12a0*/  LEA.HI.SX32 R11, R11, R24.reuse, 0x1b ;  /* 0x000000180b0b7211 */ /* 0x080fe400078fdaff */
[----:B------:R-:W-:-:S02]  /*12b0*/  LEA.HI.SX32 R13, R13, R24, 0x1b ;  /* 0x000000180d0d7211 */ /* 0x000fc400078fdaff */
[-C--:B------:R-:W-:Y:S02]  /*12c0*/  LEA.HI.SX32 R15, R15, R24.reuse, 0x1b ;  /* 0x000000180f0f7211 */ /* 0x080fe400078fdaff */
[-C--:B------:R-:W-:Y:S02]  /*12d0*/  LEA.HI.SX32 R17, R17, R24.reuse, 0x1b ;  /* 0x0000001811117211 */ /* 0x080fe400078fdaff */
[----:B------:R-:W-:Y:S02]  /*12e0*/  LEA.HI.SX32 R19, R19, R24, 0x1b ;  /* 0x0000001813137211 */ /* 0x000fe400078fdaff */
[----:B------:R-:W-:Y:S02]  /*12f0*/  LEA R123, R7, UR17, 0x1 ;  /* 0x00000011077b7c11 */ /* 0x000fe4000f8e08ff */
[----:B------:R-:W-:Y:S02]  /*1300*/  LEA R122, R9, UR17, 0x1 ;  /* 0x00000011097a7c11 */ /* 0x000fe4000f8e08ff */
[----:B------:R-:W-:-:S02]  /*1310*/  LEA R121, R11, UR17, 0x1 ;  /* 0x000000110b797c11 */ /* 0x000fc4000f8e08ff */
        /* <DEDUP_REMOVED lines=26> */
[----:B------:R-:W-:Y:S01]  /*14c0*/  PRMT R23, RZ, 0x7610, R23 ;  /* 0x00007610ff177816 */ /* 0x000fe20000000017 */
[----:B------:R-:W2:Y:S01]  /*14d0*/  @!P0 LDG.E.U16 R22, desc[UR26][R2.64] ;  /* 0x0000001a02168981 */ /* 0x000ea2000c1e1500 */
[----:B------:R-:W-:-:S03]  /*14e0*/  ISETP.GE.AND P0, PT, R155, UR42, PT ;  /* 0x0000002a9b007c0c */ /* 0x000fc6000bf06270 */
[----:B------:R-:W3:Y:S01]  /*14f0*/  @!P1 LDG.E.U16 R21, desc[UR26][R2.64+0x40] ;  /* 0x0000401a02159981 */ /* 0x000ee2000c1e1500 */
[----:B------:R-:W-:-:S09]  /*1500*/  ISETP.GE.AND P1, PT, R154, UR42, PT ;  /* 0x0000002a9a007c0c */ /* 0x000fd2000bf26270 */
[----:B------:R-:W4:Y:S01]  /*1510*/  @!P0 LDG.E.U16 R20, desc[UR26][R2.64+0x80] ;  /* 0x0000801a02148981 */ /* 0x000f22000c1e1500 */
        /* <DEDUP_REMOVED lines=14> */
[----:B------:R-:W-:Y:S02]  /*1600*/  ISETP.NE.AND P1, PT, R28, RZ, PT ;  /* 0x000000ff1c00720c */ /* 0x000fe40003f25270 */
[----:B------:R-:W-:-:S07]  /*1610*/  PRMT R28, RZ, 0x7610, R28 ;  /* 0x00007610ff1c7816 */ /* 0x000fce000000001c */
        /* <DEDUP_REMOVED lines=104> */
.L_x_2747:
[----:B------:R-:W-:Y:S05]  /*1ca0*/  BSYNC.RECONVERGENT B0 ;  /* 0x0000000000007941 */ /* 0x000fea0003800200 */
.L_x_2746:
        /* <DEDUP_REMOVED lines=35> */
.L_x_2749:
[----:B------:R-:W-:Y:S05]  /*1ee0*/  BSYNC.RECONVERGENT B0 ;  /* 0x0000000000007941 */ /* 0x000fea0003800200 */
.L_x_2748:
        /* <DEDUP_REMOVED lines=37> */
.L_x_2751:
[----:B------:R-:W-:Y:S05]  /*2140*/  BSYNC.RECONVERGENT B0 ;  /* 0x0000000000007941 */ /* 0x000fea0003800200 */
.L_x_2750:
[----:B------:R-:W-:Y:S01]  /*2150*/  HADD2.F32 R24, -RZ, R24.H0_H0 ;  /* 0x20000018ff187230 */ /* 0x000fe20000004100 */
[----:B------:R-:W-:Y:S01]  /*2160*/  BSSY.RECONVERGENT B0, `(.L_x_2752) ;  /* 0x0000022000007945 */ /* 0x000fe20003800200 */
[----:B------:R-:W-:-:S03]  /*2170*/  FSETP.GTU.FTZ.AND P4, PT, R101, 20, PT ;  /* 0x41a000006500780b */ /* 0x000fc60003f9c000 */
[----:B------:R-:W-:Y:S01]  /*2180*/  FADD.FTZ R100, R24, UR4 ;  /* 0x0000000418647e21 */ /* 0x000fe20008010000 */
[----:B------:R-:W-:Y:S09]  /*2190*/  @P5 BRA `(.L_x_2753) ;  /* 0x0000000000785947 */ /* 0x000ff20003800000 */
[----:B------:R-:W-:Y:S01]  /*21a0*/  FMUL.FTZ R106, R106, 1.4426950216293334961 ;  /* 0x3fb8aa3b6a6a7820 */ /* 0x000fe20000410000 */
[----:B------:R-:W-:Y:S01]  /*21b0*/  MOV R29, 0x3e800000 ;  /* 0x3e800000001d7802 */ /* 0x000fe20000000f00 */
[----:B------:R-:W-:Y:S02]  /*21c0*/  IMAD.MOV.U32 R28, RZ, RZ, 0x3d39bf78 ;  /* 0x3d39bf78ff1c7424 */ /* 0x000fe400078e00ff */
        /* <DEDUP_REMOVED lines=27> */
.L_x_2753:
[----:B------:R-:W-:Y:S05]  /*2380*/  BSYNC.RECONVERGENT B0 ;  /* 0x0000000000007941 */ /* 0x000fea0003800200 */
.L_x_2752:
        /* <DEDUP_REMOVED lines=37> */
.L_x_2755:
[----:B------:R-:W-:Y:S05]  /*25e0*/  BSYNC.RECONVERGENT B0 ;  /* 0x0000000000007941 */ /* 0x000fea0003800200 */
.L_x_2754:
[----:B------:R-:W-:Y:S01]  /*25f0*/  HADD2.F32 R22, -RZ, R22.H0_H0 ;  /* 0x20000016ff167230 */ /* 0x000fe20000004100 */
[----:B------:R-:W-:Y:S01]  /*2600*/  BSSY.RECONVERGENT B0, `(.L_x_2756) ;  /* 0x0000022000007945 */ /* 0x000fe20003800200 */
[----:B------:R-:W-:-:S03]  /*2610*/  FSETP.GTU.FTZ.AND P3, PT, R99, 20, PT ;  /* 0x41a000006300780b */ /* 0x000fc60003f7c000 */
[----:B------:R-:W-:Y:S01]  /*2620*/  FADD.FTZ R98, R22, UR4 ;  /* 0x0000000416627e21 */ /* 0x000fe20008010000 */
        /* <DEDUP_REMOVED lines=31> */
.L_x_2757:
[----:B------:R-:W-:Y:S05]  /*2820*/  BSYNC.RECONVERGENT B0 ;  /* 0x0000000000007941 */ /* 0x000fea0003800200 */
.L_x_2756:
        /* <DEDUP_REMOVED lines=37> */
.L_x_2759:
[----:B------:R-:W-:Y:S05]  /*2a80*/  BSYNC.RECONVERGENT B0 ;  /* 0x0000000000007941 */ /* 0x000fea0003800200 */
.L_x_2758:
        /* <DEDUP_REMOVED lines=35> */
.L_x_2761:
[----:B------:R-:W-:Y:S05]  /*2cc0*/  BSYNC.RECONVERGENT B0 ;  /* 0x0000000000007941 */ /* 0x000fea0003800200 */
.L_x_2760:
        /* <DEDUP_REMOVED lines=39> */
.L_x_2763:
[----:B------:R-:W-:Y:S05]  /*2f40*/  BSYNC.RECONVERGENT B0 ;  /* 0x0000000000007941 */ /* 0x000fea0003800200 */
.L_x_2762:
        /* <DEDUP_REMOVED lines=39> */
.L_x_2765:
[----:B------:R-:W-:Y:S05]  /*31c0*/  BSYNC.RECONVERGENT B0 ;  /* 0x0000000000007941 */ /* 0x000fea0003800200 */
.L_x_2764:
[----:B------:R-:W-:Y:S01]  /*31d0*/  ISETP.EQ.OR P3, PT, RZ, UR8, P3 ;  /* 0x00000008ff007c0c */ /* 0x000fe20009f62670 */
[----:B------:R-:W-:Y:S01]  /*31e0*/  HADD2.F32 R14, -RZ, R13.H0_H0 ;  /* 0x2000000dff0e7230 */ /* 0x000fe20000004100 */
[----:B------:R-:W-:Y:S01]  /*31f0*/  FSETP.GTU.FTZ.AND P5, PT, R94, 20, PT ;  /* 0x41a000005e00780b */ /* 0x000fe20003fbc000 */
[----:B------:R-:W-:Y:S01]  /*3200*/  HADD2.F32 R13, -RZ, R12.H0_H0 ;  /* 0x2000000cff0d7230 */ /* 0x000fe20000004100 */
[----:B------:R-:W-:Y:S01]  /*3210*/  BSSY.RECONVERGENT B0, `(.L_x_2766) ;  /* 0x0000029000007945 */ /* 0x000fe20003800200 */
[----:B------:R-:W-:Y:S01]  /*3220*/  HADD2.F32 R12, -RZ, R11.H0_H0 ;  /* 0x2000000bff0c7230 */ /* 0x000fe20000004100 */
[----:B------:R-:W-:Y:S01]  /*3230*/  ISETP.EQ.OR P2, PT, RZ, UR8, P2 ;  /* 0x00000008ff007c0c */ /* 0x000fe20009742670 */
[----:B------:R-:W-:Y:S01]  /*3240*/  HADD2.F32 R11, -RZ, R10.H0_H0 ;  /* 0x2000000aff0b7230 */ /* 0x000fe20000004100 */
[----:B------:R-:W-:Y:S01]  /*3250*/  ISETP.EQ.OR P0, PT, RZ, UR8, P0 ;  /* 0x00000008ff007c0c */ /* 0x000fe20008702670 */
[----:B------:R-:W-:Y:S01]  /*3260*/  HADD2.F32 R10, -RZ, R9.H0_H0 ;  /* 0x20000009ff0a7230 */ /* 0x000fe20000004100 */
[----:B------:R-:W-:Y:S01]  /*3270*/  ISETP.EQ.OR P1, PT, RZ, UR8, P1 ;  /* 0x00000008ff007c0c */ /* 0x000fe20008f22670 */
[----:B------:R-:W-:Y:S01]  /*3280*/  HADD2.F32 R9, -RZ, R8.H0_H0 ;  /* 0x20000008ff097230 */ /* 0x000fe20000004100 */
[----:B------:R-:W-:-:S02]  /*3290*/  ISETP.EQ.OR P4, PT, RZ, UR8, P4 ;  /* 0x00000008ff007c0c */ /* 0x000fc4000a782670 */
[----:B------:R-:W-:Y:S01]  /*32a0*/  ISETP.EQ.OR P5, PT, RZ, UR8, P5 ;  /* 0x00000008ff007c0c */ /* 0x000fe2000afa2670 */
[----:B------:R-:W-:-:S12]  /*32b0*/  @P3 BRA `(.L_x_2767) ;  /* 0x0000000000783947 */ /* 0x000fd80003800000 */
        /* <DEDUP_REMOVED lines=30> */
.L_x_2767:
[----:B------:R-:W-:Y:S05]  /*34a0*/  BSYNC.RECONVERGENT B0 ;  /* 0x0000000000007941 */ /* 0x000fea0003800200 */
.L_x_2766:
        /* <DEDUP_REMOVED lines=32> */
.L_x_2769:
[----:B------:R-:W-:Y:S05]  /*36b0*/  BSYNC.RECONVERGENT B0 ;  /* 0x0000000000007941 */ /* 0x000fea0003800200 */
.L_x_2768:
[----:B------:R-:W-:Y:S04]  /*36c0*/  BSSY.RECONVERGENT B0, `(.L_x_2770) ;  /* 0x0000020000007945 */ /* 0x000fe80003800200 */
        /* <DEDUP_REMOVED lines=31> */
.L_x_2771:
[----:B------:R-:W-:Y:S05]  /*38c0*/  BSYNC.RECONVERGENT B0 ;  /* 0x0000000000007941 */ /* 0x000fea0003800200 */
.L_x_2770:
        /* <DEDUP_REMOVED lines=32> */
.L_x_2773:
[----:B------:R-:W-:Y:S05]  /*3ad0*/  BSYNC.RECONVERGENT B0 ;  /* 0x0000000000007941 */ /* 0x000fea0003800200 */
.L_x_2772:
        /* <DEDUP_REMOVED lines=32> */
.L_x_2775:
[----:B------:R-:W-:Y:S05]  /*3ce0*/  BSYNC.RECONVERGENT B0 ;  /* 0x0000000000007941 */ /* 0x000fea0003800200 */
.L_x_2774:
        /* <DEDUP_REMOVED lines=32> */
.L_x_2777:
[----:B------:R-:W-:Y:S05]  /*3ef0*/  BSYNC.RECONVERGENT B0 ;  /* 0x0000000000007941 */ /* 0x000fea0003800200 */
.L_x_2776:
        /* <DEDUP_REMOVED lines=25> */
[----:B------:R-:W0:Y:S01]  /*4090*/  LDCU.128 UR8, c[0x0][0x3a0] ;  /* 0x00007400ff0877ac */ /* 0x000e220008000c00 */
[----:B------:R-:W-:Y:S01]  /*40a0*/  ISETP.GE.AND P2, PT, R157, UR42, PT ;  /* 0x0000002a9d007c0c */ /* 0x000fe2000bf46270 */
[----:B------:R-:W-:Y:S01]  /*40b0*/  FMUL.FTZ R71, R20, R109 ;  /* 0x0000006d14477220 */ /* 0x000fe20000410000 */
[----:B------:R-:W-:Y:S01]  /*40c0*/  IADD3 R0, P0, PT, R0, 0x200, RZ ;  /* 0x0000020000007810 */ /* 0x000fe20007f1e0ff */
[----:B------:R-:W1:Y:S01]  /*40d0*/  LDCU.64 UR20, c[0x0][0x440] ;  /* 0x00008800ff1477ac */ /* 0x000e620008000a00 */
[----:B------:R-:W-:Y:S01]  /*40e0*/  LOP3.LUT R58, R58, 0xfffffdff, RZ, 0xc0, !PT ;  /* 0xfffffdff3a3a7812 */ /* 0x000fe200078ec0ff */
[----:B------:R-:W-:Y:S01]  /*40f0*/  FMUL.FTZ R70, R3, R108 ;  /* 0x0000006c03467220 */ /* 0x000fe20000410000 */
[----:B------:R-:W-:Y:S01]  /*4100*/  IADD3 R162, P1, PT, R0, UR22, RZ ;  /* 0x0000001600a27c10 */ /* 0x000fe2000ff3e0ff */
[----:B------:R-:W2:Y:S01]  /*4110*/  LDCU UR33, c[0x0][0x38c] ;  /* 0x00007180ff2177ac */ /* 0x000ea20008000800 */
[----:B------:R-:W-:Y:S01]  /*4120*/  IADD3.X R83, PT, PT, RZ, RZ, RZ, P0, !PT ;  /* 0x000000ffff537210 */ /* 0x000fe200007fe4ff */
[----:B------:R-:W-:Y:S01]  /*4130*/  FMUL.FTZ R69, R2, R107 ;  /* 0x0000006b02457220 */ /* 0x000fe20000410000 */
[----:B------:R-:W-:Y:S01]  /*4140*/  FMUL.FTZ R68, R17, R106 ;  /* 0x0000006a11447220 */ /* 0x000fe20000410000 */
[----:B------:R-:W3:Y:S01]  /*4150*/  LDCU.64 UR34, c[0x0][0x3e0] ;  /* 0x00007c00ff2277ac */ /* 0x000ee20008000a00 */
[----:B------:R-:W-:Y:S01]  /*4160*/  IADD3.X R163, PT, PT, R83, UR23, RZ, P1, !PT ;  /* 0x0000001753a37c10 */ /* 0x000fe20008ffe4ff */
[----:B------:R-:W-:Y:S01]  /*4170*/  FMUL.FTZ R67, R16, R105 ;  /* 0x0000006910437220 */ /* 0x000fe20000410000 */
[----:B------:R-:W-:Y:S01]  /*4180*/  @P2 LOP3.LUT R58, R58, 0x200, RZ, 0xfc, !PT ;  /* 0x000002003a3a2812 */ /* 0x000fe200078efcff */
[----:B------:R-:W4:Y:S01]  /*4190*/  LDCU.64 UR36, c[0x0][0x3c0] ;  /* 0x00007800ff2477ac */ /* 0x000f220008000a00 */
[----:B------:R-:W-:Y:S01]  /*41a0*/  IADD3 R82, P2, PT, R0, UR24, RZ ;  /* 0x0000001800527c10 */ /* 0x000fe2000ff5e0ff */
        /* <DEDUP_REMOVED lines=8> */
[----:B------:R-:W-:Y:S01]  /*4230*/  FMUL.FTZ R59, R4, R97 ;  /* 0x00000061043b7220 */ /* 0x000fe20000410000 */
[----:B------:R-:W-:Y:S01]  /*4240*/  UIMAD UR9, UR19, UR9, UR15 ;  /* 0x00000009130972a4 */ /* 0x000fe2000f8e020f */
[----:B------:R-:W-:Y:S01]  /*4250*/  FMUL.FTZ R57, R5, R96 ;  /* 0x0000006005397220 */ /* 0x000fe20000410000 */
[----:B-1----:R-:W-:Y:S01]  /*4260*/  ULEA UR20, UP0, UR14, UR20, 0x2 ;  /* 0x000000140e147291 */ /* 0x002fe2000f8010ff */
[----:B------:R-:W-:Y:S01]  /*4270*/  FMUL.FTZ R56, R6, R95 ;  /* 0x0000005f06387220 */ /* 0x000fe20000410000 */
[----:B------:R-:W-:Y:S01]  /*4280*/  USHF.L.U64.HI UR19, UR10, 0x2, UR11 ;  /* 0x000000020a137899 */ /* 0x000fe2000801020b */
[----:B------:R-:W-:Y:S01]  /*4290*/  FMUL.FTZ R55, R7, R94 ;  /* 0x0000005e07377220 */ /* 0x000fe20000410000 */
[----:B------:R-:W-:Y:S01]  /*42a0*/  ULEA.HI.X UR21, UR14, UR21, UR9, 0x2, UP0 ;  /* 0x000000150e157291 */ /* 0x000fe200080f1409 */
[----:B------:R-:W-:Y:S01]  /*42b0*/  IADD3.X R83, PT, PT, R83, UR25, RZ, P2, !PT ;  /* 0x0000001953537c10 */ /* 0x000fe200097fe4ff */
[----:B--2---:R-:W-:-:S02]  /*42c0*/  UISETP.LT.AND UP0, UPT, UR33, 0x1, UPT ;  /* 0x000000012100788c */ /* 0x004fc4000bf01270 */
[----:B------:R-:W-:Y:S02]  /*42d0*/  UIMAD UR8, UR6, UR18, URZ ;  /* 0x00000012060872a4 */ /* 0x000fe4000f8e02ff */
[----:B------:R-:W-:Y:S02]  /*42e0*/  USEL UR11, UR33, 0x1, !UP0 ;  /* 0x00000001210b7887 */ /* 0x000fe4000c000000 */
[----:B------:R-:W-:Y:S01]  /*42f0*/  UIADD3 UR9, UPT, UPT, UR17, 0x2140, URZ ;  /* 0x0000214011097890 */ /* 0x000fe2000fffe0ff */
[----:B------:R-:W0:Y:S01]  /*4300*/  LDCU UR32, c[0x0][0x388] ;  /* 0x00007100ff2077ac */ /* 0x000e220008000800 */
[----:B------:R-:W1:Y:S01]  /*4310*/  LDCU.64 UR38, c[0x0][0x480] ;  /* 0x00009000ff2677ac */ /* 0x000e620008000a00 */
[----:B---3--:R-:W-:Y:S02]  /*4320*/  USHF.L.U64.HI UR18, UR34, 0x1, UR35 ;  /* 0x0000000122127899 */ /* 0x008fe40008010223 */
[----:B----4-:R-:W-:Y:S02]  /*4330*/  USHF.L.U64.HI UR15, UR36, 0x1, UR37 ;  /* 0x00000001240f7899 */ /* 0x010fe40008010225 */
[----:B------:R-:W-:-:S12]  /*4340*/  UIADD3 UR11, UPT, UPT, -UR11, URZ, URZ ;  /* 0x000000ff0b0b7290 */ /* 0x000fd8000fffe1ff */
.L_x_2783:
[----:B------:R-:W-:Y:S02]  /*4350*/  LOP3.LUT P6, RZ, R58, 0x200, RZ, 0xc0, !PT ;  /* 0x000002003aff7812 */ /* 0x000fe400078cc0ff */
[C---:B------:R-:W-:Y:S02]  /*4360*/  LOP3.LUT R156, R157.reuse, 0x20, RZ, 0xfc, !PT ;  /* 0x000000209d9c7812 */ /* 0x040fe400078efcff */
[C---:B------:R-:W-:Y:S02]  /*4370*/  LOP3.LUT R155, R157.reuse, 0x40, RZ, 0xfc, !PT ;  /* 0x000000409d9b7812 */ /* 0x040fe400078efcff */
[----:B------:R-:W-:Y:S02]  /*4380*/  ISETP.GE.AND P4, PT, R156, UR42, PT ;  /* 0x0000002a9c007c0c */ /* 0x000fe4000bf86270 */
[----:B------:R-:W-:Y:S02]  /*4390*/  LOP3.LUT R154, R157, 0x60, RZ, 0xfc, !PT ;  /* 0x000000609d9a7812 */ /* 0x000fe400078efcff */
[----:B------:R-:W-:-:S02]  /*43a0*/  ISETP.GE.AND P3, PT, R155, UR42, PT ;  /* 0x0000002a9b007c0c */ /* 0x000fc4000bf66270 */
[----:B------:R-:W-:Y:S01]  /*43b0*/  ISETP.GE.AND P2, PT, R154, UR42, PT ;  /* 0x0000002a9a007c0c */ /* 0x000fe2000bf46270 */
[----:B------:R-:W2:Y:S01]  /*43c0*/  @!P6 LDG.E.U16 R23, desc[UR26][R82.64+-0x200] ;  /* 0xfffe001a5217e981 */ /* 0x000ea2000c1e1500 */
[C---:B------:R-:W-:Y:S02]  /*43d0*/  LOP3.LUT R153, R157.reuse, 0x80, RZ, 0xfc, !PT ;  /* 0x000000809d997812 */ /* 0x040fe400078efcff */
[----:B------:R-:W-:Y:S02]  /*43e0*/  LOP3.LUT R152, R157, 0xa0, RZ, 0xfc, !PT ;  /* 0x000000a09d987812 */ /* 0x000fe400078efcff */
[----:B------:R-:W-:Y:S01]  /*43f0*/  ISETP.GE.AND P1, PT, R153, UR42, PT ;  /* 0x0000002a99007c0c */ /* 0x000fe2000bf26270 */
[----:B------:R-:W3:Y:S01]  /*4400*/  @!P4 LDG.E.U16 R5, desc[UR26][R82.64+-0x1c0] ;  /* 0xfffe401a5205c981 */ /* 0x000ee2000c1e1500 */
[----:B------:R-:W-:Y:S02]  /*4410*/  LOP3.LUT R151, R157, 0xc0, RZ, 0xfc, !PT ;  /* 0x000000c09d977812 */ /* 0x000fe400078efcff */
[----:B------:R-:W-:Y:S01]  /*4420*/  ISETP.GE.AND P0, PT, R152, UR42, PT ;  /* 0x0000002a98007c0c */ /* 0x000fe2000bf06270 */
[----:B------:R-:W4:Y:S01]  /*4430*/  @!P3 LDG.E.U16 R6, desc[UR26][R82.64+-0x180] ;  /* 0xfffe801a5206b981 */ /* 0x000f22000c1e1500 */
[----:B------:R-:W-:-:S02]  /*4440*/  ISETP.GE.AND P5, PT, R151, UR42, PT ;  /* 0x0000002a97007c0c */ /* 0x000fc4000bfa6270 */
[C---:B------:R-:W-:Y:S01]  /*4450*/  LOP3.LUT R149, R157.reuse, 0x100, RZ, 0xfc, !PT ;  /* 0x000001009d957812 */ /* 0x040fe200078efcff */
[----:B------:R-:W5:Y:S01]  /*4460*/  @!P2 LDG.E.U16 R7, desc[UR26][R82.64+-0x140] ;  /* 0xfffec01a5207a981 */ /* 0x000f62000c1e1500 */
[C---:B------:R-:W-:Y:S02]  /*4470*/  LOP3.LUT R144, R157.reuse, 0x1a0, RZ, 0xfc, !PT ;  /* 0x000001a09d907812 */ /* 0x040fe400078efcff */
[----:B------:R-:W-:Y:S01]  /*4480*/  LOP3.LUT R150, R157, 0xe0, RZ, 0xfc, !PT ;  /* 0x000000e09d967812 */ /* 0x000fe200078efcff */
[----:B------:R-:W5:Y:S01]  /*4490*/  @!P1 LDG.E.U16 R8, desc[UR26][R82.64+-0x100] ;  /* 0xffff001a52089981 */ /* 0x000f62000c1e1500 */
[----:B------:R-:W-:Y:S02]  /*44a0*/  ISETP.GE.AND P3, PT, R149, UR42, PT ;  /* 0x0000002a95007c0c */ /* 0x000fe4000bf66270 */
[----:B------:R-:W-:Y:S01]  /*44b0*/  LOP3.LUT R145, R157, 0x180, RZ, 0xfc, !PT ;  /* 0x000001809d917812 */ /* 0x000fe200078efcff */
[----:B------:R-:W5:Y:S01]  /*44c0*/  @!P0 LDG.E.U16 R9, desc[UR26][R82.64+-0xc0] ;  /* 0xffff401a52098981 */ /* 0x000f62000c1e1500 */
[----:B------:R-:W-:-:S02]  /*44d0*/  P2R R22, PR, RZ, 0x20 ;  /* 0x00000020ff167803 */ /* 0x000fc40000000000 */
[----:B------:R-:W-:Y:S01]  /*44e0*/  LOP3.LUT R147, R157, 0x140, RZ, 0xfc, !PT ;  /* 0x000001409d937812 */ /* 0x000fe200078efcff */
[----:B------:R-:W5:Y:S01]  /*44f0*/  @!P5 LDG.E.U16 R10, desc[UR26][R82.64+-0x80] ;  /* 0xffff801a520ad981 */ /* 0x000f62000c1e1500 */
[----:B------:R-:W-:Y:S02]  /*4500*/  ISETP.GE.AND P5, PT, R144, UR42, PT ;  /* 0x0000002a90007c0c */ /* 0x000fe4000bfa6270 */
[----:B------:R-:W-:Y:S02]  /*4510*/  ISETP.GE.AND P4, PT, R150, UR42, PT ;  /* 0x0000002a96007c0c */ /* 0x000fe4000bf86270 */
[----:B------:R-:W-:Y:S01]  /*4520*/  ISETP.GE.AND P6, PT, R145, UR42, PT ;  /* 0x0000002a91007c0c */ /* 0x000fe2000bfc6270 */
[----:B------:R-:W5:Y:S01]  /*4530*/  @!P3 LDG.E.U16 R12, desc[UR26][R82.64] ;  /* 0x0000001a520cb981 */ /* 0x000f62000c1e1500 */
[C---:B------:R-:W-:Y:S02]  /*4540*/  LOP3.LUT R148, R157.reuse, 0x120, RZ, 0xfc, !PT ;  /* 0x000001209d947812 */ /* 0x040fe400078efcff */
[----:B------:R-:W-:-:S02]  /*4550*/  LOP3.LUT R146, R157, 0x160, RZ, 0xfc, !PT ;  /* 0x000001609d927812 */ /* 0x000fc400078efcff */
[----:B------:R-:W-:Y:S02]  /*4560*/  LOP3.LUT R143, R157, 0x1c0, RZ, 0xfc, !PT ;  /* 0x000001c09d8f7812 */ /* 0x000fe400078efcff */
[----:B------:R-:W-:Y:S01]  /*4570*/  ISETP.GE.AND P1, PT, R147, UR42, PT ;  /* 0x0000002a93007c0c */ /* 0x000fe2000bf26270 */
[----:B------:R-:W5:Y:S01]  /*4580*/  @!P5 LDG.E.U16 R17, desc[UR26][R82.64+0x140] ;  /* 0x0001401a5211d981 */ /* 0x000f62000c1e1500 */
[----:B------:R-:W-:Y:S02]  /*4590*/  ISETP.GE.AND P2, PT, R148, UR42, PT ;  /* 0x0000002a94007c0c */ /* 0x000fe4000bf46270 */
[----:B------:R-:W-:Y:S01]  /*45a0*/  LOP3.LUT R142, R157, 0x1e0, RZ, 0xfc, !PT ;  /* 0x000001e09d8e7812 */ /* 0x000fe200078efcff */
[----:B------:R-:W5:Y:S01]  /*45b0*/  @!P4 LDG.E.U16 R11, desc[UR26][R82.64+-0x40] ;  /* 0xffffc01a520bc981 */ /* 0x000f62000c1e1500 */
[----:B------:R-:W-:Y:S02]  /*45c0*/  ISETP.GE.AND P0, PT, R146, UR42, PT ;  /* 0x0000002a92007c0c */ /* 0x000fe4000bf06270 */
[----:B------:R-:W-:Y:S01]  /*45d0*/  ISETP.GE.AND P5, PT, R143, UR42, PT ;  /* 0x0000002a8f007c0c */ /* 0x000fe2000bfa6270 */
[----:B------:R-:W5:Y:S01]  /*45e0*/  @!P6 LDG.E.U16 R16, desc[UR26][R82.64+0x100] ;  /* 0x0001001a5210e981 */ /* 0x000f62000c1e1500 */
[----:B------:R-:W-:-:S03]  /*45f0*/  ISETP.GE.AND P6, PT, R142, UR42, PT ;  /* 0x0000002a8e007c0c */ /* 0x000fc6000bfc6270 */
[----:B------:R-:W5:Y:S04]  /*4600*/  @!P1 LDG.E.U16 R14, desc[UR26][R82.64+0x80] ;  /* 0x0000801a520e9981 */ /* 0x000f68000c1e1500 */
[----:B------:R-:W5:Y:S04]  /*4610*/  @!P2 LDG.E.U16 R13, desc[UR26][R82.64+0x40] ;  /* 0x0000401a520da981 */ /* 0x000f68000c1e1500 */
[----:B------:R-:W5:Y:S04]  /*4620*/  @!P0 LDG.E.U16 R15, desc[UR26][R82.64+0xc0] ;  /* 0x0000c01a520f8981 */ /* 0x000f68000c1e1500 */
[----:B------:R-:W5:Y:S04]  /*4630*/  @!P5 LDG.E.U16 R18, desc[UR26][R82.64+0x180] ;  /* 0x0001801a5212d981 */ /* 0x000f68000c1e1500 */
[----:B------:R-:W5:Y:S01]  /*4640*/  @!P6 LDG.E.U16 R19, desc[UR26][R82.64+0x1c0] ;  /* 0x0001c01a5213e981 */ /* 0x000f62000c1e1500 */
[----:B------:R-:W-:-:S02]  /*4650*/  P2R R21, PR, RZ, 0x10 ;  /* 0x00000010ff157803 */ /* 0x000fc40000000000 */
[----:B------:R-:W-:Y:S02]  /*4660*/  LOP3.LUT P4, RZ, R58, 0x200, RZ, 0xc0, !PT ;  /* 0x000002003aff7812 */ /* 0x000fe4000788c0ff */
[----:B------:R-:W-:Y:S01]  /*4670*/  ISETP.GE.AND P5, PT, R156, UR42, PT ;  /* 0x0000002a9c007c0c */ /* 0x000fe2000bfa6270 */
[----:B------:R-:W-:Y:S02]  /*4680*/  IMAD.MOV.U32 R0, RZ, RZ, RZ ;  /* 0x000000ffff007224 */ /* 0x000fe400078e00ff */
[----:B------:R-:W-:Y:S02]  /*4690*/  HFMA2 R4, -RZ, RZ, 0, 0 ;  /* 0x00000000ff047431 */ /* 0x000fe400000001ff */
[----:B------:R-:W-:Y:S01]  /*46a0*/  IMAD.U32 R2, RZ, RZ, UR20 ;  /* 0x00000014ff027e24 */ /* 0x000fe2000f8e00ff */
[----:B------:R-:W-:-:S05]  /*46b0*/  MOV R3, UR21 ;  /* 0x0000001500037c02 */ /* 0x000fca0008000f00 */
[----:B0-----:R0:W5:Y:S02]  /*46c0*/  LDG.E R20, desc[UR26][R2.64] ;  /* 0x0000001a02147981 */ /* 0x001164000c1e1900 */
[----:B0-----:R-:W-:Y:S02]  /*46d0*/  MOV R2, RZ ;  /* 0x000000ff00027202 */ /* 0x001fe40000000f00 */
[----:B--2---:R-:W-:Y:S02]  /*46e0*/  @!P4 PRMT R0, R23, 0x5410, RZ ;  /* 0x000054101700c816 */ /* 0x004fe400000000ff */
[----:B------:R-:W-:Y:S02]  /*46f0*/  ISETP.GE.AND P4, PT, R155, UR42, PT ;  /* 0x0000002a9b007c0c */ /* 0x000fe4000bf86270 */
[----:B---3--:R-:W-:Y:S02]  /*4700*/  @!P5 PRMT R0, R0, 0x5410, R5 ;  /* 0x000054100000d816 */ /* 0x008fe40000000005 */
[----:B------:R-:W-:-:S09]  /*4710*/  ISETP.GE.AND P5, PT, R154, UR42, PT ;  /* 0x0000002a9a007c0c */ /* 0x000fd2000bfa6270 */
[----:B----4-:R-:W-:Y:S02]  /*4720*/  @!P4 PRMT R4, R6, 0x5410, RZ ;  /* 0x000054100604c816 */ /* 0x010fe400000000ff */
[----:B------:R-:W-:Y:S02]  /*4730*/  ISETP.GE.AND P4, PT, R153, UR42, PT ;  /* 0x0000002a99007c0c */ /* 0x000fe4000bf86270 */
[----:B-----5:R-:W-:Y:S02]  /*4740*/  @!P5 PRMT R4, R4, 0x5410, R7 ;  /* 0x000054100404d816 */ /* 0x020fe40000000007 */
[----:B------:R-:W-:Y:S01]  /*4750*/  ISETP.GE.AND P5, PT, R152, UR42, PT ;  /* 0x0000002a98007c0c */ /* 0x000fe2000bfa6270 */
[----:B------:R-:W-:-:S08]  /*4760*/  IMAD.MOV.U32 R6, RZ, RZ, RZ ;  /* 0x000000ffff067224 */ /* 0x000fd000078e00ff */
[----:B------:R-:W-:-:S04]  /*4770*/  @!P4 PRMT R6, R8, 0x5410, RZ ;  /* 0x000054100806c816 */ /* 0x000fc800000000ff */
[----:B------:R-:W-:Y:S02]  /*4780*/  @!P5 PRMT R6, R6, 0x5410, R9 ;  /* 0x000054100606d816 */ /* 0x000fe40000000009 */
[----:B------:R-:W-:Y:S02]  /*4790*/  ISETP.NE.AND P5, PT, R22, RZ, PT ;  /* 0x000000ff1600720c */ /* 0x000fe40003fa5270 */
[----:B------:R-:W-:Y:S01]  /*47a0*/  ISETP.NE.AND P4, PT, R21, RZ, PT ;  /* 0x000000ff1500720c */ /* 0x000fe20003f85270 */
[----:B------:R0:W-:Y:S01]  /*47b0*/  STS.U16 [R141], R0 ;  /* 0x000000008d007388 */ /* 0x0001e20000000400 */
[----:B------:R-:W-:Y:S02]  /*47c0*/  PRMT R3, R0, 0x7632, R3 ;  /* 0x0000763200037816 */ /* 0x000fe40000000003 */
[----:B------:R-:W-:-:S07]  /*47d0*/  P2R R21, PR, RZ, 0x20 ;  /* 0x00000020ff157803 */ /* 0x000fce0000000000 */
[----:B------:R-:W-:Y:S01]  /*47e0*/  @!P5 PRMT R2, R10, 0x5410, RZ ;  /* 0x000054100a02d816 */ /* 0x000fe200000000ff */
[----:B0-----:R-:W-:Y:S01]  /*47f0*/  IMAD.MOV.U32 R0, RZ, RZ, RZ ;  /* 0x000000ffff007224 */ /* 0x001fe200078e00ff */
[----:B------:R-:W-:Y:S02]  /*4800*/  @!P3 PRMT R0, R12, 0x5410, RZ ;  /* 0x000054100c00b816 */ /* 0x000fe400000000ff */
[----:B------:R-:W-:Y:S02]  /*4810*/  P2R R10, PR, RZ, 0x8 ;  /* 0x00000008ff0a7803 */ /* 0x000fe40000000000 */
[----:B------:R-:W-:Y:S02]  /*4820*/  ISETP.GE.AND P3, PT, R145, UR42, PT ;  /* 0x0000002a91007c0c */ /* 0x000fe4000bf66270 */
[----:B------:R-:W-:Y:S02]  /*4830*/  @!P4 PRMT R2, R2, 0x5410, R11 ;  /* 0x000054100202c816 */ /* 0x000fe4000000000b */
[----:B------:R-:W-:-:S02]  /*4840*/  ISETP.GE.AND P5, PT, R143, UR42, PT ;  /* 0x0000002a8f007c0c */ /* 0x000fc4000bfa6270 */
[----:B------:R-:W-:Y:S02]  /*4850*/  P2R R11, PR, RZ, 0x10 ;  /* 0x00000010ff0b7803 */ /* 0x000fe40000000000 */
[----:B------:R-:W-:Y:S02]  /*4860*/  PRMT R5, R4, 0x7632, R5 ;  /* 0x0000763204057816 */ /* 0x000fe40000000005 */
[----:B------:R-:W-:Y:S01]  /*4870*/  ISETP.GE.AND P4, PT, R144, UR42, PT ;  /* 0x0000002a90007c0c */ /* 0x000fe2000bf86270 */
[----:B------:R-:W-:Y:S01]  /*4880*/  STS.U16 [R140+0x40], R3 ;  /* 0x000040038c007388 */ /* 0x000fe20000000400 */
[----:B------:R-:W-:Y:S02]  /*4890*/  PRMT R7, R6, 0x7632, R7 ;  /* 0x0000763206077816 */ /* 0x000fe40000000007 */
[----:B------:R-:W-:Y:S01]  /*48a0*/  PRMT R8, R2, 0x7632, R8 ;  /* 0x0000763202087816 */ /* 0x000fe20000000008 */
[----:B------:R0:W-:Y:S04]  /*48b0*/  STS.U16 [R139+0x80], R4 ;  /* 0x000080048b007388 */ /* 0x0001e80000000400 */
[----:B------:R-:W-:Y:S01]  /*48c0*/  STS.U16 [R138+0xc0], R5 ;  /* 0x0000c0058a007388 */ /* 0x000fe20000000400 */
[----:B------:R-:W-:-:S03]  /*48d0*/  @!P2 PRMT R0, R0, 0x5410, R13 ;  /* 0x000054100000a816 */ /* 0x000fc6000000000d */
[----:B------:R2:W-:Y:S01]  /*48e0*/  STS.U16 [R137+0x100], R6 ;  /* 0x0001000689007388 */ /* 0x0005e20000000400 */
[----:B0-----:R-:W-:Y:S01]  /*48f0*/  HFMA2 R4, -RZ, RZ, 0, 0 ;  /* 0x00000000ff047431 */ /* 0x001fe200000001ff */
[----:B------:R-:W-:Y:S02]  /*4900*/  @!P1 PRMT R4, R14, 0x5410, RZ ;  /* 0x000054100e049816 */ /* 0x000fe400000000ff */
[----:B------:R-:W-:Y:S04]  /*4910*/  STS.U16 [R136+0x140], R7 ;  /* 0x0001400788007388 */ /* 0x000fe80000000400 */
[----:B------:R-:W-:Y:S01]  /*4920*/  STS.U16 [R135+0x180], R2 ;  /* 0x0001800287007388 */ /* 0x000fe20000000400 */
[----:B--2---:R-:W-:Y:S01]  /*4930*/  IMAD.MOV.U32 R6, RZ, RZ, RZ ;  /* 0x000000ffff067224 */ /* 0x004fe200078e00ff */
[----:B------:R-:W-:-:S02]  /*4940*/  @!P3 PRMT R6, R16, 0x5410, RZ ;  /* 0x000054101006b816 */ /* 0x000fc400000000ff */
[----:B------:R0:W-:Y:S01]  /*4950*/  STS.U16 [R134+0x1c0], R8 ;  /* 0x0001c00886007388 */ /* 0x0001e20000000400 */
[----:B------:R-:W-:Y:S02]  /*4960*/  @!P0 PRMT R4, R4, 0x5410, R15 ;  /* 0x0000541004048816 */ /* 0x000fe4000000000f */
[----:B------:R-:W-:Y:S02]  /*4970*/  PRMT R3, R0, 0x7632, R3 ;  /* 0x0000763200037816 */ /* 0x000fe40000000003 */
[----:B------:R-:W-:Y:S02]  /*4980*/  @!P4 PRMT R6, R6, 0x5410, R17 ;  /* 0x000054100606c816 */ /* 0x000fe40000000011 */
[----:B------:R-:W-:Y:S02]  /*4990*/  ISETP.GE.AND P3, PT, R157, UR42, PT ;  /* 0x0000002a9d007c0c */ /* 0x000fe4000bf66270 */
[----:B0-----:R-:W-:Y:S02]  /*49a0*/  MOV R8, RZ ;  /* 0x000000ff00087202 */ /* 0x001fe40000000f00 */
[----:B------:R-:W-:-:S02]  /*49b0*/  @!P5 PRMT R8, R18, 0x5410, RZ ;  /* 0x000054101208d816 */ /* 0x000fc400000000ff */
[----:B------:R-:W-:Y:S02]  /*49c0*/  PRMT R5, R4, 0x7632, R5 ;  /* 0x0000763204057816 */ /* 0x000fe40000000005 */
[----:B------:R-:W-:Y:S01]  /*49d0*/  @!P6 PRMT R8, R8, 0x5410, R19 ;  /* 0x000054100808e816 */ /* 0x000fe20000000013 */
[----:B------:R0:W-:Y:S01]  /*49e0*/  STS.U16 [R133+0x200], R0 ;  /* 0x0002000085007388 */ /* 0x0001e20000000400 */
[----:B------:R-:W-:Y:S02]  /*49f0*/  PRMT R7, R6, 0x7632, R7 ;  /* 0x0000763206077816 */ /* 0x000fe40000000007 */
[----:B------:R-:W-:Y:S01]  /*4a00*/  PRMT R9, R8, 0x7632, R9 ;  /* 0x0000763208097816 */ /* 0x000fe20000000009 */
[----:B------:R-:W-:Y:S04]  /*4a10*/  STS.U16 [R132+0x240], R3 ;  /* 0x0002400384007388 */ /* 0x000fe80000000400 */
[----:B------:R2:W-:Y:S04]  /*4a20*/  STS.U16 [R131+0x280], R4 ;  /* 0x0002800483007388 */ /* 0x0005e80000000400 */
[----:B------:R-:W-:Y:S04]  /*4a30*/  STS.U16 [R130+0x2c0], R5 ;  /* 0x0002c00582007388 */ /* 0x000fe80000000400 */
[----:B------:R3:W-:Y:S04]  /*4a40*/  STS.U16 [R129+0x300], R6 ;  /* 0x0003000681007388 */ /* 0x0007e80000000400 */
[----:B------:R-:W-:Y:S04]  /*4a50*/  STS.U16 [R128+0x340], R7 ;  /* 0x0003400780007388 */ /* 0x000fe80000000400 */
[----:B------:R4:W-:Y:S04]  /*4a60*/  STS.U16 [R127+0x380], R8 ;  /* 0x000380087f007388 */ /* 0x0009e80000000400 */
[----:B------:R-:W-:Y:S01]  /*4a70*/  STS.U16 [R126+0x3c0], R9 ;  /* 0x0003c0097e007388 */ /* 0x000fe20000000400 */
[----:B------:R-:W-:-:S03]  /*4a80*/  NOP ;  /* 0x0000000000007918 */ /* 0x000fc60000000000 */
[----:B0-----:R-:W5:Y:S01]  /*4a90*/  @!P3 LDG.E.U16 R0, desc[UR26][R162.64+-0x200] ;  /* 0xfffe001aa200b981 */ /* 0x001f62000c1e1500 */
[----:B------:R-:W-:Y:S01]  /*4aa0*/  ISETP.GE.AND P4, PT, R155, UR42, PT ;  /* 0x0000002a9b007c0c */ /* 0x000fe2000bf86270 */
[----:B------:R-:W-:Y:S01]  /*4ab0*/  IMAD.MOV.U32 R2, RZ, RZ, RZ ;  /* 0x000000ffff027224 */ /* 0x000fe200078e00ff */
[----:B------:R-:W-:Y:S01]  /*4ac0*/  ISETP.GE.AND P5, PT, R153, UR42, PT ;  /* 0x0000002a99007c0c */ /* 0x000fe2000bfa6270 */
[----:B--2---:R-:W-:Y:S02]  /*4ad0*/  HFMA2 R4, -RZ, RZ, 0, 0 ;  /* 0x00000000ff047431 */ /* 0x004fe400000001ff */
[----:B---3--:R-:W-:Y:S01]  /*4ae0*/  IMAD.MOV.U32 R6, RZ, RZ, RZ ;  /* 0x000000ffff067224 */ /* 0x008fe200078e00ff */
[----:B------:R-:W0:Y:S01]  /*4af0*/  LDS.U16 R5, [R125] ;  /* 0x000000007d057984 */ /* 0x000e220000000400 */
[----:B----4-:R-:W-:Y:S01]  /*4b00*/  IMAD.MOV.U32 R8, RZ, RZ, RZ ;  /* 0x000000ffff087224 */ /* 0x010fe200078e00ff */
[----:B------:R-:W2:Y:S01]  /*4b10*/  S2R R54, SR_TID.X ;  /* 0x0000000000367919 */ /* 0x000ea20000002100 */
[----:B------:R-:W-:Y:S01]  /*4b20*/  UIMAD UR14, UR6, -0x800, UR32 ;  /* 0xfffff800060e78a4 */ /* 0x000fe2000f8e0220 */
[----:B------:R-:W3:Y:S01]  /*4b30*/  S2R R17, SR_LANEID ;  /* 0x0000000000117919 */ /* 0x000ee20000000000 */
[----:B------:R-:W4:Y:S01]  /*4b40*/  @!P6 LDG.E.U16 R13, desc[UR26][R162.64+0x1c0] ;  /* 0x0001c01aa20de981 */ /* 0x000f22000c1e1500 */
[----:B-----5:R-:W-:-:S03]  /*4b50*/  @!P3 PRMT R2, R0, 0x5410, RZ ;  /* 0x000054100002b816 */ /* 0x020fc600000000ff */
[----:B------:R-:W5:Y:S01]  /*4b60*/  @!P4 LDG.E.U16 R0, desc[UR26][R162.64+-0x180] ;  /* 0xfffe801aa200c981 */ /* 0x000f62000c1e1500 */
[----:B------:R-:W-:-:S13]  /*4b70*/  ISETP.GE.AND P3, PT, R156, UR42, PT ;  /* 0x0000002a9c007c0c */ /* 0x000fda000bf66270 */
[----:B------:R-:W2:Y:S01]  /*4b80*/  @!P3 LDG.E.U16 R3, desc[UR26][R162.64+-0x1c0] ;  /* 0xfffe401aa203b981 */ /* 0x000ea2000c1e1500 */
[----:B-----5:R-:W-:-:S03]  /*4b90*/  @!P4 PRMT R4, R0, 0x5410, RZ ;  /* 0x000054100004c816 */ /* 0x020fc600000000ff */
[----:B------:R-:W5:Y:S01]  /*4ba0*/  @!P5 LDG.E.U16 R0, desc[UR26][R162.64+-0x100] ;  /* 0xffff001aa200d981 */ /* 0x000f62000c1e1500 */
[----:B------:R-:W-:Y:S02]  /*4bb0*/  ISETP.GE.AND P4, PT, R154, UR42, PT ;  /* 0x0000002a9a007c0c */ /* 0x000fe4000bf86270 */
[----:B--2---:R-:W-:-:S11]  /*4bc0*/  @!P3 PRMT R2, R2, 0x5410, R3 ;  /* 0x000054100202b816 */ /* 0x004fd60000000003 */
[----:B------:R-:W2:Y:S01]  /*4bd0*/  @!P4 LDG.E.U16 R3, desc[UR26][R162.64+-0x140] ;  /* 0xfffec01aa203c981 */ /* 0x000ea2000c1e1500 */
[----:B-----5:R-:W-:Y:S02]  /*4be0*/  @!P5 PRMT R6, R0, 0x5410, RZ ;  /* 0x000054100006d816 */ /* 0x020fe400000000ff */
[----:B------:R-:W-:Y:S02]  /*4bf0*/  ISETP.GE.AND P5, PT, R152, UR42, PT ;  /* 0x0000002a98007c0c */ /* 0x000fe4000bfa6270 */
[----:B--2---:R-:W-:-:S11]  /*4c00*/  @!P4 PRMT R4, R4, 0x5410, R3 ;  /* 0x000054100404c816 */ /* 0x004fd60000000003 */
[----:B------:R-:W2:Y:S02]  /*4c10*/  @!P5 LDG.E.U16 R3, desc[UR26][R162.64+-0xc0] ;  /* 0xffff401aa203d981 */ /* 0x000ea4000c1e1500 */
[----:B--2---:R-:W-:Y:S02]  /*4c20*/  @!P5 PRMT R6, R6, 0x5410, R3 ;  /* 0x000054100606d816 */ /* 0x004fe40000000003 */
[----:B------:R-:W-:-:S13]  /*4c30*/  ISETP.NE.AND P5, PT, R21, RZ, PT ;  /* 0x000000ff1500720c */ /* 0x000fda0003fa5270 */
[----:B------:R-:W2:Y:S01]  /*4c40*/  @!P5 LDG.E.U16 R3, desc[UR26][R162.64+-0x80] ;  /* 0xffff801aa203d981 */ /* 0x000ea2000c1e1500 */
[----:B------:R-:W-:Y:S02]  /*4c50*/  ISETP.NE.AND P4, PT, R11, RZ, PT ;  /* 0x000000ff0b00720c */ /* 0x000fe40003f85270 */
[----:B------:R-:W-:Y:S02]  /*4c60*/  MOV R0, RZ ;  /* 0x000000ff00007202 */ /* 0x000fe40000000f00 */
[----:B------:R-:W-:Y:S02]  /*4c70*/  ISETP.NE.AND P3, PT, R10, RZ, PT ;  /* 0x000000ff0a00720c */ /* 0x000fe40003f65270 */
[----:B--2---:R-:W-:-:S07]  /*4c80*/  @!P5 PRMT R0, R3, 0x5410, RZ ;  /* 0x000054100300d816 */ /* 0x004fce00000000ff */
[----:B------:R-:W2:Y:S02]  /*4c90*/  @!P4 LDG.E.U16 R3, desc[UR26][R162.64+-0x40] ;  /* 0xffffc01aa203c981 */ /* 0x000ea4000c1e1500 */
[----:B--2---:R-:W-:Y:S02]  /*4ca0*/  @!P4 PRMT R0, R0, 0x5410, R3 ;  /* 0x000054100000c816 */ /* 0x004fe40000000003 */
[----:B------:R-:W2:Y:S01]  /*4cb0*/  @!P3 LDG.E.U16 R3, desc[UR26][R162.64] ;  /* 0x0000001aa203b981 */ /* 0x000ea2000c1e1500 */
[----:B0-----:R-:W-:-:S03]  /*4cc0*/  HADD2.F32 R10, -RZ, R5.H0_H0 ;  /* 0x20000005ff0a7230 */ /* 0x001fc60000004100 */
[----:B------:R-:W0:Y:S01]  /*4cd0*/  LDS.U16 R5, [R124+0x2] ;  /* 0x000002007c057984 */ /* 0x000e220000000400 */
[----:B--2---:R-:W-:-:S03]  /*4ce0*/  @!P3 PRMT R8, R3, 0x5410, RZ ;  /* 0x000054100308b816 */ /* 0x004fc600000000ff */
[----:B------:R-:W2:Y:S01]  /*4cf0*/  @!P2 LDG.E.U16 R3, desc[UR26][R162.64+0x40] ;  /* 0x0000401aa203a981 */ /* 0x000ea2000c1e1500 */
[----:B------:R-:W-:Y:S01]  /*4d00*/  SHF.L.U32 R158, R54, 0x4, RZ ;  /* 0x00000004369e7819 */ /* 0x000fe200000006ff */
[----:B------:R-:W-:Y:S01]  /*4d10*/  FMUL.FTZ R10, R71, R10 ;  /* 0x0000000a470a7220 */ /* 0x000fe20000410000 */
[----:B0-----:R-:W-:-:S05]  /*4d20*/  HADD2.F32 R5, -RZ, R5.H0_H0 ;  /* 0x20000005ff057230 */ /* 0x001fca0000004100 */
[----:B------:R-:W-:Y:S01]  /*4d30*/  FMUL.FTZ R5, R70, R5 ;  /* 0x0000000546057220 */ /* 0x000fe20000410000 */
[----:B--2---:R-:W-:Y:S01]  /*4d40*/  @!P2 PRMT R8, R8, 0x5410, R3 ;  /* 0x000054100808a816 */ /* 0x004fe20000000003 */
[----:B------:R-:W-:-:S04]  /*4d50*/  FMUL.FTZ R3, R20, 1.4426950216293334961 ;  /* 0x3fb8aa3b14037820 */ /* 0x000fc80000410000 */
[----:B------:R-:W-:-:S06]  /*4d60*/  FMUL.FTZ R7, R3, R109 ;  /* 0x0000006d03077220 */ /* 0x000fcc0000410000 */
[----:B------:R-:W0:Y:S01]  /*4d70*/  MUFU.EX2 R7, R7 ;  /* 0x0000000700077308 */ /* 0x000e220000000800 */
[----:B------:R-:W-:-:S04]  /*4d80*/  ISETP.GE.U32.AND P2, PT, R158, UR14, PT ;  /* 0x0000000e9e007c0c */ /* 0x000fc8000bf46070 */
[----:B------:R-:W-:Y:S02]  /*4d90*/  FSEL R52, R10, RZ, !P2 ;  /* 0x000000ff0a347208 */ /* 0x000fe40005000000 */
[----:B0-----:R-:W-:Y:S01]  /*4da0*/  FSEL R53, R7, 1, !P2 ;  /* 0x3f80000007357808 */ /* 0x001fe20005000000 */
[----:B------:R-:W-:-:S05]  /*4db0*/  VIADD R7, R158, 0x1 ;  /* 0x000000019e077836 */ /* 0x000fca0000000000 */
[----:B------:R-:W-:-:S04]  /*4dc0*/  ISETP.GE.U32.AND P2, PT, R7, UR14, PT ;  /* 0x0000000e07007c0c */ /* 0x000fc8000bf46070 */
[----:B------:R-:W-:Y:S02]  /*4dd0*/  FSEL R50, R5, RZ, !P2 ;  /* 0x000000ff05327208 */ /* 0x000fe40005000000 */
[----:B------:R-:W0:Y:S01]  /*4de0*/  LDS.U16 R5, [R123+0x4] ;  /* 0x000004007b057984 */ /* 0x000e220000000400 */
[----:B------:R-:W-:-:S06]  /*4df0*/  FMUL.FTZ R9, R3, R108 ;  /* 0x0000006c03097220 */ /* 0x000fcc0000410000 */
[----:B------:R-:W2:Y:S02]  /*4e00*/  MUFU.EX2 R9, R9 ;  /* 0x0000000900097308 */ /* 0x000ea40000000800 */
[----:B--2---:R-:W-:Y:S01]  /*4e10*/  FSEL R51, R9, 1, !P2 ;  /* 0x3f80000009337808 */ /* 0x004fe20005000000 */
[----:B0-----:R-:W-:Y:S01]  /*4e20*/  HADD2.F32 R10, -RZ, R5.H0_H0 ;  /* 0x20000005ff0a7230 */ /* 0x001fe20000004100 */
[----:B------:R-:W-:-:S04]  /*4e30*/  IADD3 R5, PT, PT, R158, 0x2, RZ ;  /* 0x000000029e057810 */ /* 0x000fc80007ffe0ff */
[----:B------:R-:W-:Y:S02]  /*4e40*/  ISETP.GE.U32.AND P2, PT, R5, UR14, PT ;  /* 0x0000000e05007c0c */ /* 0x000fe4000bf46070 */
[----:B------:R-:W0:Y:S01]  /*4e50*/  LDS.U16 R5, [R122+0x6] ;  /* 0x000006007a057984 */ /* 0x000e220000000400 */
[----:B------:R-:W-:-:S06]  /*4e60*/  FMUL.FTZ R7, R3, R107 ;  /* 0x0000006b03077220 */ /* 0x000fcc0000410000 */
[----:B------:R-:W2:Y:S01]  /*4e70*/  MUFU.EX2 R7, R7 ;  /* 0x0000000700077308 */ /* 0x000ea20000000800 */
[----:B------:R-:W-:-:S05]  /*4e80*/  FMUL.FTZ R10, R69, R10 ;  /* 0x0000000a450a7220 */ /* 0x000fca0000410000 */
[----:B------:R-:W-:Y:S02]  /*4e90*/  FSEL R48, R10, RZ, !P2 ;  /* 0x000000ff0a307208 */ /* 0x000fe40005000000 */
[----:B--2---:R-:W-:Y:S01]  /*4ea0*/  FSEL R49, R7, 1, !P2 ;  /* 0x3f80000007317808 */ /* 0x004fe20005000000 */
[----:B------:R-:W-:-:S05]  /*4eb0*/  VIADD R7, R158, 0x3 ;  /* 0x000000039e077836 */ /* 0x000fca0000000000 */
[----:B------:R-:W-:Y:S01]  /*4ec0*/  ISETP.GE.U32.AND P2, PT, R7, UR14, PT ;  /* 0x0000000e07007c0c */ /* 0x000fe2000bf46070 */
[----:B0-----:R-:W-:-:S05]  /*4ed0*/  HADD2.F32 R5, -RZ, R5.H0_H0 ;  /* 0x20000005ff057230 */ /* 0x001fca0000004100 */
[----:B------:R-:W-:-:S05]  /*4ee0*/  FMUL.FTZ R5, R68, R5 ;  /* 0x0000000544057220 */ /* 0x000fca0000410000 */
        /* <DEDUP_REMOVED lines=81> */
[----:B------:R-:W-:Y:S01]  /*5400*/  FMUL.FTZ R7, R3, R97 ;  /* 0x0000006103077220 */ /* 0x000fe20000410000 */
[----:B------:R-:W-:-:S05]  /*5410*/  FMUL.FTZ R10, R59, R10 ;  /* 0x0000000a3b0a7220 */ /* 0x000fca0000410000 */
[----:B------:R-:W2:Y:S01]  /*5420*/  MUFU.EX2 R7, R7 ;  /* 0x0000000700077308 */ /* 0x000ea20000000800 */
[----:B------:R-:W-:Y:S02]  /*5430*/  FSEL R24, R10, RZ, !P2 ;  /* 0x000000ff0a187208 */ /* 0x000fe40005000000 */
[----:B--2---:R-:W-:Y:S01]  /*5440*/  FSEL R25, R7, 1, !P2 ;  /* 0x3f80000007197808 */ /* 0x004fe20005000000 */
[----:B0-----:R-:W-:Y:S02]  /*5450*/  HADD2.F32 R10, -RZ, R5.H0_H0 ;  /* 0x20000005ff0a7230 */ /* 0x001fe40000004100 */
[----:B------:R-:W-:-:S05]  /*5460*/  VIADD R5, R158, 0xd ;  /* 0x0000000d9e057836 */ /* 0x000fca0000000000 */
[----:B------:R-:W-:Y:S02]  /*5470*/  ISETP.GE.U32.AND P2, PT, R5, UR14, PT ;  /* 0x0000000e05007c0c */ /* 0x000fe4000bf46070 */
[----:B------:R-:W0:Y:S01]  /*5480*/  LDS.U16 R5, [R111+0x1c] ;  /* 0x00001c006f057984 */ /* 0x000e220000000400 */
[----:B------:R-:W-:-:S06]  /*5490*/  FMUL.FTZ R9, R3, R96 ;  /* 0x0000006003097220 */ /* 0x000fcc0000410000 */
[----:B------:R-:W2:Y:S01]  /*54a0*/  MUFU.EX2 R9, R9 ;  /* 0x0000000900097308 */ /* 0x000ea20000000800 */
[----:B------:R-:W-:Y:S01]  /*54b0*/  FMUL.FTZ R10, R57, R10 ;  /* 0x0000000a390a7220 */ /* 0x000fe20000410000 */
[----:B------:R-:W-:-:S04]  /*54c0*/  IADD3 R7, PT, PT, R158, 0xe, RZ ;  /* 0x0000000e9e077810 */ /* 0x000fc80007ffe0ff */
[----:B------:R-:W-:Y:S02]  /*54d0*/  FSEL R22, R10, RZ, !P2 ;  /* 0x000000ff0a167208 */ /* 0x000fe40005000000 */
[----:B--2---:R-:W-:Y:S02]  /*54e0*/  FSEL R23, R9, 1, !P2 ;  /* 0x3f80000009177808 */ /* 0x004fe40005000000 */
[----:B------:R-:W-:Y:S01]  /*54f0*/  ISETP.GE.U32.AND P2, PT, R7, UR14, PT ;  /* 0x0000000e07007c0c */ /* 0x000fe2000bf46070 */
[----:B------:R-:W-:Y:S01]  /*5500*/  FMUL.FTZ R11, R3, R95 ;  /* 0x0000005f030b7220 */ /* 0x000fe20000410000 */
[----:B0-----:R-:W-:-:S05]  /*5510*/  HADD2.F32 R5, -RZ, R5.H0_H0 ;  /* 0x20000005ff057230 */ /* 0x001fca0000004100 */
[----:B------:R-:W-:-:S05]  /*5520*/  FMUL.FTZ R5, R56, R5 ;  /* 0x0000000538057220 */ /* 0x000fca0000410000 */
[----:B------:R-:W-:Y:S02]  /*5530*/  FSEL R20, R5, RZ, !P2 ;  /* 0x000000ff05147208 */ /* 0x000fe40005000000 */
[----:B------:R-:W0:Y:S01]  /*5540*/  LDS.U16 R5, [R110+0x1e] ;  /* 0x00001e006e057984 */ /* 0x000e220000000400 */
[----:B------:R-:W2:Y:S01]  /*5550*/  MUFU.EX2 R11, R11 ;  /* 0x0000000b000b7308 */ /* 0x000ea20000000800 */
[----:B------:R-:W-:Y:S01]  /*5560*/  FMUL.FTZ R7, R3, R94 ;  /* 0x0000005e03077220 */ /* 0x000fe20000410000 */
[----:B------:R-:W-:Y:S01]  /*5570*/  VIADD R3, R158, 0xf ;  /* 0x0000000f9e037836 */ /* 0x000fe20000000000 */
[----:B--2---:R-:W-:-:S04]  /*5580*/  FSEL R21, R11, 1, !P2 ;  /* 0x3f8000000b157808 */ /* 0x004fc80005000000 */
[----:B------:R-:W-:Y:S01]  /*5590*/  ISETP.GE.U32.AND P2, PT, R3, UR14, PT ;  /* 0x0000000e03007c0c */ /* 0x000fe2000bf46070 */
[----:B------:R-:W-:-:S04]  /*55a0*/  FFMA.FTZ R3, R52, R51, R50 ;  /* 0x0000003334037223 */ /* 0x000fc80000010032 */
[----:B------:R-:W-:-:S04]  /*55b0*/  FFMA.FTZ R3, R49, R3, R48 ;  /* 0x0000000331037223 */ /* 0x000fc80000010030 */
[----:B------:R-:W-:-:S04]  /*55c0*/  FFMA.FTZ R3, R47, R3, R46 ;  /* 0x000000032f037223 */ /* 0x000fc8000001002e */
[----:B------:R-:W-:-:S04]  /*55d0*/  FFMA.FTZ R3, R45, R3, R44 ;  /* 0x000000032d037223 */ /* 0x000fc8000001002c */
[----:B------:R-:W-:Y:S01]  /*55e0*/  FFMA.FTZ R3, R39, R3, R38 ;  /* 0x0000000327037223 */ /* 0x000fe20000010026 */
[----:B0-----:R-:W-:-:S03]  /*55f0*/  HADD2.F32 R10, -RZ, R5.H0_H0 ;  /* 0x20000005ff0a7230 */ /* 0x001fc60000004100 */
[----:B------:R-:W-:Y:S01]  /*5600*/  FFMA.FTZ R3, R37, R3, R36 ;  /* 0x0000000325037223 */ /* 0x000fe20000010024 */
[----:B------:R-:W0:Y:S01]  /*5610*/  MUFU.EX2 R7, R7 ;  /* 0x0000000700077308 */ /* 0x000e220000000800 */
[----:B------:R-:W-:Y:S01]  /*5620*/  ISETP.GE.AND P3, PT, R145, UR42, PT ;  /* 0x0000002a91007c0c */ /* 0x000fe2000bf66270 */
[----:B------:R-:W2:Y:S01]  /*5630*/  @!P0 LDG.E.U16 R5, desc[UR26][R162.64+0xc0] ;  /* 0x0000c01aa2058981 */ /* 0x000ea2000c1e1500 */
[----:B------:R-:W-:Y:S01]  /*5640*/  FMUL.FTZ R10, R55, R10 ;  /* 0x0000000a370a7220 */ /* 0x000fe20000410000 */
[----:B------:R-:W-:-:S04]  /*5650*/  FFMA.FTZ R3, R35, R3, R34 ;  /* 0x0000000323037223 */ /* 0x000fc80000010022 */
[----:B------:R-:W-:Y:S01]  /*5660*/  FSEL R18, R10, RZ, !P2 ;  /* 0x000000ff0a127208 */ /* 0x000fe20005000000 */
[----:B------:R-:W-:Y:S01]  /*5670*/  FMUL.FTZ R10, R53, R51 ;  /* 0x00000033350a7220 */ /* 0x000fe20000410000 */
[----:B------:R-:W-:-:S03]  /*5680*/  FFMA.FTZ R3, R33, R3, R32 ;  /* 0x0000000321037223 */ /* 0x000fc60000010020 */
        /* <DEDUP_REMOVED lines=9> */
[----:B------:R-:W-:Y:S01]  /*5720*/  FFMA.FTZ R3, R23, R3, R22 ;  /* 0x0000000317037223 */ /* 0x000fe20000010016 */
[----:B0-----:R-:W-:Y:S02]  /*5730*/  FSEL R19, R7, 1, !P2 ;  /* 0x3f80000007137808 */ /* 0x001fe40005000000 */
[----:B------:R-:W-:Y:S01]  /*5740*/  FMUL.FTZ R10, R35, R10 ;  /* 0x0000000a230a7220 */ /* 0x000fe20000410000 */
[----:B------:R-:W-:Y:S01]  /*5750*/  FFMA.FTZ R3, R21, R3, R20 ;  /* 0x0000000315037223 */ /* 0x000fe20000010014 */
[----:B---3--:R-:W-:Y:S01]  /*5760*/  ISETP.GE.AND P2, PT, R17, 0x1, PT ;  /* 0x000000011100780c */ /* 0x008fe20003f46270 */
[----:B------:R-:W3:Y:S01]  /*5770*/  @!P3 LDG.E.U16 R7, desc[UR26][R162.64+0x100] ;  /* 0x0001001aa207b981 */ /* 0x000ee2000c1e1500 */
[----:B------:R-:W-:Y:S01]  /*5780*/  FMUL.FTZ R10, R33, R10 ;  /* 0x0000000a210a7220 */ /* 0x000fe20000410000 */
[----:B------:R-:W-:-:S03]  /*5790*/  FFMA.FTZ R12, R19, R3, R18 ;  /* 0x00000003130c7223 */ /* 0x000fc60000010012 */
[----:B------:R-:W-:Y:S02]  /*57a0*/  FMUL.FTZ R10, R31, R10 ;  /* 0x0000000a1f0a7220 */ /* 0x000fe40000410000 */
[----:B------:R-:W0:Y:S02]  /*57b0*/  SHFL.UP PT, R3, R12, 0x1, RZ ;  /* 0x042000000c037989 */ /* 0x000e2400000e00ff */
[----:B------:R-:W-:-:S04]  /*57c0*/  FMUL.FTZ R10, R29, R10 ;  /* 0x0000000a1d0a7220 */ /* 0x000fc80000410000 */
[----:B------:R-:W-:-:S04]  /*57d0*/  FMUL.FTZ R10, R27, R10 ;  /* 0x0000000a1b0a7220 */ /* 0x000fc80000410000 */
[----:B------:R-:W-:-:S04]  /*57e0*/  FMUL.FTZ R10, R25, R10 ;  /* 0x0000000a190a7220 */ /* 0x000fc80000410000 */
[----:B------:R-:W-:-:S04]  /*57f0*/  FMUL.FTZ R10, R23, R10 ;  /* 0x0000000a170a7220 */ /* 0x000fc80000410000 */
[----:B------:R-:W-:-:S04]  /*5800*/  FMUL.FTZ R10, R21, R10 ;  /* 0x0000000a150a7220 */ /* 0x000fc80000410000 */
[----:B------:R-:W-:-:S04]  /*5810*/  FMUL.FTZ R41, R19, R10 ;  /* 0x0000000a13297220 */ /* 0x000fc80000410000 */
[----:B0-----:R-:W-:Y:S01]  /*5820*/  FFMA.FTZ R3, R41, R3, R12 ;  /* 0x0000000329037223 */ /* 0x001fe2000001000c */
[----:B------:R-:W0:Y:S04]  /*5830*/  SHFL.UP PT, R10, R41, 0x1, RZ ;  /* 0x04200000290a7989 */ /* 0x000e2800000e00ff */
[----:B------:R-:W-:-:S05]  /*5840*/  FSEL R14, R12, R3, !P2 ;  /* 0x000000030c0e7208 */ /* 0x000fca0005000000 */
[----:B------:R-:W5:Y:S01]  /*5850*/  SHFL.UP PT, R3, R14, 0x2, RZ ;  /* 0x044000000e037989 */ /* 0x000f6200000e00ff */
[----:B0-----:R-:W-:Y:S01]  /*5860*/  @P2 FMUL.FTZ R41, R41, R10 ;  /* 0x0000000a29292220 */ /* 0x001fe20000410000 */
[----:B------:R-:W-:-:S03]  /*5870*/  ISETP.GE.AND P2, PT, R17, 0x2, PT ;  /* 0x000000021100780c */ /* 0x000fc60003f46270 */
[----:B-----5:R-:W-:-:S05]  /*5880*/  FFMA.FTZ R3, R41, R3, R14 ;  /* 0x0000000329037223 */ /* 0x020fca000001000e */
[----:B------:R-:W-:Y:S02]  /*5890*/  FSEL R16, R14, R3, !P2 ;  /* 0x000000030e107208 */ /* 0x000fe40005000000 */
[----:B------:R-:W5:Y:S01]  /*58a0*/  @!P1 LDG.E.U16 R3, desc[UR26][R162.64+0x80] ;  /* 0x0000801aa2039981 */ /* 0x000f62000c1e1500 */
[----:B------:R-:W-:Y:S02]  /*58b0*/  ISETP.GE.AND P4, PT, R144, UR42, PT ;  /* 0x0000002a90007c0c */ /* 0x000fe4000bf86270 */
[----:B------:R-:W-:-:S11]  /*58c0*/  ISETP.GE.AND P5, PT, R143, UR42, PT ;  /* 0x0000002a8f007c0c */ /* 0x000fd6000bfa6270 */
[----:B------:R-:W4:Y:S04]  /*58d0*/  @!P4 LDG.E.U16 R9, desc[UR26][R162.64+0x140] ;  /* 0x0001401aa209c981 */ /* 0x000f28000c1e1500 */
[----:B------:R-:W4:Y:S04]  /*58e0*/  @!P5 LDG.E.U16 R11, desc[UR26][R162.64+0x180] ;  /* 0x0001801aa20bd981 */ /* 0x000f28000c1e1500 */
[----:B------:R-:W0:Y:S04]  /*58f0*/  SHFL.UP PT, R10, R41, 0x2, RZ ;  /* 0x04400000290a7989 */ /* 0x000e2800000e00ff */
[----:B------:R-:W1:Y:S01]  /*5900*/  SHFL.UP PT, R12, R16, 0x4, RZ ;  /* 0x04800000100c7989 */ /* 0x000e6200000e00ff */
[----:B0-----:R-:W-:-:S05]  /*5910*/  @P2 FMUL.FTZ R41, R41, R10 ;  /* 0x0000000a29292220 */ /* 0x001fca0000410000 */
[----:B------:R-:W0:Y:S01]  /*5920*/  SHFL.UP PT, R40, R41, 0x4, RZ ;  /* 0x0480000029287989 */ /* 0x000e2200000e00ff */
[----:B------:R-:W-:Y:S01]  /*5930*/  HFMA2 R10, -RZ, RZ, 0, 0 ;  /* 0x00000000ff0a7431 */ /* 0x000fe200000001ff */
[----:B------:R-:W1:Y:S01]  /*5940*/  S2UR UR14, SR_CgaCtaId ;  /* 0x00000000000e79c3 */ /* 0x000e620000008800 */
[----:B------:R-:W-:Y:S01]  /*5950*/  MOV R14, RZ ;  /* 0x000000ff000e7202 */ /* 0x000fe20000000f00 */
[----:B------:R-:W-:Y:S01]  /*5960*/  STS.U16 [R141+0x1080], R2 ;  /* 0x001080028d007388 */ /* 0x000fe20000000400 */
[----:B------:R-:W-:Y:S01]  /*5970*/  UMOV UR17, 0x400 ;  /* 0x0000040000117882 */ /* 0x000fe20000000000 */
[----:B------:R-:W-:Y:S02]  /*5980*/  IMAD.MOV.U32 R84, RZ, RZ, 0x3f800000 ;  /* 0x3f800000ff547424 */ /* 0x000fe400078e00ff */
[----:B------:R-:W-:Y:S01]  /*5990*/  HFMA2 R85, -RZ, RZ, 0, 0 ;  /* 0x00000000ff557431 */ /* 0x000fe200000001ff */
[----:B-1----:R-:W-:Y:S01]  /*59a0*/  ULEA UR17, UR14, UR17, 0x18 ;  /* 0x000000110e117291 */ /* 0x002fe2000f8ec0ff */
[----:B------:R-:W-:Y:S01]  /*59b0*/  BSSY.RECONVERGENT B0, `(.L_x_2779) ;  /* 0x000006d000007945 */ /* 0x000fe20003800200 */
[----:B-----5:R-:W-:Y:S01]  /*59c0*/  @!P1 PRMT R10, R3, 0x5410, RZ ;  /* 0x00005410030a9816 */ /* 0x020fe200000000ff */
[----:B------:R-:W-:Y:S01]  /*59d0*/  FFMA.FTZ R3, R41, R12, R16 ;  /* 0x0000000c29037223 */ /* 0x000fe20000010010 */
[----:B------:R-:W-:-:S04]  /*59e0*/  ISETP.GE.AND P1, PT, R17, 0x4, PT ;  /* 0x000000041100780c */ /* 0x000fc80003f26270 */
[----:B------:R-:W-:Y:S02]  /*59f0*/  FSEL R164, R16, R3, !P1 ;  /* 0x0000000310a47208 */ /* 0x000fe40004800000 */
[----:B------:R-:W-:Y:S01]  /*5a00*/  SHF.R.U32.HI R3, RZ, 0x5, R54 ;  /* 0x00000005ff037819 */ /* 0x000fe20000011636 */
[----:B------:R-:W-:Y:S01]  /*5a10*/  IMAD.MOV.U32 R12, RZ, RZ, RZ ;  /* 0x000000ffff0c7224 */ /* 0x000fe200078e00ff */
[----:B--2---:R-:W-:Y:S02]  /*5a20*/  @!P0 PRMT R10, R10, 0x5410, R5 ;  /* 0x000054100a0a8816 */ /* 0x004fe40000000005 */
[----:B---3--:R-:W-:Y:S02]  /*5a30*/  @!P3 PRMT R12, R7, 0x5410, RZ ;  /* 0x00005410070cb816 */ /* 0x008fe400000000ff */
[----:B------:R-:W-:Y:S01]  /*5a40*/  ISETP.NE.AND P2, PT, R3, 0x3, PT ;  /* 0x000000030300780c */ /* 0x000fe20003f45270 */
[----:B0-----:R-:W-:Y:S01]  /*5a50*/  @P1 FMUL.FTZ R41, R41, R40 ;  /* 0x0000002829291220 */ /* 0x001fe20000410000 */
[----:B------:R-:W-:-:S02]  /*5a60*/  ISETP.NE.AND P0, PT, R3, 0x2, PT ;  /* 0x000000020300780c */ /* 0x000fc40003f05270 */
[----:B------:R-:W-:Y:S02]  /*5a70*/  ISETP.NE.AND P3, PT, R3, 0x1, PT ;  /* 0x000000010300780c */ /* 0x000fe40003f65270 */
[----:B------:R-:W0:Y:S04]  /*5a80*/  SHFL.UP PT, R3, R164, 0x8, RZ ;  /* 0x05000000a4037989 */ /* 0x000e2800000e00ff */
[----:B------:R-:W1:Y:S01]  /*5a90*/  SHFL.UP PT, R16, R41, 0x8, RZ ;  /* 0x0500000029107989 */ /* 0x000e6200000e00ff */
[----:B------:R-:W-:Y:S02]  /*5aa0*/  ISETP.GE.AND P1, PT, R17, 0x8, PT ;  /* 0x000000081100780c */ /* 0x000fe40003f26270 */
[----:B------:R-:W-:Y:S02]  /*5ab0*/  PRMT R5, R2, 0x7632, R5 ;  /* 0x0000763202057816 */ /* 0x000fe40000000005 */
[----:B------:R-:W-:Y:S01]  /*5ac0*/  PRMT R7, R4, 0x7632, R7 ;  /* 0x0000763204077816 */ /* 0x000fe20000000007 */
[----:B0-----:R-:W-:-:S08]  /*5ad0*/  FFMA.FTZ R3, R41, R3, R164 ;  /* 0x0000000329037223 */ /* 0x001fd000000100a4 */
[----:B-1----:R-:W-:Y:S01]  /*5ae0*/  @P1 FMUL.FTZ R41, R41, R16 ;  /* 0x0000001029291220 */ /* 0x002fe20000410000 */
[----:B------:R-:W-:-:S04]  /*5af0*/  FSEL R164, R164, R3, !P1 ;  /* 0x00000003a4a47208 */ /* 0x000fc80004800000 */
[----:B------:R-:W0:Y:S04]  /*5b00*/  SHFL.UP PT, R86, R41, 0x10, RZ ;  /* 0x0600000029567989 */ /* 0x000e2800000e00ff */
[----:B------:R-:W1:Y:S01]  /*5b10*/  SHFL.UP PT, R87, R164, 0x10, RZ ;  /* 0x06000000a4577989 */ /* 0x000e6200000e00ff */
[--C-:B----4-:R-:W-:Y:S02]  /*5b20*/  @!P4 PRMT R12, R12, 0x5410, R9.reuse ;  /* 0x000054100c0cc816 */ /* 0x110fe40000000009 */
[----:B------:R-:W-:Y:S01]  /*5b30*/  @!P5 PRMT R14, R11, 0x5410, RZ ;  /* 0x000054100b0ed816 */ /* 0x000fe200000000ff */
[----:B------:R-:W-:Y:S01]  /*5b40*/  STS.U16 [R140+0x10c0], R5 ;  /* 0x0010c0058c007388 */ /* 0x000fe20000000400 */
[----:B------:R-:W-:Y:S02]  /*5b50*/  PRMT R9, R6, 0x7632, R9 ;  /* 0x0000763206097816 */ /* 0x000fe40000000009 */
[----:B------:R-:W-:Y:S01]  /*5b60*/  ISETP.NE.AND P5, PT, R17, 0x1f, PT ;  /* 0x0000001f1100780c */ /* 0x000fe20003fa5270 */
[----:B------:R-:W-:Y:S01]  /*5b70*/  STS.U16 [R139+0x1100], R4 ;  /* 0x001100048b007388 */ /* 0x000fe20000000400 */
[----:B------:R-:W-:-:S02]  /*5b80*/  PRMT R11, R0, 0x7632, R11 ;  /* 0x00007632000b7816 */ /* 0x000fc4000000000b */
[----:B------:R-:W-:Y:S01]  /*5b90*/  PRMT R2, R8, 0x7632, R2 ;  /* 0x0000763208027816 */ /* 0x000fe20000000002 */
[----:B------:R-:W-:Y:S01]  /*5ba0*/  STS.U16 [R138+0x1140], R7 ;  /* 0x001140078a007388 */ /* 0x000fe20000000400 */
[--C-:B------:R-:W-:Y:S02]  /*5bb0*/  @!P6 PRMT R14, R14, 0x5410, R13.reuse ;  /* 0x000054100e0ee816 */ /* 0x100fe4000000000d */
[----:B------:R-:W-:Y:S01]  /*5bc0*/  LOP3.LUT P1, RZ, R54, 0x1f, RZ, 0xc0, !PT ;  /* 0x0000001f36ff7812 */ /* 0x000fe2000782c0ff */
[----:B------:R-:W-:Y:S01]  /*5bd0*/  STS.U16 [R137+0x1180], R6 ;  /* 0x0011800689007388 */ /* 0x000fe20000000400 */
[----:B------:R-:W-:-:S03]  /*5be0*/  PRMT R13, R10, 0x7632, R13 ;  /* 0x000076320a0d7816 */ /* 0x000fc6000000000d */
[----:B------:R-:W-:Y:S01]  /*5bf0*/  STS.U16 [R136+0x11c0], R9 ;  /* 0x0011c00988007388 */ /* 0x000fe20000000400 */
[----:B------:R-:W-:-:S03]  /*5c00*/  ISETP.EQ.OR P1, PT, RZ, UR6, P1 ;  /* 0x00000006ff007c0c */ /* 0x000fc60008f22670 */
[----:B------:R2:W-:Y:S04]  /*5c10*/  STS.U16 [R135+0x1200], R0 ;  /* 0x0012000087007388 */ /* 0x0005e80000000400 */
[----:B------:R-:W-:Y:S04]  /*5c20*/  STS.U16 [R134+0x1240], R11 ;  /* 0x0012400b86007388 */ /* 0x000fe80000000400 */
[----:B------:R-:W-:Y:S01]  /*5c30*/  STS.U16 [R133+0x1280], R8 ;  /* 0x0012800885007388 */ /* 0x000fe20000000400 */
[----:B--2---:R-:W-:-:S03]  /*5c40*/  PRMT R0, R12, 0x7632, R0 ;  /* 0x000076320c007816 */ /* 0x004fc60000000000 */
[----:B------:R-:W-:Y:S04]  /*5c50*/  STS.U16 [R132+0x12c0], R2 ;  /* 0x0012c00284007388 */ /* 0x000fe80000000400 */
[----:B------:R-:W-:Y:S04]  /*5c60*/  STS.U16 [R131+0x1300], R10 ;  /* 0x0013000a83007388 */ /* 0x000fe80000000400 */
[----:B------:R-:W-:Y:S01]  /*5c70*/  STS.U16 [R130+0x1340], R13 ;  /* 0x0013400d82007388 */ /* 0x000fe20000000400 */
[----:B------:R-:W-:-:S03]  /*5c80*/  PRMT R4, R14, 0x7632, R4 ;  /* 0x000076320e047816 */ /* 0x000fc60000000004 */
[----:B------:R-:W-:Y:S04]  /*5c90*/  STS.U16 [R129+0x1380], R12 ;  /* 0x0013800c81007388 */ /* 0x000fe80000000400 */
[----:B------:R2:W-:Y:S01]  /*5ca0*/  STS.U16 [R128+0x13c0], R0 ;  /* 0x0013c00080007388 */ /* 0x0005e20000000400 */
[C---:B0-----:R-:W-:Y:S01]  /*5cb0*/  FMUL.FTZ R86, R41.reuse, R86 ;  /* 0x0000005629567220 */ /* 0x041fe20000410000 */
[----:B-1----:R-:W-:Y:S02]  /*5cc0*/  FFMA.FTZ R87, R41, R87, R164 ;  /* 0x0000005729577223 */ /* 0x002fe400000100a4 */
[----:B------:R-:W-:Y:S01]  /*5cd0*/  STS.U16 [R127+0x1400], R14 ;  /* 0x0014000e7f007388 */ /* 0x000fe20000000400 */
[----:B--2---:R-:W-:-:S03]  /*5ce0*/  @!P5 SHF.R.U32.HI R0, RZ, 0x2, R54 ;  /* 0x00000002ff00d819 */ /* 0x004fc60000011636 */
[----:B------:R-:W-:Y:S01]  /*5cf0*/  STS.U16 [R126+0x1440], R4 ;  /* 0x001440047e007388 */ /* 0x000fe20000000400 */
[----:B------:R-:W-:Y:S01]  /*5d00*/  NOP ;  /* 0x0000000000007918 */ /* 0x000fe20000000000 */
[----:B------:R-:W-:Y:S02]  /*5d10*/  @!P5 LOP3.LUT R165, R0, 0xf8, RZ, 0xc0, !PT ;  /* 0x000000f800a5d812 */ /* 0x000fe400078ec0ff */
[----:B------:R-:W-:Y:S04]  /*5d20*/  LDS.U16 R16, [R125+0x1080] ;  /* 0x001080007d107984 */ /* 0x000fe80000000400 */
        /* <DEDUP_REMOVED lines=16> */
[----:B------:R0:W-:Y:S01]  /*5e30*/  @!P5 STS.64 [R165+UR17+0x2100], R86 ;  /* 0x00210056a500d988 */ /* 0x0001e20008000a11 */
[----:B------:R-:W-:Y:S01]  /*5e40*/  BAR.SYNC.DEFER_BLOCKING 0x0 ;  /* 0x0000000000007b1d */ /* 0x000fe20000010000 */
[----:B------:R-:W-:-:S04]  /*5e50*/  ISETP.GE.AND P4, PT, R17, 0x10, PT ;  /* 0x000000101100780c */ /* 0x000fc80003f86270 */
[----:B0-----:R-:W-:Y:S02]  /*5e60*/  FSEL R86, R41, R86, !P4 ;  /* 0x0000005629567208 */ /* 0x001fe40006000000 */
[----:B------:R-:W0:Y:S01]  /*5e70*/  LDS.128 R40, [UR17+0x2100] ;  /* 0x00210011ff287984 */ /* 0x000e220008000c00 */
[----:B------:R-:W-:-:S03]  /*5e80*/  FSEL R87, R164, R87, !P4 ;  /* 0x00000057a4577208 */ /* 0x000fc60006000000 */
[----:B------:R-:W-:Y:S04]  /*5e90*/  SHFL.UP PT, R86, R86, 0x1, RZ ;  /* 0x0420000056567989 */ /* 0x000fe800000e00ff */
[----:B------:R-:W-:Y:S01]  /*5ea0*/  SHFL.UP PT, R87, R87, 0x1, RZ ;  /* 0x0420000057577989 */ /* 0x000fe200000e00ff */
[C---:B0-----:R-:W-:Y:S01]  /*5eb0*/  FSEL R159, R41.reuse, R159, !P3 ;  /* 0x0000009f299f7208 */ /* 0x041fe20005800000 */
[----:B------:R-:W-:Y:S01]  /*5ec0*/  FFMA.FTZ R161, R41, R42, R43 ;  /* 0x0000002a29a17223 */ /* 0x000fe2000001002b */
[C---:B------:R-:W-:Y:S01]  /*5ed0*/  FSEL R160, R40.reuse, R160, !P3 ;  /* 0x000000a028a07208 */ /* 0x040fe20005800000 */
[----:B------:R-:W-:Y:S02]  /*5ee0*/  FMUL.FTZ R164, R40, R42 ;  /* 0x0000002a28a47220 */ /* 0x000fe40000410000 */
[----:B------:R-:W0:Y:S01]  /*5ef0*/  LDS.128 R40, [UR17+0x2110] ;  /* 0x00211011ff287984 */ /* 0x000e220008000c00 */
[----:B------:R-:W-:-:S02]  /*5f00*/  ISETP.GE.U32.AND P1, PT, R54, 0x20, PT ;  /* 0x000000203600780c */ /* 0x000fc40003f26070 */
[----:B------:R-:W-:Y:S02]  /*5f10*/  FSEL R159, R161, R159, !P0 ;  /* 0x0000009fa19f7208 */ /* 0x000fe40004000000 */
[----:B------:R-:W-:-:S09]  /*5f20*/  FSEL R160, R164, R160, !P0 ;  /* 0x000000a0a4a07208 */ /* 0x000fd20004000000 */
[----:B------:R-:W-:Y:S01]  /*5f30*/  @P1 ISETP.NE.AND P0, PT, R17, RZ, PT ;  /* 0x000000ff1100120c */ /* 0x000fe20003f05270 */
[-C--:B0-----:R-:W-:Y:S01]  /*5f40*/  FFMA.FTZ R41, R161, R40.reuse, R41 ;  /* 0x00000028a1297223 */ /* 0x081fe20000010029 */
[----:B------:R-:W-:-:S04]  /*5f50*/  FMUL.FTZ R161, R164, R40 ;  /* 0x00000028a4a17220 */ /* 0x000fc80000410000 */
[----:B------:R-:W-:Y:S02]  /*5f60*/  FSEL R159, R41, R159, !P2 ;  /* 0x0000009f299f7208 */ /* 0x000fe40005000000 */
[----:B------:R-:W-:Y:S01]  /*5f70*/  FSEL R160, R161, R160, !P2 ;  /* 0x000000a0a1a07208 */ /* 0x000fe20005000000 */
[----:B------:R-:W-:Y:S02]  /*5f80*/  FFMA.FTZ R164, R42, R41, R43 ;  /* 0x000000292aa47223 */ /* 0x000fe4000001002b */
[C---:B------:R-:W-:Y:S02]  /*5f90*/  @P1 FFMA.FTZ R40, R86.reuse, R159, R87 ;  /* 0x0000009f56281223 */ /* 0x040fe40000010057 */
[----:B------:R-:W-:Y:S01]  /*5fa0*/  @P1 FMUL.FTZ R41, R86, R160 ;  /* 0x000000a056291220 */ /* 0x000fe20000410000 */
[----:B------:R-:W-:Y:S01]  /*5fb0*/  FMUL.FTZ R161, R42, R161 ;  /* 0x000000a12aa17220 */ /* 0x000fe20000410000 */
[----:B------:R-:W-:Y:S02]  /*5fc0*/  ISETP.NE.AND P2, PT, R54, RZ, PT ;  /* 0x000000ff3600720c */ /* 0x000fe40003f45270 */
[----:B------:R-:W-:-:S02]  /*5fd0*/  @P1 FSEL R87, R159, R40, !P0 ;  /* 0x000000289f571208 */ /* 0x000fc40004000000 */
        /* <DEDUP_REMOVED lines=8> */
[----:B------:R-:W-:Y:S01]  /*6060*/  @!P0 IMAD.MOV.U32 R86, RZ, RZ, R84 ;  /* 0x000000ffff568224 */ /* 0x000fe200078e0054 */
[----:B------:R-:W-:-:S07]  /*6070*/  @!P0 MOV R87, R85 ;  /* 0x0000005500578202 */ /* 0x000fce0000000f00 */
.L_x_2780:
[----:B------:R-:W-:Y:S05]  /*6080*/  BSYNC.RECONVERGENT B0 ;  /* 0x0000000000007941 */ /* 0x000fea0003800200 */
.L_x_2779:
        /* <DEDUP_REMOVED lines=13> */
[----:B------:R-:W-:Y:S01]  /*6160*/  HADD2.F32 R6, -RZ, R6.H0_H0 ;  /* 0x20000006ff067230 */ /* 0x000fe20000004100 */
[----:B------:R-:W1:Y:S01]  /*6170*/  @P2 LDS R42, [UR17+0x212c] ;  /* 0x00212c11ff2a2984 */ /* 0x000e620008000800 */
[----:B------:R-:W-:-:S02]  /*6180*/  HADD2.F32 R5, -RZ, R5.H0_H0 ;  /* 0x20000005ff057230 */ /* 0x000fc40000004100 */
[----:B------:R-:W-:Y:S02]  /*6190*/  HADD2.F32 R4, -RZ, R4.H0_H0 ;  /* 0x20000004ff047230 */ /* 0x000fe40000004100 */
[----:B------:R-:W-:Y:S02]  /*61a0*/  HADD2.F32 R17, -RZ, R3.H0_H0 ;  /* 0x20000003ff117230 */ /* 0x000fe40000004100 */
        /* <DEDUP_REMOVED lines=17> */
[----:B------:R-:W-:Y:S02]  /*62c0*/  HADD2.F32 R18, -RZ, R2.H0_H0 ;  /* 0x20000002ff127230 */ /* 0x000fe40000004100 */
[----:B------:R-:W-:Y:S01]  /*62d0*/  HADD2.F32 R19, -RZ, R0.H0_H0 ;  /* 0x20000000ff137230 */ /* 0x000fe20000004100 */
[----:B------:R-:W-:Y:S06]  /*62e0*/  @P0 BRA `(.L_x_2782) ;  /* 0x0000000000240947 */ /* 0x000fec0003800000 */
[----:B------:R-:W-:Y:S01]  /*62f0*/  USHF.R.S32.HI UR14, URZ, 0x1f, UR8 ;  /* 0x0000001fff0e7899 */ /* 0x000fe20008011408 */
[----:B------:R1:W-:Y:S01]  /*6300*/  STS.64 [UR9], R40 ;  /* 0x00000028ff007988 */ /* 0x0003e20008000a09 */
[----:B------:R-:W-:-:S04]  /*6310*/  UIADD3 UR33, UP0, UPT, UR16, UR8, URZ ;  /* 0x0000000810217290 */ /* 0x000fc8000ff1e0ff */
[----:B------:R-:W-:Y:S02]  /*6320*/  ULEA.HI.X.SX32 UR14, UR16, UR14, 0x1, UP0 ;  /* 0x0000000e100e7291 */ /* 0x000fe400080f0eff */
[----:B------:R-:W-:-:S04]  /*6330*/  ULEA UR40, UP0, UR33, UR38, 0x3 ;  /* 0x0000002621287291 */ /* 0x000fc8000f8018ff */
[----:B------:R-:W-:Y:S02]  /*6340*/  ULEA.HI.X UR41, UR33, UR39, UR14, 0x3, UP0 ;  /* 0x0000002721297291 */ /* 0x000fe400080f1c0e */
[----:B------:R-:W-:-:S04]  /*6350*/  IMAD.U32 R2, RZ, RZ, UR40 ;  /* 0x00000028ff027e24 */ /* 0x000fc8000f8e00ff */
[----:B------:R-:W-:-:S05]  /*6360*/  MOV R3, UR41 ;  /* 0x0000002900037c02 */ /* 0x000fca0008000f00 */
[----:B------:R1:W-:Y:S02]  /*6370*/  STG.E.64 desc[UR26][R2.64], R40 ;  /* 0x0000002802007986 */ /* 0x0003e4000c101b1a */
.L_x_2782:
[----:B------:R-:W-:Y:S05]  /*6380*/  BSYNC.RECONVERGENT B0 ;  /* 0x0000000000007941 */ /* 0x000fea0003800200 */
.L_x_2781:
[----:B------:R-:W-:Y:S01]  /*6390*/  ULEA UR20, UP0, UR10, UR20, 0x2 ;  /* 0x000000140a147291 */ /* 0x000fe2000f8010ff */
[----:B------:R-:W-:Y:S01]  /*63a0*/  FFMA.FTZ R76, R5, R26, R76 ;  /* 0x0000001a054c7223 */ /* 0x000fe2000001004c */
[----:B------:R-:W-:Y:S01]  /*63b0*/  UIADD3 UR11, UPT, UPT, UR11, 0x1, URZ ;  /* 0x000000010b0b7890 */ /* 0x000fe2000fffe0ff */
[----:B-1----:R-:W-:Y:S01]  /*63c0*/  IMAD.U32 R3, RZ, RZ, UR34 ;  /* 0x00000022ff037e24 */ /* 0x002fe2000f8e00ff */
[----:B------:R-:W-:Y:S01]  /*63d0*/  UIADD3.X UR21, UPT, UPT, UR21, UR19, URZ, UP0, !UPT ;  /* 0x0000001315157290 */ /* 0x000fe200087fe4ff */
[----:B------:R-:W-:Y:S01]  /*63e0*/  MOV R5, UR36 ;  /* 0x0000002400057c02 */ /* 0x000fe20008000f00 */
[----:B------:R-:W-:Y:S01]  /*63f0*/  UISETP.NE.AND UP0, UPT, UR11, URZ, UPT ;  /* 0x000000ff0b00728c */ /* 0x000fe2000bf05270 */
[----:B------:R-:W-:Y:S01]  /*6400*/  FFMA.FTZ R93, R16, R52, R93 ;  /* 0x00000034105d7223 */ /* 0x000fe2000001005d */
[----:B------:R-:W-:Y:S01]  /*6410*/  LEA R162, P0, R3, R162, 0x1 ;  /* 0x000000a203a27211 */ /* 0x000fe200078008ff */
[----:B------:R-:W-:Y:S01]  /*6420*/  FFMA.FTZ R92, R15, R51, R92 ;  /* 0x000000330f5c7223 */ /* 0x000fe2000001005c */
[----:B------:R-:W-:Y:S01]  /*6430*/  LEA R82, P1, R5, R82, 0x1 ;  /* 0x0000005205527211 */ /* 0x000fe200078208ff */
        /* <DEDUP_REMOVED lines=14> */
[----:B------:R-:W-:Y:S01]  /*6520*/  UIADD3 UR8, UPT, UPT, UR8, 0x1, URZ ;  /* 0x0000000108087890 */ /* 0x000fe2000fffe0ff */
[----:B------:R-:W-:Y:S01]  /*6530*/  IADD3.X R83, PT, PT, R83, UR15, RZ, P1, !PT ;  /* 0x0000000f53537c10 */ /* 0x000fe20008ffe4ff */
[----:B------:R-:W-:Y:S01]  /*6540*/  UIADD3 UR9, UPT, UPT, UR9, 0x8, URZ ;  /* 0x0000000809097890 */ /* 0x000fe2000fffe0ff */
[----:B------:R-:W-:Y:S11]  /*6550*/  BRA.U UP0, `(.L_x_2783) ;  /* 0xffffffdd007c7547 */ /* 0x000ff6000b83ffff */
.L_x_2778:
[----:B------:R-:W1:Y:S01]  /*6560*/  S2R R157, SR_TID.X ;  /* 0x00000000009d7919 */ /* 0x000e620000002100 */
[----:B------:R-:W-:Y:S01]  /*6570*/  F2FP.F16.F32.PACK_AB R92, R92, R93 ;  /* 0x0000005d5c5c723e */ /* 0x000fe200000000ff */
[----:B------:R-:W-:Y:S01]  /*6580*/  USHF.L.U32 UR10, UR6, 0xb, URZ ;  /* 0x0000000b060a7899 */ /* 0x000fe200080006ff */
[----:B------:R-:W-:Y:S01]  /*6590*/  F2FP.F16.F32.PACK_AB R90, R90, R91 ;  /* 0x0000005b5a5a723e */ /* 0x000fe200000000ff */
[----:B------:R-:W-:Y:S01]  /*65a0*/  BAR.SYNC.DEFER_BLOCKING 0x0 ;  /* 0x0000000000007b1d */ /* 0x000fe20000010000 */
[----:B------:R-:W-:Y:S01]  /*65b0*/  F2FP.F16.F32.PACK_AB R88, R88, R89 ;  /* 0x000000595858723e */ /* 0x000fe200000000ff */
[----:B------:R-:W-:Y:S01]  /*65c0*/  UIADD3 UR6, UPT, UPT, UR6, 0x1, URZ ;  /* 0x0000000106067890 */ /* 0x000fe2000fffe0ff */
[----:B------:R-:W-:Y:S01]  /*65d0*/  PRMT R62, R92, 0x7632, R62 ;  /* 0x000076325c3e7816 */ /* 0x000fe2000000003e */
[----:B------:R-:W-:Y:S01]  /*65e0*/  UIADD3 UR22, UP1, UPT, UR22, 0x1000, URZ ;  /* 0x0000100016167890 */ /* 0x000fe2000ff3e0ff */
[----:B------:R-:W-:Y:S01]  /*65f0*/  PRMT R61, R90, 0x7632, R61 ;  /* 0x000076325a3d7816 */ /* 0x000fe2000000003d */
        /* <DEDUP_REMOVED lines=8> */
[----:B------:R-:W-:Y:S01]  /*6680*/  UIADD3.X UR31, UPT, UPT, URZ, UR31, URZ, UP3, !UPT ;  /* 0x0000001fff1f7290 */ /* 0x000fe20009ffe4ff */
[----:B------:R-:W-:-:S02]  /*6690*/  PRMT R59, R80, 0x7632, R59 ;  /* 0x00007632503b7816 */ /* 0x000fc4000000003b */
[----:B------:R-:W-:Y:S02]  /*66a0*/  PRMT R0, R78, 0x7632, R0 ;  /* 0x000076324e007816 */ /* 0x000fe40000000000 */
[----:B------:R-:W-:Y:S02]  /*66b0*/  F2FP.F16.F32.PACK_AB R74, R74, R75 ;  /* 0x0000004b4a4a723e */ /* 0x000fe400000000ff */
[----:B------:R-:W-:Y:S02]  /*66c0*/  PRMT R57, R76, 0x7632, R57 ;  /* 0x000076324c397816 */ /* 0x000fe40000000039 */
[----:B------:R-:W-:Y:S01]  /*66d0*/  F2FP.F16.F32.PACK_AB R72, R72, R73 ;  /* 0x000000494848723e */ /* 0x000fe200000000ff */
[----:B------:R-:W-:Y:S01]  /*66e0*/  STS.U16 [R125], R92 ;  /* 0x0000005c7d007388 */ /* 0x000fe20000000400 */
[----:B------:R-:W-:Y:S02]  /*66f0*/  PRMT R56, R74, 0x7632, R56 ;  /* 0x000076324a387816 */ /* 0x000fe40000000038 */
[----:B------:R-:W-:Y:S01]  /*6700*/  PRMT R55, R72, 0x7632, R55 ;  /* 0x0000763248377816 */ /* 0x000fe20000000037 */
[----:B------:R-:W-:Y:S01]  /*6710*/  STS.U16 [R124+0x2], R62 ;  /* 0x0000023e7c007388 */ /* 0x000fe20000000400 */
[----:B-1----:R-:W-:-:S02]  /*6720*/  ISETP.NE.AND P0, PT, R157, RZ, PT ;  /* 0x000000ff9d00720c */ /* 0x002fc40003f05270 */
[----:B------:R-:W-:Y:S01]  /*6730*/  LOP3.LUT R158, R158, 0x3e00, RZ, 0xc0, !PT ;  /* 0x00003e009e9e7812 */ /* 0x000fe200078ec0ff */
[----:B------:R-:W-:Y:S01]  /*6740*/  STS.U16 [R123+0x4], R90 ;  /* 0x0000045a7b007388 */ /* 0x000fe20000000400 */
[----:B------:R-:W-:Y:S02]  /*6750*/  MOV R4, UR10 ;  /* 0x0000000a00047c02 */ /* 0x000fe40008000f00 */
[----:B------:R-:W-:Y:S01]  /*6760*/  LOP3.LUT R5, R158, 0x1f, R157, 0xf8, !PT ;  /* 0x0000001f9e057812 */ /* 0x000fe200078ef89d */
[----:B------:R-:W-:Y:S04]  /*6770*/  STS.U16 [R122+0x6], R61 ;  /* 0x0000063d7a007388 */ /* 0x000fe80000000400 */
[----:B------:R-:W-:Y:S02]  /*6780*/  STS.U16 [R121+0x8], R88 ;  /* 0x0000085879007388 */ /* 0x000fe40000000400 */
[----:B------:R-:W-:-:S02]  /*6790*/  VOTEU.ALL UP0, P0 ;  /* 0x0000000000ff7886 */ /* 0x000fc40000000000 */
[----:B------:R-:W-:Y:S03]  /*67a0*/  STS.U16 [R120+0xa], R60 ;  /* 0x00000a3c78007388 */ /* 0x000fe60000000400 */
[----:B------:R-:W-:Y:S01]  /*67b0*/  @!UP0 UIADD3 UR8, UPT, UPT, -UR10, UR32, URZ ;  /* 0x000000200a088290 */ /* 0x000fe2000fffe1ff */
[----:B------:R-:W-:Y:S01]  /*67c0*/  STS.U16 [R119+0xc], R80 ;  /* 0x00000c5077007388 */ /* 0x000fe20000000400 */
[----:B------:R-:W-:-:S03]  /*67d0*/  UIADD3 UR24, UP0, UPT, UR24, 0x1000, URZ ;  /* 0x0000100018187890 */ /* 0x000fc6000ff1e0ff */
[----:B------:R-:W-:Y:S01]  /*67e0*/  STS.U16 [R118+0xe], R59 ;  /* 0x00000e3b76007388 */ /* 0x000fe20000000400 */
[----:B------:R-:W-:Y:S01]  /*67f0*/  IMAD.U32 R2, RZ, RZ, UR8 ;  /* 0x00000008ff027e24 */ /* 0x000fe2000f8e00ff */
[----:B------:R-:W-:Y:S02]  /*6800*/  UIADD3.X UR25, UPT, UPT, URZ, UR25, URZ, UP0, !UPT ;  /* 0x00000019ff197290 */ /* 0x000fe400087fe4ff */
[----:B------:R-:W-:Y:S02]  /*6810*/  STS.U16 [R117+0x10], R78 ;  /* 0x0000104e75007388 */ /* 0x000fe40000000400 */
[----:B------:R-:W1:Y:S02]  /*6820*/  LDCU.64 UR8, c[0x0][0x478] ;  /* 0x00008f00ff0877ac */ /* 0x000e640008000a00 */
        /* <DEDUP_REMOVED lines=26> */
[----:B------:R-:W-:-:S04]  /*69d0*/  IADD3 R3, P0, P1, R5, UR12, R4 ;  /* 0x0000000c05037c10 */ /* 0x000fc8000f91e004 */
[----:B------:R-:W-:Y:S02]  /*69e0*/  IADD3.X R4, PT, PT, RZ, UR7, RZ, P0, P1 ;  /* 0x00000007ff047c10 */ /* 0x000fe400087e24ff */
[C---:B-1----:R-:W-:Y:S01]  /*69f0*/  LEA R2, P3, R3.reuse, UR8, 0x1 ;  /* 0x0000000803027c11 */ /* 0x042fe2000f8608ff */
[----:B------:R-:W1:Y:S03]  /*6a00*/  LDCU UR8, c[0x0][0x394] ;  /* 0x00007280ff0877ac */ /* 0x000e660008000800 */
[----:B------:R-:W-:Y:S01]  /*6a10*/  LEA.HI.X R3, R3, UR9, R4, 0x1, P3 ;  /* 0x0000000903037c11 */ /* 0x000fe200098f0c04 */
[----:B------:R-:W2:Y:S01]  /*6a20*/  LDS R0, [UR17+0x1080] ;  /* 0x00108011ff007984 */ /* 0x000ea20008000800 */
[----:B-1----:R-:W-:Y:S01]  /*6a30*/  UISETP.NE.AND UP0, UPT, UR6, UR8, UPT ;  /* 0x000000080600728c */ /* 0x002fe2000bf05270 */
[-C--:B--2---:R-:W-:Y:S02]  /*6a40*/  ISETP.GE.AND P2, PT, R156, R0.reuse, PT ;  /* 0x000000009c00720c */ /* 0x084fe40003f46270 */
        /* <DEDUP_REMOVED lines=33> */
.L_x_2785:
        /* <DEDUP_REMOVED lines=10> */
.L_x_5084:


//--------------------- .text._Z25selective_scan_fwd_kernelI32Selective_Scan_fwd_kernel_traitsILi128ELi16ELi1ELb0ELb1ELb1ELb1EN3c104HalfEfEEv13SSMParamsBase --------------------------
	.section	.text._Z25selective_scan_fwd_kernelI32Selective_Scan_fwd_kernel_traitsILi128ELi16ELi1ELb0ELb1ELb1ELb1EN3c104HalfEfEEv13SSMParamsBase,"ax",@progbits
	.align	128
        .global         _Z25selective_scan_fwd_kernelI32Selective_Scan_fwd_kernel_traitsILi128ELi16ELi1ELb0ELb1ELb1ELb1EN3c104HalfEfEEv13SSMParamsBase
        .type           _Z25selective_scan_fwd_kernelI32Selective_Scan_fwd_kernel_traitsILi128ELi16ELi1ELb0ELb1ELb1ELb1EN3c104HalfEfEEv13SSMParamsBase,@function
        .size           _Z25selective_scan_fwd_kernelI32Selective_Scan_fwd_kernel_traitsILi128ELi16ELi1ELb0ELb1ELb1ELb1EN3c104HalfEfEEv13SSMParamsBase,(.L_x_5085 - _Z25selective_scan_fwd_kernelI32Selective_Scan_fwd_kernel_traitsILi128ELi16ELi1ELb0ELb1ELb1ELb1EN3c104HalfEfEEv13SSMParamsBase)
        .other          _Z25selective_scan_fwd_kernelI32Selective_Scan_fwd_kernel_traitsILi128ELi16ELi1ELb0ELb1ELb1ELb1EN3c104HalfEfEEv13SSMParamsBase,@"STO_CUDA_ENTRY STV_DEFAULT"
_Z25selective_scan_fwd_kernelI32Selective_Scan_fwd_kernel_traitsILi128ELi16ELi1ELb0ELb1ELb1ELb1EN3c104HalfEfEEv13SSMParamsBase:
.text._Z25selective_scan_fwd_kernelI32Selective_Scan_fwd_kernel_traitsILi128ELi16ELi1ELb0ELb1ELb1ELb1EN3c104HalfEfEEv13SSMParamsBase:
        /* <DEDUP_REMOVED lines=9> */
[----:B------:R-:W0:Y:S03]  /*0090*/  LDCU UR34, c[0x0][0x394] ;  /* 0x00007280ff2277ac */ /* 0x000e260008000800 */
        /* <DEDUP_REMOVED lines=11> */
[----:B------:R-:W1:Y:S01]  /*0150*/  LDCU.64 UR30, c[0x0][0x3c8] ;  /* 0x00007900ff1e77ac */ /* 0x000e620008000a00 */
[----:B------:R-:W-:Y:S02]  /*0160*/  R2UR UR28, R0 ;  /* 0x00000000001c72ca */ /* 0x000fe400000e0000 */
[----:B------:R-:W-:Y:S01]  /*0170*/  IMAD.U32 R5, RZ, RZ, UR5 ;  /* 0x00000005ff057e24 */ /* 0x000fe2000f8e00ff */
[----:B------:R-:W-:Y:S02]  /*0180*/  PLOP3.LUT P0, PT, PT, PT, UP0, 0x80, 0x8 ;  /* 0x000000000008781c */ /* 0x000fe40003f0f008 */
[----:B------:R-:W-:Y:S02]  /*0190*/  @UP0 ULEA UR10, UP2, UR12, UR10, 0x2 ;  /* 0x0000000a0c0a0291 */ /* 0x000fe4000f8410ff */
[----:B--2---:R-:W5:Y:S02]  /*01a0*/  @P1 LDG.E R4, desc[UR26][R4.64] ;  /* 0x0000001a04041981 */ /* 0x004f64000c1e1900 */
[----:B------:R-:W-:-:S02]  /*01b0*/  @UP0 ULEA.HI.X UR11, UR12, UR11, URZ, 0x2, UP2 ;  /* 0x0000000b0c0b0291 */ /* 0x000fc400090f14ff */
[----:B------:R-:W-:Y:S02]  /*01c0*/  IMAD.U32 R2, RZ, RZ, UR10 ;  /* 0x0000000aff027e24 */ /* 0x000fe4000f8e00ff */
[----:B------:R-:W2:Y:S02]  /*01d0*/  I2F.RP R0, UR28 ;  /* 0x0000001c00007d06 */ /* 0x000ea40008209400 */
[----:B------:R-:W-:Y:S01]  /*01e0*/  IMAD.U32 R3, RZ, RZ, UR11 ;  /* 0x0000000bff037e24 */ /* 0x000fe2000f8e00ff */
[----:B------:R-:W0:Y:S04]  /*01f0*/  S2UR UR10, SR_CTAID.X ;  /* 0x00000000000a79c3 */ /* 0x000e280000002500 */
[----:B------:R3:W5:Y:S01]  /*0200*/  @P0 LDG.E R2, desc[UR26][R2.64] ;  /* 0x0000001a02020981 */ /* 0x000762000c1e1900 */
[----:B--2---:R-:W2:Y:S02]  /*0210*/  MUFU.RCP R0, R0 ;  /* 0x0000000000007308 */ /* 0x004ea40000001000 */
[----:B--2---:R-:W-:-:S06]  /*0220*/  IADD3 R6, PT, PT, R0, 0xffffffe, RZ ;  /* 0x0ffffffe00067810 */ /* 0x004fcc0007ffe0ff */
[----:B------:R-:W2:Y:S01]  /*0230*/  F2I.FTZ.U32.TRUNC.NTZ R6, R6 ;  /* 0x0000000600067305 */ /* 0x000ea2000021f000 */
[----:B---3--:R-:W-:Y:S02]  /*0240*/  IABS R3, R7 ;  /* 0x0000000700037213 */ /* 0x008fe40000000000 */
[----:B--2---:R-:W-:Y:S02]  /*0250*/  R2UR UR5, R6 ;  /* 0x00000000060572ca */ /* 0x004fe400000e0000 */
[----:B------:R-:W-:Y:S01]  /*0260*/  R2UR UR13, R3 ;  /* 0x00000000030d72ca */ /* 0x000fe200000e0000 */
[----:B------:R-:W-:-:S10]  /*0270*/  UMOV UR4, URZ ;  /* 0x000000ff00047c82 */ /* 0x000fd40008000000 */
[----:B------:R-:W-:-:S04]  /*0280*/  UIADD3 UR14, UPT, UPT, URZ, -UR5, URZ ;  /* 0x80000005ff0e7290 */ /* 0x000fc8000fffe0ff */
[----:B------:R-:W-:-:S04]  /*0290*/  UIMAD UR14, UR14, UR28, URZ ;  /* 0x0000001c0e0e72a4 */ /* 0x000fc8000f8e02ff */
[----:B------:R-:W-:Y:S01]  /*02a0*/  UIMAD.WIDE.U32 UR14, UR5, UR14, UR4 ;  /* 0x0000000e050e72a5 */ /* 0x000fe2000f8e0004 */
[----:B------:R-:W2:Y:S03]  /*02b0*/  LDCU.128 UR4, c[0x0][0x400] ;  /* 0x00008000ff0477ac */ /* 0x000ea60008000c00 */
[----:B------:R-:W-:Y:S02]  /*02c0*/  UIMAD.WIDE.U32 UR20, UR15, UR13, URZ ;  /* 0x0000000d0f1472a5 */ /* 0x000fe4000f8e00ff */
[----:B0-----:R-:W-:-:S05]  /*02d0*/  UIMAD.WIDE.U32 UR14, UR10, UR16, URZ ;  /* 0x000000100a0e72a5 */ /* 0x001fca000f8e00ff */
[----:B------:R-:W-:Y:S02]  /*02e0*/  UMOV UR11, UR21 ;  /* 0x00000015000b7c82 */ /* 0x000fe40008000000 */
[----:B------:R-:W-:-:S04]  /*02f0*/  UIADD3 UR16, UPT, UPT, -UR11, URZ, URZ ;  /* 0x000000ff0b107290 */ /* 0x000fc8000fffe1ff */
[----:B------:R-:W-:-:S04]  /*0300*/  UIMAD UR13, UR28, UR16, UR13 ;  /* 0x000000101c0d72a4 */ /* 0x000fc8000f8e020d */
[----:B------:R-:W-:-:S11]  /*0310*/  UISETP.GT.U32.AND UP1, UPT, UR28, UR13, UPT ;  /* 0x0000000d1c00728c */ /* 0x000fd6000bf24070 */
[----:B------:R-:W-:-:S04]  /*0320*/  @!UP1 UIADD3 UR13, UPT, UPT, UR13, -UR28, URZ ;  /* 0x8000001c0d0d9290 */ /* 0x000fc8000fffe0ff */
[----:B------:R-:W-:Y:S02]  /*0330*/  UISETP.GE.U32.AND UP0, UPT, UR13, UR28, UPT ;  /* 0x0000001c0d00728c */ /* 0x000fe4000bf06070 */
[----:B--2---:R-:W-:Y:S02]  /*0340*/  UIMAD.WIDE.U32 UR20, UR10, UR4, URZ ;  /* 0x000000040a1472a5 */ /* 0x004fe4000f8e00ff */
[----:B------:R-:W-:Y:S02]  /*0350*/  ULOP3.LUT UR4, UR12, UR35, URZ, 0x3c, !UPT ;  /* 0x000000230c047292 */ /* 0x000fe4000f8e3cff */
[----:B------:R-:W-:Y:S01]  /*0360*/  @!UP1 UIADD3 UR11, UPT, UPT, UR11, 0x1, URZ ;  /* 0x000000010b0b9890 */ /* 0x000fe2000fffe0ff */
[----:B------:R-:W0:Y:S01]  /*0370*/  LDCU.64 UR28, c[0x0][0x3b0] ;  /* 0x00007600ff1c77ac */ /* 0x000e220008000a00 */
[----:B------:R-:W-:Y:S02]  /*0380*/  UISETP.GE.AND UP2, UPT, UR34, 0x1, UPT ;  /* 0x000000012200788c */ /* 0x000fe4000bf46270 */
[----:B------:R-:W-:-:S02]  /*0390*/  UISETP.GE.AND UP1, UPT, UR4, URZ, UPT ;  /* 0x000000ff0400728c */ /* 0x000fc4000bf26270 */
[----:B------:R-:W-:Y:S02]  /*03a0*/  @UP0 UIADD3 UR11, UPT, UPT, UR11, 0x1, URZ ;  /* 0x000000010b0b0890 */ /* 0x000fe4000fffe0ff */
[----:B------:R-:W-:Y:S01]  /*03b0*/  UISETP.NE.AND UP0, UPT, UR35, URZ, UPT ;  /* 0x000000ff2300728c */ /* 0x000fe2000bf05270 */
[----:B------:R-:W-:Y:S01]  /*03c0*/  PLOP3.LUT P2, PT, PT, PT, UP2, 0x80, 0x8 ;  /* 0x000000000008781c */ /* 0x000fe20003f4f028 */
[----:B------:R-:W-:Y:S02]  /*03d0*/  UIMAD UR15, UR10, UR17, UR15 ;  /* 0x000000110a0f72a4 */ /* 0x000fe4000f8e020f */
[----:B------:R-:W-:Y:S02]  /*03e0*/  UIMAD UR21, UR10, UR5, UR21 ;  /* 0x000000050a1572a4 */ /* 0x000fe4000f8e0215 */
[----:B------:R-:W-:Y:S02]  /*03f0*/  UIMAD.WIDE.U32 UR16, UR12, UR18, UR14 ;  /* 0x000000120c1072a5 */ /* 0x000fe4000f8e000e */
[----:B------:R-:W-:-:S02]  /*0400*/  UIMAD.WIDE.U32 UR14, UR12, UR6, UR20 ;  /* 0x000000060c0e72a5 */ /* 0x000fc4000f8e0014 */
[----:B------:R-:W-:Y:S02]  /*0410*/  @!UP1 UIADD3 UR11, UPT, UPT, -UR11, URZ, URZ ;  /* 0x000000ff0b0b9290 */ /* 0x000fe4000fffe1ff */
[----:B------:R-:W-:Y:S02]  /*0420*/  UIMAD.WIDE.U32 UR20, UR10, UR22, URZ ;  /* 0x000000160a1472a5 */ /* 0x000fe4000f8e00ff */
[----:B------:R-:W-:Y:S02]  /*0430*/  @!UP0 ULOP3.LUT UR11, URZ, UR35, URZ, 0x33, !UPT ;  /* 0x00000023ff0b8292 */ /* 0x000fe4000f8e33ff */
[----:B------:R-:W-:Y:S02]  /*0440*/  UIMAD UR25, UR12, UR19, UR17 ;  /* 0x000000130c1972a4 */ /* 0x000fe4000f8e0211 */
[----:B------:R-:W-:Y:S02]  /*0450*/  UIMAD UR24, UR12, UR7, UR15 ;  /* 0x000000070c1872a4 */ /* 0x000fe4000f8e020f */
[----:B------:R-:W-:Y:S01]  /*0460*/  UIMAD UR22, UR10, UR23, UR21 ;  /* 0x000000170a1672a4 */ /* 0x000fe2000f8e0215 */
[----:B------:R-:W2:Y:S01]  /*0470*/  LDCU.128 UR4, c[0x0][0x460] ;  /* 0x00008c00ff0477ac */ /* 0x000ea20008000c00 */
[----:B0-----:R-:W-:-:S02]  /*0480*/  UIMAD.WIDE.U32 UR18, UR10, UR28, URZ ;  /* 0x0000001c0a1272a5 */ /* 0x001fc4000f8e00ff */
[----:B------:R-:W-:Y:S01]  /*0490*/  USHF.R.S32.HI UR13, URZ, 0x1f, UR11 ;  /* 0x0000001fff0d7899 */ /* 0x000fe2000801140b */
[----:B-12-4-:R-:W-:Y:S11]  /*04a0*/  @!P2 EXIT ;  /* 0x000000000000a94d */ /* 0x016ff60003800000 */
[----:B------:R-:W0:Y:S01]  /*04b0*/  S2R R157, SR_TID.X ;  /* 0x00000000009d7919 */ /* 0x000e220000002100 */
[----:B------:R-:W-:Y:S01]  /*04c0*/  UMOV UR21, UR22 ;  /* 0x0000001600157c82 */ /* 0x000fe20008000000 */
[----:B------:R-:W1:Y:S01]  /*04d0*/  LDCU UR22, c[0x0][0x384] ;  /* 0x00007080ff1677ac */ /* 0x000e620008000800 */
[----:B------:R-:W-:Y:S01]  /*04e0*/  UIMAD UR19, UR10, UR29, UR19 ;  /* 0x0000001d0a1372a4 */ /* 0x000fe2000f8e0213 */
[----:B------:R-:W2:Y:S01]  /*04f0*/  LDCU.64 UR28, c[0x0][0x448] ;  /* 0x00008900ff1c77ac */ /* 0x000ea20008000a00 */
[----:B------:R-:W-:Y:S02]  /*0500*/  UIMAD UR15, UR13, UR32, URZ ;  /* 0x000000200d0f72a4 */ /* 0x000fe4000f8e02ff */
[----:B------:R-:W-:Y:S02]  /*0510*/  UIMAD.WIDE.U32 UR20, UR11, UR32, UR20 ;  /* 0x000000200b1472a5 */ /* 0x000fe4000f8e0014 */
[----:B------:R-:W-:Y:S01]  /*0520*/  ULEA UR17, UP0, UR16, UR4, 0x1 ;  /* 0x0000000410117291 */ /* 0x000fe2000f8008ff */
[----:B------:R-:W3:Y:S01]  /*0530*/  LDCU UR32, c[0x0][0x38c] ;  /* 0x00007180ff2077ac */ /* 0x000ee20008000800 */
[----:B------:R-:W-:-:S02]  /*0540*/  UIMAD UR23, UR11, UR33, UR15 ;  /* 0x000000210b1772a4 */ /* 0x000fc4000f8e020f */
[----:B------:R-:W-:Y:S02]  /*0550*/  ULEA UR15, UP1, UR14, UR6, 0x1 ;  /* 0x000000060e0f7291 */ /* 0x000fe4000f8208ff */
[----:B------:R-:W-:Y:S02]  /*0560*/  ULEA.HI.X UR25, UR16, UR5, UR25, 0x1, UP0 ;  /* 0x0000000510197291 */ /* 0x000fe400080f0c19 */
[----:B------:R-:W-:Y:S01]  /*0570*/  UIMAD UR13, UR13, UR30, URZ ;  /* 0x0000001e0d0d72a4 */ /* 0x000fe2000f8e02ff */
[----:B------:R-:W-:Y:S01]  /*0580*/  UMOV UR5, URZ ;  /* 0x000000ff00057c82 */ /* 0x000fe20008000000 */
[----:B------:R-:W-:Y:S01]  /*0590*/  UMOV UR4, URZ ;  /* 0x000000ff00047c82 */ /* 0x000fe20008000000 */
[----:B-----5:R-:W-:Y:S01]  /*05a0*/  @P0 R2UR UR5, R2 ;  /* 0x00000000020502ca */ /* 0x020fe200000e0000 */
[----:B0-----:R-:W-:Y:S01]  /*05b0*/  IMAD.SHL.U32 R0, R157, 0x10, RZ ;  /* 0x000000109d007824 */ /* 0x001fe200078e00ff */
[----:B------:R-:W-:Y:S01]  /*05c0*/  @P1 R2UR UR4, R4 ;  /* 0x00000000040412ca */ /* 0x000fe200000e0000 */
[----:B------:R-:W-:-:S02]  /*05d0*/  ULEA UR8, UP0, UR20, UR8, 0x1 ;  /* 0x0000000814087291 */ /* 0x000fc4000f8008ff */
[----:B------:R-:W-:Y:S01]  /*05e0*/  UIADD3 UR23, UPT, UPT, UR21, UR23, URZ ;  /* 0x0000001715177290 */ /* 0x000fe2000fffe0ff */
[----:B------:R-:W-:Y:S01]  /*05f0*/  LOP3.LUT R0, R0, 0x3e00, RZ, 0xc0, !PT ;  /* 0x00003e0000007812 */ /* 0x000fe200078ec0ff */
[----:B------:R-:W-:Y:S02]  /*0600*/  ULEA.HI.X UR14, UR14, UR7, UR24, 0x1, UP1 ;  /* 0x000000070e0e7291 */ /* 0x000fe400088f0c18 */
[----:B------:R-:W-:Y:S01]  /*0610*/  UIMAD.WIDE.U32 UR6, UR11, UR30, UR18 ;  /* 0x0000001e0b0672a5 */ /* 0x000fe2000f8e0012 */
[----:B------:R-:W-:Y:S01]  /*0620*/  LOP3.LUT R0, R0, 0x1f, R157, 0xf8, !PT ;  /* 0x0000001f00007812 */ /* 0x000fe200078ef89d */
[----:B------:R-:W-:Y:S02]  /*0630*/  UIMAD UR13, UR11, UR31, UR13 ;  /* 0x0000001f0b0d72a4 */ /* 0x000fe4000f8e020d */
[----:B-1----:R-:W-:Y:S02]  /*0640*/  UIMAD UR10, UR10, UR22, UR12 ;  /* 0x000000160a0a72a4 */ /* 0x002fe4000f8e020c */
[----:B------:R-:W-:-:S02]  /*0650*/  ULEA.HI.X UR23, UR20, UR9, UR23, 0x1, UP0 ;  /* 0x0000000914177291 */ /* 0x000fc400080f0c17 */
[----:B--2---:R-:W-:Y:S02]  /*0660*/  ULEA UR20, UP0, UR6, UR28, 0x1 ;  /* 0x0000001c06147291 */ /* 0x004fe4000f8008ff */
[----:B------:R-:W-:Y:S02]  /*0670*/  UIADD3 UR22, UPT, UPT, UR7, UR13, URZ ;  /* 0x0000000d07167290 */ /* 0x000fe4000fffe0ff */
[----:B------:R-:W-:Y:S02]  /*0680*/  UIMAD UR10, UR10, UR34, URZ ;  /* 0x000000220a0a72a4 */ /* 0x000fe4000f8e02ff */
[----:B------:R-:W-:Y:S01]  /*0690*/  ULEA.HI.X UR22, UR6, UR29, UR22, 0x1, UP0 ;  /* 0x0000001d06167291 */ /* 0x000fe200080f0c16 */
[----:B------:R-:W-:Y:S01]  /*06a0*/  UMOV UR7, UR17 ;  /* 0x0000001100077c82 */ /* 0x000fe20008000000 */
[----:B---3--:R-:W-:Y:S01]  /*06b0*/  UIMAD UR16, UR10, UR32, URZ ;  /* 0x000000200a1072a4 */ /* 0x008fe2000f8e02ff */
[----:B------:R-:W-:Y:S01]  /*06c0*/  UMOV UR18, UR15 ;  /* 0x0000000f00127c82 */ /* 0x000fe20008000000 */
[----:B------:R-:W-:Y:S01]  /*06d0*/  UMOV UR6, URZ ;  /* 0x000000ff00067c82 */ /* 0x000fe20008000000 */
[----:B------:R-:W-:Y:S01]  /*06e0*/  UMOV UR17, UR25 ;  /* 0x0000001900117c82 */ /* 0x000fe20008000000 */
[----:B------:R-:W-:Y:S01]  /*06f0*/  UMOV UR19, UR14 ;  /* 0x0000000e00137c82 */ /* 0x000fe20008000000 */
[----:B------:R-:W-:-:S07]  /*0700*/  UMOV UR21, UR8 ;  /* 0x0000000800157c82 */ /* 0x000fce0008000000 */
.L_x_2824:
[----:B------:R-:W0:Y:S01]  /*0710*/  LDCU UR8, c[0x0][0x388] ;  /* 0x00007100ff0877ac */ /* 0x000e220008000800 */
[----:B------:R-:W-:Y:S01]  /*0720*/  IMAD.SHL.U32 R156, R157, 0x10, RZ ;  /* 0x000000109d9c7824 */ /* 0x000fe200078e00ff */
[----:B------:R-:W-:Y:S01]  /*0730*/  MOV R3, UR17 ;  /* 0x0000001100037c02 */ /* 0x000fe20008000f00 */
[----:B------:R-:W-:Y:S01]  /*0740*/  IMAD.U32 R2, RZ, RZ, UR7 ;  /* 0x00000007ff027e24 */ /* 0x000fe2000f8e00ff */
[----:B------:R-:W-:Y:S02]  /*0750*/  PRMT R6, RZ, 0x7610, R6 ;  /* 0x00007610ff067816 */ /* 0x000fe40000000006 */
[----:B------:R-:W-:Y:S01]  /*0760*/  LOP3.LUT R22, R156, 0x3e00, RZ, 0xc0, !PT ;  /* 0x00003e009c167812 */ /* 0x000fe200078ec0ff */
[----:B------:R-:W-:Y:S01]  /*0770*/  IMAD.WIDE.U32 R4, R0, 0x2, R2 ;  /* 0x0000000200047825 */ /* 0x000fe200078e0002 */
        /* <DEDUP_REMOVED lines=9> */
[----:B------:R-:W-:Y:S01]  /*0810*/  ISETP.GE.AND P0, PT, R0, UR30, PT ;  /* 0x0000001e00007c0c */ /* 0x000fe2000bf06270 */
[----:B------:R-:W-:Y:S01]  /*0820*/  BAR.SYNC.DEFER_BLOCKING 0x0 ;  /* 0x0000000000007b1d */ /* 0x000fe20000010000 */
[C---:B------:R-:W-:Y:S01]  /*0830*/  IMAD.SHL.U32 R0, R155.reuse, 0x2, RZ ;  /* 0x000000029b007824 */ /* 0x040fe200078e00ff */
[----:B------:R-:W-:Y:S02]  /*0840*/  LOP3.LUT R148, R155, 0xe0, RZ, 0xfc, !PT ;  /* 0x000000e09b947812 */ /* 0x000fe400078efcff */
[----:B------:R-:W-:Y:S02]  /*0850*/  PRMT R7, RZ, 0x7610, R7 ;  /* 0x00007610ff077816 */ /* 0x000fe40000000007 */
[----:B------:R-:W-:Y:S02]  /*0860*/  PRMT R8, RZ, 0x7610, R8 ;  /* 0x00007610ff087816 */ /* 0x000fe40000000008 */
[----:B------:R-:W-:Y:S02]  /*0870*/  PRMT R15, RZ, 0x7610, R15 ;  /* 0x00007610ff0f7816 */ /* 0x000fe4000000000f */
[----:B------:R-:W-:-:S02]  /*0880*/  PRMT R16, RZ, 0x7610, R16 ;  /* 0x00007610ff107816 */ /* 0x000fc40000000010 */
[----:B------:R-:W-:Y:S02]  /*0890*/  @P0 LOP3.LUT R57, R57, 0x100, RZ, 0xfc, !PT ;  /* 0x0000010039390812 */ /* 0x000fe400078efcff */
[----:B------:R-:W-:Y:S02]  /*08a0*/  PRMT R17, RZ, 0x7610, R17 ;  /* 0x00007610ff117816 */ /* 0x000fe40000000011 */
[----:B------:R-:W-:Y:S02]  /*08b0*/  PRMT R18, RZ, 0x7610, R18 ;  /* 0x00007610ff127816 */ /* 0x000fe40000000012 */
[----:B------:R-:W-:Y:S01]  /*08c0*/  PRMT R19, RZ, 0x7610, R19 ;  /* 0x00007610ff137816 */ /* 0x000fe20000000013 */
[----:B------:R-:W2:Y:S01]  /*08d0*/  @!P0 LDG.E.U16 R6, desc[UR26][R4.64] ;  /* 0x0000001a04068981 */ /* 0x000ea2000c1e1500 */
[----:B------:R-:W-:Y:S02]  /*08e0*/  IADD3 R2, P0, PT, R0, UR18, RZ ;  /* 0x0000001200027c10 */ /* 0x000fe4000ff1e0ff */
[----:B------:R-:W-:-:S02]  /*08f0*/  LOP3.LUT R147, R155, 0x100, RZ, 0xfc, !PT ;  /* 0x000001009b937812 */ /* 0x000fc400078efcff */
[----:B------:R-:W-:Y:S02]  /*0900*/  IADD3.X R3, PT, PT, RZ, UR19, RZ, P0, !PT ;  /* 0x00000013ff037c10 */ /* 0x000fe400087fe4ff */
[----:B------:R-:W-:Y:S02]  /*0910*/  ISETP.GE.AND P0, PT, R148, UR30, PT ;  /* 0x0000001e94007c0c */ /* 0x000fe4000bf06270 */
[C---:B------:R-:W-:Y:S02]  /*0920*/  LOP3.LUT R149, R155.reuse, 0xc0, RZ, 0xfc, !PT ;  /* 0x000000c09b957812 */ /* 0x040fe400078efcff */
[C---:B------:R-:W-:Y:S02]  /*0930*/  LOP3.LUT R150, R155.reuse, 0xa0, RZ, 0xfc, !PT ;  /* 0x000000a09b967812 */ /* 0x040fe400078efcff */
[C---:B------:R-:W-:Y:S02]  /*0940*/  LOP3.LUT R151, R155.reuse, 0x80, RZ, 0xfc, !PT ;  /* 0x000000809b977812 */ /* 0x040fe400078efcff */
[----:B------:R-:W-:-:S02]  /*0950*/  LOP3.LUT R152, R155, 0x60, RZ, 0xfc, !PT ;  /* 0x000000609b987812 */ /* 0x000fc400078efcff */
[----:B------:R-:W-:Y:S02]  /*0960*/  ISETP.GE.AND P1, PT, R149, UR30, PT ;  /* 0x0000001e95007c0c */ /* 0x000fe4000bf26270 */
[----:B------:R-:W-:Y:S01]  /*0970*/  LOP3.LUT R154, R155, 0x20, RZ, 0xfc, !PT ;  /* 0x000000209b9a7812 */ /* 0x000fe200078efcff */
[----:B------:R-:W3:Y:S01]  /*0980*/  @!P0 LDG.E.U16 R13, desc[UR26][R4.64+0x1c0] ;  /* 0x0001c01a040d8981 */ /* 0x000ee2000c1e1500 */
[----:B------:R-:W-:Y:S02]  /*0990*/  ISETP.GE.AND P0, PT, R147, UR30, PT ;  /* 0x0000001e93007c0c */ /* 0x000fe4000bf06270 */
[----:B------:R-:W-:Y:S02]  /*09a0*/  ISETP.GE.AND P2, PT, R150, UR30, PT ;  /* 0x0000001e96007c0c */ /* 0x000fe4000bf46270 */
[----:B------:R-:W-:Y:S02]  /*09b0*/  LOP3.LUT R153, R155, 0x40, RZ, 0xfc, !PT ;  /* 0x000000409b997812 */ /* 0x000fe400078efcff */
[----:B------:R-:W-:-:S02]  /*09c0*/  ISETP.GE.AND P3, PT, R151, UR30, PT ;  /* 0x0000001e97007c0c */ /* 0x000fc4000bf66270 */
        /* <DEDUP_REMOVED lines=300> */
.L_x_2787:
[----:B------:R-:W-:Y:S05]  /*1c90*/  BSYNC.RECONVERGENT B0 ;  /* 0x0000000000007941 */ /* 0x000fea0003800200 */
.L_x_2786:
        /* <DEDUP_REMOVED lines=35> */
.L_x_2789:
[----:B------:R-:W-:Y:S05]  /*1ed0*/  BSYNC.RECONVERGENT B0 ;  /* 0x0000000000007941 */ /* 0x000fea0003800200 */
.L_x_2788:
        /* <DEDUP_REMOVED lines=37> */
.L_x_2791:
[----:B------:R-:W-:Y:S05]  /*2130*/  BSYNC.RECONVERGENT B0 ;  /* 0x0000000000007941 */ /* 0x000fea0003800200 */
.L_x_2790:
        /* <DEDUP_REMOVED lines=35> */
.L_x_2793:
[----:B------:R-:W-:Y:S05]  /*2370*/  BSYNC.RECONVERGENT B0 ;  /* 0x0000000000007941 */ /* 0x000fea0003800200 */
.L_x_2792:
        /* <DEDUP_REMOVED lines=37> */
.L_x_2795:
[----:B------:R-:W-:Y:S05]  /*25d0*/  BSYNC.RECONVERGENT B0 ;  /* 0x0000000000007941 */ /* 0x000fea0003800200 */
.L_x_2794:
        /* <DEDUP_REMOVED lines=35> */
.L_x_2797:
[----:B------:R-:W-:Y:S05]  /*2810*/  BSYNC.RECONVERGENT B0 ;  /* 0x0000000000007941 */ /* 0x000fea0003800200 */
.L_x_2796:
        /* <DEDUP_REMOVED lines=37> */
.L_x_2799:
[----:B------:R-:W-:Y:S05]  /*2a70*/  BSYNC.RECONVERGENT B0 ;  /* 0x0000000000007941 */ /* 0x000fea0003800200 */
.L_x_2798:
        /* <DEDUP_REMOVED lines=35> */
.L_x_2801:
[----:B------:R-:W-:Y:S05]  /*2cb0*/  BSYNC.RECONVERGENT B0 ;  /* 0x0000000000007941 */ /* 0x000fea0003800200 */
.L_x_2800:
        /* <DEDUP_REMOVED lines=40> */
.L_x_2803:
[----:B------:R-:W-:Y:S05]  /*2f40*/  BSYNC.RECONVERGENT B0 ;  /* 0x0000000000007941 */ /* 0x000fea0003800200 */
.L_x_2802:
        /* <DEDUP_REMOVED lines=39> */
.L_x_2805:
[----:B------:R-:W-:Y:S05]  /*31c0*/  BSYNC.RECONVERGENT B0 ;  /* 0x0000000000007941 */ /* 0x000fea0003800200 */
.L_x_2804:
        /* <DEDUP_REMOVED lines=45> */
.L_x_2807:
[----:B------:R-:W-:Y:S05]  /*34a0*/  BSYNC.RECONVERGENT B0 ;  /* 0x0000000000007941 */ /* 0x000fea0003800200 */
.L_x_2806:
        /* <DEDUP_REMOVED lines=32> */
.L_x_2809:
[----:B------:R-:W-:Y:S05]  /*36b0*/  BSYNC.RECONVERGENT B0 ;  /* 0x0000000000007941 */ /* 0x000fea0003800200 */
.L_x_2808:
        /* <DEDUP_REMOVED lines=32> */
.L_x_2811:
[----:B------:R-:W-:Y:S05]  /*38c0*/  BSYNC.RECONVERGENT B0 ;  /* 0x0000000000007941 */ /* 0x000fea0003800200 */
.L_x_2810:
        /* <DEDUP_REMOVED lines=32> */
.L_x_2813:
[----:B------:R-:W-:Y:S05]  /*3ad0*/  BSYNC.RECONVERGENT B0 ;  /* 0x0000000000007941 */ /* 0x000fea0003800200 */
.L_x_2812:
        /* <DEDUP_REMOVED lines=32> */
.L_x_2815:
[----:B------:R-:W-:Y:S05]  /*3ce0*/  BSYNC.RECONVERGENT B0 ;  /* 0x0000000000007941 */ /* 0x000fea0003800200 */
.L_x_2814:
        /* <DEDUP_REMOVED lines=32> */
.L_x_2817:
[----:B------:R-:W-:Y:S05]  /*3ef0*/  BSYNC.RECONVERGENT B0 ;  /* 0x0000000000007941 */ /* 0x000fea0003800200 */
.L_x_2816:
        /* <DEDUP_REMOVED lines=33> */
[----:B------:R-:W2:Y:S01]  /*4110*/  LDCU.64 UR34, c[0x0][0x3e0] ;  /* 0x00007c00ff2277ac */ /* 0x000ea20008000a00 */
[----:B------:R-:W-:Y:S01]  /*4120*/  IADD3.X R83, PT, PT, RZ, RZ, RZ, P0, !PT ;  /* 0x000000ffff537210 */ /* 0x000fe200007fe4ff */
[----:B------:R-:W-:Y:S01]  /*4130*/  FMUL.FTZ R68, R68, R105 ;  /* 0x0000006944447220 */ /* 0x000fe20000410000 */
[----:B------:R-:W-:Y:S01]  /*4140*/  FMUL.FTZ R67, R67, R104 ;  /* 0x0000006843437220 */ /* 0x000fe20000410000 */
[----:B------:R-:W3:Y:S01]  /*4150*/  LDCU.64 UR36, c[0x0][0x3c0] ;  /* 0x00007800ff2477ac */ /* 0x000ee20008000a00 */
[----:B------:R-:W-:Y:S01]  /*4160*/  IADD3.X R165, PT, PT, R83, UR23, RZ, P1, !PT ;  /* 0x0000001753a57c10 */ /* 0x000fe20008ffe4ff */
[----:B------:R-:W-:Y:S01]  /*4170*/  FMUL.FTZ R66, R66, R103 ;  /* 0x0000006742427220 */ /* 0x000fe20000410000 */
[----:B------:R-:W-:Y:S01]  /*4180*/  @P2 LOP3.LUT R57, R57, 0x200, RZ, 0xfc, !PT ;  /* 0x0000020039392812 */ /* 0x000fe200078efcff */
[----:B------:R-:W-:Y:S01]  /*4190*/  UISETP.LT.AND UP1, UPT, UR31, 0x1, UPT ;  /* 0x000000011f00788c */ /* 0x000fe2000bf21270 */
        /* <DEDUP_REMOVED lines=8> */
[----:B------:R-:W-:Y:S01]  /*4220*/  USEL UR8, UR31, 0x1, !UP1 ;  /* 0x000000011f087887 */ /* 0x000fe2000c800000 */
[----:B------:R-:W-:Y:S01]  /*4230*/  FMUL.FTZ R59, R59, R96 ;  /* 0x000000603b3b7220 */ /* 0x000fe20000410000 */
[----:B------:R-:W-:Y:S01]  /*4240*/  UIMAD UR9, UR14, UR9, UR13 ;  /* 0x000000090e0972a4 */ /* 0x000fe2000f8e020d */
[----:B------:R-:W-:Y:S01]  /*4250*/  FMUL.FTZ R58, R4, R95 ;  /* 0x0000005f043a7220 */ /* 0x000fe20000410000 */
[----:B-1----:R-:W-:Y:S01]  /*4260*/  ULEA UR15, UP0, UR12, UR28, 0x2 ;  /* 0x0000001c0c0f7291 */ /* 0x002fe2000f8010ff */
[----:B------:R-:W-:Y:S01]  /*4270*/  FMUL.FTZ R56, R5, R94 ;  /* 0x0000005e05387220 */ /* 0x000fe20000410000 */
[----:B------:R-:W-:Y:S01]  /*4280*/  FMUL.FTZ R55, R55, R92 ;  /* 0x0000005c37377220 */ /* 0x000fe20000410000 */
[----:B------:R-:W-:Y:S01]  /*4290*/  FMUL.FTZ R54, R54, R91 ;  /* 0x0000005b36367220 */ /* 0x000fe20000410000 */
[----:B------:R-:W-:Y:S01]  /*42a0*/  IADD3.X R83, PT, PT, R83, UR22, RZ, P2, !PT ;  /* 0x0000001653537c10 */ /* 0x000fe200097fe4ff */
[----:B------:R-:W-:-:S02]  /*42b0*/  ULEA.HI.X UR25, UR12, UR29, UR9, 0x2, UP0 ;  /* 0x0000001d0c197291 */ /* 0x000fc400080f1409 */
[----:B------:R-:W-:Y:S02]  /*42c0*/  UIMAD UR28, UR6, UR31, URZ ;  /* 0x0000001f061c72a4 */ /* 0x000fe4000f8e02ff */
[----:B------:R-:W-:Y:S01]  /*42d0*/  UIADD3 UR9, UPT, UPT, UR24, 0x2140, URZ ;  /* 0x0000214018097890 */ /* 0x000fe2000fffe0ff */
[----:B------:R-:W0:Y:S01]  /*42e0*/  LDCU.64 UR38, c[0x0][0x480] ;  /* 0x00009000ff2677ac */ /* 0x000e220008000a00 */
[----:B------:R-:W-:Y:S02]  /*42f0*/  USHF.L.U64.HI UR14, UR10, 0x2, UR11 ;  /* 0x000000020a0e7899 */ /* 0x000fe4000801020b */
[----:B--2---:R-:W-:Y:S02]  /*4300*/  USHF.L.U64.HI UR13, UR34, 0x1, UR35 ;  /* 0x00000001220d7899 */ /* 0x004fe40008010223 */
[----:B---3--:R-:W-:Y:S02]  /*4310*/  USHF.L.U64.HI UR12, UR36, 0x1, UR37 ;  /* 0x00000001240c7899 */ /* 0x008fe40008010225 */
[----:B------:R-:W-:-:S12]  /*4320*/  UIADD3 UR8, UPT, UPT, -UR8, URZ, URZ ;  /* 0x000000ff08087290 */ /* 0x000fd8000fffe1ff */
.L_x_2823:
        /* <DEDUP_REMOVED lines=12> */
[----:B------:R-:W-:Y:S02]  /*43f0*/  ISETP.GE.AND P0, PT, R150, UR30, PT ;  /* 0x0000001e96007c0c */ /* 0x000fe4000bf06270 */
[C---:B------:R-:W-:Y:S01]  /*4400*/  LOP3.LUT R149, R155.reuse, 0xc0, RZ, 0xfc, !PT ;  /* 0x000000c09b957812 */ /* 0x040fe200078efcff */
[----:B------:R-:W4:Y:S01]  /*4410*/  @!P3 LDG.E.U16 R9, desc[UR26][R82.64+-0x180] ;  /* 0xfffe801a5209b981 */ /* 0x000f22000c1e1500 */
[----:B------:R-:W-:-:S02]  /*4420*/  LOP3.LUT R148, R155, 0xe0, RZ, 0xfc, !PT ;  /* 0x000000e09b947812 */ /* 0x000fc400078efcff */
[----:B------:R-:W-:Y:S01]  /*4430*/  ISETP.GE.AND P5, PT, R149, UR30, PT ;  /* 0x0000001e95007c0c */ /* 0x000fe2000bfa6270 */
[----:B------:R-:W5:Y:S01]  /*4440*/  @!P2 LDG.E.U16 R11, desc[UR26][R82.64+-0x140] ;  /* 0xfffec01a520ba981 */ /* 0x000f62000c1e1500 */
[C---:B------:R-:W-:Y:S02]  /*4450*/  LOP3.LUT R142, R155.reuse, 0x1a0, RZ, 0xfc, !PT ;  /* 0x000001a09b8e7812 */ /* 0x040fe400078efcff */
[C---:B------:R-:W-:Y:S01]  /*4460*/  LOP3.LUT R147, R155.reuse, 0x100, RZ, 0xfc, !PT ;  /* 0x000001009b937812 */ /* 0x040fe200078efcff */
[----:B------:R-:W5:Y:S01]  /*4470*/  @!P1 LDG.E.U16 R13, desc[UR26][R82.64+-0x100] ;  /* 0xffff001a520d9981 */ /* 0x000f62000c1e1500 */
[C---:B------:R-:W-:Y:S02]  /*4480*/  LOP3.LUT R145, R155.reuse, 0x140, RZ, 0xfc, !PT ;  /* 0x000001409b917812 */ /* 0x040fe400078efcff */
[----:B------:R-:W-:Y:S01]  /*4490*/  LOP3.LUT R146, R155, 0x120, RZ, 0xfc, !PT ;  /* 0x000001209b927812 */ /* 0x000fe200078efcff */
[----:B------:R-:W5:Y:S01]  /*44a0*/  @!P0 LDG.E.U16 R15, desc[UR26][R82.64+-0xc0] ;  /* 0xffff401a520f8981 */ /* 0x000f62000c1e1500 */
[----:B------:R-:W-:-:S02]  /*44b0*/  P2R R12, PR, RZ, 0x20 ;  /* 0x00000020ff0c7803 */ /* 0x000fc40000000000 */
[----:B------:R-:W-:Y:S01]  /*44c0*/  ISETP.GE.AND P0, PT, R148, UR30, PT ;  /* 0x0000001e94007c0c */ /* 0x000fe2000bf06270 */
[----:B------:R-:W5:Y:S01]  /*44d0*/  @!P5 LDG.E.U16 R17, desc[UR26][R82.64+-0x80] ;  /* 0xffff801a5211d981 */ /* 0x000f62000c1e1500 */
[----:B------:R-:W-:Y:S02]  /*44e0*/  ISETP.GE.AND P5, PT, R142, UR30, PT ;  /* 0x0000001e8e007c0c */ /* 0x000fe4000bfa6270 */
[----:B------:R-:W-:Y:S02]  /*44f0*/  ISETP.GE.AND P4, PT, R147, UR30, PT ;  /* 0x0000001e93007c0c */ /* 0x000fe4000bf86270 */
[C---:B------:R-:W-:Y:S02]  /*4500*/  LOP3.LUT R143, R155.reuse, 0x180, RZ, 0xfc, !PT ;  /* 0x000001809b8f7812 */ /* 0x040fe400078efcff */
[C---:B------:R-:W-:Y:S02]  /*4510*/  LOP3.LUT R144, R155.reuse, 0x160, RZ, 0xfc, !PT ;  /* 0x000001609b907812 */ /* 0x040fe400078efcff */
[----:B------:R-:W-:-:S02]  /*4520*/  LOP3.LUT R141, R155, 0x1c0, RZ, 0xfc, !PT ;  /* 0x000001c09b8d7812 */ /* 0x000fc400078efcff */
[----:B------:R-:W-:Y:S01]  /*4530*/  ISETP.GE.AND P2, PT, R145, UR30, PT ;  /* 0x0000001e91007c0c */ /* 0x000fe2000bf46270 */
[----:B------:R-:W5:Y:S01]  /*4540*/  @!P0 LDG.E.U16 R19, desc[UR26][R82.64+-0x40] ;  /* 0xffffc01a52138981 */ /* 0x000f62000c1e1500 */
[----:B------:R-:W-:Y:S02]  /*4550*/  ISETP.GE.AND P3, PT, R146, UR30, PT ;  /* 0x0000001e92007c0c */ /* 0x000fe4000bf66270 */
[----:B------:R-:W-:Y:S01]  /*4560*/  ISETP.GE.AND P1, PT, R143, UR30, PT ;  /* 0x0000001e8f007c0c */ /* 0x000fe2000bf26270 */
[----:B------:R-:W5:Y:S01]  /*4570*/  @!P5 LDG.E.U16 R31, desc[UR26][R82.64+0x140] ;  /* 0x0001401a521fd981 */ /* 0x000f62000c1e1500 */
[----:B------:R-:W-:Y:S02]  /*4580*/  LOP3.LUT R140, R155, 0x1e0, RZ, 0xfc, !PT ;  /* 0x000001e09b8c7812 */ /* 0x000fe400078efcff */
[----:B------:R-:W-:Y:S01]  /*4590*/  ISETP.GE.AND P0, PT, R144, UR30, PT ;  /* 0x0000001e90007c0c */ /* 0x000fe2000bf06270 */
[----:B------:R-:W5:Y:S01]  /*45a0*/  @!P4 LDG.E.U16 R21, desc[UR26][R82.64] ;  /* 0x0000001a5215c981 */ /* 0x000f62000c1e1500 */
[----:B------:R-:W-:-:S02]  /*45b0*/  ISETP.GE.AND P5, PT, R141, UR30, PT ;  /* 0x0000001e8d007c0c */ /* 0x000fc4000bfa6270 */
[----:B------:R-:W-:Y:S01]  /*45c0*/  ISETP.GE.AND P6, PT, R140, UR30, PT ;  /* 0x0000001e8c007c0c */ /* 0x000fe2000bfc6270 */
[----:B------:R-:W5:Y:S04]  /*45d0*/  @!P2 LDG.E.U16 R25, desc[UR26][R82.64+0x80] ;  /* 0x0000801a5219a981 */ /* 0x000f68000c1e1500 */
        /* <DEDUP_REMOVED lines=10> */
[----:B------:R-:W-:Y:S01]  /*4680*/  IMAD.MOV.U32 R6, RZ, RZ, R0 ;  /* 0x000000ffff067224 */ /* 0x000fe200078e0000 */
[----:B------:R-:W-:Y:S01]  /*4690*/  MOV R8, R0 ;  /* 0x0000000000087202 */ /* 0x000fe20000000f00 */
[----:B------:R-:W-:Y:S01]  /*46a0*/  IMAD.U32 R2, RZ, RZ, UR15 ;  /* 0x0000000fff027e24 */ /* 0x000fe2000f8e00ff */
[----:B------:R-:W-:-:S05]  /*46b0*/  MOV R3, UR25 ;  /* 0x0000001900037c02 */ /* 0x000fca0008000f00 */
[----:B------:R1:W5:Y:S02]  /*46c0*/  LDG.E R14, desc[UR26][R2.64] ;  /* 0x0000001a020e7981 */ /* 0x000364000c1e1900 */
[--C-:B-1----:R-:W-:Y:S01]  /*46d0*/  IMAD.MOV.U32 R2, RZ, RZ, R0.reuse ;  /* 0x000000ffff027224 */ /* 0x102fe200078e0000 */
[----:B--2---:R-:W-:Y:S02]  /*46e0*/  @!P4 PRMT R4, R5, 0x7610, R0 ;  /* 0x000076100504c816 */ /* 0x004fe40000000000 */
[----:B------:R-:W-:Y:S02]  /*46f0*/  ISETP.GE.AND P4, PT, R153, UR30, PT ;  /* 0x0000001e99007c0c */ /* 0x000fe4000bf86270 */
[----:B---3--:R-:W-:Y:S02]  /*4700*/  @!P5 PRMT R4, R4, 0x5410, R7 ;  /* 0x000054100404d816 */ /* 0x008fe40000000007 */
[----:B------:R-:W-:-:S09]  /*4710*/  ISETP.GE.AND P5, PT, R152, UR30, PT ;  /* 0x0000001e98007c0c */ /* 0x000fd2000bfa6270 */
[----:B----4-:R-:W-:Y:S02]  /*4720*/  @!P4 PRMT R6, R9, 0x7610, R0 ;  /* 0x000076100906c816 */ /* 0x010fe40000000000 */
[----:B------:R-:W-:Y:S02]  /*4730*/  ISETP.GE.AND P4, PT, R151, UR30, PT ;  /* 0x0000001e97007c0c */ /* 0x000fe4000bf86270 */
[----:B-----5:R-:W-:Y:S02]  /*4740*/  @!P5 PRMT R6, R6, 0x5410, R11 ;  /* 0x000054100606d816 */ /* 0x020fe4000000000b */
[----:B------:R-:W-:-:S09]  /*4750*/  ISETP.GE.AND P5, PT, R150, UR30, PT ;  /* 0x0000001e96007c0c */ /* 0x000fd2000bfa6270 */
[----:B------:R-:W-:-:S04]  /*4760*/  @!P4 PRMT R8, R13, 0x7610, R0 ;  /* 0x000076100d08c816 */ /* 0x000fc80000000000 */
[----:B------:R-:W-:Y:S02]  /*4770*/  @!P5 PRMT R8, R8, 0x5410, R15 ;  /* 0x000054100808d816 */ /* 0x000fe4000000000f */
[----:B------:R-:W-:-:S04]  /*4780*/  ISETP.NE.AND P5, PT, R12, RZ, PT ;  /* 0x000000ff0c00720c */ /* 0x000fc80003fa5270 */
[----:B------:R-:W-:Y:S02]  /*4790*/  P2R R13, PR, RZ, 0x20 ;  /* 0x00000020ff0d7803 */ /* 0x000fe40000000000 */
[----:B------:R-:W-:-:S07]  /*47a0*/  ISETP.NE.AND P4, PT, R10, RZ, PT ;  /* 0x000000ff0a00720c */ /* 0x000fce0003f85270 */
[----:B------:R-:W-:Y:S02]  /*47b0*/  @!P5 PRMT R2, R17, 0x7610, R0 ;  /* 0x000076101102d816 */ /* 0x000fe40000000000 */
[----:B------:R-:W-:Y:S01]  /*47c0*/  ISETP.GE.AND P5, PT, R148, UR30, PT ;  /* 0x0000001e94007c0c */ /* 0x000fe2000bfa6270 */
[----:B------:R1:W-:Y:S01]  /*47d0*/  STS.U16 [R139], R4 ;  /* 0x000000048b007388 */ /* 0x0003e20000000400 */
[----:B------:R-:W-:Y:S02]  /*47e0*/  PRMT R3, R4, 0x7632, R3 ;  /* 0x0000763204037816 */ /* 0x000fe40000000003 */
[----:B------:R-:W-:Y:S02]  /*47f0*/  P2R R11, PR, RZ, 0x10 ;  /* 0x00000010ff0b7803 */ /* 0x000fe40000000000 */
[----:B------:R-:W-:Y:S02]  /*4800*/  PRMT R5, R6, 0x7632, R5 ;  /* 0x0000763206057816 */ /* 0x000fe40000000005 */
[----:B-1----:R-:W-:-:S05]  /*4810*/  MOV R4, R0 ;  /* 0x0000000000047202 */ /* 0x002fca0000000f00 */
[----:B------:R-:W-:Y:S02]  /*4820*/  @!P5 PRMT R2, R2, 0x5410, R19 ;  /* 0x000054100202d816 */ /* 0x000fe40000000013 */
[----:B------:R-:W-:Y:S02]  /*4830*/  ISETP.GE.AND P5, PT, R141, UR30, PT ;  /* 0x0000001e8d007c0c */ /* 0x000fe4000bfa6270 */
[----:B------:R-:W-:Y:S02]  /*4840*/  @!P4 PRMT R4, R21, 0x7610, R0 ;  /* 0x000076101504c816 */ /* 0x000fe40000000000 */
[----:B------:R-:W-:Y:S01]  /*4850*/  ISETP.GE.AND P4, PT, R142, UR30, PT ;  /* 0x0000001e8e007c0c */ /* 0x000fe2000bf86270 */
[----:B------:R-:W-:Y:S01]  /*4860*/  STS.U16 [R138+0x40], R3 ;  /* 0x000040038a007388 */ /* 0x000fe20000000400 */
[----:B------:R-:W-:Y:S02]  /*4870*/  PRMT R7, R8, 0x7632, R7 ;  /* 0x0000763208077816 */ /* 0x000fe40000000007 */
[----:B------:R-:W-:Y:S01]  /*4880*/  PRMT R9, R2, 0x7632, R9 ;  /* 0x0000763202097816 */ /* 0x000fe20000000009 */
[----:B------:R1:W-:Y:S01]  /*4890*/  STS.U16 [R137+0x80], R6 ;  /* 0x0000800689007388 */ /* 0x0003e20000000400 */
[----:B------:R-:W-:-:S03]  /*48a0*/  @!P3 PRMT R4, R4, 0x5410, R23 ;  /* 0x000054100404b816 */ /* 0x000fc60000000017 */
[----:B------:R-:W-:Y:S01]  /*48b0*/  STS.U16 [R136+0xc0], R5 ;  /* 0x0000c00588007388 */ /* 0x000fe20000000400 */
[----:B------:R-:W-:-:S03]  /*48c0*/  IMAD.MOV.U32 R12, RZ, RZ, R0 ;  /* 0x000000ffff0c7224 */ /* 0x000fc600078e0000 */
[----:B------:R2:W-:Y:S01]  /*48d0*/  STS.U16 [R135+0x100], R8 ;  /* 0x0001000887007388 */ /* 0x0005e20000000400 */
[--C-:B-1----:R-:W-:Y:S01]  /*48e0*/  IMAD.MOV.U32 R6, RZ, RZ, R0.reuse ;  /* 0x000000ffff067224 */ /* 0x102fe200078e0000 */
[--C-:B------:R-:W-:Y:S02]  /*48f0*/  @!P2 PRMT R6, R25, 0x7610, R0.reuse ;  /* 0x000076101906a816 */ /* 0x100fe40000000000 */
[----:B------:R-:W-:Y:S01]  /*4900*/  STS.U16 [R134+0x140], R7 ;  /* 0x0001400786007388 */ /* 0x000fe20000000400 */
[--C-:B------:R-:W-:Y:S02]  /*4910*/  @!P5 PRMT R12, R33, 0x7610, R0.reuse ;  /* 0x00007610210cd816 */ /* 0x100fe40000000000 */
[----:B------:R-:W-:Y:S01]  /*4920*/  @!P0 PRMT R6, R6, 0x5410, R27 ;  /* 0x0000541006068816 */ /* 0x000fe2000000001b */
[----:B------:R-:W-:Y:S01]  /*4930*/  STS.U16 [R133+0x180], R2 ;  /* 0x0001800285007388 */ /* 0x000fe20000000400 */
[----:B--2---:R-:W-:Y:S02]  /*4940*/  MOV R8, R0 ;  /* 0x0000000000087202 */ /* 0x004fe40000000f00 */
[----:B------:R-:W-:Y:S01]  /*4950*/  @!P1 PRMT R8, R29, 0x7610, R0 ;  /* 0x000076101d089816 */ /* 0x000fe20000000000 */
[----:B------:R1:W-:Y:S01]  /*4960*/  STS.U16 [R132+0x1c0], R9 ;  /* 0x0001c00984007388 */ /* 0x0003e20000000400 */
[----:B------:R-:W-:-:S02]  /*4970*/  PRMT R3, R4, 0x7632, R3 ;  /* 0x0000763204037816 */ /* 0x000fc40000000003 */
[----:B------:R-:W-:Y:S01]  /*4980*/  @!P4 PRMT R8, R8, 0x5410, R31 ;  /* 0x000054100808c816 */ /* 0x000fe2000000001f */
[----:B------:R2:W-:Y:S01]  /*4990*/  STS.U16 [R131+0x200], R4 ;  /* 0x0002000483007388 */ /* 0x0005e20000000400 */
[----:B------:R-:W-:Y:S02]  /*49a0*/  PRMT R5, R6, 0x7632, R5 ;  /* 0x0000763206057816 */ /* 0x000fe40000000005 */
[----:B------:R-:W-:Y:S02]  /*49b0*/  @!P6 PRMT R12, R12, 0x5410, R35 ;  /* 0x000054100c0ce816 */ /* 0x000fe40000000023 */
[----:B-1----:R-:W-:Y:S02]  /*49c0*/  P2R R9, PR, RZ, 0x8 ;  /* 0x00000008ff097803 */ /* 0x002fe40000000000 */
[----:B------:R-:W-:Y:S01]  /*49d0*/  ISETP.GE.AND P3, PT, R155, UR30, PT ;  /* 0x0000001e9b007c0c */ /* 0x000fe2000bf66270 */
[----:B------:R1:W-:Y:S01]  /*49e0*/  STS.U16 [R130+0x240], R3 ;  /* 0x0002400382007388 */ /* 0x0003e20000000400 */
[----:B--2---:R-:W-:-:S02]  /*49f0*/  PRMT R4, R8, 0x7632, R4 ;  /* 0x0000763208047816 */ /* 0x004fc40000000004 */
[----:B------:R-:W-:Y:S01]  /*4a00*/  PRMT R7, R12, 0x7632, R7 ;  /* 0x000076320c077816 */ /* 0x000fe20000000007 */
[----:B------:R-:W-:Y:S04]  /*4a10*/  STS.U16 [R129+0x280], R6 ;  /* 0x0002800681007388 */ /* 0x000fe80000000400 */
[----:B------:R-:W-:Y:S04]  /*4a20*/  STS.U16 [R128+0x2c0], R5 ;  /* 0x0002c00580007388 */ /* 0x000fe80000000400 */
[----:B------:R2:W-:Y:S04]  /*4a30*/  STS.U16 [R127+0x300], R8 ;  /* 0x000300087f007388 */ /* 0x0005e80000000400 */
[----:B------:R3:W-:Y:S04]  /*4a40*/  STS.U16 [R126+0x340], R4 ;  /* 0x000340047e007388 */ /* 0x0007e80000000400 */
[----:B------:R-:W-:Y:S04]  /*4a50*/  STS.U16 [R125+0x380], R12 ;  /* 0x0003800c7d007388 */ /* 0x000fe80000000400 */
[----:B------:R-:W-:Y:S01]  /*4a60*/  STS.U16 [R124+0x3c0], R7 ;  /* 0x0003c0077c007388 */ /* 0x000fe20000000400 */
[----:B------:R-:W-:-:S03]  /*4a70*/  NOP ;  /* 0x0000000000007918 */ /* 0x000fc60000000000 */
[----:B-1----:R-:W4:Y:S01]  /*4a80*/  @!P3 LDG.E.U16 R3, desc[UR26][R164.64+-0x200] ;  /* 0xfffe001aa403b981 */ /* 0x002f22000c1e1500 */
[----:B------:R-:W-:Y:S02]  /*4a90*/  ISETP.GE.AND P4, PT, R153, UR30, PT ;  /* 0x0000001e99007c0c */ /* 0x000fe4000bf86270 */
[-C--:B------:R-:W-:Y:S02]  /*4aa0*/  MOV R10, R0.reuse ;  /* 0x00000000000a7202 */ /* 0x080fe40000000f00 */
[----:B------:R-:W-:Y:S01]  /*4ab0*/  ISETP.GE.AND P5, PT, R151, UR30, PT ;  /* 0x0000001e97007c0c */ /* 0x000fe2000bfa6270 */
[--C-:B------:R-:W-:Y:S01]  /*4ac0*/  IMAD.MOV.U32 R2, RZ, RZ, R0.reuse ;  /* 0x000000ffff027224 */ /* 0x100fe200078e0000 */
[-C--:B--2---:R-:W-:Y:S01]  /*4ad0*/  MOV R8, R0.reuse ;  /* 0x0000000000087202 */ /* 0x084fe20000000f00 */
[--C-:B---3--:R-:W-:Y:S01]  /*4ae0*/  IMAD.MOV.U32 R4, RZ, RZ, R0.reuse ;  /* 0x000000ffff047224 */ /* 0x108fe200078e0000 */
[----:B------:R-:W-:Y:S01]  /*4af0*/  MOV R6, R0 ;  /* 0x0000000000067202 */ /* 0x000fe20000000f00 */
[----:B------:R-:W1:Y:S01]  /*4b00*/  LDS.U16 R5, [R123] ;  /* 0x000000007b057984 */ /* 0x000e620000000400 */
[----:B----4-:R-:W-:-:S03]  /*4b10*/  @!P3 PRMT R10, R3, 0x7610, R0 ;  /* 0x00007610030ab816 */ /* 0x010fc60000000000 */
[----:B------:R-:W2:Y:S01]  /*4b20*/  @!P4 LDG.E.U16 R3, desc[UR26][R164.64+-0x180] ;  /* 0xfffe801aa403c981 */ /* 0x000ea2000c1e1500 */
[----:B------:R-:W-:Y:S02]  /*4b30*/  ISETP.GE.AND P3, PT, R154, UR30, PT ;  /* 0x0000001e9a007c0c */ /* 0x000fe4000bf66270 */
[--C-:B--2---:R-:W-:Y:S02]  /*4b40*/  @!P4 PRMT R2, R3, 0x7610, R0.reuse ;  /* 0x000076100302c816 */ /* 0x104fe40000000000 */
[----:B------:R-:W2:Y:S01]  /*4b50*/  @!P5 LDG.E.U16 R3, desc[UR26][R164.64+-0x100] ;  /* 0xffff001aa403d981 */ /* 0x000ea2000c1e1500 */
[----:B------:R-:W-:Y:S02]  /*4b60*/  ISETP.GE.AND P4, PT, R152, UR30, PT ;  /* 0x0000001e98007c0c */ /* 0x000fe4000bf86270 */
[----:B--2---:R-:W-:-:S06]  /*4b70*/  @!P5 PRMT R8, R3, 0x7610, R0 ;  /* 0x000076100308d816 */ /* 0x004fcc0000000000 */
[----:B------:R-:W2:Y:S01]  /*4b80*/  @!P3 LDG.E.U16 R3, desc[UR26][R164.64+-0x1c0] ;  /* 0xfffe401aa403b981 */ /* 0x000ea2000c1e1500 */
[----:B------:R-:W-:Y:S02]  /*4b90*/  ISETP.GE.AND P5, PT, R150, UR30, PT ;  /* 0x0000001e96007c0c */ /* 0x000fe4000bfa6270 */
[----:B--2---:R-:W-:Y:S02]  /*4ba0*/  @!P3 PRMT R10, R10, 0x5410, R3 ;  /* 0x000054100a0ab816 */ /* 0x004fe40000000003 */
[----:B------:R-:W2:Y:S02]  /*4bb0*/  @!P4 LDG.E.U16 R3, desc[UR26][R164.64+-0x140] ;  /* 0xfffec01aa403c981 */ /* 0x000ea4000c1e1500 */
[----:B--2---:R-:W-:-:S07]  /*4bc0*/  @!P4 PRMT R2, R2, 0x5410, R3 ;  /* 0x000054100202c816 */ /* 0x004fce0000000003 */
[----:B------:R-:W2:Y:S02]  /*4bd0*/  @!P5 LDG.E.U16 R3, desc[UR26][R164.64+-0xc0] ;  /* 0xffff401aa403d981 */ /* 0x000ea4000c1e1500 */
[----:B--2---:R-:W-:Y:S02]  /*4be0*/  @!P5 PRMT R8, R8, 0x5410, R3 ;  /* 0x000054100808d816 */ /* 0x004fe40000000003 */
[----:B------:R-:W-:Y:S02]  /*4bf0*/  ISETP.NE.AND P5, PT, R13, RZ, PT ;  /* 0x000000ff0d00720c */ /* 0x000fe40003fa5270 */
[----:B------:R-:W-:Y:S01]  /*4c00*/  ISETP.NE.AND P4, PT, R11, RZ, PT ;  /* 0x000000ff0b00720c */ /* 0x000fe20003f85270 */
[----:B-1----:R-:W-:Y:S01]  /*4c10*/  HADD2.F32 R5, -RZ, R5.H0_H0 ;  /* 0x20000005ff057230 */ /* 0x002fe20000004100 */
[----:B------:R-:W-:Y:S01]  /*4c20*/  ISETP.NE.AND P3, PT, R9, RZ, PT ;  /* 0x000000ff0900720c */ /* 0x000fe20003f65270 */
[----:B------:R-:W-:Y:S01]  /*4c30*/  IMAD.SHL.U32 R156, R157, 0x10, RZ ;  /* 0x000000109d9c7824 */ /* 0x000fe200078e00ff */
[----:B------:R-:W2:Y:S07]  /*4c40*/  @!P2 LDG.E.U16 R13, desc[UR26][R164.64+0x80] ;  /* 0x0000801aa40da981 */ /* 0x000eae000c1e1500 */
[----:B------:R-:W3:Y:S02]  /*4c50*/  @!P5 LDG.E.U16 R3, desc[UR26][R164.64+-0x80] ;  /* 0xffff801aa403d981 */ /* 0x000ee4000c1e1500 */
[----:B---3--:R-:W-:-:S02]  /*4c60*/  @!P5 PRMT R4, R3, 0x7610, R0 ;  /* 0x000076100304d816 */ /* 0x008fc40000000000 */
[----:B------:R-:W-:-:S13]  /*4c70*/  ISETP.GE.AND P5, PT, R148, UR30, PT ;  /* 0x0000001e94007c0c */ /* 0x000fda000bfa6270 */
[----:B------:R-:W3:Y:S02]  /*4c80*/  @!P5 LDG.E.U16 R3, desc[UR26][R164.64+-0x40] ;  /* 0xffffc01aa403d981 */ /* 0x000ee4000c1e1500 */
[----:B---3--:R-:W-:Y:S02]  /*4c90*/  @!P5 PRMT R4, R4, 0x5410, R3 ;  /* 0x000054100404d816 */ /* 0x008fe40000000003 */
[----:B------:R-:W3:Y:S02]  /*4ca0*/  @!P4 LDG.E.U16 R3, desc[UR26][R164.64] ;  /* 0x0000001aa403c981 */ /* 0x000ee4000c1e1500 */
[----:B---3--:R-:W-:Y:S02]  /*4cb0*/  @!P4 PRMT R6, R3, 0x7610, R0 ;  /* 0x000076100306c816 */ /* 0x008fe40000000000 */
[----:B------:R-:W3:Y:S01]  /*4cc0*/  @!P3 LDG.E.U16 R3, desc[UR26][R164.64+0x40] ;  /* 0x0000401aa403b981 */ /* 0x000ee2000c1e1500 */
[----:B------:R-:W-:Y:S01]  /*4cd0*/  FMUL.FTZ R5, R70, R5 ;  /* 0x0000000546057220 */ /* 0x000fe20000410000 */
[----:B---3--:R-:W-:-:S02]  /*4ce0*/  @!P3 PRMT R6, R6, 0x5410, R3 ;  /* 0x000054100606b816 */ /* 0x008fc40000000003 */
[----:B------:R-:W-:-:S04]  /*4cf0*/  ISETP.GE.U32.AND P3, PT, R156, UR30, PT ;  /* 0x0000001e9c007c0c */ /* 0x000fc8000bf66070 */
[----:B------:R-:W-:Y:S02]  /*4d00*/  FSEL R52, R5, RZ, !P3 ;  /* 0x000000ff05347208 */ /* 0x000fe40005800000 */
[----:B------:R-:W1:Y:S01]  /*4d10*/  LDS.U16 R5, [R122+0x2] ;  /* 0x000002007a057984 */ /* 0x000e620000000400 */
[----:B------:R-:W-:-:S04]  /*4d20*/  FMUL.FTZ R3, R14, 1.4426950216293334961 ;  /* 0x3fb8aa3b0e037820 */ /* 0x000fc80000410000 */
[----:B------:R-:W-:-:S06]  /*4d30*/  FMUL.FTZ R7, R3, R107 ;  /* 0x0000006b03077220 */ /* 0x000fcc0000410000 */
[----:B------:R-:W3:Y:S02]  /*4d40*/  MUFU.EX2 R7, R7 ;  /* 0x0000000700077308 */ /* 0x000ee40000000800 */
[----:B---3--:R-:W-:Y:S01]  /*4d50*/  FSEL R53, R7, 1, !P3 ;  /* 0x3f80000007357808 */ /* 0x008fe20005800000 */
[----:B-1----:R-:W-:Y:S01]  /*4d60*/  HADD2.F32 R12, -RZ, R5.H0_H0 ;  /* 0x20000005ff0c7230 */ /* 0x002fe20000004100 */
[----:B------:R-:W-:-:S04]  /*4d70*/  IADD3 R5, PT, PT, R156, 0x1, RZ ;  /* 0x000000019c057810 */ /* 0x000fc80007ffe0ff */
[----:B------:R-:W-:Y:S02]  /*4d80*/  ISETP.GE.U32.AND P3, PT, R5, UR30, PT ;  /* 0x0000001e05007c0c */ /* 0x000fe4000bf66070 */
[----:B------:R-:W1:Y:S01]  /*4d90*/  LDS.U16 R5, [R121+0x4] ;  /* 0x0000040079057984 */ /* 0x000e620000000400 */
[----:B------:R-:W-:-:S06]  /*4da0*/  FMUL.FTZ R9, R3, R106 ;  /* 0x0000006a03097220 */ /* 0x000fcc0000410000 */
[----:B------:R-:W3:Y:S01]  /*4db0*/  MUFU.EX2 R9, R9 ;  /* 0x0000000900097308 */ /* 0x000ee20000000800 */
[----:B------:R-:W-:Y:S01]  /*4dc0*/  FMUL.FTZ R12, R69, R12 ;  /* 0x0000000c450c7220 */ /* 0x000fe20000410000 */
[----:B------:R-:W-:-:S04]  /*4dd0*/  VIADD R7, R156, 0x2 ;  /* 0x000000029c077836 */ /* 0x000fc80000000000 */
[----:B------:R-:W-:Y:S02]  /*4de0*/  FSEL R50, R12, RZ, !P3 ;  /* 0x000000ff0c327208 */ /* 0x000fe40005800000 */
[----:B---3--:R-:W-:Y:S02]  /*4df0*/  FSEL R51, R9, 1, !P3 ;  /* 0x3f80000009337808 */ /* 0x008fe40005800000 */
[----:B------:R-:W-:Y:S01]  /*4e00*/  ISETP.GE.U32.AND P3, PT, R7, UR30, PT ;  /* 0x0000001e07007c0c */ /* 0x000fe2000bf66070 */
[----:B-1----:R-:W-:-:S05]  /*4e10*/  HADD2.F32 R5, -RZ, R5.H0_H0 ;  /* 0x20000005ff057230 */ /* 0x002fca0000004100 */
[----:B------:R-:W-:-:S05]  /*4e20*/  FMUL.FTZ R5, R68, R5 ;  /* 0x0000000544057220 */ /* 0x000fca0000410000 */
[----:B------:R-:W-:Y:S02]  /*4e30*/  FSEL R48, R5, RZ, !P3 ;  /* 0x000000ff05307208 */ /* 0x000fe40005800000 */
[----:B------:R-:W1:Y:S01]  /*4e40*/  LDS.U16 R5, [R120+0x6] ;  /* 0x0000060078057984 */ /* 0x000e620000000400 */
        /* <DEDUP_REMOVED lines=9> */
[----:B------:R-:W-:-:S05]  /*4ee0*/  FMUL.FTZ R12, R67, R12 ;  /* 0x0000000c430c7220 */ /* 0x000fca0000410000 */
[----:B------:R-:W-:Y:S02]  /*4ef0*/  FSEL R46, R12, RZ, !P3 ;  /* 0x000000ff0c2e7208 */ /* 0x000fe40005800000 */
[----:B---3--:R-:W-:Y:S01]  /*4f00*/  FSEL R47, R7, 1, !P3 ;  /* 0x3f800000072f7808 */ /* 0x008fe20005800000 */
[----:B------:R-:W-:-:S05]  /*4f10*/  VIADD R7, R156, 0x4 ;  /* 0x000000049c077836 */ /* 0x000fca0000000000 */
        /* <DEDUP_REMOVED lines=78> */
[----:B------:R-:W3:Y:S01]  /*5400*/  MUFU.EX2 R9, R9 ;  /* 0x0000000900097308 */ /* 0x000ee20000000800 */
[----:B------:R-:W-:Y:S02]  /*5410*/  IADD3 R7, PT, PT, R156, 0xd, RZ ;  /* 0x0000000d9c077810 */ /* 0x000fe40007ffe0ff */
        /* <DEDUP_REMOVED lines=9> */
[----:B-1----:R-:W-:Y:S02]  /*54b0*/  HADD2.F32 R12, -RZ, R5.H0_H0 ;  /* 0x20000005ff0c7230 */ /* 0x002fe40000004100 */
[----:B------:R-:W-:-:S05]  /*54c0*/  VIADD R5, R156, 0xe ;  /* 0x0000000e9c057836 */ /* 0x000fca0000000000 */
[----:B------:R-:W-:Y:S02]  /*54d0*/  ISETP.GE.U32.AND P3, PT, R5, UR30, PT ;  /* 0x0000001e05007c0c */ /* 0x000fe4000bf66070 */
[----:B------:R-:W1:Y:S01]  /*54e0*/  LDS.U16 R5, [R108+0x1e] ;  /* 0x00001e006c057984 */ /* 0x000e620000000400 */
[----:B------:R-:W-:-:S06]  /*54f0*/  FMUL.FTZ R7, R3, R92 ;  /* 0x0000005c03077220 */ /* 0x000fcc0000410000 */
[----:B------:R-:W3:Y:S01]  /*5500*/  MUFU.EX2 R7, R7 ;  /* 0x0000000700077308 */ /* 0x000ee20000000800 */
[----:B------:R-:W-:Y:S01]  /*5510*/  FMUL.FTZ R12, R55, R12 ;  /* 0x0000000c370c7220 */ /* 0x000fe20000410000 */
[----:B------:R-:W-:Y:S01]  /*5520*/  FMUL.FTZ R9, R3, R91 ;  /* 0x0000005b03097220 */ /* 0x000fe20000410000 */
[----:B------:R-:W-:-:S03]  /*5530*/  IADD3 R3, PT, PT, R156, 0xf, RZ ;  /* 0x0000000f9c037810 */ /* 0x000fc60007ffe0ff */
[----:B------:R-:W-:Y:S02]  /*5540*/  FSEL R20, R12, RZ, !P3 ;  /* 0x000000ff0c147208 */ /* 0x000fe40005800000 */
[----:B---3--:R-:W-:Y:S02]  /*5550*/  FSEL R21, R7, 1, !P3 ;  /* 0x3f80000007157808 */ /* 0x008fe40005800000 */
[----:B------:R-:W-:Y:S01]  /*5560*/  ISETP.GE.U32.AND P3, PT, R3, UR30, PT ;  /* 0x0000001e03007c0c */ /* 0x000fe2000bf66070 */
[----:B-1----:R-:W-:Y:S01]  /*5570*/  HADD2.F32 R5, -RZ, R5.H0_H0 ;  /* 0x20000005ff057230 */ /* 0x002fe20000004100 */
[----:B------:R-:W3:Y:S04]  /*5580*/  @!P0 LDG.E.U16 R3, desc[UR26][R164.64+0xc0] ;  /* 0x0000c01aa4038981 */ /* 0x000ee8000c1e1500 */
[----:B------:R-:W-:Y:S01]  /*5590*/  FMUL.FTZ R5, R54, R5 ;  /* 0x0000000536057220 */ /* 0x000fe20000410000 */
[----:B------:R-:W1:Y:S01]  /*55a0*/  MUFU.EX2 R9, R9 ;  /* 0x0000000900097308 */ /* 0x000e620000000800 */
[----:B------:R-:W-:Y:S01]  /*55b0*/  ISETP.GE.AND P5, PT, R141, UR30, PT ;  /* 0x0000001e8d007c0c */ /* 0x000fe2000bfa6270 */
[----:B------:R-:W4:Y:S02]  /*55c0*/  @!P6 LDG.E.U16 R7, desc[UR26][R164.64+0x1c0] ;  /* 0x0001c01aa407e981 */ /* 0x000f24000c1e1500 */
[----:B------:R-:W-:-:S02]  /*55d0*/  FSEL R18, R5, RZ, !P3 ;  /* 0x000000ff05127208 */ /* 0x000fc40005800000 */
[----:B------:R-:W5:Y:S01]  /*55e0*/  @!P1 LDG.E.U16 R5, desc[UR26][R164.64+0x100] ;  /* 0x0001001aa4059981 */ /* 0x000f62000c1e1500 */
[----:B------:R-:W-:Y:S02]  /*55f0*/  ISETP.GE.AND P4, PT, R142, UR30, PT ;  /* 0x0000001e8e007c0c */ /* 0x000fe4000bf86270 */
[----:B-1----:R-:W-:-:S05]  /*5600*/  FSEL R19, R9, 1, !P3 ;  /* 0x3f80000009137808 */ /* 0x002fca0005800000 */
[----:B------:R-:W4:Y:S06]  /*5610*/  @!P5 LDG.E.U16 R9, desc[UR26][R164.64+0x180] ;  /* 0x0001801aa409d981 */ /* 0x000f2c000c1e1500 */
[----:B------:R-:W4:Y:S01]  /*5620*/  @!P4 LDG.E.U16 R11, desc[UR26][R164.64+0x140] ;  /* 0x0001401aa40bc981 */ /* 0x000f22000c1e1500 */
[----:B------:R-:W-:-:S04]  /*5630*/  FFMA.FTZ R12, R52, R51, R50 ;  /* 0x00000033340c7223 */ /* 0x000fc80000010032 */
[----:B------:R-:W-:-:S04]  /*5640*/  FFMA.FTZ R12, R49, R12, R48 ;  /* 0x0000000c310c7223 */ /* 0x000fc80000010030 */
[----:B------:R-:W-:-:S04]  /*5650*/  FFMA.FTZ R12, R47, R12, R46 ;  /* 0x0000000c2f0c7223 */ /* 0x000fc8000001002e */
[----:B------:R-:W-:-:S04]  /*5660*/  FFMA.FTZ R12, R45, R12, R44 ;  /* 0x0000000c2d0c7223 */ /* 0x000fc8000001002c */
[----:B------:R-:W-:-:S04]  /*5670*/  FFMA.FTZ R12, R39, R12, R38 ;  /* 0x0000000c270c7223 */ /* 0x000fc80000010026 */
[----:B------:R-:W-:Y:S01]  /*5680*/  FFMA.FTZ R14, R37, R12, R36 ;  /* 0x0000000c250e7223 */ /* 0x000fe20000010024 */
[----:B------:R-:W-:-:S03]  /*5690*/  FMUL.FTZ R12, R53, R51 ;  /* 0x00000033350c7220 */ /* 0x000fc60000410000 */
        /* <DEDUP_REMOVED lines=13> */
[----:B------:R-:W-:Y:S01]  /*5770*/  FMUL.FTZ R12, R33, R12 ;  /* 0x0000000c210c7220 */ /* 0x000fe20000410000 */
[----:B------:R-:W1:Y:S02]  /*5780*/  S2R R17, SR_LANEID ;  /* 0x0000000000117919 */ /* 0x000e640000000000 */
[----:B------:R-:W-:Y:S01]  /*5790*/  FFMA.FTZ R14, R21, R14, R20 ;  /* 0x0000000e150e7223 */ /* 0x000fe20000010014 */
[----:B------:R-:W-:-:S03]  /*57a0*/  FMUL.FTZ R12, R31, R12 ;  /* 0x0000000c1f0c7220 */ /* 0x000fc60000410000 */
[----:B------:R-:W-:Y:S01]  /*57b0*/  FFMA.FTZ R16, R19, R14, R18 ;  /* 0x0000000e13107223 */ /* 0x000fe20000010012 */
[----:B------:R-:W-:-:S04]  /*57c0*/  FMUL.FTZ R12, R29, R12 ;  /* 0x0000000c1d0c7220 */ /* 0x000fc80000410000 */
[----:B------:R-:W-:Y:S01]  /*57d0*/  FMUL.FTZ R12, R27, R12 ;  /* 0x0000000c1b0c7220 */ /* 0x000fe20000410000 */
[----:B0-----:R-:W0:Y:S03]  /*57e0*/  SHFL.UP PT, R15, R16, 0x1, RZ ;  /* 0x04200000100f7989 */ /* 0x001e2600000e00ff */
[----:B------:R-:W-:-:S04]  /*57f0*/  FMUL.FTZ R12, R25, R12 ;  /* 0x0000000c190c7220 */ /* 0x000fc80000410000 */
[----:B------:R-:W-:-:S04]  /*5800*/  FMUL.FTZ R12, R23, R12 ;  /* 0x0000000c170c7220 */ /* 0x000fc80000410000 */
[----:B------:R-:W-:-:S04]  /*5810*/  FMUL.FTZ R14, R21, R12 ;  /* 0x0000000c150e7220 */ /* 0x000fc80000410000 */
[----:B------:R-:W-:Y:S01]  /*5820*/  FMUL.FTZ R43, R19, R14 ;  /* 0x0000000e132b7220 */ /* 0x000fe20000410000 */
[----:B------:R-:W-:-:S04]  /*5830*/  IMAD.MOV.U32 R12, RZ, RZ, R0 ;  /* 0x000000ffff0c7224 */ /* 0x000fc800078e0000 */
[----:B------:R-:W0:Y:S01]  /*5840*/  SHFL.UP PT, R14, R43, 0x1, RZ ;  /* 0x042000002b0e7989 */ /* 0x000e2200000e00ff */
[----:B--2---:R-:W-:Y:S02]  /*5850*/  @!P2 PRMT R12, R13, 0x7610, R0 ;  /* 0x000076100d0ca816 */ /* 0x004fe40000000000 */
[----:B-1----:R-:W-:Y:S01]  /*5860*/  ISETP.GE.AND P2, PT, R17, 0x1, PT ;  /* 0x000000011100780c */ /* 0x002fe20003f46270 */
[----:B0-----:R-:W-:-:S05]  /*5870*/  FFMA.FTZ R15, R43, R15, R16 ;  /* 0x0000000f2b0f7223 */ /* 0x001fca0000010010 */
[----:B------:R-:W-:-:S05]  /*5880*/  FSEL R40, R16, R15, !P2 ;  /* 0x0000000f10287208 */ /* 0x000fca0005000000 */
[----:B------:R-:W0:Y:S02]  /*5890*/  SHFL.UP PT, R13, R40, 0x2, RZ ;  /* 0x04400000280d7989 */ /* 0x000e2400000e00ff */
[----:B------:R-:W-:-:S05]  /*58a0*/  @P2 FMUL.FTZ R43, R43, R14 ;  /* 0x0000000e2b2b2220 */ /* 0x000fca0000410000 */
[----:B------:R-:W1:Y:S01]  /*58b0*/  SHFL.UP PT, R14, R43, 0x2, RZ ;  /* 0x044000002b0e7989 */ /* 0x000e6200000e00ff */
[----:B------:R-:W-:Y:S01]  /*58c0*/  ISETP.GE.AND P2, PT, R17, 0x2, PT ;  /* 0x000000021100780c */ /* 0x000fe20003f46270 */
[----:B0-----:R-:W-:-:S05]  /*58d0*/  FFMA.FTZ R13, R43, R13, R40 ;  /* 0x0000000d2b0d7223 */ /* 0x001fca0000010028 */
[----:B------:R-:W-:-:S05]  /*58e0*/  FSEL R16, R40, R13, !P2 ;  /* 0x0000000d28107208 */ /* 0x000fca0005000000 */
[----:B------:R-:W0:Y:S02]  /*58f0*/  SHFL.UP PT, R13, R16, 0x4, RZ ;  /* 0x04800000100d7989 */ /* 0x000e2400000e00ff */
[----:B-1----:R-:W-:-:S05]  /*5900*/  @P2 FMUL.FTZ R43, R43, R14 ;  /* 0x0000000e2b2b2220 */ /* 0x002fca0000410000 */
[----:B------:R-:W1:Y:S01]  /*5910*/  SHFL.UP PT, R84, R43, 0x4, RZ ;  /* 0x048000002b547989 */ /* 0x000e6200000e00ff */
[----:B------:R-:W-:Y:S02]  /*5920*/  ISETP.GE.AND P2, PT, R17, 0x4, PT ;  /* 0x000000041100780c */ /* 0x000fe40003f46270 */
[----:B------:R-:W-:Y:S01]  /*5930*/  MOV R14, R0 ;  /* 0x00000000000e7202 */ /* 0x000fe20000000f00 */
[----:B0-----:R-:W-:-:S05]  /*5940*/  FFMA.FTZ R13, R43, R13, R16 ;  /* 0x0000000d2b0d7223 */ /* 0x001fca0000010010 */
[----:B------:R-:W-:-:S05]  /*5950*/  FSEL R42, R16, R13, !P2 ;  /* 0x0000000d102a7208 */ /* 0x000fca0005000000 */
[----:B-1----:R-:W-:-:S05]  /*5960*/  @P2 FMUL.FTZ R43, R43, R84 ;  /* 0x000000542b2b2220 */ /* 0x002fca0000410000 */
[----:B------:R-:W-:Y:S01]  /*5970*/  SHFL.UP PT, R16, R43, 0x8, RZ ;  /* 0x050000002b107989 */ /* 0x000fe200000e00ff */
[----:B------:R-:W-:Y:S01]  /*5980*/  ISETP.GE.AND P2, PT, R17, 0x8, PT ;  /* 0x000000081100780c */ /* 0x000fe20003f46270 */
[----:B------:R-:W0:Y:S02]  /*5990*/  S2UR UR11, SR_CgaCtaId ;  /* 0x00000000000b79c3 */ /* 0x000e240000008800 */
[----:B------:R-:W-:Y:S01]  /*59a0*/  STS.U16 [R139+0x1080], R10 ;  /* 0x0010800a8b007388 */ /* 0x000fe20000000400 */
[----:B------:R-:W-:Y:S01]  /*59b0*/  PRMT R13, R6, 0x7632, R13 ;  /* 0x00007632060d7816 */ /* 0x000fe2000000000d */
[----:B------:R-:W-:Y:S01]  /*59c0*/  UMOV UR24, 0x400 ;  /* 0x0000040000187882 */ /* 0x000fe20000000000 */
[----:B------:R-:W-:Y:S02]  /*59d0*/  IMAD.MOV.U32 R84, RZ, RZ, 0x3f800000 ;  /* 0x3f800000ff547424 */ /* 0x000fe400078e00ff */
[----:B------:R-:W-:Y:S01]  /*59e0*/  HFMA2 R85, -RZ, RZ, 0, 0 ;  /* 0x00000000ff557431 */ /* 0x000fe200000001ff */
[----:B0-----:R-:W-:Y:S01]  /*59f0*/  ULEA UR24, UR11, UR24, 0x18 ;  /* 0x000000180b187291 */ /* 0x001fe2000f8ec0ff */
[----:B---3--:R-:W-:-:S02]  /*5a00*/  @!P0 PRMT R12, R12, 0x5410, R3 ;  /* 0x000054100c0c8816 */ /* 0x008fc40000000003 */
[----:B------:R-:W-:-:S04]  /*5a10*/  SHF.R.U32.HI R3, RZ, 0x5, R157 ;  /* 0x00000005ff037819 */ /* 0x000fc8000001169d */
[C---:B------:R-:W-:Y:S02]  /*5a20*/  ISETP.NE.AND P0, PT, R3.reuse, 0x3, PT ;  /* 0x000000030300780c */ /* 0x040fe40003f05270 */
[----:B------:R-:W-:Y:S02]  /*5a30*/  ISETP.NE.AND P3, PT, R3, 0x1, PT ;  /* 0x000000010300780c */ /* 0x000fe40003f65270 */
[--C-:B-----5:R-:W-:Y:S02]  /*5a40*/  @!P1 PRMT R14, R5, 0x7610, R0.reuse ;  /* 0x00007610050e9816 */ /* 0x120fe40000000000 */
[----:B------:R-:W-:Y:S02]  /*5a50*/  ISETP.NE.AND P1, PT, R3, 0x2, PT ;  /* 0x000000020300780c */ /* 0x000fe40003f25270 */
[----:B------:R-:W0:Y:S01]  /*5a60*/  SHFL.UP PT, R3, R42, 0x8, RZ ;  /* 0x050000002a037989 */ /* 0x000e2200000e00ff */
[----:B------:R-:W-:Y:S02]  /*5a70*/  PRMT R5, R10, 0x7632, R5 ;  /* 0x000076320a057816 */ /* 0x000fe40000000005 */
[----:B----4-:R-:W-:Y:S01]  /*5a80*/  @!P5 PRMT R0, R9, 0x7610, R0 ;  /* 0x000076100900d816 */ /* 0x010fe20000000000 */
[C---:B0-----:R-:W-:Y:S01]  /*5a90*/  FFMA.FTZ R3, R43.reuse, R3, R42 ;  /* 0x000000032b037223 */ /* 0x041fe2000001002a */
[----:B------:R-:W-:-:S04]  /*5aa0*/  @P2 FMUL.FTZ R43, R43, R16 ;  /* 0x000000102b2b2220 */ /* 0x000fc80000410000 */
[----:B------:R-:W-:Y:S01]  /*5ab0*/  FSEL R42, R42, R3, !P2 ;  /* 0x000000032a2a7208 */ /* 0x000fe20005000000 */
[----:B------:R-:W0:Y:S04]  /*5ac0*/  SHFL.UP PT, R40, R43, 0x10, RZ ;  /* 0x060000002b287989 */ /* 0x000e2800000e00ff */
[----:B------:R-:W1:Y:S01]  /*5ad0*/  SHFL.UP PT, R41, R42, 0x10, RZ ;  /* 0x060000002a297989 */ /* 0x000e6200000e00ff */
[----:B------:R-:W-:Y:S02]  /*5ae0*/  @!P4 PRMT R14, R14, 0x5410, R11 ;  /* 0x000054100e0ec816 */ /* 0x000fe4000000000b */
[----:B------:R-:W-:Y:S02]  /*5af0*/  ISETP.NE.AND P4, PT, R17, 0x1f, PT ;  /* 0x0000001f1100780c */ /* 0x000fe40003f85270 */
[----:B------:R-:W-:-:S02]  /*5b00*/  @!P6 PRMT R0, R0, 0x5410, R7 ;  /* 0x000054100000e816 */ /* 0x000fc40000000007 */
[----:B------:R-:W-:Y:S01]  /*5b10*/  PRMT R7, R2, 0x7632, R7 ;  /* 0x0000763202077816 */ /* 0x000fe20000000007 */
[----:B------:R-:W-:Y:S01]  /*5b20*/  STS.U16 [R138+0x10c0], R5 ;  /* 0x0010c0058a007388 */ /* 0x000fe20000000400 */
[----:B------:R-:W-:Y:S02]  /*5b30*/  PRMT R9, R8, 0x7632, R9 ;  /* 0x0000763208097816 */ /* 0x000fe40000000009 */
[----:B------:R-:W-:Y:S01]  /*5b40*/  LOP3.LUT P2, RZ, R157, 0x1f, RZ, 0xc0, !PT ;  /* 0x0000001f9dff7812 */ /* 0x000fe2000784c0ff */
[----:B------:R2:W-:Y:S01]  /*5b50*/  STS.U16 [R137+0x1100], R2 ;  /* 0x0011000289007388 */ /* 0x0005e20000000400 */
[----:B------:R-:W-:Y:S02]  /*5b60*/  PRMT R11, R4, 0x7632, R11 ;  /* 0x00007632040b7816 */ /* 0x000fe4000000000b */
[----:B------:R-:W-:Y:S01]  /*5b70*/  ISETP.EQ.OR P2, PT, RZ, UR6, P2 ;  /* 0x00000006ff007c0c */ /* 0x000fe20009742670 */
[----:B------:R-:W-:Y:S01]  /*5b80*/  STS.U16 [R136+0x1140], R7 ;  /* 0x0011400788007388 */ /* 0x000fe20000000400 */
[----:B------:R-:W-:-:S03]  /*5b90*/  PRMT R10, R12, 0x7632, R10 ;  /* 0x000076320c0a7816 */ /* 0x000fc6000000000a */
[----:B------:R-:W-:Y:S04]  /*5ba0*/  STS.U16 [R135+0x1180], R8 ;  /* 0x0011800887007388 */ /* 0x000fe80000000400 */
[----:B------:R-:W-:Y:S01]  /*5bb0*/  STS.U16 [R134+0x11c0], R9 ;  /* 0x0011c00986007388 */ /* 0x000fe20000000400 */
[----:B--2---:R-:W-:-:S03]  /*5bc0*/  @!P4 SHF.R.U32.HI R2, RZ, 0x2, R157 ;  /* 0x00000002ff02c819 */ /* 0x004fc6000001169d */
[----:B------:R2:W-:Y:S01]  /*5bd0*/  STS.U16 [R133+0x1200], R4 ;  /* 0x0012000485007388 */ /* 0x0005e20000000400 */
[----:B------:R-:W-:-:S03]  /*5be0*/  PRMT R5, R0, 0x7632, R5 ;  /* 0x0000763200057816 */ /* 0x000fc60000000005 */
[----:B------:R-:W-:Y:S04]  /*5bf0*/  STS.U16 [R132+0x1240], R11 ;  /* 0x0012400b84007388 */ /* 0x000fe80000000400 */
[----:B------:R-:W-:Y:S01]  /*5c00*/  STS.U16 [R131+0x1280], R6 ;  /* 0x0012800683007388 */ /* 0x000fe20000000400 */
[----:B--2---:R-:W-:-:S03]  /*5c10*/  PRMT R4, R14, 0x7632, R4 ;  /* 0x000076320e047816 */ /* 0x004fc60000000004 */
[----:B------:R-:W-:Y:S01]  /*5c20*/  STS.U16 [R130+0x12c0], R13 ;  /* 0x0012c00d82007388 */ /* 0x000fe20000000400 */
[----:B------:R-:W-:-:S03]  /*5c30*/  @!P4 LOP3.LUT R161, R2, 0xf8, RZ, 0xc0, !PT ;  /* 0x000000f802a1c812 */ /* 0x000fc600078ec0ff */
[----:B------:R-:W-:Y:S01]  /*5c40*/  STS.U16 [R129+0x1300], R12 ;  /* 0x0013000c81007388 */ /* 0x000fe20000000400 */
[C---:B0-----:R-:W-:Y:S01]  /*5c50*/  FMUL.FTZ R40, R43.reuse, R40 ;  /* 0x000000282b287220 */ /* 0x041fe20000410000 */
[----:B-1----:R-:W-:Y:S02]  /*5c60*/  FFMA.FTZ R41, R43, R41, R42 ;  /* 0x000000292b297223 */ /* 0x002fe4000001002a */
[----:B------:R-:W-:Y:S04]  /*5c70*/  STS.U16 [R128+0x1340], R10 ;  /* 0x0013400a80007388 */ /* 0x000fe80000000400 */
[----:B------:R-:W-:Y:S04]  /*5c80*/  STS.U16 [R127+0x1380], R14 ;  /* 0x0013800e7f007388 */ /* 0x000fe80000000400 */
[----:B------:R-:W-:Y:S04]  /*5c90*/  STS.U16 [R126+0x13c0], R4 ;  /* 0x0013c0047e007388 */ /* 0x000fe80000000400 */
[----:B------:R-:W-:Y:S04]  /*5ca0*/  STS.U16 [R125+0x1400], R0 ;  /* 0x001400007d007388 */ /* 0x000fe80000000400 */
[----:B------:R-:W-:Y:S01]  /*5cb0*/  STS.U16 [R124+0x1440], R5 ;  /* 0x001440057c007388 */ /* 0x000fe20000000400 */
[----:B------:R-:W-:-:S03]  /*5cc0*/  NOP ;  /* 0x0000000000007918 */ /* 0x000fc60000000000 */
        /* <DEDUP_REMOVED lines=20> */
[----:B------:R-:W-:Y:S02]  /*5e10*/  FSEL R160, R43, R40, !P5 ;  /* 0x000000282ba07208 */ /* 0x000fe40006800000 */
[----:B0-----:R-:W-:Y:S02]  /*5e20*/  FSEL R161, R42, R41, !P5 ;  /* 0x000000292aa17208 */ /* 0x001fe40006800000 */
[----:B------:R-:W0:Y:S04]  /*5e30*/  LDS.128 R40, [UR24+0x2100] ;  /* 0x00210018ff287984 */ /* 0x000e280008000c00 */
[----:B------:R-:W-:Y:S04]  /*5e40*/  SHFL.UP PT, R160, R160, 0x1, RZ ;  /* 0x04200000a0a07989 */ /* 0x000fe800000e00ff */
[----:B------:R-:W-:Y:S01]  /*5e50*/  SHFL.UP PT, R161, R161, 0x1, RZ ;  /* 0x04200000a1a17989 */ /* 0x000fe200000e00ff */
[C---:B0-----:R-:W-:Y:S01]  /*5e60*/  FSEL R158, R41.reuse, R158, !P3 ;  /* 0x0000009e299e7208 */ /* 0x041fe20005800000 */
[-C--:B------:R-:W-:Y:S01]  /*5e70*/  FFMA.FTZ R162, R41, R42.reuse, R43 ;  /* 0x0000002a29a27223 */ /* 0x080fe2000001002b */
[C---:B------:R-:W-:Y:S01]  /*5e80*/  FSEL R159, R40.reuse, R159, !P3 ;  /* 0x0000009f289f7208 */ /* 0x040fe20005800000 */
[----:B------:R-:W-:-:S02]  /*5e90*/  FMUL.FTZ R163, R40, R42 ;  /* 0x0000002a28a37220 */ /* 0x000fc40000410000 */
[----:B------:R-:W0:Y:S01]  /*5ea0*/  LDS.128 R40, [UR24+0x2110] ;  /* 0x00211018ff287984 */ /* 0x000e220008000c00 */
[C---:B------:R-:W-:Y:S02]  /*5eb0*/  FSEL R158, R162.reuse, R158, !P1 ;  /* 0x0000009ea29e7208 */ /* 0x040fe40004800000 */
[----:B------:R-:W-:Y:S02]  /*5ec0*/  FSEL R159, R163, R159, !P1 ;  /* 0x0000009fa39f7208 */ /* 0x000fe40004800000 */
[C---:B------:R-:W-:Y:S01]  /*5ed0*/  ISETP.GE.U32.AND P1, PT, R157.reuse, 0x20, PT ;  /* 0x000000209d00780c */ /* 0x040fe20003f26070 */
[----:B------:R-:W-:Y:S01]  /*5ee0*/  BSSY.RECONVERGENT B0, `(.L_x_2819) ;  /* 0x0000016000007945 */ /* 0x000fe20003800200 */
[----:B------:R-:W-:Y:S01]  /*5ef0*/  ISETP.NE.AND P2, PT, R157, RZ, PT ;  /* 0x000000ff9d00720c */ /* 0x000fe20003f45270 */
[-C--:B0-----:R-:W-:Y:S01]  /*5f00*/  FMUL.FTZ R163, R163, R40.reuse ;  /* 0x00000028a3a37220 */ /* 0x081fe20000410000 */
[----:B------:R-:W-:-:S04]  /*5f10*/  FFMA.FTZ R41, R162, R40, R41 ;  /* 0x00000028a2297223 */ /* 0x000fc80000010029 */
[----:B------:R-:W-:Y:S02]  /*5f20*/  FSEL R159, R163, R159, !P0 ;  /* 0x0000009fa39f7208 */ /* 0x000fe40004000000 */
[----:B------:R-:W-:Y:S01]  /*5f30*/  FSEL R158, R41, R158, !P0 ;  /* 0x0000009e299e7208 */ /* 0x000fe20004000000 */
[----:B------:R-:W-:Y:S02]  /*5f40*/  FFMA.FTZ R162, R42, R41, R43 ;  /* 0x000000292aa27223 */ /* 0x000fe4000001002b */
[----:B------:R-:W-:Y:S01]  /*5f50*/  @P1 ISETP.NE.AND P0, PT, R17, RZ, PT ;  /* 0x000000ff1100120c */ /* 0x000fe20003f05270 */
[C---:B------:R-:W-:Y:S01]  /*5f60*/  @P1 FMUL.FTZ R40, R160.reuse, R159 ;  /* 0x0000009fa0281220 */ /* 0x040fe20000410000 */
[----:B------:R-:W-:Y:S01]  /*5f70*/  @P1 FFMA.FTZ R41, R160, R158, R161 ;  /* 0x0000009ea0291223 */ /* 0x000fe200000100a1 */
[----:B------:R-:W-:-:S03]  /*5f80*/  FMUL.FTZ R163, R42, R163 ;  /* 0x000000a32aa37220 */ /* 0x000fc60000410000 */
        /* <DEDUP_REMOVED lines=11> */
.L_x_2820:
[----:B------:R-:W-:Y:S05]  /*6040*/  BSYNC.RECONVERGENT B0 ;  /* 0x0000000000007941 */ /* 0x000fea0003800200 */
.L_x_2819:
[----:B------:R-:W-:Y:S01]  /*6050*/  BAR.SYNC.DEFER_BLOCKING 0x0 ;  /* 0x0000000000007b1d */ /* 0x000fe20000010000 */
[----:B------:R-:W-:Y:S01]  /*6060*/  ISETP.NE.AND P0, PT, R157, RZ, PT ;  /* 0x000000ff9d00720c */ /* 0x000fe20003f05270 */
[----:B------:R-:W-:Y:S02]  /*6070*/  HADD2.F32 R17, -RZ, R16.H0_H0 ;  /* 0x20000010ff117230 */ /* 0x000fe40000004100 */
[----:B------:R-:W-:Y:S02]  /*6080*/  HADD2.F32 R16, -RZ, R15.H0_H0 ;  /* 0x2000000fff107230 */ /* 0x000fe40000004100 */
[----:B------:R-:W-:Y:S01]  /*6090*/  HADD2.F32 R15, -RZ, R14.H0_H0 ;  /* 0x2000000eff0f7230 */ /* 0x000fe20000004100 */
[----:B------:R-:W-:Y:S01]  /*60a0*/  BSSY.RECONVERGENT B0, `(.L_x_2821) ;  /* 0x000002a000007945 */ /* 0x000fe20003800200 */
        /* <DEDUP_REMOVED lines=41> */
.L_x_2822:
[----:B------:R-:W-:Y:S05]  /*6340*/  BSYNC.RECONVERGENT B0 ;  /* 0x0000000000007941 */ /* 0x000fea0003800200 */
.L_x_2821:
        /* <DEDUP_REMOVED lines=29> */
.L_x_2818:
[----:B------:R-:W-:Y:S01]  /*6520*/  BAR.SYNC.DEFER_BLOCKING 0x0 ;  /* 0x0000000000007b1d */ /* 0x000fe20000010000 */
[----:B------:R-:W-:Y:S01]  /*6530*/  F2FP.F16.F32.PACK_AB R0, R89, R90 ;  /* 0x0000005a5900723e */ /* 0x000fe200000000ff */
[----:B------:R-:W-:Y:S01]  /*6540*/  USHF.L.U32 UR8, UR6, 0xb, URZ ;  /* 0x0000000b06087899 */ /* 0x000fe200080006ff */
[----:B------:R-:W-:Y:S02]  /*6550*/  F2FP.F16.F32.PACK_AB R2, R87, R88 ;  /* 0x000000585702723e */ /* 0x000fe400000000ff */
[C---:B------:R-:W-:Y:S01]  /*6560*/  PRMT R3, R0.reuse, 0x7610, R3 ;  /* 0x0000761000037816 */ /* 0x040fe20000000003 */
[----:B------:R-:W1:Y:S01]  /*6570*/  LDCU UR25, c[0x0][0x388] ;  /* 0x00007100ff1977ac */ /* 0x000e620008000800 */
[----:B------:R-:W-:Y:S01]  /*6580*/  PRMT R61, R0, 0x7632, R61 ;  /* 0x00007632003d7816 */ /* 0x000fe2000000003d */
[----:B------:R-:W2:Y:S01]  /*6590*/  S2UR UR28, SR_CTAID.X ;  /* 0x00000000001c79c3 */ /* 0x000ea20000002500 */
[----:B------:R-:W-:Y:S01]  /*65a0*/  F2FP.F16.F32.PACK_AB R0, R81, R86 ;  /* 0x000000565100723e */ /* 0x000fe200000000ff */
[----:B------:R-:W2:Y:S01]  /*65b0*/  LDCU.128 UR12, c[0x0][0x420] ;  /* 0x00008400ff0c77ac */ /* 0x000ea20008000c00 */
[----:B------:R-:W-:-:S02]  /*65c0*/  PRMT R4, R2, 0x7610, R4 ;  /* 0x0000761002047816 */ /* 0x000fc40000000004 */
[----:B------:R-:W-:Y:S01]  /*65d0*/  PRMT R60, R2, 0x7632, R60 ;  /* 0x00007632023c7816 */ /* 0x000fe2000000003c */
[----:B------:R-:W-:Y:S01]  /*65e0*/  UMOV UR9, URZ ;  /* 0x000000ff00097c82 */ /* 0x000fe20008000000 */
[----:B------:R-:W-:Y:S01]  /*65f0*/  F2FP.F16.F32.PACK_AB R2, R79, R80 ;  /* 0x000000504f02723e */ /* 0x000fe200000000ff */
[----:B------:R-:W3:Y:S01]  /*6600*/  S2UR UR29, SR_CTAID.Y ;  /* 0x00000000001d79c3 */ /* 0x000ee20000002600 */
[C---:B------:R-:W-:Y:S01]  /*6610*/  PRMT R5, R0.reuse, 0x7610, R5 ;  /* 0x0000761000057816 */ /* 0x040fe20000000005 */
[----:B------:R-:W4:Y:S01]  /*6620*/  LDCU.64 UR30, c[0x0][0x478] ;  /* 0x00008f00ff1e77ac */ /* 0x000f220008000a00 */
[----:B------:R-:W-:Y:S02]  /*6630*/  PRMT R59, R0, 0x7632, R59 ;  /* 0x00007632003b7816 */ /* 0x000fe4000000003b */
[----:B------:R-:W-:Y:S02]  /*6640*/  F2FP.F16.F32.PACK_AB R0, R77, R78 ;  /* 0x0000004e4d00723e */ /* 0x000fe400000000ff */
[C---:B------:R-:W-:Y:S01]  /*6650*/  PRMT R6, R2.reuse, 0x7610, R6 ;  /* 0x0000761002067816 */ /* 0x040fe20000000006 */
[----:B------:R5:W-:Y:S01]  /*6660*/  STS.U16 [R123], R3 ;  /* 0x000000037b007388 */ /* 0x000be20000000400 */
[----:B------:R-:W-:Y:S01]  /*6670*/  PRMT R58, R2, 0x7632, R58 ;  /* 0x00007632023a7816 */ /* 0x000fe2000000003a */
[----:B-1----:R-:W-:Y:S01]  /*6680*/  UIADD3 UR25, UPT, UPT, -UR8, UR25, URZ ;  /* 0x0000001908197290 */ /* 0x002fe2000fffe1ff */
[----:B------:R-:W-:Y:S01]  /*6690*/  F2FP.F16.F32.PACK_AB R2, R75, R76 ;  /* 0x0000004c4b02723e */ /* 0x000fe200000000ff */
[----:B------:R-:W-:Y:S01]  /*66a0*/  STS.U16 [R122+0x2], R61 ;  /* 0x0000023d7a007388 */ /* 0x000fe20000000400 */
[----:B------:R-:W-:-:S02]  /*66b0*/  ISETP.NE.AND P0, PT, R157, RZ, PT ;  /* 0x000000ff9d00720c */ /* 0x000fc40003f05270 */
[C---:B------:R-:W-:Y:S01]  /*66c0*/  PRMT R7, R2.reuse, 0x7610, R7 ;  /* 0x0000761002077816 */ /* 0x040fe20000000007 */
[----:B------:R1:W-:Y:S01]  /*66d0*/  STS.U16 [R121+0x4], R4 ;  /* 0x0000040479007388 */ /* 0x0003e20000000400 */
[----:B------:R-:W-:Y:S01]  /*66e0*/  PRMT R56, R2, 0x7632, R56 ;  /* 0x0000763202387816 */ /* 0x000fe20000000038 */
[----:B--2---:R-:W-:Y:S01]  /*66f0*/  UIMAD.WIDE.U32 UR10, UR28, UR12, UR8 ;  /* 0x0000000c1c0a72a5 */ /* 0x004fe2000f8e0008 */
[----:B-----5:R-:W-:Y:S01]  /*6700*/  PRMT R3, R0, 0x7610, R3 ;  /* 0x0000761000037816 */ /* 0x020fe20000000003 */
[----:B------:R-:W-:Y:S01]  /*6710*/  STS.U16 [R120+0x6], R60 ;  /* 0x0000063c78007388 */ /* 0x000fe20000000400 */
[----:B------:R-:W-:Y:S01]  /*6720*/  F2FP.F16.F32.PACK_AB R2, R71, R72 ;  /* 0x000000484702723e */ /* 0x000fe200000000ff */
[----:B------:R-:W-:Y:S01]  /*6730*/  UIMAD UR11, UR28, UR13, UR11 ;  /* 0x0000000d1c0b72a4 */ /* 0x000fe2000f8e020b */
[----:B------:R-:W-:Y:S01]  /*6740*/  PRMT R10, RZ, 0x7610, R10 ;  /* 0x00007610ff0a7816 */ /* 0x000fe2000000000a */
[----:B------:R-:W-:Y:S01]  /*6750*/  STS.U16 [R119+0x8], R5 ;  /* 0x0000080577007388 */ /* 0x000fe20000000400 */
[----:B------:R-:W-:Y:S01]  /*6760*/  PRMT R54, R2, 0x7632, R54 ;  /* 0x0000763202367816 */ /* 0x000fe20000000036 */
[----:B---3--:R-:W-:Y:S01]  /*6770*/  UIMAD.WIDE.U32 UR10, UR29, UR14, UR10 ;  /* 0x0000000e1d0a72a5 */ /* 0x008fe2000f8e000a */
[----:B-1----:R-:W-:Y:S01]  /*6780*/  PRMT R4, R0, 0x7632, R4 ;  /* 0x0000763200047816 */ /* 0x002fe20000000004 */
[----:B------:R-:W-:Y:S01]  /*6790*/  STS.U16 [R118+0xa], R59 ;  /* 0x00000a3b76007388 */ /* 0x000fe20000000400 */
[----:B------:R-:W-:Y:S01]  /*67a0*/  F2FP.F16.F32.PACK_AB R0, R73, R74 ;  /* 0x0000004a4900723e */ /* 0x000fe200000000ff */
[----:B------:R-:W-:Y:S01]  /*67b0*/  UIMAD UR11, UR29, UR15, UR11 ;  /* 0x0000000f1d0b72a4 */ /* 0x000fe2000f8e020b */
[----:B------:R-:W-:Y:S01]  /*67c0*/  PRMT R12, RZ, 0x7610, R12 ;  /* 0x00007610ff0c7816 */ /* 0x000fe2000000000c */
[----:B------:R1:W-:Y:S01]  /*67d0*/  STS.U16 [R117+0xc], R6 ;  /* 0x00000c0675007388 */ /* 0x0003e20000000400 */
[----:B------:R-:W-:Y:S01]  /*67e0*/  PRMT R55, R0, 0x7632, R55 ;  /* 0x0000763200377816 */ /* 0x000fe20000000037 */
[----:B------:R-:W2:Y:S02]  /*67f0*/  LDCU.128 UR12, c[0x0][0x410] ;  /* 0x00008200ff0c77ac */ /* 0x000ea40008000c00 */
[----:B------:R-:W-:Y:S04]  /*6800*/  STS.U16 [R116+0xe], R58 ;  /* 0x00000e3a74007388 */ /* 0x000fe80000000400 */
[----:B------:R-:W-:Y:S01]  /*6810*/  STS.U16 [R115+0x10], R3 ;  /* 0x0000100373007388 */ /* 0x000fe20000000400 */
[----:B-1----:R-:W-:-:S03]  /*6820*/  IMAD.U32 R6, RZ, RZ, UR25 ;  /* 0x00000019ff067e24 */ /* 0x002fc6000f8e00ff */
[----:B------:R-:W-:Y:S04]  /*6830*/  STS.U16 [R114+0x12], R4 ;  /* 0x0000120472007388 */ /* 0x000fe80000000400 */
[----:B------:R-:W-:Y:S04]  /*6840*/  STS.U16 [R113+0x14], R7 ;  /* 0x0000140771007388 */ /* 0x000fe80000000400 */
[----:B------:R-:W-:Y:S04]  /*6850*/  STS.U16 [R112+0x16], R56 ;  /* 0x0000163870007388 */ /* 0x000fe80000000400 */
[----:B------:R1:W-:Y:S04]  /*6860*/  STS.U16 [R111+0x18], R0 ;  /* 0x000018006f007388 */ /* 0x0003e80000000400 */
[----:B------:R-:W-:Y:S04]  /*6870*/  STS.U16 [R110+0x1a], R55 ;  /* 0x00001a376e007388 */ /* 0x000fe80000000400 */
[----:B------:R4:W-:Y:S01]  /*6880*/  STS.U16 [R109+0x1c], R2 ;  /* 0x00001c026d007388 */ /* 0x0009e20000000400 */
[----:B-1----:R-:W-:-:S03]  /*6890*/  LOP3.LUT R0, R156, 0x3e00, RZ, 0xc0, !PT ;  /* 0x00003e009c007812 */ /* 0x002fc600078ec0ff */
[----:B------:R-:W-:Y:S01]  /*68a0*/  STS.U16 [R108+0x1e], R54 ;  /* 0x00001e366c007388 */ /* 0x000fe20000000400 */
[----:B------:R-:W-:-:S03]  /*68b0*/  NOP ;  /* 0x0000000000007918 */ /* 0x000fc60000000000 */
[----:B------:R-:W-:Y:S01]  /*68c0*/  LDS.U16 R5, [R139] ;  /* 0x000000008b057984 */ /* 0x000fe20000000400 */
[----:B------:R-:W-:-:S03]  /*68d0*/  LOP3.LUT R0, R0, 0x1f, R157, 0xf8, !PT ;  /* 0x0000001f00007812 */ /* 0x000fc600078ef89d */
[----:B------:R-:W-:Y:S01]  /*68e0*/  LDS.U16 R7, [R138+0x40] ;  /* 0x000040008a077984 */ /* 0x000fe20000000400 */
[----:B------:R-:W-:-:S03]  /*68f0*/  IADD3 R3, P1, PT, R0, UR10, RZ ;  /* 0x0000000a00037c10 */ /* 0x000fc6000ff3e0ff */
[----:B------:R-:W-:Y:S01]  /*6900*/  LDS.U16 R9, [R137+0x80] ;  /* 0x0000800089097984 */ /* 0x000fe20000000400 */
[----:B------:R-:W-:Y:S01]  /*6910*/  IADD3.X R4, PT, PT, RZ, UR11, RZ, P1, !PT ;  /* 0x0000000bff047c10 */ /* 0x000fe20008ffe4ff */
[----:B--2---:R-:W-:Y:S01]  /*6920*/  UIMAD.WIDE.U32 UR10, UR28, UR12, UR8 ;  /* 0x0000000c1c0a72a5 */ /* 0x004fe2000f8e0008 */
[C---:B----4-:R-:W-:Y:S01]  /*6930*/  LEA R2, P6, R3.reuse, UR30, 0x1 ;  /* 0x0000001e03027c11 */ /* 0x050fe2000f8c08ff */
[----:B------:R-:W-:Y:S02]  /*6940*/  LDS.U16 R11, [R136+0xc0] ;  /* 0x0000c000880b7984 */ /* 0x000fe40000000400 */
[----:B------:R-:W-:Y:S01]  /*6950*/  UIMAD UR11, UR28, UR13, UR11 ;  /* 0x0000000d1c0b72a4 */ /* 0x000fe2000f8e020b */
[----:B------:R-:W-:Y:S01]  /*6960*/  LEA.HI.X R3, R3, UR31, R4, 0x1, P6 ;  /* 0x0000001f03037c11 */ /* 0x000fe2000b0f0c04 */
[----:B------:R-:W-:Y:S01]  /*6970*/  LDS.U16 R13, [R135+0x100] ;  /* 0x00010000870d7984 */ /* 0x000fe20000000400 */
[----:B------:R-:W1:Y:S03]  /*6980*/  LDCU.64 UR12, c[0x0][0x488] ;  /* 0x00009100ff0c77ac */ /* 0x000e660008000a00 */
[----:B------:R-:W-:Y:S01]  /*6990*/  LDS.U16 R15, [R134+0x140] ;  /* 0x00014000860f7984 */ /* 0x000fe20000000400 */
[----:B------:R-:W-:-:S03]  /*69a0*/  UIMAD.WIDE.U32 UR10, UR29, UR14, UR10 ;  /* 0x0000000e1d0a72a5 */ /* 0x000fc6000f8e000a */
[----:B------:R-:W-:Y:S01]  /*69b0*/  LDS.U16 R17, [R133+0x180] ;  /* 0x0001800085117984 */ /* 0x000fe20000000400 */
[----:B------:R-:W-:-:S03]  /*69c0*/  UIMAD UR15, UR29, UR15, UR11 ;  /* 0x0000000f1d0f72a4 */ /* 0x000fc6000f8e020b */
        /* <DEDUP_REMOVED lines=28> */
[----:B--2---:R-:W-:Y:S01]  /*6b90*/  PRMT R7, RZ, 0x7610, R7 ;  /* 0x00007610ff077816 */ /* 0x004fe20000000007 */
[----:B------:R-:W-:Y:S01]  /*6ba0*/  @!P1 STG.E.U16 desc[UR26][R2.64+0x140], R15 ;  /* 0x0001400f02009986 */ /* 0x000fe2000c10151a */
[-C--:B------:R-:W-:Y:S02]  /*6bb0*/  ISETP.GE.AND P1, PT, R140, R37.reuse, PT ;  /* 0x000000258c00720c */ /* 0x080fe40003f26270 */
[----:B---3--:R-:W-:Y:S01]  /*6bc0*/  PRMT R9, RZ, 0x7610, R9 ;  /* 0x00007610ff097816 */ /* 0x008fe20000000009 */
[----:B------:R-:W-:Y:S01]  /*6bd0*/  @!P2 STG.E.U16 desc[UR26][R2.64+0x180], R17 ;  /* 0x000180110200a986 */ /* 0x000fe2000c10151a */
[-C--:B------:R-:W-:Y:S02]  /*6be0*/  ISETP.GE.AND P2, PT, R141, R37.reuse, PT ;  /* 0x000000258d00720c */ /* 0x080fe40003f46270 */
[----:B----4-:R-:W-:Y:S01]  /*6bf0*/  PRMT R11, RZ, 0x7610, R11 ;  /* 0x00007610ff0b7816 */ /* 0x010fe2000000000b */
[----:B------:R-:W-:Y:S01]  /*6c00*/  @!P3 STG.E.U16 desc[UR26][R2.64+0x1c0], R19 ;  /* 0x0001c0130200b986 */ /* 0x000fe2000c10151a */
[----:B------:R-:W-:-:S03]  /*6c10*/  ISETP.GE.AND P3, PT, R142, R37, PT ;  /* 0x000000258e00720c */ /* 0x000fc60003f66270 */
[----:B------:R-:W-:Y:S01]  /*6c20*/  @!P4 STG.E.U16 desc[UR26][R2.64+0x200], R21 ;  /* 0x000200150200c986 */ /* 0x000fe2000c10151a */
[----:B------:R-:W-:-:S03]  /*6c30*/  ISETP.GE.AND P4, PT, R143, R37, PT ;  /* 0x000000258f00720c */ /* 0x000fc60003f86270 */
[----:B------:R-:W-:Y:S01]  /*6c40*/  @!P5 STG.E.U16 desc[UR26][R2.64+0x240], R23 ;  /* 0x000240170200d986 */ /* 0x000fe2000c10151a */
[----:B------:R-:W-:-:S03]  /*6c50*/  ISETP.GE.AND P5, PT, R144, R37, PT ;  /* 0x000000259000720c */ /* 0x000fc60003fa6270 */
[----:B------:R-:W-:Y:S01]  /*6c60*/  @!P6 STG.E.U16 desc[UR26][R2.64+0x280], R25 ;  /* 0x000280190200e986 */ /* 0x000fe2000c10151a */
[----:B------:R-:W-:Y:S01]  /*6c70*/  IADD3 R5, P6, PT, R0, UR10, RZ ;  /* 0x0000000a00057c10 */ /* 0x000fe2000ffde0ff */
[----:B------:R-:W2:Y:S02]  /*6c80*/  LDCU.64 UR10, c[0x0][0x490] ;  /* 0x00009200ff0a77ac */ /* 0x000ea40008000a00 */
[----:B------:R-:W-:Y:S01]  /*6c90*/  @!P3 STG.E.U16 desc[UR26][R2.64+0x340], R31 ;  /* 0x0003401f0200b986 */ /* 0x000fe2000c10151a */
[----:B------:R-:W-:Y:S01]  /*6ca0*/  ISETP.GE.AND P3, PT, R154, UR25, PT ;  /* 0x000000199a007c0c */ /* 0x000fe2000bf66270 */
[----:B------:R-:W-:Y:S01]  /*6cb0*/  IMAD.X R8, RZ, RZ, UR15, P6 ;  /* 0x0000000fff087e24 */ /* 0x000fe2000b0e06ff */
[----:B-1----:R-:W-:Y:S01]  /*6cc0*/  LEA R4, P6, R5, UR12, 0x1 ;  /* 0x0000000c05047c11 */ /* 0x002fe2000f8c08ff */
[----:B------:R-:W-:Y:S01]  /*6cd0*/  @!P4 STG.E.U16 desc[UR26][R2.64+0x300], R29 ;  /* 0x0003001d0200c986 */ /* 0x000fe2000c10151a */
[----:B------:R-:W-:Y:S02]  /*6ce0*/  ISETP.GE.AND P4, PT, R153, UR25, PT ;  /* 0x0000001999007c0c */ /* 0x000fe4000bf86270 */
[--C-:B------:R-:W-:Y:S01]  /*6cf0*/  LEA.HI.X R5, R5, UR13, R8.reuse, 0x1, P6 ;  /* 0x0000000d05057c11 */ /* 0x100fe2000b0f0c08 */
[----:B------:R-:W-:Y:S01]  /*6d00*/  @!P5 STG.E.U16 desc[UR26][R2.64+0x2c0], R27 ;  /* 0x0002c01b0200d986 */ /* 0x000fe2000c10151a */
[----:B------:R-:W-:Y:S01]  /*6d10*/  ISETP.GE.AND P5, PT, R152, UR25, PT ;  /* 0x0000001998007c0c */ /* 0x000fe2000bfa6270 */
[----:B------:R-:W1:Y:S01]  /*6d20*/  LDCU.128 UR12, c[0x0][0x430] ;  /* 0x00008600ff0c77ac */ /* 0x000e620008000c00 */
[----:B------:R-:W-:Y:S01]  /*6d30*/  PRMT R8, RZ, 0x7610, R8 ;  /* 0x00007610ff087816 */ /* 0x000fe20000000008 */
[----:B------:R-:W-:Y:S01]  /*6d40*/  @!P2 STG.E.U16 desc[UR26][R2.64+0x380], R33 ;  /* 0x000380210200a986 */ /* 0x000fe2000c10151a */
[----:B------:R-:W-:-:S02]  /*6d50*/  ISETP.GE.AND P2, PT, R0, UR25, PT ;  /* 0x0000001900007c0c */ /* 0x000fc4000bf46270 */
[----:B------:R-:W-:Y:S01]  /*6d60*/  ISETP.GE.AND P6, PT, R151, UR25, PT ;  /* 0x0000001997007c0c */ /* 0x000fe2000bfc6270 */
[----:B------:R3:W-:Y:S01]  /*6d70*/  @!P1 STG.E.U16 desc[UR26][R2.64+0x3c0], R35 ;  /* 0x0003c02302009986 */ /* 0x0007e2000c10151a */
[----:B------:R-:W-:Y:S01]  /*6d80*/  ISETP.GE.AND P1, PT, R150, UR25, PT ;  /* 0x0000001996007c0c */ /* 0x000fe2000bf26270 */
[----:B------:R-:W-:Y:S01]  /*6d90*/  BAR.SYNC.DEFER_BLOCKING 0x0 ;  /* 0x0000000000007b1d */ /* 0x000fe20000010000 */
[----:B------:R-:W-:Y:S02]  /*6da0*/  PRMT R14, RZ, 0x7610, R14 ;  /* 0x00007610ff0e7816 */ /* 0x000fe4000000000e */
[----:B-----5:R-:W-:Y:S02]  /*6db0*/  PRMT R13, RZ, 0x7610, R13 ;  /* 0x00007610ff0d7816 */ /* 0x020fe4000000000d */
        /* <DEDUP_REMOVED lines=61> */
[----:B------:R-:W-:Y:S04]  /*7190*/  LDS.U16 R12, [R114+0x12] ;  /* 0x00001200720c7984 */ /* 0x000fe80000000400 */
        /* <DEDUP_REMOVED lines=8> */
[----:B------:R-:W-:Y:S01]  /*7220*/  FMUL.FTZ R18, R17, -1.4426950216293334961 ;  /* 0xbfb8aa3b11127820 */ /* 0x000fe20000410000 */
[----:B---3--:R-:W-:-:S02]  /*7230*/  HADD2.F32 R21, -RZ, R4.H0_H0 ;  /* 0x20000004ff157230 */ /* 0x008fc40000004100 */
[----:B----4-:R-:W-:Y:S02]  /*7240*/  HADD2.F32 R22, -RZ, R5.H0_H0 ;  /* 0x20000005ff167230 */ /* 0x010fe40000004100 */
[----:B------:R-:W-:Y:S01]  /*7250*/  FMUL.FTZ R4, R19, -1.4426950216293334961 ;  /* 0xbfb8aa3b13047820 */ /* 0x000fe20000410000 */
[----:B-----5:R-:W-:Y:S02]  /*7260*/  HADD2.F32 R26, -RZ, R9.H0_H0 ;  /* 0x20000009ff1a7230 */ /* 0x020fe40000004100 */
[----:B------:R-:W-:Y:S01]  /*7270*/  FMUL.FTZ R5, R21, -1.4426950216293334961 ;  /* 0xbfb8aa3b15057820 */ /* 0x000fe20000410000 */
[----:B------:R-:W3:Y:S01]  /*7280*/  MUFU.EX2 R18, R18 ;  /* 0x0000001200127308 */ /* 0x000ee20000000800 */
[----:B0-----:R-:W-:Y:S02]  /*7290*/  HADD2.F32 R24, -RZ, R7.H0_H0 ;  /* 0x20000007ff187230 */ /* 0x001fe40000004100 */
[----:B------:R-:W-:Y:S01]  /*72a0*/  FMUL.FTZ R23, R22, -1.4426950216293334961 ;  /* 0xbfb8aa3b16177820 */ /* 0x000fe20000410000 */
[----:B------:R-:W-:Y:S01]  /*72b0*/  HADD2.F32 R25, -RZ, R8.H0_H0 ;  /* 0x20000008ff197230 */ /* 0x000fe20000004100 */
[----:B------:R0:W4:Y:S01]  /*72c0*/  MUFU.EX2 R20, R4 ;  /* 0x0000000400147308 */ /* 0x0001220000000800 */
[----:B------:R-:W-:-:S02]  /*72d0*/  HADD2.F32 R27, -RZ, R10.H0_H0 ;  /* 0x2000000aff1b7230 */ /* 0x000fc40000004100 */
[----:B------:R-:W-:Y:S01]  /*72e0*/  FMUL.FTZ R8, R24, -1.4426950216293334961 ;  /* 0xbfb8aa3b18087820 */ /* 0x000fe20000410000 */
[----:B------:R-:W-:Y:S01]  /*72f0*/  HADD2.F32 R28, -RZ, R11.H0_H0 ;  /* 0x2000000bff1c7230 */ /* 0x000fe20000004100 */
[----:B------:R5:W-:Y:S01]  /*7300*/  MUFU.EX2 R7, R5 ;  /* 0x0000000500077308 */ /* 0x000be20000000800 */
[----:B------:R-:W-:Y:S01]  /*7310*/  FMUL.FTZ R9, R25, -1.4426950216293334961 ;  /* 0xbfb8aa3b19097820 */ /* 0x000fe20000410000 */
[----:B------:R-:W-:Y:S02]  /*7320*/  HADD2.F32 R30, -RZ, R14.H0_H0 ;  /* 0x2000000eff1e7230 */ /* 0x000fe40000004100 */
[----:B0-----:R-:W-:Y:S01]  /*7330*/  FMUL.FTZ R4, R26, -1.4426950216293334961 ;  /* 0xbfb8aa3b1a047820 */ /* 0x001fe20000410000 */
[----:B------:R-:W0:Y:S01]  /*7340*/  MUFU.EX2 R23, R23 ;  /* 0x0000001700177308 */ /* 0x000e220000000800 */
[----:B-----5:R-:W-:Y:S02]  /*7350*/  HADD2.F32 R5, -RZ, R12.H0_H0 ;  /* 0x2000000cff057230 */ /* 0x020fe40000004100 */
[----:B------:R-:W-:Y:S01]  /*7360*/  FMUL.FTZ R11, R27, -1.4426950216293334961 ;  /* 0xbfb8aa3b1b0b7820 */ /* 0x000fe20000410000 */
[----:B-1----:R-:W-:Y:S01]  /*7370*/  HADD2.F32 R29, -RZ, R13.H0_H0 ;  /* 0x2000000dff1d7230 */ /* 0x002fe20000004100 */
[----:B------:R1:W-:Y:S01]  /*7380*/  MUFU.EX2 R10, R4 ;  /* 0x00000004000a7308 */ /* 0x0003e20000000800 */
[----:B--2---:R-:W-:-:S02]  /*7390*/  HADD2.F32 R32, -RZ, R2.H0_H0 ;  /* 0x20000002ff207230 */ /* 0x004fc40000004100 */
[----:B------:R-:W-:Y:S01]  /*73a0*/  FMUL.FTZ R12, R28, -1.4426950216293334961 ;  /* 0xbfb8aa3b1c0c7820 */ /* 0x000fe20000410000 */
[----:B------:R-:W-:Y:S01]  /*73b0*/  FMUL.FTZ R13, R5, -1.4426950216293334961 ;  /* 0xbfb8aa3b050d7820 */ /* 0x000fe20000410000 */
[----:B------:R-:W-:Y:S01]  /*73c0*/  FMUL.FTZ R31, R30, -1.4426950216293334961 ;  /* 0xbfb8aa3b1e1f7820 */ /* 0x000fe20000410000 */
[----:B------:R-:W2:Y:S01]  /*73d0*/  MUFU.EX2 R8, R8 ;  /* 0x0000000800087308 */ /* 0x000ea20000000800 */
[----:B------:R-:W-:Y:S01]  /*73e0*/  FMUL.FTZ R14, R29, -1.4426950216293334961 ;  /* 0xbfb8aa3b1d0e7820 */ /* 0x000fe20000410000 */
[----:B-1----:R-:W-:Y:S02]  /*73f0*/  HADD2.F32 R4, -RZ, R15.H0_H0 ;  /* 0x2000000fff047230 */ /* 0x002fe40000004100 */
[----:B------:R-:W1:Y:S01]  /*7400*/  MUFU.EX2 R9, R9 ;  /* 0x0000000900097308 */ /* 0x000e620000000800 */
[----:B------:R-:W-:Y:S02]  /*7410*/  HADD2.F32 R3, -RZ, R3.H0_H0 ;  /* 0x20000003ff037230 */ /* 0x000fe40000004100 */
[----:B------:R-:W-:Y:S01]  /*7420*/  FMUL.FTZ R15, R32, -1.4426950216293334961 ;  /* 0xbfb8aa3b200f7820 */ /* 0x000fe20000410000 */
[----:B------:R-:W-:Y:S01]  /*7430*/  HADD2.F32 R2, -RZ, R16.H0_H0 ;  /* 0x20000010ff027230 */ /* 0x000fe20000004100 */
[----:B------:R-:W5:Y:S01]  /*7440*/  MUFU.EX2 R11, R11 ;  /* 0x0000000b000b7308 */ /* 0x000f620000000800 */
[----:B------:R-:W-:Y:S01]  /*7450*/  FMUL.FTZ R16, R4, -1.4426950216293334961 ;  /* 0xbfb8aa3b04107820 */ /* 0x000fe20000410000 */
[----:B---3--:R-:W-:Y:S01]  /*7460*/  FADD.FTZ R18, R18, 1 ;  /* 0x3f80000012127421 */ /* 0x008fe20000010000 */
[----:B------:R-:W-:Y:S01]  /*7470*/  FMUL.FTZ R33, R3, -1.4426950216293334961 ;  /* 0xbfb8aa3b03217820 */ /* 0x000fe20000410000 */
[----:B------:R-:W3:Y:S01]  /*7480*/  MUFU.EX2 R12, R12 ;  /* 0x0000000c000c7308 */ /* 0x000ee20000000800 */
[----:B------:R-:W-:-:S03]  /*7490*/  FMUL.FTZ R34, R2, -1.4426950216293334961 ;  /* 0xbfb8aa3b02227820 */ /* 0x000fc60000410000 */
[----:B------:R-:W3:Y:S04]  /*74a0*/  MUFU.EX2 R13, R13 ;  /* 0x0000000d000d7308 */ /* 0x000ee80000000800 */
[----:B------:R-:W3:Y:S01]  /*74b0*/  MUFU.EX2 R31, R31 ;  /* 0x0000001f001f7308 */ /* 0x000ee20000000800 */
[----:B----4-:R-:W-:-:S03]  /*74c0*/  FADD.FTZ R20, R20, 1 ;  /* 0x3f80000014147421 */ /* 0x010fc60000010000 */
[----:B------:R-:W4:Y:S04]  /*74d0*/  MUFU.EX2 R14, R14 ;  /* 0x0000000e000e7308 */ /* 0x000f280000000800 */
[----:B------:R-:W4:Y:S01]  /*74e0*/  MUFU.EX2 R15, R15 ;  /* 0x0000000f000f7308 */ /* 0x000f220000000800 */
[----:B0-----:R-:W-:-:S03]  /*74f0*/  FADD.FTZ R23, R23, 1 ;  /* 0x3f80000017177421 */ /* 0x001fc60000010000 */
[----:B------:R-:W0:Y:S01]  /*7500*/  MUFU.EX2 R16, R16 ;  /* 0x0000001000107308 */ /* 0x000e220000000800 */
[----:B------:R-:W-:-:S03]  /*7510*/  FADD.FTZ R7, R7, 1 ;  /* 0x3f80000007077421 */ /* 0x000fc60000010000 */
[----:B------:R-:W0:Y:S01]  /*7520*/  MUFU.RCP R18, R18 ;  /* 0x0000001200127308 */ /* 0x000e220000001000 */
[----:B--2---:R-:W-:Y:S01]  /*7530*/  FADD.FTZ R8, R8, 1 ;  /* 0x3f80000008087421 */ /* 0x004fe20000010000 */
[----:B-1----:R-:W-:-:S06]  /*7540*/  FADD.FTZ R9, R9, 1 ;  /* 0x3f80000009097421 */ /* 0x002fcc0000010000 */
[----:B------:R-:W1:Y:S04]  /*7550*/  MUFU.EX2 R33, R33 ;  /* 0x0000002100217308 */ /* 0x000e680000000800 */
[----:B------:R-:W2:Y:S01]  /*7560*/  MUFU.EX2 R34, R34 ;  /* 0x0000002200227308 */ /* 0x000ea20000000800 */
[----:B------:R-:W-:Y:S01]  /*7570*/  FADD.FTZ R10, R10, 1 ;  /* 0x3f8000000a0a7421 */ /* 0x000fe20000010000 */
[----:B-----5:R-:W-:Y:S02]  /*7580*/  FADD.FTZ R11, R11, 1 ;  /* 0x3f8000000b0b7421 */ /* 0x020fe40000010000 */
[----:B------:R-:W5:Y:S01]  /*7590*/  MUFU.RCP R20, R20 ;  /* 0x0000001400147308 */ /* 0x000f620000001000 */
[----:B---3--:R-:W-:Y:S01]  /*75a0*/  FADD.FTZ R12, R12, 1 ;  /* 0x3f8000000c0c7421 */ /* 0x008fe20000010000 */
[----:B------:R-:W-:Y:S01]  /*75b0*/  FADD.FTZ R13, R13, 1 ;  /* 0x3f8000000d0d7421 */ /* 0x000fe20000010000 */
[----:B------:R-:W-:Y:S01]  /*75c0*/  FADD.FTZ R31, R31, 1 ;  /* 0x3f8000001f1f7421 */ /* 0x000fe20000010000 */
[----:B----4-:R-:W-:-:S04]  /*75d0*/  FADD.FTZ R14, R14, 1 ;  /* 0x3f8000000e0e7421 */ /* 0x010fc80000010000 */
[----:B------:R-:W3:Y:S01]  /*75e0*/  MUFU.RCP R36, R7 ;  /* 0x0000000700247308 */ /* 0x000ee20000001000 */
[----:B------:R-:W-:Y:S01]  /*75f0*/  FADD.FTZ R15, R15, 1 ;  /* 0x3f8000000f0f7421 */ /* 0x000fe20000010000 */
[----:B0-----:R-:W-:-:S06]  /*7600*/  FADD.FTZ R16, R16, 1 ;  /* 0x3f80000010107421 */ /* 0x001fcc0000010000 */
[----:B------:R-:W0:Y:S01]  /*7610*/  MUFU.RCP R23, R23 ;  /* 0x0000001700177308 */ /* 0x000e220000001000 */
[----:B-1----:R-:W-:Y:S01]  /*7620*/  FADD.FTZ R33, R33, 1 ;  /* 0x3f80000021217421 */ /* 0x002fe20000010000 */
[----:B--2---:R-:W-:-:S06]  /*7630*/  FADD.FTZ R34, R34, 1 ;  /* 0x3f80000022227421 */ /* 0x004fcc0000010000 */
[----:B------:R5:W1:Y:S08]  /*7640*/  MUFU.RCP R35, R8 ;  /* 0x0000000800237308 */ /* 0x000a700000001000 */
[----:B------:R-:W2:Y:S01]  /*7650*/  MUFU.RCP R38, R9 ;  /* 0x0000000900267308 */ /* 0x000ea20000001000 */
[----:B------:R-:W-:-:S07]  /*7660*/  FMUL.FTZ R17, R17, R18 ;  /* 0x0000001211117220 */ /* 0x000fce0000410000 */
[----:B------:R2:W4:Y:S08]  /*7670*/  MUFU.RCP R37, R10 ;  /* 0x0000000a00257308 */ /* 0x0005300000001000 */
[----:B------:R-:W4:Y:S08]  /*7680*/  MUFU.RCP R40, R11 ;  /* 0x0000000b00287308 */ /* 0x000f300000001000 */
[----:B------:R4:W4:Y:S08]  /*7690*/  MUFU.RCP R39, R12 ;  /* 0x0000000c00277308 */ /* 0x0009300000001000 */
[----:B------:R-:W4:Y:S08]  /*76a0*/  MUFU.RCP R42, R13 ;  /* 0x0000000d002a7308 */ /* 0x000f300000001000 */
[----:B------:R4:W4:Y:S08]  /*76b0*/  MUFU.RCP R44, R14 ;  /* 0x0000000e002c7308 */ /* 0x0009300000001000 */
[----:B------:R-:W4:Y:S01]  /*76c0*/  MUFU.RCP R31, R31 ;  /* 0x0000001f001f7308 */ /* 0x000f220000001000 */
[----:B-----5:R-:W-:Y:S01]  /*76d0*/  FMUL.FTZ R8, R19, R20 ;  /* 0x0000001413087220 */ /* 0x020fe20000410000 */
[----:B------:R-:W-:Y:S06]  /*76e0*/  BAR.SYNC.DEFER_BLOCKING 0x0 ;  /* 0x0000000000007b1d */ /* 0x000fec0000010000 */
[----:B------:R-:W5:Y:S08]  /*76f0*/  MUFU.RCP R15, R15 ;  /* 0x0000000f000f7308 */ /* 0x000f700000001000 */
[----:B------:R-:W5:Y:S01]  /*7700*/  MUFU.RCP R41, R16 ;  /* 0x0000001000297308 */ /* 0x000f620000001000 */
[----:B---3--:R-:W-:Y:S01]  /*7710*/  FMUL.FTZ R21, R21, R36 ;  /* 0x0000002415157220 */ /* 0x008fe20000410000 */
[----:B0-----:R-:W-:-:S06]  /*7720*/  FMUL.FTZ R22, R22, R23 ;  /* 0x0000001716167220 */ /* 0x001fcc0000410000 */
[----:B------:R-:W0:Y:S08]  /*7730*/  MUFU.RCP R18, R33 ;  /* 0x0000002100127308 */ /* 0x000e300000001000 */
[----:B------:R-:W3:Y:S01]  /*7740*/  MUFU.RCP R13, R34 ;  /* 0x00000022000d7308 */ /* 0x000ee20000001000 */
[----:B------:R-:W-:Y:S01]  /*7750*/  FMUL.FTZ R17, R17, R90 ;  /* 0x0000005a11117220 */ /* 0x000fe20000410000 */
        /* <DEDUP_REMOVED lines=18> */
[----:B-----5:R-:W-:Y:S01]  /*7880*/  FMUL.FTZ R5, R32, R15 ;  /* 0x0000000f20057220 */ /* 0x020fe20000410000 */
[----:B------:R-:W-:Y:S01]  /*7890*/  FMUL.FTZ R14, R14, R77 ;  /* 0x0000004d0e0e7220 */ /* 0x000fe20000410000 */
[----:B------:R-:W-:Y:S01]  /*78a0*/  FMUL.FTZ R4, R4, R41 ;  /* 0x0000002904047220 */ /* 0x000fe20000410000 */
[----:B------:R-:W-:Y:S01]  /*78b0*/  PRMT R61, R8, 0x7632, R61 ;  /* 0x00007632083d7816 */ /* 0x000fe2000000003d */
[----:B------:R-:W-:Y:S01]  /*78c0*/  FMUL.FTZ R29, R29, R76 ;  /* 0x0000004c1d1d7220 */ /* 0x000fe20000410000 */
[----:B------:R-:W-:Y:S01]  /*78d0*/  F2FP.F16.F32.PACK_AB R7, R10, R7 ;  /* 0x000000070a07723e */ /* 0x000fe200000000ff */
[----:B------:R-:W-:Y:S01]  /*78e0*/  FMUL.FTZ R30, R30, R75 ;  /* 0x0000004b1e1e7220 */ /* 0x000fe20000410000 */
[----:B0-----:R-:W-:Y:S01]  /*78f0*/  FMUL.FTZ R3, R3, R18 ;  /* 0x0000001203037220 */ /* 0x001fe20000410000 */
[----:B---3--:R-:W-:Y:S01]  /*7900*/  FMUL.FTZ R2, R2, R13 ;  /* 0x0000000d02027220 */ /* 0x008fe20000410000 */
[----:B------:R-:W-:Y:S01]  /*7910*/  PRMT R60, R21, 0x7632, R60 ;  /* 0x00007632153c7816 */ /* 0x000fe2000000003c */
[----:B------:R-:W-:Y:S01]  /*7920*/  FMUL.FTZ R5, R5, R74 ;  /* 0x0000004a05057220 */ /* 0x000fe20000410000 */
[----:B------:R-:W-:Y:S01]  /*7930*/  F2FP.F16.F32.PACK_AB R9, R12, R9 ;  /* 0x000000090c09723e */ /* 0x000fe200000000ff */
[----:B------:R-:W-:Y:S01]  /*7940*/  FMUL.FTZ R4, R4, R73 ;  /* 0x0000004904047220 */ /* 0x000fe20000410000 */
[----:B------:R0:W-:Y:S01]  /*7950*/  STS.U16 [R123], R8 ;  /* 0x000000087b007388 */ /* 0x0001e20000000400 */
[----:B------:R-:W-:Y:S01]  /*7960*/  PRMT R59, R7, 0x7632, R59 ;  /* 0x00007632073b7816 */ /* 0x000fe2000000003b */
[----:B------:R-:W-:Y:S01]  /*7970*/  FMUL.FTZ R3, R3, R72 ;  /* 0x0000004803037220 */ /* 0x000fe20000410000 */
[----:B------:R-:W-:Y:S01]  /*7980*/  F2FP.F16.F32.PACK_AB R11, R14, R11 ;  /* 0x0000000b0e0b723e */ /* 0x000fe200000000ff */
[----:B------:R-:W-:Y:S01]  /*7990*/  FMUL.FTZ R2, R2, R71 ;  /* 0x0000004702027220 */ /* 0x000fe20000410000 */
[----:B------:R-:W-:Y:S01]  /*79a0*/  STS.U16 [R122+0x2], R61 ;  /* 0x0000023d7a007388 */ /* 0x000fe20000000400 */
[----:B------:R-:W-:-:S02]  /*79b0*/  PRMT R58, R9, 0x7632, R58 ;  /* 0x00007632093a7816 */ /* 0x000fc4000000003a */
[----:B------:R-:W-:Y:S01]  /*79c0*/  F2FP.F16.F32.PACK_AB R29, R30, R29 ;  /* 0x0000001d1e1d723e */ /* 0x000fe200000000ff */
[----:B------:R-:W-:Y:S01]  /*79d0*/  STS.U16 [R121+0x4], R21 ;  /* 0x0000041579007388 */ /* 0x000fe20000000400 */
[----:B0-----:R-:W-:Y:S02]  /*79e0*/  PRMT R8, R11, 0x7632, R8 ;  /* 0x000076320b087816 */ /* 0x001fe40000000008 */
        /* <DEDUP_REMOVED lines=8> */
[----:B------:R-:W-:-:S03]  /*7a70*/  PRMT R54, R2, 0x7632, R54 ;  /* 0x0000763202367816 */ /* 0x000fc60000000036 */
[----:B------:R-:W-:Y:S04]  /*7a80*/  STS.U16 [R116+0xe], R58 ;  /* 0x00000e3a74007388 */ /* 0x000fe80000000400 */
[----:B------:R-:W-:Y:S04]  /*7a90*/  STS.U16 [R115+0x10], R11 ;  /* 0x0000100b73007388 */ /* 0x000fe80000000400 */
[----:B------:R-:W-:Y:S04]  /*7aa0*/  STS.U16 [R114+0x12], R8 ;  /* 0x0000120872007388 */ /* 0x000fe80000000400 */
[----:B------:R-:W-:Y:S04]  /*7ab0*/  STS.U16 [R113+0x14], R29 ;  /* 0x0000141d71007388 */ /* 0x000fe80000000400 */
[----:B------:R-:W-:Y:S04]  /*7ac0*/  STS.U16 [R112+0x16], R56 ;  /* 0x0000163870007388 */ /* 0x000fe80000000400 */
[----:B------:R0:W-:Y:S04]  /*7ad0*/  STS.U16 [R111+0x18], R4 ;  /* 0x000018046f007388 */ /* 0x0001e80000000400 */
        /* <DEDUP_REMOVED lines=25> */
[----:B------:R-:W-:-:S04]  /*7c70*/  IADD3 R3, P0, PT, R0, UR8, RZ ;  /* 0x0000000800037c10 */ /* 0x000fc8000ff1e0ff */
[----:B0-----:R-:W-:Y:S01]  /*7c80*/  IADD3.X R4, PT, PT, RZ, UR15, RZ, P0, !PT ;  /* 0x0000000fff047c10 */ /* 0x001fe200087fe4ff */
        /* <DEDUP_REMOVED lines=41> */
[----:B------:R-:W-:-:S02]  /*7f20*/  UIADD3 UR7, UP3, UPT, UR7, 0x1000, URZ ;  /* 0x0000100007077890 */ /* 0x000fc4000ff7e0ff */
[----:B------:R-:W-:Y:S02]  /*7f30*/  UIADD3.X UR23, UPT, UPT, URZ, UR23, URZ, UP1, !UPT ;  /* 0x00000017ff177290 */ /* 0x000fe40008ffe4ff */
[----:B------:R-:W-:Y:S02]  /*7f40*/  UIADD3.X UR19, UPT, UPT, URZ, UR19, URZ, UP2, !UPT ;  /* 0x00000013ff137290 */ /* 0x000fe400097fe4ff */
[----:B------:R-:W-:Y:S01]  /*7f50*/  UIADD3.X UR17, UPT, UPT, URZ, UR17, URZ, UP3, !UPT ;  /* 0x00000011ff117290 */ /* 0x000fe20009ffe4ff */
[----:B-1----:R-:W-:Y:S11]  /*7f60*/  BRA.U !UP0, `(.L_x_2824) ;  /* 0xffffff8508e87547 */ /* 0x002ff6000b83ffff */
[----:B------:R-:W-:Y:S05]  /*7f70*/  EXIT ;  /* 0x000000000000794d */ /* 0x000fea0003800000 */
.L_x_2825:
        /* <DEDUP_REMOVED lines=16> */
.L_x_5085:


//--------------------- .text._Z25selective_scan_fwd_kernelI32Selective_Scan_fwd_kernel_traitsILi128ELi16ELi1ELb1ELb0ELb0ELb0EN3c104HalfEfEEv13SSMParamsBase --------------------------
	.section	.text._Z25selective_scan_fwd_kernelI32Selective_Scan_fwd_kernel_traitsILi128ELi16ELi1ELb1ELb0ELb0ELb0EN3c104HalfEfEEv13SSMParamsBase,"ax",@progbits
	.align	128
        .global         _Z25selective_scan_fwd_kernelI32Selective_Scan_fwd_kernel_traitsILi128ELi16ELi1ELb1ELb0ELb0ELb0EN3c104HalfEfEEv13SSMParamsBase
        .type           _Z25selective_scan_fwd_kernelI32Selective_Scan_fwd_kernel_traitsILi128ELi16ELi1ELb1ELb0ELb0ELb0EN3c104HalfEfEEv13SSMParamsBase,@function
        .size           _Z25selective_scan_fwd_kernelI32Selective_Scan_fwd_kernel_traitsILi128ELi16ELi1ELb1ELb0ELb0ELb0EN3c104HalfEfEEv13SSMParamsBase,(.L_x_5086 - _Z25selective_scan_fwd_kernelI32Selective_Scan_fwd_kernel_traitsILi128ELi16ELi1ELb1ELb0ELb0ELb0EN3c104HalfEfEEv13SSMParamsBase)
        .other          _Z25selective_scan_fwd_kernelI32Selective_Scan_fwd_kernel_traitsILi128ELi16ELi1ELb1ELb0ELb0ELb0EN3c104HalfEfEEv13SSMParamsBase,@"STO_CUDA_ENTRY STV_DEFAULT"
_Z25selective_scan_fwd_kernelI32Selective_Scan_fwd_kernel_traitsILi128ELi16ELi1ELb1ELb0ELb0ELb0EN3c104HalfEfEEv13SSMParamsBase:
.text._Z25selective_scan_fwd_kernelI32Selective_Scan_fwd_kernel_traitsILi128ELi16ELi1ELb1ELb0ELb0ELb0EN3c104HalfEfEEv13SSMParamsBase:
[----:B------:R-:W-:Y:S08]  /*0000*/  LDC R1, c[0x0][0x37c] ;  /* 0x0000df00ff017b82 */ /* 0x000ff00000000800 */
[----:B------:R-:W0:Y:S01]  /*0010*/  LDC.64 R2, c[0x0][0x458] ;  /* 0x00011600ff027b82 */ /* 0x000e220000000a00 */
[----:B------:R-:W1:Y:S01]  /*0020*/  S2R R11, SR_CTAID.Y ;  /* 0x00000000000b7919 */ /* 0x000e620000002600 */
[----:B------:R-:W2:Y:S01]  /*0030*/  LDCU.64 UR16, c[0x0][0x358] ;  /* 0x00006b00ff1077ac */ /* 0x000ea20008000a00 */
[----:B------:R-:W-:Y:S01]  /*0040*/  HFMA2 R44, -RZ, RZ, 0, 0 ;  /* 0x00000000ff2c7431 */ /* 0x000fe200000001ff */
[----:B------:R-:W-:Y:S01]  /*0050*/  MOV R43, RZ ;  /* 0x000000ff002b7202 */ /* 0x000fe20000000f00 */
        /* <DEDUP_REMOVED lines=31> */
[----:B------:R-:W2:Y:S01]  /*0250*/  S2R R42, SR_TID.X ;  /* 0x00000000002a7919 */ /* 0x000ea20000002100 */
[----:B------:R-:W-:Y:S01]  /*0260*/  MOV R2, R6 ;  /* 0x0000000600027202 */ /* 0x000fe20000000f00 */
[----:B------:R-:W3:Y:S01]  /*0270*/  LDC.64 R14, c[0x0][0x428] ;  /* 0x00010a00ff0e7b82 */ /* 0x000ee20000000a00 */
[----:B------:R-:W-:Y:S01]  /*0280*/  MOV R4, R8 ;  /* 0x0000000800047202 */ /* 0x000fe20000000f00 */
[----:B------:R-:W0:Y:S01]  /*0290*/  LDCU.64 UR8, c[0x0][0x3d8] ;  /* 0x00007b00ff0877ac */ /* 0x000e220008000a00 */
[----:B----4-:R-:W-:Y:S01]  /*02a0*/  IMAD R0, R0, UR18, R11 ;  /* 0x0000001200007c24 */ /* 0x010fe2000f8e020b */
[----:B------:R-:W-:Y:S01]  /*02b0*/  MOV R35, RZ ;  /* 0x000000ff00237202 */ /* 0x000fe20000000f00 */
[C---:B------:R-:W-:Y:S01]  /*02c0*/  IMAD.WIDE.U32 R2, R11.reuse, UR10, R2 ;  /* 0x0000000a0b027c25 */ /* 0x040fe2000f8e0002 */
[----:B------:R-:W-:Y:S02]  /*02d0*/  UMOV UR4, 0x400 ;  /* 0x0000040000047882 */ /* 0x000fe40000000000 */
[----:B------:R-:W4:Y:S01]  /*02e0*/  LDC.64 R18, c[0x0][0x448] ;  /* 0x00011200ff127b82 */ /* 0x000f220000000a00 */
[C---:B------:R-:W-:Y:S01]  /*02f0*/  IMAD R47, R11.reuse, UR11, R3 ;  /* 0x0000000b0b2f7c24 */ /* 0x040fe2000f8e0203 */
[----:B-1----:R-:W-:Y:S01]  /*0300*/  LEA R50, P0, R2, R50, 0x1 ;  /* 0x0000003202327211 */ /* 0x002fe200078008ff */
[----:B------:R-:W-:-:S03]  /*0310*/  IMAD.WIDE.U32 R4, R11, UR14, R4 ;  /* 0x0000000e0b047c25 */ /* 0x000fc6000f8e0004 */
[----:B------:R-:W-:Y:S01]  /*0320*/  LEA.HI.X R47, R2, R51, R47, 0x1, P0 ;  /* 0x00000033022f7211 */ /* 0x000fe200000f0c2f */
[C---:B0-----:R-:W-:Y:S01]  /*0330*/  IMAD.WIDE.U32 R40, R11.reuse, UR6, RZ ;  /* 0x000000060b287c25 */ /* 0x041fe2000f8e00ff */
[----:B------:R-:W0:Y:S01]  /*0340*/  LDC.64 R22, c[0x0][0x3a0] ;  /* 0x0000e800ff167b82 */ /* 0x000e220000000a00 */
[----:B------:R-:W1:Y:S01]  /*0350*/  LDCU UR6, c[0x0][0x38c] ;  /* 0x00007180ff0677ac */ /* 0x000e620008000800 */
[C---:B------:R-:W-:Y:S01]  /*0360*/  LEA R48, P1, R4.reuse, R48, 0x1 ;  /* 0x0000003004307211 */ /* 0x040fe200078208ff */
[C---:B------:R-:W-:Y:S02]  /*0370*/  IMAD R45, R11.reuse, UR15, R5 ;  /* 0x0000000f0b2d7c24 */ /* 0x040fe4000f8e0205 */
[C---:B------:R-:W-:Y:S02]  /*0380*/  IMAD R8, R11.reuse, UR7, R41 ;  /* 0x000000070b087c24 */ /* 0x040fe4000f8e0229 */
[----:B------:R-:W-:Y:S01]  /*0390*/  IMAD.WIDE.U32 R6, R11, UR8, RZ ;  /* 0x000000080b067c25 */ /* 0x000fe2000f8e00ff */
[----:B------:R-:W0:Y:S01]  /*03a0*/  S2UR UR5, SR_CgaCtaId ;  /* 0x00000000000579c3 */ /* 0x000e220000008800 */
[----:B------:R-:W-:-:S02]  /*03b0*/  LEA.HI.X R45, R4, R49, R45, 0x1, P1 ;  /* 0x00000031042d7211 */ /* 0x000fc400008f0c2d */
[----:B---3--:R-:W-:Y:S01]  /*03c0*/  IMAD.WIDE.U32 R4, R11, R14, RZ ;  /* 0x0000000e0b047225 */ /* 0x008fe200078e00ff */
[----:B--2---:R-:W-:-:S03]  /*03d0*/  SHF.L.U32 R49, R42, 0x1, RZ ;  /* 0x000000012a317819 */ /* 0x004fc600000006ff */
[C---:B------:R-:W-:Y:S01]  /*03e0*/  IMAD R5, R11.reuse, R15, R5 ;  /* 0x0000000f0b057224 */ /* 0x040fe200078e0205 */
[----:B------:R-:W2:Y:S01]  /*03f0*/  LDC.64 R20, c[0x0][0x450] ;  /* 0x00011400ff147b82 */ /* 0x000ea20000000a00 */
[----:B----4-:R-:W-:Y:S01]  /*0400*/  LEA R41, P0, R40, R18, 0x2 ;  /* 0x0000001228297211 */ /* 0x010fe200078010ff */
[----:B------:R-:W-:Y:S01]  /*0410*/  IMAD R0, R0, R13, RZ ;  /* 0x0000000d00007224 */ /* 0x000fe200078e02ff */
[----:B-1----:R-:W-:Y:S01]  /*0420*/  UISETP.LT.AND UP0, UPT, UR6, 0x1, UPT ;  /* 0x000000010600788c */ /* 0x002fe2000bf01270 */
[----:B------:R-:W-:Y:S02]  /*0430*/  SHF.R.U32.HI R61, RZ, 0x5, R42 ;  /* 0x00000005ff3d7819 */ /* 0x000fe4000001162a */
[----:B------:R-:W-:Y:S01]  /*0440*/  LEA.HI.X R40, R40, R19, R8, 0x2, P0 ;  /* 0x0000001328287211 */ /* 0x000fe200000f1408 */
[----:B------:R-:W-:Y:S01]  /*0450*/  IMAD R0, R0, UR6, RZ ;  /* 0x0000000600007c24 */ /* 0x000fe2000f8e02ff */
[----:B------:R-:W1:Y:S01]  /*0460*/  LDC.64 R24, c[0x0][0x440] ;  /* 0x00011000ff187b82 */ /* 0x000e620000000a00 */
[----:B0-----:R-:W-:Y:S01]  /*0470*/  IMAD.WIDE.U32 R36, R11, R22, RZ ;  /* 0x000000160b247225 */ /* 0x001fe200078e00ff */
[----:B------:R-:W-:-:S02]  /*0480*/  LOP3.LUT R49, R49, 0x7c0, RZ, 0xc0, !PT ;  /* 0x000007c031317812 */ /* 0x000fc400078ec0ff */
[----:B------:R-:W-:Y:S01]  /*0490*/  LOP3.LUT R62, R42, 0x1f, RZ, 0xc0, !PT ;  /* 0x0000001f2a3e7812 */ /* 0x000fe200078ec0ff */
[C---:B------:R-:W-:Y:S02]  /*04a0*/  IMAD R8, R11.reuse, R23, R37 ;  /* 0x000000170b087224 */ /* 0x040fe400078e0225 */
[----:B------:R-:W-:Y:S01]  /*04b0*/  IMAD R37, R11, UR9, R7 ;  /* 0x000000090b257c24 */ /* 0x000fe2000f8e0207 */
[----:B------:R-:W0:Y:S01]  /*04c0*/  LDC.64 R16, c[0x0][0x420] ;  /* 0x00010800ff107b82 */ /* 0x000e220000000a00 */
[----:B------:R-:W-:Y:S02]  /*04d0*/  ULEA UR4, UR5, UR4, 0x18 ;  /* 0x0000000405047291 */ /* 0x000fe4000f8ec0ff */
[----:B------:R-:W-:Y:S01]  /*04e0*/  USEL UR5, UR6, 0x1, !UP0 ;  /* 0x0000000106057887 */ /* 0x000fe2000c000000 */
[----:B------:R-:W3:Y:S03]  /*04f0*/  LDCU.U8 UR9, c[0x0][0x39e] ;  /* 0x000073c0ff0977ac */ /* 0x000ee60008000000 */
[----:B------:R-:W-:Y:S01]  /*0500*/  LEA R46, R61, UR4, 0x3 ;  /* 0x000000043d2e7c11 */ /* 0x000fe2000f8e18ff */
[----:B------:R-:W4:Y:S01]  /*0510*/  LDC.64 R30, c[0x0][0x3a8] ;  /* 0x0000ea00ff1e7b82 */ /* 0x000f220000000a00 */
[----:B--2---:R-:W-:Y:S01]  /*0520*/  LEA R39, P0, R6, R20, 0x2 ;  /* 0x0000001406277211 */ /* 0x004fe200078010ff */
[----:B------:R-:W-:-:S03]  /*0530*/  UIADD3 UR7, UPT, UPT, -UR5, URZ, URZ ;  /* 0x000000ff05077290 */ /* 0x000fc6000fffe1ff */
[----:B------:R-:W-:-:S03]  /*0540*/  LEA.HI.X R37, R6, R21, R37, 0x2, P0 ;  /* 0x0000001506257211 */ /* 0x000fc600000f1425 */
[----:B------:R-:W2:Y:S01]  /*0550*/  LDC.64 R2, c[0x0][0x3c0] ;  /* 0x0000f000ff027b82 */ /* 0x000ea20000000a00 */
[----:B-1----:R-:W-:-:S04]  /*0560*/  LEA R38, P1, R36, R24, 0x2 ;  /* 0x0000001824267211 */ /* 0x002fc800078210ff */
[----:B------:R-:W-:-:S03]  /*0570*/  LEA.HI.X R36, R36, R25, R8, 0x2, P1 ;  /* 0x0000001924247211 */ /* 0x000fc600008f1408 */
[----:B------:R-:W1:Y:S01]  /*0580*/  LDC.64 R28, c[0x0][0x3e0] ;  /* 0x0000f800ff1c7b82 */ /* 0x000e620000000a00 */
[----:B0-----:R-:W-:-:S04]  /*0590*/  IMAD.WIDE.U32 R32, R16, UR18, R4 ;  /* 0x0000001210207c25 */ /* 0x001fc8000f8e0004 */
[----:B------:R-:W-:Y:S01]  /*05a0*/  IMAD R34, R17, UR18, R33 ;  /* 0x0000001211227c24 */ /* 0x000fe2000f8e0221 */
[----:B----4-:R-:W-:Y:S02]  /*05b0*/  SHF.L.U64.HI R51, R30, 0x2, R31 ;  /* 0x000000021e337819 */ /* 0x010fe4000001021f */
[----:B------:R-:W-:Y:S02]  /*05c0*/  LOP3.LUT R31, R49, 0x1f, R42, 0xf8, !PT ;  /* 0x0000001f311f7812 */ /* 0x000fe400078ef82a */
[----:B--2---:R-:W-:Y:S02]  /*05d0*/  SHF.L.U64.HI R3, R2, 0x2, R3 ;  /* 0x0000000202037819 */ /* 0x004fe40000010203 */
[----:B-1-3--:R-:W-:-:S07]  /*05e0*/  SHF.L.U64.HI R29, R28, 0x2, R29 ;  /* 0x000000021c1d7819 */ /* 0x00afce000001021d */
.L_x_2862:
[----:B------:R-:W-:Y:S01]  /*05f0*/  BAR.SYNC.DEFER_BLOCKING 0x0 ;  /* 0x0000000000007b1d */ /* 0x000fe20000010000 */
[----:B-1----:R-:W-:Y:S02]  /*0600*/  MOV R4, R50 ;  /* 0x0000003200047202 */ /* 0x002fe40000000f00 */
[----:B------:R-:W-:-:S03]  /*0610*/  MOV R5, R47 ;  /* 0x0000002f00057202 */ /* 0x000fc60000000f00 */
[----:B------:R-:W-:-:S05]  /*0620*/  IMAD.WIDE.U32 R8, R31, 0x10, R4 ;  /* 0x000000101f087825 */ /* 0x000fca00078e0004 */
[----:B------:R-:W2:Y:S04]  /*0630*/  LDG.E.128 R12, desc[UR16][R8.64] ;  /* 0x00000010080c7981 */ /* 0x000ea8000c1e1d00 */
[----:B------:R-:W3:Y:S01]  /*0640*/  LDG.E.128 R24, desc[UR16][R8.64+0x200] ;  /* 0x0002001008187981 */ /* 0x000ee2000c1e1d00 */
[----:B------:R-:W-:Y:S02]  /*0650*/  MOV R4, R48 ;  /* 0x0000003000047202 */ /* 0x000fe40000000f00 */
[----:B------:R-:W-:Y:S01]  /*0660*/  MOV R5, R45 ;  /* 0x0000002d00057202 */ /* 0x000fe20000000f00 */
        /* <DEDUP_REMOVED lines=31> */
[----:B------:R-:W-:Y:S01]  /*0860*/  ISETP.EQ.OR P0, PT, RZ, UR9, P0 ;  /* 0x00000009ff007c0c */ /* 0x000fe20008702670 */
        /* <DEDUP_REMOVED lines=9> */
[----:B-12---:R-:W-:-:S12]  /*0900*/  @P0 BRA `(.L_x_2827) ;  /* 0x0000000000780947 */ /* 0x006fd80003800000 */
        /* <DEDUP_REMOVED lines=13> */
[----:B------:R-:W-:-:S03]  /*09e0*/  @P0 MOV R25, 0x7f800000 ;  /* 0x7f80000000190802 */ /* 0x000fc60000000f00 */
        /* <DEDUP_REMOVED lines=16> */
.L_x_2827:
[----:B------:R-:W-:Y:S05]  /*0af0*/  BSYNC.RECONVERGENT B0 ;  /* 0x0000000000007941 */ /* 0x000fea0003800200 */
.L_x_2826:
        /* <DEDUP_REMOVED lines=35> */
.L_x_2829:
[----:B------:R-:W-:Y:S05]  /*0d30*/  BSYNC.RECONVERGENT B0 ;  /* 0x0000000000007941 */ /* 0x000fea0003800200 */
.L_x_2828:
        /* <DEDUP_REMOVED lines=37> */
.L_x_2831:
[----:B------:R-:W-:Y:S05]  /*0f90*/  BSYNC.RECONVERGENT B0 ;  /* 0x0000000000007941 */ /* 0x000fea0003800200 */
.L_x_2830:
        /* <DEDUP_REMOVED lines=35> */
.L_x_2833:
[----:B------:R-:W-:Y:S05]  /*11d0*/  BSYNC.RECONVERGENT B0 ;  /* 0x0000000000007941 */ /* 0x000fea0003800200 */
.L_x_2832:
        /* <DEDUP_REMOVED lines=38> */
.L_x_2835:
[----:B------:R-:W-:Y:S05]  /*1440*/  BSYNC.RECONVERGENT B0 ;  /* 0x0000000000007941 */ /* 0x000fea0003800200 */
.L_x_2834:
        /* <DEDUP_REMOVED lines=39> */
.L_x_2837:
[----:B------:R-:W-:Y:S05]  /*16c0*/  BSYNC.RECONVERGENT B0 ;  /* 0x0000000000007941 */ /* 0x000fea0003800200 */
.L_x_2836:
        /* <DEDUP_REMOVED lines=41> */
.L_x_2839:
[----:B------:R-:W-:Y:S05]  /*1960*/  BSYNC.RECONVERGENT B0 ;  /* 0x0000000000007941 */ /* 0x000fea0003800200 */
.L_x_2838:
        /* <DEDUP_REMOVED lines=39> */
.L_x_2841:
[----:B------:R-:W-:Y:S05]  /*1be0*/  BSYNC.RECONVERGENT B0 ;  /* 0x0000000000007941 */ /* 0x000fea0003800200 */
.L_x_2840:
        /* <DEDUP_REMOVED lines=41> */
.L_x_2843:
[----:B------:R-:W-:Y:S05]  /*1e80*/  BSYNC.RECONVERGENT B0 ;  /* 0x0000000000007941 */ /* 0x000fea0003800200 */
.L_x_2842:
        /* <DEDUP_REMOVED lines=39> */
.L_x_2845:
[----:B------:R-:W-:Y:S05]  /*2100*/  BSYNC.RECONVERGENT B0 ;  /* 0x0000000000007941 */ /* 0x000fea0003800200 */
.L_x_2844:
        /* <DEDUP_REMOVED lines=45> */
.L_x_2847:
[----:B------:R-:W-:Y:S05]  /*23e0*/  BSYNC.RECONVERGENT B0 ;  /* 0x0000000000007941 */ /* 0x000fea0003800200 */
.L_x_2846:
        /* <DEDUP_REMOVED lines=32> */
.L_x_2849:
[----:B------:R-:W-:Y:S05]  /*25f0*/  BSYNC.RECONVERGENT B0 ;  /* 0x0000000000007941 */ /* 0x000fea0003800200 */
.L_x_2848:
        /* <DEDUP_REMOVED lines=32> */
.L_x_2851:
[----:B------:R-:W-:Y:S05]  /*2800*/  BSYNC.RECONVERGENT B0 ;  /* 0x0000000000007941 */ /* 0x000fea0003800200 */
.L_x_2850:
        /* <DEDUP_REMOVED lines=32> */
.L_x_2853:
[----:B------:R-:W-:Y:S05]  /*2a10*/  BSYNC.RECONVERGENT B0 ;  /* 0x0000000000007941 */ /* 0x000fea0003800200 */
.L_x_2852:
        /* <DEDUP_REMOVED lines=32> */
.L_x_2855:
[----:B------:R-:W-:Y:S05]  /*2c20*/  BSYNC.RECONVERGENT B0 ;  /* 0x0000000000007941 */ /* 0x000fea0003800200 */
.L_x_2854:
        /* <DEDUP_REMOVED lines=32> */
.L_x_2857:
[----:B------:R-:W-:Y:S05]  /*2e30*/  BSYNC.RECONVERGENT B0 ;  /* 0x0000000000007941 */ /* 0x000fea0003800200 */
.L_x_2856:
        /* <DEDUP_REMOVED lines=24> */
[----:B------:R-:W-:Y:S01]  /*2fc0*/  ISETP.NE.AND P0, PT, R35, RZ, PT ;  /* 0x000000ff2300720c */ /* 0x000fe20003f05270 */
[----:B------:R-:W-:Y:S01]  /*2fd0*/  FMUL.FTZ R82, R11, R100 ;  /* 0x000000640b527220 */ /* 0x000fe20000410000 */
[----:B------:R-:W-:Y:S01]  /*2fe0*/  MOV R79, R38 ;  /* 0x00000026004f7202 */ /* 0x000fe20000000f00 */
[----:B------:R-:W-:Y:S01]  /*2ff0*/  IMAD R81, R35, UR6, RZ ;  /* 0x0000000623517c24 */ /* 0x000fe2000f8e02ff */
[----:B------:R-:W-:Y:S01]  /*3000*/  ISETP.EQ.AND P0, PT, R62, RZ, P0 ;  /* 0x000000ff3e00720c */ /* 0x000fe20000702270 */
[----:B------:R-:W-:Y:S01]  /*3010*/  UIADD3 UR5, UPT, UPT, UR4, 0x10d0, URZ ;  /* 0x000010d004057890 */ /* 0x000fe2000fffe0ff */
[----:B------:R-:W-:Y:S01]  /*3020*/  MOV R80, R36 ;  /* 0x0000002400507202 */ /* 0x000fe20000000f00 */
[----:B------:R-:W-:Y:S01]  /*3030*/  UMOV UR6, UR7 ;  /* 0x0000000700067c82 */ /* 0x000fe20008000000 */
[----:B------:R-:W-:Y:S02]  /*3040*/  MOV R77, R39 ;  /* 0x00000027004d7202 */ /* 0x000fe40000000f00 */
[----:B------:R-:W-:-:S02]  /*3050*/  MOV R78, R37 ;  /* 0x00000025004e7202 */ /* 0x000fc40000000f00 */
[----:B------:R-:W-:Y:S02]  /*3060*/  MOV R75, R41 ;  /* 0x00000029004b7202 */ /* 0x000fe40000000f00 */
[----:B------:R-:W-:-:S07]  /*3070*/  MOV R76, R40 ;  /* 0x00000028004c7202 */ /* 0x000fce0000000f00 */
.L_x_2861:
[----:B------:R-:W-:Y:S02]  /*3080*/  MOV R4, R79 ;  /* 0x0000004f00047202 */ /* 0x000fe40000000f00 */
[----:B------:R-:W-:-:S05]  /*3090*/  MOV R5, R80 ;  /* 0x0000005000057202 */ /* 0x000fca0000000f00 */
[----:B------:R-:W2:Y:S01]  /*30a0*/  LDG.E R6, desc[UR16][R4.64] ;  /* 0x0000001004067981 */ /* 0x000ea2000c1e1900 */
[----:B------:R-:W-:Y:S01]  /*30b0*/  ISETP.GE.AND P1, PT, R56, 0x1, PT ;  /* 0x000000013800780c */ /* 0x000fe20003f26270 */
[----:B------:R-:W0:Y:S01]  /*30c0*/  S2UR UR8, SR_CgaCtaId ;  /* 0x00000000000879c3 */ /* 0x000e220000008800 */
[----:B------:R-:W-:Y:S01]  /*30d0*/  HFMA2 R12, -RZ, RZ, 1.875, 0 ;  /* 0x3f800000ff0c7431 */ /* 0x000fe200000001ff */
[----:B------:R-:W-:-:S06]  /*30e0*/  MOV R13, RZ ;  /* 0x000000ff000d7202 */ /* 0x000fcc0000000f00 */
[----:B------:R-:W-:Y:S01]  /*30f0*/  @P0 LDS.64 R12, [UR5] ;  /* 0x00000005ff0c0984 */ /* 0x000fe20008000a00 */
[----:B------:R-:W-:Y:S02]  /*3100*/  UMOV UR4, 0x400 ;  /* 0x0000040000047882 */ /* 0x000fe40000000000 */
[----:B0-----:R-:W-:Y:S01]  /*3110*/  ULEA UR4, UR8, UR4, 0x18 ;  /* 0x0000000408047291 */ /* 0x001fe2000f8ec0ff */
[----:B--2---:R-:W-:-:S04]  /*3120*/  FMUL.FTZ R6, R6, 1.4426950216293334961 ;  /* 0x3fb8aa3b06067820 */ /* 0x004fc80000410000 */
[C---:B------:R-:W-:Y:S01]  /*3130*/  FMUL.FTZ R117, R6.reuse, R21 ;  /* 0x0000001506757220 */ /* 0x040fe20000410000 */
[C---:B------:R-:W-:Y:S01]  /*3140*/  FMUL.FTZ R114, R6.reuse, R20 ;  /* 0x0000001406727220 */ /* 0x040fe20000410000 */
[C---:B------:R-:W-:Y:S01]  /*3150*/  FMUL.FTZ R115, R6.reuse, R19 ;  /* 0x0000001306737220 */ /* 0x040fe20000410000 */
[C---:B------:R-:W-:Y:S01]  /*3160*/  FMUL.FTZ R112, R6.reuse, R18 ;  /* 0x0000001206707220 */ /* 0x040fe20000410000 */
[C---:B------:R-:W-:Y:S01]  /*3170*/  FMUL.FTZ R113, R6.reuse, R17 ;  /* 0x0000001106717220 */ /* 0x040fe20000410000 */
[C---:B------:R-:W-:Y:S01]  /*3180*/  FMUL.FTZ R116, R6.reuse, R24 ;  /* 0x0000001806747220 */ /* 0x040fe20000410000 */
[----:B------:R-:W0:Y:S01]  /*3190*/  MUFU.EX2 R117, R117 ;  /* 0x0000007500757308 */ /* 0x000e220000000800 */
[C---:B------:R-:W-:Y:S01]  /*31a0*/  FMUL.FTZ R110, R6.reuse, R16 ;  /* 0x00000010066e7220 */ /* 0x040fe20000410000 */
[C---:B------:R-:W-:Y:S01]  /*31b0*/  FMUL.FTZ R111, R6.reuse, R23 ;  /* 0x00000017066f7220 */ /* 0x040fe20000410000 */
[C---:B------:R-:W-:Y:S01]  /*31c0*/  FMUL.FTZ R108, R6.reuse, R22 ;  /* 0x00000016066c7220 */ /* 0x040fe20000410000 */
[----:B------:R-:W1:Y:S01]  /*31d0*/  MUFU.EX2 R114, R114 ;  /* 0x0000007200727308 */ /* 0x000e620000000800 */
[C---:B------:R-:W-:Y:S01]  /*31e0*/  FMUL.FTZ R109, R6.reuse, R26 ;  /* 0x0000001a066d7220 */ /* 0x040fe20000410000 */
[C---:B------:R-:W-:Y:S01]  /*31f0*/  FMUL.FTZ R106, R6.reuse, R25 ;  /* 0x00000019066a7220 */ /* 0x040fe20000410000 */
[C---:B------:R-:W-:Y:S01]  /*3200*/  FMUL.FTZ R103, R6.reuse, R27 ;  /* 0x0000001b06677220 */ /* 0x040fe20000410000 */
[----:B------:R-:W2:Y:S01]  /*3210*/  MUFU.EX2 R115, R115 ;  /* 0x0000007300737308 */ /* 0x000ea20000000800 */
[C---:B------:R-:W-:Y:S01]  /*3220*/  FMUL.FTZ R102, R6.reuse, R63 ;  /* 0x0000003f06667220 */ /* 0x040fe20000410000 */
[C---:B------:R-:W-:Y:S01]  /*3230*/  FMUL.FTZ R105, R6.reuse, R70 ;  /* 0x0000004606697220 */ /* 0x040fe20000410000 */
[C---:B------:R-:W-:Y:S01]  /*3240*/  FMUL.FTZ R104, R6.reuse, R101 ;  /* 0x0000006506687220 */ /* 0x040fe20000410000 */
[----:B------:R-:W3:Y:S01]  /*3250*/  MUFU.EX2 R112, R112 ;  /* 0x0000007000707308 */ /* 0x000ee20000000800 */
[----:B------:R-:W-:Y:S01]  /*3260*/  FMUL.FTZ R107, R6, R100 ;  /* 0x00000064066b7220 */ /* 0x000fe20000410000 */
[----:B0-----:R-:W-:-:S02]  /*3270*/  FFMA.FTZ R4, R97, R117, R96 ;  /* 0x0000007561047223 */ /* 0x001fc40000010060 */
[----:B------:R-:W0:Y:S02]  /*3280*/  MUFU.EX2 R113, R113 ;  /* 0x0000007100717308 */ /* 0x000e240000000800 */
[----:B-1----:R-:W-:Y:S02]  /*3290*/  FFMA.FTZ R4, R114, R4, R95 ;  /* 0x0000000472047223 */ /* 0x002fe4000001005f */
[----:B------:R-:W1:Y:S02]  /*32a0*/  MUFU.EX2 R116, R116 ;  /* 0x0000007400747308 */ /* 0x000e640000000800 */
[----:B--2---:R-:W-:Y:S02]  /*32b0*/  FFMA.FTZ R4, R115, R4, R94 ;  /* 0x0000000473047223 */ /* 0x004fe4000001005e */
[----:B------:R-:W2:Y:S02]  /*32c0*/  MUFU.EX2 R110, R110 ;  /* 0x0000006e006e7308 */ /* 0x000ea40000000800 */
[----:B---3--:R-:W-:-:S02]  /*32d0*/  FFMA.FTZ R4, R112, R4, R93 ;  /* 0x0000000470047223 */ /* 0x008fc4000001005d */
[----:B------:R-:W3:Y:S02]  /*32e0*/  MUFU.EX2 R111, R111 ;  /* 0x0000006f006f7308 */ /* 0x000ee40000000800 */
[----:B0-----:R-:W-:Y:S02]  /*32f0*/  FFMA.FTZ R4, R113, R4, R92 ;  /* 0x0000000471047223 */ /* 0x001fe4000001005c */
[----:B------:R-:W0:Y:S01]  /*3300*/  MUFU.EX2 R108, R108 ;  /* 0x0000006c006c7308 */ /* 0x000e220000000800 */
[----:B-1----:R-:W-:-:S03]  /*3310*/  FMUL.FTZ R5, R116, R117 ;  /* 0x0000007574057220 */ /* 0x002fc60000410000 */
[----:B------:R-:W1:Y:S01]  /*3320*/  MUFU.EX2 R109, R109 ;  /* 0x0000006d006d7308 */ /* 0x000e620000000800 */
[----:B--2---:R-:W-:Y:S01]  /*3330*/  FFMA.FTZ R7, R110, R4, R91 ;  /* 0x000000046e077223 */ /* 0x004fe2000001005b */
[----:B------:R-:W-:Y:S02]  /*3340*/  FMUL.FTZ R4, R114, R5 ;  /* 0x0000000572047220 */ /* 0x000fe40000410000 */
[----:B------:R-:W2:Y:S01]  /*3350*/  MUFU.EX2 R106, R106 ;  /* 0x0000006a006a7308 */ /* 0x000ea20000000800 */
[----:B---3--:R-:W-:Y:S01]  /*3360*/  FFMA.FTZ R7, R111, R7, R90 ;  /* 0x000000076f077223 */ /* 0x008fe2000001005a */
[----:B------:R-:W-:Y:S02]  /*3370*/  FMUL.FTZ R5, R115, R4 ;  /* 0x0000000473057220 */ /* 0x000fe40000410000 */
[----:B------:R-:W3:Y:S01]  /*3380*/  MUFU.EX2 R103, R103 ;  /* 0x0000006700677308 */ /* 0x000ee20000000800 */
[----:B0-----:R-:W-:Y:S01]  /*3390*/  FFMA.FTZ R7, R108, R7, R89 ;  /* 0x000000076c077223 */ /* 0x001fe20000010059 */
[----:B------:R-:W-:-:S02]  /*33a0*/  FMUL.FTZ R4, R112, R5 ;  /* 0x0000000570047220 */ /* 0x000fc40000410000 */
[----:B------:R-:W0:Y:S01]  /*33b0*/  MUFU.EX2 R102, R102 ;  /* 0x0000006600667308 */ /* 0x000e220000000800 */
[----:B-1----:R-:W-:Y:S01]  /*33c0*/  FFMA.FTZ R7, R109, R7, R88 ;  /* 0x000000076d077223 */ /* 0x002fe20000010058 */
[----:B------:R-:W-:Y:S02]  /*33d0*/  FMUL.FTZ R5, R113, R4 ;  /* 0x0000000471057220 */ /* 0x000fe40000410000 */
[----:B------:R-:W1:Y:S01]  /*33e0*/  MUFU.EX2 R105, R105 ;  /* 0x0000006900697308 */ /* 0x000e620000000800 */
[----:B--2---:R-:W-:Y:S01]  /*33f0*/  FFMA.FTZ R7, R106, R7, R87 ;  /* 0x000000076a077223 */ /* 0x004fe20000010057 */
[----:B------:R-:W-:Y:S02]  /*3400*/  FMUL.FTZ R4, R110, R5 ;  /* 0x000000056e047220 */ /* 0x000fe40000410000 */
[----:B------:R-:W2:Y:S01]  /*3410*/  MUFU.EX2 R104, R104 ;  /* 0x0000006800687308 */ /* 0x000ea20000000800 */
[----:B---3--:R-:W-:Y:S01]  /*3420*/  FFMA.FTZ R7, R103, R7, R86 ;  /* 0x0000000767077223 */ /* 0x008fe20000010056 */
[----:B------:R-:W-:-:S02]  /*3430*/  FMUL.FTZ R5, R111, R4 ;  /* 0x000000046f057220 */ /* 0x000fc40000410000 */
[----:B------:R-:W3:Y:S01]  /*3440*/  MUFU.EX2 R107, R107 ;  /* 0x0000006b006b7308 */ /* 0x000ee20000000800 */
[----:B0-----:R-:W-:Y:S01]  /*3450*/  FFMA.FTZ R7, R102, R7, R85 ;  /* 0x0000000766077223 */ /* 0x001fe20000010055 */
[----:B------:R-:W-:-:S03]  /*3460*/  FMUL.FTZ R4, R108, R5 ;  /* 0x000000056c047220 */ /* 0x000fc60000410000 */
[----:B-1----:R-:W-:Y:S01]  /*3470*/  FFMA.FTZ R7, R105, R7, R84 ;  /* 0x0000000769077223 */ /* 0x002fe20000010054 */
[----:B------:R-:W-:-:S03]  /*3480*/  FMUL.FTZ R5, R109, R4 ;  /* 0x000000046d057220 */ /* 0x000fc60000410000 */
[----:B--2---:R-:W-:Y:S01]  /*3490*/  FFMA.FTZ R7, R104, R7, R83 ;  /* 0x0000000768077223 */ /* 0x004fe20000010053 */
[----:B------:R-:W-:-:S03]  /*34a0*/  FMUL.FTZ R4, R106, R5 ;  /* 0x000000056a047220 */ /* 0x000fc60000410000 */
[----:B---3--:R-:W-:Y:S01]  /*34b0*/  FFMA.FTZ R8, R107, R7, R82 ;  /* 0x000000076b087223 */ /* 0x008fe20000010052 */
[----:B------:R-:W-:-:S04]  /*34c0*/  FMUL.FTZ R5, R103, R4 ;  /* 0x0000000467057220 */ /* 0x000fc80000410000 */
[----:B------:R-:W0:Y:S01]  /*34d0*/  SHFL.UP PT, R9, R8, 0x1, RZ ;  /* 0x0420000008097989 */ /* 0x000e2200000e00ff */
[----:B------:R-:W-:Y:S01]  /*34e0*/  FMUL.FTZ R4, R102, R5 ;  /* 0x0000000566047220 */ /* 0x000fe20000410000 */
[----:B------:R-:W-:-:S03]  /*34f0*/  MOV R5, R76 ;  /* 0x0000004c00057202 */ /* 0x000fc60000000f00 */
[----:B------:R-:W-:Y:S01]  /*3500*/  FMUL.FTZ R7, R105, R4 ;  /* 0x0000000469077220 */ /* 0x000fe20000410000 */
[----:B------:R-:W-:-:S03]  /*3510*/  MOV R4, R75 ;  /* 0x0000004b00047202 */ /* 0x000fc60000000f00 */
[----:B------:R-:W-:Y:S02]  /*3520*/  FMUL.FTZ R6, R104, R7 ;  /* 0x0000000768067220 */ /* 0x000fe40000410000 */
[----:B------:R1:W5:Y:S02]  /*3530*/  LDG.E R118, desc[UR16][R4.64] ;  /* 0x0000001004767981 */ /* 0x000364000c1e1900 */
[----:B------:R-:W-:-:S05]  /*3540*/  FMUL.FTZ R121, R107, R6 ;  /* 0x000000066b797220 */ /* 0x000fca0000410000 */
[----:B------:R-:W2:Y:S01]  /*3550*/  SHFL.UP PT, R6, R121, 0x1, RZ ;  /* 0x0420000079067989 */ /* 0x000ea200000e00ff */
[----:B-1----:R-:W-:Y:S02]  /*3560*/  MOV R4, R77 ;  /* 0x0000004d00047202 */ /* 0x002fe40000000f00 */
[----:B------:R-:W-:Y:S01]  /*3570*/  MOV R5, R78 ;  /* 0x0000004e00057202 */ /* 0x000fe20000000f00 */
[----:B0-----:R-:W-:-:S04]  /*3580*/  FFMA.FTZ R9, R121, R9, R8 ;  /* 0x0000000979097223 */ /* 0x001fc80000010008 */
[----:B------:R0:W5:Y:S01]  /*3590*/  LDG.E R119, desc[UR16][R4.64] ;  /* 0x0000001004777981 */ /* 0x000162000c1e1900 */
[----:B------:R-:W-:Y:S01]  /*35a0*/  FSEL R8, R8, R9, !P1 ;  /* 0x0000000908087208 */ /* 0x000fe20004800000 */
[----:B------:R-:W-:Y:S01]  /*35b0*/  BSSY.RECONVERGENT B0, `(.L_x_2859) ;  /* 0x0000041000007945 */ /* 0x000fe20003800200 */
[----:B------:R-:W-:Y:S02]  /*35c0*/  ISETP.NE.AND P2, PT, R61, 0x2, PT ;  /* 0x000000023d00780c */ /* 0x000fe40003f45270 */
[----:B------:R-:W-:Y:S01]  /*35d0*/  ISETP.GE.U32.AND P3, PT, R42, 0x20, PT ;  /* 0x000000202a00780c */ /* 0x000fe20003f66070 */
[----:B------:R-:W1:Y:S01]  /*35e0*/  SHFL.UP PT, R7, R8, 0x2, RZ ;  /* 0x0440000008077989 */ /* 0x000e6200000e00ff */
[----:B--2---:R-:W-:Y:S01]  /*35f0*/  @P1 FMUL.FTZ R121, R121, R6 ;  /* 0x0000000679791220 */ /* 0x004fe20000410000 */
[----:B------:R-:W-:-:S04]  /*3600*/  ISETP.GE.AND P1, PT, R56, 0x2, PT ;  /* 0x000000023800780c */ /* 0x000fc80003f26270 */
[----:B------:R-:W2:Y:S01]  /*3610*/  SHFL.UP PT, R6, R121, 0x2, RZ ;  /* 0x0440000079067989 */ /* 0x000ea200000e00ff */
[----:B-1----:R-:W-:-:S05]  /*3620*/  FFMA.FTZ R7, R121, R7, R8 ;  /* 0x0000000779077223 */ /* 0x002fca0000010008 */
[----:B0-----:R-:W-:-:S05]  /*3630*/  FSEL R4, R8, R7, !P1 ;  /* 0x0000000708047208 */ /* 0x001fca0004800000 */
[----:B------:R-:W0:Y:S01]  /*3640*/  SHFL.UP PT, R5, R4, 0x4, RZ ;  /* 0x0480000004057989 */ /* 0x000e2200000e00ff */
[----:B--2---:R-:W-:Y:S01]  /*3650*/  @P1 FMUL.FTZ R121, R121, R6 ;  /* 0x0000000679791220 */ /* 0x004fe20000410000 */
[----:B------:R-:W-:-:S04]  /*3660*/  ISETP.GE.AND P1, PT, R56, 0x4, PT ;  /* 0x000000043800780c */ /* 0x000fc80003f26270 */
[----:B------:R-:W1:Y:S01]  /*3670*/  SHFL.UP PT, R6, R121, 0x4, RZ ;  /* 0x0480000079067989 */ /* 0x000e6200000e00ff */
[----:B0-----:R-:W-:-:S05]  /*3680*/  FFMA.FTZ R5, R121, R5, R4 ;  /* 0x0000000579057223 */ /* 0x001fca0000010004 */
[----:B------:R-:W-:-:S03]  /*3690*/  FSEL R8, R4, R5, !P1 ;  /* 0x0000000504087208 */ /* 0x000fc60004800000 */
[----:B-1----:R-:W-:Y:S01]  /*36a0*/  @P1 FMUL.FTZ R121, R121, R6 ;  /* 0x0000000679791220 */ /* 0x002fe20000410000 */
[----:B------:R-:W-:Y:S01]  /*36b0*/  ISETP.GE.AND P1, PT, R56, 0x8, PT ;  /* 0x000000083800780c */ /* 0x000fe20003f26270 */
[----:B------:R-:W0:Y:S04]  /*36c0*/  SHFL.UP PT, R5, R8, 0x8, RZ ;  /* 0x0500000008057989 */ /* 0x000e2800000e00ff */
[----:B------:R-:W1:Y:S01]  /*36d0*/  SHFL.UP PT, R6, R121, 0x8, RZ ;  /* 0x0500000079067989 */ /* 0x000e6200000e00ff */
[----:B0-----:R-:W-:-:S07]  /*36e0*/  FFMA.FTZ R5, R121, R5, R8 ;  /* 0x0000000579057223 */ /* 0x001fce0000010008 */
[----:B-1----:R-:W-:Y:S01]  /*36f0*/  @P1 FMUL.FTZ R121, R121, R6 ;  /* 0x0000000679791220 */ /* 0x002fe20000410000 */
[----:B------:R-:W-:Y:S02]  /*3700*/  FSEL R120, R8, R5, !P1 ;  /* 0x0000000508787208 */ /* 0x000fe40004800000 */
[----:B------:R-:W-:Y:S02]  /*3710*/  ISETP.NE.AND P1, PT, R56, 0x1f, PT ;  /* 0x0000001f3800780c */ /* 0x000fe40003f25270 */
[----:B------:R-:W0:Y:S04]  /*3720*/  SHFL.UP PT, R14, R121, 0x10, RZ ;  /* 0x06000000790e7989 */ /* 0x000e2800000e00ff */
[----:B------:R-:W1:Y:S01]  /*3730*/  SHFL.UP PT, R15, R120, 0x10, RZ ;  /* 0x06000000780f7989 */ /* 0x000e6200000e00ff */
[C---:B0-----:R-:W-:Y:S01]  /*3740*/  FMUL.FTZ R14, R121.reuse, R14 ;  /* 0x0000000e790e7220 */ /* 0x041fe20000410000 */
[----:B-1----:R-:W-:-:S05]  /*3750*/  FFMA.FTZ R15, R121, R15, R120 ;  /* 0x0000000f790f7223 */ /* 0x002fca0000010078 */
[----:B------:R-:W-:Y:S01]  /*3760*/  @!P1 STS.64 [R46+0x1090], R14 ;  /* 0x0010900e2e009388 */ /* 0x000fe20000000a00 */
[----:B------:R-:W-:Y:S01]  /*3770*/  BAR.SYNC.DEFER_BLOCKING 0x0 ;  /* 0x0000000000007b1d */ /* 0x000fe20000010000 */
[----:B------:R-:W-:-:S04]  /*3780*/  ISETP.GE.AND P1, PT, R56, 0x10, PT ;  /* 0x000000103800780c */ /* 0x000fc80003f26270 */
[----:B------:R-:W-:Y:S02]  /*3790*/  FSEL R122, R121, R14, !P1 ;  /* 0x0000000e797a7208 */ /* 0x000fe40004800000 */
[----:B------:R-:W-:Y:S02]  /*37a0*/  FSEL R121, R120, R15, !P1 ;  /* 0x0000000f78797208 */ /* 0x000fe40004800000 */
[----:B------:R-:W-:Y:S01]  /*37b0*/  ISETP.NE.AND P1, PT, R61, 0x1, PT ;  /* 0x000000013d00780c */ /* 0x000fe20003f25270 */
[----:B------:R-:W-:Y:S04]  /*37c0*/  SHFL.UP PT, R120, R122, 0x1, RZ ;  /* 0x042000007a787989 */ /* 0x000fe800000e00ff */
[----:B------:R-:W-:Y:S04]  /*37d0*/  SHFL.UP PT, R121, R121, 0x1, RZ ;  /* 0x0420000079797989 */ /* 0x000fe800000e00ff */
[----:B------:R-:W0:Y:S04]  /*37e0*/  LDS.128 R4, [UR4+0x1090] ;  /* 0x00109004ff047984 */ /* 0x000e280008000c00 */
[----:B------:R-:W1:Y:S01]  /*37f0*/  LDS.128 R8, [UR4+0x10a0] ;  /* 0x0010a004ff087984 */ /* 0x000e620008000c00 */
[C---:B0-----:R-:W-:Y:S01]  /*3800*/  FSEL R53, R4.reuse, R53, !P1 ;  /* 0x0000003504357208 */ /* 0x041fe20004800000 */
[-C--:B------:R-:W-:Y:S01]  /*3810*/  FMUL.FTZ R4, R4, R6.reuse ;  /* 0x0000000604047220 */ /* 0x080fe20000410000 */
[C---:B------:R-:W-:Y:S01]  /*3820*/  FFMA.FTZ R6, R5.reuse, R6, R7 ;  /* 0x0000000605067223 */ /* 0x040fe20000010007 */
[----:B------:R-:W-:-:S02]  /*3830*/  FSEL R5, R5, R52, !P1 ;  /* 0x0000003405057208 */ /* 0x000fc40004800000 */
[----:B------:R-:W-:Y:S02]  /*3840*/  ISETP.NE.AND P1, PT, R61, 0x3, PT ;  /* 0x000000033d00780c */ /* 0x000fe40003f25270 */
[C---:B------:R-:W-:Y:S01]  /*3850*/  FSEL R53, R4.reuse, R53, !P2 ;  /* 0x0000003504357208 */ /* 0x040fe20005000000 */
[-C--:B-1----:R-:W-:Y:S01]  /*3860*/  FMUL.FTZ R4, R4, R8.reuse ;  /* 0x0000000804047220 */ /* 0x082fe20000410000 */
[C---:B------:R-:W-:Y:S01]  /*3870*/  FFMA.FTZ R8, R6.reuse, R8, R9 ;  /* 0x0000000806087223 */ /* 0x040fe20000010009 */
[----:B------:R-:W-:Y:S02]  /*3880*/  FSEL R5, R6, R5, !P2 ;  /* 0x0000000506057208 */ /* 0x000fe40005000000 */
[----:B------:R-:W-:Y:S01]  /*3890*/  ISETP.NE.AND P2, PT, R42, RZ, PT ;  /* 0x000000ff2a00720c */ /* 0x000fe20003f45270 */
[----:B------:R-:W-:Y:S01]  /*38a0*/  FFMA.FTZ R11, R10, R8, R11 ;  /* 0x000000080a0b7223 */ /* 0x000fe2000001000b */
[----:B------:R-:W-:Y:S01]  /*38b0*/  FSEL R52, R8, R5, !P1 ;  /* 0x0000000508347208 */ /* 0x000fe20004800000 */
[----:B------:R-:W-:Y:S01]  /*38c0*/  FMUL.FTZ R10, R10, R4 ;  /* 0x000000040a0a7220 */ /* 0x000fe20000410000 */
[----:B------:R-:W-:-:S02]  /*38d0*/  FSEL R53, R4, R53, !P1 ;  /* 0x0000003504357208 */ /* 0x000fc40004800000 */
[----:B------:R-:W-:Y:S01]  /*38e0*/  @P3 ISETP.NE.AND P1, PT, R56, RZ, PT ;  /* 0x000000ff3800320c */ /* 0x000fe20003f25270 */
[C---:B------:R-:W-:Y:S01]  /*38f0*/  @P3 FFMA.FTZ R5, R120.reuse, R52, R121 ;  /* 0x0000003478053223 */ /* 0x040fe20000010079 */
[----:B------:R-:W-:Y:S01]  /*3900*/  @P3 MOV R4, R12 ;  /* 0x0000000c00043202 */ /* 0x000fe20000000f00 */
[----:B------:R-:W-:-:S03]  /*3910*/  @P3 FMUL.FTZ R6, R120, R53 ;  /* 0x0000003578063220 */ /* 0x000fc60000410000 */
        /* <DEDUP_REMOVED lines=10> */
.L_x_2860:
[----:B------:R-:W-:Y:S05]  /*39c0*/  BSYNC.RECONVERGENT B0 ;  /* 0x0000000000007941 */ /* 0x000fea0003800200 */
.L_x_2859:
[----:B------:R-:W-:Y:S01]  /*39d0*/  BAR.SYNC.DEFER_BLOCKING 0x0 ;  /* 0x0000000000007b1d */ /* 0x000fe20000010000 */
[----:B------:R-:W-:Y:S01]  /*39e0*/  ISETP.NE.AND P1, PT, R42, RZ, PT ;  /* 0x000000ff2a00720c */ /* 0x000fe20003f25270 */
[----:B-----5:R-:W-:Y:S01]  /*39f0*/  FMUL.FTZ R118, R118, R119 ;  /* 0x0000007776767220 */ /* 0x020fe20000410000 */
[----:B------:R-:W-:Y:S01]  /*3a00*/  UIADD3 UR6, UPT, UPT, UR6, 0x1, URZ ;  /* 0x0000000106067890 */ /* 0x000fe2000fffe0ff */
[----:B------:R-:W-:-:S03]  /*3a10*/  LEA R79, P3, R30, R79, 0x2 ;  /* 0x0000004f1e4f7211 */ /* 0x000fc600078610ff */
[----:B------:R-:W-:Y:S01]  /*3a20*/  UISETP.NE.AND UP0, UPT, UR6, URZ, UPT ;  /* 0x000000ff0600728c */ /* 0x000fe2000bf05270 */
[----:B------:R-:W-:Y:S01]  /*3a30*/  IADD3.X R80, PT, PT, R80, R51, RZ, P3, !PT ;  /* 0x0000003350507210 */ /* 0x000fe20001ffe4ff */
[----:B------:R-:W1:Y:S05]  /*3a40*/  @P2 LDS R6, [UR4+0x10bc] ;  /* 0x0010bc04ff062984 */ /* 0x000e6a0008000800 */
[----:B------:R2:W-:Y:S01]  /*3a50*/  @!P1 STS.64 [UR5], R4 ;  /* 0x00000004ff009988 */ /* 0x0005e20008000a05 */
[----:B------:R-:W-:Y:S01]  /*3a60*/  UIADD3 UR5, UPT, UPT, UR5, 0x8, URZ ;  /* 0x0000000805057890 */ /* 0x000fe2000fffe0ff */
[----:B-1----:R-:W-:Y:S02]  /*3a70*/  @P2 FFMA.FTZ R121, R6, R120, R121 ;  /* 0x0000007806792223 */ /* 0x002fe40000010079 */
[----:B------:R-:W1:Y:S02]  /*3a80*/  @!P1 LDC.64 R6, c[0x0][0x480] ;  /* 0x00012000ff069b82 */ /* 0x000e640000000a00 */
[----:B------:R-:W-:-:S04]  /*3a90*/  FFMA.FTZ R116, R116, R121, R97 ;  /* 0x0000007974747223 */ /* 0x000fc80000010061 */
[-C--:B------:R-:W-:Y:S01]  /*3aa0*/  FFMA.FTZ R117, R117, R116.reuse, R96 ;  /* 0x0000007475757223 */ /* 0x080fe20000010060 */
[----:B------:R-:W-:-:S03]  /*3ab0*/  FFMA.FTZ R69, R118, R116, R69 ;  /* 0x0000007476457223 */ /* 0x000fc60000010045 */
[-C--:B------:R-:W-:Y:S01]  /*3ac0*/  FFMA.FTZ R9, R114, R117.reuse, R95 ;  /* 0x0000007572097223 */ /* 0x080fe2000001005f */
[----:B------:R-:W-:-:S03]  /*3ad0*/  FFMA.FTZ R68, R118, R117, R68 ;  /* 0x0000007576447223 */ /* 0x000fc60000010044 */
[-C--:B------:R-:W-:Y:S01]  /*3ae0*/  FFMA.FTZ R8, R115, R9.reuse, R94 ;  /* 0x0000000973087223 */ /* 0x080fe2000001005e */
[----:B------:R-:W-:-:S03]  /*3af0*/  FFMA.FTZ R72, R118, R9, R72 ;  /* 0x0000000976487223 */ /* 0x000fc60000010048 */
[-C--:B------:R-:W-:Y:S01]  /*3b00*/  FFMA.FTZ R11, R112, R8.reuse, R93 ;  /* 0x00000008700b7223 */ /* 0x080fe2000001005d */
[----:B------:R-:W-:Y:S01]  /*3b10*/  FFMA.FTZ R71, R118, R8, R71 ;  /* 0x0000000876477223 */ /* 0x000fe20000010047 */
[----:B------:R-:W-:Y:S02]  /*3b20*/  @!P1 IADD3 R8, P2, PT, R0, R81, RZ ;  /* 0x0000005100089210 */ /* 0x000fe40007f5e0ff */
[-C--:B------:R-:W-:Y:S01]  /*3b30*/  FFMA.FTZ R10, R113, R11.reuse, R92 ;  /* 0x0000000b710a7223 */ /* 0x080fe2000001005c */
[----:B------:R-:W-:Y:S01]  /*3b40*/  FFMA.FTZ R74, R118, R11, R74 ;  /* 0x0000000b764a7223 */ /* 0x000fe2000001004a */
[----:B------:R-:W-:Y:S02]  /*3b50*/  @!P1 LEA.HI.X.SX32 R9, R0, RZ, 0x1, P2 ;  /* 0x000000ff00099211 */ /* 0x000fe400010f0eff */
[----:B------:R-:W-:Y:S01]  /*3b60*/  FFMA.FTZ R110, R110, R10, R91 ;  /* 0x0000000a6e6e7223 */ /* 0x000fe2000001005b */
[----:B-1----:R-:W-:Y:S01]  /*3b70*/  @!P1 LEA R6, P2, R8, R6, 0x3 ;  /* 0x0000000608069211 */ /* 0x002fe200078418ff */
[----:B------:R-:W-:Y:S01]  /*3b80*/  FFMA.FTZ R73, R118, R10, R73 ;  /* 0x0000000a76497223 */ /* 0x000fe20000010049 */
[----:B------:R-:W-:Y:S01]  /*3b90*/  IADD3 R81, PT, PT, R81, 0x1, RZ ;  /* 0x0000000151517810 */ /* 0x000fe20007ffe0ff */
[-C--:B------:R-:W-:Y:S01]  /*3ba0*/  FFMA.FTZ R111, R111, R110.reuse, R90 ;  /* 0x0000006e6f6f7223 */ /* 0x080fe2000001005a */
[----:B------:R-:W-:Y:S01]  /*3bb0*/  @!P1 LEA.HI.X R7, R8, R7, R9, 0x3, P2 ;  /* 0x0000000708079211 */ /* 0x000fe200010f1c09 */
[----:B------:R-:W-:Y:S01]  /*3bc0*/  FFMA.FTZ R99, R118, R110, R99 ;  /* 0x0000006e76637223 */ /* 0x000fe20000010063 */
[----:B------:R-:W-:Y:S01]  /*3bd0*/  LEA R77, P2, R28, R77, 0x2 ;  /* 0x0000004d1c4d7211 */ /* 0x000fe200078410ff */
[-C--:B0-----:R-:W-:Y:S01]  /*3be0*/  FFMA.FTZ R13, R108, R111.reuse, R89 ;  /* 0x0000006f6c0d7223 */ /* 0x081fe20000010059 */
[----:B------:R-:W-:Y:S01]  /*3bf0*/  FFMA.FTZ R98, R118, R111, R98 ;  /* 0x0000006f76627223 */ /* 0x000fe20000010062 */
[----:B------:R2:W-:Y:S01]  /*3c00*/  @!P1 STG.E.64 desc[UR16][R6.64], R4 ;  /* 0x0000000406009986 */ /* 0x0005e2000c101b10 */
[----:B------:R-:W-:Y:S01]  /*3c10*/  LEA R75, P1, R2, R75, 0x2 ;  /* 0x0000004b024b7211 */ /* 0x000fe200078210ff */
[-C--:B------:R-:W-:Y:S01]  /*3c20*/  FFMA.FTZ R12, R109, R13.reuse, R88 ;  /* 0x0000000d6d0c7223 */ /* 0x080fe20000010058 */
[----:B------:R-:W-:Y:S01]  /*3c30*/  FFMA.FTZ R58, R118, R13, R58 ;  /* 0x0000000d763a7223 */ /* 0x000fe2000001003a */
[----:B------:R-:W-:-:S02]  /*3c40*/  IADD3.X R78, PT, PT, R78, R29, RZ, P2, !PT ;  /* 0x0000001d4e4e7210 */ /* 0x000fc400017fe4ff */
[-C--:B------:R-:W-:Y:S01]  /*3c50*/  FFMA.FTZ R11, R106, R12.reuse, R87 ;  /* 0x0000000c6a0b7223 */ /* 0x080fe20000010057 */
[----:B------:R-:W-:Y:S01]  /*3c60*/  FFMA.FTZ R57, R118, R12, R57 ;  /* 0x0000000c76397223 */ /* 0x000fe20000010039 */
[----:B------:R-:W-:Y:S02]  /*3c70*/  IADD3.X R76, PT, PT, R76, R3, RZ, P1, !PT ;  /* 0x000000034c4c7210 */ /* 0x000fe40000ffe4ff */
[-C--:B------:R-:W-:Y:S01]  /*3c80*/  FFMA.FTZ R103, R103, R11.reuse, R86 ;  /* 0x0000000b67677223 */ /* 0x080fe20000010056 */
[----:B------:R-:W-:-:S03]  /*3c90*/  FFMA.FTZ R60, R118, R11, R60 ;  /* 0x0000000b763c7223 */ /* 0x000fc6000001003c */
        /* <DEDUP_REMOVED lines=8> */
[----:B------:R-:W-:Y:S01]  /*3d20*/  FFMA.FTZ R66, R118, R107, R66 ;  /* 0x0000006b76427223 */ /* 0x000fe20000010042 */
[----:B--2---:R-:W-:Y:S06]  /*3d30*/  BRA.U UP0, `(.L_x_2861) ;  /* 0xfffffff100d07547 */ /* 0x004fec000b83ffff */
.L_x_2858:
        /* <DEDUP_REMOVED lines=9> */
[----:B------:R-:W-:Y:S02]  /*3dd0*/  F2FP.F16.F32.PACK_AB R9, R59, R60 ;  /* 0x0000003c3b09723e */ /* 0x000fe400000000ff */
[----:B------:R-:W-:Y:S02]  /*3de0*/  F2FP.F16.F32.PACK_AB R8, R57, R58 ;  /* 0x0000003a3908723e */ /* 0x000fe400000000ff */
[----:B------:R-:W-:-:S02]  /*3df0*/  LEA R21, P0, R35, R32, 0xb ;  /* 0x0000002023157211 */ /* 0x000fc400078058ff */
[----:B------:R-:W-:Y:S02]  /*3e00*/  IADD3 R35, PT, PT, R35, 0x1, RZ ;  /* 0x0000000123237810 */ /* 0x000fe40007ffe0ff */
[----:B------:R-:W-:Y:S02]  /*3e10*/  IADD3.X R22, PT, PT, RZ, R34, RZ, P0, !PT ;  /* 0x00000022ff167210 */ /* 0x000fe400007fe4ff */
[----:B------:R-:W-:Y:S01]  /*3e20*/  IADD3 R48, P1, PT, R48, 0x1000, RZ ;  /* 0x0000100030307810 */ /* 0x000fe20007f3e0ff */
[----:B------:R2:W-:Y:S01]  /*3e30*/  STS.128 [R55], R4 ;  /* 0x0000000437007388 */ /* 0x0005e20000000c00 */
[----:B------:R-:W-:Y:S02]  /*3e40*/  IADD3 R50, P2, PT, R50, 0x1000, RZ ;  /* 0x0000100032327810 */ /* 0x000fe40007f5e0ff */
[----:B------:R-:W-:Y:S01]  /*3e50*/  IADD3.X R45, PT, PT, RZ, R45, RZ, P1, !PT ;  /* 0x0000002dff2d7210 */ /* 0x000fe20000ffe4ff */
[----:B------:R-:W-:Y:S01]  /*3e60*/  STS.128 [R55+0x10], R8 ;  /* 0x0000100837007388 */ /* 0x000fe20000000c00 */
[----:B------:R-:W-:-:S03]  /*3e70*/  NOP ;  /* 0x0000000000007918 */ /* 0x000fc60000000000 */
[----:B------:R-:W3:Y:S01]  /*3e80*/  LDS.128 R12, [R54] ;  /* 0x00000000360c7984 */ /* 0x000ee20000000c00 */
[C---:B0-----:R-:W-:Y:S02]  /*3e90*/  LEA R20, P0, R21.reuse, R24, 0x1 ;  /* 0x0000001815147211 */ /* 0x041fe400078008ff */
[----:B------:R-:W-:Y:S01]  /*3ea0*/  IADD3.X R47, PT, PT, RZ, R47, RZ, P2, !PT ;  /* 0x0000002fff2f7210 */ /* 0x000fe200017fe4ff */
[----:B------:R-:W0:Y:S01]  /*3eb0*/  LDS.128 R16, [R54+0x200] ;  /* 0x0002000036107984 */ /* 0x000e220000000c00 */
[----:B------:R-:W-:Y:S02]  /*3ec0*/  LEA.HI.X R21, R21, R25, R22, 0x1, P0 ;  /* 0x0000001915157211 */ /* 0x000fe400000f0c16 */
[----:B-1----:R-:W-:Y:S01]  /*3ed0*/  ISETP.GE.AND P0, PT, R35, UR5, PT ;  /* 0x0000000523007c0c */ /* 0x002fe2000bf06270 */
[----:B--2---:R-:W-:-:S05]  /*3ee0*/  IMAD.WIDE.U32 R4, R31, 0x10, R20 ;  /* 0x000000101f047825 */ /* 0x004fca00078e0014 */
[----:B---3--:R1:W-:Y:S04]  /*3ef0*/  STG.E.128 desc[UR16][R4.64], R12 ;  /* 0x0000000c04007986 */ /* 0x0083e8000c101d10 */
[----:B0-----:R1:W-:Y:S03]  /*3f00*/  STG.E.128 desc[UR16][R4.64+0x200], R16 ;  /* 0x0002001004007986 */ /* 0x0013e6000c101d10 */
[----:B------:R-:W-:Y:S05]  /*3f10*/  @!P0 BRA `(.L_x_2862) ;  /* 0xffffffc400b48947 */ /* 0x000fea000383ffff */
[----:B------:R-:W-:Y:S05]  /*3f20*/  EXIT ;  /* 0x000000000000794d */ /* 0x000fea0003800000 */
.L_x_2863:
        /* <DEDUP_REMOVED lines=13> */
.L_x_5086:


//--------------------- .text._Z25selective_scan_fwd_kernelI32Selective_Scan_fwd_kernel_traitsILi128ELi16ELi1ELb1ELb0ELb0ELb1EN3c104HalfEfEEv13SSMParamsBase --------------------------
	.section	.text._Z25selective_scan_fwd_kernelI32Selective_Scan_fwd_kernel_traitsILi128ELi16ELi1ELb1ELb0ELb0ELb1EN3c104HalfEfEEv13SSMParamsBase,"ax",@progbits
	.align	128
        .global         _Z25selective_scan_fwd_kernelI32Selective_Scan_fwd_kernel_traitsILi128ELi16ELi1ELb1ELb0ELb0ELb1EN3c104HalfEfEEv13SSMParamsBase
        .type           _Z25selective_scan_fwd_kernelI32Selective_Scan_fwd_kernel_traitsILi128ELi16ELi1ELb1ELb0ELb0ELb1EN3c104HalfEfEEv13SSMParamsBase,@function
        .size           _Z25selective_scan_fwd_kernelI32Selective_Scan_fwd_kernel_traitsILi128ELi16ELi1ELb1ELb0ELb0ELb1EN3c104HalfEfEEv13SSMParamsBase,(.L_x_5087 - _Z25selective_scan_fwd_kernelI32Selective_Scan_fwd_kernel_traitsILi128ELi16ELi1ELb1ELb0ELb0ELb1EN3c104HalfEfEEv13SSMParamsBase)
        .other          _Z25selective_scan_fwd_kernelI32Selective_Scan_fwd_kernel_traitsILi128ELi16ELi1ELb1ELb0ELb0ELb1EN3c104HalfEfEEv13SSMParamsBase,@"STO_CUDA_ENTRY STV_DEFAULT"
_Z25selective_scan_fwd_kernelI32Selective_Scan_fwd_kernel_traitsILi128ELi16ELi1ELb1ELb0ELb0ELb1EN3c104HalfEfEEv13SSMParamsBase:
.text._Z25selective_scan_fwd_kernelI32Selective_Scan_fwd_kernel_traitsILi128ELi16ELi1ELb1ELb0ELb0ELb1EN3c104HalfEfEEv13SSMParamsBase:
        /* <DEDUP_REMOVED lines=34> */
[----:B------:R-:W-:Y:S01]  /*0220*/  MOV R5, UR7 ;  /* 0x0000000700057c02 */ /* 0x000fe20008000f00 */
[----:B------:R-:W2:Y:S01]  /*0230*/  S2UR UR5, SR_CgaCtaId ;  /* 0x00000000000579c3 */ /* 0x000ea20000008800 */
[----:B------:R-:W3:Y:S01]  /*0240*/  LDCU.64 UR20, c[0x0][0x3d8] ;  /* 0x00007b00ff1477ac */ /* 0x000ee20008000a00 */
[----:B------:R-:W-:Y:S01]  /*0250*/  MOV R5, UR8 ;  /* 0x0000000800057c02 */ /* 0x000fe20008000f00 */
[----:B----4-:R-:W-:Y:S01]  /*0260*/  IMAD R0, R0, UR18, R45 ;  /* 0x0000001200007c24 */ /* 0x010fe2000f8e022d */
[----:B------:R-:W-:Y:S01]  /*0270*/  MOV R2, R4 ;  /* 0x0000000400027202 */ /* 0x000fe20000000f00 */
[----:B------:R-:W4:Y:S01]  /*0280*/  LDCU.64 UR12, c[0x0][0x3b8] ;  /* 0x00007700ff0c77ac */ /* 0x000f220008000a00 */
[----:B------:R-:W-:Y:S01]  /*0290*/  MOV R4, UR6 ;  /* 0x0000000600047c02 */ /* 0x000fe20008000f00 */
[----:B------:R-:W-:Y:S01]  /*02a0*/  IMAD R0, R0, R7, RZ ;  /* 0x0000000700007224 */ /* 0x000fe200078e02ff */
[----:B------:R-:W0:Y:S01]  /*02b0*/  LDC.64 R12, c[0x0][0x440] ;  /* 0x00011000ff0c7b82 */ /* 0x000e220000000a00 */
[----:B------:R-:W0:Y:S01]  /*02c0*/  LDCU.64 UR8, c[0x0][0x3a0] ;  /* 0x00007400ff0877ac */ /* 0x000e220008000a00 */
[C---:B------:R-:W-:Y:S01]  /*02d0*/  IMAD.WIDE.U32 R2, R45.reuse, UR10, R2 ;  /* 0x0000000a2d027c25 */ /* 0x040fe2000f8e0002 */
[----:B------:R-:W0:Y:S03]  /*02e0*/  LDCU UR6, c[0x0][0x38c] ;  /* 0x00007180ff0677ac */ /* 0x000e260008000800 */
[C---:B------:R-:W-:Y:S01]  /*02f0*/  IMAD.WIDE.U32 R4, R45.reuse, UR14, R4 ;  /* 0x0000000e2d047c25 */ /* 0x040fe2000f8e0004 */
[----:B-1----:R-:W-:Y:S01]  /*0300*/  LEA R34, P0, R2, R34, 0x1 ;  /* 0x0000002202227211 */ /* 0x002fe200078008ff */
[----:B------:R-:W1:Y:S01]  /*0310*/  LDC.64 R8, c[0x0][0x448] ;  /* 0x00011200ff087b82 */ /* 0x000e620000000a00 */
[----:B------:R-:W-:Y:S01]  /*0320*/  UMOV UR4, 0x400 ;  /* 0x0000040000047882 */ /* 0x000fe20000000000 */
[C---:B------:R-:W-:Y:S01]  /*0330*/  IMAD R31, R45.reuse, UR11, R3 ;  /* 0x0000000b2d1f7c24 */ /* 0x040fe2000f8e0203 */
[----:B------:R-:W-:Y:S01]  /*0340*/  LEA R32, P1, R4, R32, 0x1 ;  /* 0x0000002004207211 */ /* 0x000fe200078208ff */
[C---:B------:R-:W-:Y:S01]  /*0350*/  IMAD R29, R45.reuse, UR15, R5 ;  /* 0x0000000f2d1d7c24 */ /* 0x040fe2000f8e0205 */
[----:B------:R-:W1:Y:S02]  /*0360*/  LDCU.U8 UR7, c[0x0][0x39e] ;  /* 0x000073c0ff0777ac */ /* 0x000e640008000000 */
[----:B------:R-:W-:Y:S01]  /*0370*/  LEA.HI.X R31, R2, R35, R31, 0x1, P0 ;  /* 0x00000023021f7211 */ /* 0x000fe200000f0c1f */
[----:B------:R-:W1:Y:S01]  /*0380*/  LDC.64 R10, c[0x0][0x450] ;  /* 0x00011400ff0a7b82 */ /* 0x000e620000000a00 */
[C---:B---3--:R-:W-:Y:S01]  /*0390*/  IMAD.WIDE.U32 R2, R45.reuse, UR20, RZ ;  /* 0x000000142d027c25 */ /* 0x048fe2000f8e00ff */
[----:B------:R-:W-:Y:S01]  /*03a0*/  LEA.HI.X R29, R4, R33, R29, 0x1, P1 ;  /* 0x00000021041d7211 */ /* 0x000fe200008f0c1d */
[----:B--2---:R-:W-:Y:S01]  /*03b0*/  ULEA UR4, UR5, UR4, 0x18 ;  /* 0x0000000405047291 */ /* 0x004fe2000f8ec0ff */
[----:B------:R-:W-:Y:S01]  /*03c0*/  MOV R33, RZ ;  /* 0x000000ff00217202 */ /* 0x000fe20000000f00 */
[----:B----4-:R-:W-:Y:S01]  /*03d0*/  IMAD.WIDE.U32 R38, R45, UR12, RZ ;  /* 0x0000000c2d267c25 */ /* 0x010fe2000f8e00ff */
[----:B0-----:R-:W-:-:S02]  /*03e0*/  SHF.L.U32 R30, R43, 0x1, RZ ;  /* 0x000000012b1e7819 */ /* 0x001fc400000006ff */
[----:B------:R-:W-:Y:S01]  /*03f0*/  SHF.R.U32.HI R66, RZ, 0x5, R43 ;  /* 0x00000005ff427819 */ /* 0x000fe2000001162b */
[----:B------:R-:W-:Y:S01]  /*0400*/  IMAD.WIDE.U32 R36, R45, UR8, RZ ;  /* 0x000000082d247c25 */ /* 0x000fe2000f8e00ff */
[----:B------:R-:W-:Y:S02]  /*0410*/  LOP3.LUT R30, R30, 0x7c0, RZ, 0xc0, !PT ;  /* 0x000007c01e1e7812 */ /* 0x000fe400078ec0ff */
[----:B------:R-:W-:Y:S01]  /*0420*/  LOP3.LUT R67, R43, 0x1f, RZ, 0xc0, !PT ;  /* 0x0000001f2b437812 */ /* 0x000fe200078ec0ff */
[C---:B------:R-:W-:Y:S01]  /*0430*/  IMAD R4, R45.reuse, UR21, R3 ;  /* 0x000000152d047c24 */ /* 0x040fe2000f8e0203 */
[----:B------:R-:W-:Y:S01]  /*0440*/  LEA R28, R66, UR4, 0x3 ;  /* 0x00000004421c7c11 */ /* 0x000fe2000f8e18ff */
[C---:B------:R-:W-:Y:S01]  /*0450*/  IMAD R5, R45.reuse, UR13, R39 ;  /* 0x0000000d2d057c24 */ /* 0x040fe2000f8e0227 */
[----:B------:R-:W-:Y:S01]  /*0460*/  LEA R39, P2, R36, R12, 0x2 ;  /* 0x0000000c24277211 */ /* 0x000fe200078410ff */
[----:B------:R-:W-:Y:S01]  /*0470*/  IMAD R3, R45, UR9, R37 ;  /* 0x000000092d037c24 */ /* 0x000fe2000f8e0225 */
[----:B-1----:R-:W-:Y:S01]  /*0480*/  LEA R41, P0, R38, R8, 0x2 ;  /* 0x0000000826297211 */ /* 0x002fe200078010ff */
[----:B------:R-:W-:-:S03]  /*0490*/  IMAD R35, R0, UR6, RZ ;  /* 0x0000000600237c24 */ /* 0x000fc6000f8e02ff */
[----:B------:R-:W-:Y:S02]  /*04a0*/  LEA.HI.X R36, R36, R13, R3, 0x2, P2 ;  /* 0x0000000d24247211 */ /* 0x000fe400010f1403 */
[----:B------:R-:W-:Y:S02]  /*04b0*/  LEA R40, P1, R2, R10, 0x2 ;  /* 0x0000000a02287211 */ /* 0x000fe400078210ff */
[----:B------:R-:W-:Y:S02]  /*04c0*/  LEA.HI.X R38, R38, R9, R5, 0x2, P0 ;  /* 0x0000000926267211 */ /* 0x000fe400000f1405 */
[----:B------:R-:W-:Y:S02]  /*04d0*/  LEA.HI.X R37, R2, R11, R4, 0x2, P1 ;  /* 0x0000000b02257211 */ /* 0x000fe400008f1404 */
[----:B------:R-:W-:-:S07]  /*04e0*/  LOP3.LUT R3, R30, 0x1f, R43, 0xf8, !PT ;  /* 0x0000001f1e037812 */ /* 0x000fce00078ef82b */
.L_x_2902:
        /* <DEDUP_REMOVED lines=78> */
.L_x_2865:
[----:B------:R-:W-:Y:S05]  /*09d0*/  BSYNC.RECONVERGENT B0 ;  /* 0x0000000000007941 */ /* 0x000fea0003800200 */
.L_x_2864:
        /* <DEDUP_REMOVED lines=37> */
.L_x_2867:
[----:B------:R-:W-:Y:S05]  /*0c30*/  BSYNC.RECONVERGENT B0 ;  /* 0x0000000000007941 */ /* 0x000fea0003800200 */
.L_x_2866:
        /* <DEDUP_REMOVED lines=35> */
.L_x_2869:
[----:B------:R-:W-:Y:S05]  /*0e70*/  BSYNC.RECONVERGENT B0 ;  /* 0x0000000000007941 */ /* 0x000fea0003800200 */
.L_x_2868:
        /* <DEDUP_REMOVED lines=37> */
.L_x_2871:
[----:B------:R-:W-:Y:S05]  /*10d0*/  BSYNC.RECONVERGENT B0 ;  /* 0x0000000000007941 */ /* 0x000fea0003800200 */
.L_x_2870:
        /* <DEDUP_REMOVED lines=35> */
.L_x_2873:
[----:B------:R-:W-:Y:S05]  /*1310*/  BSYNC.RECONVERGENT B0 ;  /* 0x0000000000007941 */ /* 0x000fea0003800200 */
.L_x_2872:
        /* <DEDUP_REMOVED lines=41> */
.L_x_2875:
[----:B------:R-:W-:Y:S05]  /*15b0*/  BSYNC.RECONVERGENT B0 ;  /* 0x0000000000007941 */ /* 0x000fea0003800200 */
.L_x_2874:
        /* <DEDUP_REMOVED lines=39> */
.L_x_2877:
[----:B------:R-:W-:Y:S05]  /*1830*/  BSYNC.RECONVERGENT B0 ;  /* 0x0000000000007941 */ /* 0x000fea0003800200 */
.L_x_2876:
        /* <DEDUP_REMOVED lines=41> */
.L_x_2879:
[----:B------:R-:W-:Y:S05]  /*1ad0*/  BSYNC.RECONVERGENT B0 ;  /* 0x0000000000007941 */ /* 0x000fea0003800200 */
.L_x_2878:
        /* <DEDUP_REMOVED lines=39> */
.L_x_2881:
[----:B------:R-:W-:Y:S05]  /*1d50*/  BSYNC.RECONVERGENT B0 ;  /* 0x0000000000007941 */ /* 0x000fea0003800200 */
.L_x_2880:
        /* <DEDUP_REMOVED lines=41> */
.L_x_2883:
[----:B------:R-:W-:Y:S05]  /*1ff0*/  BSYNC.RECONVERGENT B0 ;  /* 0x0000000000007941 */ /* 0x000fea0003800200 */
.L_x_2882:
        /* <DEDUP_REMOVED lines=39> */
.L_x_2885:
[----:B------:R-:W-:Y:S05]  /*2270*/  BSYNC.RECONVERGENT B0 ;  /* 0x0000000000007941 */ /* 0x000fea0003800200 */
.L_x_2884:
        /* <DEDUP_REMOVED lines=44> */
.L_x_2887:
[----:B------:R-:W-:Y:S05]  /*2540*/  BSYNC.RECONVERGENT B0 ;  /* 0x0000000000007941 */ /* 0x000fea0003800200 */
.L_x_2886:
        /* <DEDUP_REMOVED lines=32> */
.L_x_2889:
[----:B------:R-:W-:Y:S05]  /*2750*/  BSYNC.RECONVERGENT B0 ;  /* 0x0000000000007941 */ /* 0x000fea0003800200 */
.L_x_2888:
        /* <DEDUP_REMOVED lines=32> */
.L_x_2891:
[----:B------:R-:W-:Y:S05]  /*2960*/  BSYNC.RECONVERGENT B0 ;  /* 0x0000000000007941 */ /* 0x000fea0003800200 */
.L_x_2890:
        /* <DEDUP_REMOVED lines=32> */
.L_x_2893:
[----:B------:R-:W-:Y:S05]  /*2b70*/  BSYNC.RECONVERGENT B0 ;  /* 0x0000000000007941 */ /* 0x000fea0003800200 */
.L_x_2892:
        /* <DEDUP_REMOVED lines=32> */
.L_x_2895:
[----:B------:R-:W-:Y:S05]  /*2d80*/  BSYNC.RECONVERGENT B0 ;  /* 0x0000000000007941 */ /* 0x000fea0003800200 */
.L_x_2894:
        /* <DEDUP_REMOVED lines=21> */
[----:B------:R-:W-:Y:S01]  /*2ee0*/  IMAD R84, R33, R78, RZ ;  /* 0x0000004e21547224 */ /* 0x000fe200078e02ff */
[----:B------:R-:W-:Y:S01]  /*2ef0*/  IADD3 R83, PT, PT, -R78, RZ, RZ ;  /* 0x000000ff4e537210 */ /* 0x000fe20007ffe1ff */
[----:B------:R-:W-:Y:S01]  /*2f00*/  FMUL.FTZ R85, R11, R101 ;  /* 0x000000650b557220 */ /* 0x000fe20000410000 */
[----:B------:R-:W-:Y:S01]  /*2f10*/  MOV R82, R39 ;  /* 0x0000002700527202 */ /* 0x000fe20000000f00 */
[----:B------:R-:W-:Y:S01]  /*2f20*/  UIADD3 UR5, UPT, UPT, UR4, 0x10d0, URZ ;  /* 0x000010d004057890 */ /* 0x000fe2000fffe0ff */
[----:B------:R-:W-:Y:S01]  /*2f30*/  MOV R81, R36 ;  /* 0x0000002400517202 */ /* 0x000fe20000000f00 */
[----:B------:R-:W1:Y:S01]  /*2f40*/  LDC.64 R16, c[0x0][0x3e0] ;  /* 0x0000f800ff107b82 */ /* 0x000e620000000a00 */
[----:B------:R-:W-:Y:S02]  /*2f50*/  MOV R80, R40 ;  /* 0x0000002800507202 */ /* 0x000fe40000000f00 */
[----:B------:R-:W-:-:S02]  /*2f60*/  ISETP.EQ.AND P0, PT, R67, RZ, P0 ;  /* 0x000000ff4300720c */ /* 0x000fc40000702270 */
[----:B------:R-:W-:Y:S02]  /*2f70*/  MOV R79, R37 ;  /* 0x00000025004f7202 */ /* 0x000fe40000000f00 */
[----:B------:R-:W-:Y:S01]  /*2f80*/  MOV R78, R41 ;  /* 0x00000029004e7202 */ /* 0x000fe20000000f00 */
[----:B------:R-:W2:Y:S01]  /*2f90*/  LDC.64 R18, c[0x0][0x3a8] ;  /* 0x0000ea00ff127b82 */ /* 0x000ea20000000a00 */
[----:B------:R-:W-:-:S07]  /*2fa0*/  MOV R77, R38 ;  /* 0x00000026004d7202 */ /* 0x000fce0000000f00 */
[----:B------:R-:W3:Y:S01]  /*2fb0*/  LDC.64 R12, c[0x0][0x480] ;  /* 0x00012000ff0c7b82 */ /* 0x000ee20000000a00 */
[----:B0-----:R-:W-:Y:S02]  /*2fc0*/  SHF.L.U64.HI R104, R14, 0x2, R15 ;  /* 0x000000020e687819 */ /* 0x001fe4000001020f */
[----:B-1----:R-:W-:Y:S02]  /*2fd0*/  SHF.L.U64.HI R106, R16, 0x2, R17 ;  /* 0x00000002106a7819 */ /* 0x002fe40000010211 */
[----:B--2---:R-:W-:-:S07]  /*2fe0*/  SHF.L.U64.HI R108, R18, 0x2, R19 ;  /* 0x00000002126c7819 */ /* 0x004fce0000010213 */
.L_x_2901:
[----:B0-----:R-:W-:Y:S02]  /*2ff0*/  MOV R4, R82 ;  /* 0x0000005200047202 */ /* 0x001fe40000000f00 */
        /* <DEDUP_REMOVED lines=28> */
[----:B------:R-:W4:Y:S01]  /*31c0*/  MUFU.EX2 R107, R107 ;  /* 0x0000006b006b7308 */ /* 0x000f220000000800 */
[----:B------:R-:W-:Y:S01]  /*31d0*/  FMUL.FTZ R110, R7, R101 ;  /* 0x00000065076e7220 */ /* 0x000fe20000410000 */
[----:B0-----:R-:W-:-:S02]  /*31e0*/  FFMA.FTZ R4, R100, R124, R99 ;  /* 0x0000007c64047223 */ /* 0x001fc40000010063 */
[----:B------:R-:W0:Y:S02]  /*31f0*/  MUFU.EX2 R120, R120 ;  /* 0x0000007800787308 */ /* 0x000e240000000800 */
[----:B-1----:R-:W-:Y:S02]  /*3200*/  FFMA.FTZ R4, R109, R4, R98 ;  /* 0x000000046d047223 */ /* 0x002fe40000010062 */
[----:B------:R-:W1:Y:S02]  /*3210*/  MUFU.EX2 R111, R111 ;  /* 0x0000006f006f7308 */ /* 0x000e640000000800 */
[----:B--2---:R-:W-:Y:S02]  /*3220*/  FFMA.FTZ R4, R122, R4, R97 ;  /* 0x000000047a047223 */ /* 0x004fe40000010061 */
[----:B------:R-:W2:Y:S02]  /*3230*/  MUFU.EX2 R105, R105 ;  /* 0x0000006900697308 */ /* 0x000ea40000000800 */
[----:B----4-:R-:W-:-:S02]  /*3240*/  FFMA.FTZ R4, R107, R4, R96 ;  /* 0x000000046b047223 */ /* 0x010fc40000010060 */
[----:B------:R-:W4:Y:S02]  /*3250*/  MUFU.EX2 R118, R118 ;  /* 0x0000007600767308 */ /* 0x000f240000000800 */
[----:B0-----:R-:W-:Y:S02]  /*3260*/  FFMA.FTZ R5, R120, R4, R95 ;  /* 0x0000000478057223 */ /* 0x001fe4000001005f */
[----:B------:R-:W0:Y:S01]  /*3270*/  MUFU.EX2 R103, R103 ;  /* 0x0000006700677308 */ /* 0x000e220000000800 */
[----:B-1----:R-:W-:-:S03]  /*3280*/  FMUL.FTZ R4, R111, R124 ;  /* 0x0000007c6f047220 */ /* 0x002fc60000410000 */
[----:B------:R-:W1:Y:S01]  /*3290*/  MUFU.EX2 R116, R116 ;  /* 0x0000007400747308 */ /* 0x000e620000000800 */
[----:B--2---:R-:W-:Y:S01]  /*32a0*/  FFMA.FTZ R6, R105, R5, R94 ;  /* 0x0000000569067223 */ /* 0x004fe2000001005e */
[----:B------:R-:W-:Y:S02]  /*32b0*/  FMUL.FTZ R5, R109, R4 ;  /* 0x000000046d057220 */ /* 0x000fe40000410000 */
[----:B------:R-:W2:Y:S01]  /*32c0*/  MUFU.EX2 R19, R19 ;  /* 0x0000001300137308 */ /* 0x000ea20000000800 */
[----:B----4-:R-:W-:Y:S01]  /*32d0*/  FFMA.FTZ R6, R118, R6, R93 ;  /* 0x0000000676067223 */ /* 0x010fe2000001005d */
[----:B------:R-:W-:Y:S02]  /*32e0*/  FMUL.FTZ R4, R122, R5 ;  /* 0x000000057a047220 */ /* 0x000fe40000410000 */
[----:B------:R-:W4:Y:S01]  /*32f0*/  MUFU.EX2 R114, R114 ;  /* 0x0000007200727308 */ /* 0x000f220000000800 */
        /* <DEDUP_REMOVED lines=9> */
[----:B----4-:R-:W-:Y:S01]  /*3390*/  FFMA.FTZ R6, R114, R6, R89 ;  /* 0x0000000672067223 */ /* 0x010fe20000010059 */
[----:B------:R-:W-:-:S02]  /*33a0*/  FMUL.FTZ R4, R118, R5 ;  /* 0x0000000576047220 */ /* 0x000fc40000410000 */
[----:B------:R-:W4:Y:S01]  /*33b0*/  MUFU.EX2 R110, R110 ;  /* 0x0000006e006e7308 */ /* 0x000f220000000800 */
[----:B0-----:R-:W-:Y:S01]  /*33c0*/  FFMA.FTZ R6, R17, R6, R88 ;  /* 0x0000000611067223 */ /* 0x001fe20000010058 */
[----:B------:R-:W-:-:S03]  /*33d0*/  FMUL.FTZ R5, R103, R4 ;  /* 0x0000000467057220 */ /* 0x000fc60000410000 */
[----:B-1----:R-:W-:Y:S01]  /*33e0*/  FFMA.FTZ R6, R112, R6, R87 ;  /* 0x0000000670067223 */ /* 0x002fe20000010057 */
[----:B------:R-:W-:-:S03]  /*33f0*/  FMUL.FTZ R4, R116, R5 ;  /* 0x0000000574047220 */ /* 0x000fc60000410000 */
[----:B--2---:R-:W-:Y:S01]  /*3400*/  FFMA.FTZ R6, R15, R6, R86 ;  /* 0x000000060f067223 */ /* 0x004fe20000010056 */
[----:B------:R-:W-:-:S03]  /*3410*/  FMUL.FTZ R5, R19, R4 ;  /* 0x0000000413057220 */ /* 0x000fc60000410000 */
[----:B----4-:R-:W-:Y:S01]  /*3420*/  FFMA.FTZ R6, R110, R6, R85 ;  /* 0x000000066e067223 */ /* 0x010fe20000010055 */
[----:B------:R-:W-:-:S04]  /*3430*/  FMUL.FTZ R4, R114, R5 ;  /* 0x0000000572047220 */ /* 0x000fc80000410000 */
[----:B------:R-:W0:Y:S01]  /*3440*/  SHFL.UP PT, R7, R6, 0x1, RZ ;  /* 0x0420000006077989 */ /* 0x000e2200000e00ff */
[----:B------:R-:W-:-:S04]  /*3450*/  FMUL.FTZ R5, R17, R4 ;  /* 0x0000000411057220 */ /* 0x000fc80000410000 */
[----:B------:R-:W-:Y:S01]  /*3460*/  FMUL.FTZ R4, R112, R5 ;  /* 0x0000000570047220 */ /* 0x000fe20000410000 */
[----:B------:R-:W-:-:S03]  /*3470*/  MOV R5, R77 ;  /* 0x0000004d00057202 */ /* 0x000fc60000000f00 */
[----:B------:R-:W-:Y:S01]  /*3480*/  FMUL.FTZ R117, R15, R4 ;  /* 0x000000040f757220 */ /* 0x000fe20000410000 */
[----:B------:R-:W-:-:S03]  /*3490*/  MOV R4, R78 ;  /* 0x0000004e00047202 */ /* 0x000fc60000000f00 */
[----:B------:R-:W-:Y:S02]  /*34a0*/  FMUL.FTZ R117, R110, R117 ;  /* 0x000000756e757220 */ /* 0x000fe40000410000 */
[----:B------:R1:W5:Y:S04]  /*34b0*/  LDG.E R113, desc[UR16][R4.64] ;  /* 0x0000001004717981 */ /* 0x000368000c1e1900 */
[----:B------:R-:W2:Y:S01]  /*34c0*/  SHFL.UP PT, R8, R117, 0x1, RZ ;  /* 0x0420000075087989 */ /* 0x000ea200000e00ff */
[----:B0-----:R-:W-:-:S05]  /*34d0*/  FFMA.FTZ R7, R117, R7, R6 ;  /* 0x0000000775077223 */ /* 0x001fca0000010006 */
[----:B------:R-:W-:-:S05]  /*34e0*/  FSEL R10, R6, R7, !P1 ;  /* 0x00000007060a7208 */ /* 0x000fca0004800000 */
[----:B------:R-:W0:Y:S01]  /*34f0*/  SHFL.UP PT, R7, R10, 0x2, RZ ;  /* 0x044000000a077989 */ /* 0x000e2200000e00ff */
[----:B--2---:R-:W-:-:S05]  /*3500*/  @P1 FMUL.FTZ R117, R117, R8 ;  /* 0x0000000875751220 */ /* 0x004fca0000410000 */
[----:B------:R-:W2:Y:S01]  /*3510*/  SHFL.UP PT, R6, R117, 0x2, RZ ;  /* 0x0440000075067989 */ /* 0x000ea200000e00ff */
[----:B------:R-:W-:Y:S01]  /*3520*/  ISETP.GE.AND P1, PT, R25, 0x2, PT ;  /* 0x000000021900780c */ /* 0x000fe20003f26270 */
[----:B0-----:R-:W-:-:S05]  /*3530*/  FFMA.FTZ R7, R117, R7, R10 ;  /* 0x0000000775077223 */ /* 0x001fca000001000a */
[----:B------:R-:W-:-:S05]  /*3540*/  FSEL R8, R10, R7, !P1 ;  /* 0x000000070a087208 */ /* 0x000fca0004800000 */
[----:B------:R-:W0:Y:S02]  /*3550*/  SHFL.UP PT, R7, R8, 0x4, RZ ;  /* 0x0480000008077989 */ /* 0x000e2400000e00ff */
[----:B--2---:R-:W-:-:S05]  /*3560*/  @P1 FMUL.FTZ R117, R117, R6 ;  /* 0x0000000675751220 */ /* 0x004fca0000410000 */
[----:B------:R-:W2:Y:S01]  /*3570*/  SHFL.UP PT, R6, R117, 0x4, RZ ;  /* 0x0480000075067989 */ /* 0x000ea200000e00ff */
[----:B------:R-:W-:Y:S02]  /*3580*/  ISETP.GE.AND P1, PT, R25, 0x4, PT ;  /* 0x000000041900780c */ /* 0x000fe40003f26270 */
[----:B-1----:R-:W-:Y:S02]  /*3590*/  MOV R4, R80 ;  /* 0x0000005000047202 */ /* 0x002fe40000000f00 */
[----:B------:R-:W-:-:S05]  /*35a0*/  MOV R5, R79 ;  /* 0x0000004f00057202 */ /* 0x000fca0000000f00 */
[----:B------:R1:W5:Y:S01]  /*35b0*/  LDG.E R115, desc[UR16][R4.64] ;  /* 0x0000001004737981 */ /* 0x000362000c1e1900 */
[----:B0-----:R-:W-:-:S05]  /*35c0*/  FFMA.FTZ R7, R117, R7, R8 ;  /* 0x0000000775077223 */ /* 0x001fca0000010008 */
[----:B------:R-:W-:Y:S01]  /*35d0*/  FSEL R10, R8, R7, !P1 ;  /* 0x00000007080a7208 */ /* 0x000fe20004800000 */
[----:B--2---:R-:W-:-:S04]  /*35e0*/  @P1 FMUL.FTZ R117, R117, R6 ;  /* 0x0000000675751220 */ /* 0x004fc80000410000 */
[----:B-1----:R-:W0:Y:S04]  /*35f0*/  SHFL.UP PT, R5, R10, 0x8, RZ ;  /* 0x050000000a057989 */ /* 0x002e2800000e00ff */
[----:B------:R-:W1:Y:S01]  /*3600*/  SHFL.UP PT, R4, R117, 0x8, RZ ;  /* 0x0500000075047989 */ /* 0x000e6200000e00ff */
[----:B------:R-:W-:Y:S01]  /*3610*/  ISETP.GE.AND P1, PT, R25, 0x8, PT ;  /* 0x000000081900780c */ /* 0x000fe20003f26270 */
[----:B0-----:R-:W-:-:S12]  /*3620*/  FFMA.FTZ R5, R117, R5, R10 ;  /* 0x0000000575057223 */ /* 0x001fd8000001000a */
[----:B-1----:R-:W-:Y:S01]  /*3630*/  @P1 FMUL.FTZ R117, R117, R4 ;  /* 0x0000000475751220 */ /* 0x002fe20000410000 */
[----:B------:R-:W-:-:S04]  /*3640*/  FSEL R119, R10, R5, !P1 ;  /* 0x000000050a777208 */ /* 0x000fc80004800000 */
[----:B------:R-:W0:Y:S04]  /*3650*/  SHFL.UP PT, R22, R117, 0x10, RZ ;  /* 0x0600000075167989 */ /* 0x000e2800000e00ff */
[----:B------:R-:W1:Y:S01]  /*3660*/  SHFL.UP PT, R4, R119, 0x10, RZ ;  /* 0x0600000077047989 */ /* 0x000e6200000e00ff */
[----:B------:R-:W-:Y:S01]  /*3670*/  ISETP.NE.AND P1, PT, R25, 0x1f, PT ;  /* 0x0000001f1900780c */ /* 0x000fe20003f25270 */
[C---:B0-----:R-:W-:Y:S01]  /*3680*/  FMUL.FTZ R22, R117.reuse, R22 ;  /* 0x0000001675167220 */ /* 0x041fe20000410000 */
[----:B-1----:R-:W-:-:S11]  /*3690*/  FFMA.FTZ R23, R117, R4, R119 ;  /* 0x0000000475177223 */ /* 0x002fd60000010077 */
        /* <DEDUP_REMOVED lines=9> */
[----:B------:R-:W4:Y:S01]  /*3730*/  SHFL.UP PT, R119, R119, 0x1, RZ ;  /* 0x0420000077777989 */ /* 0x000f2200000e00ff */
        /* <DEDUP_REMOVED lines=15> */
[----:B----4-:R-:W-:Y:S01]  /*3830*/  @P3 FFMA.FTZ R5, R117, R46, R119 ;  /* 0x0000002e75053223 */ /* 0x010fe20000010077 */
[----:B------:R-:W-:Y:S01]  /*3840*/  BSSY.RECONVERGENT B0, `(.L_x_2897) ;  /* 0x000000f000007945 */ /* 0x000fe20003800200 */
[C---:B------:R-:W-:Y:S01]  /*3850*/  FFMA.FTZ R11, R10.reuse, R8, R11 ;  /* 0x000000080a0b7223 */ /* 0x040fe2000001000b */
[----:B------:R-:W-:Y:S01]  /*3860*/  FMUL.FTZ R10, R10, R4 ;  /* 0x000000040a0a7220 */ /* 0x000fe20000410000 */
[----:B------:R-:W-:Y:S02]  /*3870*/  ISETP.NE.AND P2, PT, R43, RZ, PT ;  /* 0x000000ff2b00720c */ /* 0x000fe40003f45270 */
[----:B------:R-:W-:Y:S02]  /*3880*/  @P3 FSEL R119, R46, R5, !P1 ;  /* 0x000000052e773208 */ /* 0x000fe40004800000 */
[----:B------:R-:W-:Y:S02]  /*3890*/  @P3 FSEL R117, R47, R6, !P1 ;  /* 0x000000062f753208 */ /* 0x000fe40004800000 */
[----:B------:R-:W-:-:S02]  /*38a0*/  @P3 MOV R5, R21 ;  /* 0x0000001500053202 */ /* 0x000fc40000000f00 */
        /* <DEDUP_REMOVED lines=8> */
.L_x_2898:
[----:B------:R-:W-:Y:S05]  /*3930*/  BSYNC.RECONVERGENT B0 ;  /* 0x0000000000007941 */ /* 0x000fea0003800200 */
.L_x_2897:
[----:B------:R-:W-:Y:S01]  /*3940*/  BAR.SYNC.DEFER_BLOCKING 0x0 ;  /* 0x0000000000007b1d */ /* 0x000fe20000010000 */
[----:B------:R-:W-:Y:S01]  /*3950*/  ISETP.NE.AND P1, PT, R43, RZ, PT ;  /* 0x000000ff2b00720c */ /* 0x000fe20003f25270 */
[----:B-----5:R-:W-:-:S04]  /*3960*/  FMUL.FTZ R113, R113, R115 ;  /* 0x0000007371717220 */ /* 0x020fc80000410000 */
[----:B------:R-:W-:Y:S01]  /*3970*/  BSSY.RECONVERGENT B0, `(.L_x_2899) ;  /* 0x000001b000007945 */ /* 0x000fe20003800200 */
[----:B------:R-:W1:Y:S02]  /*3980*/  @P2 LDS R6, [UR4+0x10bc] ;  /* 0x0010bc04ff062984 */ /* 0x000e640008000800 */
[----:B-1----:R-:W-:-:S04]  /*3990*/  @P2 FFMA.FTZ R119, R6, R117, R119 ;  /* 0x0000007506772223 */ /* 0x002fc80000010077 */
[----:B------:R-:W-:-:S04]  /*39a0*/  FFMA.FTZ R8, R111, R119, R100 ;  /* 0x000000776f087223 */ /* 0x000fc80000010064 */
[----:B------:R-:W-:-:S04]  /*39b0*/  FFMA.FTZ R9, R124, R8, R99 ;  /* 0x000000087c097223 */ /* 0x000fc80000010063 */
[----:B------:R-:W-:-:S04]  /*39c0*/  FFMA.FTZ R10, R109, R9, R98 ;  /* 0x000000096d0a7223 */ /* 0x000fc80000010062 */
[----:B------:R-:W-:-:S04]  /*39d0*/  FFMA.FTZ R11, R122, R10, R97 ;  /* 0x0000000a7a0b7223 */ /* 0x000fc80000010061 */
[----:B0-----:R-:W-:-:S04]  /*39e0*/  FFMA.FTZ R20, R107, R11, R96 ;  /* 0x0000000b6b147223 */ /* 0x001fc80000010060 */
        /* <DEDUP_REMOVED lines=12> */
[----:B------:R-:W-:Y:S01]  /*3ab0*/  SHF.R.S32.HI R6, RZ, 0x1f, R84 ;  /* 0x0000001fff067819 */ /* 0x000fe20000011454 */
[----:B------:R0:W-:Y:S01]  /*3ac0*/  STS.64 [UR5], R4 ;  /* 0x00000004ff007988 */ /* 0x0001e20008000a05 */
[----:B------:R-:W-:-:S04]  /*3ad0*/  IADD3 R7, P1, PT, R35, R84, RZ ;  /* 0x0000005423077210 */ /* 0x000fc80007f3e0ff */
[----:B------:R-:W-:Y:S02]  /*3ae0*/  LEA.HI.X.SX32 R22, R35, R6, 0x1, P1 ;  /* 0x0000000623167211 */ /* 0x000fe400008f0eff */
[----:B---3--:R-:W-:-:S04]  /*3af0*/  LEA R6, P1, R7, R12, 0x3 ;  /* 0x0000000c07067211 */ /* 0x008fc800078218ff */
[----:B------:R-:W-:-:S05]  /*3b00*/  LEA.HI.X R7, R7, R13, R22, 0x3, P1 ;  /* 0x0000000d07077211 */ /* 0x000fca00008f1c16 */
[----:B------:R0:W-:Y:S04]  /*3b10*/  STG.E.64 desc[UR16][R6.64], R4 ;  /* 0x0000000406007986 */ /* 0x0001e8000c101b10 */
.L_x_2900:
[----:B------:R-:W-:Y:S05]  /*3b20*/  BSYNC.RECONVERGENT B0 ;  /* 0x0000000000007941 */ /* 0x000fea0003800200 */
.L_x_2899:
[----:B------:R-:W-:Y:S01]  /*3b30*/  IADD3 R83, PT, PT, R83, 0x1, RZ ;  /* 0x0000000153537810 */ /* 0x000fe20007ffe0ff */
[----:B------:R-:W-:Y:S01]  /*3b40*/  UIADD3 UR5, UPT, UPT, UR5, 0x8, URZ ;  /* 0x0000000805057890 */ /* 0x000fe2000fffe0ff */
[----:B------:R-:W-:Y:S01]  /*3b50*/  LEA R78, P2, R14, R78, 0x2 ;  /* 0x0000004e0e4e7211 */ /* 0x000fe200078410ff */
[----:B------:R-:W-:Y:S01]  /*3b60*/  FFMA.FTZ R63, R113, R8, R63 ;  /* 0x00000008713f7223 */ /* 0x000fe2000001003f */
[----:B------:R-:W-:Y:S01]  /*3b70*/  ISETP.NE.AND P1, PT, R83, RZ, PT ;  /* 0x000000ff5300720c */ /* 0x000fe20003f25270 */
[C---:B------:R-:W-:Y:S01]  /*3b80*/  FFMA.FTZ R62, R113.reuse, R9, R62 ;  /* 0x00000009713e7223 */ /* 0x040fe2000001003e */
[----:B------:R-:W-:Y:S01]  /*3b90*/  LEA R80, P3, R16, R80, 0x2 ;  /* 0x0000005010507211 */ /* 0x000fe200078610ff */
[C---:B------:R-:W-:Y:S01]  /*3ba0*/  FFMA.FTZ R61, R113.reuse, R10, R61 ;  /* 0x0000000a713d7223 */ /* 0x040fe2000001003d */
[----:B------:R-:W-:Y:S01]  /*3bb0*/  LEA R82, P4, R18, R82, 0x2 ;  /* 0x0000005212527211 */ /* 0x000fe200078810ff */
        /* <DEDUP_REMOVED lines=13> */
[----:B------:R-:W-:-:S02]  /*3c90*/  IADD3 R84, PT, PT, R84, 0x1, RZ ;  /* 0x0000000154547810 */ /* 0x000fc40007ffe0ff */
[----:B------:R-:W-:Y:S02]  /*3ca0*/  IADD3.X R77, PT, PT, R77, R104, RZ, P2, !PT ;  /* 0x000000684d4d7210 */ /* 0x000fe400017fe4ff */
[----:B------:R-:W-:Y:S02]  /*3cb0*/  IADD3.X R79, PT, PT, R79, R106, RZ, P3, !PT ;  /* 0x0000006a4f4f7210 */ /* 0x000fe40001ffe4ff */
[----:B------:R-:W-:Y:S01]  /*3cc0*/  IADD3.X R81, PT, PT, R81, R108, RZ, P4, !PT ;  /* 0x0000006c51517210 */ /* 0x000fe200027fe4ff */
[----:B------:R-:W-:Y:S06]  /*3cd0*/  @P1 BRA `(.L_x_2901) ;  /* 0xfffffff000c41947 */ /* 0x000fec000383ffff */
.L_x_2896:
[----:B------:R-:W-:Y:S01]  /*3ce0*/  BAR.SYNC.DEFER_BLOCKING 0x0 ;  /* 0x0000000000007b1d */ /* 0x000fe20000010000 */
[----:B0-----:R-:W-:Y:S01]  /*3cf0*/  F2FP.F16.F32.PACK_AB R7, R56, R57 ;  /* 0x000000393807723e */ /* 0x001fe200000000ff */
        /* <DEDUP_REMOVED lines=12> */
[----:B------:R-:W4:Y:S01]  /*3dc0*/  LDC.64 R70, c[0x0][0x478] ;  /* 0x00011e00ff467b82 */ /* 0x000f220000000a00 */
[----:B------:R0:W-:Y:S04]  /*3dd0*/  STS.128 [R0], R4 ;  /* 0x0000000400007388 */ /* 0x0001e80000000c00 */
[----:B------:R5:W-:Y:S01]  /*3de0*/  STS.128 [R0+0x10], R8 ;  /* 0x0000100800007388 */ /* 0x000be20000000c00 */
[----:B------:R-:W-:-:S03]  /*3df0*/  NOP ;  /* 0x0000000000007918 */ /* 0x000fc60000000000 */
[----:B---3--:R-:W3:Y:S01]  /*3e00*/  LDS.128 R12, [R2] ;  /* 0x00000000020c7984 */ /* 0x008ee20000000c00 */
[----:B------:R-:W1:Y:S03]  /*3e10*/  LDC.64 R24, c[0x0][0x410] ;  /* 0x00010400ff187b82 */ /* 0x000e660000000a00 */
[----:B------:R-:W3:Y:S01]  /*3e20*/  LDS.128 R16, [R2+0x200] ;  /* 0x0002000002107984 */ /* 0x000ee20000000c00 */
[----:B0-----:R-:W-:-:S04]  /*3e30*/  IMAD.WIDE.U32 R4, R20, UR18, R64 ;  /* 0x0000001214047c25 */ /* 0x001fc8000f8e0040 */
[----:B------:R-:W-:Y:S01]  /*3e40*/  IMAD R5, R21, UR18, R5 ;  /* 0x0000001215057c24 */ /* 0x000fe2000f8e0205 */
[----:B------:R-:W0:Y:S01]  /*3e50*/  LDC.64 R26, c[0x0][0x418] ;  /* 0x00010600ff1a7b82 */ /* 0x000e220000000a00 */
[----:B--2---:R-:W-:-:S04]  /*3e60*/  IMAD.WIDE.U32 R4, R45, R22, R4 ;  /* 0x000000162d047225 */ /* 0x004fc800078e0004 */
[----:B-----5:R-:W-:Y:S01]  /*3e70*/  IMAD R8, R45, R23, R5 ;  /* 0x000000172d087224 */ /* 0x020fe200078e0205 */
[C---:B----4-:R-:W-:Y:S02]  /*3e80*/  LEA R70, P0, R4.reuse, R70, 0x1 ;  /* 0x0000004604467211 */ /* 0x050fe400078008ff */
[----:B------:R-:W2:Y:S02]  /*3e90*/  LDC.64 R72, c[0x0][0x488] ;  /* 0x00012200ff487b82 */ /* 0x000ea40000000a00 */
[----:B------:R-:W-:Y:S01]  /*3ea0*/  LEA.HI.X R71, R4, R71, R8, 0x1, P0 ;  /* 0x0000004704477211 */ /* 0x000fe200000f0c08 */
[----:B-1----:R-:W-:-:S04]  /*3eb0*/  IMAD.WIDE.U32 R6, R24, UR18, R64 ;  /* 0x0000001218067c25 */ /* 0x002fc8000f8e0040 */
[----:B------:R-:W-:-:S04]  /*3ec0*/  IMAD.WIDE.U32 R70, R3, 0x10, R70 ;  /* 0x0000001003467825 */ /* 0x000fc800078e0046 */
[----:B------:R-:W-:Y:S02]  /*3ed0*/  IMAD R7, R25, UR18, R7 ;  /* 0x0000001219077c24 */ /* 0x000fe4000f8e0207 */
[C---:B0-----:R-:W-:Y:S01]  /*3ee0*/  IMAD.WIDE.U32 R6, R45.reuse, R26, R6 ;  /* 0x0000001a2d067225 */ /* 0x041fe200078e0006 */
[----:B---3--:R-:W-:Y:S03]  /*3ef0*/  STG.E.128 desc[UR16][R70.64], R12 ;  /* 0x0000000c46007986 */ /* 0x008fe6000c101d10 */
[----:B------:R-:W-:Y:S01]  /*3f00*/  IMAD R5, R45, R27, R7 ;  /* 0x0000001b2d057224 */ /* 0x000fe200078e0207 */
[C---:B--2---:R-:W-:Y:S01]  /*3f10*/  LEA R72, P1, R6.reuse, R72, 0x1 ;  /* 0x0000004806487211 */ /* 0x044fe200078208ff */
[----:B------:R-:W-:Y:S03]  /*3f20*/  STG.E.128 desc[UR16][R70.64+0x200], R16 ;  /* 0x0002001046007986 */ /* 0x000fe6000c101d10 */
        /* <DEDUP_REMOVED lines=23> */
[--C-:B------:R-:W-:Y:S02]  /*40a0*/  HADD2.F32 R9, -RZ, R23.reuse.H0_H0 ;  /* 0x20000017ff097230 */ /* 0x100fe40000004100 */
[----:B------:R-:W-:Y:S01]  /*40b0*/  FMUL.FTZ R7, R8, -1.4426950216293334961 ;  /* 0xbfb8aa3b08077820 */ /* 0x000fe20000410000 */
[----:B-1----:R-:W-:Y:S01]  /*40c0*/  HADD2.F32 R4, -RZ, R24.H0_H0 ;  /* 0x20000018ff047230 */ /* 0x002fe20000004100 */
[----:B------:R-:W0:Y:S01]  /*40d0*/  MUFU.EX2 R14, R14 ;  /* 0x0000000e000e7308 */ /* 0x000e220000000800 */
[----:B------:R-:W-:Y:S01]  /*40e0*/  FMUL.FTZ R6, R21, -1.4426950216293334961 ;  /* 0xbfb8aa3b15067820 */ /* 0x000fe20000410000 */
[----:B------:R-:W-:-:S02]  /*40f0*/  HADD2.F32 R23, -RZ, R23.H1_H1 ;  /* 0x30000017ff177230 */ /* 0x000fc40000004100 */
[----:B------:R-:W-:Y:S01]  /*4100*/  FMUL.FTZ R17, R9, -1.4426950216293334961 ;  /* 0xbfb8aa3b09117820 */ /* 0x000fe20000410000 */
[----:B------:R1:W-:Y:S01]  /*4110*/  MUFU.EX2 R10, R5 ;  /* 0x00000005000a7308 */ /* 0x0003e20000000800 */
[----:B------:R-:W-:Y:S02]  /*4120*/  HADD2.F32 R24, -RZ, R24.H1_H1 ;  /* 0x30000018ff187230 */ /* 0x000fe40000004100 */
[----:B------:R-:W-:Y:S01]  /*4130*/  FMUL.FTZ R19, R4, -1.4426950216293334961 ;  /* 0xbfb8aa3b04137820 */ /* 0x000fe20000410000 */
[----:B------:R-:W-:Y:S01]  /*4140*/  HADD2.F32 R22, -RZ, R22.H1_H1 ;  /* 0x30000016ff167230 */ /* 0x000fe20000004100 */
[----:B------:R2:W3:Y:S01]  /*4150*/  MUFU.EX2 R15, R7 ;  /* 0x00000007000f7308 */ /* 0x0004e20000000800 */
[----:B------:R-:W-:Y:S01]  /*4160*/  FMUL.FTZ R18, R23, -1.4426950216293334961 ;  /* 0xbfb8aa3b17127820 */ /* 0x000fe20000410000 */
[----:B------:R-:W-:Y:S02]  /*4170*/  FMUL.FTZ R69, R24, -1.4426950216293334961 ;  /* 0xbfb8aa3b18457820 */ /* 0x000fe40000410000 */
[----:B------:R4:W5:Y:S01]  /*4180*/  MUFU.EX2 R11, R6 ;  /* 0x00000006000b7308 */ /* 0x0009620000000800 */
[----:B-1----:R-:W-:-:S02]  /*4190*/  HADD2.F32 R5, -RZ, R25.H0_H0 ;  /* 0x20000019ff057230 */ /* 0x002fc40000004100 */
[----:B------:R-:W-:Y:S01]  /*41a0*/  FMUL.FTZ R16, R22, -1.4426950216293334961 ;  /* 0xbfb8aa3b16107820 */ /* 0x000fe20000410000 */
[----:B------:R-:W-:Y:S02]  /*41b0*/  HADD2.F32 R25, -RZ, R25.H1_H1 ;  /* 0x30000019ff197230 */ /* 0x000fe40000004100 */
[----:B0-----:R-:W-:Y:S01]  /*41c0*/  FADD.FTZ R14, R14, 1 ;  /* 0x3f8000000e0e7421 */ /* 0x001fe20000010000 */
[--C-:B--2---:R-:W-:Y:S02]  /*41d0*/  HADD2.F32 R7, -RZ, R26.reuse.H0_H0 ;  /* 0x2000001aff077230 */ /* 0x104fe40000004100 */
[----:B------:R-:W-:Y:S01]  /*41e0*/  FMUL.FTZ R70, R5, -1.4426950216293334961 ;  /* 0xbfb8aa3b05467820 */ /* 0x000fe20000410000 */
[----:B------:R-:W-:Y:S02]  /*41f0*/  HADD2.F32 R26, -RZ, R26.H1_H1 ;  /* 0x3000001aff1a7230 */ /* 0x000fe40000004100 */
[----:B------:R-:W-:Y:S01]  /*4200*/  FMUL.FTZ R71, R25, -1.4426950216293334961 ;  /* 0xbfb8aa3b19477820 */ /* 0x000fe20000410000 */
[----:B----4-:R-:W-:-:S02]  /*4210*/  HADD2.F32 R6, -RZ, R27.H0_H0 ;  /* 0x2000001bff067230 */ /* 0x010fc40000004100 */
[----:B------:R-:W-:Y:S01]  /*4220*/  FMUL.FTZ R72, R7, -1.4426950216293334961 ;  /* 0xbfb8aa3b07487820 */ /* 0x000fe20000410000 */
[----:B------:R-:W-:Y:S02]  /*4230*/  HADD2.F32 R27, -RZ, R27.H1_H1 ;  /* 0x3000001bff1b7230 */ /* 0x000fe40000004100 */
[----:B------:R-:W-:Y:S01]  /*4240*/  FMUL.FTZ R73, R26, -1.4426950216293334961 ;  /* 0xbfb8aa3b1a497820 */ /* 0x000fe20000410000 */
[----:B------:R-:W0:Y:S01]  /*4250*/  MUFU.EX2 R18, R18 ;  /* 0x0000001200127308 */ /* 0x000e220000000800 */
[----:B------:R-:W-:Y:S01]  /*4260*/  FMUL.FTZ R74, R6, -1.4426950216293334961 ;  /* 0xbfb8aa3b064a7820 */ /* 0x000fe20000410000 */
[----:B---3--:R-:W-:Y:S01]  /*4270*/  FADD.FTZ R15, R15, 1 ;  /* 0x3f8000000f0f7421 */ /* 0x008fe20000010000 */
[----:B------:R-:W-:Y:S01]  /*4280*/  FMUL.FTZ R75, R27, -1.4426950216293334961 ;  /* 0xbfb8aa3b1b4b7820 */ /* 0x000fe20000410000 */
[----:B------:R-:W1:Y:S01]  /*4290*/  MUFU.EX2 R69, R69 ;  /* 0x0000004500457308 */ /* 0x000e620000000800 */
[----:B-----5:R-:W-:Y:S01]  /*42a0*/  FADD.FTZ R11, R11, 1 ;  /* 0x3f8000000b0b7421 */ /* 0x020fe20000010000 */
[----:B------:R-:W-:-:S02]  /*42b0*/  FADD.FTZ R10, R10, 1 ;  /* 0x3f8000000a0a7421 */ /* 0x000fc40000010000 */
        /* <DEDUP_REMOVED lines=15> */
[----:B------:R-:W2:Y:S01]  /*43b0*/  MUFU.RCP R77, R14 ;  /* 0x0000000e004d7308 */ /* 0x000ea20000001000 */
[----:B---3--:R-:W-:Y:S01]  /*43c0*/  FADD.FTZ R73, R73, 1 ;  /* 0x3f80000049497421 */ /* 0x008fe20000010000 */
[----:B0-----:R-:W-:-:S06]  /*43d0*/  FADD.FTZ R17, R17, 1 ;  /* 0x3f80000011117421 */ /* 0x001fcc0000010000 */
[----:B------:R-:W0:Y:S01]  /*43e0*/  MUFU.EX2 R74, R74 ;  /* 0x0000004a004a7308 */ /* 0x000e220000000800 */
[----:B-1----:R-:W-:-:S03]  /*43f0*/  FADD.FTZ R71, R71, 1 ;  /* 0x3f80000047477421 */ /* 0x002fc60000010000 */
[----:B------:R-:W1:Y:S04]  /*4400*/  MUFU.EX2 R75, R75 ;  /* 0x0000004b004b7308 */ /* 0x000e680000000800 */
[----:B------:R-:W3:Y:S01]  /*4410*/  MUFU.RCP R15, R15 ;  /* 0x0000000f000f7308 */ /* 0x000ee20000001000 */
[----:B0-----:R-:W-:-:S07]  /*4420*/  FADD.FTZ R74, R74, 1 ;  /* 0x3f8000004a4a7421 */ /* 0x001fce0000010000 */
[----:B------:R2:W0:Y:S01]  /*4430*/  MUFU.RCP R76, R11 ;  /* 0x0000000b004c7308 */ /* 0x0004220000001000 */
[----:B-1----:R-:W-:-:S07]  /*4440*/  FADD.FTZ R75, R75, 1 ;  /* 0x3f8000004b4b7421 */ /* 0x002fce0000010000 */
[----:B------:R-:W1:Y:S01]  /*4450*/  MUFU.RCP R81, R16 ;  /* 0x0000001000517308 */ /* 0x000e620000001000 */
[----:B--2---:R-:W-:Y:S01]  /*4460*/  FMUL.FTZ R11, R20, R77 ;  /* 0x0000004d140b7220 */ /* 0x004fe20000410000 */
[----:B---3--:R-:W-:-:S03]  /*4470*/  FMUL.FTZ R8, R8, R15 ;  /* 0x0000000f08087220 */ /* 0x008fc60000410000 */
[----:B------:R-:W-:Y:S01]  /*4480*/  FMUL.FTZ R11, R11, R62 ;  /* 0x0000003e0b0b7220 */ /* 0x000fe20000410000 */
[----:B------:R-:W-:Y:S02]  /*4490*/  FMUL.FTZ R8, R8, R59 ;  /* 0x0000003b08087220 */ /* 0x000fe40000410000 */
[----:B------:R-:W2:Y:S01]  /*44a0*/  MUFU.RCP R18, R18 ;  /* 0x0000001200127308 */ /* 0x000ea20000001000 */
[----:B0-----:R-:W-:-:S07]  /*44b0*/  FMUL.FTZ R21, R21, R76 ;  /* 0x0000004c15157220 */ /* 0x001fce0000410000 */
[----:B------:R-:W0:Y:S01]  /*44c0*/  MUFU.RCP R69, R69 ;  /* 0x0000004500457308 */ /* 0x000e220000001000 */
[----:B-1----:R-:W-:-:S07]  /*44d0*/  FMUL.FTZ R15, R22, R81 ;  /* 0x00000051160f7220 */ /* 0x002fce0000410000 */
[----:B------:R0:W1:Y:S01]  /*44e0*/  MUFU.RCP R78, R17 ;  /* 0x00000011004e7308 */ /* 0x0000620000001000 */
[----:B--2---:R-:W-:-:S07]  /*44f0*/  FMUL.FTZ R23, R23, R18 ;  /* 0x0000001217177220 */ /* 0x004fce0000410000 */
[----:B------:R-:W2:Y:S01]  /*4500*/  MUFU.RCP R70, R70 ;  /* 0x0000004600467308 */ /* 0x000ea20000001000 */
[----:B0-----:R-:W-:-:S07]  /*4510*/  FMUL.FTZ R17, R24, R69 ;  /* 0x0000004518117220 */ /* 0x001fce0000410000 */
[----:B------:R-:W0:Y:S01]  /*4520*/  MUFU.RCP R80, R71 ;  /* 0x0000004700507308 */ /* 0x000e220000001000 */
[----:B-1----:R-:W-:Y:S01]  /*4530*/  FMUL.FTZ R14, R9, R78 ;  /* 0x0000004e090e7220 */ /* 0x002fe20000410000 */
[----:B------:R-:W-:Y:S01]  /*4540*/  FMUL.FTZ R9, R15, R58 ;  /* 0x0000003a0f097220 */ /* 0x000fe20000410000 */
[----:B------:R-:W-:Y:S02]  /*4550*/  FMUL.FTZ R15, R23, R56 ;  /* 0x00000038170f7220 */ /* 0x000fe40000410000 */
[----:B------:R-:W-:Y:S01]  /*4560*/  FMUL.FTZ R14, R14, R57 ;  /* 0x000000390e0e7220 */ /* 0x000fe20000410000 */
[----:B------:R-:W1:Y:S02]  /*4570*/  LDC.64 R22, c[0x0][0x438] ;  /* 0x00010e00ff167b82 */ /* 0x000e640000000a00 */
[----:B------:R-:W3:Y:S01]  /*4580*/  MUFU.RCP R72, R72 ;  /* 0x0000004800487308 */ /* 0x000ee20000001000 */
[----:B--2---:R-:W-:Y:S01]  /*4590*/  FMUL.FTZ R16, R5, R70 ;  /* 0x0000004605107220 */ /* 0x004fe20000410000 */
[----:B------:R-:W-:Y:S01]  /*45a0*/  FMUL.FTZ R5, R17, R54 ;  /* 0x0000003611057220 */ /* 0x000fe20000410000 */
[----:B------:R-:W-:-:S02]  /*45b0*/  F2FP.F16.F32.PACK_AB R15, R15, R14 ;  /* 0x0000000e0f0f723e */ /* 0x000fc400000000ff */
[----:B------:R-:W-:Y:S01]  /*45c0*/  FMUL.FTZ R16, R16, R53 ;  /* 0x0000003510107220 */ /* 0x000fe20000410000 */
[----:B------:R-:W-:Y:S02]  /*45d0*/  F2FP.F16.F32.PACK_AB R14, R9, R8 ;  /* 0x00000008090e723e */ /* 0x000fe400000000ff */
[----:B------:R-:W2:Y:S01]  /*45e0*/  MUFU.RCP R13, R13 ;  /* 0x0000000d000d7308 */ /* 0x000ea20000001000 */
[----:B0-----:R-:W-:-:S04]  /*45f0*/  FMUL.FTZ R25, R25, R80 ;  /* 0x0000005019197220 */ /* 0x001fc80000410000 */
[----:B------:R-:W-:-:S03]  /*4600*/  FMUL.FTZ R17, R25, R52 ;  /* 0x0000003419117220 */ /* 0x000fc60000410000 */
[----:B------:R-:W0:Y:S01]  /*4610*/  MUFU.RCP R79, R10 ;  /* 0x0000000a004f7308 */ /* 0x000e220000001000 */
[----:B------:R-:W4:Y:S01]  /*4620*/  LDC.64 R24, c[0x0][0x490] ;  /* 0x00012400ff187b82 */ /* 0x000f220000000a00 */
[----:B---3--:R-:W-:Y:S01]  /*4630*/  FMUL.FTZ R18, R7, R72 ;  /* 0x0000004807127220 */ /* 0x008fe20000410000 */
[----:B------:R-:W-:-:S03]  /*4640*/  F2FP.F16.F32.PACK_AB R17, R17, R16 ;  /* 0x000000101111723e */ /* 0x000fc600000000ff */
[----:B------:R-:W-:Y:S02]  /*4650*/  FMUL.FTZ R18, R18, R51 ;  /* 0x0000003312127220 */ /* 0x000fe40000410000 */
[----:B------:R-:W3:Y:S01]  /*4660*/  MUFU.RCP R19, R19 ;  /* 0x0000001300137308 */ /* 0x000ee20000001000 */
[----:B--2---:R-:W-:Y:S01]  /*4670*/  FMUL.FTZ R68, R68, R13 ;  /* 0x0000000d44447220 */ /* 0x004fe20000410000 */
[----:B------:R-:W-:-:S06]  /*4680*/  FMUL.FTZ R13, R21, R60 ;  /* 0x0000003c150d7220 */ /* 0x000fcc0000410000 */
[----:B------:R-:W2:Y:S01]  /*4690*/  MUFU.RCP R73, R73 ;  /* 0x0000004900497308 */ /* 0x000ea20000001000 */
[----:B0-----:R-:W-:Y:S01]  /*46a0*/  FMUL.FTZ R10, R12, R79 ;  /* 0x0000004f0c0a7220 */ /* 0x001fe20000410000 */
[----:B------:R-:W-:-:S03]  /*46b0*/  FMUL.FTZ R12, R68, R63 ;  /* 0x0000003f440c7220 */ /* 0x000fc60000410000 */
[----:B------:R-:W-:-:S03]  /*46c0*/  FMUL.FTZ R10, R10, R61 ;  /* 0x0000003d0a0a7220 */ /* 0x000fc60000410000 */
[----:B------:R-:W0:Y:S01]  /*46d0*/  MUFU.RCP R83, R74 ;  /* 0x0000004a00537308 */ /* 0x000e220000001000 */
[----:B------:R-:W-:Y:S01]  /*46e0*/  F2FP.F16.F32.PACK_AB R12, R11, R12 ;  /* 0x0000000c0b0c723e */ /* 0x000fe200000000ff */
[----:B---3--:R-:W-:Y:S01]  /*46f0*/  FMUL.FTZ R4, R4, R19 ;  /* 0x0000001304047220 */ /* 0x008fe20000410000 */
[----:B------:R-:W-:Y:S01]  /*4700*/  F2FP.F16.F32.PACK_AB R13, R13, R10 ;  /* 0x0000000a0d0d723e */ /* 0x000fe200000000ff */
[----:B------:R-:W-:Y:S02]  /*4710*/  BAR.SYNC.DEFER_BLOCKING 0x0 ;  /* 0x0000000000007b1d */ /* 0x000fe40000010000 */
[----:B------:R-:W-:-:S04]  /*4720*/  FMUL.FTZ R4, R4, R55 ;  /* 0x0000003704047220 */ /* 0x000fc80000410000 */
[----:B------:R-:W3:Y:S01]  /*4730*/  MUFU.RCP R20, R75 ;  /* 0x0000004b00147308 */ /* 0x000ee20000001000 */
[----:B--2---:R-:W-:Y:S01]  /*4740*/  FMUL.FTZ R7, R26, R73 ;  /* 0x000000491a077220 */ /* 0x004fe20000410000 */
[----:B------:R-:W-:-:S03]  /*4750*/  F2FP.F16.F32.PACK_AB R16, R5, R4 ;  /* 0x000000040510723e */ /* 0x000fc600000000ff */
[----:B------:R-:W-:Y:S01]  /*4760*/  FMUL.FTZ R7, R7, R50 ;  /* 0x0000003207077220 */ /* 0x000fe20000410000 */
[----:B0-----:R-:W-:-:S04]  /*4770*/  FMUL.FTZ R6, R6, R83 ;  /* 0x0000005306067220 */ /* 0x001fc80000410000 */
[----:B------:R-:W-:Y:S01]  /*4780*/  F2FP.F16.F32.PACK_AB R18, R7, R18 ;  /* 0x000000120712723e */ /* 0x000fe200000000ff */
[----:B------:R-:W-:Y:S01]  /*4790*/  FMUL.FTZ R6, R6, R49 ;  /* 0x0000003106067220 */ /* 0x000fe20000410000 */
[----:B---3--:R-:W-:Y:S01]  /*47a0*/  FMUL.FTZ R27, R27, R20 ;  /* 0x000000141b1b7220 */ /* 0x008fe20000410000 */
[----:B------:R0:W-:Y:S01]  /*47b0*/  STS.128 [R0], R12 ;  /* 0x0000000c00007388 */ /* 0x0001e20000000c00 */
[----:B------:R-:W2:Y:S02]  /*47c0*/  LDC.64 R20, c[0x0][0x430] ;  /* 0x00010c00ff147b82 */ /* 0x000ea40000000a00 */
[----:B------:R-:W-:-:S05]  /*47d0*/  FMUL.FTZ R19, R27, R48 ;  /* 0x000000301b137220 */ /* 0x000fca0000410000 */
[----:B------:R-:W-:-:S05]  /*47e0*/  F2FP.F16.F32.PACK_AB R19, R19, R6 ;  /* 0x000000061313723e */ /* 0x000fca00000000ff */
[----:B------:R-:W-:Y:S01]  /*47f0*/  STS.128 [R0+0x10], R16 ;  /* 0x0000101000007388 */ /* 0x000fe20000000c00 */
[----:B------:R-:W-:-:S03]  /*4800*/  NOP ;  /* 0x0000000000007918 */ /* 0x000fc60000000000 */
[----:B------:R-:W3:Y:S04]  /*4810*/  LDS.128 R4, [R2] ;  /* 0x0000000002047984 */ /* 0x000ee80000000c00 */
[----:B------:R-:W5:Y:S01]  /*4820*/  LDS.128 R8, [R2+0x200] ;  /* 0x0002000002087984 */ /* 0x000f620000000c00 */
[----:B--2---:R-:W-:-:S04]  /*4830*/  IMAD.WIDE.U32 R64, R20, UR18, R64 ;  /* 0x0000001214407c25 */ /* 0x004fc8000f8e0040 */
[----:B------:R-:W-:Y:S02]  /*4840*/  IMAD R65, R21, UR18, R65 ;  /* 0x0000001215417c24 */ /* 0x000fe4000f8e0241 */
[----:B-1----:R-:W-:-:S04]  /*4850*/  IMAD.WIDE.U32 R20, R45, R22, R64 ;  /* 0x000000162d147225 */ /* 0x002fc800078e0040 */
[----:B0-----:R-:W-:Y:S01]  /*4860*/  IMAD R13, R45, R23, R21 ;  /* 0x000000172d0d7224 */ /* 0x001fe200078e0215 */
[----:B----4-:R-:W-:-:S04]  /*4870*/  LEA R12, P0, R20, R24, 0x1 ;  /* 0x00000018140c7211 */ /* 0x010fc800078008ff */
[----:B------:R-:W-:Y:S02]  /*4880*/  LEA.HI.X R13, R20, R25, R13, 0x1, P0 ;  /* 0x00000019140d7211 */ /* 0x000fe400000f0c0d */
[----:B------:R-:W-:Y:S01]  /*4890*/  ISETP.GE.AND P0, PT, R33, UR5, PT ;  /* 0x0000000521007c0c */ /* 0x000fe2000bf06270 */
[----:B------:R-:W-:-:S05]  /*48a0*/  IMAD.WIDE.U32 R12, R3, 0x10, R12 ;  /* 0x00000010030c7825 */ /* 0x000fca00078e000c */
[----:B---3--:R0:W-:Y:S04]  /*48b0*/  STG.E.128 desc[UR16][R12.64], R4 ;  /* 0x000000040c007986 */ /* 0x0081e8000c101d10 */
[----:B-----5:R0:W-:Y:S03]  /*48c0*/  STG.E.128 desc[UR16][R12.64+0x200], R8 ;  /* 0x000200080c007986 */ /* 0x0201e6000c101d10 */
[----:B------:R-:W-:Y:S05]  /*48d0*/  @!P0 BRA `(.L_x_2902) ;  /* 0xffffffbc00048947 */ /* 0x000fea000383ffff */
[----:B------:R-:W-:Y:S05]  /*48e0*/  EXIT ;  /* 0x000000000000794d */ /* 0x000fea0003800000 */
.L_x_2903:
        /* <DEDUP_REMOVED lines=9> */
.L_x_5087:


//--------------------- .text._Z25selective_scan_fwd_kernelI32Selective_Scan_fwd_kernel_traitsILi128ELi16ELi1ELb1ELb0ELb1ELb0EN3c104HalfEfEEv13SSMParamsBase --------------------------
	.section	.text._Z25selective_scan_fwd_kernelI32Selective_Scan_fwd_kernel_traitsILi128ELi16ELi1ELb1ELb0ELb1ELb0EN3c104HalfEfEEv13SSMParamsBase,"ax",@progbits
	.align	128
        .global         _Z25selective_scan_fwd_kernelI32Selective_Scan_fwd_kernel_traitsILi128ELi16ELi1ELb1ELb0ELb1ELb0EN3c104HalfEfEEv13SSMParamsBase
        .type           _Z25selective_scan_fwd_kernelI32Selective_Scan_fwd_kernel_traitsILi128ELi16ELi1ELb1ELb0ELb1ELb0EN3c104HalfEfEEv13SSMParamsBase,@function
        .size           _Z25selective_scan_fwd_kernelI32Selective_Scan_fwd_kernel_traitsILi128ELi16ELi1ELb1ELb0ELb1ELb0EN3c104HalfEfEEv13SSMParamsBase,(.L_x_5088 - _Z25selective_scan_fwd_kernelI32Selective_Scan_fwd_kernel_traitsILi128ELi16ELi1ELb1ELb0ELb1ELb0EN3c104HalfEfEEv13SSMParamsBase)
        .other          _Z25selective_scan_fwd_kernelI32Selective_Scan_fwd_kernel_traitsILi128ELi16ELi1ELb1ELb0ELb1ELb0EN3c104HalfEfEEv13SSMParamsBase,@"STO_CUDA_ENTRY STV_DEFAULT"
_Z25selective_scan_fwd_kernelI32Selective_Scan_fwd_kernel_traitsILi128ELi16ELi1ELb1ELb0ELb1ELb0EN3c104HalfEfEEv13SSMParamsBase:
.text._Z25selective_scan_fwd_kernelI32Selective_Scan_fwd_kernel_traitsILi128ELi16ELi1ELb1ELb0ELb1ELb0EN3c104HalfEfEEv13SSMParamsBase:
        /* <DEDUP_REMOVED lines=41> */
[----:B------:R-:W-:Y:S01]  /*0290*/  LOP3.LUT R0, R9, R8, RZ, 0x3c, !PT ;  /* 0x0000000809007212 */ /* 0x000fe200078e3cff */
[----:B------:R-:W-:Y:S01]  /*02a0*/  UIMAD.WIDE.U32 UR4, UR20, UR8, URZ ;  /* 0x00000008140472a5 */ /* 0x000fe2000f8e00ff */
[----:B------:R-:W-:Y:S01]  /*02b0*/  @!P1 IADD3 R7, PT, PT, R7, 0x1, RZ ;  /* 0x0000000107079810 */ /* 0x000fe20007ffe0ff */
[----:B------:R-:W0:Y:S01]  /*02c0*/  LDC.64 R10, c[0x0][0x460] ;  /* 0x00011800ff0a7b82 */ /* 0x000e220000000a00 */
[----:B------:R-:W-:Y:S02]  /*02d0*/  ISETP.GE.AND P2, PT, R0, RZ, PT ;  /* 0x000000ff0000720c */ /* 0x000fe40003f46270 */
[----:B------:R-:W-:-:S05]  /*02e0*/  ISETP.NE.AND P1, PT, R8, RZ, PT ;  /* 0x000000ff0800720c */ /* 0x000fca0003f25270 */
[----:B------:R-:W-:-:S04]  /*02f0*/  @P0 IADD3 R7, PT, PT, R7, 0x1, RZ ;  /* 0x0000000107070810 */ /* 0x000fc80007ffe0ff */
[----:B------:R-:W-:-:S04]  /*0300*/  MOV R0, R7 ;  /* 0x0000000700007202 */ /* 0x000fc80000000f00 */
[----:B------:R-:W-:Y:S02]  /*0310*/  @!P2 IADD3 R0, PT, PT, -R0, RZ, RZ ;  /* 0x000000ff0000a210 */ /* 0x000fe40007ffe1ff */
[----:B------:R-:W-:Y:S02]  /*0320*/  @!P1 LOP3.LUT R0, RZ, R8, RZ, 0x33, !PT ;  /* 0x00000008ff009212 */ /* 0x000fe400078e33ff */
[----:B------:R-:W4:Y:S01]  /*0330*/  LDC R8, c[0x0][0x384] ;  /* 0x0000e100ff087b82 */ /* 0x000f220000000800 */
[----:B------:R-:W-:Y:S01]  /*0340*/  UIMAD UR9, UR20, UR9, UR5 ;  /* 0x00000009140972a4 */ /* 0x000fe2000f8e0205 */
[----:B------:R-:W-:Y:S01]  /*0350*/  ISETP.GE.AND P0, PT, R17, 0x1, PT ;  /* 0x000000011100780c */ /* 0x000fe20003f06270 */
[----:B------:R-:W-:Y:S01]  /*0360*/  UIMAD.WIDE.U32 UR6, UR20, UR12, URZ ;  /* 0x0000000c140672a5 */ /* 0x000fe2000f8e00ff */
[----:B------:R-:W-:Y:S02]  /*0370*/  MOV R3, UR5 ;  /* 0x0000000500037c02 */ /* 0x000fe40008000f00 */
[----:B------:R-:W-:-:S02]  /*0380*/  MOV R2, UR4 ;  /* 0x0000000400027c02 */ /* 0x000fc40008000f00 */
[----:B------:R-:W-:Y:S01]  /*0390*/  MOV R3, UR9 ;  /* 0x0000000900037c02 */ /* 0x000fe20008000f00 */
[----:B------:R-:W-:Y:S02]  /*03a0*/  UIMAD UR8, UR20, UR13, UR7 ;  /* 0x0000000d140872a4 */ /* 0x000fe4000f8e0207 */
[----:B------:R-:W-:Y:S01]  /*03b0*/  UIMAD.WIDE.U32 UR4, UR20, UR16, URZ ;  /* 0x00000010140472a5 */ /* 0x000fe2000f8e00ff */
[C---:B------:R-:W-:Y:S01]  /*03c0*/  IMAD.WIDE.U32 R2, R9.reuse, UR10, R2 ;  /* 0x0000000a09027c25 */ /* 0x040fe2000f8e0002 */
[----:B---3--:R-:W-:Y:S02]  /*03d0*/  MOV R4, UR6 ;  /* 0x0000000600047c02 */ /* 0x008fe40008000f00 */
[----:B------:R-:W-:Y:S01]  /*03e0*/  UIMAD UR6, UR20, UR17, UR5 ;  /* 0x00000011140672a4 */ /* 0x000fe2000f8e0205 */
[----:B------:R-:W-:Y:S01]  /*03f0*/  MOV R5, UR7 ;  /* 0x0000000700057c02 */ /* 0x000fe20008000f00 */
[----:B------:R-:W-:Y:S01]  /*0400*/  IMAD R41, R9, UR11, R3 ;  /* 0x0000000b09297c24 */ /* 0x000fe2000f8e0203 */
[----:B------:R-:W-:Y:S01]  /*0410*/  MOV R5, UR8 ;  /* 0x0000000800057c02 */ /* 0x000fe20008000f00 */
[----:B-12---:R-:W-:Y:S08]  /*0420*/  @!P0 EXIT ;  /* 0x000000000000894d */ /* 0x006ff00003800000 */
[----:B------:R-:W1:Y:S01]  /*0430*/  S2R R51, SR_TID.X ;  /* 0x0000000000337919 */ /* 0x000e620000002100 */
[----:B------:R-:W2:Y:S01]  /*0440*/  LDC.64 R18, c[0x0][0x428] ;  /* 0x00010a00ff127b82 */ /* 0x000ea20000000a00 */
[----:B------:R-:W3:Y:S01]  /*0450*/  LDCU.64 UR8, c[0x0][0x3b8] ;  /* 0x00007700ff0877ac */ /* 0x000ee20008000a00 */
[----:B------:R-:W-:Y:S01]  /*0460*/  SHF.R.S32.HI R3, RZ, 0x1f, R0 ;  /* 0x0000001fff037819 */ /* 0x000fe20000011400 */
[----:B------:R-:W-:Y:S01]  /*0470*/  IMAD.WIDE.U32 R4, R9, UR14, R4 ;  /* 0x0000000e09047c25 */ /* 0x000fe2000f8e0004 */
[----:B0-----:R-:W-:Y:S01]  /*0480*/  LEA R45, P0, R2, R10, 0x1 ;  /* 0x0000000a022d7211 */ /* 0x001fe200078008ff */
[----:B------:R-:W-:Y:S01]  /*0490*/  UMOV UR5, UR6 ;  /* 0x0000000600057c82 */ /* 0x000fe20008000000 */
[----:B------:R-:W0:Y:S01]  /*04a0*/  LDCU.64 UR10, c[0x0][0x3a0] ;  /* 0x00007400ff0a77ac */ /* 0x000e220008000a00 */
[----:B------:R-:W-:Y:S01]  /*04b0*/  IMAD.WIDE.U32 R6, R0, R14, UR4 ;  /* 0x0000000400067e25 */ /* 0x000fe2000f8e000e */
[----:B------:R-:W0:Y:S01]  /*04c0*/  LDC.64 R20, c[0x0][0x448] ;  /* 0x00011200ff147b82 */ /* 0x000e220000000a00 */
[----:B------:R-:W-:Y:S01]  /*04d0*/  LEA R43, P1, R4, R12, 0x1 ;  /* 0x0000000c042b7211 */ /* 0x000fe200078208ff */
[----:B------:R-:W0:Y:S01]  /*04e0*/  LDCU UR6, c[0x0][0x38c] ;  /* 0x00007180ff0677ac */ /* 0x000e220008000800 */
[----:B------:R-:W-:Y:S01]  /*04f0*/  IMAD R3, R3, R14, RZ ;  /* 0x0000000e03037224 */ /* 0x000fe200078e02ff */
[----:B------:R-:W-:Y:S01]  /*0500*/  LEA.HI.X R41, R2, R11, R41, 0x1, P0 ;  /* 0x0000000b02297211 */ /* 0x000fe200000f0c29 */
[C---:B------:R-:W-:Y:S01]  /*0510*/  IMAD R39, R9.reuse, UR15, R5 ;  /* 0x0000000f09277c24 */ /* 0x040fe2000f8e0205 */
[----:B------:R-:W-:Y:S01]  /*0520*/  LEA R36, P0, R6, R36, 0x1 ;  /* 0x0000002406247211 */ /* 0x000fe200078008ff */
[----:B------:R-:W-:Y:S01]  /*0530*/  IMAD R3, R0, R15, R3 ;  /* 0x0000000f00037224 */ /* 0x000fe200078e0203 */
[----:B------:R-:W0:Y:S01]  /*0540*/  LDC.64 R22, c[0x0][0x420] ;  /* 0x00010800ff167b82 */ /* 0x000e220000000a00 */
[----:B----4-:R-:W-:Y:S01]  /*0550*/  IMAD R0, R8, UR20, R9 ;  /* 0x0000001408007c24 */ /* 0x010fe2000f8e0209 */
[----:B------:R-:W-:Y:S01]  /*0560*/  LEA.HI.X R39, R4, R13, R39, 0x1, P1 ;  /* 0x0000000d04277211 */ /* 0x000fe200008f0c27 */
[----:B---3--:R-:W-:Y:S01]  /*0570*/  IMAD.WIDE.U32 R4, R9, UR8, RZ ;  /* 0x0000000809047c25 */ /* 0x008fe2000f8e00ff */
[----:B------:R-:W-:Y:S01]  /*0580*/  IADD3 R35, PT, PT, R7, R3, RZ ;  /* 0x0000000307237210 */ /* 0x000fe20007ffe0ff */
[----:B------:R-:W-:Y:S01]  /*0590*/  UMOV UR4, 0x400 ;  /* 0x0000040000047882 */ /* 0x000fe20000000000 */
[----:B------:R-:W3:Y:S01]  /*05a0*/  LDCU.U8 UR7, c[0x0][0x39e] ;  /* 0x000073c0ff0777ac */ /* 0x000ee20008000000 */
[C---:B------:R-:W-:Y:S01]  /*05b0*/  IMAD R49, R9.reuse, UR9, R5 ;  /* 0x0000000909317c24 */ /* 0x040fe2000f8e0205 */
[----:B------:R-:W4:Y:S01]  /*05c0*/  S2UR UR5, SR_CgaCtaId ;  /* 0x00000000000579c3 */ /* 0x000f220000008800 */
[----:B--2---:R-:W-:Y:S01]  /*05d0*/  IMAD.WIDE.U32 R2, R9, R18, RZ ;  /* 0x0000001209027225 */ /* 0x004fe200078e00ff */
[----:B------:R-:W-:-:S03]  /*05e0*/  LEA.HI.X R35, R6, R37, R35, 0x1, P0 ;  /* 0x0000002506237211 */ /* 0x000fc600000f0c23 */
[----:B------:R-:W-:Y:S01]  /*05f0*/  IMAD R3, R9, R19, R3 ;  /* 0x0000001309037224 */ /* 0x000fe200078e0203 */
[----:B-1----:R-:W-:Y:S02]  /*0600*/  SHF.L.U32 R42, R51, 0x1, RZ ;  /* 0x00000001332a7819 */ /* 0x002fe400000006ff */
[----:B------:R-:W1:Y:S01]  /*0610*/  LDC.64 R24, c[0x0][0x440] ;  /* 0x00011000ff187b82 */ /* 0x000e620000000a00 */
[----:B0-----:R-:W-:Y:S01]  /*0620*/  LEA R50, P0, R4, R20, 0x2 ;  /* 0x0000001404327211 */ /* 0x001fe200078010ff */
[C---:B------:R-:W-:Y:S01]  /*0630*/  IMAD.WIDE.U32 R46, R9.reuse, UR10, RZ ;  /* 0x0000000a092e7c25 */ /* 0x040fe2000f8e00ff */
[----:B------:R-:W-:Y:S02]  /*0640*/  LOP3.LUT R42, R42, 0x7c0, RZ, 0xc0, !PT ;  /* 0x000007c02a2a7812 */ /* 0x000fe400078ec0ff */
[----:B------:R-:W-:Y:S01]  /*0650*/  LEA.HI.X R49, R4, R21, R49, 0x2, P0 ;  /* 0x0000001504317211 */ /* 0x000fe200000f1431 */
[----:B------:R-:W-:Y:S01]  /*0660*/  IMAD R9, R9, UR11, R47 ;  /* 0x0000000b09097c24 */ /* 0x000fe2000f8e022f */
[----:B------:R-:W-:Y:S01]  /*0670*/  SHF.R.U32.HI R109, RZ, 0x5, R51 ;  /* 0x00000005ff6d7819 */ /* 0x000fe20000011633 */
[----:B------:R-:W-:Y:S01]  /*0680*/  IMAD.WIDE.U32 R20, R22, UR20, R2 ;  /* 0x0000001416147c25 */ /* 0x000fe2000f8e0002 */
[----:B------:R-:W-:-:S02]  /*0690*/  LOP3.LUT R2, R42, 0x1f, R51, 0xf8, !PT ;  /* 0x0000001f2a027812 */ /* 0x000fc400078ef833 */
[----:B------:R-:W-:Y:S01]  /*06a0*/  MOV R47, RZ ;  /* 0x000000ff002f7202 */ /* 0x000fe20000000f00 */
[----:B------:R-:W-:Y:S01]  /*06b0*/  IMAD R0, R0, R17, RZ ;  /* 0x0000001100007224 */ /* 0x000fe200078e02ff */
[----:B------:R-:W-:Y:S01]  /*06c0*/  LOP3.LUT R110, R51, 0x1f, RZ, 0xc0, !PT ;  /* 0x0000001f336e7812 */ /* 0x000fe200078ec0ff */
[----:B------:R-:W-:Y:S01]  /*06d0*/  IMAD.WIDE.U32 R2, R2, 0x10, RZ ;  /* 0x0000001002027825 */ /* 0x000fe200078e00ff */
[----:B----4-:R-:W-:-:S03]  /*06e0*/  ULEA UR4, UR5, UR4, 0x18 ;  /* 0x0000000405047291 */ /* 0x010fc6000f8ec0ff */
[----:B------:R-:W-:Y:S01]  /*06f0*/  IMAD R44, R23, UR20, R21 ;  /* 0x00000014172c7c24 */ /* 0x000fe2000f8e0215 */
[----:B------:R-:W-:Y:S01]  /*0700*/  LOP3.LUT R37, R2, 0x200, RZ, 0xfc, !PT ;  /* 0x0000020002257812 */ /* 0x000fe200078efcff */
[----:B------:R-:W-:Y:S01]  /*0710*/  IMAD R40, R0, UR6, RZ ;  /* 0x0000000600287c24 */ /* 0x000fe2000f8e02ff */
[----:B------:R-:W-:Y:S02]  /*0720*/  LEA R38, R109, UR4, 0x3 ;  /* 0x000000046d267c11 */ /* 0x000fe4000f8e18ff */
[----:B-1----:R-:W-:-:S04]  /*0730*/  LEA R48, P0, R46, R24, 0x2 ;  /* 0x000000182e307211 */ /* 0x002fc800078010ff */
[----:B---3--:R-:W-:-:S09]  /*0740*/  LEA.HI.X R46, R46, R25, R9, 0x2, P0 ;  /* 0x000000192e2e7211 */ /* 0x008fd200000f1409 */
.L_x_2942:
[----:B------:R-:W-:Y:S01]  /*0750*/  BAR.SYNC.DEFER_BLOCKING 0x0 ;  /* 0x0000000000007b1d */ /* 0x000fe20000010000 */
[----:B------:R-:W-:-:S04]  /*0760*/  IADD3 R4, P0, PT, R2, R45, RZ ;  /* 0x0000002d02047210 */ /* 0x000fc80007f1e0ff */
[----:B------:R-:W-:-:S03]  /*0770*/  IADD3.X R5, PT, PT, R3, R41, RZ, P0, !PT ;  /* 0x0000002903057210 */ /* 0x000fc600007fe4ff */
[----:B------:R-:W0:Y:S02]  /*0780*/  LDC R28, c[0x0][0x38c] ;  /* 0x0000e300ff1c7b82 */ /* 0x000e240000000800 */
[----:B-1----:R-:W2:Y:S04]  /*0790*/  LDG.E.128 R16, desc[UR18][R4.64] ;  /* 0x0000001204107981 */ /* 0x002ea8000c1e1d00 */
[----:B------:R-:W3:Y:S01]  /*07a0*/  LDG.E.128 R24, desc[UR18][R4.64+0x200] ;  /* 0x0002001204187981 */ /* 0x000ee2000c1e1d00 */
[----:B------:R-:W-:Y:S01]  /*07b0*/  IADD3 R22, P0, PT, R2, R43, RZ ;  /* 0x0000002b02167210 */ /* 0x000fe20007f1e0ff */
[----:B------:R-:W1:Y:S03]  /*07c0*/  S2R R57, SR_LANEID ;  /* 0x0000000000397919 */ /* 0x000e660000000000 */
[----:B------:R-:W-:-:S02]  /*07d0*/  IADD3.X R23, PT, PT, R3, R39, RZ, P0, !PT ;  /* 0x0000002703177210 */ /* 0x000fc400007fe4ff */
[----:B-1----:R-:W-:-:S04]  /*07e0*/  IADD3 R34, PT, PT, R42, R57, RZ ;  /* 0x000000392a227210 */ /* 0x002fc80007ffe0ff */
        /* <DEDUP_REMOVED lines=66> */
.L_x_2905:
[----:B------:R-:W-:Y:S05]  /*0c10*/  BSYNC.RECONVERGENT B0 ;  /* 0x0000000000007941 */ /* 0x000fea0003800200 */
.L_x_2904:
        /* <DEDUP_REMOVED lines=37> */
.L_x_2907:
[----:B------:R-:W-:Y:S05]  /*0e70*/  BSYNC.RECONVERGENT B0 ;  /* 0x0000000000007941 */ /* 0x000fea0003800200 */
.L_x_2906:
        /* <DEDUP_REMOVED lines=35> */
.L_x_2909:
[----:B------:R-:W-:Y:S05]  /*10b0*/  BSYNC.RECONVERGENT B0 ;  /* 0x0000000000007941 */ /* 0x000fea0003800200 */
.L_x_2908:
        /* <DEDUP_REMOVED lines=37> */
.L_x_2911:
[----:B------:R-:W-:Y:S05]  /*1310*/  BSYNC.RECONVERGENT B0 ;  /* 0x0000000000007941 */ /* 0x000fea0003800200 */
.L_x_2910:
        /* <DEDUP_REMOVED lines=35> */
.L_x_2913:
[----:B------:R-:W-:Y:S05]  /*1550*/  BSYNC.RECONVERGENT B0 ;  /* 0x0000000000007941 */ /* 0x000fea0003800200 */
.L_x_2912:
        /* <DEDUP_REMOVED lines=41> */
.L_x_2915:
[----:B------:R-:W-:Y:S05]  /*17f0*/  BSYNC.RECONVERGENT B0 ;  /* 0x0000000000007941 */ /* 0x000fea0003800200 */
.L_x_2914:
[----:B------:R-:W-:Y:S01]  /*1800*/  HADD2.F32 R5, -RZ, R5.H1_H1 ;  /* 0x30000005ff057230 */ /* 0x000fe20000004100 */
[----:B------:R-:W-:Y:S01]  /*1810*/  BSSY.RECONVERGENT B0, `(.L_x_2916) ;  /* 0x0000026000007945 */ /* 0x000fe20003800200 */
[--C-:B------:R-:W-:Y:S01]  /*1820*/  HADD2.F32 R93, -RZ, R14.reuse.H0_H0 ;  /* 0x2000000eff5d7230 */ /* 0x100fe20000004100 */
[----:B------:R-:W-:Y:S01]  /*1830*/  FSETP.GTU.FTZ.AND P1, PT, R67, 20, PT ;  /* 0x41a000004300780b */ /* 0x000fe20003f3c000 */
[----:B------:R-:W-:Y:S02]  /*1840*/  HADD2.F32 R14, -RZ, R14.H1_H1 ;  /* 0x3000000eff0e7230 */ /* 0x000fe40000004100 */
[----:B------:R-:W-:Y:S01]  /*1850*/  FADD.FTZ R68, R5, R52 ;  /* 0x0000003405447221 */ /* 0x000fe20000010000 */
        /* <DEDUP_REMOVED lines=33> */
.L_x_2917:
[----:B------:R-:W-:Y:S05]  /*1a70*/  BSYNC.RECONVERGENT B0 ;  /* 0x0000000000007941 */ /* 0x000fea0003800200 */
.L_x_2916:
[----:B------:R-:W-:Y:S01]  /*1a80*/  ISETP.EQ.OR P6, PT, RZ, UR7, P3 ;  /* 0x00000007ff007c0c */ /* 0x000fe20009fc2670 */
[----:B------:R-:W-:Y:S01]  /*1a90*/  HADD2.F32 R77, -RZ, R6.H0_H0 ;  /* 0x20000006ff4d7230 */ /* 0x000fe20000004100 */
[----:B------:R-:W-:Y:S01]  /*1aa0*/  BSSY.RECONVERGENT B0, `(.L_x_2918) ;  /* 0x0000027000007945 */ /* 0x000fe20003800200 */
[--C-:B------:R-:W-:Y:S01]  /*1ab0*/  HADD2.F32 R97, -RZ, R8.reuse.H0_H0 ;  /* 0x20000008ff617230 */ /* 0x100fe20000004100 */
[----:B------:R-:W-:Y:S01]  /*1ac0*/  FSETP.GTU.FTZ.AND P0, PT, R68, 20, PT ;  /* 0x41a000004400780b */ /* 0x000fe20003f1c000 */
[----:B------:R-:W-:Y:S01]  /*1ad0*/  HADD2.F32 R5, -RZ, R8.H1_H1 ;  /* 0x30000008ff057230 */ /* 0x000fe20000004100 */
[----:B------:R-:W-:Y:S01]  /*1ae0*/  ISETP.EQ.OR P3, PT, RZ, UR7, P4 ;  /* 0x00000007ff007c0c */ /* 0x000fe2000a762670 */
[--C-:B------:R-:W-:Y:S02]  /*1af0*/  HADD2.F32 R8, -RZ, R9.reuse.H0_H0 ;  /* 0x20000009ff087230 */ /* 0x100fe40000004100 */
        /* <DEDUP_REMOVED lines=33> */
.L_x_2919:
[----:B------:R-:W-:Y:S05]  /*1d10*/  BSYNC.RECONVERGENT B0 ;  /* 0x0000000000007941 */ /* 0x000fea0003800200 */
.L_x_2918:
        /* <DEDUP_REMOVED lines=39> */
.L_x_2921:
[----:B------:R-:W-:Y:S05]  /*1f90*/  BSYNC.RECONVERGENT B0 ;  /* 0x0000000000007941 */ /* 0x000fea0003800200 */
.L_x_2920:
        /* <DEDUP_REMOVED lines=41> */
.L_x_2923:
[----:B------:R-:W-:Y:S05]  /*2230*/  BSYNC.RECONVERGENT B0 ;  /* 0x0000000000007941 */ /* 0x000fea0003800200 */
.L_x_2922:
        /* <DEDUP_REMOVED lines=39> */
.L_x_2925:
[----:B------:R-:W-:Y:S05]  /*24b0*/  BSYNC.RECONVERGENT B0 ;  /* 0x0000000000007941 */ /* 0x000fea0003800200 */
.L_x_2924:
        /* <DEDUP_REMOVED lines=44> */
.L_x_2927:
[----:B------:R-:W-:Y:S05]  /*2780*/  BSYNC.RECONVERGENT B0 ;  /* 0x0000000000007941 */ /* 0x000fea0003800200 */
.L_x_2926:
        /* <DEDUP_REMOVED lines=32> */
.L_x_2929:
[----:B------:R-:W-:Y:S05]  /*2990*/  BSYNC.RECONVERGENT B0 ;  /* 0x0000000000007941 */ /* 0x000fea0003800200 */
.L_x_2928:
        /* <DEDUP_REMOVED lines=32> */
.L_x_2931:
[----:B------:R-:W-:Y:S05]  /*2ba0*/  BSYNC.RECONVERGENT B0 ;  /* 0x0000000000007941 */ /* 0x000fea0003800200 */
.L_x_2930:
        /* <DEDUP_REMOVED lines=32> */
.L_x_2933:
[----:B------:R-:W-:Y:S05]  /*2db0*/  BSYNC.RECONVERGENT B0 ;  /* 0x0000000000007941 */ /* 0x000fea0003800200 */
.L_x_2932:
        /* <DEDUP_REMOVED lines=32> */
.L_x_2935:
[----:B------:R-:W-:Y:S05]  /*2fc0*/  BSYNC.RECONVERGENT B0 ;  /* 0x0000000000007941 */ /* 0x000fea0003800200 */
.L_x_2934:
        /* <DEDUP_REMOVED lines=20> */
[C---:B------:R-:W-:Y:S01]  /*3110*/  IMAD R105, R47.reuse, R28, RZ ;  /* 0x0000001c2f697224 */ /* 0x040fe200078e02ff */
[----:B------:R-:W-:Y:S01]  /*3120*/  IADD3 R112, PT, PT, -R28, RZ, RZ ;  /* 0x000000ff1c707210 */ /* 0x000fe20007ffe1ff */
[----:B------:R-:W-:Y:S01]  /*3130*/  FMUL.FTZ R104, R6, R85 ;  /* 0x0000005506687220 */ /* 0x000fe20000410000 */
[----:B------:R-:W-:Y:S01]  /*3140*/  ISETP.NE.AND P0, PT, R47, RZ, PT ;  /* 0x000000ff2f00720c */ /* 0x000fe20003f05270 */
[----:B------:R-:W-:Y:S01]  /*3150*/  UIADD3 UR5, UPT, UPT, UR4, 0x10d0, URZ ;  /* 0x000010d004057890 */ /* 0x000fe2000fffe0ff */
[----:B------:R-:W-:Y:S02]  /*3160*/  IADD3 R28, P1, PT, R36, R37, RZ ;  /* 0x00000025241c7210 */ /* 0x000fe40007f3e0ff */
[----:B------:R-:W1:Y:S01]  /*3170*/  LDC.64 R24, c[0x0][0x3c0] ;  /* 0x0000f000ff187b82 */ /* 0x000e620000000a00 */
[----:B------:R-:W-:Y:S02]  /*3180*/  MOV R111, R48 ;  /* 0x00000030006f7202 */ /* 0x000fe40000000f00 */
[----:B------:R-:W-:-:S02]  /*3190*/  MOV R108, R46 ;  /* 0x0000002e006c7202 */ /* 0x000fc40000000f00 */
[----:B------:R-:W-:Y:S02]  /*31a0*/  ISETP.EQ.AND P0, PT, R110, RZ, P0 ;  /* 0x000000ff6e00720c */ /* 0x000fe40000702270 */
[----:B------:R-:W-:Y:S01]  /*31b0*/  MOV R107, R50 ;  /* 0x00000032006b7202 */ /* 0x000fe20000000f00 */
[----:B------:R-:W2:Y:S01]  /*31c0*/  LDC.64 R26, c[0x0][0x3a8] ;  /* 0x0000ea00ff1a7b82 */ /* 0x000ea20000000a00 */
[----:B------:R-:W-:Y:S02]  /*31d0*/  MOV R106, R49 ;  /* 0x00000031006a7202 */ /* 0x000fe40000000f00 */
[----:B------:R-:W-:Y:S02]  /*31e0*/  IADD3.X R29, PT, PT, R3, R35, RZ, P1, !PT ;  /* 0x00000023031d7210 */ /* 0x000fe40000ffe4ff */
[----:B0-----:R-:W-:Y:S02]  /*31f0*/  SHF.L.U64.HI R23, R22, 0x1, R23 ;  /* 0x0000000116177819 */ /* 0x001fe40000010217 */
[----:B-1----:R-:W-:-:S02]  /*3200*/  SHF.L.U64.HI R25, R24, 0x2, R25 ;  /* 0x0000000218197819 */ /* 0x002fc40000010219 */
[----:B--2---:R-:W-:-:S07]  /*3210*/  SHF.L.U64.HI R27, R26, 0x2, R27 ;  /* 0x000000021a1b7819 */ /* 0x004fce000001021b */
.L_x_2941:
[----:B------:R-:W-:Y:S01]  /*3220*/  MOV R12, R111 ;  /* 0x0000006f000c7202 */ /* 0x000fe20000000f00 */
[----:B------:R-:W2:Y:S01]  /*3230*/  LDG.E.128 R4, desc[UR18][R28.64+-0x200] ;  /* 0xfffe00121c047981 */ /* 0x000ea2000c1e1d00 */
[----:B------:R-:W-:-:S03]  /*3240*/  MOV R13, R108 ;  /* 0x0000006c000d7202 */ /* 0x000fc60000000f00 */
[----:B------:R-:W3:Y:S04]  /*3250*/  LDG.E.128 R8, desc[UR18][R28.64] ;  /* 0x000000121c087981 */ /* 0x000ee8000c1e1d00 */
[----:B------:R-:W4:Y:S01]  /*3260*/  LDG.E R12, desc[UR18][R12.64] ;  /* 0x000000120c0c7981 */ /* 0x000f22000c1e1900 */
[----:B------:R-:W-:Y:S01]  /*3270*/  ISETP.GE.AND P1, PT, R57, 0x1, PT ;  /* 0x000000013900780c */ /* 0x000fe20003f26270 */
[----:B------:R-:W0:Y:S01]  /*3280*/  S2UR UR6, SR_CgaCtaId ;  /* 0x00000000000679c3 */ /* 0x000e220000008800 */
[----:B------:R-:W-:Y:S01]  /*3290*/  HFMA2 R30, -RZ, RZ, 1.875, 0 ;  /* 0x3f800000ff1e7431 */ /* 0x000fe200000001ff */
[----:B------:R-:W-:Y:S01]  /*32a0*/  MOV R31, RZ ;  /* 0x000000ff001f7202 */ /* 0x000fe20000000f00 */
[----:B------:R-:W-:Y:S02]  /*32b0*/  UMOV UR4, 0x400 ;  /* 0x0000040000047882 */ /* 0x000fe40000000000 */
[----:B0-----:R-:W-:Y:S01]  /*32c0*/  ULEA UR4, UR6, UR4, 0x18 ;  /* 0x0000000406047291 */ /* 0x001fe2000f8ec0ff */
[----:B----4-:R-:W-:-:S04]  /*32d0*/  FMUL.FTZ R15, R12, 1.4426950216293334961 ;  /* 0x3fb8aa3b0c0f7820 */ /* 0x010fc80000410000 */
[C---:B------:R-:W-:Y:S01]  /*32e0*/  FMUL.FTZ R113, R15.reuse, R60 ;  /* 0x0000003c0f717220 */ /* 0x040fe20000410000 */
[C---:B------:R-:W-:Y:S01]  /*32f0*/  FMUL.FTZ R116, R15.reuse, R59 ;  /* 0x0000003b0f747220 */ /* 0x040fe20000410000 */
[----:B------:R-:W-:-:S04]  /*3300*/  FMUL.FTZ R115, R15, R58 ;  /* 0x0000003a0f737220 */ /* 0x000fc80000410000 */
[----:B------:R-:W0:Y:S01]  /*3310*/  MUFU.EX2 R113, R113 ;  /* 0x0000007100717308 */ /* 0x000e220000000800 */
[----:B------:R-:W-:-:S03]  /*3320*/  FMUL.FTZ R118, R15, R56 ;  /* 0x000000380f767220 */ /* 0x000fc60000410000 */
[----:B------:R-:W1:Y:S01]  /*3330*/  MUFU.EX2 R116, R116 ;  /* 0x0000007400747308 */ /* 0x000e620000000800 */
[----:B------:R-:W-:-:S03]  /*3340*/  FMUL.FTZ R117, R15, R63 ;  /* 0x0000003f0f757220 */ /* 0x000fc60000410000 */
[----:B------:R-:W4:Y:S01]  /*3350*/  MUFU.EX2 R115, R115 ;  /* 0x0000007300737308 */ /* 0x000f220000000800 */
[C---:B------:R-:W-:Y:S01]  /*3360*/  FMUL.FTZ R114, R15.reuse, R61 ;  /* 0x0000003d0f727220 */ /* 0x040fe20000410000 */
[----:B------:R-:W-:Y:S02]  /*3370*/  FMUL.FTZ R120, R15, R62 ;  /* 0x0000003e0f787220 */ /* 0x000fe40000410000 */
[----:B------:R-:W2:Y:S01]  /*3380*/  MUFU.EX2 R118, R118 ;  /* 0x0000007600767308 */ /* 0x000ea20000000800 */
[----:B0-----:R-:W-:-:S03]  /*3390*/  FFMA.FTZ R12, R89, R113, R90 ;  /* 0x00000071590c7223 */ /* 0x001fc6000001005a */
[----:B------:R-:W0:Y:S01]  /*33a0*/  MUFU.EX2 R117, R117 ;  /* 0x0000007500757308 */ /* 0x000e220000000800 */
[C---:B------:R-:W-:Y:S01]  /*33b0*/  FMUL.FTZ R119, R15.reuse, R65 ;  /* 0x000000410f777220 */ /* 0x040fe20000410000 */
[----:B-1----:R-:W-:Y:S02]  /*33c0*/  FFMA.FTZ R12, R116, R12, R91 ;  /* 0x0000000c740c7223 */ /* 0x002fe4000001005b */
[----:B------:R-:W1:Y:S01]  /*33d0*/  MUFU.EX2 R114, R114 ;  /* 0x0000007200727308 */ /* 0x000e620000000800 */
[----:B------:R-:W-:Y:S01]  /*33e0*/  FMUL.FTZ R122, R15, R64 ;  /* 0x000000400f7a7220 */ /* 0x000fe20000410000 */
[----:B----4-:R-:W-:Y:S02]  /*33f0*/  FFMA.FTZ R12, R115, R12, R92 ;  /* 0x0000000c730c7223 */ /* 0x010fe4000001005c */
[----:B------:R-:W4:Y:S01]  /*3400*/  MUFU.EX2 R120, R120 ;  /* 0x0000007800787308 */ /* 0x000f220000000800 */
[----:B------:R-:W-:Y:S01]  /*3410*/  FMUL.FTZ R123, R15, R66 ;  /* 0x000000420f7b7220 */ /* 0x000fe20000410000 */
[----:B--2---:R-:W-:-:S02]  /*3420*/  FFMA.FTZ R12, R118, R12, R93 ;  /* 0x0000000c760c7223 */ /* 0x004fc4000001005d */
[----:B------:R-:W2:Y:S01]  /*3430*/  MUFU.EX2 R119, R119 ;  /* 0x0000007700777308 */ /* 0x000ea20000000800 */
[----:B------:R-:W-:Y:S01]  /*3440*/  FMUL.FTZ R124, R15, R67 ;  /* 0x000000430f7c7220 */ /* 0x000fe20000410000 */
[----:B0-----:R-:W-:Y:S02]  /*3450*/  FFMA.FTZ R14, R117, R12, R94 ;  /* 0x0000000c750e7223 */ /* 0x001fe4000001005e */
[----:B------:R-:W0:Y:S01]  /*3460*/  MUFU.EX2 R122, R122 ;  /* 0x0000007a007a7308 */ /* 0x000e220000000800 */
[----:B------:R-:W-:Y:S01]  /*3470*/  FMUL.FTZ R125, R15, R68 ;  /* 0x000000440f7d7220 */ /* 0x000fe20000410000 */
[----:B-1----:R-:W-:Y:S02]  /*3480*/  FMUL.FTZ R13, R114, R113 ;  /* 0x00000071720d7220 */ /* 0x002fe40000410000 */
[----:B------:R-:W1:Y:S01]  /*3490*/  MUFU.EX2 R123, R123 ;  /* 0x0000007b007b7308 */ /* 0x000e620000000800 */
[----:B----4-:R-:W-:-:S03]  /*34a0*/  FFMA.FTZ R14, R120, R14, R95 ;  /* 0x0000000e780e7223 */ /* 0x010fc6000001005f */
[----:B------:R-:W4:Y:S01]  /*34b0*/  MUFU.EX2 R124, R124 ;  /* 0x0000007c007c7308 */ /* 0x000f220000000800 */
[----:B------:R-:W-:Y:S01]  /*34c0*/  FMUL.FTZ R12, R116, R13 ;  /* 0x0000000d740c7220 */ /* 0x000fe20000410000 */
[----:B--2---:R-:W-:Y:S01]  /*34d0*/  FFMA.FTZ R14, R119, R14, R96 ;  /* 0x0000000e770e7223 */ /* 0x004fe20000010060 */
[----:B------:R-:W-:Y:S01]  /*34e0*/  FMUL.FTZ R126, R15, R77 ;  /* 0x0000004d0f7e7220 */ /* 0x000fe20000410000 */
[----:B------:R-:W2:Y:S01]  /*34f0*/  MUFU.EX2 R125, R125 ;  /* 0x0000007d007d7308 */ /* 0x000ea20000000800 */
[----:B------:R-:W-:Y:S01]  /*3500*/  FMUL.FTZ R13, R115, R12 ;  /* 0x0000000c730d7220 */ /* 0x000fe20000410000 */
[----:B0-----:R-:W-:Y:S01]  /*3510*/  FFMA.FTZ R14, R122, R14, R97 ;  /* 0x0000000e7a0e7223 */ /* 0x001fe20000010061 */
[----:B------:R-:W-:Y:S02]  /*3520*/  FMUL.FTZ R127, R15, R84 ;  /* 0x000000540f7f7220 */ /* 0x000fe40000410000 */
[----:B------:R-:W0:Y:S01]  /*3530*/  MUFU.EX2 R126, R126 ;  /* 0x0000007e007e7308 */ /* 0x000e220000000800 */
[----:B------:R-:W-:Y:S01]  /*3540*/  FMUL.FTZ R12, R118, R13 ;  /* 0x0000000d760c7220 */ /* 0x000fe20000410000 */
[----:B-1----:R-:W-:Y:S01]  /*3550*/  FFMA.FTZ R14, R123, R14, R98 ;  /* 0x0000000e7b0e7223 */ /* 0x002fe20000010062 */
[----:B------:R-:W-:Y:S01]  /*3560*/  FMUL.FTZ R128, R15, R88 ;  /* 0x000000580f807220 */ /* 0x000fe20000410000 */
[----:B------:R-:W1:Y:S01]  /*3570*/  MUFU.EX2 R127, R127 ;  /* 0x0000007f007f7308 */ /* 0x000e620000000800 */
[----:B------:R-:W-:Y:S01]  /*3580*/  FMUL.FTZ R13, R117, R12 ;  /* 0x0000000c750d7220 */ /* 0x000fe20000410000 */
[----:B----4-:R-:W-:Y:S01]  /*3590*/  FFMA.FTZ R14, R124, R14, R99 ;  /* 0x0000000e7c0e7223 */ /* 0x010fe20000010063 */
[----:B------:R-:W-:-:S02]  /*35a0*/  FMUL.FTZ R121, R15, R85 ;  /* 0x000000550f797220 */ /* 0x000fc40000410000 */
[----:B------:R-:W4:Y:S01]  /*35b0*/  MUFU.EX2 R128, R128 ;  /* 0x0000008000807308 */ /* 0x000f220000000800 */
[----:B------:R-:W-:Y:S01]  /*35c0*/  FMUL.FTZ R12, R120, R13 ;  /* 0x0000000d780c7220 */ /* 0x000fe20000410000 */
[----:B--2---:R-:W-:Y:S02]  /*35d0*/  FFMA.FTZ R14, R125, R14, R100 ;  /* 0x0000000e7d0e7223 */ /* 0x004fe40000010064 */
[----:B------:R-:W2:Y:S01]  /*35e0*/  MUFU.EX2 R121, R121 ;  /* 0x0000007900797308 */ /* 0x000ea20000000800 */
[----:B------:R-:W-:Y:S01]  /*35f0*/  FMUL.FTZ R13, R119, R12 ;  /* 0x0000000c770d7220 */ /* 0x000fe20000410000 */
[----:B0-----:R-:W-:-:S03]  /*3600*/  FFMA.FTZ R14, R126, R14, R101 ;  /* 0x0000000e7e0e7223 */ /* 0x001fc60000010065 */
[----:B------:R-:W-:Y:S01]  /*3610*/  FMUL.FTZ R12, R122, R13 ;  /* 0x0000000d7a0c7220 */ /* 0x000fe20000410000 */
[----:B-1----:R-:W-:-:S03]  /*3620*/  FFMA.FTZ R14, R127, R14, R102 ;  /* 0x0000000e7f0e7223 */ /* 0x002fc60000010066 */
[----:B------:R-:W-:Y:S01]  /*3630*/  FMUL.FTZ R13, R123, R12 ;  /* 0x0000000c7b0d7220 */ /* 0x000fe20000410000 */
[----:B----4-:R-:W-:-:S03]  /*3640*/  FFMA.FTZ R14, R128, R14, R103 ;  /* 0x0000000e800e7223 */ /* 0x010fc60000010067 */
[----:B------:R-:W-:Y:S01]  /*3650*/  FMUL.FTZ R12, R124, R13 ;  /* 0x0000000d7c0c7220 */ /* 0x000fe20000410000 */
[----:B--2---:R-:W-:-:S03]  /*3660*/  FFMA.FTZ R14, R121, R14, R104 ;  /* 0x0000000e790e7223 */ /* 0x004fc60000010068 */
[----:B------:R-:W-:Y:S02]  /*3670*/  FMUL.FTZ R13, R125, R12 ;  /* 0x0000000c7d0d7220 */ /* 0x000fe40000410000 */
[----:B------:R-:W0:Y:S02]  /*3680*/  SHFL.UP PT, R15, R14, 0x1, RZ ;  /* 0x042000000e0f7989 */ /* 0x000e2400000e00ff */
[----:B------:R-:W-:-:S04]  /*3690*/  FMUL.FTZ R12, R126, R13 ;  /* 0x0000000d7e0c7220 */ /* 0x000fc80000410000 */
[----:B------:R-:W-:-:S04]  /*36a0*/  FMUL.FTZ R13, R127, R12 ;  /* 0x0000000c7f0d7220 */ /* 0x000fc80000410000 */
[----:B------:R-:W-:-:S04]  /*36b0*/  FMUL.FTZ R12, R128, R13 ;  /* 0x0000000d800c7220 */ /* 0x000fc80000410000 */
[----:B------:R-:W-:-:S05]  /*36c0*/  FMUL.FTZ R131, R121, R12 ;  /* 0x0000000c79837220 */ /* 0x000fca0000410000 */
[----:B------:R-:W1:Y:S01]  /*36d0*/  SHFL.UP PT, R12, R131, 0x1, RZ ;  /* 0x04200000830c7989 */ /* 0x000e6200000e00ff */
[----:B0-----:R-:W-:-:S05]  /*36e0*/  FFMA.FTZ R15, R131, R15, R14 ;  /* 0x0000000f830f7223 */ /* 0x001fca000001000e */
[----:B------:R-:W-:-:S05]  /*36f0*/  FSEL R16, R14, R15, !P1 ;  /* 0x0000000f0e107208 */ /* 0x000fca0004800000 */
[----:B------:R-:W0:Y:S01]  /*3700*/  SHFL.UP PT, R13, R16, 0x2, RZ ;  /* 0x04400000100d7989 */ /* 0x000e2200000e00ff */
[----:B-1----:R-:W-:-:S05]  /*3710*/  @P1 FMUL.FTZ R131, R131, R12 ;  /* 0x0000000c83831220 */ /* 0x002fca0000410000 */
[----:B------:R-:W1:Y:S01]  /*3720*/  SHFL.UP PT, R12, R131, 0x2, RZ ;  /* 0x04400000830c7989 */ /* 0x000e6200000e00ff */
[----:B------:R-:W-:Y:S01]  /*3730*/  ISETP.GE.AND P1, PT, R57, 0x2, PT ;  /* 0x000000023900780c */ /* 0x000fe20003f26270 */
[----:B0-----:R-:W-:-:S05]  /*3740*/  FFMA.FTZ R13, R131, R13, R16 ;  /* 0x0000000d830d7223 */ /* 0x001fca0000010010 */
[----:B------:R-:W-:-:S05]  /*3750*/  FSEL R14, R16, R13, !P1 ;  /* 0x0000000d100e7208 */ /* 0x000fca0004800000 */
[----:B------:R-:W0:Y:S02]  /*3760*/  SHFL.UP PT, R13, R14, 0x4, RZ ;  /* 0x048000000e0d7989 */ /* 0x000e2400000e00ff */
[----:B-1----:R-:W-:Y:S02]  /*3770*/  @P1 FMUL.FTZ R131, R131, R12 ;  /* 0x0000000c83831220 */ /* 0x002fe40000410000 */
[----:B------:R1:W-:Y:S04]  /*3780*/  STS.128 [R34], R4 ;  /* 0x0000000422007388 */ /* 0x0003e80000000c00 */
[----:B------:R-:W2:Y:S01]  /*3790*/  SHFL.UP PT, R6, R131, 0x4, RZ ;  /* 0x0480000083067989 */ /* 0x000ea200000e00ff */
[----:B------:R-:W-:-:S03]  /*37a0*/  ISETP.GE.AND P1, PT, R57, 0x4, PT ;  /* 0x000000043900780c */ /* 0x000fc60003f26270 */
[----:B---3--:R3:W-:Y:S01]  /*37b0*/  STS.128 [R34+0x200], R8 ;  /* 0x0002000822007388 */ /* 0x0087e20000000c00 */
[----:B------:R-:W-:-:S03]  /*37c0*/  NOP ;  /* 0x0000000000007918 */ /* 0x000fc60000000000 */
[----:B------:R-:W-:Y:S01]  /*37d0*/  @P0 LDS.64 R30, [UR5] ;  /* 0x00000005ff1e0984 */ /* 0x000fe20008000a00 */
[----:B0-----:R-:W-:Y:S01]  /*37e0*/  FFMA.FTZ R13, R131, R13, R14 ;  /* 0x0000000d830d7223 */ /* 0x001fe2000001000e */
[----:B-1----:R-:W-:Y:S02]  /*37f0*/  MOV R4, R107 ;  /* 0x0000006b00047202 */ /* 0x002fe40000000f00 */
[----:B------:R-:W-:Y:S02]  /*3800*/  MOV R5, R106 ;  /* 0x0000006a00057202 */ /* 0x000fe40000000f00 */
[----:B---3--:R-:W-:-:S03]  /*3810*/  FSEL R8, R14, R13, !P1 ;  /* 0x0000000d0e087208 */ /* 0x008fc60004800000 */
[----:B------:R0:W5:Y:S01]  /*3820*/  LDG.E R129, desc[UR18][R4.64] ;  /* 0x0000001204817981 */ /* 0x000162000c1e1900 */
[----:B--2---:R-:W-:-:S03]  /*3830*/  @P1 FMUL.FTZ R131, R131, R6 ;  /* 0x0000000683831220 */ /* 0x004fc60000410000 */
[----:B0-----:R-:W0:Y:S04]  /*3840*/  SHFL.UP PT, R5, R8, 0x8, RZ ;  /* 0x0500000008057989 */ /* 0x001e2800000e00ff */
[----:B------:R-:W1:Y:S01]  /*3850*/  SHFL.UP PT, R4, R131, 0x8, RZ ;  /* 0x0500000083047989 */ /* 0x000e6200000e00ff */
[----:B------:R-:W-:Y:S01]  /*3860*/  ISETP.GE.AND P1, PT, R57, 0x8, PT ;  /* 0x000000083900780c */ /* 0x000fe20003f26270 */
[----:B0-----:R-:W-:-:S12]  /*3870*/  FFMA.FTZ R5, R131, R5, R8 ;  /* 0x0000000583057223 */ /* 0x001fd80000010008 */
[----:B-1----:R-:W-:Y:S01]  /*3880*/  @P1 FMUL.FTZ R131, R131, R4 ;  /* 0x0000000483831220 */ /* 0x002fe20000410000 */
[----:B------:R-:W-:-:S04]  /*3890*/  FSEL R130, R8, R5, !P1 ;  /* 0x0000000508827208 */ /* 0x000fc80004800000 */
[----:B------:R-:W0:Y:S04]  /*38a0*/  SHFL.UP PT, R32, R131, 0x10, RZ ;  /* 0x0600000083207989 */ /* 0x000e2800000e00ff */
[----:B------:R-:W1:Y:S01]  /*38b0*/  SHFL.UP PT, R33, R130, 0x10, RZ ;  /* 0x0600000082217989 */ /* 0x000e6200000e00ff */
[----:B------:R-:W-:-:S03]  /*38c0*/  ISETP.NE.AND P1, PT, R57, 0x1f, PT ;  /* 0x0000001f3900780c */ /* 0x000fc60003f25270 */
[----:B------:R-:W-:Y:S04]  /*38d0*/  LDS.128 R4, [R0] ;  /* 0x0000000000047984 */ /* 0x000fe80000000c00 */
[----:B------:R-:W-:Y:S01]  /*38e0*/  LDS.128 R8, [R0+0x10] ;  /* 0x0000100000087984 */ /* 0x000fe20000000c00 */
[C---:B0-----:R-:W-:Y:S01]  /*38f0*/  FMUL.FTZ R32, R131.reuse, R32 ;  /* 0x0000002083207220 */ /* 0x041fe20000410000 */
[----:B-1----:R-:W-:-:S05]  /*3900*/  FFMA.FTZ R33, R131, R33, R130 ;  /* 0x0000002183217223 */ /* 0x002fca0000010082 */
        /* <DEDUP_REMOVED lines=41> */
.L_x_2938:
[----:B------:R-:W-:Y:S05]  /*3ba0*/  BSYNC.RECONVERGENT B0 ;  /* 0x0000000000007941 */ /* 0x000fea0003800200 */
.L_x_2937:
[----:B------:R-:W-:Y:S01]  /*3bb0*/  BAR.SYNC.DEFER_BLOCKING 0x0 ;  /* 0x0000000000007b1d */ /* 0x000fe20000010000 */
[----:B------:R-:W-:Y:S01]  /*3bc0*/  ISETP.NE.AND P1, PT, R51, RZ, PT ;  /* 0x000000ff3300720c */ /* 0x000fe20003f25270 */
[----:B------:R-:W-:Y:S02]  /*3bd0*/  HADD2.F32 R32, -RZ, R6.H0_H0 ;  /* 0x20000006ff207230 */ /* 0x000fe40000004100 */
[----:B------:R-:W-:Y:S02]  /*3be0*/  HADD2.F32 R134, -RZ, R10.H0_H0 ;  /* 0x2000000aff867230 */ /* 0x000fe40000004100 */
[----:B------:R-:W-:Y:S01]  /*3bf0*/  BSSY.RECONVERGENT B0, `(.L_x_2939) ;  /* 0x000002a000007945 */ /* 0x000fe20003800200 */
[--C-:B------:R-:W-:Y:S02]  /*3c00*/  HADD2.F32 R14, -RZ, R4.reuse.H0_H0 ;  /* 0x20000004ff0e7230 */ /* 0x100fe40000004100 */
[----:B------:R-:W-:Y:S02]  /*3c10*/  HADD2.F32 R16, -RZ, R4.H1_H1 ;  /* 0x30000004ff107230 */ /* 0x000fe40000004100 */
[----:B------:R-:W-:-:S02]  /*3c20*/  HADD2.F32 R18, -RZ, R5.H0_H0 ;  /* 0x20000005ff127230 */ /* 0x000fc40000004100 */
[----:B0-----:R-:W-:Y:S02]  /*3c30*/  HADD2.F32 R30, -RZ, R5.H1_H1 ;  /* 0x30000005ff1e7230 */ /* 0x001fe40000004100 */
[----:B------:R-:W-:Y:S02]  /*3c40*/  HADD2.F32 R6, -RZ, R6.H1_H1 ;  /* 0x30000006ff067230 */ /* 0x000fe40000004100 */
[----:B------:R-:W-:Y:S02]  /*3c50*/  HADD2.F32 R132, -RZ, R9.H1_H1 ;  /* 0x30000009ff847230 */ /* 0x000fe40000004100 */
[----:B------:R-:W-:Y:S02]  /*3c60*/  HADD2.F32 R10, -RZ, R10.H1_H1 ;  /* 0x3000000aff0a7230 */ /* 0x000fe40000004100 */
[----:B------:R-:W-:Y:S01]  /*3c70*/  HADD2.F32 R136, -RZ, R11.H1_H1 ;  /* 0x3000000bff887230 */ /* 0x000fe20000004100 */
[----:B------:R-:W0:Y:S02]  /*3c80*/  @P2 LDS R15, [UR4+0x10bc] ;  /* 0x0010bc04ff0f2984 */ /* 0x000e240008000800 */
[----:B0-----:R-:W-:-:S04]  /*3c90*/  @P2 FFMA.FTZ R130, R15, R131, R130 ;  /* 0x000000830f822223 */ /* 0x001fc80000010082 */
[----:B------:R-:W-:Y:S01]  /*3ca0*/  FFMA.FTZ R114, R114, R130, R89 ;  /* 0x0000008272727223 */ /* 0x000fe20000010059 */
[----:B------:R-:W-:-:S03]  /*3cb0*/  HADD2.F32 R130, -RZ, R9.H0_H0 ;  /* 0x20000009ff827230 */ /* 0x000fc60000004100 */
        /* <DEDUP_REMOVED lines=11> */
[----:B------:R-:W-:-:S03]  /*3d70*/  HADD2.F32 R124, -RZ, R7.H1_H1 ;  /* 0x30000007ff7c7230 */ /* 0x000fc60000004100 */
[----:B------:R-:W-:-:S04]  /*3d80*/  FFMA.FTZ R142, R125, R17, R100 ;  /* 0x000000117d8e7223 */ /* 0x000fc80000010064 */
[----:B------:R-:W-:Y:S01]  /*3d90*/  FFMA.FTZ R19, R126, R142, R101 ;  /* 0x0000008e7e137223 */ /* 0x000fe20000010065 */
[--C-:B------:R-:W-:Y:S02]  /*3da0*/  HADD2.F32 R126, -RZ, R8.reuse.H0_H0 ;  /* 0x20000008ff7e7230 */ /* 0x100fe40000004100 */
[----:B------:R-:W-:Y:S02]  /*3db0*/  HADD2.F32 R8, -RZ, R8.H1_H1 ;  /* 0x30000008ff087230 */ /* 0x000fe40000004100 */
[----:B------:R-:W-:-:S04]  /*3dc0*/  FFMA.FTZ R144, R127, R19, R102 ;  /* 0x000000137f907223 */ /* 0x000fc80000010066 */
[----:B------:R-:W-:Y:S01]  /*3dd0*/  FFMA.FTZ R31, R128, R144, R103 ;  /* 0x00000090801f7223 */ /* 0x000fe20000010067 */
[----:B------:R-:W-:-:S03]  /*3de0*/  HADD2.F32 R128, -RZ, R11.H0_H0 ;  /* 0x2000000bff807230 */ /* 0x000fc60000004100 */
[----:B------:R-:W-:Y:S01]  /*3df0*/  FFMA.FTZ R146, R121, R31, R104 ;  /* 0x0000001f79927223 */ /* 0x000fe20000010068 */
[----:B------:R-:W-:Y:S06]  /*3e00*/  @P1 BRA `(.L_x_2940) ;  /* 0x0000000000201947 */ /* 0x000fec0003800000 */
[----:B------:R-:W0:Y:S01]  /*3e10*/  LDC.64 R4, c[0x0][0x480] ;  /* 0x00012000ff047b82 */ /* 0x000e220000000a00 */
[----:B------:R-:W-:Y:S01]  /*3e20*/  SHF.R.S32.HI R7, RZ, 0x1f, R105 ;  /* 0x0000001fff077819 */ /* 0x000fe20000011469 */
[----:B------:R1:W-:Y:S01]  /*3e30*/  STS.64 [UR5], R12 ;  /* 0x0000000cff007988 */ /* 0x0003e20008000a05 */
[----:B------:R-:W-:-:S04]  /*3e40*/  IADD3 R9, P1, PT, R40, R105, RZ ;  /* 0x0000006928097210 */ /* 0x000fc80007f3e0ff */
[----:B------:R-:W-:Y:S02]  /*3e50*/  LEA.HI.X.SX32 R138, R40, R7, 0x1, P1 ;  /* 0x00000007288a7211 */ /* 0x000fe400008f0eff */
[----:B0-----:R-:W-:-:S04]  /*3e60*/  LEA R4, P1, R9, R4, 0x3 ;  /* 0x0000000409047211 */ /* 0x001fc800078218ff */
[----:B------:R-:W-:-:S05]  /*3e70*/  LEA.HI.X R5, R9, R5, R138, 0x3, P1 ;  /* 0x0000000509057211 */ /* 0x000fca00008f1c8a */
[----:B------:R1:W-:Y:S04]  /*3e80*/  STG.E.64 desc[UR18][R4.64], R12 ;  /* 0x0000000c04007986 */ /* 0x0003e8000c101b12 */
.L_x_2940:
[----:B------:R-:W-:Y:S05]  /*3e90*/  BSYNC.RECONVERGENT B0 ;  /* 0x0000000000007941 */ /* 0x000fea0003800200 */
.L_x_2939:
[----:B------:R-:W-:Y:S01]  /*3ea0*/  IADD3 R112, PT, PT, R112, 0x1, RZ ;  /* 0x0000000170707810 */ /* 0x000fe20007ffe0ff */
[-C--:B-----5:R-:W-:Y:S01]  /*3eb0*/  FMUL.FTZ R14, R14, R129.reuse ;  /* 0x000000810e0e7220 */ /* 0x0a0fe20000410000 */
[-C--:B------:R-:W-:Y:S01]  /*3ec0*/  FMUL.FTZ R16, R16, R129.reuse ;  /* 0x0000008110107220 */ /* 0x080fe20000410000 */
[-C--:B------:R-:W-:Y:S01]  /*3ed0*/  FMUL.FTZ R18, R18, R129.reuse ;  /* 0x0000008112127220 */ /* 0x080fe20000410000 */
[----:B------:R-:W-:Y:S01]  /*3ee0*/  ISETP.NE.AND P1, PT, R112, RZ, PT ;  /* 0x000000ff7000720c */ /* 0x000fe20003f25270 */
[-C--:B------:R-:W-:Y:S01]  /*3ef0*/  FMUL.FTZ R30, R30, R129.reuse ;  /* 0x000000811e1e7220 */ /* 0x080fe20000410000 */
[-C--:B------:R-:W-:Y:S01]  /*3f00*/  FMUL.FTZ R32, R32, R129.reuse ;  /* 0x0000008120207220 */ /* 0x080fe20000410000 */
[-C--:B------:R-:W-:Y:S01]  /*3f10*/  FMUL.FTZ R6, R6, R129.reuse ;  /* 0x0000008106067220 */ /* 0x080fe20000410000 */
[-C--:B------:R-:W-:Y:S01]  /*3f20*/  FMUL.FTZ R122, R122, R129.reuse ;  /* 0x000000817a7a7220 */ /* 0x080fe20000410000 */
[-C--:B------:R-:W-:Y:S01]  /*3f30*/  FMUL.FTZ R124, R124, R129.reuse ;  /* 0x000000817c7c7220 */ /* 0x080fe20000410000 */
[-C--:B-1----:R-:W-:Y:S01]  /*3f40*/  FMUL.FTZ R5, R126, R129.reuse ;  /* 0x000000817e057220 */ /* 0x082fe20000410000 */
        /* <DEDUP_REMOVED lines=8> */
[----:B------:R-:W-:Y:S01]  /*3fd0*/  UIADD3 UR5, UPT, UPT, UR5, 0x8, URZ ;  /* 0x0000000805057890 */ /* 0x000fe2000fffe0ff */
        /* <DEDUP_REMOVED lines=18> */
[----:B------:R-:W-:-:S02]  /*4100*/  IADD3.X R29, PT, PT, R29, R23, RZ, P2, !PT ;  /* 0x000000171d1d7210 */ /* 0x000fc400017fe4ff */
[----:B------:R-:W-:Y:S02]  /*4110*/  IADD3 R105, PT, PT, R105, 0x1, RZ ;  /* 0x0000000169697810 */ /* 0x000fe40007ffe0ff */
[----:B------:R-:W-:Y:S02]  /*4120*/  IADD3.X R106, PT, PT, R106, R25, RZ, P3, !PT ;  /* 0x000000196a6a7210 */ /* 0x000fe40001ffe4ff */
[----:B------:R-:W-:Y:S01]  /*4130*/  IADD3.X R108, PT, PT, R108, R27, RZ, P4, !PT ;  /* 0x0000001b6c6c7210 */ /* 0x000fe200027fe4ff */
[----:B------:R-:W-:Y:S06]  /*4140*/  @P1 BRA `(.L_x_2941) ;  /* 0xfffffff000341947 */ /* 0x000fec000383ffff */
.L_x_2936:
        /* <DEDUP_REMOVED lines=15> */
[----:B------:R-:W-:Y:S01]  /*4240*/  STS.128 [R0], R4 ;  /* 0x0000000400007388 */ /* 0x000fe20000000c00 */
[----:B------:R-:W-:Y:S02]  /*4250*/  IADD3 R43, P2, PT, R43, 0x1000, RZ ;  /* 0x000010002b2b7810 */ /* 0x000fe40007f5e0ff */
[----:B------:R-:W-:Y:S01]  /*4260*/  IADD3 R45, P3, PT, R45, 0x1000, RZ ;  /* 0x000010002d2d7810 */ /* 0x000fe20007f7e0ff */
[----:B------:R-:W-:Y:S01]  /*4270*/  STS.128 [R0+0x10], R76 ;  /* 0x0000104c00007388 */ /* 0x000fe20000000c00 */
[----:B------:R-:W-:-:S03]  /*4280*/  NOP ;  /* 0x0000000000007918 */ /* 0x000fc60000000000 */
[----:B------:R-:W2:Y:S01]  /*4290*/  LDS.128 R12, [R34] ;  /* 0x00000000220c7984 */ /* 0x000ea20000000c00 */
[C---:B0-----:R-:W-:Y:S02]  /*42a0*/  LEA R9, P0, R11.reuse, R22, 0x1 ;  /* 0x000000160b097211 */ /* 0x041fe400078008ff */
[----:B------:R-:W-:Y:S01]  /*42b0*/  IADD3.X R35, PT, PT, RZ, R35, RZ, P1, !PT ;  /* 0x00000023ff237210 */ /* 0x000fe20000ffe4ff */
[----:B------:R-:W0:Y:S01]  /*42c0*/  LDS.128 R16, [R34+0x200] ;  /* 0x0002000022107984 */ /* 0x000e220000000c00 */
[----:B------:R-:W-:Y:S02]  /*42d0*/  LEA.HI.X R11, R11, R23, R8, 0x1, P0 ;  /* 0x000000170b0b7211 */ /* 0x000fe400000f0c08 */
[----:B------:R-:W-:Y:S02]  /*42e0*/  IADD3 R8, P0, PT, R2, R9, RZ ;  /* 0x0000000902087210 */ /* 0x000fe40007f1e0ff */
[----:B------:R-:W-:Y:S02]  /*42f0*/  IADD3.X R39, PT, PT, RZ, R39, RZ, P2, !PT ;  /* 0x00000027ff277210 */ /* 0x000fe400017fe4ff */
[----:B------:R-:W-:-:S02]  /*4300*/  IADD3.X R9, PT, PT, R3, R11, RZ, P0, !PT ;  /* 0x0000000b03097210 */ /* 0x000fc400007fe4ff */
[----:B-1----:R-:W-:Y:S02]  /*4310*/  ISETP.GE.AND P0, PT, R47, UR5, PT ;  /* 0x000000052f007c0c */ /* 0x002fe4000bf06270 */
[----:B------:R-:W-:Y:S01]  /*4320*/  IADD3.X R41, PT, PT, RZ, R41, RZ, P3, !PT ;  /* 0x00000029ff297210 */ /* 0x000fe20001ffe4ff */
[----:B--2---:R1:W-:Y:S04]  /*4330*/  STG.E.128 desc[UR18][R8.64], R12 ;  /* 0x0000000c08007986 */ /* 0x0043e8000c101d12 */
[----:B0-----:R1:W-:Y:S06]  /*4340*/  STG.E.128 desc[UR18][R8.64+0x200], R16 ;  /* 0x0002001008007986 */ /* 0x0013ec000c101d12 */
[----:B------:R-:W-:Y:S05]  /*4350*/  @!P0 BRA `(.L_x_2942) ;  /* 0xffffffc000fc8947 */ /* 0x000fea000383ffff */
[----:B------:R-:W-:Y:S05]  /*4360*/  EXIT ;  /* 0x000000000000794d */ /* 0x000fea0003800000 */
.L_x_2943:
        /* <DEDUP_REMOVED lines=9> */
.L_x_5088:


//--------------------- .text._Z25selective_scan_fwd_kernelI32Selective_Scan_fwd_kernel_traitsILi128ELi16ELi1ELb1ELb0ELb1ELb1EN3c104HalfEfEEv13SSMParamsBase --------------------------
	.section	.text._Z25selective_scan_fwd_kernelI32Selective_Scan_fwd_kernel_traitsILi128ELi16ELi1ELb1ELb0ELb1ELb1EN3c104HalfEfEEv13SSMParamsBase,"ax",@progbits
	.align	128
        .global         _Z25selective_scan_fwd_kernelI32Selective_Scan_fwd_kernel_traitsILi128ELi16ELi1ELb1ELb0ELb1ELb1EN3c104HalfEfEEv13SSMParamsBase
        .type           _Z25selective_scan_fwd_kernelI32Selective_Scan_fwd_kernel_traitsILi128ELi16ELi1ELb1ELb0ELb1ELb1EN3c104HalfEfEEv13SSMParamsBase,@function
        .size           _Z25selective_scan_fwd_kernelI32Selective_Scan_fwd_kernel_traitsILi128ELi16ELi1ELb1ELb0ELb1ELb1EN3c104HalfEfEEv13SSMParamsBase,(.L_x_5089 - _Z25selective_scan_fwd_kernelI32Selective_Scan_fwd_kernel_traitsILi128ELi16ELi1ELb1ELb0ELb1ELb1EN3c104HalfEfEEv13SSMParamsBase)
        .other          _Z25selective_scan_fwd_kernelI32Selective_Scan_fwd_kernel_traitsILi128ELi16ELi1ELb1ELb0ELb1ELb1EN3c104HalfEfEEv13SSMParamsBase,@"STO_CUDA_ENTRY STV_DEFAULT"
_Z25selective_scan_fwd_kernelI32Selective_Scan_fwd_kernel_traitsILi128ELi16ELi1ELb1ELb0ELb1ELb1EN3c104HalfEfEEv13SSMParamsBase:
.text._Z25selective_scan_fwd_kernelI32Selective_Scan_fwd_kernel_traitsILi128ELi16ELi1ELb1ELb0ELb1ELb1EN3c104HalfEfEEv13SSMParamsBase:
        /* <DEDUP_REMOVED lines=34> */
[----:B------:R-:W-:Y:S02]  /*0220*/  IMAD R3, R10, R9, RZ ;  /* 0x000000090a037224 */ /* 0x000fe400078e02ff */
[----:B------:R-:W0:Y:S02]  /*0230*/  LDC.64 R10, c[0x0][0x460] ;  /* 0x00011800ff0a7b82 */ /* 0x000e240000000a00 */
[----:B------:R-:W-:-:S06]  /*0240*/  IMAD.HI.U32 R7, R7, R3, R6 ;  /* 0x0000000307077227 */ /* 0x000fcc00078e0006 */
[----:B------:R-:W-:Y:S01]  /*0250*/  IMAD.HI.U32 R7, R7, R2, RZ ;  /* 0x0000000207077227 */ /* 0x000fe200078e00ff */
[----:B------:R-:W4:Y:S04]  /*0260*/  LDC R6, c[0x0][0x384] ;  /* 0x0000e100ff067b82 */ /* 0x000f280000000800 */
[----:B------:R-:W-:-:S05]  /*0270*/  IADD3 R0, PT, PT, -R7, RZ, RZ ;  /* 0x000000ff07007210 */ /* 0x000fca0007ffe1ff */
[----:B------:R-:W-:-:S05]  /*0280*/  IMAD R0, R9, R0, R2 ;  /* 0x0000000009007224 */ /* 0x000fca00078e0202 */
[----:B------:R-:W-:Y:S01]  /*0290*/  ISETP.GT.U32.AND P1, PT, R9, R0, PT ;  /* 0x000000000900720c */ /* 0x000fe20003f24070 */
[----:B------:R-:W-:Y:S02]  /*02a0*/  UIMAD.WIDE.U32 UR4, UR20, UR8, URZ ;  /* 0x00000008140472a5 */ /* 0x000fe4000f8e00ff */
[----:B------:R-:W-:Y:S02]  /*02b0*/  UIMAD.WIDE.U32 UR6, UR20, UR12, URZ ;  /* 0x0000000c140672a5 */ /* 0x000fe4000f8e00ff */
[----:B------:R-:W-:-:S08]  /*02c0*/  UIMAD UR9, UR20, UR9, UR5 ;  /* 0x00000009140972a4 */ /* 0x000fd0000f8e0205 */
[-C--:B------:R-:W-:Y:S02]  /*02d0*/  @!P1 IADD3 R0, PT, PT, R0, -R9.reuse, RZ ;  /* 0x8000000900009210 */ /* 0x080fe40007ffe0ff */
[----:B------:R-:W-:Y:S02]  /*02e0*/  @!P1 IADD3 R7, PT, PT, R7, 0x1, RZ ;  /* 0x0000000107079810 */ /* 0x000fe40007ffe0ff */
[----:B------:R-:W-:Y:S02]  /*02f0*/  ISETP.GE.U32.AND P0, PT, R0, R9, PT ;  /* 0x000000090000720c */ /* 0x000fe40003f06070 */
[----:B------:R-:W-:Y:S02]  /*0300*/  LOP3.LUT R0, R47, R8, RZ, 0x3c, !PT ;  /* 0x000000082f007212 */ /* 0x000fe400078e3cff */
[----:B------:R-:W-:Y:S02]  /*0310*/  ISETP.GE.AND P1, PT, R15, 0x1, PT ;  /* 0x000000010f00780c */ /* 0x000fe40003f26270 */
[----:B------:R-:W-:Y:S01]  /*0320*/  ISETP.GE.AND P2, PT, R0, RZ, PT ;  /* 0x000000ff0000720c */ /* 0x000fe20003f46270 */
[----:B------:R-:W-:Y:S01]  /*0330*/  UIMAD UR8, UR20, UR13, UR7 ;  /* 0x0000000d140872a4 */ /* 0x000fe2000f8e0207 */
[----:B------:R-:W-:-:S02]  /*0340*/  MOV R3, UR5 ;  /* 0x0000000500037c02 */ /* 0x000fc40008000f00 */
[----:B------:R-:W-:Y:S01]  /*0350*/  MOV R2, UR4 ;  /* 0x0000000400027c02 */ /* 0x000fe20008000f00 */
[----:B------:R-:W-:Y:S01]  /*0360*/  UIMAD.WIDE.U32 UR4, UR20, UR16, URZ ;  /* 0x00000010140472a5 */ /* 0x000fe2000f8e00ff */
[----:B------:R-:W-:Y:S02]  /*0370*/  MOV R3, UR9 ;  /* 0x0000000900037c02 */ /* 0x000fe40008000f00 */
[----:B---3--:R-:W-:Y:S01]  /*0380*/  MOV R4, UR6 ;  /* 0x0000000600047c02 */ /* 0x008fe20008000f00 */
[----:B------:R-:W-:Y:S01]  /*0390*/  UIMAD UR6, UR20, UR17, UR5 ;  /* 0x00000011140672a4 */ /* 0x000fe2000f8e0205 */
[----:B------:R-:W-:Y:S01]  /*03a0*/  MOV R5, UR7 ;  /* 0x0000000700057c02 */ /* 0x000fe20008000f00 */
[----:B------:R-:W-:Y:S01]  /*03b0*/  IMAD.WIDE.U32 R2, R47, UR10, R2 ;  /* 0x0000000a2f027c25 */ /* 0x000fe2000f8e0002 */
[----:B------:R-:W-:Y:S02]  /*03c0*/  @P0 IADD3 R7, PT, PT, R7, 0x1, RZ ;  /* 0x0000000107070810 */ /* 0x000fe40007ffe0ff */
[----:B------:R-:W-:-:S02]  /*03d0*/  MOV R5, UR8 ;  /* 0x0000000800057c02 */ /* 0x000fc40008000f00 */
[----:B------:R-:W-:Y:S02]  /*03e0*/  ISETP.NE.AND P0, PT, R8, RZ, PT ;  /* 0x000000ff0800720c */ /* 0x000fe40003f05270 */
[----:B------:R-:W-:Y:S01]  /*03f0*/  @!P2 IADD3 R7, PT, PT, -R7, RZ, RZ ;  /* 0x000000ff0707a210 */ /* 0x000fe20007ffe1ff */
[----:B012-4-:R-:W-:Y:S10]  /*0400*/  @!P1 EXIT ;  /* 0x000000000000994d */ /* 0x017ff40003800000 */
[----:B------:R-:W0:Y:S01]  /*0410*/  S2R R45, SR_TID.X ;  /* 0x00000000002d7919 */ /* 0x000e220000002100 */
[----:B------:R-:W-:Y:S01]  /*0420*/  @!P0 LOP3.LUT R7, RZ, R8, RZ, 0x33, !PT ;  /* 0x00000008ff078212 */ /* 0x000fe200078e33ff */
[C---:B------:R-:W-:Y:S01]  /*0430*/  IMAD R35, R47.reuse, UR11, R3 ;  /* 0x0000000b2f237c24 */ /* 0x040fe2000f8e0203 */
[----:B------:R-:W1:Y:S01]  /*0440*/  LDC.64 R16, c[0x0][0x440] ;  /* 0x00011000ff107b82 */ /* 0x000e620000000a00 */
[----:B------:R-:W2:Y:S01]  /*0450*/  LDCU.64 UR10, c[0x0][0x3a0] ;  /* 0x00007400ff0a77ac */ /* 0x000ea20008000a00 */
[----:B------:R-:W-:Y:S01]  /*0460*/  SHF.R.S32.HI R3, RZ, 0x1f, R7 ;  /* 0x0000001fff037819 */ /* 0x000fe20000011407 */
[----:B------:R-:W-:Y:S01]  /*0470*/  IMAD.WIDE.U32 R4, R47, UR14, R4 ;  /* 0x0000000e2f047c25 */ /* 0x000fe2000f8e0004 */
[C---:B------:R-:W-:Y:S01]  /*0480*/  LEA R39, P0, R2.reuse, R10, 0x1 ;  /* 0x0000000a02277211 */ /* 0x040fe200078008ff */
[----:B------:R-:W-:Y:S01]  /*0490*/  UMOV UR5, UR6 ;  /* 0x0000000600057c82 */ /* 0x000fe20008000000 */
[----:B------:R-:W3:Y:S01]  /*04a0*/  LDCU.64 UR8, c[0x0][0x3b8] ;  /* 0x00007700ff0877ac */ /* 0x000ee20008000a00 */
[-C--:B------:R-:W-:Y:S01]  /*04b0*/  IMAD R0, R3, R28.reuse, RZ ;  /* 0x0000001c03007224 */ /* 0x080fe200078e02ff */
[----:B------:R-:W4:Y:S01]  /*04c0*/  LDC.64 R8, c[0x0][0x448] ;  /* 0x00011200ff087b82 */ /* 0x000f220000000a00 */
[----:B------:R-:W-:Y:S01]  /*04d0*/  LEA.HI.X R35, R2, R11, R35, 0x1, P0 ;  /* 0x0000000b02237211 */ /* 0x000fe200000f0c23 */
[C---:B------:R-:W-:Y:S01]  /*04e0*/  IMAD.WIDE.U32 R2, R7.reuse, R28, UR4 ;  /* 0x0000000407027e25 */ /* 0x040fe2000f8e001c */
[----:B------:R-:W-:Y:S01]  /*04f0*/  LEA R37, P0, R4, R12, 0x1 ;  /* 0x0000000c04257211 */ /* 0x000fe200078008ff */
[----:B------:R-:W4:Y:S01]  /*0500*/  LDCU UR6, c[0x0][0x38c] ;  /* 0x00007180ff0677ac */ /* 0x000f220008000800 */
[----:B------:R-:W-:Y:S01]  /*0510*/  MOV R34, RZ ;  /* 0x000000ff00227202 */ /* 0x000fe20000000f00 */
[----:B------:R-:W-:Y:S01]  /*0520*/  IMAD R29, R7, R29, R0 ;  /* 0x0000001d071d7224 */ /* 0x000fe200078e0200 */
[----:B------:R-:W-:Y:S01]  /*0530*/  LEA R30, P1, R2, R30, 0x1 ;  /* 0x0000001e021e7211 */ /* 0x000fe200078208ff */
[----:B------:R-:W4:Y:S01]  /*0540*/  S2UR UR5, SR_CgaCtaId ;  /* 0x00000000000579c3 */ /* 0x000f220000008800 */
[----:B------:R-:W-:Y:S01]  /*0550*/  IMAD R33, R47, UR15, R5 ;  /* 0x0000000f2f217c24 */ /* 0x000fe2000f8e0205 */
[----:B------:R-:W-:Y:S01]  /*0560*/  UMOV UR4, 0x400 ;  /* 0x0000040000047882 */ /* 0x000fe20000000000 */
[----:B------:R-:W-:Y:S01]  /*0570*/  IADD3 R29, PT, PT, R3, R29, RZ ;  /* 0x0000001d031d7210 */ /* 0x000fe20007ffe0ff */
[----:B--2---:R-:W-:Y:S01]  /*0580*/  IMAD.WIDE.U32 R40, R47, UR10, RZ ;  /* 0x0000000a2f287c25 */ /* 0x004fe2000f8e00ff */
[----:B------:R-:W2:Y:S01]  /*0590*/  LDCU.U8 UR7, c[0x0][0x39e] ;  /* 0x000073c0ff0777ac */ /* 0x000ea20008000000 */
[----:B------:R-:W-:-:S02]  /*05a0*/  LEA.HI.X R33, R4, R13, R33, 0x1, P0 ;  /* 0x0000000d04217211 */ /* 0x000fc400000f0c21 */
[----:B------:R-:W-:Y:S01]  /*05b0*/  LEA.HI.X R29, R2, R31, R29, 0x1, P1 ;  /* 0x0000001f021d7211 */ /* 0x000fe200008f0c1d */
[C---:B------:R-:W-:Y:S01]  /*05c0*/  IMAD R2, R47.reuse, UR11, R41 ;  /* 0x0000000b2f027c24 */ /* 0x040fe2000f8e0229 */
[----:B-1----:R-:W-:Y:S01]  /*05d0*/  LEA R42, P1, R40, R16, 0x2 ;  /* 0x00000010282a7211 */ /* 0x002fe200078210ff */
[----:B---3--:R-:W-:Y:S01]  /*05e0*/  IMAD.WIDE.U32 R4, R47, UR8, RZ ;  /* 0x000000082f047c25 */ /* 0x008fe2000f8e00ff */
[----:B0-----:R-:W-:-:S03]  /*05f0*/  SHF.L.U32 R38, R45, 0x1, RZ ;  /* 0x000000012d267819 */ /* 0x001fc600000006ff */
[----:B------:R-:W-:Y:S01]  /*0600*/  IMAD R3, R47, UR9, R5 ;  /* 0x000000092f037c24 */ /* 0x000fe2000f8e0205 */
[----:B------:R-:W-:Y:S01]  /*0610*/  LEA.HI.X R40, R40, R17, R2, 0x2, P1 ;  /* 0x0000001128287211 */ /* 0x000fe200008f1402 */
[----:B------:R-:W-:Y:S01]  /*0620*/  IMAD R0, R6, UR20, R47 ;  /* 0x0000001406007c24 */ /* 0x000fe2000f8e022f */
[----:B------:R-:W-:Y:S02]  /*0630*/  LOP3.LUT R38, R38, 0x7c0, RZ, 0xc0, !PT ;  /* 0x000007c026267812 */ /* 0x000fe400078ec0ff */
[----:B----4-:R-:W-:Y:S01]  /*0640*/  LEA R43, P0, R4, R8, 0x2 ;  /* 0x00000008042b7211 */ /* 0x010fe200078010ff */
[----:B------:R-:W-:Y:S01]  /*0650*/  IMAD R0, R0, R15, RZ ;  /* 0x0000000f00007224 */ /* 0x000fe200078e02ff */
[----:B------:R-:W-:Y:S02]  /*0660*/  LOP3.LUT R2, R38, 0x1f, R45, 0xf8, !PT ;  /* 0x0000001f26027812 */ /* 0x000fe400078ef82d */
[----:B------:R-:W-:Y:S01]  /*0670*/  LEA.HI.X R41, R4, R9, R3, 0x2, P0 ;  /* 0x0000000904297211 */ /* 0x000fe200000f1403 */
[----:B------:R-:W-:Y:S01]  /*0680*/  ULEA UR4, UR5, UR4, 0x18 ;  /* 0x0000000405047291 */ /* 0x000fe2000f8ec0ff */
[----:B------:R-:W-:Y:S01]  /*0690*/  SHF.R.U32.HI R92, RZ, 0x5, R45 ;  /* 0x00000005ff5c7819 */ /* 0x000fe2000001162d */
[----:B------:R-:W-:Y:S01]  /*06a0*/  IMAD.WIDE.U32 R2, R2, 0x10, RZ ;  /* 0x0000001002027825 */ /* 0x000fe200078e00ff */
[----:B------:R-:W-:-:S03]  /*06b0*/  LOP3.LUT R93, R45, 0x1f, RZ, 0xc0, !PT ;  /* 0x0000001f2d5d7812 */ /* 0x000fc600078ec0ff */
[----:B------:R-:W-:Y:S01]  /*06c0*/  IMAD R36, R0, UR6, RZ ;  /* 0x0000000600247c24 */ /* 0x000fe2000f8e02ff */
[----:B------:R-:W-:Y:S02]  /*06d0*/  LEA R32, R92, UR4, 0x3 ;  /* 0x000000045c207c11 */ /* 0x000fe4000f8e18ff */
[----:B--2---:R-:W-:-:S07]  /*06e0*/  LOP3.LUT R31, R2, 0x200, RZ, 0xfc, !PT ;  /* 0x00000200021f7812 */ /* 0x004fce00078efcff */
.L_x_2982:
[----:B------:R-:W-:Y:S01]  /*06f0*/  BAR.SYNC.DEFER_BLOCKING 0x0 ;  /* 0x0000000000007b1d */ /* 0x000fe20000010000 */
[----:B0-----:R-:W-:-:S04]  /*0700*/  IADD3 R4, P0, PT, R2, R39, RZ ;  /* 0x0000002702047210 */ /* 0x001fc80007f1e0ff */
[----:B------:R-:W-:-:S05]  /*0710*/  IADD3.X R5, PT, PT, R3, R35, RZ, P0, !PT ;  /* 0x0000002303057210 */ /* 0x000fca00007fe4ff */
[----:B------:R-:W2:Y:S04]  /*0720*/  LDG.E.128 R16, desc[UR18][R4.64] ;  /* 0x0000001204107981 */ /* 0x000ea8000c1e1d00 */
[----:B------:R-:W3:Y:S01]  /*0730*/  LDG.E.128 R24, desc[UR18][R4.64+0x200] ;  /* 0x0002001204187981 */ /* 0x000ee2000c1e1d00 */
[----:B------:R-:W-:Y:S01]  /*0740*/  IADD3 R20, P0, PT, R2, R37, RZ ;  /* 0x0000002502147210 */ /* 0x000fe20007f1e0ff */
[----:B------:R-:W0:Y:S03]  /*0750*/  S2R R71, SR_LANEID ;  /* 0x0000000000477919 */ /* 0x000e260000000000 */
[----:B------:R-:W-:Y:S02]  /*0760*/  IADD3.X R21, PT, PT, R3, R33, RZ, P0, !PT ;  /* 0x0000002103157210 */ /* 0x000fe400007fe4ff */
[----:B0-----:R-:W-:-:S04]  /*0770*/  IADD3 R28, PT, PT, R38, R71, RZ ;  /* 0x00000047261c7210 */ /* 0x001fc80007ffe0ff */
[----:B------:R-:W-:-:S04]  /*0780*/  LEA R28, R28, UR4, 0x4 ;  /* 0x000000041c1c7c11 */ /* 0x000fc8000f8e20ff */
[----:B------:R-:W-:Y:S01]  /*0790*/  LEA R0, R71, R28, 0x4 ;  /* 0x0000001c47007211 */ /* 0x000fe200078e20ff */
[----:B--2---:R-:W-:Y:S04]  /*07a0*/  STS.128 [R28], R16 ;  /* 0x000000101c007388 */ /* 0x004fe80000000c00 */
[----:B---3--:R0:W-:Y:S01]  /*07b0*/  STS.128 [R28+0x200], R24 ;  /* 0x000200181c007388 */ /* 0x0081e20000000c00 */
[----:B------:R-:W-:-:S03]  /*07c0*/  NOP ;  /* 0x0000000000007918 */ /* 0x000fc60000000000 */
[----:B------:R-:W-:Y:S04]  /*07d0*/  LDS.128 R12, [R0] ;  /* 0x00000000000c7984 */ /* 0x000fe80000000c00 */
[----:B------:R-:W-:Y:S01]  /*07e0*/  LDS.128 R8, [R0+0x10] ;  /* 0x0000100000087984 */ /* 0x000fe20000000c00 */
[----:B------:R-:W-:Y:S08]  /*07f0*/  BAR.SYNC.DEFER_BLOCKING 0x0 ;  /* 0x0000000000007b1d */ /* 0x000ff00000010000 */
[----:B0-----:R-:W0:Y:S01]  /*0800*/  LDC R27, c[0x0][0x38c] ;  /* 0x0000e300ff1b7b82 */ /* 0x001e220000000800 */
        /* <DEDUP_REMOVED lines=58> */
.L_x_2945:
[----:B------:R-:W-:Y:S05]  /*0bb0*/  BSYNC.RECONVERGENT B0 ;  /* 0x0000000000007941 */ /* 0x000fea0003800200 */
.L_x_2944:
        /* <DEDUP_REMOVED lines=37> */
.L_x_2947:
[----:B------:R-:W-:Y:S05]  /*0e10*/  BSYNC.RECONVERGENT B0 ;  /* 0x0000000000007941 */ /* 0x000fea0003800200 */
.L_x_2946:
        /* <DEDUP_REMOVED lines=35> */
.L_x_2949:
[----:B------:R-:W-:Y:S05]  /*1050*/  BSYNC.RECONVERGENT B0 ;  /* 0x0000000000007941 */ /* 0x000fea0003800200 */
.L_x_2948:
        /* <DEDUP_REMOVED lines=37> */
.L_x_2951:
[----:B------:R-:W-:Y:S05]  /*12b0*/  BSYNC.RECONVERGENT B0 ;  /* 0x0000000000007941 */ /* 0x000fea0003800200 */
.L_x_2950:
        /* <DEDUP_REMOVED lines=35> */
.L_x_2953:
[----:B------:R-:W-:Y:S05]  /*14f0*/  BSYNC.RECONVERGENT B0 ;  /* 0x0000000000007941 */ /* 0x000fea0003800200 */
.L_x_2952:
        /* <DEDUP_REMOVED lines=41> */
.L_x_2955:
[----:B------:R-:W-:Y:S05]  /*1790*/  BSYNC.RECONVERGENT B0 ;  /* 0x0000000000007941 */ /* 0x000fea0003800200 */
.L_x_2954:
        /* <DEDUP_REMOVED lines=39> */
.L_x_2957:
[----:B------:R-:W-:Y:S05]  /*1a10*/  BSYNC.RECONVERGENT B0 ;  /* 0x0000000000007941 */ /* 0x000fea0003800200 */
.L_x_2956:
        /* <DEDUP_REMOVED lines=41> */
.L_x_2959:
[----:B------:R-:W-:Y:S05]  /*1cb0*/  BSYNC.RECONVERGENT B0 ;  /* 0x0000000000007941 */ /* 0x000fea0003800200 */
.L_x_2958:
        /* <DEDUP_REMOVED lines=39> */
.L_x_2961:
[----:B------:R-:W-:Y:S05]  /*1f30*/  BSYNC.RECONVERGENT B0 ;  /* 0x0000000000007941 */ /* 0x000fea0003800200 */
.L_x_2960:
        /* <DEDUP_REMOVED lines=41> */
.L_x_2963:
[----:B------:R-:W-:Y:S05]  /*21d0*/  BSYNC.RECONVERGENT B0 ;  /* 0x0000000000007941 */ /* 0x000fea0003800200 */
.L_x_2962:
        /* <DEDUP_REMOVED lines=39> */
.L_x_2965:
[----:B------:R-:W-:Y:S05]  /*2450*/  BSYNC.RECONVERGENT B0 ;  /* 0x0000000000007941 */ /* 0x000fea0003800200 */
.L_x_2964:
        /* <DEDUP_REMOVED lines=44> */
.L_x_2967:
[----:B------:R-:W-:Y:S05]  /*2720*/  BSYNC.RECONVERGENT B0 ;  /* 0x0000000000007941 */ /* 0x000fea0003800200 */
.L_x_2966:
        /* <DEDUP_REMOVED lines=32> */
.L_x_2969:
[----:B------:R-:W-:Y:S05]  /*2930*/  BSYNC.RECONVERGENT B0 ;  /* 0x0000000000007941 */ /* 0x000fea0003800200 */
.L_x_2968:
        /* <DEDUP_REMOVED lines=32> */
.L_x_2971:
[----:B------:R-:W-:Y:S05]  /*2b40*/  BSYNC.RECONVERGENT B0 ;  /* 0x0000000000007941 */ /* 0x000fea0003800200 */
.L_x_2970:
        /* <DEDUP_REMOVED lines=32> */
.L_x_2973:
[----:B------:R-:W-:Y:S05]  /*2d50*/  BSYNC.RECONVERGENT B0 ;  /* 0x0000000000007941 */ /* 0x000fea0003800200 */
.L_x_2972:
        /* <DEDUP_REMOVED lines=32> */
.L_x_2975:
[----:B------:R-:W-:Y:S05]  /*2f60*/  BSYNC.RECONVERGENT B0 ;  /* 0x0000000000007941 */ /* 0x000fea0003800200 */
.L_x_2974:
        /* <DEDUP_REMOVED lines=22> */
[----:B------:R-:W-:Y:S01]  /*30d0*/  IADD3 R26, P1, PT, R30, R31, RZ ;  /* 0x0000001f1e1a7210 */ /* 0x000fe20007f3e0ff */
[----:B------:R-:W-:Y:S01]  /*30e0*/  FMUL.FTZ R104, R11, R85 ;  /* 0x000000550b687220 */ /* 0x000fe20000410000 */
[----:B------:R-:W-:Y:S01]  /*30f0*/  IADD3 R110, PT, PT, -R27, RZ, RZ ;  /* 0x000000ff1b6e7210 */ /* 0x000fe20007ffe1ff */
        /* <DEDUP_REMOVED lines=8> */
[----:B------:R-:W-:Y:S02]  /*3180*/  IADD3.X R27, PT, PT, R3, R29, RZ, P1, !PT ;  /* 0x0000001d031b7210 */ /* 0x000fe40000ffe4ff */
[----:B0-----:R-:W-:Y:S02]  /*3190*/  SHF.L.U64.HI R21, R20, 0x1, R21 ;  /* 0x0000000114157819 */ /* 0x001fe40000010215 */
[----:B-1----:R-:W-:Y:S02]  /*31a0*/  SHF.L.U64.HI R23, R22, 0x2, R23 ;  /* 0x0000000216177819 */ /* 0x002fe40000010217 */
[----:B--2---:R-:W-:-:S07]  /*31b0*/  SHF.L.U64.HI R25, R24, 0x2, R25 ;  /* 0x0000000218197819 */ /* 0x004fce0000010219 */
.L_x_2981:
        /* <DEDUP_REMOVED lines=152> */
.L_x_2978:
[----:B------:R-:W-:Y:S05]  /*3b40*/  BSYNC.RECONVERGENT B0 ;  /* 0x0000000000007941 */ /* 0x000fea0003800200 */
.L_x_2977:
        /* <DEDUP_REMOVED lines=11> */
[----:B------:R-:W-:Y:S01]  /*3c00*/  HADD2.F32 R132, -RZ, R11.H1_H1 ;  /* 0x3000000bff847230 */ /* 0x000fe20000004100 */
[----:B------:R-:W0:Y:S02]  /*3c10*/  @P2 LDS R15, [UR4+0x10bc] ;  /* 0x0010bc04ff0f2984 */ /* 0x000e240008000800 */
[----:B0-----:R-:W-:-:S04]  /*3c20*/  @P2 FFMA.FTZ R128, R15, R129, R128 ;  /* 0x000000810f802223 */ /* 0x001fc80000010080 */
[----:B------:R-:W-:Y:S01]  /*3c30*/  FFMA.FTZ R112, R112, R128, R87 ;  /* 0x0000008070707223 */ /* 0x000fe20000010057 */
[----:B------:R-:W-:-:S03]  /*3c40*/  HADD2.F32 R128, -RZ, R9.H1_H1 ;  /* 0x30000009ff807230 */ /* 0x000fc60000004100 */
        /* <DEDUP_REMOVED lines=30> */
.L_x_2980:
[----:B------:R-:W-:Y:S05]  /*3e30*/  BSYNC.RECONVERGENT B0 ;  /* 0x0000000000007941 */ /* 0x000fea0003800200 */
.L_x_2979:
        /* <DEDUP_REMOVED lines=43> */
.L_x_2976:
        /* <DEDUP_REMOVED lines=17> */
[----:B------:R-:W-:Y:S02]  /*4200*/  NOP ;  /* 0x0000000000007918 */ /* 0x000fe40000000000 */
[----:B------:R-:W4:Y:S01]  /*4210*/  LDC.64 R52, c[0x0][0x418] ;  /* 0x00010600ff347b82 */ /* 0x000f220000000a00 */
[----:B------:R-:W5:Y:S04]  /*4220*/  LDS.128 R12, [R28] ;  /* 0x000000001c0c7984 */ /* 0x000f680000000c00 */
[----:B------:R-:W1:Y:S01]  /*4230*/  LDS.128 R16, [R28+0x200] ;  /* 0x000200001c107984 */ /* 0x000e620000000c00 */
[----:B0-----:R-:W-:-:S02]  /*4240*/  IMAD.WIDE.U32 R4, R20, UR20, R50 ;  /* 0x0000001414047c25 */ /* 0x001fc4000f8e0032 */
[----:B------:R-:W0:Y:S02]  /*4250*/  LDC.64 R24, c[0x0][0x478] ;  /* 0x00011e00ff187b82 */ /* 0x000e240000000a00 */
[----:B--2---:R-:W-:-:S04]  /*4260*/  IMAD.WIDE.U32 R6, R26, UR20, R50 ;  /* 0x000000141a067c25 */ /* 0x004fc8000f8e0032 */
[----:B------:R-:W-:Y:S02]  /*4270*/  IMAD R5, R21, UR20, R5 ;  /* 0x0000001415057c24 */ /* 0x000fe4000f8e0205 */
[----:B------:R-:W-:Y:S01]  /*4280*/  IMAD R7, R27, UR20, R7 ;  /* 0x000000141b077c24 */ /* 0x000fe2000f8e0207 */
[----:B------:R-:W2:Y:S01]  /*4290*/  LDC.64 R72, c[0x0][0x488] ;  /* 0x00012200ff487b82 */ /* 0x000ea20000000a00 */
[----:B---3--:R-:W-:-:S04]  /*42a0*/  IMAD.WIDE.U32 R4, R47, R22, R4 ;  /* 0x000000162f047225 */ /* 0x008fc800078e0004 */
[C---:B------:R-:W-:Y:S02]  /*42b0*/  IMAD R5, R47.reuse, R23, R5 ;  /* 0x000000172f057224 */ /* 0x040fe400078e0205 */
[----:B----4-:R-:W-:-:S04]  /*42c0*/  IMAD.WIDE.U32 R6, R47, R52, R6 ;  /* 0x000000342f067225 */ /* 0x010fc800078e0006 */
[----:B------:R-:W-:Y:S01]  /*42d0*/  IMAD R7, R47, R53, R7 ;  /* 0x000000352f077224 */ /* 0x000fe200078e0207 */
[----:B0-----:R-:W-:-:S04]  /*42e0*/  LEA R53, P0, R4, R24, 0x1 ;  /* 0x0000001804357211 */ /* 0x001fc800078008ff */
[----:B------:R-:W-:Y:S02]  /*42f0*/  LEA.HI.X R5, R4, R25, R5, 0x1, P0 ;  /* 0x0000001904057211 */ /* 0x000fe400000f0c05 */
[----:B------:R-:W-:Y:S02]  /*4300*/  IADD3 R52, P0, PT, R2, R53, RZ ;  /* 0x0000003502347210 */ /* 0x000fe40007f1e0ff */
[C---:B--2---:R-:W-:Y:S02]  /*4310*/  LEA R71, P1, R6.reuse, R72, 0x1 ;  /* 0x0000004806477211 */ /* 0x044fe400078208ff */
[C---:B------:R-:W-:Y:S02]  /*4320*/  IADD3.X R53, PT, PT, R3.reuse, R5, RZ, P0, !PT ;  /* 0x0000000503357210 */ /* 0x040fe400007fe4ff */
[----:B------:R-:W-:Y:S02]  /*4330*/  LEA.HI.X R7, R6, R73, R7, 0x1, P1 ;  /* 0x0000004906077211 */ /* 0x000fe400008f0c07 */
[----:B------:R-:W-:Y:S01]  /*4340*/  IADD3 R70, P1, PT, R2, R71, RZ ;  /* 0x0000004702467210 */ /* 0x000fe20007f3e0ff */
[----:B-----5:R-:W-:Y:S03]  /*4350*/  STG.E.128 desc[UR18][R52.64], R12 ;  /* 0x0000000c34007986 */ /* 0x020fe6000c101d12 */
[----:B------:R-:W-:Y:S01]  /*4360*/  IADD3.X R71, PT, PT, R3, R7, RZ, P1, !PT ;  /* 0x0000000703477210 */ /* 0x000fe20000ffe4ff */
[----:B-1----:R-:W-:Y:S01]  /*4370*/  STG.E.128 desc[UR18][R52.64+0x200], R16 ;  /* 0x0002001034007986 */ /* 0x002fe2000c101d12 */
        /* <DEDUP_REMOVED lines=16> */
[----:B------:R-:W-:Y:S02]  /*4480*/  HADD2.F32 R9, -RZ, R23.H0_H0 ;  /* 0x20000017ff097230 */ /* 0x000fe40000004100 */
[----:B------:R-:W-:Y:S02]  /*4490*/  HADD2.F32 R22, -RZ, R22.H1_H1 ;  /* 0x30000016ff167230 */ /* 0x000fe40000004100 */
[----:B------:R-:W-:Y:S01]  /*44a0*/  FMUL.FTZ R7, R6, -1.4426950216293334961 ;  /* 0xbfb8aa3b06077820 */ /* 0x000fe20000410000 */
[----:B------:R-:W-:-:S02]  /*44b0*/  HADD2.F32 R72, -RZ, R20.H0_H0 ;  /* 0x20000014ff487230 */ /* 0x000fc40000004100 */
[----:B------:R-:W-:Y:S01]  /*44c0*/  FMUL.FTZ R10, R9, -1.4426950216293334961 ;  /* 0xbfb8aa3b090a7820 */ /* 0x000fe20000410000 */
[----:B------:R-:W-:Y:S02]  /*44d0*/  HADD2.F32 R20, -RZ, R20.H1_H1 ;  /* 0x30000014ff147230 */ /* 0x000fe40000004100 */
[----:B------:R-:W-:Y:S01]  /*44e0*/  FMUL.FTZ R8, R22, -1.4426950216293334961 ;  /* 0xbfb8aa3b16087820 */ /* 0x000fe20000410000 */
[--C-:B-1----:R-:W-:Y:S01]  /*44f0*/  HADD2.F32 R15, -RZ, R24.reuse.H0_H0 ;  /* 0x20000018ff0f7230 */ /* 0x102fe20000004100 */
[----:B------:R-:W0:Y:S01]  /*4500*/  MUFU.EX2 R7, R7 ;  /* 0x0000000700077308 */ /* 0x000e220000000800 */
[----:B------:R-:W-:Y:S02]  /*4510*/  HADD2.F32 R24, -RZ, R24.H1_H1 ;  /* 0x30000018ff187230 */ /* 0x000fe40000004100 */
        /* <DEDUP_REMOVED lines=9> */
[----:B------:R-:W-:Y:S01]  /*45b0*/  HADD2.F32 R74, -RZ, R27.H1_H1 ;  /* 0x3000001bff4a7230 */ /* 0x000fe20000004100 */
[----:B------:R-:W2:Y:S01]  /*45c0*/  MUFU.EX2 R8, R8 ;  /* 0x0000000800087308 */ /* 0x000ea20000000800 */
[----:B------:R-:W-:Y:S02]  /*45d0*/  HADD2.F32 R14, -RZ, R21.H0_H0 ;  /* 0x20000015ff0e7230 */ /* 0x000fe40000004100 */
[----:B------:R-:W-:Y:S01]  /*45e0*/  FMUL.FTZ R19, R18, -1.4426950216293334961 ;  /* 0xbfb8aa3b12137820 */ /* 0x000fe20000410000 */
[----:B------:R-:W-:Y:S01]  /*45f0*/  HADD2.F32 R23, -RZ, R23.H1_H1 ;  /* 0x30000017ff177230 */ /* 0x000fe20000004100 */
[----:B------:R-:W3:Y:S01]  /*4600*/  MUFU.EX2 R13, R13 ;  /* 0x0000000d000d7308 */ /* 0x000ee20000000800 */
[----:B------:R-:W-:-:S02]  /*4610*/  HADD2.F32 R21, -RZ, R21.H1_H1 ;  /* 0x30000015ff157230 */ /* 0x000fc40000004100 */
[----:B------:R-:W-:Y:S01]  /*4620*/  FMUL.FTZ R52, R25, -1.4426950216293334961 ;  /* 0xbfb8aa3b19347820 */ /* 0x000fe20000410000 */
[----:B------:R-:W-:Y:S02]  /*4630*/  HADD2.F32 R71, -RZ, R27.H0_H0 ;  /* 0x2000001bff477230 */ /* 0x000fe40000004100 */
[----:B------:R-:W-:Y:S01]  /*4640*/  FMUL.FTZ R26, R53, -1.4426950216293334961 ;  /* 0xbfb8aa3b351a7820 */ /* 0x000fe20000410000 */
        /* <DEDUP_REMOVED lines=8> */
[----:B0-----:R-:W-:Y:S01]  /*46d0*/  FADD.FTZ R7, R7, 1 ;  /* 0x3f80000007077421 */ /* 0x001fe20000010000 */
[----:B-1----:R-:W-:Y:S01]  /*46e0*/  FADD.FTZ R10, R10, 1 ;  /* 0x3f8000000a0a7421 */ /* 0x002fe20000010000 */
[----:B--2---:R-:W-:Y:S01]  /*46f0*/  FADD.FTZ R8, R8, 1 ;  /* 0x3f80000008087421 */ /* 0x004fe20000010000 */
[----:B------:R-:W0:Y:S01]  /*4700*/  MUFU.EX2 R12, R12 ;  /* 0x0000000c000c7308 */ /* 0x000e220000000800 */
[----:B---3--:R-:W-:-:S03]  /*4710*/  FADD.FTZ R13, R13, 1 ;  /* 0x3f8000000d0d7421 */ /* 0x008fc60000010000 */
[----:B------:R-:W1:Y:S01]  /*4720*/  MUFU.EX2 R19, R19 ;  /* 0x0000001300137308 */ /* 0x000e620000000800 */
[----:B----4-:R-:W-:-:S03]  /*4730*/  FADD.FTZ R16, R16, 1 ;  /* 0x3f80000010107421 */ /* 0x010fc60000010000 */
[----:B------:R-:W2:Y:S01]  /*4740*/  MUFU.EX2 R52, R52 ;  /* 0x0000003400347308 */ /* 0x000ea20000000800 */
[----:B-----5:R-:W-:-:S03]  /*4750*/  FADD.FTZ R17, R17, 1 ;  /* 0x3f80000011117421 */ /* 0x020fc60000010000 */
        /* <DEDUP_REMOVED lines=17> */
[----:B------:R-:W0:Y:S01]  /*4870*/  MUFU.RCP R81, R8 ;  /* 0x0000000800517308 */ /* 0x000e220000001000 */
[----:B-1----:R-:W-:-:S07]  /*4880*/  FADD.FTZ R73, R73, 1 ;  /* 0x3f80000049497421 */ /* 0x002fce0000010000 */
[----:B------:R-:W1:Y:S01]  /*4890*/  MUFU.RCP R10, R10 ;  /* 0x0000000a000a7308 */ /* 0x000e620000001000 */
[----:B--2---:R-:W-:-:S04]  /*48a0*/  FMUL.FTZ R6, R6, R7 ;  /* 0x0000000706067220 */ /* 0x004fc80000410000 */
[----:B------:R-:W-:-:S03]  /*48b0*/  FMUL.FTZ R6, R6, R65 ;  /* 0x0000004106067220 */ /* 0x000fc60000410000 */
[----:B------:R-:W-:Y:S01]  /*48c0*/  MUFU.RCP R13, R13 ;  /* 0x0000000d000d7308 */ /* 0x000fe20000001000 */
[----:B0-----:R-:W-:-:S07]  /*48d0*/  FMUL.FTZ R7, R22, R81 ;  /* 0x0000005116077220 */ /* 0x001fce0000410000 */
[----:B------:R-:W0:Y:S01]  /*48e0*/  MUFU.RCP R77, R12 ;  /* 0x0000000c004d7308 */ /* 0x000e220000001000 */
[----:B-1----:R-:W-:-:S07]  /*48f0*/  FMUL.FTZ R8, R9, R10 ;  /* 0x0000000a09087220 */ /* 0x002fce0000410000 */
[----:B------:R-:W1:Y:S08]  /*4900*/  MUFU.RCP R16, R16 ;  /* 0x0000001000107308 */ /* 0x000e700000001000 */
[----:B------:R-:W-:Y:S01]  /*4910*/  MUFU.RCP R17, R17 ;  /* 0x0000001100117308 */ /* 0x000fe20000001000 */
[----:B0-----:R-:W-:-:S07]  /*4920*/  FMUL.FTZ R72, R72, R77 ;  /* 0x0000004d48487220 */ /* 0x001fce0000410000 */
[----:B------:R0:W2:Y:S08]  /*4930*/  MUFU.RCP R12, R11 ;  /* 0x0000000b000c7308 */ /* 0x0000b00000001000 */
[----:B------:R3:W4:Y:S01]  /*4940*/  MUFU.RCP R79, R4 ;  /* 0x00000004004f7308 */ /* 0x0007220000001000 */
[----:B0-----:R-:W-:Y:S01]  /*4950*/  FMUL.FTZ R11, R7, R64 ;  /* 0x00000040070b7220 */ /* 0x001fe20000410000 */
[----:B------:R-:W-:Y:S01]  /*4960*/  FMUL.FTZ R7, R8, R63 ;  /* 0x0000003f08077220 */ /* 0x000fe20000410000 */
[----:B-1----:R-:W-:-:S03]  /*4970*/  FMUL.FTZ R8, R15, R16 ;  /* 0x000000100f087220 */ /* 0x002fc60000410000 */
[----:B------:R-:W-:Y:S01]  /*4980*/  F2FP.F16.F32.PACK_AB R6, R11, R6 ;  /* 0x000000060b06723e */ /* 0x000fe200000000ff */
[----:B------:R-:W-:Y:S01]  /*4990*/  FMUL.FTZ R8, R8, R61 ;  /* 0x0000003d08087220 */ /* 0x000fe20000410000 */
[----:B------:R0:W1:Y:S01]  /*49a0*/  MUFU.RCP R76, R5 ;  /* 0x00000005004c7308 */ /* 0x0000620000001000 */
[----:B---3--:R-:W-:Y:S01]  /*49b0*/  FMUL.FTZ R4, R72, R69 ;  /* 0x0000004548047220 */ /* 0x008fe20000410000 */
[----:B--2---:R-:W-:-:S04]  /*49c0*/  FMUL.FTZ R23, R23, R12 ;  /* 0x0000000c17177220 */ /* 0x004fc80000410000 */
[----:B------:R-:W-:Y:S02]  /*49d0*/  FMUL.FTZ R62, R23, R62 ;  /* 0x0000003e173e7220 */ /* 0x000fe40000410000 */
[----:B------:R-:W2:Y:S01]  /*49e0*/  MUFU.RCP R19, R19 ;  /* 0x0000001300137308 */ /* 0x000ea20000001000 */
[----:B0-----:R-:W-:Y:S01]  /*49f0*/  FMUL.FTZ R5, R20, R13 ;  /* 0x0000000d14057220 */ /* 0x001fe20000410000 */
[----:B------:R-:W-:Y:S01]  /*4a00*/  FMUL.FTZ R13, R24, R17 ;  /* 0x00000011180d7220 */ /* 0x000fe20000410000 */
[----:B----4-:R-:W-:Y:S01]  /*4a10*/  FMUL.FTZ R14, R14, R79 ;  /* 0x0000004f0e0e7220 */ /* 0x010fe20000410000 */
[----:B------:R-:W-:Y:S01]  /*4a20*/  F2FP.F16.F32.PACK_AB R7, R62, R7 ;  /* 0x000000073e07723e */ /* 0x000fe200000000ff */
[----:B------:R-:W-:Y:S01]  /*4a30*/  FMUL.FTZ R9, R5, R68 ;  /* 0x0000004405097220 */ /* 0x000fe20000410000 */
[----:B------:R-:W-:Y:S01]  /*4a40*/  FMUL.FTZ R13, R13, R60 ;  /* 0x0000003c0d0d7220 */ /* 0x000fe20000410000 */
[----:B------:R-:W-:Y:S01]  /*4a50*/  FMUL.FTZ R5, R14, R67 ;  /* 0x000000430e057220 */ /* 0x000fe20000410000 */
[----:B------:R-:W0:Y:S01]  /*4a60*/  MUFU.RCP R52, R52 ;  /* 0x0000003400347308 */ /* 0x000e220000001000 */
[----:B-1----:R-:W-:Y:S01]  /*4a70*/  FMUL.FTZ R21, R21, R76 ;  /* 0x0000004c15157220 */ /* 0x002fe20000410000 */
[----:B------:R-:W-:-:S02]  /*4a80*/  F2FP.F16.F32.PACK_AB R4, R9, R4 ;  /* 0x000000040904723e */ /* 0x000fc400000000ff */
[----:B------:R-:W-:Y:S01]  /*4a90*/  F2FP.F16.F32.PACK_AB R24, R13, R8 ;  /* 0x000000080d18723e */ /* 0x000fe200000000ff */
[----:B------:R-:W-:Y:S01]  /*4aa0*/  FMUL.FTZ R66, R21, R66 ;  /* 0x0000004215427220 */ /* 0x000fe20000410000 */
[----:B------:R-:W1:Y:S02]  /*4ab0*/  LDC.64 R8, c[0x0][0x430] ;  /* 0x00010c00ff087b82 */ /* 0x000e640000000a00 */
[----:B------:R-:W3:Y:S01]  /*4ac0*/  MUFU.RCP R26, R26 ;  /* 0x0000001a001a7308 */ /* 0x000ee20000001000 */
[----:B--2---:R-:W-:Y:S01]  /*4ad0*/  FMUL.FTZ R18, R18, R19 ;  /* 0x0000001312127220 */ /* 0x004fe20000410000 */
[----:B------:R-:W-:-:S04]  /*4ae0*/  F2FP.F16.F32.PACK_AB R5, R66, R5 ;  /* 0x000000054205723e */ /* 0x000fc800000000ff */
[----:B------:R-:W-:Y:S01]  /*4af0*/  BAR.SYNC.DEFER_BLOCKING 0x0 ;  /* 0x0000000000007b1d */ /* 0x000fe20000010000 */
[----:B------:R-:W-:-:S05]  /*4b00*/  FMUL.FTZ R18, R18, R59 ;  /* 0x0000003b12127220 */ /* 0x000fca0000410000 */
[----:B------:R-:W2:Y:S01]  /*4b10*/  MUFU.RCP R27, R27 ;  /* 0x0000001b001b7308 */ /* 0x000ea20000001000 */
[----:B0-----:R-:W-:Y:S01]  /*4b20*/  FMUL.FTZ R25, R25, R52 ;  /* 0x0000003419197220 */ /* 0x001fe20000410000 */
[----:B------:R-:W0:Y:S03]  /*4b30*/  LDC.64 R20, c[0x0][0x490] ;  /* 0x00012400ff147b82 */ /* 0x000e260000000a00 */
[----:B------:R-:W-:-:S03]  /*4b40*/  FMUL.FTZ R25, R25, R58 ;  /* 0x0000003a19197220 */ /* 0x000fc60000410000 */
[----:B------:R-:W4:Y:S01]  /*4b50*/  MUFU.RCP R78, R73 ;  /* 0x00000049004e7308 */ /* 0x000f220000001000 */
[----:B---3--:R-:W-:Y:S01]  /*4b60*/  FMUL.FTZ R10, R53, R26 ;  /* 0x0000001a350a7220 */ /* 0x008fe20000410000 */
[----:B------:R-:W-:-:S03]  /*4b70*/  F2FP.F16.F32.PACK_AB R25, R25, R18 ;  /* 0x000000121919723e */ /* 0x000fc600000000ff */
[----:B------:R-:W-:Y:S01]  /*4b80*/  FMUL.FTZ R10, R10, R57 ;  /* 0x000000390a0a7220 */ /* 0x000fe20000410000 */
[----:B-1----:R-:W-:Y:S02]  /*4b90*/  IMAD.WIDE.U32 R50, R8, UR20, R50 ;  /* 0x0000001408327c25 */ /* 0x002fe4000f8e0032 */
[----:B------:R-:W1:Y:S02]  /*4ba0*/  MUFU.RCP R75, R75 ;  /* 0x0000004b004b7308 */ /* 0x000e640000001000 */
[----:B--2---:R-:W-:Y:S01]  /*4bb0*/  FMUL.FTZ R15, R70, R27 ;  /* 0x0000001b460f7220 */ /* 0x004fe20000410000 */
[----:B------:R0:W-:Y:S01]  /*4bc0*/  STS.128 [R0], R4 ;  /* 0x0000000400007388 */ /* 0x0001e20000000c00 */
[----:B------:R-:W-:Y:S02]  /*4bd0*/  IMAD R51, R9, UR20, R51 ;  /* 0x0000001409337c24 */ /* 0x000fe4000f8e0233 */
[----:B------:R-:W-:Y:S01]  /*4be0*/  FMUL.FTZ R15, R15, R56 ;  /* 0x000000380f0f7220 */ /* 0x000fe20000410000 */
[----:B----4-:R-:W-:-:S04]  /*4bf0*/  FMUL.FTZ R12, R71, R78 ;  /* 0x0000004e470c7220 */ /* 0x010fc80000410000 */
[----:B------:R-:W-:Y:S02]  /*4c00*/  F2FP.F16.F32.PACK_AB R26, R15, R10 ;  /* 0x0000000a0f1a723e */ /* 0x000fe400000000ff */
[----:B------:R-:W2:Y:S01]  /*4c10*/  LDC.64 R10, c[0x0][0x438] ;  /* 0x00010e00ff0a7b82 */ /* 0x000ea20000000a00 */
[----:B------:R-:W-:Y:S01]  /*4c20*/  FMUL.FTZ R12, R12, R55 ;  /* 0x000000370c0c7220 */ /* 0x000fe20000410000 */
[----:B-1----:R-:W-:-:S04]  /*4c30*/  FMUL.FTZ R17, R74, R75 ;  /* 0x0000004b4a117220 */ /* 0x002fc80000410000 */
[----:B------:R-:W-:-:S05]  /*4c40*/  FMUL.FTZ R17, R17, R54 ;  /* 0x0000003611117220 */ /* 0x000fca0000410000 */
[----:B------:R-:W-:-:S05]  /*4c50*/  F2FP.F16.F32.PACK_AB R27, R17, R12 ;  /* 0x0000000c111b723e */ /* 0x000fca00000000ff */
[----:B------:R-:W-:Y:S01]  /*4c60*/  STS.128 [R0+0x10], R24 ;  /* 0x0000101800007388 */ /* 0x000fe20000000c00 */
[----:B------:R-:W-:-:S03]  /*4c70*/  NOP ;  /* 0x0000000000007918 */ /* 0x000fc60000000000 */
[----:B------:R-:W1:Y:S01]  /*4c80*/  LDS.128 R12, [R28] ;  /* 0x000000001c0c7984 */ /* 0x000e620000000c00 */
[----:B--2---:R-:W-:-:S03]  /*4c90*/  IMAD.WIDE.U32 R8, R47, R10, R50 ;  /* 0x0000000a2f087225 */ /* 0x004fc600078e0032 */
[----:B------:R-:W2:Y:S01]  /*4ca0*/  LDS.128 R16, [R28+0x200] ;  /* 0x000200001c107984 */ /* 0x000ea20000000c00 */
[----:B------:R-:W-:Y:S01]  /*4cb0*/  IMAD R9, R47, R11, R9 ;  /* 0x0000000b2f097224 */ /* 0x000fe200078e0209 */
[----:B0-----:R-:W-:-:S04]  /*4cc0*/  LEA R5, P0, R8, R20, 0x1 ;  /* 0x0000001408057211 */ /* 0x001fc800078008ff */
[----:B------:R-:W-:Y:S02]  /*4cd0*/  LEA.HI.X R9, R8, R21, R9, 0x1, P0 ;  /* 0x0000001508097211 */ /* 0x000fe400000f0c09 */
[----:B------:R-:W-:-:S04]  /*4ce0*/  IADD3 R4, P0, PT, R2, R5, RZ ;  /* 0x0000000502047210 */ /* 0x000fc80007f1e0ff */
[----:B------:R-:W-:Y:S02]  /*4cf0*/  IADD3.X R5, PT, PT, R3, R9, RZ, P0, !PT ;  /* 0x0000000903057210 */ /* 0x000fe400007fe4ff */
[----:B------:R-:W-:-:S03]  /*4d00*/  ISETP.GE.AND P0, PT, R34, UR5, PT ;  /* 0x0000000522007c0c */ /* 0x000fc6000bf06270 */
[----:B-1----:R0:W-:Y:S04]  /*4d10*/  STG.E.128 desc[UR18][R4.64], R12 ;  /* 0x0000000c04007986 */ /* 0x0021e8000c101d12 */
[----:B--2---:R0:W-:Y:S06]  /*4d20*/  STG.E.128 desc[UR18][R4.64+0x200], R16 ;  /* 0x0002001004007986 */ /* 0x0041ec000c101d12 */
[----:B------:R-:W-:Y:S05]  /*4d30*/  @!P0 BRA `(.L_x_2982) ;  /* 0xffffffb8006c8947 */ /* 0x000fea000383ffff */
[----:B------:R-:W-:Y:S05]  /*4d40*/  EXIT ;  /* 0x000000000000794d */ /* 0x000fea0003800000 */
.L_x_2983:
        /* <DEDUP_REMOVED lines=11> */
.L_x_5089:


//--------------------- .text._Z25selective_scan_fwd_kernelI32Selective_Scan_fwd_kernel_traitsILi128ELi16ELi1ELb1ELb1ELb0ELb0EN3c104HalfEfEEv13SSMParamsBase --------------------------
	.section	.text._Z25selective_scan_fwd_kernelI32Selective_Scan_fwd_kernel_traitsILi128ELi16ELi1ELb1ELb1ELb0ELb0EN3c104HalfEfEEv13SSMParamsBase,"ax",@progbits
	.align	128
        .global         _Z25selective_scan_fwd_kernelI32Selective_Scan_fwd_kernel_traitsILi128ELi16ELi1ELb1ELb1ELb0ELb0EN3c104HalfEfEEv13SSMParamsBase
        .type           _Z25selective_scan_fwd_kernelI32Selective_Scan_fwd_kernel_traitsILi128ELi16ELi1ELb1ELb1ELb0ELb0EN3c104HalfEfEEv13SSMParamsBase,@function
        .size           _Z25selective_scan_fwd_kernelI32Selective_Scan_fwd_kernel_traitsILi128ELi16ELi1ELb1ELb1ELb0ELb0EN3c104HalfEfEEv13SSMParamsBase,(.L_x_5090 - _Z25selective_scan_fwd_kernelI32Selective_Scan_fwd_kernel_traitsILi128ELi16ELi1ELb1ELb1ELb0ELb0EN3c104HalfEfEEv13SSMParamsBase)
        .other          _Z25selective_scan_fwd_kernelI32Selective_Scan_fwd_kernel_traitsILi128ELi16ELi1ELb1ELb1ELb0ELb0EN3c104HalfEfEEv13SSMParamsBase,@"STO_CUDA_ENTRY STV_DEFAULT"
_Z25selective_scan_fwd_kernelI32Selective_Scan_fwd_kernel_traitsILi128ELi16ELi1ELb1ELb1ELb0ELb0EN3c104HalfEfEEv13SSMParamsBase:
.text._Z25selective_scan_fwd_kernelI32Selective_Scan_fwd_kernel_traitsILi128ELi16ELi1ELb1ELb1ELb0ELb0EN3c104HalfEfEEv13SSMParamsBase:
        /* <DEDUP_REMOVED lines=69> */
[----:B------:R-:W-:Y:S01]  /*0450*/  SHF.R.S32.HI R3, RZ, 0x1f, R0 ;  /* 0x0000001fff037819 */ /* 0x000fe20000011400 */
[----:B------:R-:W-:Y:S01]  /*0460*/  UMOV UR5, UR6 ;  /* 0x0000000600057c82 */ /* 0x000fe20008000000 */
[----:B------:R-:W3:Y:S01]  /*0470*/  LDCU.64 UR8, c[0x0][0x3d8] ;  /* 0x00007b00ff0877ac */ /* 0x000ee20008000a00 */
[----:B------:R-:W-:Y:S01]  /*0480*/  IMAD.WIDE.U32 R6, R0, R14, UR4 ;  /* 0x0000000400067e25 */ /* 0x000fe2000f8e000e */
[C---:B0-----:R-:W-:Y:S01]  /*0490*/  LEA R39, P0, R2.reuse, R10, 0x1 ;  /* 0x0000000a02277211 */ /* 0x041fe200078008ff */
[----:B------:R-:W0:Y:S02]  /*04a0*/  LDCU.64 UR10, c[0x0][0x3a0] ;  /* 0x00007400ff0a77ac */ /* 0x000e240008000a00 */
[----:B------:R-:W0:Y:S01]  /*04b0*/  LDC.64 R20, c[0x0][0x420] ;  /* 0x00010800ff147b82 */ /* 0x000e220000000a00 */
[----:B------:R-:W-:Y:S01]  /*04c0*/  IMAD R3, R3, R14, RZ ;  /* 0x0000000e03037224 */ /* 0x000fe200078e02ff */
[----:B------:R-:W-:Y:S01]  /*04d0*/  LEA.HI.X R35, R2, R11, R35, 0x1, P0 ;  /* 0x0000000b02237211 */ /* 0x000fe200000f0c23 */
[----:B------:R-:W-:Y:S01]  /*04e0*/  IMAD.WIDE.U32 R4, R9, UR14, R4 ;  /* 0x0000000e09047c25 */ /* 0x000fe2000f8e0004 */
[----:B------:R-:W0:Y:S01]  /*04f0*/  LDCU UR6, c[0x0][0x38c] ;  /* 0x00007180ff0677ac */ /* 0x000e220008000800 */
[----:B------:R-:W-:-:S02]  /*0500*/  LEA R30, P0, R6, R30, 0x1 ;  /* 0x0000001e061e7211 */ /* 0x000fc400078008ff */
[----:B------:R-:W-:Y:S01]  /*0510*/  IMAD R3, R0, R15, R3 ;  /* 0x0000000f00037224 */ /* 0x000fe200078e0203 */
[----:B------:R-:W0:Y:S01]  /*0520*/  LDC.64 R22, c[0x0][0x450] ;  /* 0x00011400ff167b82 */ /* 0x000e220000000a00 */
[----:B------:R-:W-:Y:S01]  /*0530*/  IMAD R33, R9, UR15, R5 ;  /* 0x0000000f09217c24 */ /* 0x000fe2000f8e0205 */
[----:B------:R-:W-:Y:S01]  /*0540*/  LEA R37, P1, R4, R12, 0x1 ;  /* 0x0000000c04257211 */ /* 0x000fe200078208ff */
[----:B----4-:R-:W-:Y:S01]  /*0550*/  IMAD R0, R8, UR20, R9 ;  /* 0x0000001408007c24 */ /* 0x010fe2000f8e0209 */
[----:B------:R-:W-:Y:S01]  /*0560*/  IADD3 R29, PT, PT, R7, R3, RZ ;  /* 0x00000003071d7210 */ /* 0x000fe20007ffe0ff */
[----:B------:R-:W-:Y:S01]  /*0570*/  UMOV UR4, 0x400 ;  /* 0x0000040000047882 */ /* 0x000fe20000000000 */
[----:B------:R-:W-:Y:S01]  /*0580*/  LEA.HI.X R33, R4, R13, R33, 0x1, P1 ;  /* 0x0000000d04217211 */ /* 0x000fe200008f0c21 */
[C---:B---3--:R-:W-:Y:S01]  /*0590*/  IMAD.WIDE.U32 R4, R9.reuse, UR8, RZ ;  /* 0x0000000809047c25 */ /* 0x048fe2000f8e00ff */
[----:B------:R-:W3:Y:S01]  /*05a0*/  S2UR UR5, SR_CgaCtaId ;  /* 0x00000000000579c3 */ /* 0x000ee20000008800 */
[----:B------:R-:W-:Y:S01]  /*05b0*/  LEA.HI.X R29, R6, R31, R29, 0x1, P0 ;  /* 0x0000001f061d7211 */ /* 0x000fe200000f0c1d */
[----:B------:R-:W4:Y:S01]  /*05c0*/  LDCU.U8 UR7, c[0x0][0x39e] ;  /* 0x000073c0ff0777ac */ /* 0x000f220008000000 */
[----:B--2---:R-:W-:Y:S01]  /*05d0*/  IMAD.WIDE.U32 R2, R9, R18, RZ ;  /* 0x0000001209027225 */ /* 0x004fe200078e00ff */
[----:B-1----:R-:W-:-:S04]  /*05e0*/  SHF.L.U32 R36, R45, 0x1, RZ ;  /* 0x000000012d247819 */ /* 0x002fc800000006ff */
[----:B------:R-:W1:Y:S01]  /*05f0*/  LDC.64 R24, c[0x0][0x440] ;  /* 0x00011000ff187b82 */ /* 0x000e620000000a00 */
[----:B------:R-:W-:Y:S01]  /*0600*/  IMAD R3, R9, R19, R3 ;  /* 0x0000001309037224 */ /* 0x000fe200078e0203 */
[----:B------:R-:W-:Y:S01]  /*0610*/  SHF.R.U32.HI R103, RZ, 0x5, R45 ;  /* 0x00000005ff677819 */ /* 0x000fe2000001162d */
[----:B------:R-:W-:Y:S01]  /*0620*/  IMAD R0, R0, R17, RZ ;  /* 0x0000001100007224 */ /* 0x000fe200078e02ff */
[----:B------:R-:W-:Y:S01]  /*0630*/  LOP3.LUT R36, R36, 0x7c0, RZ, 0xc0, !PT ;  /* 0x000007c024247812 */ /* 0x000fe200078ec0ff */
[----:B0-----:R-:W-:Y:S01]  /*0640*/  IMAD.WIDE.U32 R16, R20, UR20, R2 ;  /* 0x0000001414107c25 */ /* 0x001fe2000f8e0002 */
[----:B------:R-:W-:Y:S02]  /*0650*/  LOP3.LUT R104, R45, 0x1f, RZ, 0xc0, !PT ;  /* 0x0000001f2d687812 */ /* 0x000fe400078ec0ff */
[----:B------:R-:W-:Y:S01]  /*0660*/  LOP3.LUT R2, R36, 0x1f, R45, 0xf8, !PT ;  /* 0x0000001f24027812 */ /* 0x000fe200078ef82d */
[C---:B------:R-:W-:Y:S01]  /*0670*/  IMAD R43, R9.reuse, UR9, R5 ;  /* 0x00000009092b7c24 */ /* 0x040fe2000f8e0205 */
[----:B------:R-:W-:Y:S01]  /*0680*/  LEA R44, P0, R4, R22, 0x2 ;  /* 0x00000016042c7211 */ /* 0x000fe200078010ff */
[----:B------:R-:W-:-:S03]  /*0690*/  IMAD.WIDE.U32 R40, R9, UR10, RZ ;  /* 0x0000000a09287c25 */ /* 0x000fc6000f8e00ff */
[----:B------:R-:W-:Y:S01]  /*06a0*/  LEA.HI.X R43, R4, R23, R43, 0x2, P0 ;  /* 0x00000017042b7211 */ /* 0x000fe200000f142b */
[----:B------:R-:W-:Y:S01]  /*06b0*/  IMAD R9, R9, UR11, R41 ;  /* 0x0000000b09097c24 */ /* 0x000fe2000f8e0229 */
[----:B---3--:R-:W-:Y:S01]  /*06c0*/  ULEA UR4, UR5, UR4, 0x18 ;  /* 0x0000000405047291 */ /* 0x008fe2000f8ec0ff */
[----:B------:R-:W-:Y:S01]  /*06d0*/  IMAD.WIDE.U32 R2, R2, 0x10, RZ ;  /* 0x0000001002027825 */ /* 0x000fe200078e00ff */
[----:B------:R-:W-:-:S03]  /*06e0*/  MOV R41, RZ ;  /* 0x000000ff00297202 */ /* 0x000fc60000000f00 */
[----:B------:R-:W-:Y:S01]  /*06f0*/  IMAD R38, R21, UR20, R17 ;  /* 0x0000001415267c24 */ /* 0x000fe2000f8e0211 */
[----:B------:R-:W-:Y:S01]  /*0700*/  LEA R32, R103, UR4, 0x3 ;  /* 0x0000000467207c11 */ /* 0x000fe2000f8e18ff */
[----:B------:R-:W-:Y:S01]  /*0710*/  IMAD R34, R0, UR6, RZ ;  /* 0x0000000600227c24 */ /* 0x000fe2000f8e02ff */
[----:B-1----:R-:W-:Y:S02]  /*0720*/  LEA R42, P0, R40, R24, 0x2 ;  /* 0x00000018282a7211 */ /* 0x002fe400078010ff */
[----:B------:R-:W-:Y:S02]  /*0730*/  LOP3.LUT R31, R2, 0x200, RZ, 0xfc, !PT ;  /* 0x00000200021f7812 */ /* 0x000fe400078efcff */
[----:B----4-:R-:W-:-:S09]  /*0740*/  LEA.HI.X R40, R40, R25, R9, 0x2, P0 ;  /* 0x0000001928287211 */ /* 0x010fd200000f1409 */
.L_x_3022:
[----:B------:R-:W-:Y:S01]  /*0750*/  BAR.SYNC.DEFER_BLOCKING 0x0 ;  /* 0x0000000000007b1d */ /* 0x000fe20000010000 */
[----:B------:R-:W-:-:S04]  /*0760*/  IADD3 R4, P0, PT, R2, R39, RZ ;  /* 0x0000002702047210 */ /* 0x000fc80007f1e0ff */
[----:B------:R-:W-:-:S03]  /*0770*/  IADD3.X R5, PT, PT, R3, R35, RZ, P0, !PT ;  /* 0x0000002303057210 */ /* 0x000fc600007fe4ff */
[----:B0-----:R-:W0:Y:S02]  /*0780*/  LDC R102, c[0x0][0x38c] ;  /* 0x0000e300ff667b82 */ /* 0x001e240000000800 */
[----:B------:R-:W2:Y:S04]  /*0790*/  LDG.E.128 R20, desc[UR18][R4.64] ;  /* 0x0000001204147981 */ /* 0x000ea8000c1e1d00 */
        /* <DEDUP_REMOVED lines=43> */
[----:B0-23--:R-:W-:-:S12]  /*0a50*/  @P0 BRA `(.L_x_2985) ;  /* 0x0000000000780947 */ /* 0x00dfd80003800000 */
        /* <DEDUP_REMOVED lines=30> */
.L_x_2985:
[----:B------:R-:W-:Y:S05]  /*0c40*/  BSYNC.RECONVERGENT B0 ;  /* 0x0000000000007941 */ /* 0x000fea0003800200 */
.L_x_2984:
        /* <DEDUP_REMOVED lines=35> */
.L_x_2987:
[----:B------:R-:W-:Y:S05]  /*0e80*/  BSYNC.RECONVERGENT B0 ;  /* 0x0000000000007941 */ /* 0x000fea0003800200 */
.L_x_2986:
        /* <DEDUP_REMOVED lines=37> */
.L_x_2989:
[----:B------:R-:W-:Y:S05]  /*10e0*/  BSYNC.RECONVERGENT B0 ;  /* 0x0000000000007941 */ /* 0x000fea0003800200 */
.L_x_2988:
        /* <DEDUP_REMOVED lines=35> */
.L_x_2991:
[----:B------:R-:W-:Y:S05]  /*1320*/  BSYNC.RECONVERGENT B0 ;  /* 0x0000000000007941 */ /* 0x000fea0003800200 */
.L_x_2990:
        /* <DEDUP_REMOVED lines=37> */
.L_x_2993:
[----:B------:R-:W-:Y:S05]  /*1580*/  BSYNC.RECONVERGENT B0 ;  /* 0x0000000000007941 */ /* 0x000fea0003800200 */
.L_x_2992:
        /* <DEDUP_REMOVED lines=35> */
.L_x_2995:
[----:B------:R-:W-:Y:S05]  /*17c0*/  BSYNC.RECONVERGENT B0 ;  /* 0x0000000000007941 */ /* 0x000fea0003800200 */
.L_x_2994:
        /* <DEDUP_REMOVED lines=37> */
.L_x_2997:
[----:B------:R-:W-:Y:S05]  /*1a20*/  BSYNC.RECONVERGENT B0 ;  /* 0x0000000000007941 */ /* 0x000fea0003800200 */
.L_x_2996:
        /* <DEDUP_REMOVED lines=37> */
.L_x_2999:
[----:B------:R-:W-:Y:S05]  /*1c80*/  BSYNC.RECONVERGENT B0 ;  /* 0x0000000000007941 */ /* 0x000fea0003800200 */
.L_x_2998:
[----:B------:R-:W-:Y:S01]  /*1c90*/  ISETP.EQ.OR P4, PT, RZ, UR7, P4 ;  /* 0x00000007ff007c0c */ /* 0x000fe2000a782670 */
[----:B------:R-:W-:Y:S01]  /*1ca0*/  BSSY.RECONVERGENT B0, `(.L_x_3000) ;  /* 0x0000028000007945 */ /* 0x000fe20003800200 */
[--C-:B------:R-:W-:Y:S01]  /*1cb0*/  HADD2.F32 R18, -RZ, R12.reuse.H0_H0 ;  /* 0x2000000cff127230 */ /* 0x100fe20000004100 */
[----:B------:R-:W-:Y:S01]  /*1cc0*/  FSETP.GTU.FTZ.AND P1, PT, R64, 20, PT ;  /* 0x41a000004000780b */ /* 0x000fe20003f3c000 */
[--C-:B------:R-:W-:Y:S01]  /*1cd0*/  HADD2.F32 R6, -RZ, R13.reuse.H0_H0 ;  /* 0x2000000dff067230 */ /* 0x100fe20000004100 */
[----:B------:R-:W-:Y:S01]  /*1ce0*/  ISETP.EQ.OR P5, PT, RZ, UR7, P5 ;  /* 0x00000007ff007c0c */ /* 0x000fe2000afa2670 */
[----:B------:R-:W-:Y:S02]  /*1cf0*/  HADD2.F32 R12, -RZ, R12.H1_H1 ;  /* 0x3000000cff0c7230 */ /* 0x000fe40000004100 */
[----:B------:R-:W-:Y:S01]  /*1d00*/  FADD.FTZ R65, R65, R46 ;  /* 0x0000002e41417221 */ /* 0x000fe20000010000 */
[----:B------:R-:W-:Y:S02]  /*1d10*/  HADD2.F32 R13, -RZ, R13.H1_H1 ;  /* 0x3000000dff0d7230 */ /* 0x000fe40000004100 */
        /* <DEDUP_REMOVED lines=32> */
.L_x_3001:
[----:B------:R-:W-:Y:S05]  /*1f20*/  BSYNC.RECONVERGENT B0 ;  /* 0x0000000000007941 */ /* 0x000fea0003800200 */
.L_x_3000:
[----:B------:R-:W-:Y:S01]  /*1f30*/  BSSY.RECONVERGENT B0, `(.L_x_3002) ;  /* 0x0000027000007945 */ /* 0x000fe20003800200 */
[----:B------:R-:W-:Y:S01]  /*1f40*/  HADD2.F32 R91, -RZ, R8.H0_H0 ;  /* 0x20000008ff5b7230 */ /* 0x000fe20000004100 */
[----:B------:R-:W-:Y:S01]  /*1f50*/  FSETP.GTU.FTZ.AND P4, PT, R65, 20, PT ;  /* 0x41a000004100780b */ /* 0x000fe20003f9c000 */
[----:B------:R-:W-:Y:S02]  /*1f60*/  HADD2.F32 R14, -RZ, R14.H1_H1 ;  /* 0x3000000eff0e7230 */ /* 0x000fe40000004100 */
[----:B------:R-:W-:Y:S01]  /*1f70*/  FADD.FTZ R76, R21, R46 ;  /* 0x0000002e154c7221 */ /* 0x000fe20000010000 */
        /* <DEDUP_REMOVED lines=34> */
.L_x_3003:
[----:B------:R-:W-:Y:S05]  /*21a0*/  BSYNC.RECONVERGENT B0 ;  /* 0x0000000000007941 */ /* 0x000fea0003800200 */
.L_x_3002:
        /* <DEDUP_REMOVED lines=45> */
.L_x_3005:
[----:B------:R-:W-:Y:S05]  /*2480*/  BSYNC.RECONVERGENT B0 ;  /* 0x0000000000007941 */ /* 0x000fea0003800200 */
.L_x_3004:
        /* <DEDUP_REMOVED lines=32> */
.L_x_3007:
[----:B------:R-:W-:Y:S05]  /*2690*/  BSYNC.RECONVERGENT B0 ;  /* 0x0000000000007941 */ /* 0x000fea0003800200 */
.L_x_3006:
        /* <DEDUP_REMOVED lines=32> */
.L_x_3009:
[----:B------:R-:W-:Y:S05]  /*28a0*/  BSYNC.RECONVERGENT B0 ;  /* 0x0000000000007941 */ /* 0x000fea0003800200 */
.L_x_3008:
        /* <DEDUP_REMOVED lines=32> */
.L_x_3011:
[----:B------:R-:W-:Y:S05]  /*2ab0*/  BSYNC.RECONVERGENT B0 ;  /* 0x0000000000007941 */ /* 0x000fea0003800200 */
.L_x_3010:
        /* <DEDUP_REMOVED lines=32> */
.L_x_3013:
[----:B------:R-:W-:Y:S05]  /*2cc0*/  BSYNC.RECONVERGENT B0 ;  /* 0x0000000000007941 */ /* 0x000fea0003800200 */
.L_x_3012:
        /* <DEDUP_REMOVED lines=32> */
.L_x_3015:
[----:B------:R-:W-:Y:S05]  /*2ed0*/  BSYNC.RECONVERGENT B0 ;  /* 0x0000000000007941 */ /* 0x000fea0003800200 */
.L_x_3014:
[----:B------:R-:W-:Y:S01]  /*2ee0*/  ISETP.GE.AND P0, PT, R102, 0x1, PT ;  /* 0x000000016600780c */ /* 0x000fe20003f06270 */
        /* <DEDUP_REMOVED lines=18> */
[----:B------:R-:W0:Y:S01]  /*3010*/  LDC.64 R20, c[0x0][0x3c0] ;  /* 0x0000f000ff147b82 */ /* 0x000e220000000a00 */
[----:B------:R-:W-:Y:S01]  /*3020*/  FMUL.FTZ R83, R18, R57 ;  /* 0x0000003912537220 */ /* 0x000fe20000410000 */
[C---:B------:R-:W-:Y:S01]  /*3030*/  ISETP.NE.AND P0, PT, R41.reuse, RZ, PT ;  /* 0x000000ff2900720c */ /* 0x040fe20003f05270 */
[----:B------:R-:W-:Y:S01]  /*3040*/  IMAD R99, R41, R102, RZ ;  /* 0x0000006629637224 */ /* 0x000fe200078e02ff */
[----:B------:R-:W-:Y:S01]  /*3050*/  IADD3 R18, P1, PT, R30, R31, RZ ;  /* 0x0000001f1e127210 */ /* 0x000fe20007f3e0ff */
        /* <DEDUP_REMOVED lines=14> */
[----:B------:R-:W-:Y:S01]  /*3140*/  FMUL.FTZ R96, R96, R64 ;  /* 0x0000004060607220 */ /* 0x000fe20000410000 */
[----:B------:R-:W-:Y:S01]  /*3150*/  FMUL.FTZ R97, R10, R65 ;  /* 0x000000410a617220 */ /* 0x000fe20000410000 */
[----:B------:R-:W-:Y:S01]  /*3160*/  FMUL.FTZ R98, R11, R76 ;  /* 0x0000004c0b627220 */ /* 0x000fe20000410000 */
[----:B------:R-:W-:Y:S01]  /*3170*/  IADD3 R102, PT, PT, -R102, RZ, RZ ;  /* 0x000000ff66667210 */ /* 0x000fe20007ffe1ff */
[----:B------:R-:W-:Y:S01]  /*3180*/  UIADD3 UR5, UPT, UPT, UR4, 0x10d0, URZ ;  /* 0x000010d004057890 */ /* 0x000fe2000fffe0ff */
[----:B------:R-:W-:-:S02]  /*3190*/  MOV R26, R42 ;  /* 0x0000002a001a7202 */ /* 0x000fc40000000f00 */
[----:B------:R-:W-:Y:S02]  /*31a0*/  MOV R27, R40 ;  /* 0x00000028001b7202 */ /* 0x000fe40000000f00 */
[----:B------:R-:W-:Y:S02]  /*31b0*/  ISETP.EQ.AND P0, PT, R104, RZ, P0 ;  /* 0x000000ff6800720c */ /* 0x000fe40000702270 */
[----:B------:R-:W-:Y:S02]  /*31c0*/  MOV R101, R44 ;  /* 0x0000002c00657202 */ /* 0x000fe40000000f00 */
[----:B------:R-:W-:Y:S02]  /*31d0*/  MOV R100, R43 ;  /* 0x0000002b00647202 */ /* 0x000fe40000000f00 */
[----:B------:R-:W-:Y:S02]  /*31e0*/  IADD3.X R19, PT, PT, R3, R29, RZ, P1, !PT ;  /* 0x0000001d03137210 */ /* 0x000fe40000ffe4ff */
[----:B0-----:R-:W-:-:S02]  /*31f0*/  SHF.L.U64.HI R21, R20, 0x1, R21 ;  /* 0x0000000114157819 */ /* 0x001fc40000010215 */
[----:B-1----:R-:W-:Y:S02]  /*3200*/  SHF.L.U64.HI R23, R22, 0x2, R23 ;  /* 0x0000000216177819 */ /* 0x002fe40000010217 */
[----:B--2---:R-:W-:-:S07]  /*3210*/  SHF.L.U64.HI R106, R24, 0x2, R25 ;  /* 0x00000002186a7819 */ /* 0x004fce0000010219 */
.L_x_3021:
[----:B--2---:R-:W2:Y:S04]  /*3220*/  LDG.E.128 R4, desc[UR18][R18.64+-0x200] ;  /* 0xfffe001212047981 */ /* 0x004ea8000c1e1d00 */
[----:B------:R-:W3:Y:S04]  /*3230*/  LDG.E.128 R8, desc[UR18][R18.64] ;  /* 0x0000001212087981 */ /* 0x000ee8000c1e1d00 */
[----:B------:R-:W4:Y:S01]  /*3240*/  LDG.E R25, desc[UR18][R26.64] ;  /* 0x000000121a197981 */ /* 0x000f22000c1e1900 */
[----:B------:R-:W-:Y:S01]  /*3250*/  ISETP.GE.AND P1, PT, R51, 0x1, PT ;  /* 0x000000013300780c */ /* 0x000fe20003f26270 */
[----:B0-----:R-:W0:Y:S02]  /*3260*/  S2UR UR6, SR_CgaCtaId ;  /* 0x00000000000679c3 */ /* 0x001e240000008800 */
[----:B--2---:R-:W-:Y:S04]  /*3270*/  STS.128 [R28], R4 ;  /* 0x000000041c007388 */ /* 0x004fe80000000c00 */
[----:B---3--:R1:W-:Y:S01]  /*3280*/  STS.128 [R28+0x200], R8 ;  /* 0x000200081c007388 */ /* 0x0083e20000000c00 */
[----:B------:R-:W-:-:S03]  /*3290*/  NOP ;  /* 0x0000000000007918 */ /* 0x000fc60000000000 */
[----:B------:R-:W2:Y:S01]  /*32a0*/  LDS.128 R12, [R0] ;  /* 0x00000000000c7984 */ /* 0x000ea20000000c00 */
[----:B----4-:R-:W-:-:S03]  /*32b0*/  FMUL.FTZ R115, R25, 1.4426950216293334961 ;  /* 0x3fb8aa3b19737820 */ /* 0x010fc60000410000 */
[----:B------:R-:W3:Y:S01]  /*32c0*/  LDS.128 R4, [R0+0x10] ;  /* 0x0000100000047984 */ /* 0x000ee20000000c00 */
[C---:B------:R-:W-:Y:S01]  /*32d0*/  FMUL.FTZ R108, R115.reuse, R56 ;  /* 0x00000038736c7220 */ /* 0x040fe20000410000 */
[C---:B------:R-:W-:Y:S01]  /*32e0*/  FMUL.FTZ R105, R115.reuse, R55 ;  /* 0x0000003773697220 */ /* 0x040fe20000410000 */
[C---:B------:R-:W-:Y:S01]  /*32f0*/  FMUL.FTZ R107, R115.reuse, R54 ;  /* 0x00000036736b7220 */ /* 0x040fe20000410000 */
[C---:B------:R-:W-:Y:S01]  /*3300*/  FMUL.FTZ R109, R115.reuse, R53 ;  /* 0x00000035736d7220 */ /* 0x040fe20000410000 */
[C---:B------:R-:W-:Y:S01]  /*3310*/  FMUL.FTZ R110, R115.reuse, R52 ;  /* 0x00000034736e7220 */ /* 0x040fe20000410000 */
[C---:B------:R-:W-:Y:S01]  /*3320*/  FMUL.FTZ R25, R115.reuse, R57 ;  /* 0x0000003973197220 */ /* 0x040fe20000410000 */
[----:B------:R-:W4:Y:S01]  /*3330*/  MUFU.EX2 R108, R108 ;  /* 0x0000006c006c7308 */ /* 0x000f220000000800 */
[C---:B------:R-:W-:Y:S01]  /*3340*/  FMUL.FTZ R111, R115.reuse, R50 ;  /* 0x00000032736f7220 */ /* 0x040fe20000410000 */
[C---:B------:R-:W-:Y:S01]  /*3350*/  FMUL.FTZ R112, R115.reuse, R59 ;  /* 0x0000003b73707220 */ /* 0x040fe20000410000 */
[C---:B------:R-:W-:Y:S01]  /*3360*/  FMUL.FTZ R113, R115.reuse, R58 ;  /* 0x0000003a73717220 */ /* 0x040fe20000410000 */
[----:B------:R-:W0:Y:S01]  /*3370*/  MUFU.EX2 R105, R105 ;  /* 0x0000006900697308 */ /* 0x000e220000000800 */
[C---:B------:R-:W-:Y:S01]  /*3380*/  FMUL.FTZ R114, R115.reuse, R61 ;  /* 0x0000003d73727220 */ /* 0x040fe20000410000 */
[C---:B-1----:R-:W-:Y:S01]  /*3390*/  FMUL.FTZ R8, R115.reuse, R60 ;  /* 0x0000003c73087220 */ /* 0x042fe20000410000 */
[C---:B------:R-:W-:Y:S01]  /*33a0*/  FMUL.FTZ R118, R115.reuse, R63 ;  /* 0x0000003f73767220 */ /* 0x040fe20000410000 */
[----:B------:R-:W1:Y:S01]  /*33b0*/  MUFU.EX2 R107, R107 ;  /* 0x0000006b006b7308 */ /* 0x000e620000000800 */
[C---:B------:R-:W-:Y:S01]  /*33c0*/  FMUL.FTZ R119, R115.reuse, R62 ;  /* 0x0000003e73777220 */ /* 0x040fe20000410000 */
[C---:B------:R-:W-:Y:S01]  /*33d0*/  FMUL.FTZ R121, R115.reuse, R64 ;  /* 0x0000004073797220 */ /* 0x040fe20000410000 */
[C---:B------:R-:W-:Y:S01]  /*33e0*/  FMUL.FTZ R123, R115.reuse, R65 ;  /* 0x00000041737b7220 */ /* 0x040fe20000410000 */
[----:B------:R-:W3:Y:S01]  /*33f0*/  MUFU.EX2 R109, R109 ;  /* 0x0000006d006d7308 */ /* 0x000ee20000000800 */
[----:B------:R-:W-:-:S03]  /*3400*/  FMUL.FTZ R126, R115, R76 ;  /* 0x0000004c737e7220 */ /* 0x000fc60000410000 */
[----:B------:R-:W3:Y:S04]  /*3410*/  MUFU.EX2 R110, R110 ;  /* 0x0000006e006e7308 */ /* 0x000ee80000000800 */
[----:B------:R-:W3:Y:S04]  /*3420*/  MUFU.EX2 R25, R25 ;  /* 0x0000001900197308 */ /* 0x000ee80000000800 */
[----:B------:R-:W3:Y:S04]  /*3430*/  MUFU.EX2 R111, R111 ;  /* 0x0000006f006f7308 */ /* 0x000ee80000000800 */
[----:B------:R-:W3:Y:S01]  /*3440*/  MUFU.EX2 R112, R112 ;  /* 0x0000007000707308 */ /* 0x000ee20000000800 */
[----:B--2---:R-:W-:-:S02]  /*3450*/  HADD2.F32 R116, -RZ, R12.H0_H0 ;  /* 0x2000000cff747230 */ /* 0x004fc40000004100 */
[----:B------:R-:W-:Y:S01]  /*3460*/  HADD2.F32 R117, -RZ, R12.H1_H1 ;  /* 0x3000000cff757230 */ /* 0x000fe20000004100 */
[----:B------:R-:W2:Y:S01]  /*3470*/  MUFU.EX2 R113, R113 ;  /* 0x0000007100717308 */ /* 0x000ea20000000800 */
[--C-:B------:R-:W-:Y:S02]  /*3480*/  HADD2.F32 R120, -RZ, R13.reuse.H0_H0 ;  /* 0x2000000dff787230 */ /* 0x100fe40000004100 */
[----:B------:R-:W-:Y:S01]  /*3490*/  FMUL.FTZ R116, R83, R116 ;  /* 0x0000007453747220 */ /* 0x000fe20000410000 */
[----:B------:R-:W-:Y:S02]  /*34a0*/  HADD2.F32 R13, -RZ, R13.H1_H1 ;  /* 0x3000000dff0d7230 */ /* 0x000fe40000004100 */
[----:B------:R-:W-:Y:S01]  /*34b0*/  FMUL.FTZ R117, R84, R117 ;  /* 0x0000007554757220 */ /* 0x000fe20000410000 */
[--C-:B------:R-:W-:Y:S02]  /*34c0*/  HADD2.F32 R124, -RZ, R14.reuse.H0_H0 ;  /* 0x2000000eff7c7230 */ /* 0x100fe40000004100 */
[----:B------:R-:W-:Y:S01]  /*34d0*/  FMUL.FTZ R120, R85, R120 ;  /* 0x0000007855787220 */ /* 0x000fe20000410000 */
[----:B------:R-:W-:-:S02]  /*34e0*/  HADD2.F32 R125, -RZ, R14.H1_H1 ;  /* 0x3000000eff7d7230 */ /* 0x000fc40000004100 */
[----:B----4-:R-:W-:Y:S01]  /*34f0*/  FFMA.FTZ R9, R116, R108, R117 ;  /* 0x0000006c74097223 */ /* 0x010fe20000010075 */
[----:B------:R-:W-:Y:S01]  /*3500*/  FMUL.FTZ R122, R86, R13 ;  /* 0x0000000d567a7220 */ /* 0x000fe20000410000 */
[----:B------:R-:W-:Y:S01]  /*3510*/  FMUL.FTZ R124, R87, R124 ;  /* 0x0000007c577c7220 */ /* 0x000fe20000410000 */
[--C-:B------:R-:W-:Y:S02]  /*3520*/  HADD2.F32 R128, -RZ, R15.reuse.H0_H0 ;  /* 0x2000000fff807230 */ /* 0x100fe40000004100 */
[----:B0-----:R-:W-:Y:S01]  /*3530*/  FFMA.FTZ R9, R105, R9, R120 ;  /* 0x0000000969097223 */ /* 0x001fe20000010078 */
[----:B------:R-:W-:Y:S01]  /*3540*/  FMUL.FTZ R125, R88, R125 ;  /* 0x0000007d587d7220 */ /* 0x000fe20000410000 */
[----:B------:R-:W-:Y:S01]  /*3550*/  HADD2.F32 R127, -RZ, R15.H1_H1 ;  /* 0x3000000fff7f7230 */ /* 0x000fe20000004100 */
[----:B------:R-:W0:Y:S01]  /*3560*/  MUFU.EX2 R114, R114 ;  /* 0x0000007200727308 */ /* 0x000e220000000800 */
[----:B-1----:R-:W-:Y:S01]  /*3570*/  FFMA.FTZ R9, R107, R9, R122 ;  /* 0x000000096b097223 */ /* 0x002fe2000001007a */
[----:B------:R-:W-:Y:S01]  /*3580*/  FMUL.FTZ R128, R89, R128 ;  /* 0x0000008059807220 */ /* 0x000fe20000410000 */
[--C-:B---3--:R-:W-:Y:S01]  /*3590*/  HADD2.F32 R130, -RZ, R4.reuse.H0_H0 ;  /* 0x20000004ff827230 */ /* 0x108fe20000004100 */
[----:B------:R1:W3:Y:S01]  /*35a0*/  MUFU.EX2 R115, R8 ;  /* 0x0000000800737308 */ /* 0x0002e20000000800 */
[----:B------:R-:W-:Y:S01]  /*35b0*/  FFMA.FTZ R9, R109, R9, R124 ;  /* 0x000000096d097223 */ /* 0x000fe2000001007c */
[----:B------:R-:W-:Y:S01]  /*35c0*/  FMUL.FTZ R127, R90, R127 ;  /* 0x0000007f5a7f7220 */ /* 0x000fe20000410000 */
[----:B------:R-:W-:-:S02]  /*35d0*/  HADD2.F32 R129, -RZ, R4.H1_H1 ;  /* 0x30000004ff817230 */ /* 0x000fc40000004100 */
[----:B------:R-:W-:Y:S01]  /*35e0*/  FMUL.FTZ R130, R91, R130 ;  /* 0x000000825b827220 */ /* 0x000fe20000410000 */
[----:B------:R-:W-:Y:S01]  /*35f0*/  FFMA.FTZ R9, R110, R9, R125 ;  /* 0x000000096e097223 */ /* 0x000fe2000001007d */
[----:B------:R-:W4:Y:S01]  /*3600*/  MUFU.EX2 R118, R118 ;  /* 0x0000007600767308 */ /* 0x000f220000000800 */
[--C-:B------:R-:W-:Y:S02]  /*3610*/  HADD2.F32 R132, -RZ, R5.reuse.H0_H0 ;  /* 0x20000005ff847230 */ /* 0x100fe40000004100 */
[----:B------:R-:W-:Y:S01]  /*3620*/  FMUL.FTZ R129, R92, R129 ;  /* 0x000000815c817220 */ /* 0x000fe20000410000 */
[----:B-1----:R-:W-:Y:S01]  /*3630*/  FMUL.FTZ R8, R25, R108 ;  /* 0x0000006c19087220 */ /* 0x002fe20000410000 */
[----:B------:R-:W-:Y:S01]  /*3640*/  FFMA.FTZ R9, R111, R9, R128 ;  /* 0x000000096f097223 */ /* 0x000fe20000010080 */
[----:B------:R-:W1:Y:S01]  /*3650*/  MUFU.EX2 R119, R119 ;  /* 0x0000007700777308 */ /* 0x000e620000000800 */
[----:B------:R-:W-:Y:S02]  /*3660*/  HADD2.F32 R131, -RZ, R5.H1_H1 ;  /* 0x30000005ff837230 */ /* 0x000fe40000004100 */
[----:B------:R-:W-:Y:S01]  /*3670*/  FMUL.FTZ R8, R105, R8 ;  /* 0x0000000869087220 */ /* 0x000fe20000410000 */
[----:B------:R-:W-:Y:S01]  /*3680*/  FFMA.FTZ R9, R112, R9, R127 ;  /* 0x0000000970097223 */ /* 0x000fe2000001007f */
[----:B------:R-:W-:Y:S01]  /*3690*/  FMUL.FTZ R132, R93, R132 ;  /* 0x000000845d847220 */ /* 0x000fe20000410000 */
[----:B------:R-:W1:Y:S01]  /*36a0*/  MUFU.EX2 R121, R121 ;  /* 0x0000007900797308 */ /* 0x000e620000000800 */
[----:B------:R-:W-:Y:S01]  /*36b0*/  FMUL.FTZ R8, R107, R8 ;  /* 0x000000086b087220 */ /* 0x000fe20000410000 */
[----:B--2---:R-:W-:Y:S01]  /*36c0*/  FFMA.FTZ R9, R113, R9, R130 ;  /* 0x0000000971097223 */ /* 0x004fe20000010082 */
[----:B------:R-:W-:-:S02]  /*36d0*/  HADD2.F32 R134, -RZ, R6.H0_H0 ;  /* 0x20000006ff867230 */ /* 0x000fc40000004100 */
[----:B------:R-:W-:Y:S01]  /*36e0*/  FMUL.FTZ R131, R94, R131 ;  /* 0x000000835e837220 */ /* 0x000fe20000410000 */
[----:B------:R-:W-:Y:S01]  /*36f0*/  FMUL.FTZ R5, R109, R8 ;  /* 0x000000086d057220 */ /* 0x000fe20000410000 */
[----:B0-----:R-:W-:Y:S01]  /*3700*/  FFMA.FTZ R9, R114, R9, R129 ;  /* 0x0000000972097223 */ /* 0x001fe20000010081 */
[----:B------:R-:W0:Y:S01]  /*3710*/  MUFU.EX2 R123, R123 ;  /* 0x0000007b007b7308 */ /* 0x000e220000000800 */
[----:B------:R-:W-:Y:S01]  /*3720*/  FMUL.FTZ R134, R95, R134 ;  /* 0x000000865f867220 */ /* 0x000fe20000410000 */
[----:B------:R-:W-:Y:S01]  /*3730*/  FMUL.FTZ R4, R110, R5 ;  /* 0x000000056e047220 */ /* 0x000fe20000410000 */
[----:B---3--:R-:W-:Y:S01]  /*3740*/  FFMA.FTZ R8, R115, R9, R132 ;  /* 0x0000000973087223 */ /* 0x008fe20000010084 */
[----:B------:R-:W-:Y:S01]  /*3750*/  HADD2.F32 R5, -RZ, R6.H1_H1 ;  /* 0x30000006ff057230 */ /* 0x000fe20000004100 */
[----:B------:R-:W2:Y:S01]  /*3760*/  MUFU.EX2 R126, R126 ;  /* 0x0000007e007e7308 */ /* 0x000ea20000000800 */
[----:B------:R-:W-:Y:S01]  /*3770*/  FMUL.FTZ R9, R111, R4 ;  /* 0x000000046f097220 */ /* 0x000fe20000410000 */
[----:B----4-:R-:W-:Y:S01]  /*3780*/  FFMA.FTZ R8, R118, R8, R131 ;  /* 0x0000000876087223 */ /* 0x010fe20000010083 */
[----:B------:R-:W-:-:S02]  /*3790*/  HADD2.F32 R138, -RZ, R7.H0_H0 ;  /* 0x20000007ff8a7230 */ /* 0x000fc40000004100 */
[----:B------:R-:W-:Y:S01]  /*37a0*/  FMUL.FTZ R136, R96, R5 ;  /* 0x0000000560887220 */ /* 0x000fe20000410000 */
[----:B------:R-:W-:Y:S01]  /*37b0*/  FMUL.FTZ R4, R112, R9 ;  /* 0x0000000970047220 */ /* 0x000fe20000410000 */
[----:B-1----:R-:W-:Y:S01]  /*37c0*/  FFMA.FTZ R8, R119, R8, R134 ;  /* 0x0000000877087223 */ /* 0x002fe20000010086 */
[----:B------:R-:W-:Y:S02]  /*37d0*/  HADD2.F32 R133, -RZ, R7.H1_H1 ;  /* 0x30000007ff857230 */ /* 0x000fe40000004100 */
[----:B------:R-:W-:Y:S01]  /*37e0*/  FMUL.FTZ R138, R97, R138 ;  /* 0x0000008a618a7220 */ /* 0x000fe20000410000 */
[----:B------:R-:W-:Y:S01]  /*37f0*/  FMUL.FTZ R5, R113, R4 ;  /* 0x0000000471057220 */ /* 0x000fe20000410000 */
[----:B------:R-:W-:Y:S01]  /*3800*/  FFMA.FTZ R8, R121, R8, R136 ;  /* 0x0000000879087223 */ /* 0x000fe20000010088 */
[----:B------:R-:W-:Y:S02]  /*3810*/  FMUL.FTZ R133, R98, R133 ;  /* 0x0000008562857220 */ /* 0x000fe40000410000 */
[----:B------:R-:W-:Y:S01]  /*3820*/  FMUL.FTZ R4, R114, R5 ;  /* 0x0000000572047220 */ /* 0x000fe20000410000 */
[----:B0-----:R-:W-:-:S03]  /*3830*/  FFMA.FTZ R8, R123, R8, R138 ;  /* 0x000000087b087223 */ /* 0x001fc6000001008a */
        /* <DEDUP_REMOVED lines=10> */
[----:B------:R-:W-:Y:S02]  /*38e0*/  FSEL R6, R8, R5, !P1 ;  /* 0x0000000508067208 */ /* 0x000fe40004800000 */
[----:B------:R-:W-:-:S03]  /*38f0*/  MOV R5, R100 ;  /* 0x0000006400057202 */ /* 0x000fc60000000f00 */
[----:B------:R-:W0:Y:S01]  /*3900*/  SHFL.UP PT, R7, R6, 0x2, RZ ;  /* 0x0440000006077989 */ /* 0x000e2200000e00ff */
[----:B-1----:R-:W-:Y:S01]  /*3910*/  @P1 FMUL.FTZ R137, R137, R4 ;  /* 0x0000000489891220 */ /* 0x002fe20000410000 */
[----:B------:R-:W-:-:S04]  /*3920*/  MOV R4, R101 ;  /* 0x0000006500047202 */ /* 0x000fc80000000f00 */
[----:B------:R-:W1:Y:S01]  /*3930*/  SHFL.UP PT, R8, R137, 0x2, RZ ;  /* 0x0440000089087989 */ /* 0x000e6200000e00ff */
[----:B------:R-:W-:-:S03]  /*3940*/  ISETP.GE.AND P1, PT, R51, 0x2, PT ;  /* 0x000000023300780c */ /* 0x000fc60003f26270 */
[----:B------:R2:W5:Y:S01]  /*3950*/  LDG.E R135, desc[UR18][R4.64] ;  /* 0x0000001204877981 */ /* 0x000562000c1e1900 */
[----:B------:R-:W-:Y:S01]  /*3960*/  HFMA2 R12, -RZ, RZ, 1.875, 0 ;  /* 0x3f800000ff0c7431 */ /* 0x000fe200000001ff */
[----:B------:R-:W-:Y:S01]  /*3970*/  MOV R13, RZ ;  /* 0x000000ff000d7202 */ /* 0x000fe20000000f00 */
[----:B------:R-:W-:Y:S01]  /*3980*/  UMOV UR4, 0x400 ;  /* 0x0000040000047882 */ /* 0x000fe20000000000 */
[----:B------:R-:W-:Y:S01]  /*3990*/  ISETP.NE.AND P2, PT, R103, 0x2, PT ;  /* 0x000000026700780c */ /* 0x000fe20003f45270 */
[----:B------:R-:W-:Y:S01]  /*39a0*/  ULEA UR4, UR6, UR4, 0x18 ;  /* 0x0000000406047291 */ /* 0x000fe2000f8ec0ff */
[----:B0-----:R-:W-:Y:S01]  /*39b0*/  FFMA.FTZ R7, R137, R7, R6 ;  /* 0x0000000789077223 */ /* 0x001fe20000010006 */
[----:B------:R-:W-:Y:S01]  /*39c0*/  ISETP.GE.U32.AND P3, PT, R45, 0x20, PT ;  /* 0x000000202d00780c */ /* 0x000fe20003f66070 */
[----:B------:R-:W-:Y:S01]  /*39d0*/  @P0 LDS.64 R12, [UR5] ;  /* 0x00000005ff0c0984 */ /* 0x000fe20008000a00 */
[----:B------:R-:W-:Y:S02]  /*39e0*/  BSSY.RECONVERGENT B0, `(.L_x_3017) ;  /* 0x000003a000007945 */ /* 0x000fe40003800200 */
[----:B------:R-:W-:-:S05]  /*39f0*/  FSEL R10, R6, R7, !P1 ;  /* 0x00000007060a7208 */ /* 0x000fca0004800000 */
[----:B------:R-:W0:Y:S01]  /*3a00*/  SHFL.UP PT, R7, R10, 0x4, RZ ;  /* 0x048000000a077989 */ /* 0x000e2200000e00ff */
[----:B-1----:R-:W-:Y:S01]  /*3a10*/  @P1 FMUL.FTZ R137, R137, R8 ;  /* 0x0000000889891220 */ /* 0x002fe20000410000 */
[----:B------:R-:W-:-:S04]  /*3a20*/  ISETP.GE.AND P1, PT, R51, 0x4, PT ;  /* 0x000000043300780c */ /* 0x000fc80003f26270 */
[----:B------:R-:W1:Y:S01]  /*3a30*/  SHFL.UP PT, R8, R137, 0x4, RZ ;  /* 0x0480000089087989 */ /* 0x000e6200000e00ff */
[----:B0-----:R-:W-:-:S05]  /*3a40*/  FFMA.FTZ R7, R137, R7, R10 ;  /* 0x0000000789077223 */ /* 0x001fca000001000a */
[----:B------:R-:W-:-:S03]  /*3a50*/  FSEL R6, R10, R7, !P1 ;  /* 0x000000070a067208 */ /* 0x000fc60004800000 */
[----:B-1----:R-:W-:Y:S02]  /*3a60*/  @P1 FMUL.FTZ R137, R137, R8 ;  /* 0x0000000889891220 */ /* 0x002fe40000410000 */
[----:B--2---:R-:W0:Y:S01]  /*3a70*/  SHFL.UP PT, R5, R6, 0x8, RZ ;  /* 0x0500000006057989 */ /* 0x004e2200000e00ff */
[----:B------:R-:W-:-:S03]  /*3a80*/  ISETP.GE.AND P1, PT, R51, 0x8, PT ;  /* 0x000000083300780c */ /* 0x000fc60003f26270 */
[----:B------:R-:W1:Y:S01]  /*3a90*/  SHFL.UP PT, R4, R137, 0x8, RZ ;  /* 0x0500000089047989 */ /* 0x000e6200000e00ff */
[----:B0-----:R-:W-:-:S09]  /*3aa0*/  FFMA.FTZ R5, R137, R5, R6 ;  /* 0x0000000589057223 */ /* 0x001fd20000010006 */
        /* <DEDUP_REMOVED lines=12> */
[----:B------:R-:W-:Y:S02]  /*3b70*/  ISETP.NE.AND P1, PT, R103, 0x1, PT ;  /* 0x000000016700780c */ /* 0x000fe40003f25270 */
        /* <DEDUP_REMOVED lines=32> */
.L_x_3018:
[----:B------:R-:W-:Y:S05]  /*3d80*/  BSYNC.RECONVERGENT B0 ;  /* 0x0000000000007941 */ /* 0x000fea0003800200 */
.L_x_3017:
        /* <DEDUP_REMOVED lines=23> */
[----:B------:R-:W-:Y:S01]  /*3f00*/  SHF.R.S32.HI R9, RZ, 0x1f, R99 ;  /* 0x0000001fff097819 */ /* 0x000fe20000011463 */
[----:B------:R2:W-:Y:S01]  /*3f10*/  STS.64 [UR5], R4 ;  /* 0x00000004ff007988 */ /* 0x0005e20008000a05 */
[----:B------:R-:W-:-:S04]  /*3f20*/  IADD3 R8, P1, PT, R34, R99, RZ ;  /* 0x0000006322087210 */ /* 0x000fc80007f3e0ff */
[----:B------:R-:W-:Y:S02]  /*3f30*/  LEA.HI.X.SX32 R9, R34, R9, 0x1, P1 ;  /* 0x0000000922097211 */ /* 0x000fe400008f0eff */
[----:B-1----:R-:W-:-:S04]  /*3f40*/  LEA R6, P1, R8, R6, 0x3 ;  /* 0x0000000608067211 */ /* 0x002fc800078218ff */
[----:B------:R-:W-:-:S05]  /*3f50*/  LEA.HI.X R7, R8, R7, R9, 0x3, P1 ;  /* 0x0000000708077211 */ /* 0x000fca00008f1c09 */
[----:B------:R2:W-:Y:S04]  /*3f60*/  STG.E.64 desc[UR18][R6.64], R4 ;  /* 0x0000000406007986 */ /* 0x0005e8000c101b12 */
.L_x_3020:
[----:B------:R-:W-:Y:S05]  /*3f70*/  BSYNC.RECONVERGENT B0 ;  /* 0x0000000000007941 */ /* 0x000fea0003800200 */
.L_x_3019:
[----:B------:R-:W-:Y:S01]  /*3f80*/  IADD3 R102, PT, PT, R102, 0x1, RZ ;  /* 0x0000000166667810 */ /* 0x000fe20007ffe0ff */
[----:B------:R-:W-:Y:S01]  /*3f90*/  UIADD3 UR5, UPT, UPT, UR5, 0x8, URZ ;  /* 0x0000000805057890 */ /* 0x000fe2000fffe0ff */
[----:B------:R-:W-:Y:S01]  /*3fa0*/  LEA R101, P3, R22, R101, 0x2 ;  /* 0x0000006516657211 */ /* 0x000fe200078610ff */
[C---:B-----5:R-:W-:Y:S01]  /*3fb0*/  FFMA.FTZ R75, R135.reuse, R116, R75 ;  /* 0x00000074874b7223 */ /* 0x060fe2000001004b */
        /* <DEDUP_REMOVED lines=18> */
[----:B------:R-:W-:-:S02]  /*40e0*/  IADD3.X R19, PT, PT, R19, R21, RZ, P2, !PT ;  /* 0x0000001513137210 */ /* 0x000fc400017fe4ff */
[----:B------:R-:W-:Y:S02]  /*40f0*/  IADD3 R99, PT, PT, R99, 0x1, RZ ;  /* 0x0000000163637810 */ /* 0x000fe40007ffe0ff */
[----:B------:R-:W-:Y:S02]  /*4100*/  IADD3.X R100, PT, PT, R100, R23, RZ, P3, !PT ;  /* 0x0000001764647210 */ /* 0x000fe40001ffe4ff */
[----:B------:R-:W-:Y:S01]  /*4110*/  IADD3.X R27, PT, PT, R27, R106, RZ, P4, !PT ;  /* 0x0000006a1b1b7210 */ /* 0x000fe200027fe4ff */
[----:B------:R-:W-:Y:S06]  /*4120*/  @P1 BRA `(.L_x_3021) ;  /* 0xfffffff0003c1947 */ /* 0x000fec000383ffff */
.L_x_3016:
[----:B------:R-:W-:Y:S01]  /*4130*/  BAR.SYNC.DEFER_BLOCKING 0x0 ;  /* 0x0000000000007b1d */ /* 0x000fe20000010000 */
[----:B------:R-:W-:Y:S02]  /*4140*/  F2FP.F16.F32.PACK_AB R67, R66, R67 ;  /* 0x000000434243723e */ /* 0x000fe400000000ff */
[----:B--2---:R-:W-:Y:S02]  /*4150*/  F2FP.F16.F32.PACK_AB R7, R81, R82 ;  /* 0x000000525107723e */ /* 0x004fe400000000ff */
[----:B------:R-:W-:-:S03]  /*4160*/  F2FP.F16.F32.PACK_AB R6, R79, R80 ;  /* 0x000000504f06723e */ /* 0x000fc600000000ff */
[----:B------:R-:W1:Y:S01]  /*4170*/  LDC.64 R18, c[0x0][0x478] ;  /* 0x00011e00ff127b82 */ /* 0x000e620000000a00 */
[----:B------:R-:W-:Y:S01]  /*4180*/  F2FP.F16.F32.PACK_AB R5, R77, R78 ;  /* 0x0000004e4d05723e */ /* 0x000fe200000000ff */
[----:B------:R-:W2:Y:S01]  /*4190*/  LDCU UR5, c[0x0][0x394] ;  /* 0x00007280ff0577ac */ /* 0x000ea20008000800 */
        /* <DEDUP_REMOVED lines=13> */
[----:B0-----:R-:W0:Y:S01]  /*4270*/  LDS.128 R12, [R28] ;  /* 0x000000001c0c7984 */ /* 0x001e220000000c00 */
[C---:B-1----:R-:W-:Y:S02]  /*4280*/  LEA R9, P0, R11.reuse, R18, 0x1 ;  /* 0x000000120b097211 */ /* 0x042fe400078008ff */
[----:B------:R-:W-:Y:S01]  /*4290*/  IADD3.X R29, PT, PT, RZ, R29, RZ, P1, !PT ;  /* 0x0000001dff1d7210 */ /* 0x000fe20000ffe4ff */
[----:B------:R-:W1:Y:S01]  /*42a0*/  LDS.128 R20, [R28+0x200] ;  /* 0x000200001c147984 */ /* 0x000e620000000c00 */
[----:B------:R-:W-:Y:S02]  /*42b0*/  LEA.HI.X R11, R11, R19, R8, 0x1, P0 ;  /* 0x000000130b0b7211 */ /* 0x000fe400000f0c08 */
[----:B------:R-:W-:Y:S02]  /*42c0*/  IADD3 R8, P0, PT, R2, R9, RZ ;  /* 0x0000000902087210 */ /* 0x000fe40007f1e0ff */
[----:B------:R-:W-:Y:S02]  /*42d0*/  IADD3.X R33, PT, PT, RZ, R33, RZ, P2, !PT ;  /* 0x00000021ff217210 */ /* 0x000fe400017fe4ff */
[----:B------:R-:W-:-:S02]  /*42e0*/  IADD3.X R9, PT, PT, R3, R11, RZ, P0, !PT ;  /* 0x0000000b03097210 */ /* 0x000fc400007fe4ff */
[----:B--2---:R-:W-:Y:S02]  /*42f0*/  ISETP.GE.AND P0, PT, R41, UR5, PT ;  /* 0x0000000529007c0c */ /* 0x004fe4000bf06270 */
[----:B------:R-:W-:Y:S01]  /*4300*/  IADD3.X R35, PT, PT, RZ, R35, RZ, P3, !PT ;  /* 0x00000023ff237210 */ /* 0x000fe20001ffe4ff */
[----:B0-----:R0:W-:Y:S04]  /*4310*/  STG.E.128 desc[UR18][R8.64], R12 ;  /* 0x0000000c08007986 */ /* 0x0011e8000c101d12 */
[----:B-1----:R0:W-:Y:S06]  /*4320*/  STG.E.128 desc[UR18][R8.64+0x200], R20 ;  /* 0x0002001408007986 */ /* 0x0021ec000c101d12 */
[----:B------:R-:W-:Y:S05]  /*4330*/  @!P0 BRA `(.L_x_3022) ;  /* 0xffffffc400048947 */ /* 0x000fea000383ffff */
[----:B------:R-:W-:Y:S05]  /*4340*/  EXIT ;  /* 0x000000000000794d */ /* 0x000fea0003800000 */
.L_x_3023:
        /* <DEDUP_REMOVED lines=11> */
.L_x_5090:


//--------------------- .text._Z25selective_scan_fwd_kernelI32Selective_Scan_fwd_kernel_traitsILi128ELi16ELi1ELb1ELb1ELb0ELb1EN3c104HalfEfEEv13SSMParamsBase --------------------------
	.section	.text._Z25selective_scan_fwd_kernelI32Selective_Scan_fwd_kernel_traitsILi128ELi16ELi1ELb1ELb1ELb0ELb1EN3c104HalfEfEEv13SSMParamsBase,"ax",@progbits
	.align	128
        .global         _Z25selective_scan_fwd_kernelI32Selective_Scan_fwd_kernel_traitsILi128ELi16ELi1ELb1ELb1ELb0ELb1EN3c104HalfEfEEv13SSMParamsBase
        .type           _Z25selective_scan_fwd_kernelI32Selective_Scan_fwd_kernel_traitsILi128ELi16ELi1ELb1ELb1ELb0ELb1EN3c104HalfEfEEv13SSMParamsBase,@function
        .size           _Z25selective_scan_fwd_kernelI32Selective_Scan_fwd_kernel_traitsILi128ELi16ELi1ELb1ELb1ELb0ELb1EN3c104HalfEfEEv13SSMParamsBase,(.L_x_5091 - _Z25selective_scan_fwd_kernelI32Selective_Scan_fwd_kernel_traitsILi128ELi16ELi1ELb1ELb1ELb0ELb1EN3c104HalfEfEEv13SSMParamsBase)
        .other          _Z25selective_scan_fwd_kernelI32Selective_Scan_fwd_kernel_traitsILi128ELi16ELi1ELb1ELb1ELb0ELb1EN3c104HalfEfEEv13SSMParamsBase,@"STO_CUDA_ENTRY STV_DEFAULT"
_Z25selective_scan_fwd_kernelI32Selective_Scan_fwd_kernel_traitsILi128ELi16ELi1ELb1ELb1ELb0ELb1EN3c104HalfEfEEv13SSMParamsBase:
.text._Z25selective_scan_fwd_kernelI32Selective_Scan_fwd_kernel_traitsILi128ELi16ELi1ELb1ELb1ELb0ELb1EN3c104HalfEfEEv13SSMParamsBase:
        /* <DEDUP_REMOVED lines=111> */
.L_x_3062:
[----:B------:R-:W-:Y:S01]  /*06f0*/  BAR.SYNC.DEFER_BLOCKING 0x0 ;  /* 0x0000000000007b1d */ /* 0x000fe20000010000 */
[----:B0-----:R-:W-:-:S04]  /*0700*/  IADD3 R4, P0, PT, R2, R39, RZ ;  /* 0x0000002702047210 */ /* 0x001fc80007f1e0ff */
[----:B------:R-:W-:-:S03]  /*0710*/  IADD3.X R5, PT, PT, R3, R35, RZ, P0, !PT ;  /* 0x0000002303057210 */ /* 0x000fc600007fe4ff */
[----:B------:R-:W0:Y:S02]  /*0720*/  LDC R25, c[0x0][0x38c] ;  /* 0x0000e300ff197b82 */ /* 0x000e240000000800 */
        /* <DEDUP_REMOVED lines=75> */
.L_x_3025:
[----:B------:R-:W-:Y:S05]  /*0be0*/  BSYNC.RECONVERGENT B0 ;  /* 0x0000000000007941 */ /* 0x000fea0003800200 */
.L_x_3024:
        /* <DEDUP_REMOVED lines=35> */
.L_x_3027:
[----:B------:R-:W-:Y:S05]  /*0e20*/  BSYNC.RECONVERGENT B0 ;  /* 0x0000000000007941 */ /* 0x000fea0003800200 */
.L_x_3026:
        /* <DEDUP_REMOVED lines=37> */
.L_x_3029:
[----:B------:R-:W-:Y:S05]  /*1080*/  BSYNC.RECONVERGENT B0 ;  /* 0x0000000000007941 */ /* 0x000fea0003800200 */
.L_x_3028:
        /* <DEDUP_REMOVED lines=35> */
.L_x_3031:
[----:B------:R-:W-:Y:S05]  /*12c0*/  BSYNC.RECONVERGENT B0 ;  /* 0x0000000000007941 */ /* 0x000fea0003800200 */
.L_x_3030:
        /* <DEDUP_REMOVED lines=37> */
.L_x_3033:
[----:B------:R-:W-:Y:S05]  /*1520*/  BSYNC.RECONVERGENT B0 ;  /* 0x0000000000007941 */ /* 0x000fea0003800200 */
.L_x_3032:
        /* <DEDUP_REMOVED lines=35> */
.L_x_3035:
[----:B------:R-:W-:Y:S05]  /*1760*/  BSYNC.RECONVERGENT B0 ;  /* 0x0000000000007941 */ /* 0x000fea0003800200 */
.L_x_3034:
        /* <DEDUP_REMOVED lines=37> */
.L_x_3037:
[----:B------:R-:W-:Y:S05]  /*19c0*/  BSYNC.RECONVERGENT B0 ;  /* 0x0000000000007941 */ /* 0x000fea0003800200 */
.L_x_3036:
        /* <DEDUP_REMOVED lines=37> */
.L_x_3039:
[----:B------:R-:W-:Y:S05]  /*1c20*/  BSYNC.RECONVERGENT B0 ;  /* 0x0000000000007941 */ /* 0x000fea0003800200 */
.L_x_3038:
        /* <DEDUP_REMOVED lines=41> */
.L_x_3041:
[----:B------:R-:W-:Y:S05]  /*1ec0*/  BSYNC.RECONVERGENT B0 ;  /* 0x0000000000007941 */ /* 0x000fea0003800200 */
.L_x_3040:
        /* <DEDUP_REMOVED lines=39> */
.L_x_3043:
[----:B------:R-:W-:Y:S05]  /*2140*/  BSYNC.RECONVERGENT B0 ;  /* 0x0000000000007941 */ /* 0x000fea0003800200 */
.L_x_3042:
        /* <DEDUP_REMOVED lines=45> */
.L_x_3045:
[----:B------:R-:W-:Y:S05]  /*2420*/  BSYNC.RECONVERGENT B0 ;  /* 0x0000000000007941 */ /* 0x000fea0003800200 */
.L_x_3044:
        /* <DEDUP_REMOVED lines=32> */
.L_x_3047:
[----:B------:R-:W-:Y:S05]  /*2630*/  BSYNC.RECONVERGENT B0 ;  /* 0x0000000000007941 */ /* 0x000fea0003800200 */
.L_x_3046:
        /* <DEDUP_REMOVED lines=32> */
.L_x_3049:
[----:B------:R-:W-:Y:S05]  /*2840*/  BSYNC.RECONVERGENT B0 ;  /* 0x0000000000007941 */ /* 0x000fea0003800200 */
.L_x_3048:
        /* <DEDUP_REMOVED lines=32> */
.L_x_3051:
[----:B------:R-:W-:Y:S05]  /*2a50*/  BSYNC.RECONVERGENT B0 ;  /* 0x0000000000007941 */ /* 0x000fea0003800200 */
.L_x_3050:
        /* <DEDUP_REMOVED lines=32> */
.L_x_3053:
[----:B------:R-:W-:Y:S05]  /*2c60*/  BSYNC.RECONVERGENT B0 ;  /* 0x0000000000007941 */ /* 0x000fea0003800200 */
.L_x_3052:
        /* <DEDUP_REMOVED lines=32> */
.L_x_3055:
[----:B------:R-:W-:Y:S05]  /*2e70*/  BSYNC.RECONVERGENT B0 ;  /* 0x0000000000007941 */ /* 0x000fea0003800200 */
.L_x_3054:
        /* <DEDUP_REMOVED lines=41> */
[----:B------:R-:W-:Y:S01]  /*3110*/  FMUL.FTZ R98, R11, R80 ;  /* 0x000000500b627220 */ /* 0x000fe20000410000 */
[----:B------:R-:W-:Y:S01]  /*3120*/  MOV R24, R42 ;  /* 0x0000002a00187202 */ /* 0x000fe20000000f00 */
[----:B------:R-:W-:Y:S01]  /*3130*/  UIADD3 UR5, UPT, UPT, UR4, 0x10d0, URZ ;  /* 0x000010d004057890 */ /* 0x000fe2000fffe0ff */
[----:B------:R-:W-:-:S02]  /*3140*/  MOV R25, R40 ;  /* 0x0000002800197202 */ /* 0x000fc40000000f00 */
[----:B------:R-:W-:Y:S02]  /*3150*/  ISETP.EQ.AND P0, PT, R97, RZ, P0 ;  /* 0x000000ff6100720c */ /* 0x000fe40000702270 */
[----:B------:R-:W-:Y:S02]  /*3160*/  MOV R101, R43 ;  /* 0x0000002b00657202 */ /* 0x000fe40000000f00 */
[----:B------:R-:W-:Y:S02]  /*3170*/  MOV R102, R41 ;  /* 0x0000002900667202 */ /* 0x000fe40000000f00 */
[----:B------:R-:W-:Y:S02]  /*3180*/  IADD3.X R17, PT, PT, R3, R29, RZ, P1, !PT ;  /* 0x0000001d03117210 */ /* 0x000fe40000ffe4ff */
[----:B0-----:R-:W-:Y:S02]  /*3190*/  SHF.L.U64.HI R19, R18, 0x1, R19 ;  /* 0x0000000112137819 */ /* 0x001fe40000010213 */
[----:B-1----:R-:W-:-:S02]  /*31a0*/  SHF.L.U64.HI R21, R20, 0x2, R21 ;  /* 0x0000000214157819 */ /* 0x002fc40000010215 */
[----:B--2---:R-:W-:-:S07]  /*31b0*/  SHF.L.U64.HI R104, R22, 0x2, R23 ;  /* 0x0000000216687819 */ /* 0x004fce0000010217 */
.L_x_3061:
        /* <DEDUP_REMOVED lines=182> */
.L_x_3058:
[----:B------:R-:W-:Y:S05]  /*3d20*/  BSYNC.RECONVERGENT B0 ;  /* 0x0000000000007941 */ /* 0x000fea0003800200 */
.L_x_3057:
        /* <DEDUP_REMOVED lines=30> */
.L_x_3060:
[----:B------:R-:W-:Y:S05]  /*3f10*/  BSYNC.RECONVERGENT B0 ;  /* 0x0000000000007941 */ /* 0x000fea0003800200 */
.L_x_3059:
        /* <DEDUP_REMOVED lines=27> */
.L_x_3056:
[----:B------:R-:W-:Y:S01]  /*40d0*/  BAR.SYNC.DEFER_BLOCKING 0x0 ;  /* 0x0000000000007b1d */ /* 0x000fe20000010000 */
[----:B--2---:R-:W-:Y:S01]  /*40e0*/  F2FP.F16.F32.PACK_AB R7, R57, R56 ;  /* 0x000000383907723e */ /* 0x004fe200000000ff */
[----:B------:R-:W-:Y:S01]  /*40f0*/  HFMA2 R67, -RZ, RZ, 0, 0 ;  /* 0x00000000ff437431 */ /* 0x000fe200000001ff */
[----:B------:R-:W-:Y:S02]  /*4100*/  F2FP.F16.F32.PACK_AB R6, R55, R54 ;  /* 0x000000363706723e */ /* 0x000fe400000000ff */
[----:B------:R-:W-:-:S03]  /*4110*/  F2FP.F16.F32.PACK_AB R5, R53, R52 ;  /* 0x000000343505723e */ /* 0x000fc600000000ff */
[----:B------:R-:W1:Y:S01]  /*4120*/  LDC.64 R20, c[0x0][0x420] ;  /* 0x00010800ff147b82 */ /* 0x000e620000000a00 */
[----:B------:R-:W-:Y:S01]  /*4130*/  F2FP.F16.F32.PACK_AB R4, R51, R50 ;  /* 0x000000323304723e */ /* 0x000fe200000000ff */
[----:B------:R-:W2:Y:S01]  /*4140*/  LDCU UR5, c[0x0][0x394] ;  /* 0x00007280ff0577ac */ /* 0x000ea20008000800 */
[----:B------:R-:W-:Y:S02]  /*4150*/  F2FP.F16.F32.PACK_AB R11, R65, R64 ;  /* 0x00000040410b723e */ /* 0x000fe400000000ff */
[----:B------:R-:W-:Y:S02]  /*4160*/  F2FP.F16.F32.PACK_AB R10, R63, R62 ;  /* 0x0000003e3f0a723e */ /* 0x000fe400000000ff */
[----:B------:R-:W-:Y:S01]  /*4170*/  F2FP.F16.F32.PACK_AB R9, R61, R60 ;  /* 0x0000003c3d09723e */ /* 0x000fe200000000ff */
[----:B------:R-:W3:Y:S01]  /*4180*/  LDC.64 R26, c[0x0][0x410] ;  /* 0x00010400ff1a7b82 */ /* 0x000ee20000000a00 */
[----:B------:R-:W-:Y:S02]  /*4190*/  F2FP.F16.F32.PACK_AB R8, R59, R58 ;  /* 0x0000003a3b08723e */ /* 0x000fe400000000ff */
[----:B------:R-:W-:-:S05]  /*41a0*/  SHF.L.U32 R66, R34, 0xb, RZ ;  /* 0x0000000b22427819 */ /* 0x000fca00000006ff */
[----:B------:R-:W4:Y:S01]  /*41b0*/  LDC.64 R22, c[0x0][0x428] ;  /* 0x00010a00ff167b82 */ /* 0x000f220000000a00 */
[----:B------:R1:W-:Y:S04]  /*41c0*/  STS.128 [R0], R4 ;  /* 0x0000000400007388 */ /* 0x0003e80000000c00 */
[----:B------:R-:W-:Y:S01]  /*41d0*/  STS.128 [R0+0x10], R8 ;  /* 0x0000100800007388 */ /* 0x000fe20000000c00 */
[----:B------:R-:W-:Y:S02]  /*41e0*/  NOP ;  /* 0x0000000000007918 */ /* 0x000fe40000000000 */
[----:B------:R-:W5:Y:S01]  /*41f0*/  LDC.64 R68, c[0x0][0x418] ;  /* 0x00010600ff447b82 */ /* 0x000f620000000a00 */
[----:B0-----:R-:W0:Y:S04]  /*4200*/  LDS.128 R12, [R28] ;  /* 0x000000001c0c7984 */ /* 0x001e280000000c00 */
[----:B------:R-:W2:Y:S01]  /*4210*/  LDS.128 R16, [R28+0x200] ;  /* 0x000200001c107984 */ /* 0x000ea20000000c00 */
[----:B-1----:R-:W-:-:S02]  /*4220*/  IMAD.WIDE.U32 R4, R20, UR20, R66 ;  /* 0x0000001414047c25 */ /* 0x002fc4000f8e0042 */
[----:B------:R-:W1:Y:S02]  /*4230*/  LDC.64 R24, c[0x0][0x478] ;  /* 0x00011e00ff187b82 */ /* 0x000e640000000a00 */
[----:B---3--:R-:W-:-:S04]  /*4240*/  IMAD.WIDE.U32 R6, R26, UR20, R66 ;  /* 0x000000141a067c25 */ /* 0x008fc8000f8e0042 */
[----:B------:R-:W-:Y:S02]  /*4250*/  IMAD R5, R21, UR20, R5 ;  /* 0x0000001415057c24 */ /* 0x000fe4000f8e0205 */
[----:B------:R-:W-:Y:S01]  /*4260*/  IMAD R7, R27, UR20, R7 ;  /* 0x000000141b077c24 */ /* 0x000fe2000f8e0207 */
[----:B------:R-:W3:Y:S01]  /*4270*/  LDC.64 R72, c[0x0][0x488] ;  /* 0x00012200ff487b82 */ /* 0x000ee20000000a00 */
[----:B----4-:R-:W-:-:S04]  /*4280*/  IMAD.WIDE.U32 R4, R47, R22, R4 ;  /* 0x000000162f047225 */ /* 0x010fc800078e0004 */
[C---:B------:R-:W-:Y:S02]  /*4290*/  IMAD R5, R47.reuse, R23, R5 ;  /* 0x000000172f057224 */ /* 0x040fe400078e0205 */
[----:B-----5:R-:W-:-:S04]  /*42a0*/  IMAD.WIDE.U32 R6, R47, R68, R6 ;  /* 0x000000442f067225 */ /* 0x020fc800078e0006 */
[----:B------:R-:W-:Y:S01]  /*42b0*/  IMAD R7, R47, R69, R7 ;  /* 0x000000452f077224 */ /* 0x000fe200078e0207 */
[----:B-1----:R-:W-:-:S04]  /*42c0*/  LEA R69, P0, R4, R24, 0x1 ;  /* 0x0000001804457211 */ /* 0x002fc800078008ff */
[----:B------:R-:W-:Y:S02]  /*42d0*/  LEA.HI.X R5, R4, R25, R5, 0x1, P0 ;  /* 0x0000001904057211 */ /* 0x000fe400000f0c05 */
[----:B------:R-:W-:Y:S02]  /*42e0*/  IADD3 R68, P0, PT, R2, R69, RZ ;  /* 0x0000004502447210 */ /* 0x000fe40007f1e0ff */
[C---:B---3--:R-:W-:Y:S02]  /*42f0*/  LEA R71, P1, R6.reuse, R72, 0x1 ;  /* 0x0000004806477211 */ /* 0x048fe400078208ff */
[C---:B------:R-:W-:Y:S02]  /*4300*/  IADD3.X R69, PT, PT, R3.reuse, R5, RZ, P0, !PT ;  /* 0x0000000503457210 */ /* 0x040fe400007fe4ff */
[----:B------:R-:W-:Y:S02]  /*4310*/  LEA.HI.X R7, R6, R73, R7, 0x1, P1 ;  /* 0x0000004906077211 */ /* 0x000fe400008f0c07 */
[----:B------:R-:W-:Y:S01]  /*4320*/  IADD3 R70, P1, PT, R2, R71, RZ ;  /* 0x0000004702467210 */ /* 0x000fe20007f3e0ff */
[----:B0-----:R-:W-:Y:S03]  /*4330*/  STG.E.128 desc[UR18][R68.64], R12 ;  /* 0x0000000c44007986 */ /* 0x001fe6000c101d12 */
[----:B------:R-:W-:Y:S01]  /*4340*/  IADD3.X R71, PT, PT, R3, R7, RZ, P1, !PT ;  /* 0x0000000703477210 */ /* 0x000fe20000ffe4ff */
[----:B--2---:R-:W-:Y:S01]  /*4350*/  STG.E.128 desc[UR18][R68.64+0x200], R16 ;  /* 0x0002001044007986 */ /* 0x004fe2000c101d12 */
        /* <DEDUP_REMOVED lines=21> */
[----:B-1----:R-:W-:Y:S02]  /*44b0*/  HADD2.F32 R18, -RZ, R25.H0_H0 ;  /* 0x20000019ff127230 */ /* 0x002fe40000004100 */
[----:B------:R-:W-:Y:S01]  /*44c0*/  FMUL.FTZ R6, R8, -1.4426950216293334961 ;  /* 0xbfb8aa3b08067820 */ /* 0x000fe20000410000 */
[--C-:B------:R-:W-:Y:S02]  /*44d0*/  HADD2.F32 R69, -RZ, R26.reuse.H0_H0 ;  /* 0x2000001aff457230 */ /* 0x100fe40000004100 */
[----:B------:R-:W-:Y:S01]  /*44e0*/  FMUL.FTZ R12, R72, -1.4426950216293334961 ;  /* 0xbfb8aa3b480c7820 */ /* 0x000fe20000410000 */
[----:B------:R-:W-:Y:S02]  /*44f0*/  HADD2.F32 R70, -RZ, R26.H1_H1 ;  /* 0x3000001aff467230 */ /* 0x000fe40000004100 */
        /* <DEDUP_REMOVED lines=14> */
[----:B------:R-:W1:Y:S01]  /*45e0*/  MUFU.EX2 R6, R6 ;  /* 0x0000000600067308 */ /* 0x000e620000000800 */
        /* <DEDUP_REMOVED lines=10> */
[----:B0-----:R-:W-:-:S02]  /*4690*/  FADD.FTZ R5, R5, 1 ;  /* 0x3f80000005057421 */ /* 0x001fc40000010000 */
        /* <DEDUP_REMOVED lines=27> */
[----:B------:R0:W1:Y:S01]  /*4850*/  MUFU.RCP R81, R6 ;  /* 0x0000000600517308 */ /* 0x0000620000001000 */
[----:B---3--:R-:W-:-:S07]  /*4860*/  FADD.FTZ R73, R73, 1 ;  /* 0x3f80000049497421 */ /* 0x008fce0000010000 */
[----:B------:R-:W2:Y:S01]  /*4870*/  MUFU.RCP R77, R12 ;  /* 0x0000000c004d7308 */ /* 0x000ea20000001000 */
[----:B0-----:R-:W-:-:S07]  /*4880*/  FMUL.FTZ R6, R21, R76 ;  /* 0x0000004c15067220 */ /* 0x001fce0000410000 */
[----:B------:R1:W0:Y:S08]  /*4890*/  MUFU.RCP R85, R9 ;  /* 0x0000000900557308 */ /* 0x0002300000001000 */
[----:B------:R0:W3:Y:S01]  /*48a0*/  MUFU.RCP R12, R11 ;  /* 0x0000000b000c7308 */ /* 0x0000e20000001000 */
[----:B-1----:R-:W-:Y:S01]  /*48b0*/  FMUL.FTZ R9, R8, R81 ;  /* 0x0000005108097220 */ /* 0x002fe20000410000 */
[----:B------:R-:W-:Y:S01]  /*48c0*/  FMUL.FTZ R8, R6, R53 ;  /* 0x0000003506087220 */ /* 0x000fe20000410000 */
[----:B--2---:R-:W-:-:S02]  /*48d0*/  FMUL.FTZ R5, R72, R77 ;  /* 0x0000004d48057220 */ /* 0x004fc40000410000 */
[----:B------:R-:W-:-:S03]  /*48e0*/  FMUL.FTZ R6, R9, R54 ;  /* 0x0000003609067220 */ /* 0x000fc60000410000 */
[----:B------:R-:W1:Y:S01]  /*48f0*/  MUFU.RCP R26, R26 ;  /* 0x0000001a001a7308 */ /* 0x000e620000001000 */
[----:B0-----:R-:W-:-:S07]  /*4900*/  FMUL.FTZ R11, R10, R85 ;  /* 0x000000550a0b7220 */ /* 0x001fce0000410000 */
[----:B------:R-:W0:Y:S01]  /*4910*/  MUFU.RCP R27, R27 ;  /* 0x0000001b001b7308 */ /* 0x000e220000001000 */
[----:B---3--:R-:W-:-:S04]  /*4920*/  FMUL.FTZ R10, R23, R12 ;  /* 0x0000000c170a7220 */ /* 0x008fc80000410000 */
[----:B------:R-:W-:-:S03]  /*4930*/  FMUL.FTZ R10, R10, R57 ;  /* 0x000000390a0a7220 */ /* 0x000fc60000410000 */
[----:B------:R2:W-:Y:S01]  /*4940*/  MUFU.RCP R79, R4 ;  /* 0x00000004004f7308 */ /* 0x0005e20000001000 */
[----:B-1----:R-:W-:-:S04]  /*4950*/  FMUL.FTZ R69, R69, R26 ;  /* 0x0000001a45457220 */ /* 0x002fc80000410000 */
[----:B------:R-:W-:-:S03]  /*4960*/  FMUL.FTZ R69, R69, R62 ;  /* 0x0000003e45457220 */ /* 0x000fc60000410000 */
[----:B------:R-:W1:Y:S01]  /*4970*/  MUFU.RCP R19, R19 ;  /* 0x0000001300137308 */ /* 0x000e620000001000 */
[----:B--2---:R-:W-:Y:S01]  /*4980*/  FMUL.FTZ R4, R5, R50 ;  /* 0x0000003205047220 */ /* 0x004fe20000410000 */
[----:B0-----:R-:W-:-:S04]  /*4990*/  FMUL.FTZ R70, R70, R27 ;  /* 0x0000001b46467220 */ /* 0x001fc80000410000 */
[----:B------:R-:W-:Y:S02]  /*49a0*/  FMUL.FTZ R70, R70, R63 ;  /* 0x0000003f46467220 */ /* 0x000fe40000410000 */
[----:B------:R-:W0:Y:S03]  /*49b0*/  MUFU.RCP R68, R68 ;  /* 0x0000004400447308 */ /* 0x000e260000001000 */
[----:B------:R-:W-:-:S05]  /*49c0*/  F2FP.F16.F32.PACK_AB R70, R70, R69 ;  /* 0x000000454646723e */ /* 0x000fca00000000ff */
[----:B------:R-:W2:Y:S01]  /*49d0*/  MUFU.RCP R13, R13 ;  /* 0x0000000d000d7308 */ /* 0x000ea20000001000 */
[----:B-1----:R-:W-:-:S04]  /*49e0*/  FMUL.FTZ R9, R18, R19 ;  /* 0x0000001312097220 */ /* 0x002fc80000410000 */
[----:B------:R-:W-:-:S03]  /*49f0*/  FMUL.FTZ R9, R9, R60 ;  /* 0x0000003c09097220 */ /* 0x000fc60000410000 */
[----:B------:R1:W3:Y:S01]  /*4a00*/  MUFU.RCP R83, R7 ;  /* 0x0000000700537308 */ /* 0x0002e20000001000 */
[----:B0-----:R-:W-:-:S04]  /*4a10*/  FMUL.FTZ R12, R25, R68 ;  /* 0x00000044190c7220 */ /* 0x001fc80000410000 */
[----:B------:R-:W-:-:S03]  /*4a20*/  FMUL.FTZ R12, R12, R61 ;  /* 0x0000003d0c0c7220 */ /* 0x000fc60000410000 */
[----:B------:R-:W0:Y:S01]  /*4a30*/  MUFU.RCP R16, R16 ;  /* 0x0000001000107308 */ /* 0x000e220000001000 */
[----:B-1----:R-:W-:Y:S01]  /*4a40*/  FMUL.FTZ R7, R14, R79 ;  /* 0x0000004f0e077220 */ /* 0x002fe20000410000 */
[----:B--2---:R-:W-:Y:S01]  /*4a50*/  FMUL.FTZ R20, R20, R13 ;  /* 0x0000000d14147220 */ /* 0x004fe20000410000 */
[----:B------:R-:W-:Y:S02]  /*4a60*/  F2FP.F16.F32.PACK_AB R69, R12, R9 ;  /* 0x000000090c45723e */ /* 0x000fe400000000ff */
[----:B------:R-:W-:Y:S01]  /*4a70*/  FMUL.FTZ R5, R7, R52 ;  /* 0x0000003407057220 */ /* 0x000fe20000410000 */
[----:B------:R-:W-:Y:S01]  /*4a80*/  FMUL.FTZ R51, R20, R51 ;  /* 0x0000003314337220 */ /* 0x000fe20000410000 */
[----:B------:R-:W-:Y:S01]  /*4a90*/  FMUL.FTZ R7, R11, R56 ;  /* 0x000000380b077220 */ /* 0x000fe20000410000 */
[----:B------:R-:W1:Y:S01]  /*4aa0*/  MUFU.RCP R17, R17 ;  /* 0x0000001100117308 */ /* 0x000e620000001000 */
[----:B------:R-:W2:Y:S01]  /*4ab0*/  LDC.64 R20, c[0x0][0x490] ;  /* 0x00012400ff147b82 */ /* 0x000ea20000000a00 */
[----:B---3--:R-:W-:Y:S01]  /*4ac0*/  FMUL.FTZ R22, R22, R83 ;  /* 0x0000005316167220 */ /* 0x008fe20000410000 */
[----:B------:R-:W-:-:S02]  /*4ad0*/  F2FP.F16.F32.PACK_AB R5, R8, R5 ;  /* 0x000000050805723e */ /* 0x000fc400000000ff */
[----:B------:R-:W-:Y:S01]  /*4ae0*/  F2FP.F16.F32.PACK_AB R7, R10, R7 ;  /* 0x000000070a07723e */ /* 0x000fe200000000ff */
[----:B------:R-:W-:Y:S01]  /*4af0*/  FMUL.FTZ R55, R22, R55 ;  /* 0x0000003716377220 */ /* 0x000fe20000410000 */
[----:B------:R-:W-:Y:S01]  /*4b00*/  F2FP.F16.F32.PACK_AB R4, R51, R4 ;  /* 0x000000043304723e */ /* 0x000fe200000000ff */
[----:B------:R-:W3:Y:S01]  /*4b10*/  MUFU.RCP R78, R73 ;  /* 0x00000049004e7308 */ /* 0x000ee20000001000 */
[----:B------:R-:W4:Y:S01]  /*4b20*/  LDC.64 R8, c[0x0][0x430] ;  /* 0x00010c00ff087b82 */ /* 0x000f220000000a00 */
[----:B0-----:R-:W-:Y:S01]  /*4b30*/  FMUL.FTZ R15, R15, R16 ;  /* 0x000000100f0f7220 */ /* 0x001fe20000410000 */
[----:B------:R-:W-:-:S06]  /*4b40*/  F2FP.F16.F32.PACK_AB R6, R55, R6 ;  /* 0x000000063706723e */ /* 0x000fcc00000000ff */
[----:B------:R-:W-:Y:S01]  /*4b50*/  BAR.SYNC.DEFER_BLOCKING 0x0 ;  /* 0x0000000000007b1d */ /* 0x000fe20000010000 */
[----:B------:R-:W-:-:S05]  /*4b60*/  FMUL.FTZ R15, R15, R58 ;  /* 0x0000003a0f0f7220 */ /* 0x000fca0000410000 */
[----:B------:R-:W0:Y:S01]  /*4b70*/  MUFU.RCP R75, R75 ;  /* 0x0000004b004b7308 */ /* 0x000e220000001000 */
[----:B-1----:R-:W-:Y:S01]  /*4b80*/  FMUL.FTZ R24, R24, R17 ;  /* 0x0000001118187220 */ /* 0x002fe20000410000 */
[----:B------:R-:W1:Y:S03]  /*4b90*/  LDC.64 R10, c[0x0][0x438] ;  /* 0x00010e00ff0a7b82 */ /* 0x000e660000000a00 */
[----:B------:R-:W-:Y:S01]  /*4ba0*/  FMUL.FTZ R24, R24, R59 ;  /* 0x0000003b18187220 */ /* 0x000fe20000410000 */
[----:B---3--:R-:W-:-:S04]  /*4bb0*/  FMUL.FTZ R71, R71, R78 ;  /* 0x0000004e47477220 */ /* 0x008fc80000410000 */
[----:B------:R-:W-:Y:S01]  /*4bc0*/  F2FP.F16.F32.PACK_AB R68, R24, R15 ;  /* 0x0000000f1844723e */ /* 0x000fe200000000ff */
[----:B------:R-:W-:Y:S01]  /*4bd0*/  FMUL.FTZ R71, R71, R64 ;  /* 0x0000004047477220 */ /* 0x000fe20000410000 */
[----:B----4-:R-:W-:-:S04]  /*4be0*/  IMAD.WIDE.U32 R66, R8, UR20, R66 ;  /* 0x0000001408427c25 */ /* 0x010fc8000f8e0042 */
[----:B0-----:R-:W-:Y:S01]  /*4bf0*/  FMUL.FTZ R74, R74, R75 ;  /* 0x0000004b4a4a7220 */ /* 0x001fe20000410000 */
[----:B------:R2:W-:Y:S01]  /*4c00*/  STS.128 [R0], R4 ;  /* 0x0000000400007388 */ /* 0x0005e20000000c00 */
[----:B------:R-:W-:Y:S02]  /*4c10*/  IMAD R67, R9, UR20, R67 ;  /* 0x0000001409437c24 */ /* 0x000fe4000f8e0243 */
[----:B------:R-:W-:Y:S01]  /*4c20*/  FMUL.FTZ R74, R74, R65 ;  /* 0x000000414a4a7220 */ /* 0x000fe20000410000 */
[----:B-1----:R-:W-:-:S04]  /*4c30*/  IMAD.WIDE.U32 R8, R47, R10, R66 ;  /* 0x0000000a2f087225 */ /* 0x002fc800078e0042 */
[----:B------:R-:W-:Y:S01]  /*4c40*/  F2FP.F16.F32.PACK_AB R71, R74, R71 ;  /* 0x000000474a47723e */ /* 0x000fe200000000ff */
[----:B------:R-:W-:-:S04]  /*4c50*/  IMAD R9, R47, R11, R9 ;  /* 0x0000000b2f097224 */ /* 0x000fc800078e0209 */
[----:B------:R-:W-:Y:S01]  /*4c60*/  STS.128 [R0+0x10], R68 ;  /* 0x0000104400007388 */ /* 0x000fe20000000c00 */
[----:B------:R-:W-:-:S03]  /*4c70*/  NOP ;  /* 0x0000000000007918 */ /* 0x000fc60000000000 */
[----:B------:R-:W0:Y:S01]  /*4c80*/  LDS.128 R12, [R28] ;  /* 0x000000001c0c7984 */ /* 0x000e220000000c00 */
[----:B--2---:R-:W-:-:S03]  /*4c90*/  LEA R5, P0, R8, R20, 0x1 ;  /* 0x0000001408057211 */ /* 0x004fc600078008ff */
[----:B------:R-:W1:Y:S01]  /*4ca0*/  LDS.128 R16, [R28+0x200] ;  /* 0x000200001c107984 */ /* 0x000e620000000c00 */
[----:B------:R-:W-:Y:S02]  /*4cb0*/  LEA.HI.X R9, R8, R21, R9, 0x1, P0 ;  /* 0x0000001508097211 */ /* 0x000fe400000f0c09 */
[----:B------:R-:W-:-:S04]  /*4cc0*/  IADD3 R4, P0, PT, R2, R5, RZ ;  /* 0x0000000502047210 */ /* 0x000fc80007f1e0ff */
[----:B------:R-:W-:Y:S02]  /*4cd0*/  IADD3.X R5, PT, PT, R3, R9, RZ, P0, !PT ;  /* 0x0000000903057210 */ /* 0x000fe400007fe4ff */
[----:B------:R-:W-:-:S03]  /*4ce0*/  ISETP.GE.AND P0, PT, R34, UR5, PT ;  /* 0x0000000522007c0c */ /* 0x000fc6000bf06270 */
[----:B0-----:R0:W-:Y:S04]  /*4cf0*/  STG.E.128 desc[UR18][R4.64], R12 ;  /* 0x0000000c04007986 */ /* 0x0011e8000c101d12 */
[----:B-1----:R0:W-:Y:S06]  /*4d00*/  STG.E.128 desc[UR18][R4.64+0x200], R16 ;  /* 0x0002001004007986 */ /* 0x0021ec000c101d12 */
[----:B------:R-:W-:Y:S05]  /*4d10*/  @!P0 BRA `(.L_x_3062) ;  /* 0xffffffb800748947 */ /* 0x000fea000383ffff */
[----:B------:R-:W-:Y:S05]  /*4d20*/  EXIT ;  /* 0x000000000000794d */ /* 0x000fea0003800000 */
.L_x_3063:
        /* <DEDUP_REMOVED lines=13> */
.L_x_5091:


//--------------------- .text._Z25selective_scan_fwd_kernelI32Selective_Scan_fwd_kernel_traitsILi128ELi16ELi1ELb1ELb1ELb1ELb0EN3c104HalfEfEEv13SSMParamsBase --------------------------
	.section	.text._Z25selective_scan_fwd_kernelI32Selective_Scan_fwd_kernel_traitsILi128ELi16ELi1ELb1ELb1ELb1ELb0EN3c104HalfEfEEv13SSMParamsBase,"ax",@progbits
	.align	128
        .global         _Z25selective_scan_fwd_kernelI32Selective_Scan_fwd_kernel_traitsILi128ELi16ELi1ELb1ELb1ELb1ELb0EN3c104HalfEfEEv13SSMParamsBase
        .type           _Z25selective_scan_fwd_kernelI32Selective_Scan_fwd_kernel_traitsILi128ELi16ELi1ELb1ELb1ELb1ELb0EN3c104HalfEfEEv13SSMParamsBase,@function
        .size           _Z25selective_scan_fwd_kernelI32Selective_Scan_fwd_kernel_traitsILi128ELi16ELi1ELb1ELb1ELb1ELb0EN3c104HalfEfEEv13SSMParamsBase,(.L_x_5092 - _Z25selective_scan_fwd_kernelI32Selective_Scan_fwd_kernel_traitsILi128ELi16ELi1ELb1ELb1ELb1ELb0EN3c104HalfEfEEv13SSMParamsBase)
        .other          _Z25selective_scan_fwd_kernelI32Selective_Scan_fwd_kernel_traitsILi128ELi16ELi1ELb1ELb1ELb1ELb0EN3c104HalfEfEEv13SSMParamsBase,@"STO_CUDA_ENTRY STV_DEFAULT"
_Z25selective_scan_fwd_kernelI32Selective_Scan_fwd_kernel_traitsILi128ELi16ELi1ELb1ELb1ELb1ELb0EN3c104HalfEfEEv13SSMParamsBase:
.text._Z25selective_scan_fwd_kernelI32Selective_Scan_fwd_kernel_traitsILi128ELi16ELi1ELb1ELb1ELb1ELb0EN3c104HalfEfEEv13SSMParamsBase:
        /* <DEDUP_REMOVED lines=52> */
[----:B------:R-:W-:Y:S01]  /*0340*/  UIMAD UR8, UR20, UR13, UR7 ;  /* 0x0000000d140872a4 */ /* 0x000fe2000f8e0207 */
[----:B------:R-:W4:Y:S02]  /*0350*/  LDCU.64 UR12, c[0x0][0x3d0] ;  /* 0x00007a00ff0c77ac */ /* 0x000f240008000a00 */
[----:B------:R-:W-:Y:S02]  /*0360*/  @!P2 IADD3 R0, PT, PT, -R0, RZ, RZ ;  /* 0x000000ff0000a210 */ /* 0x000fe40007ffe1ff */
[----:B------:R-:W-:Y:S02]  /*0370*/  @!P1 LOP3.LUT R0, RZ, R8, RZ, 0x33, !PT ;  /* 0x00000008ff009212 */ /* 0x000fe400078e33ff */
[----:B------:R-:W0:Y:S01]  /*0380*/  LDC.64 R8, c[0x0][0x468] ;  /* 0x00011a00ff087b82 */ /* 0x000e220000000a00 */
[----:B------:R-:W-:Y:S01]  /*0390*/  UIMAD UR9, UR20, UR9, UR5 ;  /* 0x00000009140972a4 */ /* 0x000fe2000f8e0205 */
[----:B------:R-:W-:-:S02]  /*03a0*/  ISETP.GE.AND P0, PT, R17, 0x1, PT ;  /* 0x000000011100780c */ /* 0x000fc40003f06270 */
[----:B------:R-:W-:Y:S02]  /*03b0*/  MOV R3, UR5 ;  /* 0x0000000500037c02 */ /* 0x000fe40008000f00 */
[----:B------:R-:W-:Y:S02]  /*03c0*/  MOV R2, UR4 ;  /* 0x0000000400027c02 */ /* 0x000fe40008000f00 */
[----:B------:R-:W-:Y:S01]  /*03d0*/  MOV R3, UR9 ;  /* 0x0000000900037c02 */ /* 0x000fe20008000f00 */
[----:B------:R-:W-:Y:S01]  /*03e0*/  UIMAD.WIDE.U32 UR4, UR20, UR16, URZ ;  /* 0x00000010140472a5 */ /* 0x000fe2000f8e00ff */
[----:B---3--:R-:W-:Y:S01]  /*03f0*/  MOV R5, UR7 ;  /* 0x0000000700057c02 */ /* 0x008fe20008000f00 */
[C---:B------:R-:W-:Y:S01]  /*0400*/  IMAD.WIDE.U32 R2, R53.reuse, UR10, R2 ;  /* 0x0000000a35027c25 */ /* 0x040fe2000f8e0002 */
[----:B------:R-:W-:Y:S01]  /*0410*/  MOV R4, UR6 ;  /* 0x0000000600047c02 */ /* 0x000fe20008000f00 */
[----:B----4-:R-:W-:Y:S01]  /*0420*/  UIMAD.WIDE.U32 UR6, UR20, UR12, URZ ;  /* 0x0000000c140672a5 */ /* 0x010fe2000f8e00ff */
[----:B------:R-:W-:Y:S01]  /*0430*/  MOV R5, UR8 ;  /* 0x0000000800057c02 */ /* 0x000fe20008000f00 */
[----:B------:R-:W-:Y:S01]  /*0440*/  IMAD R43, R53, UR11, R3 ;  /* 0x0000000b352b7c24 */ /* 0x000fe2000f8e0203 */
[----:B------:R-:W-:Y:S01]  /*0450*/  UIMAD UR8, UR20, UR17, UR5 ;  /* 0x00000011140872a4 */ /* 0x000fe2000f8e0205 */
[----:B-12---:R-:W-:Y:S11]  /*0460*/  @!P0 EXIT ;  /* 0x000000000000894d */ /* 0x006ff60003800000 */
[----:B------:R-:W1:Y:S01]  /*0470*/  S2R R51, SR_TID.X ;  /* 0x0000000000337919 */ /* 0x000e620000002100 */
[----:B------:R-:W-:Y:S01]  /*0480*/  SHF.R.S32.HI R7, RZ, 0x1f, R0 ;  /* 0x0000001fff077819 */ /* 0x000fe20000011400 */
[----:B------:R-:W2:Y:S01]  /*0490*/  LDC.64 R18, c[0x0][0x440] ;  /* 0x00011000ff127b82 */ /* 0x000ea20000000a00 */
[----:B------:R-:W3:Y:S01]  /*04a0*/  LDCU.64 UR10, c[0x0][0x3a0] ;  /* 0x00007400ff0a77ac */ /* 0x000ee20008000a00 */
[C---:B0-----:R-:W-:Y:S01]  /*04b0*/  LEA R47, P0, R2.reuse, R10, 0x1 ;  /* 0x0000000a022f7211 */ /* 0x041fe200078008ff */
[----:B------:R-:W-:Y:S01]  /*04c0*/  IMAD.WIDE.U32 R4, R53, UR14, R4 ;  /* 0x0000000e35047c25 */ /* 0x000fe2000f8e0004 */
[----:B------:R-:W-:Y:S01]  /*04d0*/  MOV R42, RZ ;  /* 0x000000ff002a7202 */ /* 0x000fe20000000f00 */
[----:B------:R-:W-:Y:S01]  /*04e0*/  UMOV UR5, UR8 ;  /* 0x0000000800057c82 */ /* 0x000fe20008000000 */
[----:B------:R-:W-:Y:S01]  /*04f0*/  LEA.HI.X R43, R2, R11, R43, 0x1, P0 ;  /* 0x0000000b022b7211 */ /* 0x000fe200000f0c2b */
[----:B------:R-:W-:Y:S01]  /*0500*/  IMAD R3, R7, R36, RZ ;  /* 0x0000002407037224 */ /* 0x000fe200078e02ff */
[----:B------:R-:W0:Y:S01]  /*0510*/  LDC R16, c[0x0][0x384] ;  /* 0x0000e100ff107b82 */ /* 0x000e220000000800 */
[----:B------:R-:W-:Y:S01]  /*0520*/  UIMAD UR7, UR20, UR13, UR7 ;  /* 0x0000000d140772a4 */ /* 0x000fe2000f8e0207 */
[----:B------:R-:W-:Y:S01]  /*0530*/  IMAD R41, R53, UR15, R5 ;  /* 0x0000000f35297c24 */ /* 0x000fe2000f8e0205 */
[----:B------:R-:W-:Y:S01]  /*0540*/  LEA R45, P0, R4, R8, 0x1 ;  /* 0x00000008042d7211 */ /* 0x000fe200078008ff */
[----:B------:R-:W-:-:S02]  /*0550*/  IMAD R37, R0, R37, R3 ;  /* 0x0000002500257224 */ /* 0x000fc400078e0203 */
[----:B------:R-:W-:Y:S01]  /*0560*/  IMAD.WIDE.U32 R2, R0, R36, UR4 ;  /* 0x0000000400027e25 */ /* 0x000fe2000f8e0024 */
[----:B------:R-:W-:Y:S01]  /*0570*/  LEA.HI.X R41, R4, R9, R41, 0x1, P0 ;  /* 0x0000000904297211 */ /* 0x000fe200000f0c29 */
[----:B------:R-:W4:Y:S01]  /*0580*/  S2UR UR5, SR_CgaCtaId ;  /* 0x00000000000579c3 */ /* 0x000f220000008800 */
[----:B------:R-:W-:Y:S01]  /*0590*/  UMOV UR4, 0x400 ;  /* 0x0000040000047882 */ /* 0x000fe20000000000 */
[----:B------:R-:W-:Y:S01]  /*05a0*/  IMAD R5, R7, R12, RZ ;  /* 0x0000000c07057224 */ /* 0x000fe200078e02ff */
[----:B------:R-:W-:Y:S01]  /*05b0*/  LEA R38, P1, R2, R38, 0x1 ;  /* 0x0000002602267211 */ /* 0x000fe200078208ff */
[----:B---3--:R-:W-:Y:S01]  /*05c0*/  IMAD.WIDE.U32 R48, R53, UR10, RZ ;  /* 0x0000000a35307c25 */ /* 0x008fe2000f8e00ff */
[----:B------:R-:W-:-:S03]  /*05d0*/  IADD3 R37, PT, PT, R3, R37, RZ ;  /* 0x0000002503257210 */ /* 0x000fc60007ffe0ff */
[----:B------:R-:W-:Y:S01]  /*05e0*/  IMAD.WIDE.U32 R6, R0, R12, UR6 ;  /* 0x0000000600067e25 */ /* 0x000fe2000f8e000c */
[----:B------:R-:W3:Y:S01]  /*05f0*/  LDCU UR6, c[0x0][0x38c] ;  /* 0x00007180ff0677ac */ /* 0x000ee20008000800 */
[----:B------:R-:W-:Y:S02]  /*0600*/  LEA.HI.X R37, R2, R39, R37, 0x1, P1 ;  /* 0x0000002702257211 */ /* 0x000fe400008f0c25 */
[----:B------:R-:W-:Y:S01]  /*0610*/  IMAD R2, R53, UR11, R49 ;  /* 0x0000000b35027c24 */ /* 0x000fe2000f8e0231 */
[----:B--2---:R-:W-:Y:S01]  /*0620*/  LEA R49, P0, R48, R18, 0x2 ;  /* 0x0000001230317211 */ /* 0x004fe200078010ff */
[----:B------:R-:W-:Y:S01]  /*0630*/  IMAD R5, R0, R13, R5 ;  /* 0x0000000d00057224 */ /* 0x000fe200078e0205 */
[----:B-1----:R-:W-:Y:S01]  /*0640*/  SHF.L.U32 R46, R51, 0x1, RZ ;  /* 0x00000001332e7819 */ /* 0x002fe200000006ff */
[----:B0-----:R-:W-:Y:S01]  /*0650*/  IMAD R0, R16, UR20, R53 ;  /* 0x0000001410007c24 */ /* 0x001fe2000f8e0235 */
[----:B------:R-:W-:Y:S01]  /*0660*/  LEA.HI.X R48, R48, R19, R2, 0x2, P0 ;  /* 0x0000001330307211 */ /* 0x000fe200000f1402 */
[----:B------:R-:W0:Y:S01]  /*0670*/  LDCU.U8 UR7, c[0x0][0x39e] ;  /* 0x000073c0ff0777ac */ /* 0x000e220008000000 */
[----:B------:R-:W-:Y:S01]  /*0680*/  LOP3.LUT R46, R46, 0x7c0, RZ, 0xc0, !PT ;  /* 0x000007c02e2e7812 */ /* 0x000fe200078ec0ff */
[----:B------:R-:W-:Y:S01]  /*0690*/  IMAD R0, R0, R17, RZ ;  /* 0x0000001100007224 */ /* 0x000fe200078e02ff */
[----:B------:R-:W-:-:S02]  /*06a0*/  LEA R36, P2, R6, R14, 0x1 ;  /* 0x0000000e06247211 */ /* 0x000fc400078408ff */
[--C-:B------:R-:W-:Y:S01]  /*06b0*/  LOP3.LUT R2, R46, 0x1f, R51.reuse, 0xf8, !PT ;  /* 0x0000001f2e027812 */ /* 0x100fe200078ef833 */
[----:B----4-:R-:W-:Y:S01]  /*06c0*/  ULEA UR4, UR5, UR4, 0x18 ;  /* 0x0000000405047291 */ /* 0x010fe2000f8ec0ff */
[----:B------:R-:W-:Y:S02]  /*06d0*/  IADD3 R35, PT, PT, R7, R5, RZ ;  /* 0x0000000507237210 */ /* 0x000fe40007ffe0ff */
[----:B------:R-:W-:Y:S01]  /*06e0*/  SHF.R.U32.HI R109, RZ, 0x5, R51 ;  /* 0x00000005ff6d7819 */ /* 0x000fe20000011633 */
[----:B------:R-:W-:Y:S01]  /*06f0*/  IMAD.WIDE.U32 R2, R2, 0x10, RZ ;  /* 0x0000001002027825 */ /* 0x000fe200078e00ff */
[----:B------:R-:W-:Y:S02]  /*0700*/  LEA.HI.X R35, R6, R15, R35, 0x1, P2 ;  /* 0x0000000f06237211 */ /* 0x000fe400010f0c23 */
[----:B------:R-:W-:Y:S01]  /*0710*/  LOP3.LUT R110, R51, 0x1f, RZ, 0xc0, !PT ;  /* 0x0000001f336e7812 */ /* 0x000fe200078ec0ff */
[----:B---3--:R-:W-:Y:S01]  /*0720*/  IMAD R44, R0, UR6, RZ ;  /* 0x00000006002c7c24 */ /* 0x008fe2000f8e02ff */
[----:B------:R-:W-:-:S02]  /*0730*/  LEA R40, R109, UR4, 0x3 ;  /* 0x000000046d287c11 */ /* 0x000fc4000f8e18ff */
[----:B------:R-:W-:-:S07]  /*0740*/  LOP3.LUT R39, R2, 0x200, RZ, 0xfc, !PT ;  /* 0x0000020002277812 */ /* 0x000fce00078efcff */
.L_x_3102:
[----:B------:R-:W-:Y:S01]  /*0750*/  BAR.SYNC.DEFER_BLOCKING 0x0 ;  /* 0x0000000000007b1d */ /* 0x000fe20000010000 */
[----:B-1----:R-:W-:-:S04]  /*0760*/  IADD3 R4, P0, PT, R2, R47, RZ ;  /* 0x0000002f02047210 */ /* 0x002fc80007f1e0ff */
[----:B------:R-:W-:Y:S01]  /*0770*/  IADD3.X R5, PT, PT, R3, R43, RZ, P0, !PT ;  /* 0x0000002b03057210 */ /* 0x000fe200007fe4ff */
[----:B------:R-:W1:Y:S02]  /*0780*/  S2R R57, SR_LANEID ;  /* 0x0000000000397919 */ /* 0x000e640000000000 */
[----:B------:R-:W2:Y:S01]  /*0790*/  S2UR UR5, SR_CgaCtaId ;  /* 0x00000000000579c3 */ /* 0x000ea20000008800 */
[----:B------:R-:W-:-:S07]  /*07a0*/  UMOV UR4, 0x400 ;  /* 0x0000040000047882 */ /* 0x000fce0000000000 */
[----:B------:R-:W3:Y:S01]  /*07b0*/  LDC R21, c[0x0][0x38c] ;  /* 0x0000e300ff157b82 */ /* 0x000ee20000000800 */
[----:B------:R-:W4:Y:S04]  /*07c0*/  LDG.E.128 R16, desc[UR18][R4.64] ;  /* 0x0000001204107981 */ /* 0x000f28000c1e1d00 */
[----:B------:R-:W3:Y:S01]  /*07d0*/  LDG.E.128 R24, desc[UR18][R4.64+0x200] ;  /* 0x0002001204187981 */ /* 0x000ee2000c1e1d00 */
[----:B------:R-:W-:Y:S01]  /*07e0*/  IADD3 R22, P0, PT, R2, R45, RZ ;  /* 0x0000002d02167210 */ /* 0x000fe20007f1e0ff */
[----:B--2---:R-:W-:-:S03]  /*07f0*/  ULEA UR4, UR5, UR4, 0x18 ;  /* 0x0000000405047291 */ /* 0x004fc6000f8ec0ff */
[----:B------:R-:W-:Y:S02]  /*0800*/  IADD3.X R23, PT, PT, R3, R41, RZ, P0, !PT ;  /* 0x0000002903177210 */ /* 0x000fe400007fe4ff */
[----:B-1----:R-:W-:-:S04]  /*0810*/  IADD3 R34, PT, PT, R46, R57, RZ ;  /* 0x000000392e227210 */ /* 0x002fc80007ffe0ff */
[----:B------:R-:W-:-:S04]  /*0820*/  LEA R34, R34, UR4, 0x4 ;  /* 0x0000000422227c11 */ /* 0x000fc8000f8e20ff */
[----:B------:R-:W-:Y:S01]  /*0830*/  LEA R0, R57, R34, 0x4 ;  /* 0x0000002239007211 */ /* 0x000fe200078e20ff */
[----:B----4-:R-:W-:Y:S04]  /*0840*/  STS.128 [R34], R16 ;  /* 0x0000001022007388 */ /* 0x010fe80000000c00 */
        /* <DEDUP_REMOVED lines=66> */
.L_x_3065:
[----:B------:R-:W-:Y:S05]  /*0c70*/  BSYNC.RECONVERGENT B0 ;  /* 0x0000000000007941 */ /* 0x000fea0003800200 */
.L_x_3064:
        /* <DEDUP_REMOVED lines=35> */
.L_x_3067:
[----:B------:R-:W-:Y:S05]  /*0eb0*/  BSYNC.RECONVERGENT B0 ;  /* 0x0000000000007941 */ /* 0x000fea0003800200 */
.L_x_3066:
        /* <DEDUP_REMOVED lines=37> */
.L_x_3069:
[----:B------:R-:W-:Y:S05]  /*1110*/  BSYNC.RECONVERGENT B0 ;  /* 0x0000000000007941 */ /* 0x000fea0003800200 */
.L_x_3068:
        /* <DEDUP_REMOVED lines=35> */
.L_x_3071:
[----:B------:R-:W-:Y:S05]  /*1350*/  BSYNC.RECONVERGENT B0 ;  /* 0x0000000000007941 */ /* 0x000fea0003800200 */
.L_x_3070:
        /* <DEDUP_REMOVED lines=37> */
.L_x_3073:
[----:B------:R-:W-:Y:S05]  /*15b0*/  BSYNC.RECONVERGENT B0 ;  /* 0x0000000000007941 */ /* 0x000fea0003800200 */
.L_x_3072:
        /* <DEDUP_REMOVED lines=35> */
.L_x_3075:
[----:B------:R-:W-:Y:S05]  /*17f0*/  BSYNC.RECONVERGENT B0 ;  /* 0x0000000000007941 */ /* 0x000fea0003800200 */
.L_x_3074:
        /* <DEDUP_REMOVED lines=37> */
.L_x_3077:
[----:B------:R-:W-:Y:S05]  /*1a50*/  BSYNC.RECONVERGENT B0 ;  /* 0x0000000000007941 */ /* 0x000fea0003800200 */
.L_x_3076:
        /* <DEDUP_REMOVED lines=37> */
.L_x_3079:
[----:B------:R-:W-:Y:S05]  /*1cb0*/  BSYNC.RECONVERGENT B0 ;  /* 0x0000000000007941 */ /* 0x000fea0003800200 */
.L_x_3078:
        /* <DEDUP_REMOVED lines=41> */
.L_x_3081:
[----:B------:R-:W-:Y:S05]  /*1f50*/  BSYNC.RECONVERGENT B0 ;  /* 0x0000000000007941 */ /* 0x000fea0003800200 */
.L_x_3080:
        /* <DEDUP_REMOVED lines=39> */
.L_x_3083:
[----:B------:R-:W-:Y:S05]  /*21d0*/  BSYNC.RECONVERGENT B0 ;  /* 0x0000000000007941 */ /* 0x000fea0003800200 */
.L_x_3082:
        /* <DEDUP_REMOVED lines=45> */
.L_x_3085:
[----:B------:R-:W-:Y:S05]  /*24b0*/  BSYNC.RECONVERGENT B0 ;  /* 0x0000000000007941 */ /* 0x000fea0003800200 */
.L_x_3084:
        /* <DEDUP_REMOVED lines=32> */
.L_x_3087:
[----:B------:R-:W-:Y:S05]  /*26c0*/  BSYNC.RECONVERGENT B0 ;  /* 0x0000000000007941 */ /* 0x000fea0003800200 */
.L_x_3086:
        /* <DEDUP_REMOVED lines=32> */
.L_x_3089:
[----:B------:R-:W-:Y:S05]  /*28d0*/  BSYNC.RECONVERGENT B0 ;  /* 0x0000000000007941 */ /* 0x000fea0003800200 */
.L_x_3088:
        /* <DEDUP_REMOVED lines=32> */
.L_x_3091:
[----:B------:R-:W-:Y:S05]  /*2ae0*/  BSYNC.RECONVERGENT B0 ;  /* 0x0000000000007941 */ /* 0x000fea0003800200 */
.L_x_3090:
        /* <DEDUP_REMOVED lines=32> */
.L_x_3093:
[----:B------:R-:W-:Y:S05]  /*2cf0*/  BSYNC.RECONVERGENT B0 ;  /* 0x0000000000007941 */ /* 0x000fea0003800200 */
.L_x_3092:
        /* <DEDUP_REMOVED lines=32> */
.L_x_3095:
[----:B------:R-:W-:Y:S05]  /*2f00*/  BSYNC.RECONVERGENT B0 ;  /* 0x0000000000007941 */ /* 0x000fea0003800200 */
.L_x_3094:
        /* <DEDUP_REMOVED lines=20> */
[----:B------:R-:W-:Y:S01]  /*3050*/  ISETP.NE.AND P0, PT, R42, RZ, PT ;  /* 0x000000ff2a00720c */ /* 0x000fe20003f05270 */
[----:B------:R-:W-:Y:S01]  /*3060*/  FMUL.FTZ R90, R5, R62 ;  /* 0x0000003e055a7220 */ /* 0x000fe20000410000 */
[----:B------:R-:W-:Y:S01]  /*3070*/  IADD3 R24, P1, PT, R38, R39, RZ ;  /* 0x0000002726187210 */ /* 0x000fe20007f3e0ff */
[----:B------:R-:W-:Y:S01]  /*3080*/  FMUL.FTZ R89, R89, R63 ;  /* 0x0000003f59597220 */ /* 0x000fe20000410000 */
[----:B------:R-:W-:Y:S01]  /*3090*/  IADD3 R4, P2, PT, R36, R39, RZ ;  /* 0x0000002724047210 */ /* 0x000fe20007f5e0ff */
        /* <DEDUP_REMOVED lines=16> */
[----:B------:R-:W-:Y:S01]  /*31a0*/  IMAD R105, R42, R21, RZ ;  /* 0x000000152a697224 */ /* 0x000fe200078e02ff */
[----:B------:R-:W-:Y:S01]  /*31b0*/  IADD3 R108, PT, PT, -R21, RZ, RZ ;  /* 0x000000ff156c7210 */ /* 0x000fe20007ffe1ff */
[----:B------:R-:W-:Y:S01]  /*31c0*/  UIADD3 UR4, UPT, UPT, UR4, 0x2140, URZ ;  /* 0x0000214004047890 */ /* 0x000fe2000fffe0ff */
[----:B------:R-:W-:-:S02]  /*31d0*/  MOV R107, R49 ;  /* 0x00000031006b7202 */ /* 0x000fc40000000f00 */
[----:B------:R-:W-:Y:S02]  /*31e0*/  ISETP.EQ.AND P0, PT, R110, RZ, P0 ;  /* 0x000000ff6e00720c */ /* 0x000fe40000702270 */
[----:B------:R-:W-:Y:S02]  /*31f0*/  MOV R106, R48 ;  /* 0x00000030006a7202 */ /* 0x000fe40000000f00 */
[C---:B------:R-:W-:Y:S02]  /*3200*/  IADD3.X R25, PT, PT, R3.reuse, R37, RZ, P1, !PT ;  /* 0x0000002503197210 */ /* 0x040fe40000ffe4ff */
[----:B------:R-:W-:Y:S02]  /*3210*/  IADD3.X R5, PT, PT, R3, R35, RZ, P2, !PT ;  /* 0x0000002303057210 */ /* 0x000fe400017fe4ff */
[----:B0-----:R-:W-:Y:S02]  /*3220*/  SHF.L.U64.HI R27, R26, 0x1, R27 ;  /* 0x000000011a1b7819 */ /* 0x001fe4000001021b */
[----:B-1----:R-:W-:-:S02]  /*3230*/  SHF.L.U64.HI R29, R28, 0x1, R29 ;  /* 0x000000011c1d7819 */ /* 0x002fc4000001021d */
[----:B--2---:R-:W-:-:S07]  /*3240*/  SHF.L.U64.HI R31, R30, 0x2, R31 ;  /* 0x000000021e1f7819 */ /* 0x004fce000001021f */
.L_x_3101:
[----:B------:R-:W2:Y:S04]  /*3250*/  LDG.E.128 R20, desc[UR18][R24.64] ;  /* 0x0000001218147981 */ /* 0x000ea8000c1e1d00 */
[----:B------:R-:W3:Y:S01]  /*3260*/  LDG.E.128 R16, desc[UR18][R24.64+-0x200] ;  /* 0xfffe001218107981 */ /* 0x000ee2000c1e1d00 */
[----:B------:R-:W-:Y:S02]  /*3270*/  MOV R32, R107 ;  /* 0x0000006b00207202 */ /* 0x000fe40000000f00 */
[----:B------:R-:W-:-:S05]  /*3280*/  MOV R33, R106 ;  /* 0x0000006a00217202 */ /* 0x000fca0000000f00 */
[----:B------:R-:W4:Y:S01]  /*3290*/  LDG.E R32, desc[UR18][R32.64] ;  /* 0x0000001220207981 */ /* 0x000f22000c1e1900 */
[----:B------:R-:W-:-:S03]  /*32a0*/  ISETP.GE.AND P1, PT, R57, 0x1, PT ;  /* 0x000000013900780c */ /* 0x000fc60003f26270 */
[----:B--2---:R0:W-:Y:S04]  /*32b0*/  STS.128 [R34+0x200], R20 ;  /* 0x0002001422007388 */ /* 0x0041e80000000c00 */
[----:B---3--:R-:W-:Y:S01]  /*32c0*/  STS.128 [R34], R16 ;  /* 0x0000001022007388 */ /* 0x008fe20000000c00 */
[----:B------:R-:W-:-:S03]  /*32d0*/  NOP ;  /* 0x0000000000007918 */ /* 0x000fc60000000000 */
[----:B------:R-:W1:Y:S01]  /*32e0*/  LDS.128 R12, [R0] ;  /* 0x00000000000c7984 */ /* 0x000e620000000c00 */
[----:B----4-:R-:W-:-:S03]  /*32f0*/  FMUL.FTZ R121, R32, 1.4426950216293334961 ;  /* 0x3fb8aa3b20797820 */ /* 0x010fc60000410000 */
[----:B------:R-:W2:Y:S01]  /*3300*/  LDS.128 R16, [R0+0x10] ;  /* 0x0000100000107984 */ /* 0x000ea20000000c00 */
[----:B0-----:R-:W-:Y:S02]  /*3310*/  MOV R20, R4 ;  /* 0x0000000400147202 */ /* 0x001fe40000000f00 */
[----:B------:R-:W-:-:S05]  /*3320*/  MOV R21, R5 ;  /* 0x0000000500157202 */ /* 0x000fca0000000f00 */
[----:B------:R-:W3:Y:S04]  /*3330*/  LDG.E.128 R4, desc[UR18][R20.64+-0x200] ;  /* 0xfffe001214047981 */ /* 0x000ee8000c1e1d00 */
[----:B------:R-:W4:Y:S01]  /*3340*/  LDG.E.128 R8, desc[UR18][R20.64] ;  /* 0x0000001214087981 */ /* 0x000f22000c1e1d00 */
[C---:B------:R-:W-:Y:S01]  /*3350*/  FMUL.FTZ R119, R121.reuse, R62 ;  /* 0x0000003e79777220 */ /* 0x040fe20000410000 */
[C---:B------:R-:W-:Y:S01]  /*3360*/  FMUL.FTZ R111, R121.reuse, R61 ;  /* 0x0000003d796f7220 */ /* 0x040fe20000410000 */
[----:B------:R-:W-:-:S04]  /*3370*/  FMUL.FTZ R112, R121, R60 ;  /* 0x0000003c79707220 */ /* 0x000fc80000410000 */
[----:B------:R-:W0:Y:S01]  /*3380*/  MUFU.EX2 R119, R119 ;  /* 0x0000007700777308 */ /* 0x000e220000000800 */
[----:B------:R-:W-:-:S03]  /*3390*/  FMUL.FTZ R113, R121, R59 ;  /* 0x0000003b79717220 */ /* 0x000fc60000410000 */
[----:B------:R-:W5:Y:S01]  /*33a0*/  MUFU.EX2 R111, R111 ;  /* 0x0000006f006f7308 */ /* 0x000f620000000800 */
[----:B------:R-:W-:-:S03]  /*33b0*/  FMUL.FTZ R114, R121, R58 ;  /* 0x0000003a79727220 */ /* 0x000fc60000410000 */
[----:B------:R-:W2:Y:S01]  /*33c0*/  MUFU.EX2 R112, R112 ;  /* 0x0000007000707308 */ /* 0x000ea20000000800 */
[--C-:B-1----:R-:W-:Y:S02]  /*33d0*/  HADD2.F32 R22, -RZ, R12.reuse.H0_H0 ;  /* 0x2000000cff167230 */ /* 0x102fe40000004100 */
[----:B------:R-:W-:Y:S02]  /*33e0*/  HADD2.F32 R23, -RZ, R12.H1_H1 ;  /* 0x3000000cff177230 */ /* 0x000fe40000004100 */
[--C-:B------:R-:W-:Y:S02]  /*33f0*/  HADD2.F32 R126, -RZ, R13.reuse.H0_H0 ;  /* 0x2000000dff7e7230 */ /* 0x100fe40000004100 */
[----:B------:R-:W-:Y:S01]  /*3400*/  FMUL.FTZ R123, R89, R22 ;  /* 0x00000016597b7220 */ /* 0x000fe20000410000 */
[----:B------:R-:W-:Y:S01]  /*3410*/  FMUL.FTZ R124, R90, R23 ;  /* 0x000000175a7c7220 */ /* 0x000fe20000410000 */
[----:B------:R-:W1:Y:S01]  /*3420*/  MUFU.EX2 R113, R113 ;  /* 0x0000007100717308 */ /* 0x000e620000000800 */
[----:B------:R-:W-:-:S02]  /*3430*/  HADD2.F32 R127, -RZ, R13.H1_H1 ;  /* 0x3000000dff7f7230 */ /* 0x000fc40000004100 */
[C---:B------:R-:W-:Y:S01]  /*3440*/  FMUL.FTZ R120, R121.reuse, R63 ;  /* 0x0000003f79787220 */ /* 0x040fe20000410000 */
[----:B------:R-:W-:Y:S01]  /*3450*/  FMUL.FTZ R115, R121, R56 ;  /* 0x0000003879737220 */ /* 0x000fe20000410000 */
[----:B------:R-:W-:Y:S01]  /*3460*/  FMUL.FTZ R126, R91, R126 ;  /* 0x0000007e5b7e7220 */ /* 0x000fe20000410000 */
[----:B0-----:R-:W-:Y:S01]  /*3470*/  FFMA.FTZ R12, R123, R119, R124 ;  /* 0x000000777b0c7223 */ /* 0x001fe2000001007c */
[----:B------:R-:W0:Y:S01]  /*3480*/  MUFU.EX2 R114, R114 ;  /* 0x0000007200727308 */ /* 0x000e220000000800 */
[--C-:B------:R-:W-:Y:S02]  /*3490*/  HADD2.F32 R130, -RZ, R14.reuse.H0_H0 ;  /* 0x2000000eff827230 */ /* 0x100fe40000004100 */
[----:B------:R-:W-:Y:S01]  /*34a0*/  FMUL.FTZ R116, R121, R65 ;  /* 0x0000004179747220 */ /* 0x000fe20000410000 */
[----:B------:R-:W-:Y:S01]  /*34b0*/  FMUL.FTZ R127, R92, R127 ;  /* 0x0000007f5c7f7220 */ /* 0x000fe20000410000 */
[----:B-----5:R-:W-:Y:S01]  /*34c0*/  FFMA.FTZ R12, R111, R12, R126 ;  /* 0x0000000c6f0c7223 */ /* 0x020fe2000001007e */
[----:B------:R-:W5:Y:S01]  /*34d0*/  MUFU.EX2 R120, R120 ;  /* 0x0000007800787308 */ /* 0x000f620000000800 */
[----:B------:R-:W-:-:S02]  /*34e0*/  HADD2.F32 R131, -RZ, R14.H1_H1 ;  /* 0x3000000eff837230 */ /* 0x000fc40000004100 */
[----:B------:R-:W-:Y:S01]  /*34f0*/  FMUL.FTZ R117, R121, R64 ;  /* 0x0000004079757220 */ /* 0x000fe20000410000 */
[----:B------:R-:W5:Y:S01]  /*3500*/  MUFU.EX2 R115, R115 ;  /* 0x0000007300737308 */ /* 0x000f620000000800 */
[----:B------:R-:W-:Y:S01]  /*3510*/  FMUL.FTZ R130, R93, R130 ;  /* 0x000000825d827220 */ /* 0x000fe20000410000 */
[----:B--2---:R-:W-:Y:S01]  /*3520*/  FFMA.FTZ R12, R112, R12, R127 ;  /* 0x0000000c700c7223 */ /* 0x004fe2000001007f */
[--C-:B------:R-:W-:Y:S01]  /*3530*/  HADD2.F32 R134, -RZ, R15.reuse.H0_H0 ;  /* 0x2000000fff867230 */ /* 0x100fe20000004100 */
[----:B------:R-:W2:Y:S01]  /*3540*/  MUFU.EX2 R116, R116 ;  /* 0x0000007400747308 */ /* 0x000ea20000000800 */
[----:B------:R-:W-:Y:S01]  /*3550*/  FMUL.FTZ R118, R121, R67 ;  /* 0x0000004379767220 */ /* 0x000fe20000410000 */
[----:B------:R-:W-:Y:S01]  /*3560*/  FMUL.FTZ R131, R94, R131 ;  /* 0x000000835e837220 */ /* 0x000fe20000410000 */
[----:B-1----:R-:W-:Y:S01]  /*3570*/  FFMA.FTZ R12, R113, R12, R130 ;  /* 0x0000000c710c7223 */ /* 0x002fe20000010082 */
[----:B------:R-:W1:Y:S01]  /*3580*/  MUFU.EX2 R117, R117 ;  /* 0x0000007500757308 */ /* 0x000e620000000800 */
[----:B------:R-:W-:-:S02]  /*3590*/  HADD2.F32 R133, -RZ, R15.H1_H1 ;  /* 0x3000000fff857230 */ /* 0x000fc40000004100 */
[----:B------:R-:W-:Y:S01]  /*35a0*/  FMUL.FTZ R134, R95, R134 ;  /* 0x000000865f867220 */ /* 0x000fe20000410000 */
[----:B0-----:R-:W-:Y:S01]  /*35b0*/  FFMA.FTZ R13, R114, R12, R131 ;  /* 0x0000000c720d7223 */ /* 0x001fe20000010083 */
[C---:B------:R-:W-:Y:S01]  /*35c0*/  FMUL.FTZ R32, R121.reuse, R66 ;  /* 0x0000004279207220 */ /* 0x040fe20000410000 */
[----:B------:R-:W0:Y:S01]  /*35d0*/  MUFU.EX2 R118, R118 ;  /* 0x0000007600767308 */ /* 0x000e220000000800 */
[--C-:B------:R-:W-:Y:S02]  /*35e0*/  HADD2.F32 R136, -RZ, R16.reuse.H0_H0 ;  /* 0x20000010ff887230 */ /* 0x100fe40000004100 */
[----:B------:R-:W-:Y:S01]  /*35f0*/  FMUL.FTZ R122, R121, R69 ;  /* 0x00000045797a7220 */ /* 0x000fe20000410000 */
[----:B-----5:R-:W-:Y:S01]  /*3600*/  FMUL.FTZ R12, R120, R119 ;  /* 0x00000077780c7220 */ /* 0x020fe20000410000 */
[----:B------:R-:W-:Y:S01]  /*3610*/  FMUL.FTZ R133, R96, R133 ;  /* 0x0000008560857220 */ /* 0x000fe20000410000 */
[----:B------:R-:W-:Y:S01]  /*3620*/  FFMA.FTZ R14, R115, R13, R134 ;  /* 0x0000000d730e7223 */ /* 0x000fe20000010086 */
[C---:B------:R-:W-:Y:S01]  /*3630*/  FMUL.FTZ R125, R121.reuse, R68 ;  /* 0x00000044797d7220 */ /* 0x040fe20000410000 */
[C---:B------:R-:W-:Y:S01]  /*3640*/  FMUL.FTZ R128, R121.reuse, R70 ;  /* 0x0000004679807220 */ /* 0x040fe20000410000 */
[C---:B------:R-:W-:Y:S01]  /*3650*/  FMUL.FTZ R129, R121.reuse, R71 ;  /* 0x0000004779817220 */ /* 0x040fe20000410000 */
[----:B------:R-:W-:Y:S01]  /*3660*/  FMUL.FTZ R132, R121, R82 ;  /* 0x0000005279847220 */ /* 0x000fe20000410000 */
[----:B------:R-:W-:Y:S01]  /*3670*/  HADD2.F32 R137, -RZ, R16.H1_H1 ;  /* 0x30000010ff897230 */ /* 0x000fe20000004100 */
[----:B------:R-:W5:Y:S01]  /*3680*/  MUFU.EX2 R121, R32 ;  /* 0x0000002000797308 */ /* 0x000f620000000800 */
[----:B------:R-:W-:Y:S01]  /*3690*/  FMUL.FTZ R13, R111, R12 ;  /* 0x0000000c6f0d7220 */ /* 0x000fe20000410000 */
[----:B------:R-:W-:Y:S01]  /*36a0*/  FMUL.FTZ R136, R97, R136 ;  /* 0x0000008861887220 */ /* 0x000fe20000410000 */
[----:B--2---:R-:W-:Y:S01]  /*36b0*/  FFMA.FTZ R14, R116, R14, R133 ;  /* 0x0000000e740e7223 */ /* 0x004fe20000010085 */
[----:B------:R-:W2:Y:S01]  /*36c0*/  MUFU.EX2 R122, R122 ;  /* 0x0000007a007a7308 */ /* 0x000ea20000000800 */
[----:B------:R-:W-:-:S02]  /*36d0*/  HADD2.F32 R138, -RZ, R17.H0_H0 ;  /* 0x20000011ff8a7230 */ /* 0x000fc40000004100 */
[----:B------:R-:W-:Y:S01]  /*36e0*/  FMUL.FTZ R137, R98, R137 ;  /* 0x0000008962897220 */ /* 0x000fe20000410000 */
[----:B------:R-:W-:Y:S01]  /*36f0*/  FMUL.FTZ R12, R112, R13 ;  /* 0x0000000d700c7220 */ /* 0x000fe20000410000 */
[----:B-1----:R-:W-:Y:S01]  /*3700*/  FFMA.FTZ R14, R117, R14, R136 ;  /* 0x0000000e750e7223 */ /* 0x002fe20000010088 */
[----:B------:R-:W1:Y:S01]  /*3710*/  MUFU.EX2 R125, R125 ;  /* 0x0000007d007d7308 */ /* 0x000e620000000800 */
[----:B------:R-:W-:Y:S02]  /*3720*/  HADD2.F32 R139, -RZ, R17.H1_H1 ;  /* 0x30000011ff8b7230 */ /* 0x000fe40000004100 */
[----:B------:R-:W-:Y:S01]  /*3730*/  FMUL.FTZ R138, R99, R138 ;  /* 0x0000008a638a7220 */ /* 0x000fe20000410000 */
[----:B------:R-:W-:Y:S01]  /*3740*/  FMUL.FTZ R13, R113, R12 ;  /* 0x0000000c710d7220 */ /* 0x000fe20000410000 */
[----:B0-----:R-:W-:Y:S01]  /*3750*/  FFMA.FTZ R14, R118, R14, R137 ;  /* 0x0000000e760e7223 */ /* 0x001fe20000010089 */
[----:B------:R-:W0:Y:S01]  /*3760*/  MUFU.EX2 R128, R128 ;  /* 0x0000008000807308 */ /* 0x000e220000000800 */
[----:B------:R-:W-:-:S02]  /*3770*/  HADD2.F32 R142, -RZ, R18.H0_H0 ;  /* 0x20000012ff8e7230 */ /* 0x000fc40000004100 */
[----:B------:R-:W-:Y:S01]  /*3780*/  FMUL.FTZ R139, R100, R139 ;  /* 0x0000008b648b7220 */ /* 0x000fe20000410000 */
[----:B------:R-:W-:Y:S01]  /*3790*/  FMUL.FTZ R12, R114, R13 ;  /* 0x0000000d720c7220 */ /* 0x000fe20000410000 */
[----:B-----5:R-:W-:Y:S01]  /*37a0*/  FFMA.FTZ R14, R121, R14, R138 ;  /* 0x0000000e790e7223 */ /* 0x020fe2000001008a */
[----:B------:R-:W5:Y:S01]  /*37b0*/  MUFU.EX2 R129, R129 ;  /* 0x0000008100817308 */ /* 0x000f620000000800 */
[----:B------:R-:W-:Y:S02]  /*37c0*/  HADD2.F32 R141, -RZ, R18.H1_H1 ;  /* 0x30000012ff8d7230 */ /* 0x000fe40000004100 */
        /* <DEDUP_REMOVED lines=8> */
[----:B------:R-:W-:Y:S02]  /*3850*/  HADD2.F32 R135, -RZ, R19.H1_H1 ;  /* 0x30000013ff877230 */ /* 0x000fe40000004100 */
[----:B------:R-:W-:Y:S01]  /*3860*/  FMUL.FTZ R140, R103, R140 ;  /* 0x0000008c678c7220 */ /* 0x000fe20000410000 */
[----:B------:R-:W-:Y:S01]  /*3870*/  FMUL.FTZ R13, R117, R12 ;  /* 0x0000000c750d7220 */ /* 0x000fe20000410000 */
[----:B0-----:R-:W-:Y:S01]  /*3880*/  FFMA.FTZ R14, R128, R14, R141 ;  /* 0x0000000e800e7223 */ /* 0x001fe2000001008d */
[----:B------:R-:W-:Y:S02]  /*3890*/  FMUL.FTZ R135, R104, R135 ;  /* 0x0000008768877220 */ /* 0x000fe40000410000 */
[----:B------:R-:W-:Y:S01]  /*38a0*/  FMUL.FTZ R12, R118, R13 ;  /* 0x0000000d760c7220 */ /* 0x000fe20000410000 */
[----:B-----5:R-:W-:-:S03]  /*38b0*/  FFMA.FTZ R14, R129, R14, R140 ;  /* 0x0000000e810e7223 */ /* 0x020fc6000001008c */
        /* <DEDUP_REMOVED lines=33> */
[----:B------:R-:W2:Y:S01]  /*3ad0*/  S2UR UR6, SR_CgaCtaId ;  /* 0x00000000000679c3 */ /* 0x000ea20000008800 */
[----:B------:R-:W-:Y:S01]  /*3ae0*/  HFMA2 R22, -RZ, RZ, 1.875, 0 ;  /* 0x3f800000ff167431 */ /* 0x000fe200000001ff */
[----:B------:R-:W-:Y:S01]  /*3af0*/  MOV R23, RZ ;  /* 0x000000ff00177202 */ /* 0x000fe20000000f00 */
[C---:B0-----:R-:W-:Y:S01]  /*3b00*/  FMUL.FTZ R32, R143.reuse, R32 ;  /* 0x000000208f207220 */ /* 0x041fe20000410000 */
[----:B-1----:R-:W-:Y:S01]  /*3b10*/  FFMA.FTZ R33, R143, R33, R144 ;  /* 0x000000218f217223 */ /* 0x002fe20000010090 */
[----:B---3--:R-:W-:Y:S04]  /*3b20*/  STS.128 [R34+0x1080], R4 ;  /* 0x0010800422007388 */ /* 0x008fe80000000c00 */
[----:B----4-:R-:W-:Y:S01]  /*3b30*/  STS.128 [R34+0x1280], R8 ;  /* 0x0012800822007388 */ /* 0x010fe20000000c00 */
[----:B------:R-:W-:-:S03]  /*3b40*/  NOP ;  /* 0x0000000000007918 */ /* 0x000fc60000000000 */
[----:B------:R-:W-:Y:S04]  /*3b50*/  @P0 LDS.64 R22, [UR4] ;  /* 0x00000004ff160984 */ /* 0x000fe80008000a00 */
[----:B------:R-:W-:Y:S04]  /*3b60*/  LDS.128 R4, [R0+0x1080] ;  /* 0x0010800000047984 */ /* 0x000fe80000000c00 */
[----:B------:R-:W-:Y:S04]  /*3b70*/  LDS.128 R8, [R0+0x1090] ;  /* 0x0010900000087984 */ /* 0x000fe80000000c00 */
[----:B------:R-:W-:Y:S01]  /*3b80*/  @!P1 STS.64 [R40+0x2100], R32 ;  /* 0x0021002028009388 */ /* 0x000fe20000000a00 */
[----:B------:R-:W-:-:S02]  /*3b90*/  UMOV UR5, 0x400 ;  /* 0x0000040000057882 */ /* 0x000fc40000000000 */
[----:B--2---:R-:W-:Y:S01]  /*3ba0*/  ULEA UR5, UR6, UR5, 0x18 ;  /* 0x0000000506057291 */ /* 0x004fe2000f8ec0ff */
[----:B------:R-:W-:Y:S08]  /*3bb0*/  BAR.SYNC.DEFER_BLOCKING 0x0 ;  /* 0x0000000000007b1d */ /* 0x000ff00000010000 */
        /* <DEDUP_REMOVED lines=39> */
.L_x_3098:
[----:B------:R-:W-:Y:S05]  /*3e30*/  BSYNC.RECONVERGENT B0 ;  /* 0x0000000000007941 */ /* 0x000fea0003800200 */
.L_x_3097:
[----:B------:R-:W-:Y:S01]  /*3e40*/  BAR.SYNC.DEFER_BLOCKING 0x0 ;  /* 0x0000000000007b1d */ /* 0x000fe20000010000 */
[----:B------:R-:W-:Y:S01]  /*3e50*/  ISETP.NE.AND P1, PT, R51, RZ, PT ;  /* 0x000000ff3300720c */ /* 0x000fe20003f25270 */
[--C-:B0-----:R-:W-:Y:S02]  /*3e60*/  HADD2.F32 R23, -RZ, R7.reuse.H0_H0 ;  /* 0x20000007ff177230 */ /* 0x101fe40000004100 */
[----:B------:R-:W-:Y:S02]  /*3e70*/  HADD2.F32 R18, -RZ, R7.H1_H1 ;  /* 0x30000007ff127230 */ /* 0x000fe40000004100 */
[----:B------:R-:W-:Y:S01]  /*3e80*/  BSSY.RECONVERGENT B0, `(.L_x_3099) ;  /* 0x000002a000007945 */ /* 0x000fe20003800200 */
[--C-:B------:R-:W-:Y:S02]  /*3e90*/  HADD2.F32 R33, -RZ, R9.reuse.H0_H0 ;  /* 0x20000009ff217230 */ /* 0x100fe40000004100 */
[----:B------:R-:W-:Y:S02]  /*3ea0*/  HADD2.F32 R22, -RZ, R9.H1_H1 ;  /* 0x30000009ff167230 */ /* 0x000fe40000004100 */
[----:B------:R-:W-:-:S02]  /*3eb0*/  HADD2.F32 R19, -RZ, R6.H0_H0 ;  /* 0x20000006ff137230 */ /* 0x000fc40000004100 */
[----:B------:R-:W-:Y:S02]  /*3ec0*/  HADD2.F32 R7, -RZ, R8.H0_H0 ;  /* 0x20000008ff077230 */ /* 0x000fe40000004100 */
[----:B------:R-:W-:Y:S02]  /*3ed0*/  HADD2.F32 R9, -RZ, R10.H0_H0 ;  /* 0x2000000aff097230 */ /* 0x000fe40000004100 */
[----:B------:R-:W-:Y:S02]  /*3ee0*/  HADD2.F32 R14, -RZ, R4.H0_H0 ;  /* 0x20000004ff0e7230 */ /* 0x000fe40000004100 */
[--C-:B------:R-:W-:Y:S02]  /*3ef0*/  HADD2.F32 R17, -RZ, R5.reuse.H0_H0 ;  /* 0x20000005ff117230 */ /* 0x100fe40000004100 */
[----:B------:R-:W-:Y:S02]  /*3f00*/  HADD2.F32 R16, -RZ, R5.H1_H1 ;  /* 0x30000005ff107230 */ /* 0x000fe40000004100 */
[----:B------:R-:W-:Y:S01]  /*3f10*/  HADD2.F32 R6, -RZ, R6.H1_H1 ;  /* 0x30000006ff067230 */ /* 0x000fe20000004100 */
[----:B------:R-:W0:Y:S01]  /*3f20*/  @P2 LDS R15, [UR5+0x212c] ;  /* 0x00212c05ff0f2984 */ /* 0x000e220008000800 */
[----:B------:R-:W-:-:S02]  /*3f30*/  HADD2.F32 R8, -RZ, R8.H1_H1 ;  /* 0x30000008ff087230 */ /* 0x000fc40000004100 */
[----:B------:R-:W-:Y:S02]  /*3f40*/  HADD2.F32 R10, -RZ, R10.H1_H1 ;  /* 0x3000000aff0a7230 */ /* 0x000fe40000004100 */
[----:B------:R-:W-:Y:S02]  /*3f50*/  HADD2.F32 R32, -RZ, R11.H1_H1 ;  /* 0x3000000bff207230 */ /* 0x000fe40000004100 */
[----:B0-----:R-:W-:Y:S01]  /*3f60*/  @P2 FFMA.FTZ R144, R15, R143, R144 ;  /* 0x0000008f0f902223 */ /* 0x001fe20000010090 */
[----:B------:R-:W-:-:S03]  /*3f70*/  HADD2.F32 R15, -RZ, R4.H1_H1 ;  /* 0x30000004ff0f7230 */ /* 0x000fc60000004100 */
[----:B------:R-:W-:-:S04]  /*3f80*/  FFMA.FTZ R120, R120, R144, R123 ;  /* 0x0000009078787223 */ /* 0x000fc8000001007b */
[----:B------:R-:W-:-:S04]  /*3f90*/  FFMA.FTZ R119, R119, R120, R124 ;  /* 0x0000007877777223 */ /* 0x000fc8000001007c */
        /* <DEDUP_REMOVED lines=24> */
.L_x_3100:
[----:B------:R-:W-:Y:S05]  /*4120*/  BSYNC.RECONVERGENT B0 ;  /* 0x0000000000007941 */ /* 0x000fea0003800200 */
.L_x_3099:
[----:B------:R-:W-:Y:S01]  /*4130*/  IADD3 R108, PT, PT, R108, 0x1, RZ ;  /* 0x000000016c6c7810 */ /* 0x000fe20007ffe0ff */
[----:B------:R-:W-:Y:S01]  /*4140*/  UIADD3 UR4, UPT, UPT, UR4, 0x8, URZ ;  /* 0x0000000804047890 */ /* 0x000fe2000fffe0ff */
[----:B------:R-:W-:Y:S01]  /*4150*/  LEA R107, P4, R30, R107, 0x2 ;  /* 0x0000006b1e6b7211 */ /* 0x000fe200078810ff */
[----:B------:R-:W-:Y:S01]  /*4160*/  FFMA.FTZ R81, R14, R120, R81 ;  /* 0x000000780e517223 */ /* 0x000fe20000010051 */
[----:B------:R-:W-:Y:S01]  /*4170*/  ISETP.NE.AND P1, PT, R108, RZ, PT ;  /* 0x000000ff6c00720c */ /* 0x000fe20003f25270 */
[----:B------:R-:W-:Y:S01]  /*4180*/  FFMA.FTZ R80, R15, R119, R80 ;  /* 0x000000770f507223 */ /* 0x000fe20000010050 */
[----:B------:R-:W-:Y:S01]  /*4190*/  LEA R24, P2, R26, R24, 0x1 ;  /* 0x000000181a187211 */ /* 0x000fe200078408ff */
[----:B------:R-:W-:Y:S01]  /*41a0*/  FFMA.FTZ R84, R17, R126, R84 ;  /* 0x0000007e11547223 */ /* 0x000fe20000010054 */
[----:B-1----:R-:W-:Y:S01]  /*41b0*/  LEA R4, P3, R28, R20, 0x1 ;  /* 0x000000141c047211 */ /* 0x002fe200078608ff */
        /* <DEDUP_REMOVED lines=14> */
[----:B------:R-:W-:Y:S02]  /*42a0*/  IADD3.X R5, PT, PT, R21, R29, RZ, P3, !PT ;  /* 0x0000001d15057210 */ /* 0x000fe40001ffe4ff */
[----:B------:R-:W-:Y:S02]  /*42b0*/  IADD3 R105, PT, PT, R105, 0x1, RZ ;  /* 0x0000000169697810 */ /* 0x000fe40007ffe0ff */
[----:B------:R-:W-:Y:S01]  /*42c0*/  IADD3.X R106, PT, PT, R106, R31, RZ, P4, !PT ;  /* 0x0000001f6a6a7210 */ /* 0x000fe200027fe4ff */
[----:B------:R-:W-:Y:S06]  /*42d0*/  @P1 BRA `(.L_x_3101) ;  /* 0xffffffec00dc1947 */ /* 0x000fec000383ffff */
.L_x_3096:
        /* <DEDUP_REMOVED lines=30> */
[----:B--2---:R-:W-:Y:S01]  /*44c0*/  IMAD.WIDE.U32 R4, R53, R20, R8 ;  /* 0x0000001435047225 */ /* 0x004fe200078e0008 */
[----:B------:R-:W-:-:S03]  /*44d0*/  IADD3.X R43, PT, PT, RZ, R43, RZ, P4, !PT ;  /* 0x0000002bff2b7210 */ /* 0x000fc600027fe4ff */
[----:B------:R-:W-:Y:S01]  /*44e0*/  IMAD R7, R53, R21, R5 ;  /* 0x0000001535077224 */ /* 0x000fe200078e0205 */
[----:B---3--:R-:W-:-:S04]  /*44f0*/  LEA R5, P0, R4, R22, 0x1 ;  /* 0x0000001604057211 */ /* 0x008fc800078008ff */
[----:B------:R-:W-:Y:S02]  /*4500*/  LEA.HI.X R7, R4, R23, R7, 0x1, P0 ;  /* 0x0000001704077211 */ /* 0x000fe400000f0c07 */
[----:B------:R-:W-:-:S04]  /*4510*/  IADD3 R4, P0, PT, R2, R5, RZ ;  /* 0x0000000502047210 */ /* 0x000fc80007f1e0ff */
[----:B------:R-:W-:Y:S02]  /*4520*/  IADD3.X R5, PT, PT, R3, R7, RZ, P0, !PT ;  /* 0x0000000703057210 */ /* 0x000fe400007fe4ff */
[----:B-1----:R-:W-:-:S03]  /*4530*/  ISETP.GE.AND P0, PT, R42, UR4, PT ;  /* 0x000000042a007c0c */ /* 0x002fc6000bf06270 */
[----:B----4-:R1:W-:Y:S04]  /*4540*/  STG.E.128 desc[UR18][R4.64], R12 ;  /* 0x0000000c04007986 */ /* 0x0103e8000c101d12 */
[----:B0-----:R1:W-:Y:S06]  /*4550*/  STG.E.128 desc[UR18][R4.64+0x200], R16 ;  /* 0x0002001004007986 */ /* 0x0013ec000c101d12 */
[----:B------:R-:W-:Y:S05]  /*4560*/  @!P0 BRA `(.L_x_3102) ;  /* 0xffffffc000788947 */ /* 0x000fea000383ffff */
[----:B------:R-:W-:Y:S05]  /*4570*/  EXIT ;  /* 0x000000000000794d */ /* 0x000fea0003800000 */
.L_x_3103:
        /* <DEDUP_REMOVED lines=16> */
.L_x_5092:


//--------------------- .text._Z25selective_scan_fwd_kernelI32Selective_Scan_fwd_kernel_traitsILi128ELi16ELi1ELb1ELb1ELb1ELb1EN3c104HalfEfEEv13SSMParamsBase --------------------------
	.section	.text._Z25selective_scan_fwd_kernelI32Selective_Scan_fwd_kernel_traitsILi128ELi16ELi1ELb1ELb1ELb1ELb1EN3c104HalfEfEEv13SSMParamsBase,"ax",@progbits
	.align	128
        .global         _Z25selective_scan_fwd_kernelI32Selective_Scan_fwd_kernel_traitsILi128ELi16ELi1ELb1ELb1ELb1ELb1EN3c104HalfEfEEv13SSMParamsBase
        .type           _Z25selective_scan_fwd_kernelI32Selective_Scan_fwd_kernel_traitsILi128ELi16ELi1ELb1ELb1ELb1ELb1EN3c104HalfEfEEv13SSMParamsBase,@function
        .size           _Z25selective_scan_fwd_kernelI32Selective_Scan_fwd_kernel_traitsILi128ELi16ELi1ELb1ELb1ELb1ELb1EN3c104HalfEfEEv13SSMParamsBase,(.L_x_5093 - _Z25selective_scan_fwd_kernelI32Selective_Scan_fwd_kernel_traitsILi128ELi16ELi1ELb1ELb1ELb1ELb1EN3c104HalfEfEEv13SSMParamsBase)
        .other          _Z25selective_scan_fwd_kernelI32Selective_Scan_fwd_kernel_traitsILi128ELi16ELi1ELb1ELb1ELb1ELb1EN3c104HalfEfEEv13SSMParamsBase,@"STO_CUDA_ENTRY STV_DEFAULT"
_Z25selective_scan_fwd_kernelI32Selective_Scan_fwd_kernel_traitsILi128ELi16ELi1ELb1ELb1ELb1ELb1EN3c104HalfEfEEv13SSMParamsBase:
.text._Z25selective_scan_fwd_kernelI32Selective_Scan_fwd_kernel_traitsILi128ELi16ELi1ELb1ELb1ELb1ELb1EN3c104HalfEfEEv13SSMParamsBase:
        /* <DEDUP_REMOVED lines=45> */
[----:B------:R-:W-:Y:S01]  /*02d0*/  UIMAD.WIDE.U32 UR4, UR20, UR8, URZ ;  /* 0x00000008140472a5 */ /* 0x000fe2000f8e00ff */
[----:B------:R-:W-:Y:S01]  /*02e0*/  ISETP.GE.AND P2, PT, R0, RZ, PT ;  /* 0x000000ff0000720c */ /* 0x000fe20003f46270 */
[----:B------:R-:W0:Y:S01]  /*02f0*/  LDC.64 R8, c[0x0][0x460] ;  /* 0x00011800ff087b82 */ /* 0x000e220000000a00 */
[----:B------:R-:W-:-:S05]  /*0300*/  ISETP.NE.AND P1, PT, R11, RZ, PT ;  /* 0x000000ff0b00720c */ /* 0x000fca0003f25270 */
[----:B------:R-:W-:-:S04]  /*0310*/  @P0 IADD3 R7, PT, PT, R7, 0x1, RZ ;  /* 0x0000000107070810 */ /* 0x000fc80007ffe0ff */
        /* <DEDUP_REMOVED lines=22> */
[----:B------:R-:W-:Y:S01]  /*0480*/  UMOV UR5, UR8 ;  /* 0x0000000800057c82 */ /* 0x000fe20008000000 */
[C---:B0-----:R-:W-:Y:S01]  /*0490*/  LEA R45, P0, R2.reuse, R8, 0x1 ;  /* 0x00000008022d7211 */ /* 0x041fe200078008ff */
[----:B------:R-:W0:Y:S01]  /*04a0*/  LDC R17, c[0x0][0x384] ;  /* 0x0000e100ff117b82 */ /* 0x000e220000000800 */
[----:B------:R-:W2:Y:S01]  /*04b0*/  LDCU.64 UR10, c[0x0][0x3a0] ;  /* 0x00007400ff0a77ac */ /* 0x000ea20008000a00 */
[----:B------:R-:W-:Y:S01]  /*04c0*/  IMAD R3, R7, R34, RZ ;  /* 0x0000002207037224 */ /* 0x000fe200078e02ff */
[----:B------:R-:W-:Y:S01]  /*04d0*/  LEA.HI.X R41, R2, R9, R41, 0x1, P0 ;  /* 0x0000000902297211 */ /* 0x000fe200000f0c29 */
[----:B------:R-:W-:Y:S01]  /*04e0*/  IMAD.WIDE.U32 R4, R52, UR14, R4 ;  /* 0x0000000e34047c25 */ /* 0x000fe2000f8e0004 */
[----:B------:R-:W-:Y:S01]  /*04f0*/  UIMAD UR7, UR20, UR13, UR7 ;  /* 0x0000000d140772a4 */ /* 0x000fe2000f8e0207 */
[----:B------:R-:W-:-:S02]  /*0500*/  MOV R42, RZ ;  /* 0x000000ff002a7202 */ /* 0x000fc40000000f00 */
[C---:B------:R-:W-:Y:S01]  /*0510*/  IMAD R35, R0.reuse, R35, R3 ;  /* 0x0000002300237224 */ /* 0x040fe200078e0203 */
[----:B------:R-:W3:Y:S01]  /*0520*/  LDC.64 R20, c[0x0][0x440] ;  /* 0x00011000ff147b82 */ /* 0x000ee20000000a00 */
[----:B------:R-:W-:Y:S01]  /*0530*/  IMAD.WIDE.U32 R2, R0, R34, UR4 ;  /* 0x0000000400027e25 */ /* 0x000fe2000f8e0022 */
[----:B------:R-:W-:Y:S01]  /*0540*/  LEA R43, P0, R4, R10, 0x1 ;  /* 0x0000000a042b7211 */ /* 0x000fe200078008ff */
[----:B------:R-:W-:Y:S02]  /*0550*/  UMOV UR4, 0x400 ;  /* 0x0000040000047882 */ /* 0x000fe40000000000 */
[----:B------:R-:W-:Y:S01]  /*0560*/  IMAD R39, R52, UR15, R5 ;  /* 0x0000000f34277c24 */ /* 0x000fe2000f8e0205 */
[----:B------:R-:W-:Y:S01]  /*0570*/  LEA R36, P1, R2, R36, 0x1 ;  /* 0x0000002402247211 */ /* 0x000fe200078208ff */
[-C--:B------:R-:W-:Y:S01]  /*0580*/  IMAD R5, R7, R12.reuse, RZ ;  /* 0x0000000c07057224 */ /* 0x080fe200078e02ff */
[----:B------:R-:W4:Y:S01]  /*0590*/  S2UR UR5, SR_CgaCtaId ;  /* 0x00000000000579c3 */ /* 0x000f220000008800 */
[----:B------:R-:W-:Y:S01]  /*05a0*/  IMAD.WIDE.U32 R6, R0, R12, UR6 ;  /* 0x0000000600067e25 */ /* 0x000fe2000f8e000c */
[----:B------:R-:W3:Y:S01]  /*05b0*/  LDCU UR6, c[0x0][0x38c] ;  /* 0x00007180ff0677ac */ /* 0x000ee20008000800 */
[----:B------:R-:W-:-:S02]  /*05c0*/  IADD3 R35, PT, PT, R3, R35, RZ ;  /* 0x0000002303237210 */ /* 0x000fc40007ffe0ff */
[----:B------:R-:W-:Y:S01]  /*05d0*/  IMAD R5, R0, R13, R5 ;  /* 0x0000000d00057224 */ /* 0x000fe200078e0205 */
[----:B------:R-:W-:Y:S01]  /*05e0*/  LEA.HI.X R39, R4, R11, R39, 0x1, P0 ;  /* 0x0000000b04277211 */ /* 0x000fe200000f0c27 */
[----:B0-----:R-:W-:Y:S01]  /*05f0*/  IMAD R0, R17, UR20, R52 ;  /* 0x0000001411007c24 */ /* 0x001fe2000f8e0234 */
[----:B------:R-:W-:Y:S01]  /*0600*/  LEA.HI.X R35, R2, R37, R35, 0x1, P1 ;  /* 0x0000002502237211 */ /* 0x000fe200008f0c23 */
[----:B------:R-:W0:Y:S01]  /*0610*/  LDCU.U8 UR7, c[0x0][0x39e] ;  /* 0x000073c0ff0777ac */ /* 0x000e220008000000 */
[----:B------:R-:W-:Y:S01]  /*0620*/  IADD3 R33, PT, PT, R7, R5, RZ ;  /* 0x0000000507217210 */ /* 0x000fe20007ffe0ff */
[----:B--2---:R-:W-:Y:S01]  /*0630*/  IMAD.WIDE.U32 R4, R52, UR10, RZ ;  /* 0x0000000a34047c25 */ /* 0x004fe2000f8e00ff */
[----:B-1----:R-:W-:Y:S02]  /*0640*/  SHF.L.U32 R46, R49, 0x1, RZ ;  /* 0x00000001312e7819 */ /* 0x002fe400000006ff */
[----:B------:R-:W-:Y:S01]  /*0650*/  LEA R34, P2, R6, R14, 0x1 ;  /* 0x0000000e06227211 */ /* 0x000fe200078408ff */
[----:B------:R-:W-:Y:S01]  /*0660*/  IMAD R47, R52, UR11, R5 ;  /* 0x0000000b342f7c24 */ /* 0x000fe2000f8e0205 */
[----:B------:R-:W-:Y:S01]  /*0670*/  LOP3.LUT R46, R46, 0x7c0, RZ, 0xc0, !PT ;  /* 0x000007c02e2e7812 */ /* 0x000fe200078ec0ff */
[----:B------:R-:W-:Y:S01]  /*0680*/  IMAD R0, R0, R19, RZ ;  /* 0x0000001300007224 */ /* 0x000fe200078e02ff */
[----:B---3--:R-:W-:-:S02]  /*0690*/  LEA R48, P0, R4, R20, 0x2 ;  /* 0x0000001404307211 */ /* 0x008fc400078010ff */
[--C-:B------:R-:W-:Y:S01]  /*06a0*/  LOP3.LUT R40, R46, 0x1f, R49.reuse, 0xf8, !PT ;  /* 0x0000001f2e287812 */ /* 0x100fe200078ef831 */
[----:B------:R-:W-:Y:S01]  /*06b0*/  IMAD R44, R0, UR6, RZ ;  /* 0x00000006002c7c24 */ /* 0x000fe2000f8e02ff */
[----:B------:R-:W-:Y:S01]  /*06c0*/  SHF.R.U32.HI R88, RZ, 0x5, R49 ;  /* 0x00000005ff587819 */ /* 0x000fe20000011631 */
[----:B----4-:R-:W-:Y:S02]  /*06d0*/  ULEA UR4, UR5, UR4, 0x18 ;  /* 0x0000000405047291 */ /* 0x010fe4000f8ec0ff */
[----:B------:R-:W-:Y:S01]  /*06e0*/  IMAD.WIDE.U32 R2, R40, 0x10, RZ ;  /* 0x0000001028027825 */ /* 0x000fe200078e00ff */
[----:B------:R-:W-:Y:S02]  /*06f0*/  LEA.HI.X R33, R6, R15, R33, 0x1, P2 ;  /* 0x0000000f06217211 */ /* 0x000fe400010f0c21 */
[----:B------:R-:W-:Y:S02]  /*0700*/  LEA.HI.X R47, R4, R21, R47, 0x2, P0 ;  /* 0x00000015042f7211 */ /* 0x000fe400000f142f */
[----:B------:R-:W-:-:S02]  /*0710*/  LOP3.LUT R89, R49, 0x1f, RZ, 0xc0, !PT ;  /* 0x0000001f31597812 */ /* 0x000fc400078ec0ff */
[----:B------:R-:W-:Y:S02]  /*0720*/  LEA R38, R88, UR4, 0x3 ;  /* 0x0000000458267c11 */ /* 0x000fe4000f8e18ff */
[----:B0-----:R-:W-:-:S07]  /*0730*/  LOP3.LUT R37, R2, 0x200, RZ, 0xfc, !PT ;  /* 0x0000020002257812 */ /* 0x001fce00078efcff */
.L_x_3142:
[----:B------:R-:W-:Y:S01]  /*0740*/  BAR.SYNC.DEFER_BLOCKING 0x0 ;  /* 0x0000000000007b1d */ /* 0x000fe20000010000 */
[----:B0-----:R-:W-:-:S04]  /*0750*/  IADD3 R4, P0, PT, R2, R45, RZ ;  /* 0x0000002d02047210 */ /* 0x001fc80007f1e0ff */
[----:B------:R-:W-:Y:S01]  /*0760*/  IADD3.X R5, PT, PT, R3, R41, RZ, P0, !PT ;  /* 0x0000002903057210 */ /* 0x000fe200007fe4ff */
[----:B------:R-:W0:Y:S02]  /*0770*/  S2R R73, SR_LANEID ;  /* 0x0000000000497919 */ /* 0x000e240000000000 */
[----:B------:R-:W1:Y:S01]  /*0780*/  S2UR UR5, SR_CgaCtaId ;  /* 0x00000000000579c3 */ /* 0x000e620000008800 */
[----:B------:R-:W-:-:S07]  /*0790*/  UMOV UR4, 0x400 ;  /* 0x0000040000047882 */ /* 0x000fce0000000000 */
[----:B------:R-:W2:Y:S01]  /*07a0*/  LDC R111, c[0x0][0x38c] ;  /* 0x0000e300ff6f7b82 */ /* 0x000ea20000000800 */
[----:B------:R-:W3:Y:S04]  /*07b0*/  LDG.E.128 R16, desc[UR18][R4.64] ;  /* 0x0000001204107981 */ /* 0x000ee8000c1e1d00 */
[----:B------:R-:W4:Y:S01]  /*07c0*/  LDG.E.128 R24, desc[UR18][R4.64+0x200] ;  /* 0x0002001204187981 */ /* 0x000f22000c1e1d00 */
[----:B------:R-:W-:Y:S01]  /*07d0*/  IADD3 R20, P0, PT, R2, R43, RZ ;  /* 0x0000002b02147210 */ /* 0x000fe20007f1e0ff */
[----:B-1----:R-:W-:-:S03]  /*07e0*/  ULEA UR4, UR5, UR4, 0x18 ;  /* 0x0000000405047291 */ /* 0x002fc6000f8ec0ff */
[----:B------:R-:W-:Y:S02]  /*07f0*/  IADD3.X R21, PT, PT, R3, R39, RZ, P0, !PT ;  /* 0x0000002703157210 */ /* 0x000fe400007fe4ff */
[----:B0-----:R-:W-:-:S04]  /*0800*/  IADD3 R32, PT, PT, R46, R73, RZ ;  /* 0x000000492e207210 */ /* 0x001fc80007ffe0ff */
[----:B------:R-:W-:-:S04]  /*0810*/  LEA R32, R32, UR4, 0x4 ;  /* 0x0000000420207c11 */ /* 0x000fc8000f8e20ff */
        /* <DEDUP_REMOVED lines=9> */
[----:B------:R-:W-:Y:S03]  /*08b0*/  BSSY.RECONVERGENT B0, `(.L_x_3104) ;  /* 0x000003b000007945 */ /* 0x000fe60003800200 */
        /* <DEDUP_REMOVED lines=27> */
[----:B-123--:R-:W-:-:S12]  /*0a70*/  @P0 BRA `(.L_x_3105) ;  /* 0x0000000000780947 */ /* 0x00efd80003800000 */
        /* <DEDUP_REMOVED lines=30> */
.L_x_3105:
[----:B------:R-:W-:Y:S05]  /*0c60*/  BSYNC.RECONVERGENT B0 ;  /* 0x0000000000007941 */ /* 0x000fea0003800200 */
.L_x_3104:
        /* <DEDUP_REMOVED lines=35> */
.L_x_3107:
[----:B------:R-:W-:Y:S05]  /*0ea0*/  BSYNC.RECONVERGENT B0 ;  /* 0x0000000000007941 */ /* 0x000fea0003800200 */
.L_x_3106:
        /* <DEDUP_REMOVED lines=37> */
.L_x_3109:
[----:B------:R-:W-:Y:S05]  /*1100*/  BSYNC.RECONVERGENT B0 ;  /* 0x0000000000007941 */ /* 0x000fea0003800200 */
.L_x_3108:
        /* <DEDUP_REMOVED lines=35> */
.L_x_3111:
[----:B------:R-:W-:Y:S05]  /*1340*/  BSYNC.RECONVERGENT B0 ;  /* 0x0000000000007941 */ /* 0x000fea0003800200 */
.L_x_3110:
        /* <DEDUP_REMOVED lines=37> */
.L_x_3113:
[----:B------:R-:W-:Y:S05]  /*15a0*/  BSYNC.RECONVERGENT B0 ;  /* 0x0000000000007941 */ /* 0x000fea0003800200 */
.L_x_3112:
        /* <DEDUP_REMOVED lines=35> */
.L_x_3115:
[----:B------:R-:W-:Y:S05]  /*17e0*/  BSYNC.RECONVERGENT B0 ;  /* 0x0000000000007941 */ /* 0x000fea0003800200 */
.L_x_3114:
        /* <DEDUP_REMOVED lines=37> */
.L_x_3117:
[----:B------:R-:W-:Y:S05]  /*1a40*/  BSYNC.RECONVERGENT B0 ;  /* 0x0000000000007941 */ /* 0x000fea0003800200 */
.L_x_3116:
        /* <DEDUP_REMOVED lines=37> */
.L_x_3119:
[----:B------:R-:W-:Y:S05]  /*1ca0*/  BSYNC.RECONVERGENT B0 ;  /* 0x0000000000007941 */ /* 0x000fea0003800200 */
.L_x_3118:
[----:B------:R-:W-:Y:S01]  /*1cb0*/  ISETP.EQ.OR P4, PT, RZ, UR7, P4 ;  /* 0x00000007ff007c0c */ /* 0x000fe2000a782670 */
[----:B------:R-:W-:Y:S01]  /*1cc0*/  BSSY.RECONVERGENT B0, `(.L_x_3120) ;  /* 0x0000028000007945 */ /* 0x000fe20003800200 */
[--C-:B------:R-:W-:Y:S01]  /*1cd0*/  HADD2.F32 R92, -RZ, R12.reuse.H0_H0 ;  /* 0x2000000cff5c7230 */ /* 0x100fe20000004100 */
[----:B------:R-:W-:Y:S01]  /*1ce0*/  FSETP.GTU.FTZ.AND P1, PT, R87, 20, PT ;  /* 0x41a000005700780b */ /* 0x000fe20003f3c000 */
[----:B------:R-:W-:Y:S01]  /*1cf0*/  HADD2.F32 R12, -RZ, R12.H1_H1 ;  /* 0x3000000cff0c7230 */ /* 0x000fe20000004100 */
[----:B------:R-:W-:Y:S01]  /*1d00*/  ISETP.EQ.OR P5, PT, RZ, UR7, P5 ;  /* 0x00000007ff007c0c */ /* 0x000fe2000afa2670 */
[--C-:B------:R-:W-:Y:S02]  /*1d10*/  HADD2.F32 R94, -RZ, R13.reuse.H0_H0 ;  /* 0x2000000dff5e7230 */ /* 0x100fe40000004100 */
        /* <DEDUP_REMOVED lines=34> */
.L_x_3121:
[----:B------:R-:W-:Y:S05]  /*1f40*/  BSYNC.RECONVERGENT B0 ;  /* 0x0000000000007941 */ /* 0x000fea0003800200 */
.L_x_3120:
        /* <DEDUP_REMOVED lines=39> */
.L_x_3123:
[----:B------:R-:W-:Y:S05]  /*21c0*/  BSYNC.RECONVERGENT B0 ;  /* 0x0000000000007941 */ /* 0x000fea0003800200 */
.L_x_3122:
[----:B------:R-:W-:Y:S01]  /*21d0*/  ISETP.EQ.OR P3, PT, RZ, UR7, P3 ;  /* 0x00000007ff007c0c */ /* 0x000fe20009f62670 */
[----:B------:R-:W-:Y:S01]  /*21e0*/  BSSY.RECONVERGENT B0, `(.L_x_3124) ;  /* 0x000002c000007945 */ /* 0x000fe20003800200 */
[----:B------:R-:W-:Y:S01]  /*21f0*/  FSETP.GTU.FTZ.AND P5, PT, R91, 20, PT ;  /* 0x41a000005b00780b */ /* 0x000fe20003fbc000 */
[--C-:B------:R-:W-:Y:S01]  /*2200*/  HADD2.F32 R102, -RZ, R9.reuse.H0_H0 ;  /* 0x20000009ff667230 */ /* 0x100fe20000004100 */
[----:B------:R-:W-:Y:S01]  /*2210*/  ISETP.EQ.OR P2, PT, RZ, UR7, P2 ;  /* 0x00000007ff007c0c */ /* 0x000fe20009742670 */
[--C-:B------:R-:W-:Y:S01]  /*2220*/  HADD2.F32 R104, -RZ, R10.reuse.H0_H0 ;  /* 0x2000000aff687230 */ /* 0x100fe20000004100 */
[----:B------:R-:W-:Y:S01]  /*2230*/  ISETP.EQ.OR P0, PT, RZ, UR7, P0 ;  /* 0x00000007ff007c0c */ /* 0x000fe20008702670 */
[----:B------:R-:W-:Y:S01]  /*2240*/  HADD2.F32 R9, -RZ, R9.H1_H1 ;  /* 0x30000009ff097230 */ /* 0x000fe20000004100 */
        /* <DEDUP_REMOVED lines=37> */
.L_x_3125:
[----:B------:R-:W-:Y:S05]  /*24a0*/  BSYNC.RECONVERGENT B0 ;  /* 0x0000000000007941 */ /* 0x000fea0003800200 */
.L_x_3124:
        /* <DEDUP_REMOVED lines=32> */
.L_x_3127:
[----:B------:R-:W-:Y:S05]  /*26b0*/  BSYNC.RECONVERGENT B0 ;  /* 0x0000000000007941 */ /* 0x000fea0003800200 */
.L_x_3126:
        /* <DEDUP_REMOVED lines=32> */
.L_x_3129:
[----:B------:R-:W-:Y:S05]  /*28c0*/  BSYNC.RECONVERGENT B0 ;  /* 0x0000000000007941 */ /* 0x000fea0003800200 */
.L_x_3128:
        /* <DEDUP_REMOVED lines=32> */
.L_x_3131:
[----:B------:R-:W-:Y:S05]  /*2ad0*/  BSYNC.RECONVERGENT B0 ;  /* 0x0000000000007941 */ /* 0x000fea0003800200 */
.L_x_3130:
        /* <DEDUP_REMOVED lines=32> */
.L_x_3133:
[----:B------:R-:W-:Y:S05]  /*2ce0*/  BSYNC.RECONVERGENT B0 ;  /* 0x0000000000007941 */ /* 0x000fea0003800200 */
.L_x_3132:
        /* <DEDUP_REMOVED lines=32> */
.L_x_3135:
[----:B------:R-:W-:Y:S05]  /*2ef0*/  BSYNC.RECONVERGENT B0 ;  /* 0x0000000000007941 */ /* 0x000fea0003800200 */
.L_x_3134:
        /* <DEDUP_REMOVED lines=23> */
[-C--:B------:R-:W-:Y:S01]  /*3070*/  IADD3 R24, P1, PT, R36, R37.reuse, RZ ;  /* 0x0000002524187210 */ /* 0x080fe20007f3e0ff */
[----:B------:R-:W-:Y:S01]  /*3080*/  FMUL.FTZ R92, R92, R80 ;  /* 0x000000505c5c7220 */ /* 0x000fe20000410000 */
[----:B------:R-:W-:Y:S01]  /*3090*/  IADD3 R4, P2, PT, R34, R37, RZ ;  /* 0x0000002522047210 */ /* 0x000fe20007f5e0ff */
        /* <DEDUP_REMOVED lines=26> */
.L_x_3141:
        /* <DEDUP_REMOVED lines=31> */
[----:B------:R-:W-:Y:S01]  /*3430*/  FMUL.FTZ R128, R94, R23 ;  /* 0x000000175e807220 */ /* 0x000fe20000410000 */
[C---:B------:R-:W-:Y:S01]  /*3440*/  FMUL.FTZ R122, R120.reuse, R80 ;  /* 0x00000050787a7220 */ /* 0x040fe20000410000 */
[C---:B------:R-:W-:Y:S01]  /*3450*/  FMUL.FTZ R115, R120.reuse, R74 ;  /* 0x0000004a78737220 */ /* 0x040fe20000410000 */
        /* <DEDUP_REMOVED lines=156> */
.L_x_3138:
[----:B------:R-:W-:Y:S05]  /*3e20*/  BSYNC.RECONVERGENT B0 ;  /* 0x0000000000007941 */ /* 0x000fea0003800200 */
.L_x_3137:
[----:B------:R-:W-:Y:S01]  /*3e30*/  BAR.SYNC.DEFER_BLOCKING 0x0 ;  /* 0x0000000000007b1d */ /* 0x000fe20000010000 */
[----:B------:R-:W-:Y:S01]  /*3e40*/  ISETP.NE.AND P1, PT, R49, RZ, PT ;  /* 0x000000ff3100720c */ /* 0x000fe20003f25270 */
[--C-:B0-----:R-:W-:Y:S02]  /*3e50*/  HADD2.F32 R23, -RZ, R7.reuse.H0_H0 ;  /* 0x20000007ff177230 */ /* 0x101fe40000004100 */
[----:B------:R-:W-:Y:S02]  /*3e60*/  HADD2.F32 R18, -RZ, R7.H1_H1 ;  /* 0x30000007ff127230 */ /* 0x000fe40000004100 */
[----:B------:R-:W-:Y:S01]  /*3e70*/  BSSY.RECONVERGENT B0, `(.L_x_3139) ;  /* 0x000002a000007945 */ /* 0x000fe20003800200 */
[----:B------:R-:W-:Y:S02]  /*3e80*/  HADD2.F32 R22, -RZ, R9.H1_H1 ;  /* 0x30000009ff167230 */ /* 0x000fe40000004100 */
[----:B------:R-:W-:Y:S02]  /*3e90*/  HADD2.F32 R19, -RZ, R6.H0_H0 ;  /* 0x20000006ff137230 */ /* 0x000fe40000004100 */
[----:B------:R-:W-:-:S02]  /*3ea0*/  HADD2.F32 R7, -RZ, R8.H0_H0 ;  /* 0x20000008ff077230 */ /* 0x000fc40000004100 */
[----:B------:R-:W-:Y:S02]  /*3eb0*/  HADD2.F32 R14, -RZ, R4.H1_H1 ;  /* 0x30000004ff0e7230 */ /* 0x000fe40000004100 */
[--C-:B------:R-:W-:Y:S02]  /*3ec0*/  HADD2.F32 R17, -RZ, R5.reuse.H0_H0 ;  /* 0x20000005ff117230 */ /* 0x100fe40000004100 */
[----:B------:R-:W-:Y:S02]  /*3ed0*/  HADD2.F32 R16, -RZ, R5.H1_H1 ;  /* 0x30000005ff107230 */ /* 0x000fe40000004100 */
[----:B------:R-:W-:Y:S02]  /*3ee0*/  HADD2.F32 R6, -RZ, R6.H1_H1 ;  /* 0x30000006ff067230 */ /* 0x000fe40000004100 */
[----:B------:R-:W-:Y:S02]  /*3ef0*/  HADD2.F32 R8, -RZ, R8.H1_H1 ;  /* 0x30000008ff087230 */ /* 0x000fe40000004100 */
[--C-:B------:R-:W-:Y:S01]  /*3f00*/  HADD2.F32 R57, -RZ, R11.reuse.H0_H0 ;  /* 0x2000000bff397230 */ /* 0x100fe20000004100 */
[----:B------:R-:W0:Y:S01]  /*3f10*/  @P2 LDS R15, [UR5+0x212c] ;  /* 0x00212c05ff0f2984 */ /* 0x000e220008000800 */
[----:B------:R-:W-:-:S02]  /*3f20*/  HADD2.F32 R56, -RZ, R11.H1_H1 ;  /* 0x3000000bff387230 */ /* 0x000fc40000004100 */
[----:B0-----:R-:W-:Y:S01]  /*3f30*/  @P2 FFMA.FTZ R146, R15, R143, R146 ;  /* 0x0000008f0f922223 */ /* 0x001fe20000010092 */
        /* <DEDUP_REMOVED lines=12> */
[--C-:B------:R-:W-:Y:S02]  /*4000*/  HADD2.F32 R9, -RZ, R10.reuse.H0_H0 ;  /* 0x2000000aff097230 */ /* 0x100fe40000004100 */
[----:B------:R-:W-:Y:S01]  /*4010*/  FFMA.FTZ R120, R120, R138, R139 ;  /* 0x0000008a78787223 */ /* 0x000fe2000001008b */
[----:B------:R-:W-:-:S03]  /*4020*/  HADD2.F32 R10, -RZ, R10.H1_H1 ;  /* 0x3000000aff0a7230 */ /* 0x000fc60000004100 */
        /* <DEDUP_REMOVED lines=14> */
.L_x_3140:
[----:B------:R-:W-:Y:S05]  /*4110*/  BSYNC.RECONVERGENT B0 ;  /* 0x0000000000007941 */ /* 0x000fea0003800200 */
.L_x_3139:
        /* <DEDUP_REMOVED lines=27> */
.L_x_3136:
        /* <DEDUP_REMOVED lines=16> */
[----:B------:R4:W-:Y:S01]  /*43d0*/  STS.128 [R0+0x10], R8 ;  /* 0x0000100800007388 */ /* 0x0009e20000000c00 */
[----:B------:R-:W-:-:S03]  /*43e0*/  NOP ;  /* 0x0000000000007918 */ /* 0x000fc60000000000 */
[----:B------:R-:W5:Y:S01]  /*43f0*/  LDS.128 R12, [R32] ;  /* 0x00000000200c7984 */ /* 0x000f620000000c00 */
[----:B------:R-:W1:Y:S03]  /*4400*/  LDC.64 R24, c[0x0][0x410] ;  /* 0x00010400ff187b82 */ /* 0x000e660000000a00 */
[----:B------:R-:W5:Y:S01]  /*4410*/  LDS.128 R16, [R32+0x200] ;  /* 0x0002000020107984 */ /* 0x000f620000000c00 */
[----:B0-----:R-:W-:-:S04]  /*4420*/  IMAD.WIDE.U32 R4, R20, UR20, R28 ;  /* 0x0000001414047c25 */ /* 0x001fc8000f8e001c */
[----:B------:R-:W-:Y:S01]  /*4430*/  IMAD R5, R21, UR20, R5 ;  /* 0x0000001415057c24 */ /* 0x000fe2000f8e0205 */
[----:B------:R-:W0:Y:S01]  /*4440*/  LDC.64 R26, c[0x0][0x418] ;  /* 0x00010600ff1a7b82 */ /* 0x000e220000000a00 */
[----:B--2---:R-:W-:-:S04]  /*4450*/  IMAD.WIDE.U32 R4, R52, R22, R4 ;  /* 0x0000001634047225 */ /* 0x004fc800078e0004 */
[----:B----4-:R-:W-:Y:S01]  /*4460*/  IMAD R8, R52, R23, R5 ;  /* 0x0000001734087224 */ /* 0x010fe200078e0205 */
[C---:B---3--:R-:W-:Y:S02]  /*4470*/  LEA R30, P0, R4.reuse, R30, 0x1 ;  /* 0x0000001e041e7211 */ /* 0x048fe400078008ff */
[----:B------:R-:W2:Y:S02]  /*4480*/  LDC.64 R56, c[0x0][0x488] ;  /* 0x00012200ff387b82 */ /* 0x000ea40000000a00 */
[----:B------:R-:W-:Y:S01]  /*4490*/  LEA.HI.X R31, R4, R31, R8, 0x1, P0 ;  /* 0x0000001f041f7211 */ /* 0x000fe200000f0c08 */
[----:B-1----:R-:W-:-:S04]  /*44a0*/  IMAD.WIDE.U32 R6, R24, UR20, R28 ;  /* 0x0000001418067c25 */ /* 0x002fc8000f8e001c */
[----:B------:R-:W-:-:S04]  /*44b0*/  IMAD.WIDE.U32 R30, R40, 0x10, R30 ;  /* 0x00000010281e7825 */ /* 0x000fc800078e001e */
[----:B------:R-:W-:Y:S02]  /*44c0*/  IMAD R7, R25, UR20, R7 ;  /* 0x0000001419077c24 */ /* 0x000fe4000f8e0207 */
[C---:B0-----:R-:W-:Y:S01]  /*44d0*/  IMAD.WIDE.U32 R6, R52.reuse, R26, R6 ;  /* 0x0000001a34067225 */ /* 0x041fe200078e0006 */
[----:B-----5:R-:W-:Y:S03]  /*44e0*/  STG.E.128 desc[UR18][R30.64], R12 ;  /* 0x0000000c1e007986 */ /* 0x020fe6000c101d12 */
        /* <DEDUP_REMOVED lines=12> */
[----:B------:R-:W-:Y:S02]  /*45b0*/  IADD3 R45, P4, PT, R45, 0x1000, RZ ;  /* 0x000010002d2d7810 */ /* 0x000fe40007f9e0ff */
[----:B------:R-:W-:Y:S02]  /*45c0*/  IADD3.X R35, PT, PT, RZ, R35, RZ, P1, !PT ;  /* 0x00000023ff237210 */ /* 0x000fe40000ffe4ff */
[----:B------:R-:W-:-:S02]  /*45d0*/  IADD3.X R33, PT, PT, RZ, R33, RZ, P2, !PT ;  /* 0x00000021ff217210 */ /* 0x000fc400017fe4ff */
        /* <DEDUP_REMOVED lines=13> */
[----:B------:R-:W-:Y:S02]  /*46b0*/  HADD2.F32 R73, -RZ, R20.H0_H0 ;  /* 0x20000014ff497230 */ /* 0x000fe40000004100 */
[----:B------:R-:W-:Y:S01]  /*46c0*/  FMUL.FTZ R10, R9, -1.4426950216293334961 ;  /* 0xbfb8aa3b090a7820 */ /* 0x000fe20000410000 */
[--C-:B-1----:R-:W-:Y:S01]  /*46d0*/  HADD2.F32 R18, -RZ, R25.reuse.H0_H0 ;  /* 0x20000019ff127230 */ /* 0x102fe20000004100 */
[----:B------:R-:W0:Y:S01]  /*46e0*/  MUFU.EX2 R4, R4 ;  /* 0x0000000400047308 */ /* 0x000e220000000800 */
[----:B------:R-:W-:Y:S02]  /*46f0*/  HADD2.F32 R25, -RZ, R25.H1_H1 ;  /* 0x30000019ff197230 */ /* 0x000fe40000004100 */
[----:B------:R-:W-:Y:S01]  /*4700*/  FMUL.FTZ R6, R7, -1.4426950216293334961 ;  /* 0xbfb8aa3b07067820 */ /* 0x000fe20000410000 */
[----:B------:R-:W-:Y:S01]  /*4710*/  FMUL.FTZ R12, R73, -1.4426950216293334961 ;  /* 0xbfb8aa3b490c7820 */ /* 0x000fe20000410000 */
[----:B------:R-:W-:-:S02]  /*4720*/  HADD2.F32 R15, -RZ, R24.H0_H0 ;  /* 0x20000018ff0f7230 */ /* 0x000fc40000004100 */
[----:B------:R-:W-:Y:S01]  /*4730*/  FMUL.FTZ R19, R18, -1.4426950216293334961 ;  /* 0xbfb8aa3b12137820 */ /* 0x000fe20000410000 */
[----:B------:R-:W-:Y:S02]  /*4740*/  HADD2.F32 R20, -RZ, R20.H1_H1 ;  /* 0x30000014ff147230 */ /* 0x000fe40000004100 */
[----:B------:R-:W-:Y:S01]  /*4750*/  FMUL.FTZ R30, R25, -1.4426950216293334961 ;  /* 0xbfb8aa3b191e7820 */ /* 0x000fe20000410000 */
[----:B------:R-:W-:Y:S01]  /*4760*/  HADD2.F32 R24, -RZ, R24.H1_H1 ;  /* 0x30000018ff187230 */ /* 0x000fe20000004100 */
[----:B------:R-:W1:Y:S01]  /*4770*/  MUFU.EX2 R5, R5 ;  /* 0x0000000500057308 */ /* 0x000e620000000800 */
[--C-:B------:R-:W-:Y:S02]  /*4780*/  HADD2.F32 R31, -RZ, R26.reuse.H0_H0 ;  /* 0x2000001aff1f7230 */ /* 0x100fe40000004100 */
[----:B------:R-:W-:Y:S01]  /*4790*/  FMUL.FTZ R13, R20, -1.4426950216293334961 ;  /* 0xbfb8aa3b140d7820 */ /* 0x000fe20000410000 */
[----:B------:R-:W-:Y:S01]  /*47a0*/  HADD2.F32 R56, -RZ, R26.H1_H1 ;  /* 0x3000001aff387230 */ /* 0x000fe20000004100 */
[----:B------:R-:W2:Y:S01]  /*47b0*/  MUFU.EX2 R10, R10 ;  /* 0x0000000a000a7308 */ /* 0x000ea20000000800 */
[----:B------:R-:W-:-:S02]  /*47c0*/  HADD2.F32 R57, -RZ, R27.H0_H0 ;  /* 0x2000001bff397230 */ /* 0x000fc40000004100 */
[----:B------:R-:W-:Y:S01]  /*47d0*/  FMUL.FTZ R16, R15, -1.4426950216293334961 ;  /* 0xbfb8aa3b0f107820 */ /* 0x000fe20000410000 */
[----:B------:R-:W-:Y:S01]  /*47e0*/  HADD2.F32 R22, -RZ, R22.H1_H1 ;  /* 0x30000016ff167230 */ /* 0x000fe20000004100 */
[----:B------:R-:W3:Y:S01]  /*47f0*/  MUFU.EX2 R6, R6 ;  /* 0x0000000600067308 */ /* 0x000ee20000000800 */
[----:B------:R-:W-:Y:S02]  /*4800*/  HADD2.F32 R23, -RZ, R23.H1_H1 ;  /* 0x30000017ff177230 */ /* 0x000fe40000004100 */
[----:B------:R-:W-:Y:S01]  /*4810*/  FMUL.FTZ R17, R24, -1.4426950216293334961 ;  /* 0xbfb8aa3b18117820 */ /* 0x000fe20000410000 */
[----:B------:R-:W-:Y:S01]  /*4820*/  HADD2.F32 R75, -RZ, R27.H1_H1 ;  /* 0x3000001bff4b7230 */ /* 0x000fe20000004100 */
[----:B------:R-:W4:Y:S01]  /*4830*/  MUFU.EX2 R12, R12 ;  /* 0x0000000c000c7308 */ /* 0x000f220000000800 */
[----:B------:R-:W-:Y:S01]  /*4840*/  FMUL.FTZ R26, R31, -1.4426950216293334961 ;  /* 0xbfb8aa3b1f1a7820 */ /* 0x000fe20000410000 */
[----:B------:R-:W-:Y:S01]  /*4850*/  FMUL.FTZ R27, R56, -1.4426950216293334961 ;  /* 0xbfb8aa3b381b7820 */ /* 0x000fe20000410000 */
[----:B------:R-:W-:Y:S01]  /*4860*/  FMUL.FTZ R74, R57, -1.4426950216293334961 ;  /* 0xbfb8aa3b394a7820 */ /* 0x000fe20000410000 */
[----:B------:R-:W5:Y:S01]  /*4870*/  MUFU.EX2 R19, R19 ;  /* 0x0000001300137308 */ /* 0x000f620000000800 */
        /* <DEDUP_REMOVED lines=8> */
[----:B---3--:R-:W-:Y:S01]  /*4900*/  FADD.FTZ R6, R6, 1 ;  /* 0x3f80000006067421 */ /* 0x008fe20000010000 */
[----:B----4-:R-:W-:-:S02]  /*4910*/  FADD.FTZ R12, R12, 1 ;  /* 0x3f8000000c0c7421 */ /* 0x010fc40000010000 */
[----:B------:R-:W1:Y:S01]  /*4920*/  MUFU.EX2 R16, R16 ;  /* 0x0000001000107308 */ /* 0x000e620000000800 */
[----:B-----5:R-:W-:-:S03]  /*4930*/  FADD.FTZ R19, R19, 1 ;  /* 0x3f80000013137421 */ /* 0x020fc60000010000 */
[----:B------:R-:W2:Y:S01]  /*4940*/  MUFU.EX2 R17, R17 ;  /* 0x0000001100117308 */ /* 0x000ea20000000800 */
[----:B------:R-:W-:-:S03]  /*4950*/  FADD.FTZ R30, R30, 1 ;  /* 0x3f8000001e1e7421 */ /* 0x000fc60000010000 */
        /* <DEDUP_REMOVED lines=12> */
[----:B------:R-:W3:Y:S04]  /*4a20*/  MUFU.EX2 R76, R76 ;  /* 0x0000004c004c7308 */ /* 0x000ee80000000800 */
[----:B------:R2:W4:Y:S01]  /*4a30*/  MUFU.RCP R78, R5 ;  /* 0x00000005004e7308 */ /* 0x0005220000001000 */
[----:B0-----:R-:W-:Y:S01]  /*4a40*/  FADD.FTZ R8, R8, 1 ;  /* 0x3f80000008087421 */ /* 0x001fe20000010000 */
[----:B-1----:R-:W-:-:S06]  /*4a50*/  FADD.FTZ R11, R11, 1 ;  /* 0x3f8000000b0b7421 */ /* 0x002fcc0000010000 */
[----:B------:R4:W0:Y:S01]  /*4a60*/  MUFU.RCP R80, R6 ;  /* 0x0000000600507308 */ /* 0x0008220000001000 */
[----:B--2---:R-:W-:Y:S01]  /*4a70*/  FMUL.FTZ R5, R14, R77 ;  /* 0x0000004d0e057220 */ /* 0x004fe20000410000 */
[----:B---3--:R-:W-:-:S03]  /*4a80*/  FADD.FTZ R76, R76, 1 ;  /* 0x3f8000004c4c7421 */ /* 0x008fc60000010000 */
[----:B------:R-:W-:-:S03]  /*4a90*/  FMUL.FTZ R5, R5, R70 ;  /* 0x0000004605057220 */ /* 0x000fc60000410000 */
[----:B------:R-:W1:Y:S01]  /*4aa0*/  MUFU.RCP R10, R10 ;  /* 0x0000000a000a7308 */ /* 0x000e620000001000 */
[----:B----4-:R-:W-:-:S07]  /*4ab0*/  FMUL.FTZ R6, R21, R78 ;  /* 0x0000004e15067220 */ /* 0x010fce0000410000 */
[----:B------:R-:W2:Y:S01]  /*4ac0*/  MUFU.RCP R12, R12 ;  /* 0x0000000c000c7308 */ /* 0x000ea20000001000 */
[----:B0-----:R-:W-:-:S07]  /*4ad0*/  FMUL.FTZ R7, R7, R80 ;  /* 0x0000005007077220 */ /* 0x001fce0000410000 */
[----:B------:R-:W-:Y:S01]  /*4ae0*/  MUFU.RCP R19, R19 ;  /* 0x0000001300137308 */ /* 0x000fe20000001000 */
[----:B-1----:R-:W-:-:S07]  /*4af0*/  FMUL.FTZ R9, R9, R10 ;  /* 0x0000000a09097220 */ /* 0x002fce0000410000 */
[----:B------:R-:W0:Y:S01]  /*4b00*/  MUFU.RCP R30, R30 ;  /* 0x0000001e001e7308 */ /* 0x000e220000001000 */
[----:B--2---:R-:W-:-:S04]  /*4b10*/  FMUL.FTZ R73, R73, R12 ;  /* 0x0000000c49497220 */ /* 0x004fc80000410000 */
[----:B------:R-:W-:-:S03]  /*4b20*/  FMUL.FTZ R4, R73, R72 ;  /* 0x0000004849047220 */ /* 0x000fc60000410000 */
[----:B------:R-:W1:Y:S08]  /*4b30*/  MUFU.RCP R13, R13 ;  /* 0x0000000d000d7308 */ /* 0x000e700000001000 */
[----:B------:R2:W3:Y:S01]  /*4b40*/  MUFU.RCP R79, R8 ;  /* 0x00000008004f7308 */ /* 0x0004e20000001000 */
[----:B0-----:R-:W-:-:S04]  /*4b50*/  FMUL.FTZ R12, R25, R30 ;  /* 0x0000001e190c7220 */ /* 0x001fc80000410000 */
[----:B------:R-:W-:-:S03]  /*4b60*/  FMUL.FTZ R12, R12, R61 ;  /* 0x0000003d0c0c7220 */ /* 0x000fc60000410000 */
[----:B------:R-:W0:Y:S01]  /*4b70*/  MUFU.RCP R82, R11 ;  /* 0x0000000b00527308 */ /* 0x000e220000001000 */
[----:B--2---:R-:W-:Y:S01]  /*4b80*/  FMUL.FTZ R8, R6, R69 ;  /* 0x0000004506087220 */ /* 0x004fe20000410000 */
[----:B------:R-:W-:Y:S01]  /*4b90*/  FMUL.FTZ R6, R7, R68 ;  /* 0x0000004407067220 */ /* 0x000fe20000410000 */
[----:B------:R-:W-:Y:S01]  /*4ba0*/  FMUL.FTZ R7, R9, R66 ;  /* 0x0000004209077220 */ /* 0x000fe20000410000 */
[----:B------:R-:W-:Y:S01]  /*4bb0*/  FMUL.FTZ R9, R18, R19 ;  /* 0x0000001312097220 */ /* 0x000fe20000410000 */
[----:B-1----:R-:W-:Y:S01]  /*4bc0*/  FMUL.FTZ R20, R20, R13 ;  /* 0x0000000d14147220 */ /* 0x002fe20000410000 */
[----:B------:R-:W-:Y:S02]  /*4bd0*/  F2FP.F16.F32.PACK_AB R5, R8, R5 ;  /* 0x000000050805723e */ /* 0x000fe400000000ff */
[----:B------:R-:W1:Y:S01]  /*4be0*/  MUFU.RCP R16, R16 ;  /* 0x0000001000107308 */ /* 0x000e620000001000 */
[----:B------:R-:W-:Y:S01]  /*4bf0*/  FMUL.FTZ R9, R9, R62 ;  /* 0x0000003e09097220 */ /* 0x000fe20000410000 */
[----:B---3--:R-:W-:Y:S01]  /*4c00*/  FMUL.FTZ R22, R22, R79 ;  /* 0x0000004f16167220 */ /* 0x008fe20000410000 */
[----:B------:R-:W-:-:S02]  /*4c10*/  FMUL.FTZ R71, R20, R71 ;  /* 0x0000004714477220 */ /* 0x000fc40000410000 */
[----:B------:R-:W2:Y:S01]  /*4c20*/  LDC.64 R20, c[0x0][0x490] ;  /* 0x00012400ff147b82 */ /* 0x000ea20000000a00 */
[----:B------:R-:W-:Y:S01]  /*4c30*/  FMUL.FTZ R67, R22, R67 ;  /* 0x0000004316437220 */ /* 0x000fe20000410000 */
[----:B------:R-:W-:Y:S01]  /*4c40*/  F2FP.F16.F32.PACK_AB R25, R12, R9 ;  /* 0x000000090c19723e */ /* 0x000fe200000000ff */
[----:B------:R-:W3:Y:S01]  /*4c50*/  MUFU.RCP R17, R17 ;  /* 0x0000001100117308 */ /* 0x000ee20000001000 */
[----:B------:R-:W-:Y:S01]  /*4c60*/  F2FP.F16.F32.PACK_AB R4, R71, R4 ;  /* 0x000000044704723e */ /* 0x000fe200000000ff */
[----:B0-----:R-:W-:Y:S01]  /*4c70*/  FMUL.FTZ R10, R23, R82 ;  /* 0x00000052170a7220 */ /* 0x001fe20000410000 */
[----:B------:R-:W-:Y:S02]  /*4c80*/  F2FP.F16.F32.PACK_AB R6, R67, R6 ;  /* 0x000000064306723e */ /* 0x000fe400000000ff */
[----:B------:R-:W0:Y:S01]  /*4c90*/  LDC.64 R8, c[0x0][0x430] ;  /* 0x00010c00ff087b82 */ /* 0x000e220000000a00 */
[----:B------:R-:W-:Y:S02]  /*4ca0*/  FMUL.FTZ R10, R10, R65 ;  /* 0x000000410a0a7220 */ /* 0x000fe40000410000 */
[----:B------:R-:W4:Y:S01]  /*4cb0*/  MUFU.RCP R26, R26 ;  /* 0x0000001a001a7308 */ /* 0x000f220000001000 */
[----:B-1----:R-:W-:-:S02]  /*4cc0*/  FMUL.FTZ R15, R15, R16 ;  /* 0x000000100f0f7220 */ /* 0x002fc40000410000 */
[----:B------:R-:W-:Y:S02]  /*4cd0*/  F2FP.F16.F32.PACK_AB R7, R10, R7 ;  /* 0x000000070a07723e */ /* 0x000fe400000000ff */
[----:B------:R-:W-:Y:S01]  /*4ce0*/  BAR.SYNC.DEFER_BLOCKING 0x0 ;  /* 0x0000000000007b1d */ /* 0x000fe20000010000 */
[----:B------:R-:W-:-:S05]  /*4cf0*/  FMUL.FTZ R15, R15, R64 ;  /* 0x000000400f0f7220 */ /* 0x000fca0000410000 */
[----:B------:R-:W1:Y:S01]  /*4d00*/  MUFU.RCP R27, R27 ;  /* 0x0000001b001b7308 */ /* 0x000e620000001000 */
[----:B---3--:R-:W-:Y:S01]  /*4d10*/  FMUL.FTZ R24, R24, R17 ;  /* 0x0000001118187220 */ /* 0x008fe20000410000 */
[----:B------:R-:W3:Y:S03]  /*4d20*/  LDC.64 R10, c[0x0][0x438] ;  /* 0x00010e00ff0a7b82 */ /* 0x000ee60000000a00 */
[----:B------:R-:W-:-:S03]  /*4d30*/  FMUL.FTZ R24, R24, R63 ;  /* 0x0000003f18187220 */ /* 0x000fc60000410000 */
[----:B------:R-:W5:Y:S01]  /*4d40*/  MUFU.RCP R74, R74 ;  /* 0x0000004a004a7308 */ /* 0x000f620000001000 */
[----:B----4-:R-:W-:Y:S01]  /*4d50*/  FMUL.FTZ R31, R31, R26 ;  /* 0x0000001a1f1f7220 */ /* 0x010fe20000410000 */
[----:B------:R-:W-:Y:S01]  /*4d60*/  F2FP.F16.F32.PACK_AB R24, R24, R15 ;  /* 0x0000000f1818723e */ /* 0x000fe200000000ff */
[----:B0-----:R-:W-:-:S04]  /*4d70*/  IMAD.WIDE.U32 R28, R8, UR20, R28 ;  /* 0x00000014081c7c25 */ /* 0x001fc8000f8e001c */
[----:B------:R-:W-:Y:S01]  /*4d80*/  FMUL.FTZ R31, R31, R60 ;  /* 0x0000003c1f1f7220 */ /* 0x000fe20000410000 */
[----:B------:R-:W-:Y:S01]  /*4d90*/  IMAD R29, R9, UR20, R29 ;  /* 0x00000014091d7c24 */ /* 0x000fe2000f8e021d */
[----:B------:R-:W0:Y:S01]  /*4da0*/  MUFU.RCP R14, R76 ;  /* 0x0000004c000e7308 */ /* 0x000e220000001000 */
[----:B-1----:R-:W-:Y:S01]  /*4db0*/  FMUL.FTZ R56, R56, R27 ;  /* 0x0000001b38387220 */ /* 0x002fe20000410000 */
[----:B------:R1:W-:Y:S03]  /*4dc0*/  STS.128 [R0], R4 ;  /* 0x0000000400007388 */ /* 0x0003e60000000c00 */
[----:B------:R-:W-:Y:S01]  /*4dd0*/  FMUL.FTZ R56, R56, R59 ;  /* 0x0000003b38387220 */ /* 0x000fe20000410000 */
[----:B-----5:R-:W-:-:S04]  /*4de0*/  FMUL.FTZ R57, R57, R74 ;  /* 0x0000004a39397220 */ /* 0x020fc80000410000 */
[----:B------:R-:W-:Y:S01]  /*4df0*/  F2FP.F16.F32.PACK_AB R26, R56, R31 ;  /* 0x0000001f381a723e */ /* 0x000fe200000000ff */
[----:B---3--:R-:W-:-:S04]  /*4e00*/  IMAD.WIDE.U32 R8, R52, R10, R28 ;  /* 0x0000000a34087225 */ /* 0x008fc800078e001c */
[----:B------:R-:W-:Y:S01]  /*4e10*/  FMUL.FTZ R57, R57, R58 ;  /* 0x0000003a39397220 */ /* 0x000fe20000410000 */
[----:B0-----:R-:W-:Y:S01]  /*4e20*/  FMUL.FTZ R14, R75, R14 ;  /* 0x0000000e4b0e7220 */ /* 0x001fe20000410000 */
[----:B-1----:R-:W-:Y:S01]  /*4e30*/  IMAD R5, R52, R11, R9 ;  /* 0x0000000b34057224 */ /* 0x002fe200078e0209 */
[----:B--2---:R-:W-:Y:S02]  /*4e40*/  LEA R4, P0, R8, R20, 0x1 ;  /* 0x0000001408047211 */ /* 0x004fe400078008ff */
[----:B------:R-:W-:Y:S02]  /*4e50*/  FMUL.FTZ R14, R14, R55 ;  /* 0x000000370e0e7220 */ /* 0x000fe40000410000 */
[----:B------:R-:W-:Y:S02]  /*4e60*/  LEA.HI.X R5, R8, R21, R5, 0x1, P0 ;  /* 0x0000001508057211 */ /* 0x000fe400000f0c05 */
[----:B------:R-:W-:Y:S02]  /*4e70*/  ISETP.GE.AND P0, PT, R42, UR4, PT ;  /* 0x000000042a007c0c */ /* 0x000fe4000bf06270 */
        /* <DEDUP_REMOVED lines=10> */
.L_x_3143:
        /* <DEDUP_REMOVED lines=14> */
.L_x_5093:


//--------------------- .text._Z25selective_scan_fwd_kernelI32Selective_Scan_fwd_kernel_traitsILi64ELi16ELi1ELb0ELb0ELb0ELb0EN3c104HalfEfEEv13SSMParamsBase --------------------------
	.section	.text._Z25selective_scan_fwd_kernelI32Selective_Scan_fwd_kernel_traitsILi64ELi16ELi1ELb0ELb0ELb0ELb0EN3c104HalfEfEEv13SSMParamsBase,"ax",@progbits
	.align	128
        .global         _Z25selective_scan_fwd_kernelI32Selective_Scan_fwd_kernel_traitsILi64ELi16ELi1ELb0ELb0ELb0ELb0EN3c104HalfEfEEv13SSMParamsBase
        .type           _Z25selective_scan_fwd_kernelI32Selective_Scan_fwd_kernel_traitsILi64ELi16ELi1ELb0ELb0ELb0ELb0EN3c104HalfEfEEv13SSMParamsBase,@function
        .size           _Z25selective_scan_fwd_kernelI32Selective_Scan_fwd_kernel_traitsILi64ELi16ELi1ELb0ELb0ELb0ELb0EN3c104HalfEfEEv13SSMParamsBase,(.L_x_5094 - _Z25selective_scan_fwd_kernelI32Selective_Scan_fwd_kernel_traitsILi64ELi16ELi1ELb0ELb0ELb0ELb0EN3c104HalfEfEEv13SSMParamsBase)
        .other          _Z25selective_scan_fwd_kernelI32Selective_Scan_fwd_kernel_traitsILi64ELi16ELi1ELb0ELb0ELb0ELb0EN3c104HalfEfEEv13SSMParamsBase,@"STO_CUDA_ENTRY STV_DEFAULT"
_Z25selective_scan_fwd_kernelI32Selective_Scan_fwd_kernel_traitsILi64ELi16ELi1ELb0ELb0ELb0ELb0EN3c104HalfEfEEv13SSMParamsBase:
.text._Z25selective_scan_fwd_kernelI32Selective_Scan_fwd_kernel_traitsILi64ELi16ELi1ELb0ELb0ELb0ELb0EN3c104HalfEfEEv13SSMParamsBase:
[----:B------:R-:W-:Y:S01]  /*0000*/  LDC R1, c[0x0][0x37c] ;  /* 0x0000df00ff017b82 */ /* 0x000fe20000000800 */
[----:B------:R-:W0:Y:S07]  /*0010*/  LDCU.64 UR6, c[0x0][0x470] ;  /* 0x00008e00ff0677ac */ /* 0x000e2e0008000a00 */
[----:B------:R-:W1:Y:S01]  /*0020*/  S2UR UR16, SR_CTAID.Y ;  /* 0x00000000001079c3 */ /* 0x000e620000002600 */
[----:B------:R-:W-:Y:S02]  /*0030*/  IMAD.MOV.U32 R45, RZ, RZ, RZ ;  /* 0x000000ffff2d7224 */ /* 0x000fe400078e00ff */
[----:B------:R-:W-:Y:S01]  /*0040*/  HFMA2 R46, -RZ, RZ, 0, 0 ;  /* 0x00000000ff2e7431 */ /* 0x000fe200000001ff */
[----:B------:R-:W2:Y:S01]  /*0050*/  LDCU.64 UR24, c[0x0][0x358] ;  /* 0x00006b00ff1877ac */ /* 0x000ea20008000a00 */
[----:B------:R-:W3:Y:S03]  /*0060*/  LDCU.64 UR4, c[0x0][0x458] ;  /* 0x00008b00ff0477ac */ /* 0x000ee60008000a00 */
[----:B------:R-:W4:Y:S01]  /*0070*/  LDC R43, c[0x0][0x394] ;  /* 0x0000e500ff2b7b82 */ /* 0x000f220000000800 */
[----:B------:R-:W4:Y:S01]  /*0080*/  LDCU.128 UR20, c[0x0][0x3f0] ;  /* 0x00007e00ff1477ac */ /* 0x000f220008000c00 */
[----:B------:R-:W1:Y:S01]  /*0090*/  LDCU.128 UR12, c[0x0][0x400] ;  /* 0x00008000ff0c77ac */ /* 0x000e620008000c00 */
[----:B0-----:R-:W-:-:S04]  /*00a0*/  UISETP.NE.U32.AND UP1, UPT, UR6, URZ, UPT ;  /* 0x000000ff0600728c */ /* 0x001fc8000bf25070 */
[----:B------:R-:W-:Y:S02]  /*00b0*/  UISETP.NE.AND.EX UP1, UPT, UR7, URZ, UPT, UP1 ;  /* 0x000000ff0700728c */ /* 0x000fe4000bf25310 */
[----:B---3--:R-:W-:-:S04]  /*00c0*/  UISETP.NE.U32.AND UP0, UPT, UR4, URZ, UPT ;  /* 0x000000ff0400728c */ /* 0x008fc8000bf05070 */
[----:B------:R-:W-:Y:S01]  /*00d0*/  PLOP3.LUT P1, PT, PT, PT, UP1, 0x80, 0x8 ;  /* 0x000000000008781c */ /* 0x000fe20003f2f018 */
[----:B------:R-:W-:-:S04]  /*00e0*/  UISETP.NE.AND.EX UP0, UPT, UR5, URZ, UPT, UP0 ;  /* 0x000000ff0500728c */ /* 0x000fc8000bf05300 */
[----:B-1----:R-:W-:Y:S02]  /*00f0*/  @UP1 ULEA UR6, UP3, UR16, UR6, 0x2 ;  /* 0x0000000610061291 */ /* 0x002fe4000f8610ff */
[----:B------:R-:W-:Y:S02]  /*0100*/  PLOP3.LUT P0, PT, PT, PT, UP0, 0x80, 0x8 ;  /* 0x000000000008781c */ /* 0x000fe40003f0f008 */
[----:B------:R-:W-:Y:S02]  /*0110*/  @UP1 ULEA.HI.X UR7, UR16, UR7, URZ, 0x2, UP3 ;  /* 0x0000000710071291 */ /* 0x000fe400098f14ff */
[----:B------:R-:W-:Y:S01]  /*0120*/  MOV R4, UR6 ;  /* 0x0000000600047c02 */ /* 0x000fe20008000f00 */
[----:B------:R-:W-:-:S03]  /*0130*/  @UP0 ULEA UR4, UP2, UR16, UR4, 0x2 ;  /* 0x0000000410040291 */ /* 0x000fc6000f8410ff */
[----:B------:R-:W-:Y:S01]  /*0140*/  IMAD.U32 R5, RZ, RZ, UR7 ;  /* 0x00000007ff057e24 */ /* 0x000fe2000f8e00ff */
[----:B------:R-:W-:Y:S01]  /*0150*/  @UP0 ULEA.HI.X UR5, UR16, UR5, URZ, 0x2, UP2 ;  /* 0x0000000510050291 */ /* 0x000fe200090f14ff */
[----:B------:R-:W0:Y:S01]  /*0160*/  S2UR UR17, SR_CTAID.X ;  /* 0x00000000001179c3 */ /* 0x000e220000002500 */
[----:B------:R-:W-:Y:S02]  /*0170*/  MOV R2, UR4 ;  /* 0x0000000400027c02 */ /* 0x000fe40008000f00 */
[----:B--2---:R1:W5:Y:S02]  /*0180*/  @P1 LDG.E R45, desc[UR24][R4.64] ;  /* 0x00000018042d1981 */ /* 0x004364000c1e1900 */
[----:B------:R-:W-:-:S05]  /*0190*/  IMAD.U32 R3, RZ, RZ, UR5 ;  /* 0x00000005ff037e24 */ /* 0x000fca000f8e00ff */
[----:B------:R1:W5:Y:S01]  /*01a0*/  @P0 LDG.E R46, desc[UR24][R2.64] ;  /* 0x00000018022e0981 */ /* 0x000362000c1e1900 */
[----:B----4-:R-:W-:Y:S01]  /*01b0*/  ISETP.GE.AND P0, PT, R43, 0x1, PT ;  /* 0x000000012b00780c */ /* 0x010fe20003f06270 */
[----:B0-----:R-:W-:-:S12]  /*01c0*/  UIMAD.WIDE.U32 UR18, UR17, UR20, URZ ;  /* 0x00000014111272a5 */ /* 0x001fd8000f8e00ff */
[----:B-1----:R-:W-:Y:S05]  /*01d0*/  @!P0 EXIT ;  /* 0x000000000000894d */ /* 0x002fea0003800000 */
[----:B------:R-:W-:Y:S01]  /*01e0*/  UIMAD UR19, UR17, UR21, UR19 ;  /* 0x00000015111372a4 */ /* 0x000fe2000f8e0213 */
[----:B------:R-:W0:Y:S01]  /*01f0*/  S2R R44, SR_TID.X ;  /* 0x00000000002c7919 */ /* 0x000e220000002100 */
[----:B------:R-:W-:Y:S01]  /*0200*/  UIMAD.WIDE.U32 UR20, UR17, UR12, URZ ;  /* 0x0000000c111472a5 */ /* 0x000fe2000f8e00ff */
[----:B------:R-:W1:Y:S03]  /*0210*/  LDCU.128 UR8, c[0x0][0x460] ;  /* 0x00008c00ff0877ac */ /* 0x000e660008000c00 */
[----:B------:R-:W-:Y:S02]  /*0220*/  UIMAD UR21, UR17, UR13, UR21 ;  /* 0x0000000d111572a4 */ /* 0x000fe4000f8e0215 */
[----:B------:R-:W-:Y:S01]  /*0230*/  UIMAD.WIDE.U32 UR12, UR16, UR22, UR18 ;  /* 0x00000016100c72a5 */ /* 0x000fe2000f8e0012 */
[----:B------:R-:W2:Y:S03]  /*0240*/  LDCU.128 UR4, c[0x0][0x420] ;  /* 0x00008400ff0477ac */ /* 0x000ea60008000c00 */
[----:B------:R-:W-:Y:S01]  /*0250*/  UIMAD UR34, UR16, UR23, UR13 ;  /* 0x00000017102272a4 */ /* 0x000fe2000f8e020d */
[----:B------:R-:W3:Y:S01]  /*0260*/  LDCU.64 UR22, c[0x0][0x3d8] ;  /* 0x00007b00ff1677ac */ /* 0x000ee20008000a00 */
[----:B------:R-:W4:Y:S01]  /*0270*/  LDCU.64 UR26, c[0x0][0x3b8] ;  /* 0x00007700ff1a77ac */ /* 0x000f220008000a00 */
[----:B------:R-:W-:-:S02]  /*0280*/  UIMAD.WIDE.U32 UR18, UR16, UR14, UR20 ;  /* 0x0000000e101272a5 */ /* 0x000fc4000f8e0014 */
[----:B-1----:R-:W-:Y:S02]  /*0290*/  ULEA UR33, UP0, UR12, UR8, 0x1 ;  /* 0x000000080c217291 */ /* 0x002fe4000f8008ff */
[----:B------:R-:W-:Y:S02]  /*02a0*/  UIMAD UR15, UR16, UR15, UR19 ;  /* 0x0000000f100f72a4 */ /* 0x000fe4000f8e0213 */
[----:B------:R-:W-:Y:S01]  /*02b0*/  ULEA UR32, UP1, UR18, UR10, 0x1 ;  /* 0x0000000a12207291 */ /* 0x000fe2000f8208ff */
[C---:B0-----:R-:W-:Y:S01]  /*02c0*/  SHF.L.U32 R116, R44.reuse, 0x4, RZ ;  /* 0x000000042c747819 */ /* 0x041fe200000006ff */
[----:B--2---:R-:W-:Y:S01]  /*02d0*/  UIMAD.WIDE.U32 UR20, UR16, UR6, URZ ;  /* 0x00000006101472a5 */ /* 0x004fe2000f8e00ff */
[----:B------:R-:W-:Y:S01]  /*02e0*/  SHF.R.U32.HI R117, RZ, 0x5, R44 ;  /* 0x00000005ff757819 */ /* 0x000fe2000001162c */
[----:B------:R-:W-:Y:S01]  /*02f0*/  ULEA.HI.X UR35, UR18, UR11, UR15, 0x1, UP1 ;  /* 0x0000000b12237291 */ /* 0x000fe200088f0c0f */
[----:B------:R-:W-:Y:S01]  /*0300*/  LOP3.LUT R115, R44, 0x1f, RZ, 0xc0, !PT ;  /* 0x0000001f2c737812 */ /* 0x000fe200078ec0ff */
[----:B------:R-:W-:Y:S01]  /*0310*/  UIMAD UR21, UR16, UR7, UR21 ;  /* 0x00000007101572a4 */ /* 0x000fe2000f8e0215 */
[C---:B------:R-:W-:Y:S01]  /*0320*/  VIADD R114, R116.reuse, 0x2 ;  /* 0x0000000274727836 */ /* 0x040fe20000000000 */
[----:B---3--:R-:W-:Y:S01]  /*0330*/  UIMAD.WIDE.U32 UR18, UR16, UR22, URZ ;  /* 0x00000016101272a5 */ /* 0x008fe2000f8e00ff */
[C---:B------:R-:W-:Y:S01]  /*0340*/  IADD3 R113, PT, PT, R116.reuse, 0x6, RZ ;  /* 0x0000000674717810 */ /* 0x040fe20007ffe0ff */
[----:B------:R-:W-:Y:S01]  /*0350*/  ULEA.HI.X UR34, UR12, UR9, UR34, 0x1, UP0 ;  /* 0x000000090c227291 */ /* 0x000fe200080f0c22 */
[C---:B------:R-:W-:Y:S01]  /*0360*/  VIADD R112, R116.reuse, 0x7 ;  /* 0x0000000774707836 */ /* 0x040fe20000000000 */
[----:B------:R-:W-:Y:S01]  /*0370*/  UIMAD.WIDE.U32 UR8, UR17, UR4, UR20 ;  /* 0x00000004110872a5 */ /* 0x000fe2000f8e0014 */
[C---:B------:R-:W-:Y:S01]  /*0380*/  IADD3 R111, PT, PT, R116.reuse, 0x8, RZ ;  /* 0x00000008746f7810 */ /* 0x040fe20007ffe0ff */
[----:B----4-:R-:W-:Y:S01]  /*0390*/  UIMAD.WIDE.U32 UR20, UR16, UR26, URZ ;  /* 0x0000001a101472a5 */ /* 0x010fe2000f8e00ff */
[C---:B------:R-:W-:Y:S01]  /*03a0*/  VIADD R110, R116.reuse, 0x9 ;  /* 0x00000009746e7836 */ /* 0x040fe20000000000 */
[----:B------:R-:W-:Y:S01]  /*03b0*/  UIMAD UR10, UR17, UR5, UR9 ;  /* 0x00000005110a72a4 */ /* 0x000fe2000f8e0209 */
[C---:B------:R-:W-:Y:S01]  /*03c0*/  IADD3 R109, PT, PT, R116.reuse, 0xa, RZ ;  /* 0x0000000a746d7810 */ /* 0x040fe20007ffe0ff */
[----:B------:R-:W0:Y:S01]  /*03d0*/  LDCU.128 UR4, c[0x0][0x3a0] ;  /* 0x00007400ff0477ac */ /* 0x000e220008000c00 */
[----:B------:R-:W-:Y:S01]  /*03e0*/  VIADD R108, R116, 0xb ;  /* 0x0000000b746c7836 */ /* 0x000fe20000000000 */
[----:B------:R-:W-:Y:S01]  /*03f0*/  UIMAD UR26, UR16, UR23, UR19 ;  /* 0x00000017101a72a4 */ /* 0x000fe2000f8e0213 */
[----:B------:R-:W1:Y:S01]  /*0400*/  S2UR UR19, SR_CgaCtaId ;  /* 0x00000000001379c3 */ /* 0x000e620000008800 */
[----:B------:R-:W2:Y:S01]  /*0410*/  LDCU.128 UR12, c[0x0][0x440] ;  /* 0x00008800ff0c77ac */ /* 0x000ea20008000c00 */
[----:B------:R-:W3:Y:S01]  /*0420*/  LDCU UR11, c[0x0][0x384] ;  /* 0x00007080ff0b77ac */ /* 0x000ee20008000800 */
[----:B------:R-:W4:Y:S01]  /*0430*/  LDCU UR36, c[0x0][0x38c] ;  /* 0x00007180ff2477ac */ /* 0x000f220008000800 */
[----:B------:R-:W1:Y:S01]  /*0440*/  LDCU.64 UR38, c[0x0][0x450] ;  /* 0x00008a00ff2677ac */ /* 0x000e620008000a00 */
[----:B------:R-:W1:Y:S01]  /*0450*/  LDCU.64 UR30, c[0x0][0x3e0] ;  /* 0x00007c00ff1e77ac */ /* 0x000e620008000a00 */
[----:B------:R-:W1:Y:S01]  /*0460*/  LDCU.64 UR28, c[0x0][0x3c0] ;  /* 0x00007800ff1c77ac */ /* 0x000e620008000a00 */
[----:B0-----:R-:W-:-:S02]  /*0470*/  UIMAD.WIDE.U32 UR22, UR16, UR4, URZ ;  /* 0x00000004101672a5 */ /* 0x001fc4000f8e00ff */
[----:B------:R-:W-:Y:S02]  /*0480*/  UIMAD UR27, UR16, UR27, UR21 ;  /* 0x0000001b101b72a4 */ /* 0x000fe4000f8e0215 */
[----:B--2---:R-:W-:Y:S02]  /*0490*/  ULEA UR14, UP0, UR20, UR14, 0x2 ;  /* 0x0000000e140e7291 */ /* 0x004fe4000f8010ff */
[----:B------:R-:W-:Y:S02]  /*04a0*/  UIMAD UR4, UR16, UR5, UR23 ;  /* 0x00000005100472a4 */ /* 0x000fe4000f8e0217 */
[----:B---3--:R-:W-:Y:S02]  /*04b0*/  UIMAD UR16, UR17, UR11, UR16 ;  /* 0x0000000b111072a4 */ /* 0x008fe4000f8e0210 */
[----:B------:R-:W-:Y:S01]  /*04c0*/  ULEA.HI.X UR27, UR20, UR15, UR27, 0x2, UP0 ;  /* 0x0000000f141b7291 */ /* 0x000fe200080f141b */
[----:B------:R-:W-:Y:S01]  /*04d0*/  UMOV UR11, 0x400 ;  /* 0x00000400000b7882 */ /* 0x000fe20000000000 */
[----:B----4-:R-:W-:-:S02]  /*04e0*/  UISETP.LT.AND UP0, UPT, UR36, 0x1, UPT ;  /* 0x000000012400788c */ /* 0x010fc4000bf01270 */
[----:B------:R-:W-:Y:S01]  /*04f0*/  IMAD R43, R43, UR16, RZ ;  /* 0x000000102b2b7c24 */ /* 0x000fe2000f8e02ff */
[----:B-1----:R-:W-:Y:S02]  /*0500*/  ULEA UR11, UR19, UR11, 0x18 ;  /* 0x0000000b130b7291 */ /* 0x002fe4000f8ec0ff */
[----:B------:R-:W-:Y:S01]  /*0510*/  ULEA UR12, UP2, UR22, UR12, 0x2 ;  /* 0x0000000c160c7291 */ /* 0x000fe2000f8410ff */
[----:B------:R-:W-:Y:S01]  /*0520*/  IMAD R43, R43, UR36, RZ ;  /* 0x000000242b2b7c24 */ /* 0x000fe2000f8e02ff */
[----:B------:R-:W-:Y:S02]  /*0530*/  USHF.L.U64.HI UR21, UR6, 0x2, UR7 ;  /* 0x0000000206157899 */ /* 0x000fe40008010207 */
[----:B------:R-:W-:Y:S01]  /*0540*/  ULEA UR5, UP1, UR18, UR38, 0x2 ;  /* 0x0000002612057291 */ /* 0x000fe2000f8210ff */
[----:B------:R-:W-:Y:S01]  /*0550*/  LEA R42, R117, UR11, 0x3 ;  /* 0x0000000b752a7c11 */ /* 0x000fe2000f8e18ff */
[----:B------:R-:W-:Y:S02]  /*0560*/  USEL UR7, UR36, 0x1, !UP0 ;  /* 0x0000000124077887 */ /* 0x000fe4000c000000 */
[----:B------:R-:W-:-:S02]  /*0570*/  ULEA.HI.X UR22, UR22, UR13, UR4, 0x2, UP2 ;  /* 0x0000000d16167291 */ /* 0x000fc400090f1404 */
[----:B------:R-:W-:Y:S02]  /*0580*/  USHF.L.U64.HI UR23, UR30, 0x2, UR31 ;  /* 0x000000021e177899 */ /* 0x000fe4000801021f */
[----:B------:R-:W-:Y:S01]  /*0590*/  ULEA.HI.X UR26, UR18, UR39, UR26, 0x2, UP1 ;  /* 0x00000027121a7291 */ /* 0x000fe200088f141a */
[----:B------:R-:W-:Y:S01]  /*05a0*/  UMOV UR4, URZ ;  /* 0x000000ff00047c82 */ /* 0x000fe20008000000 */
[----:B------:R-:W-:Y:S02]  /*05b0*/  USHF.L.U64.HI UR29, UR28, 0x2, UR29 ;  /* 0x000000021c1d7899 */ /* 0x000fe4000801021d */
[----:B------:R-:W-:Y:S01]  /*05c0*/  UIADD3 UR36, UPT, UPT, -UR7, URZ, URZ ;  /* 0x000000ff07247290 */ /* 0x000fe2000fffe1ff */
[----:B------:R-:W-:-:S11]  /*05d0*/  UMOV UR31, UR35 ;  /* 0x00000023001f7c82 */ /* 0x000fd60008000000 */
.L_x_3182:
[----:B------:R-:W0:Y:S01]  /*05e0*/  LDCU UR7, c[0x0][0x388] ;  /* 0x00007100ff0777ac */ /* 0x000e220008000800 */
[----:B------:R-:W-:Y:S02]  /*05f0*/  LOP3.LUT R18, R116, 0x3e00, RZ, 0xc0, !PT ;  /* 0x00003e0074127812 */ /* 0x000fe400078ec0ff */
[----:B-1----:R-:W-:Y:S01]  /*0600*/  PRMT R7, RZ, 0x7610, R7 ;  /* 0x00007610ff077816 */ /* 0x002fe20000000007 */
[----:B------:R-:W-:Y:S01]  /*0610*/  USHF.L.U32 UR11, UR4, 0xa, URZ ;  /* 0x0000000a040b7899 */ /* 0x000fe200080006ff */
[----:B------:R-:W-:Y:S02]  /*0620*/  LOP3.LUT R77, R18, 0x1f, R44, 0xf8, !PT ;  /* 0x0000001f124d7812 */ /* 0x000fe400078ef82c */
[----:B------:R-:W-:Y:S02]  /*0630*/  PRMT R10, RZ, 0x7610, R10 ;  /* 0x00007610ff0a7816 */ /* 0x000fe4000000000a */
[C---:B------:R-:W-:Y:S02]  /*0640*/  SHF.L.U32 R2, R77.reuse, 0x1, RZ ;  /* 0x000000014d027819 */ /* 0x040fe400000006ff */
[----:B------:R-:W-:-:S02]  /*0650*/  LOP3.LUT R73, R77, 0xe0, RZ, 0xfc, !PT ;  /* 0x000000e04d497812 */ /* 0x000fc400078efcff */
[C---:B------:R-:W-:Y:S02]  /*0660*/  IADD3 R4, P0, PT, R2.reuse, UR33, RZ ;  /* 0x0000002102047c10 */ /* 0x040fe4000ff1e0ff */
[C---:B------:R-:W-:Y:S02]  /*0670*/  LOP3.LUT R74, R77.reuse, 0x100, RZ, 0xfc, !PT ;  /* 0x000001004d4a7812 */ /* 0x040fe400078efcff */
[C---:B------:R-:W-:Y:S01]  /*0680*/  LOP3.LUT R52, R77.reuse, 0x20, RZ, 0xfc, !PT ;  /* 0x000000204d347812 */ /* 0x040fe200078efcff */
[----:B0-----:R-:W-:Y:S01]  /*0690*/  UIADD3 UR35, UPT, UPT, -UR11, UR7, URZ ;  /* 0x000000070b237290 */ /* 0x001fe2000fffe1ff */
[----:B------:R-:W-:Y:S01]  /*06a0*/  IMAD.X R5, RZ, RZ, UR34, P0 ;  /* 0x00000022ff057e24 */ /* 0x000fe200080e06ff */
[----:B------:R-:W-:Y:S02]  /*06b0*/  IADD3 R2, P0, PT, R2, UR32, RZ ;  /* 0x0000002002027c10 */ /* 0x000fe4000ff1e0ff */
[----:B------:R-:W-:Y:S02]  /*06c0*/  LOP3.LUT R58, R77, 0xc0, RZ, 0xfc, !PT ;  /* 0x000000c04d3a7812 */ /* 0x000fe400078efcff */
[----:B------:R-:W-:-:S02]  /*06d0*/  IADD3.X R3, PT, PT, RZ, UR31, RZ, P0, !PT ;  /* 0x0000001fff037c10 */ /* 0x000fc400087fe4ff */
[C---:B------:R-:W-:Y:S01]  /*06e0*/  ISETP.GE.AND P0, PT, R77.reuse, UR35, PT ;  /* 0x000000234d007c0c */ /* 0x040fe2000bf06270 */
[----:B------:R-:W-:Y:S01]  /*06f0*/  BAR.SYNC.DEFER_BLOCKING 0x0 ;  /* 0x0000000000007b1d */ /* 0x000fe20000010000 */
[C---:B------:R-:W-:Y:S02]  /*0700*/  LOP3.LUT R76, R77.reuse, 0x40, RZ, 0xfc, !PT ;  /* 0x000000404d4c7812 */ /* 0x040fe400078efcff */
[C---:B------:R-:W-:Y:S02]  /*0710*/  LOP3.LUT R56, R77.reuse, 0xa0, RZ, 0xfc, !PT ;  /* 0x000000a04d387812 */ /* 0x040fe400078efcff */
[C---:B------:R-:W-:Y:S02]  /*0720*/  LOP3.LUT R75, R77.reuse, 0x80, RZ, 0xfc, !PT ;  /* 0x000000804d4b7812 */ /* 0x040fe400078efcff */
[----:B------:R-:W-:Y:S02]  /*0730*/  LOP3.LUT R54, R77, 0x60, RZ, 0xfc, !PT ;  /* 0x000000604d367812 */ /* 0x000fe400078efcff */
        /* <DEDUP_REMOVED lines=13> */
[----:B------:R-:W-:Y:S02]  /*0810*/  PRMT R8, RZ, 0x7610, R8 ;  /* 0x00007610ff087816 */ /* 0x000fe40000000008 */
[----:B------:R-:W-:Y:S01]  /*0820*/  PRMT R11, RZ, 0x7610, R11 ;  /* 0x00007610ff0b7816 */ /* 0x000fe2000000000b */
[----:B------:R-:W4:Y:S01]  /*0830*/  @!P1 LDG.E.U16 R13, desc[UR24][R4.64+0x180] ;  /* 0x00018018040d9981 */ /* 0x000f22000c1e1500 */
[----:B------:R-:W-:-:S02]  /*0840*/  LOP3.LUT R20, R77, 0x120, RZ, 0xfc, !PT ;  /* 0x000001204d147812 */ /* 0x000fc400078efcff */
[C---:B------:R-:W-:Y:S01]  /*0850*/  LOP3.LUT R21, R77.reuse, 0x140, RZ, 0xfc, !PT ;  /* 0x000001404d157812 */ /* 0x040fe200078efcff */
[----:B------:R-:W4:Y:S01]  /*0860*/  @!P0 LDG.E.U16 R10, desc[UR24][R4.64+0x1c0] ;  /* 0x0001c018040a8981 */ /* 0x000f22000c1e1500 */
[----:B------:R-:W-:Y:S02]  /*0870*/  ISETP.GE.AND P0, PT, R74, UR35, PT ;  /* 0x000000234a007c0c */ /* 0x000fe4000bf06270 */
[----:B------:R-:W-:Y:S01]  /*0880*/  PRMT R6, RZ, 0x7610, R6 ;  /* 0x00007610ff067816 */ /* 0x000fe20000000006 */
[----:B------:R-:W4:Y:S01]  /*0890*/  @!P5 LDG.E.U16 R9, desc[UR24][R4.64+0x80] ;  /* 0x000080180409d981 */ /* 0x000f22000c1e1500 */
[C---:B------:R-:W-:Y:S02]  /*08a0*/  LOP3.LUT R22, R77.reuse, 0x160, RZ, 0xfc, !PT ;  /* 0x000001604d167812 */ /* 0x040fe400078efcff */
[----:B------:R-:W-:Y:S01]  /*08b0*/  LOP3.LUT R23, R77, 0x180, RZ, 0xfc, !PT ;  /* 0x000001804d177812 */ /* 0x000fe200078efcff */
[----:B------:R-:W4:Y:S01]  /*08c0*/  @!P2 LDG.E.U16 R8, desc[UR24][R4.64+0x140] ;  /* 0x000140180408a981 */ /* 0x000f22000c1e1500 */
[----:B------:R-:W-:-:S02]  /*08d0*/  ISETP.GE.AND P1, PT, R21, UR35, PT ;  /* 0x0000002315007c0c */ /* 0x000fc4000bf26270 */
[----:B------:R-:W-:Y:S01]  /*08e0*/  ISETP.GE.AND P2, PT, R22, UR35, PT ;  /* 0x0000002316007c0c */ /* 0x000fe2000bf46270 */
[----:B------:R-:W4:Y:S01]  /*08f0*/  @!P3 LDG.E.U16 R11, desc[UR24][R4.64+0x100] ;  /* 0x00010018040bb981 */ /* 0x000f22000c1e1500 */
[----:B------:R-:W-:Y:S02]  /*0900*/  LOP3.LUT R24, R77, 0x1a0, RZ, 0xfc, !PT ;  /* 0x000001a04d187812 */ /* 0x000fe400078efcff */
[----:B------:R-:W-:Y:S01]  /*0910*/  PRMT R12, RZ, 0x7610, R12 ;  /* 0x00007610ff0c7816 */ /* 0x000fe2000000000c */
[----:B------:R-:W4:Y:S01]  /*0920*/  @!P0 LDG.E.U16 R15, desc[UR24][R4.64+0x200] ;  /* 0x00020018040f8981 */ /* 0x000f22000c1e1500 */
[----:B------:R-:W-:Y:S02]  /*0930*/  ISETP.GE.AND P0, PT, R20, UR35, PT ;  /* 0x0000002314007c0c */ /* 0x000fe4000bf06270 */
[----:B------:R-:W-:Y:S01]  /*0940*/  ISETP.GE.AND P3, PT, R23, UR35, PT ;  /* 0x0000002317007c0c */ /* 0x000fe2000bf66270 */
[----:B------:R-:W4:Y:S01]  /*0950*/  @!P4 LDG.E.U16 R6, desc[UR24][R4.64+0xc0] ;  /* 0x0000c0180406c981 */ /* 0x000f22000c1e1500 */
[----:B------:R-:W-:-:S02]  /*0960*/  ISETP.GE.AND P4, PT, R24, UR35, PT ;  /* 0x0000002318007c0c */ /* 0x000fc4000bf86270 */
[----:B------:R-:W-:Y:S02]  /*0970*/  PRMT R17, RZ, 0x7610, R17 ;  /* 0x00007610ff117816 */ /* 0x000fe40000000011 */
[----:B------:R-:W-:Y:S02]  /*0980*/  PRMT R14, RZ, 0x7610, R14 ;  /* 0x00007610ff0e7816 */ /* 0x000fe4000000000e */
[----:B------:R-:W-:Y:S02]  /*0990*/  PRMT R19, RZ, 0x7610, R19 ;  /* 0x00007610ff137816 */ /* 0x000fe40000000013 */
[C---:B------:R-:W-:Y:S01]  /*09a0*/  LOP3.LUT R20, R77.reuse, 0x1c0, RZ, 0xfc, !PT ;  /* 0x000001c04d147812 */ /* 0x040fe200078efcff */
[----:B------:R-:W4:Y:S01]  /*09b0*/  @!P0 LDG.E.U16 R12, desc[UR24][R4.64+0x240] ;  /* 0x00024018040c8981 */ /* 0x000f22000c1e1500 */
[----:B------:R-:W-:Y:S02]  /*09c0*/  LOP3.LUT R21, R77, 0x1e0, RZ, 0xfc, !PT ;  /* 0x000001e04d157812 */ /* 0x000fe400078efcff */
[----:B------:R-:W-:Y:S01]  /*09d0*/  PRMT R16, RZ, 0x7610, R16 ;  /* 0x00007610ff107816 */ /* 0x000fe20000000010 */
[----:B------:R-:W4:Y:S01]  /*09e0*/  @!P1 LDG.E.U16 R17, desc[UR24][R4.64+0x280] ;  /* 0x0002801804119981 */ /* 0x000f22000c1e1500 */
[----:B------:R-:W-:-:S02]  /*09f0*/  ISETP.GE.AND P5, PT, R20, UR35, PT ;  /* 0x0000002314007c0c */ /* 0x000fc4000bfa6270 */
[----:B------:R-:W-:Y:S01]  /*0a00*/  ISETP.GE.AND P6, PT, R21, UR35, PT ;  /* 0x0000002315007c0c */ /* 0x000fe2000bfc6270 */
[----:B------:R-:W4:Y:S04]  /*0a10*/  @!P2 LDG.E.U16 R14, desc[UR24][R4.64+0x2c0] ;  /* 0x0002c018040ea981 */ /* 0x000f28000c1e1500 */
[----:B------:R-:W4:Y:S01]  /*0a20*/  @!P3 LDG.E.U16 R19, desc[UR24][R4.64+0x300] ;  /* 0x000300180413b981 */ /* 0x000f22000c1e1500 */
[----:B------:R-:W-:-:S03]  /*0a30*/  PRMT R49, RZ, 0x7610, R49 ;  /* 0x00007610ff317816 */ /* 0x000fc60000000031 */
        /* <DEDUP_REMOVED lines=8> */
[----:B-1----:R-:W-:-:S04]  /*0ac0*/  IMAD.IADD R18, R18, 0x1, R41 ;  /* 0x0000000112127824 */ /* 0x002fc800078e0229 */
[C---:B------:R-:W-:Y:S01]  /*0ad0*/  VIADD R23, R18.reuse, 0x40 ;  /* 0x0000004012177836 */ /* 0x040fe20000000000 */
[C---:B------:R-:W-:Y:S01]  /*0ae0*/  IADD3 R21, PT, PT, R18.reuse, 0x20, RZ ;  /* 0x0000002012157810 */ /* 0x040fe20007ffe0ff */
[C---:B------:R-:W-:Y:S01]  /*0af0*/  VIADD R27, R18.reuse, 0x80 ;  /* 0x00000080121b7836 */ /* 0x040fe20000000000 */
[C---:B------:R-:W-:Y:S02]  /*0b00*/  IADD3 R25, PT, PT, R18.reuse, 0x60, RZ ;  /* 0x0000006012197810 */ /* 0x040fe40007ffe0ff */
[CC--:B------:R-:W-:Y:S02]  /*0b10*/  LEA.HI.SX32 R40, R18.reuse, R18.reuse, 0x1b ;  /* 0x0000001212287211 */ /* 0x0c0fe400078fdaff */
[-C--:B------:R-:W-:Y:S02]  /*0b20*/  LEA.HI.SX32 R21, R21, R18.reuse, 0x1b ;  /* 0x0000001215157211 */ /* 0x080fe400078fdaff */
[----:B------:R-:W-:Y:S02]  /*0b30*/  IADD3 R5, PT, PT, R18, 0xa0, RZ ;  /* 0x000000a012057810 */ /* 0x000fe40007ffe0ff */
[----:B------:R-:W-:-:S02]  /*0b40*/  LEA.HI.SX32 R23, R23, R18, 0x1b ;  /* 0x0000001217177211 */ /* 0x000fc400078fdaff */
[-C--:B------:R-:W-:Y:S02]  /*0b50*/  LEA.HI.SX32 R25, R25, R18.reuse, 0x1b ;  /* 0x0000001219197211 */ /* 0x080fe400078fdaff */
[----:B------:R-:W-:Y:S02]  /*0b60*/  LEA R40, R40, UR37, 0x1 ;  /* 0x0000002528287c11 */ /* 0x000fe4000f8e08ff */
[----:B------:R-:W-:Y:S01]  /*0b70*/  LEA R39, R21, UR37, 0x1 ;  /* 0x0000002515277c11 */ /* 0x000fe2000f8e08ff */
[----:B------:R-:W-:Y:S01]  /*0b80*/  VIADD R21, R18, 0xc0 ;  /* 0x000000c012157836 */ /* 0x000fe20000000000 */
[-C--:B------:R-:W-:Y:S02]  /*0b90*/  LEA.HI.SX32 R27, R27, R18.reuse, 0x1b ;  /* 0x000000121b1b7211 */ /* 0x080fe400078fdaff */
[----:B------:R-:W-:Y:S02]  /*0ba0*/  LEA.HI.SX32 R5, R5, R18, 0x1b ;  /* 0x0000001205057211 */ /* 0x000fe400078fdaff */
[----:B------:R-:W-:-:S02]  /*0bb0*/  LEA R38, R23, UR37, 0x1 ;  /* 0x0000002517267c11 */ /* 0x000fc4000f8e08ff */
[----:B------:R-:W-:Y:S01]  /*0bc0*/  LEA R37, R25, UR37, 0x1 ;  /* 0x0000002519257c11 */ /* 0x000fe2000f8e08ff */
[C---:B------:R-:W-:Y:S01]  /*0bd0*/  VIADD R25, R18.reuse, 0x100 ;  /* 0x0000010012197836 */ /* 0x040fe20000000000 */
[C---:B------:R-:W-:Y:S02]  /*0be0*/  IADD3 R23, PT, PT, R18.reuse, 0xe0, RZ ;  /* 0x000000e012177810 */ /* 0x040fe40007ffe0ff */
[----:B------:R-:W-:Y:S02]  /*0bf0*/  LEA R36, R27, UR37, 0x1 ;  /* 0x000000251b247c11 */ /* 0x000fe4000f8e08ff */
[----:B------:R-:W-:Y:S01]  /*0c00*/  LEA R35, R5, UR37, 0x1 ;  /* 0x0000002505237c11 */ /* 0x000fe2000f8e08ff */
[C---:B------:R-:W-:Y:S01]  /*0c10*/  VIADD R5, R18.reuse, 0x140 ;  /* 0x0000014012057836 */ /* 0x040fe20000000000 */
[----:B------:R-:W-:Y:S02]  /*0c20*/  IADD3 R27, PT, PT, R18, 0x120, RZ ;  /* 0x00000120121b7810 */ /* 0x000fe40007ffe0ff */
[----:B------:R-:W-:-:S02]  /*0c30*/  LEA.HI.SX32 R21, R21, R18, 0x1b ;  /* 0x0000001215157211 */ /* 0x000fc400078fdaff */
[-C--:B------:R-:W-:Y:S02]  /*0c40*/  LEA.HI.SX32 R23, R23, R18.reuse, 0x1b ;  /* 0x0000001217177211 */ /* 0x080fe400078fdaff */
[-C--:B------:R-:W-:Y:S02]  /*0c50*/  LEA.HI.SX32 R25, R25, R18.reuse, 0x1b ;  /* 0x0000001219197211 */ /* 0x080fe400078fdaff */
[-C--:B------:R-:W-:Y:S02]  /*0c60*/  LEA.HI.SX32 R27, R27, R18.reuse, 0x1b ;  /* 0x000000121b1b7211 */ /* 0x080fe400078fdaff */
[----:B------:R-:W-:Y:S01]  /*0c70*/  LEA R34, R21, UR37, 0x1 ;  /* 0x0000002515227c11 */ /* 0x000fe2000f8e08ff */
[----:B------:R-:W-:Y:S01]  /*0c80*/  VIADD R21, R18, 0x1c0 ;  /* 0x000001c012157836 */ /* 0x000fe20000000000 */
[----:B------:R-:W-:Y:S02]  /*0c90*/  LEA R33, R23, UR37, 0x1 ;  /* 0x0000002517217c11 */ /* 0x000fe4000f8e08ff */
[----:B------:R-:W-:-:S02]  /*0ca0*/  LEA.HI.SX32 R5, R5, R18, 0x1b ;  /* 0x0000001205057211 */ /* 0x000fc400078fdaff */
[----:B------:R-:W-:Y:S02]  /*0cb0*/  IADD3 R23, PT, PT, R18, 0x1e0, RZ ;  /* 0x000001e012177810 */ /* 0x000fe40007ffe0ff */
[----:B------:R-:W-:Y:S02]  /*0cc0*/  LEA R32, R25, UR37, 0x1 ;  /* 0x0000002519207c11 */ /* 0x000fe4000f8e08ff */
        /* <DEDUP_REMOVED lines=8> */
[----:B------:R-:W-:Y:S02]  /*0d50*/  P2R R62, PR, RZ, 0x2 ;  /* 0x00000002ff3e7803 */ /* 0x000fe40000000000 */
[----:B------:R-:W-:-:S02]  /*0d60*/  ISETP.GE.AND P1, PT, R52, UR35, PT ;  /* 0x0000002334007c0c */ /* 0x000fc4000bf26270 */
[----:B------:R-:W-:Y:S01]  /*0d70*/  PRMT R52, RZ, 0x7610, R52 ;  /* 0x00007610ff347816 */ /* 0x000fe20000000034 */
[----:B--2---:R0:W-:Y:S04]  /*0d80*/  STS.U16 [R40], R7 ;  /* 0x0000000728007388 */ /* 0x0041e80000000400 */
[----:B---3--:R-:W-:Y:S01]  /*0d90*/  STS.U16 [R39+0x40], R0 ;  /* 0x0000400027007388 */ /* 0x008fe20000000400 */
[----:B0-----:R-:W-:-:S03]  /*0da0*/  IADD3 R7, PT, PT, R18, 0x160, RZ ;  /* 0x0000016012077810 */ /* 0x001fc60007ffe0ff */
[----:B----4-:R0:W-:Y:S01]  /*0db0*/  STS.U16 [R38+0x80], R9 ;  /* 0x0000800926007388 */ /* 0x0101e20000000400 */
[-C--:B------:R-:W-:Y:S01]  /*0dc0*/  LEA.HI.SX32 R7, R7, R18.reuse, 0x1b ;  /* 0x0000001207077211 */ /* 0x080fe200078fdaff */
[----:B0-----:R-:W-:Y:S02]  /*0dd0*/  VIADD R9, R18, 0x180 ;  /* 0x0000018012097836 */ /* 0x001fe40000000000 */
[----:B------:R-:W-:Y:S03]  /*0de0*/  STS.U16 [R37+0xc0], R6 ;  /* 0x0000c00625007388 */ /* 0x000fe60000000400 */
[----:B------:R-:W-:Y:S01]  /*0df0*/  LEA.HI.SX32 R9, R9, R18, 0x1b ;  /* 0x0000001209097211 */ /* 0x000fe200078fdaff */
[----:B------:R0:W-:Y:S01]  /*0e00*/  STS.U16 [R36+0x100], R11 ;  /* 0x0001000b24007388 */ /* 0x0001e20000000400 */
[----:B------:R-:W-:-:S03]  /*0e10*/  LEA R29, R7, UR37, 0x1 ;  /* 0x00000025071d7c11 */ /* 0x000fc6000f8e08ff */
[----:B------:R-:W-:Y:S01]  /*0e20*/  STS.U16 [R35+0x140], R8 ;  /* 0x0001400823007388 */ /* 0x000fe20000000400 */
[----:B------:R-:W-:Y:S02]  /*0e30*/  LEA R28, R9, UR37, 0x1 ;  /* 0x00000025091c7c11 */ /* 0x000fe4000f8e08ff */
[----:B0-----:R-:W-:Y:S01]  /*0e40*/  IADD3 R11, PT, PT, R18, 0x1a0, RZ ;  /* 0x000001a0120b7810 */ /* 0x001fe20007ffe0ff */
[----:B------:R0:W-:Y:S03]  /*0e50*/  STS.U16 [R34+0x180], R13 ;  /* 0x0001800d22007388 */ /* 0x0001e60000000400 */
[----:B------:R-:W-:Y:S01]  /*0e60*/  LEA.HI.SX32 R11, R11, R18, 0x1b ;  /* 0x000000120b0b7211 */ /* 0x000fe200078fdaff */
[----:B------:R-:W-:Y:S01]  /*0e70*/  STS.U16 [R33+0x1c0], R10 ;  /* 0x0001c00a21007388 */ /* 0x000fe20000000400 */
[----:B------:R-:W-:-:S03]  /*0e80*/  IMAD R18, R41, 0xf, R18 ;  /* 0x0000000f29127824 */ /* 0x000fc600078e0212 */
[----:B------:R1:W-:Y:S01]  /*0e90*/  STS.U16 [R32+0x200], R15 ;  /* 0x0002000f20007388 */ /* 0x0003e20000000400 */
[----:B------:R-:W-:Y:S01]  /*0ea0*/  LEA R27, R11, UR37, 0x1 ;  /* 0x000000250b1b7c11 */ /* 0x000fe2000f8e08ff */
[C---:B0-----:R-:W-:Y:S02]  /*0eb0*/  VIADD R13, R18.reuse, 0x5 ;  /* 0x00000005120d7836 */ /* 0x041fe40000000000 */
[----:B------:R-:W-:Y:S01]  /*0ec0*/  STS.U16 [R31+0x240], R12 ;  /* 0x0002400c1f007388 */ /* 0x000fe20000000400 */
[C---:B------:R-:W-:Y:S01]  /*0ed0*/  VIADD R5, R18.reuse, 0x1 ;  /* 0x0000000112057836 */ /* 0x040fe20000000000 */
[C---:B------:R-:W-:Y:S02]  /*0ee0*/  IADD3 R11, PT, PT, R18.reuse, 0x4, RZ ;  /* 0x00000004120b7810 */ /* 0x040fe40007ffe0ff */
[----:B------:R-:W-:Y:S01]  /*0ef0*/  STS.U16 [R30+0x280], R17 ;  /* 0x000280111e007388 */ /* 0x000fe20000000400 */
[C---:B------:R-:W-:Y:S01]  /*0f00*/  VIADD R9, R18.reuse, 0x3 ;  /* 0x0000000312097836 */ /* 0x040fe20000000000 */
[C---:B-1----:R-:W-:Y:S01]  /*0f10*/  IADD3 R15, PT, PT, R18.reuse, 0x6, RZ ;  /* 0x00000006120f7810 */ /* 0x042fe20007ffe0ff */
[C---:B------:R-:W-:Y:S01]  /*0f20*/  VIADD R51, R18.reuse, 0x7 ;  /* 0x0000000712337836 */ /* 0x040fe20000000000 */
[----:B------:R-:W-:Y:S01]  /*0f30*/  STS.U16 [R29+0x2c0], R14 ;  /* 0x0002c00e1d007388 */ /* 0x000fe20000000400 */
[C---:B------:R-:W-:Y:S01]  /*0f40*/  VIADD R55, R18.reuse, 0x9 ;  /* 0x0000000912377836 */ /* 0x040fe20000000000 */
[C---:B------:R-:W-:Y:S01]  /*0f50*/  IADD3 R7, PT, PT, R18.reuse, 0x2, RZ ;  /* 0x0000000212077810 */ /* 0x040fe20007ffe0ff */
[C---:B------:R-:W-:Y:S01]  /*0f60*/  VIADD R57, R18.reuse, 0xb ;  /* 0x0000000b12397836 */ /* 0x040fe20000000000 */
[----:B------:R0:W-:Y:S01]  /*0f70*/  STS.U16 [R28+0x300], R19 ;  /* 0x000300131c007388 */ /* 0x0001e20000000400 */
[C---:B------:R-:W-:Y:S01]  /*0f80*/  VIADD R61, R18.reuse, 0xd ;  /* 0x0000000d123d7836 */ /* 0x040fe20000000000 */
[C---:B------:R-:W-:Y:S01]  /*0f90*/  IADD3 R53, PT, PT, R18.reuse, 0x8, RZ ;  /* 0x0000000812357810 */ /* 0x040fe20007ffe0ff */
[C---:B------:R-:W-:Y:S01]  /*0fa0*/  VIADD R65, R18.reuse, 0xf ;  /* 0x0000000f12417836 */ /* 0x040fe20000000000 */
[----:B------:R-:W-:-:S02]  /*0fb0*/  IADD3 R59, PT, PT, R18, 0xc, RZ ;  /* 0x0000000c123b7810 */ /* 0x000fc40007ffe0ff */
[C---:B------:R-:W-:Y:S01]  /*0fc0*/  IADD3 R63, PT, PT, R18.reuse, 0xe, RZ ;  /* 0x0000000e123f7810 */ /* 0x040fe20007ffe0ff */
[----:B------:R1:W-:Y:S01]  /*0fd0*/  STS.U16 [R27+0x340], R16 ;  /* 0x000340101b007388 */ /* 0x0003e20000000400 */
[----:B0-----:R-:W-:Y:S02]  /*0fe0*/  IADD3 R19, PT, PT, R18, 0xa, RZ ;  /* 0x0000000a12137810 */ /* 0x001fe40007ffe0ff */
[-C--:B------:R-:W-:Y:S02]  /*0ff0*/  LEA.HI.SX32 R11, R11, R18.reuse, 0x1b ;  /* 0x000000120b0b7211 */ /* 0x080fe400078fdaff */
[-C--:B------:R-:W-:Y:S02]  /*1000*/  LEA.HI.SX32 R13, R13, R18.reuse, 0x1b ;  /* 0x000000120d0d7211 */ /* 0x080fe400078fdaff */
[-C--:B------:R-:W-:Y:S02]  /*1010*/  LEA.HI.SX32 R15, R15, R18.reuse, 0x1b ;  /* 0x000000120f0f7211 */ /* 0x080fe400078fdaff */
[----:B------:R-:W-:-:S02]  /*1020*/  LEA.HI.SX32 R5, R5, R18, 0x1b ;  /* 0x0000001205057211 */ /* 0x000fc400078fdaff */
[-C--:B------:R-:W-:Y:S02]  /*1030*/  LEA.HI.SX32 R7, R7, R18.reuse, 0x1b ;  /* 0x0000001207077211 */ /* 0x080fe400078fdaff */
[-C--:B------:R-:W-:Y:S02]  /*1040*/  LEA.HI.SX32 R9, R9, R18.reuse, 0x1b ;  /* 0x0000001209097211 */ /* 0x080fe400078fdaff */
[-C--:B------:R-:W-:Y:S02]  /*1050*/  LEA.HI.SX32 R17, R51, R18.reuse, 0x1b ;  /* 0x0000001233117211 */ /* 0x080fe400078fdaff */
[-C--:B-1----:R-:W-:Y:S02]  /*1060*/  LEA.HI.SX32 R16, R53, R18.reuse, 0x1b ;  /* 0x0000001235107211 */ /* 0x082fe400078fdaff */
        /* <DEDUP_REMOVED lines=45> */
[----:B0-----:R-:W-:-:S04]  /*1340*/  PRMT R49, RZ, 0x7610, R49 ;  /* 0x00007610ff317816 */ /* 0x001fc80000000031 */
        /* <DEDUP_REMOVED lines=126> */
.L_x_3145:
[----:B------:R-:W-:Y:S05]  /*1b30*/  BSYNC.RECONVERGENT B0 ;  /* 0x0000000000007941 */ /* 0x000fea0003800200 */
.L_x_3144:
        /* <DEDUP_REMOVED lines=35> */
.L_x_3147:
[----:B------:R-:W-:Y:S05]  /*1d70*/  BSYNC.RECONVERGENT B0 ;  /* 0x0000000000007941 */ /* 0x000fea0003800200 */
.L_x_3146:
        /* <DEDUP_REMOVED lines=37> */
.L_x_3149:
[----:B------:R-:W-:Y:S05]  /*1fd0*/  BSYNC.RECONVERGENT B0 ;  /* 0x0000000000007941 */ /* 0x000fea0003800200 */
.L_x_3148:
        /* <DEDUP_REMOVED lines=35> */
.L_x_3151:
[----:B------:R-:W-:Y:S05]  /*2210*/  BSYNC.RECONVERGENT B0 ;  /* 0x0000000000007941 */ /* 0x000fea0003800200 */
.L_x_3150:
        /* <DEDUP_REMOVED lines=37> */
.L_x_3153:
[----:B------:R-:W-:Y:S05]  /*2470*/  BSYNC.RECONVERGENT B0 ;  /* 0x0000000000007941 */ /* 0x000fea0003800200 */
.L_x_3152:
        /* <DEDUP_REMOVED lines=35> */
.L_x_3155:
[----:B------:R-:W-:Y:S05]  /*26b0*/  BSYNC.RECONVERGENT B0 ;  /* 0x0000000000007941 */ /* 0x000fea0003800200 */
.L_x_3154:
        /* <DEDUP_REMOVED lines=37> */
.L_x_3157:
[----:B------:R-:W-:Y:S05]  /*2910*/  BSYNC.RECONVERGENT B0 ;  /* 0x0000000000007941 */ /* 0x000fea0003800200 */
.L_x_3156:
        /* <DEDUP_REMOVED lines=35> */
.L_x_3159:
[----:B------:R-:W-:Y:S05]  /*2b50*/  BSYNC.RECONVERGENT B0 ;  /* 0x0000000000007941 */ /* 0x000fea0003800200 */
.L_x_3158:
        /* <DEDUP_REMOVED lines=39> */
.L_x_3161:
[----:B------:R-:W-:Y:S05]  /*2dd0*/  BSYNC.RECONVERGENT B0 ;  /* 0x0000000000007941 */ /* 0x000fea0003800200 */
.L_x_3160:
        /* <DEDUP_REMOVED lines=39> */
.L_x_3163:
[----:B------:R-:W-:Y:S05]  /*3050*/  BSYNC.RECONVERGENT B0 ;  /* 0x0000000000007941 */ /* 0x000fea0003800200 */
.L_x_3162:
        /* <DEDUP_REMOVED lines=45> */
.L_x_3165:
[----:B------:R-:W-:Y:S05]  /*3330*/  BSYNC.RECONVERGENT B0 ;  /* 0x0000000000007941 */ /* 0x000fea0003800200 */
.L_x_3164:
        /* <DEDUP_REMOVED lines=32> */
.L_x_3167:
[----:B------:R-:W-:Y:S05]  /*3540*/  BSYNC.RECONVERGENT B0 ;  /* 0x0000000000007941 */ /* 0x000fea0003800200 */
.L_x_3166:
        /* <DEDUP_REMOVED lines=32> */
.L_x_3169:
[----:B------:R-:W-:Y:S05]  /*3750*/  BSYNC.RECONVERGENT B0 ;  /* 0x0000000000007941 */ /* 0x000fea0003800200 */
.L_x_3168:
        /* <DEDUP_REMOVED lines=32> */
.L_x_3171:
[----:B------:R-:W-:Y:S05]  /*3960*/  BSYNC.RECONVERGENT B0 ;  /* 0x0000000000007941 */ /* 0x000fea0003800200 */
.L_x_3170:
        /* <DEDUP_REMOVED lines=32> */
.L_x_3173:
[----:B------:R-:W-:Y:S05]  /*3b70*/  BSYNC.RECONVERGENT B0 ;  /* 0x0000000000007941 */ /* 0x000fea0003800200 */
.L_x_3172:
        /* <DEDUP_REMOVED lines=32> */
.L_x_3175:
[----:B------:R-:W-:Y:S05]  /*3d80*/  BSYNC.RECONVERGENT B0 ;  /* 0x0000000000007941 */ /* 0x000fea0003800200 */
.L_x_3174:
        /* <DEDUP_REMOVED lines=49> */
.L_x_3181:
[----:B-1----:R-:W-:Y:S01]  /*40a0*/  MOV R2, UR19 ;  /* 0x0000001300027c02 */ /* 0x002fe20008000f00 */
[----:B------:R-:W-:-:S05]  /*40b0*/  IMAD.U32 R3, RZ, RZ, UR20 ;  /* 0x00000014ff037e24 */ /* 0x000fca000f8e00ff */
[----:B------:R-:W2:Y:S01]  /*40c0*/  LDG.E R2, desc[UR24][R2.64] ;  /* 0x0000001802027981 */ /* 0x000ea2000c1e1900 */
[C---:B------:R-:W-:Y:S01]  /*40d0*/  IADD3 R4, PT, PT, R116.reuse, 0x1, RZ ;  /* 0x0000000174047810 */ /* 0x040fe20007ffe0ff */
[C---:B------:R-:W-:Y:S01]  /*40e0*/  VIADD R5, R116.reuse, 0x4 ;  /* 0x0000000474057836 */ /* 0x040fe20000000000 */
[----:B------:R-:W-:Y:S02]  /*40f0*/  IADD3 R6, PT, PT, R116, 0x3, RZ ;  /* 0x0000000374067810 */ /* 0x000fe40007ffe0ff */
[----:B------:R-:W-:Y:S02]  /*4100*/  ISETP.GE.U32.AND P0, PT, R4, UR35, PT ;  /* 0x0000002304007c0c */ /* 0x000fe4000bf06070 */
[----:B------:R-:W-:Y:S02]  /*4110*/  IADD3 R4, PT, PT, R116, 0x5, RZ ;  /* 0x0000000574047810 */ /* 0x000fe40007ffe0ff */
[----:B------:R-:W-:Y:S02]  /*4120*/  ISETP.GE.U32.AND P5, PT, R6, UR35, PT ;  /* 0x0000002306007c0c */ /* 0x000fe4000bfa6070 */
[----:B------:R-:W-:-:S02]  /*4130*/  ISETP.GE.U32.AND P6, PT, R4, UR35, PT ;  /* 0x0000002304007c0c */ /* 0x000fc4000bfc6070 */
[----:B------:R-:W-:Y:S02]  /*4140*/  IADD3 R4, PT, PT, R116, 0xc, RZ ;  /* 0x0000000c74047810 */ /* 0x000fe40007ffe0ff */
        /* <DEDUP_REMOVED lines=11> */
[----:B------:R-:W-:-:S03]  /*4200*/  VIADD R2, R116, 0xd ;  /* 0x0000000d74027836 */ /* 0x000fc60000000000 */
[C---:B------:R-:W-:Y:S01]  /*4210*/  FMUL.FTZ R3, R7.reuse, R57 ;  /* 0x0000003907037220 */ /* 0x040fe20000410000 */
[C---:B------:R-:W-:Y:S01]  /*4220*/  FMUL.FTZ R6, R7.reuse, R58 ;  /* 0x0000003a07067220 */ /* 0x040fe20000410000 */
[C---:B------:R-:W-:Y:S01]  /*4230*/  FMUL.FTZ R4, R7.reuse, R56 ;  /* 0x0000003807047220 */ /* 0x040fe20000410000 */
[C---:B------:R-:W-:Y:S01]  /*4240*/  FMUL.FTZ R5, R7.reuse, R55 ;  /* 0x0000003707057220 */ /* 0x040fe20000410000 */
[----:B------:R-:W-:Y:S01]  /*4250*/  ISETP.GE.U32.AND P2, PT, R2, UR35, PT ;  /* 0x0000002302007c0c */ /* 0x000fe2000bf46070 */
[C---:B------:R-:W-:Y:S01]  /*4260*/  FMUL.FTZ R8, R7.reuse, R54 ;  /* 0x0000003607087220 */ /* 0x040fe20000410000 */
[----:B------:R-:W1:Y:S01]  /*4270*/  MUFU.EX2 R3, R3 ;  /* 0x0000000300037308 */ /* 0x000e620000000800 */
[----:B------:R-:W-:Y:S01]  /*4280*/  IADD3 R2, PT, PT, R116, 0xe, RZ ;  /* 0x0000000e74027810 */ /* 0x000fe20007ffe0ff */
[----:B------:R-:W-:Y:S01]  /*4290*/  FMUL.FTZ R9, R7, R51 ;  /* 0x0000003307097220 */ /* 0x000fe20000410000 */
[----:B------:R-:W-:Y:S01]  /*42a0*/  FSEL R133, R94, RZ, !P2 ;  /* 0x000000ff5e857208 */ /* 0x000fe20005000000 */
[----:B------:R-:W2:Y:S04]  /*42b0*/  MUFU.EX2 R6, R6 ;  /* 0x0000000600067308 */ /* 0x000ea80000000800 */
[----:B------:R-:W3:Y:S04]  /*42c0*/  MUFU.EX2 R4, R4 ;  /* 0x0000000400047308 */ /* 0x000ee80000000800 */
[----:B------:R-:W4:Y:S01]  /*42d0*/  MUFU.EX2 R5, R5 ;  /* 0x0000000500057308 */ /* 0x000f220000000800 */
[----:B-1----:R-:W-:Y:S01]  /*42e0*/  FSEL R99, R3, 1, !P0 ;  /* 0x3f80000003637808 */ /* 0x002fe20004000000 */
[C---:B------:R-:W-:Y:S01]  /*42f0*/  FMUL.FTZ R3, R7.reuse, R52 ;  /* 0x0000003407037220 */ /* 0x040fe20000410000 */
[----:B------:R-:W-:Y:S01]  /*4300*/  ISETP.GE.U32.AND P0, PT, R114, UR35, PT ;  /* 0x0000002372007c0c */ /* 0x000fe2000bf06070 */
[----:B------:R-:W1:Y:S01]  /*4310*/  MUFU.EX2 R8, R8 ;  /* 0x0000000800087308 */ /* 0x000e620000000800 */
[----:B--2---:R-:W-:Y:S01]  /*4320*/  FSEL R98, R6, 1, !P1 ;  /* 0x3f80000006627808 */ /* 0x004fe20004800000 */
[----:B------:R-:W-:Y:S01]  /*4330*/  FMUL.FTZ R6, R7, R53 ;  /* 0x0000003507067220 */ /* 0x000fe20000410000 */
[----:B------:R-:W-:Y:S01]  /*4340*/  ISETP.GE.U32.AND P1, PT, R2, UR35, PT ;  /* 0x0000002302007c0c */ /* 0x000fe2000bf26070 */
[----:B------:R-:W2:Y:S01]  /*4350*/  MUFU.EX2 R3, R3 ;  /* 0x0000000300037308 */ /* 0x000ea20000000800 */
[----:B------:R-:W-:-:S02]  /*4360*/  IADD3 R2, PT, PT, R116, 0xf, RZ ;  /* 0x0000000f74027810 */ /* 0x000fc40007ffe0ff */
[----:B------:R-:W-:Y:S01]  /*4370*/  FSEL R101, R71, RZ, !P0 ;  /* 0x000000ff47657208 */ /* 0x000fe20004000000 */
[----:B------:R-:W0:Y:S01]  /*4380*/  MUFU.EX2 R6, R6 ;  /* 0x0000000600067308 */ /* 0x000e220000000800 */
[----:B---3--:R-:W-:Y:S02]  /*4390*/  FSEL R102, R4, 1, !P0 ;  /* 0x3f80000004667808 */ /* 0x008fe40004000000 */
[----:B------:R-:W-:Y:S01]  /*43a0*/  ISETP.GE.U32.AND P0, PT, R2, UR35, PT ;  /* 0x0000002302007c0c */ /* 0x000fe2000bf06070 */
[----:B------:R-:W-:Y:S01]  /*43b0*/  FMUL.FTZ R2, R7, R50 ;  /* 0x0000003207027220 */ /* 0x000fe20000410000 */
[----:B----4-:R-:W-:Y:S01]  /*43c0*/  FSEL R104, R5, 1, !P5 ;  /* 0x3f80000005687808 */ /* 0x010fe20006800000 */
[----:B------:R-:W-:Y:S01]  /*43d0*/  MUFU.EX2 R9, R9 ;  /* 0x0000000900097308 */ /* 0x000fe20000000800 */
[----:B------:R-:W-:Y:S02]  /*43e0*/  ISETP.GE.U32.AND P5, PT, R113, UR35, PT ;  /* 0x0000002371007c0c */ /* 0x000fe4000bfa6070 */
[----:B-1----:R-:W-:Y:S01]  /*43f0*/  FSEL R106, R8, 1, !P4 ;  /* 0x3f800000086a7808 */ /* 0x002fe20006000000 */
[----:B------:R-:W1:Y:S01]  /*4400*/  MUFU.EX2 R2, R2 ;  /* 0x0000000200027308 */ /* 0x000e620000000800 */
[----:B--2---:R-:W-:Y:S01]  /*4410*/  FSEL R120, R3, 1, !P5 ;  /* 0x3f80000003787808 */ /* 0x004fe20006800000 */
[----:B------:R-:W-:Y:S01]  /*4420*/  FFMA.FTZ R3, R97, R99, R100 ;  /* 0x0000006361037223 */ /* 0x000fe20000010064 */
[----:B------:R-:W-:-:S02]  /*4430*/  ISETP.GE.U32.AND P4, PT, R112, UR35, PT ;  /* 0x0000002370007c0c */ /* 0x000fc4000bf86070 */
[----:B0-----:R-:W-:Y:S01]  /*4440*/  FSEL R118, R6, 1, !P6 ;  /* 0x3f80000006767808 */ /* 0x001fe20007000000 */
[----:B------:R-:W-:Y:S01]  /*4450*/  FFMA.FTZ R4, R102, R3, R101 ;  /* 0x0000000366047223 */ /* 0x000fe20000010065 */
[----:B------:R-:W-:Y:S01]  /*4460*/  ISETP.GE.U32.AND P6, PT, R111, UR35, PT ;  /* 0x000000236f007c0c */ /* 0x000fe2000bfc6070 */
[----:B------:R-:W-:Y:S01]  /*4470*/  FMUL.FTZ R3, R7, R59 ;  /* 0x0000003b07037220 */ /* 0x000fe20000410000 */
[----:B------:R-:W-:Y:S01]  /*4480*/  FSEL R119, R73, RZ, !P5 ;  /* 0x000000ff49777208 */ /* 0x000fe20006800000 */
[----:B------:R-:W-:Y:S01]  /*4490*/  FFMA.FTZ R5, R104, R4, R103 ;  /* 0x0000000468057223 */ /* 0x000fe20000010067 */
[----:B------:R-:W-:Y:S01]  /*44a0*/  FMUL.FTZ R4, R7, R60 ;  /* 0x0000003c07047220 */ /* 0x000fe20000410000 */
[----:B------:R-:W-:Y:S01]  /*44b0*/  FSEL R121, R67, RZ, !P4 ;  /* 0x000000ff43797208 */ /* 0x000fe20006000000 */
[C---:B------:R-:W-:Y:S01]  /*44c0*/  FMUL.FTZ R6, R7.reuse, R62 ;  /* 0x0000003e07067220 */ /* 0x040fe20000410000 */
[----:B-1----:R-:W-:Y:S01]  /*44d0*/  FSEL R124, R2, 1, !P6 ;  /* 0x3f800000027c7808 */ /* 0x002fe20007000000 */
[----:B------:R-:W-:Y:S01]  /*44e0*/  FMUL.FTZ R2, R7, R49 ;  /* 0x0000003107027220 */ /* 0x000fe20000410000 */
[----:B------:R-:W-:Y:S01]  /*44f0*/  FFMA.FTZ R8, R106, R5, R105 ;  /* 0x000000056a087223 */ /* 0x000fe20000010069 */
[----:B------:R-:W-:Y:S01]  /*4500*/  MUFU.EX2 R3, R3 ;  /* 0x0000000300037308 */ /* 0x000fe20000000800 */
[----:B------:R-:W-:Y:S01]  /*4510*/  FSEL R122, R9, 1, !P4 ;  /* 0x3f800000097a7808 */ /* 0x000fe20006000000 */
[----:B------:R-:W-:Y:S01]  /*4520*/  FMUL.FTZ R5, R7, R61 ;  /* 0x0000003d07057220 */ /* 0x000fe20000410000 */
[----:B------:R-:W-:Y:S01]  /*4530*/  FFMA.FTZ R128, R118, R8, R107 ;  /* 0x0000000876807223 */ /* 0x000fe2000001006b */
[----:B------:R-:W0:Y:S01]  /*4540*/  MUFU.EX2 R2, R2 ;  /* 0x0000000200027308 */ /* 0x000e220000000800 */
[----:B------:R-:W-:Y:S01]  /*4550*/  FMUL.FTZ R9, R98, R99 ;  /* 0x0000006362097220 */ /* 0x000fe20000410000 */
[----:B------:R-:W-:Y:S01]  /*4560*/  ISETP.GE.U32.AND P5, PT, R110, UR35, PT ;  /* 0x000000236e007c0c */ /* 0x000fe2000bfa6070 */
[----:B------:R-:W-:Y:S01]  /*4570*/  FFMA.FTZ R128, R120, R128, R119 ;  /* 0x0000008078807223 */ /* 0x000fe20000010077 */
[----:B------:R-:W1:Y:S01]  /*4580*/  MUFU.EX2 R4, R4 ;  /* 0x0000000400047308 */ /* 0x000e620000000800 */
[----:B------:R-:W-:Y:S01]  /*4590*/  FSEL R123, R75, RZ, !P6 ;  /* 0x000000ff4b7b7208 */ /* 0x000fe20007000000 */
[----:B------:R-:W-:Y:S01]  /*45a0*/  FMUL.FTZ R9, R102, R9 ;  /* 0x0000000966097220 */ /* 0x000fe20000410000 */
[----:B------:R-:W-:Y:S01]  /*45b0*/  FFMA.FTZ R129, R122, R128, R121 ;  /* 0x000000807a817223 */ /* 0x000fe20000010079 */
[----:B------:R-:W2:Y:S01]  /*45c0*/  MUFU.EX2 R5, R5 ;  /* 0x0000000500057308 */ /* 0x000ea20000000800 */
[----:B------:R-:W-:Y:S01]  /*45d0*/  ISETP.GE.U32.AND P4, PT, R109, UR35, PT ;  /* 0x000000236d007c0c */ /* 0x000fe2000bf86070 */
[----:B------:R-:W-:Y:S01]  /*45e0*/  FMUL.FTZ R8, R7, R63 ;  /* 0x0000003f07087220 */ /* 0x000fe20000410000 */
[----:B------:R-:W-:Y:S01]  /*45f0*/  FSEL R125, R65, RZ, !P5 ;  /* 0x000000ff417d7208 */ /* 0x000fe20006800000 */
[----:B------:R-:W-:Y:S01]  /*4600*/  FMUL.FTZ R9, R104, R9 ;  /* 0x0000000968097220 */ /* 0x000fe20000410000 */
[----:B------:R-:W3:Y:S01]  /*4610*/  MUFU.EX2 R6, R6 ;  /* 0x0000000600067308 */ /* 0x000ee20000000800 */
[----:B0-----:R-:W-:Y:S01]  /*4620*/  FSEL R128, R2, 1, !P5 ;  /* 0x3f80000002807808 */ /* 0x001fe20006800000 */
[----:B------:R-:W-:Y:S01]  /*4630*/  FFMA.FTZ R2, R124, R129, R123 ;  /* 0x000000817c027223 */ /* 0x000fe2000001007b */
[----:B------:R-:W-:Y:S01]  /*4640*/  ISETP.GE.U32.AND P6, PT, R108, UR35, PT ;  /* 0x000000236c007c0c */ /* 0x000fe2000bfc6070 */
[----:B------:R-:W-:Y:S01]  /*4650*/  FMUL.FTZ R7, R7, R64 ;  /* 0x0000004007077220 */ /* 0x000fe20000410000 */
[----:B------:R-:W-:Y:S01]  /*4660*/  FSEL R126, R90, RZ, !P4 ;  /* 0x000000ff5a7e7208 */ /* 0x000fe20006000000 */
[----:B------:R-:W-:Y:S01]  /*4670*/  FMUL.FTZ R9, R106, R9 ;  /* 0x000000096a097220 */ /* 0x000fe20000410000 */
[----:B------:R-:W-:Y:S01]  /*4680*/  FSEL R129, R3, 1, !P4 ;  /* 0x3f80000003817808 */ /* 0x000fe20006000000 */
[----:B------:R-:W-:Y:S01]  /*4690*/  FFMA.FTZ R2, R128, R2, R125 ;  /* 0x0000000280027223 */ /* 0x000fe2000001007d */
[----:B------:R-:W0:Y:S01]  /*46a0*/  MUFU.EX2 R8, R8 ;  /* 0x0000000800087308 */ /* 0x000e220000000800 */
[----:B------:R-:W-:Y:S01]  /*46b0*/  FSEL R127, R77, RZ, !P6 ;  /* 0x000000ff4d7f7208 */ /* 0x000fe20007000000 */
[----:B------:R-:W-:Y:S01]  /*46c0*/  FMUL.FTZ R9, R118, R9 ;  /* 0x0000000976097220 */ /* 0x000fe20000410000 */
[----:B-1----:R-:W-:Y:S01]  /*46d0*/  FSEL R130, R4, 1, !P6 ;  /* 0x3f80000004827808 */ /* 0x002fe20007000000 */
[----:B------:R-:W-:Y:S01]  /*46e0*/  FFMA.FTZ R2, R129, R2, R126 ;  /* 0x0000000281027223 */ /* 0x000fe2000001007e */
[----:B------:R-:W1:Y:S01]  /*46f0*/  MUFU.EX2 R7, R7 ;  /* 0x0000000700077308 */ /* 0x000e620000000800 */
[----:B--2---:R-:W-:Y:S01]  /*4700*/  FSEL R132, R5, 1, !P3 ;  /* 0x3f80000005847808 */ /* 0x004fe20005800000 */
[----:B------:R-:W-:Y:S01]  /*4710*/  FMUL.FTZ R9, R120, R9 ;  /* 0x0000000978097220 */ /* 0x000fe20000410000 */
[----:B------:R-:W-:Y:S01]  /*4720*/  FFMA.FTZ R2, R130, R2, R127 ;  /* 0x0000000282027223 */ /* 0x000fe2000001007f */
[----:B---3--:R-:W-:-:S02]  /*4730*/  FSEL R134, R6, 1, !P2 ;  /* 0x3f80000006867808 */ /* 0x008fc40005000000 */
[----:B------:R-:W-:Y:S01]  /*4740*/  FMUL.FTZ R9, R122, R9 ;  /* 0x000000097a097220 */ /* 0x000fe20000410000 */
[----:B------:R-:W-:Y:S01]  /*4750*/  FFMA.FTZ R2, R132, R2, R131 ;  /* 0x0000000284027223 */ /* 0x000fe20000010083 */
[----:B------:R-:W-:Y:S02]  /*4760*/  FSEL R135, R95, RZ, !P1 ;  /* 0x000000ff5f877208 */ /* 0x000fe40004800000 */
[----:B0-----:R-:W-:Y:S01]  /*4770*/  FSEL R136, R8, 1, !P1 ;  /* 0x3f80000008887808 */ /* 0x001fe20004800000 */
[----:B------:R-:W-:Y:S01]  /*4780*/  FMUL.FTZ R9, R124, R9 ;  /* 0x000000097c097220 */ /* 0x000fe20000410000 */
[----:B------:R-:W-:Y:S01]  /*4790*/  FFMA.FTZ R3, R134, R2, R133 ;  /* 0x0000000286037223 */ /* 0x000fe20000010085 */
[----:B------:R-:W-:Y:S02]  /*47a0*/  FSEL R137, R96, RZ, !P0 ;  /* 0x000000ff60897208 */ /* 0x000fe40004000000 */
[----:B-1----:R-:W-:Y:S01]  /*47b0*/  FSEL R138, R7, 1, !P0 ;  /* 0x3f800000078a7808 */ /* 0x002fe20004000000 */
[----:B------:R-:W-:Y:S01]  /*47c0*/  FMUL.FTZ R2, R128, R9 ;  /* 0x0000000980027220 */ /* 0x000fe20000410000 */
[----:B------:R-:W-:Y:S01]  /*47d0*/  FFMA.FTZ R4, R136, R3, R135 ;  /* 0x0000000388047223 */ /* 0x000fe20000010087 */
[----:B------:R-:W-:-:S02]  /*47e0*/  ISETP.GE.AND P0, PT, R41, 0x1, PT ;  /* 0x000000012900780c */ /* 0x000fc40003f06270 */
[----:B------:R-:W-:Y:S01]  /*47f0*/  FMUL.FTZ R3, R129, R2 ;  /* 0x0000000281037220 */ /* 0x000fe20000410000 */
[----:B------:R-:W-:Y:S01]  /*4800*/  FFMA.FTZ R6, R138, R4, R137 ;  /* 0x000000048a067223 */ /* 0x000fe20000010089 */
[----:B------:R-:W-:Y:S01]  /*4810*/  IMAD.U32 R2, RZ, RZ, UR15 ;  /* 0x0000000fff027e24 */ /* 0x000fe2000f8e00ff */
[----:B------:R-:W-:Y:S01]  /*4820*/  MOV R4, UR17 ;  /* 0x0000001100047c02 */ /* 0x000fe20008000f00 */
[----:B------:R-:W-:Y:S02]  /*4830*/  FMUL.FTZ R3, R130, R3 ;  /* 0x0000000382037220 */ /* 0x000fe40000410000 */
[----:B------:R-:W0:Y:S02]  /*4840*/  SHFL.UP PT, R5, R6, 0x1, RZ ;  /* 0x0420000006057989 */ /* 0x000e2400000e00ff */
[----:B------:R-:W-:-:S04]  /*4850*/  FMUL.FTZ R3, R132, R3 ;  /* 0x0000000384037220 */ /* 0x000fc80000410000 */
[----:B------:R-:W-:-:S04]  /*4860*/  FMUL.FTZ R3, R134, R3 ;  /* 0x0000000386037220 */ /* 0x000fc80000410000 */
[----:B------:R-:W-:-:S04]  /*4870*/  FMUL.FTZ R3, R136, R3 ;  /* 0x0000000388037220 */ /* 0x000fc80000410000 */
[----:B------:R-:W-:Y:S01]  /*4880*/  FMUL.FTZ R141, R138, R3 ;  /* 0x000000038a8d7220 */ /* 0x000fe20000410000 */
[----:B------:R-:W-:-:S04]  /*4890*/  MOV R3, UR16 ;  /* 0x0000001000037c02 */ /* 0x000fc80008000f00 */
[----:B------:R-:W1:Y:S04]  /*48a0*/  SHFL.UP PT, R8, R141, 0x1, RZ ;  /* 0x042000008d087989 */ /* 0x000e6800000e00ff */
[----:B------:R2:W5:Y:S01]  /*48b0*/  LDG.E R139, desc[UR24][R2.64] ;  /* 0x00000018028b7981 */ /* 0x000562000c1e1900 */
[----:B0-----:R-:W-:Y:S01]  /*48c0*/  FFMA.FTZ R7, R141, R5, R6 ;  /* 0x000000058d077223 */ /* 0x001fe20000010006 */
[----:B------:R-:W-:-:S04]  /*48d0*/  IMAD.U32 R5, RZ, RZ, UR18 ;  /* 0x00000012ff057e24 */ /* 0x000fc8000f8e00ff */
[----:B------:R-:W-:Y:S01]  /*48e0*/  FSEL R6, R6, R7, !P0 ;  /* 0x0000000706067208 */ /* 0x000fe20004000000 */
[----:B------:R0:W5:Y:S04]  /*48f0*/  LDG.E R140, desc[UR24][R4.64] ;  /* 0x00000018048c7981 */ /* 0x000168000c1e1900 */
[----:B------:R-:W3:Y:S01]  /*4900*/  SHFL.UP PT, R7, R6, 0x2, RZ ;  /* 0x0440000006077989 */ /* 0x000ee200000e00ff */
[----:B-1----:R-:W-:-:S05]  /*4910*/  @P0 FMUL.FTZ R141, R141, R8 ;  /* 0x000000088d8d0220 */ /* 0x002fca0000410000 */
[----:B------:R-:W1:Y:S01]  /*4920*/  SHFL.UP PT, R8, R141, 0x2, RZ ;  /* 0x044000008d087989 */ /* 0x000e6200000e00ff */
[----:B------:R-:W-:Y:S01]  /*4930*/  ISETP.GE.AND P0, PT, R41, 0x2, PT ;  /* 0x000000022900780c */ /* 0x000fe20003f06270 */
[----:B---3--:R-:W-:-:S05]  /*4940*/  FFMA.FTZ R7, R141, R7, R6 ;  /* 0x000000078d077223 */ /* 0x008fca0000010006 */
[----:B------:R-:W-:-:S05]  /*4950*/  FSEL R142, R6, R7, !P0 ;  /* 0x00000007068e7208 */ /* 0x000fca0004000000 */
[----:B------:R-:W3:Y:S02]  /*4960*/  SHFL.UP PT, R7, R142, 0x4, RZ ;  /* 0x048000008e077989 */ /* 0x000ee400000e00ff */
[----:B-1----:R-:W-:-:S05]  /*4970*/  @P0 FMUL.FTZ R141, R141, R8 ;  /* 0x000000088d8d0220 */ /* 0x002fca0000410000 */
[----:B--2---:R-:W1:Y:S01]  /*4980*/  SHFL.UP PT, R2, R141, 0x4, RZ ;  /* 0x048000008d027989 */ /* 0x004e6200000e00ff */
[----:B------:R-:W-:Y:S01]  /*4990*/  ISETP.GE.AND P0, PT, R41, 0x4, PT ;  /* 0x000000042900780c */ /* 0x000fe20003f06270 */
[----:B---3--:R-:W-:-:S05]  /*49a0*/  FFMA.FTZ R7, R141, R7, R142 ;  /* 0x000000078d077223 */ /* 0x008fca000001008e */
[----:B0-----:R-:W-:-:S07]  /*49b0*/  FSEL R4, R142, R7, !P0 ;  /* 0x000000078e047208 */ /* 0x001fce0004000000 */
        /* <DEDUP_REMOVED lines=9> */
[----:B------:R-:W-:Y:S02]  /*4a50*/  ISETP.NE.AND P0, PT, RZ, UR4, PT ;  /* 0x00000004ff007c0c */ /* 0x000fe4000bf05270 */
[----:B------:R-:W-:Y:S02]  /*4a60*/  ISETP.NE.AND P1, PT, R41, 0x1f, PT ;  /* 0x0000001f2900780c */ /* 0x000fe40003f25270 */
[----:B------:R-:W-:Y:S01]  /*4a70*/  ISETP.NE.OR P0, PT, R115, RZ, !P0 ;  /* 0x000000ff7300720c */ /* 0x000fe20004705670 */
[----:B------:R-:W-:Y:S01]  /*4a80*/  HFMA2 R2, -RZ, RZ, 1.875, 0 ;  /* 0x3f800000ff027431 */ /* 0x000fe200000001ff */
[----:B------:R-:W-:-:S11]  /*4a90*/  MOV R3, RZ ;  /* 0x000000ff00037202 */ /* 0x000fd60000000f00 */
[----:B------:R-:W-:Y:S01]  /*4aa0*/  @!P0 LDS.64 R2, [UR11] ;  /* 0x0000000bff028984 */ /* 0x000fe20008000a00 */
[C---:B0-----:R-:W-:Y:S01]  /*4ab0*/  FMUL.FTZ R8, R141.reuse, R8 ;  /* 0x000000088d087220 */ /* 0x041fe20000410000 */
[----:B-1----:R-:W-:-:S05]  /*4ac0*/  FFMA.FTZ R9, R141, R9, R142 ;  /* 0x000000098d097223 */ /* 0x002fca000001008e */
[----:B------:R-:W-:Y:S01]  /*4ad0*/  @!P1 STS.64 [R42+0x850], R8 ;  /* 0x000850082a009388 */ /* 0x000fe20000000a00 */
[----:B------:R-:W-:Y:S02]  /*4ae0*/  UMOV UR37, 0x400 ;  /* 0x0000040000257882 */ /* 0x000fe40000000000 */
[----:B------:R-:W-:Y:S01]  /*4af0*/  ULEA UR37, UR38, UR37, 0x18 ;  /* 0x0000002526257291 */ /* 0x000fe2000f8ec0ff */
[----:B------:R-:W-:Y:S01]  /*4b00*/  BAR.SYNC.DEFER_BLOCKING 0x0 ;  /* 0x0000000000007b1d */ /* 0x000fe20000010000 */
[----:B------:R-:W-:-:S04]  /*4b10*/  ISETP.GE.AND P0, PT, R41, 0x10, PT ;  /* 0x000000102900780c */ /* 0x000fc80003f06270 */
[----:B------:R-:W-:Y:S02]  /*4b20*/  FSEL R141, R141, R8, !P0 ;  /* 0x000000088d8d7208 */ /* 0x000fe40004000000 */
[----:B------:R-:W-:Y:S01]  /*4b30*/  FSEL R142, R142, R9, !P0 ;  /* 0x000000098e8e7208 */ /* 0x000fe20004000000 */
[----:B------:R-:W0:Y:S04]  /*4b40*/  LDS.128 R4, [UR37+0x850] ;  /* 0x00085025ff047984 */ /* 0x000e280008000c00 */
[----:B------:R-:W1:Y:S04]  /*4b50*/  SHFL.UP PT, R141, R141, 0x1, RZ ;  /* 0x042000008d8d7989 */ /* 0x000e6800000e00ff */
[----:B------:R-:W2:Y:S01]  /*4b60*/  SHFL.UP PT, R142, R142, 0x1, RZ ;  /* 0x042000008e8e7989 */ /* 0x000ea200000e00ff */
[----:B------:R-:W-:-:S02]  /*4b70*/  ISETP.GE.U32.AND P1, PT, R44, 0x20, PT ;  /* 0x000000202c00780c */ /* 0x000fc40003f26070 */
[----:B------:R-:W-:Y:S01]  /*4b80*/  ISETP.NE.AND P0, PT, R117, 0x1, PT ;  /* 0x000000017500780c */ /* 0x000fe20003f05270 */
[----:B------:R-:W-:Y:S01]  /*4b90*/  BSSY.RECONVERGENT B0, `(.L_x_3177) ;  /* 0x0000014000007945 */ /* 0x000fe20003800200 */
[----:B------:R-:W-:Y:S02]  /*4ba0*/  ISETP.NE.AND P2, PT, R44, RZ, PT ;  /* 0x000000ff2c00720c */ /* 0x000fe40003f45270 */
[----:B0-----:R-:W-:Y:S02]  /*4bb0*/  FSEL R47, R4, R47, !P0 ;  /* 0x0000002f042f7208 */ /* 0x001fe40004000000 */
[----:B------:R-:W-:-:S05]  /*4bc0*/  FSEL R48, R5, R48, !P0 ;  /* 0x0000003005307208 */ /* 0x000fca0004000000 */
[----:B------:R-:W-:Y:S01]  /*4bd0*/  @P1 ISETP.NE.AND P0, PT, R41, RZ, PT ;  /* 0x000000ff2900120c */ /* 0x000fe20003f05270 */
[C---:B-1----:R-:W-:Y:S01]  /*4be0*/  @P1 FMUL.FTZ R8, R141.reuse, R47 ;  /* 0x0000002f8d081220 */ /* 0x042fe20000410000 */
[----:B--2---:R-:W-:Y:S01]  /*4bf0*/  @P1 FFMA.FTZ R9, R141, R48, R142 ;  /* 0x000000308d091223 */ /* 0x004fe2000001008e */
[-C--:B------:R-:W-:Y:S01]  /*4c00*/  FFMA.FTZ R7, R5, R6.reuse, R7 ;  /* 0x0000000605077223 */ /* 0x080fe20000010007 */
[----:B------:R-:W-:Y:S02]  /*4c10*/  FMUL.FTZ R6, R4, R6 ;  /* 0x0000000604067220 */ /* 0x000fe40000410000 */
        /* <DEDUP_REMOVED lines=11> */
.L_x_3178:
[----:B------:R-:W-:Y:S05]  /*4cd0*/  BSYNC.RECONVERGENT B0 ;  /* 0x0000000000007941 */ /* 0x000fea0003800200 */
.L_x_3177:
        /* <DEDUP_REMOVED lines=31> */
.L_x_3180:
[----:B------:R-:W-:Y:S05]  /*4ed0*/  BSYNC.RECONVERGENT B0 ;  /* 0x0000000000007941 */ /* 0x000fea0003800200 */
.L_x_3179:
        /* <DEDUP_REMOVED lines=27> */
.L_x_3176:
        /* <DEDUP_REMOVED lines=8> */
[----:B-1----:R-:W-:Y:S02]  /*5110*/  PRMT R3, R66, 0x7632, R3 ;  /* 0x0000763242037816 */ /* 0x002fe40000000003 */
        /* <DEDUP_REMOVED lines=8> */
[----:B------:R-:W-:-:S02]  /*51a0*/  F2FP.F16.F32.PACK_AB R80, R89, R80 ;  /* 0x000000505950723e */ /* 0x000fc400000000ff */
[----:B------:R-:W-:Y:S01]  /*51b0*/  PRMT R6, R78, 0x7632, R6 ;  /* 0x000076324e067816 */ /* 0x000fe20000000006 */
[----:B------:R-:W-:Y:S01]  /*51c0*/  UIADD3.X UR34, UPT, UPT, URZ, UR34, URZ, UP1, !UPT ;  /* 0x00000022ff227290 */ /* 0x000fe20008ffe4ff */
[----:B------:R-:W-:Y:S02]  /*51d0*/  F2FP.F16.F32.PACK_AB R82, R91, R82 ;  /* 0x000000525b52723e */ /* 0x000fe400000000ff */
[----:B------:R-:W-:Y:S01]  /*51e0*/  F2FP.F16.F32.PACK_AB R84, R93, R84 ;  /* 0x000000545d54723e */ /* 0x000fe200000000ff */
[----:B------:R-:W-:Y:S01]  /*51f0*/  STS.U16 [R24], R66 ;  /* 0x0000004218007388 */ /* 0x000fe20000000400 */
[----:B------:R-:W-:-:S03]  /*5200*/  PRMT R8, R82, 0x7632, R8 ;  /* 0x0000763252087816 */ /* 0x000fc60000000008 */
[----:B------:R2:W-:Y:S04]  /*5210*/  STS.U16 [R23+0x2], R3 ;  /* 0x0000020317007388 */ /* 0x0005e80000000400 */
[----:B------:R-:W-:Y:S04]  /*5220*/  STS.U16 [R22+0x4], R68 ;  /* 0x0000044416007388 */ /* 0x000fe80000000400 */
[----:B------:R3:W-:Y:S01]  /*5230*/  STS.U16 [R21+0x6], R4 ;  /* 0x0000060415007388 */ /* 0x0007e20000000400 */
[----:B--2---:R-:W-:-:S03]  /*5240*/  PRMT R3, R76, 0x7632, R3 ;  /* 0x000076324c037816 */ /* 0x004fc60000000003 */
[----:B------:R-:W-:Y:S04]  /*5250*/  STS.U16 [R20+0x8], R74 ;  /* 0x0000084a14007388 */ /* 0x000fe80000000400 */
[----:B------:R-:W-:Y:S01]  /*5260*/  STS.U16 [R19+0xa], R5 ;  /* 0x00000a0513007388 */ /* 0x000fe20000000400 */
[----:B---3--:R-:W-:-:S03]  /*5270*/  PRMT R4, R80, 0x7632, R4 ;  /* 0x0000763250047816 */ /* 0x008fc60000000004 */
[----:B------:R-:W-:Y:S04]  /*5280*/  STS.U16 [R18+0xc], R76 ;  /* 0x00000c4c12007388 */ /* 0x000fe80000000400 */
[----:B------:R2:W-:Y:S04]  /*5290*/  STS.U16 [R17+0xe], R3 ;  /* 0x00000e0311007388 */ /* 0x0005e80000000400 */
[----:B------:R-:W-:Y:S04]  /*52a0*/  STS.U16 [R16+0x10], R78 ;  /* 0x0000104e10007388 */ /* 0x000fe80000000400 */
[----:B------:R1:W-:Y:S01]  /*52b0*/  STS.U16 [R15+0x12], R6 ;  /* 0x000012060f007388 */ /* 0x0003e20000000400 */
[----:B--2---:R-:W-:-:S03]  /*52c0*/  PRMT R3, R84, 0x7632, R3 ;  /* 0x0000763254037816 */ /* 0x004fc60000000003 */
[----:B------:R-:W-:Y:S04]  /*52d0*/  STS.U16 [R14+0x14], R80 ;  /* 0x000014500e007388 */ /* 0x000fe80000000400 */
[----:B------:R-:W-:Y:S01]  /*52e0*/  STS.U16 [R13+0x16], R4 ;  /* 0x000016040d007388 */ /* 0x000fe20000000400 */
[----:B-1----:R-:W-:-:S03]  /*52f0*/  @!P0 IADD3 R6, PT, PT, R2, -UR7, RZ ;  /* 0x8000000702068c10 */ /* 0x002fc6000fffe0ff */
[----:B------:R-:W-:Y:S01]  /*5300*/  STS.U16 [R12+0x18], R82 ;  /* 0x000018520c007388 */ /* 0x000fe20000000400 */
[----:B------:R-:W-:Y:S01]  /*5310*/  MOV R2, UR7 ;  /* 0x0000000700027c02 */ /* 0x000fe20008000f00 */
[----:B------:R-:W1:Y:S02]  /*5320*/  LDCU UR7, c[0x0][0x394] ;  /* 0x00007280ff0777ac */ /* 0x000e640008000800 */
[----:B------:R-:W-:Y:S04]  /*5330*/  STS.U16 [R11+0x1a], R8 ;  /* 0x00001a080b007388 */ /* 0x000fe80000000400 */
[----:B------:R-:W-:Y:S04]  /*5340*/  STS.U16 [R10+0x1c], R84 ;  /* 0x00001c540a007388 */ /* 0x000fe80000000400 */
[----:B------:R2:W-:Y:S01]  /*5350*/  STS.U16 [R0+0x1e], R3 ;  /* 0x00001e0300007388 */ /* 0x0005e20000000400 */
[----:B------:R-:W-:-:S03]  /*5360*/  NOP ;  /* 0x0000000000007918 */ /* 0x000fc60000000000 */
[----:B------:R-:W-:Y:S01]  /*5370*/  LDS.U16 R5, [R40] ;  /* 0x0000000028057984 */ /* 0x000fe20000000400 */
[----:B-1----:R-:W-:Y:S01]  /*5380*/  UISETP.NE.AND UP0, UPT, UR4, UR7, UPT ;  /* 0x000000070400728c */ /* 0x002fe2000bf05270 */
[----:B--2---:R-:W-:Y:S02]  /*5390*/  LOP3.LUT R3, R116, 0x3e00, RZ, 0xc0, !PT ;  /* 0x00003e0074037812 */ /* 0x004fe400078ec0ff */
[----:B------:R-:W-:Y:S02]  /*53a0*/  LDS.U16 R39, [R39+0x40] ;  /* 0x0000400027277984 */ /* 0x000fe40000000400 */
[----:B------:R-:W-:Y:S02]  /*53b0*/  LOP3.LUT R21, R3, 0x1f, R44, 0xf8, !PT ;  /* 0x0000001f03157812 */ /* 0x000fe400078ef82c */
[----:B------:R-:W-:Y:S02]  /*53c0*/  LDS.U16 R7, [R38+0x80] ;  /* 0x0000800026077984 */ /* 0x000fe40000000400 */
[----:B------:R-:W-:-:S02]  /*53d0*/  LOP3.LUT R41, R21, 0x20, RZ, 0xfc, !PT ;  /* 0x0000002015297812 */ /* 0x000fc400078efcff */
[----:B------:R-:W-:Y:S01]  /*53e0*/  LDS.U16 R37, [R37+0xc0] ;  /* 0x0000c00025257984 */ /* 0x000fe20000000400 */
[C---:B------:R-:W-:Y:S02]  /*53f0*/  LOP3.LUT R23, R21.reuse, 0x40, RZ, 0xfc, !PT ;  /* 0x0000004015177812 */ /* 0x040fe400078efcff */
        /* <DEDUP_REMOVED lines=29> */
[----:B------:R-:W-:Y:S02]  /*55d0*/  LOP3.LUT R23, R21, 0xe0, RZ, 0xfc, !PT ;  /* 0x000000e015177812 */ /* 0x000fe400078efcff */
[-C--:B------:R-:W-:Y:S01]  /*55e0*/  ISETP.GE.AND P3, PT, R41, R0.reuse, PT ;  /* 0x000000002900720c */ /* 0x080fe20003f66270 */
[----:B------:R1:W-:Y:S01]  /*55f0*/  @!P1 STG.E.U16 desc[UR24][R2.64+0x40], R39 ;  /* 0x0000402702009986 */ /* 0x0003e2000c101518 */
[----:B------:R-:W-:Y:S02]  /*5600*/  LOP3.LUT R41, R21, 0x100, RZ, 0xfc, !PT ;  /* 0x0000010015297812 */ /* 0x000fe400078efcff */
[----:B------:R-:W-:Y:S01]  /*5610*/  ISETP.GE.AND P2, PT, R23, R0, PT ;  /* 0x000000001700720c */ /* 0x000fe20003f46270 */
[----:B------:R1:W-:Y:S01]  /*5620*/  @!P0 STG.E.U16 desc[UR24][R2.64+0x80], R7 ;  /* 0x0000800702008986 */ /* 0x0003e2000c101518 */
[----:B------:R-:W-:-:S02]  /*5630*/  LOP3.LUT R23, R21, 0x120, RZ, 0xfc, !PT ;  /* 0x0000012015177812 */ /* 0x000fc400078efcff */
[-C--:B------:R-:W-:Y:S01]  /*5640*/  ISETP.GE.AND P4, PT, R49, R0.reuse, PT ;  /* 0x000000003100720c */ /* 0x080fe20003f86270 */
[----:B------:R1:W-:Y:S01]  /*5650*/  @!P6 STG.E.U16 desc[UR24][R2.64+0x100], R9 ;  /* 0x000100090200e986 */ /* 0x0003e2000c101518 */
[-C--:B------:R-:W-:Y:S02]  /*5660*/  ISETP.GE.AND P1, PT, R41, R0.reuse, PT ;  /* 0x000000002900720c */ /* 0x080fe40003f26270 */
[-C--:B------:R-:W-:Y:S01]  /*5670*/  ISETP.GE.AND P0, PT, R23, R0.reuse, PT ;  /* 0x000000001700720c */ /* 0x080fe20003f06270 */
[----:B------:R1:W-:Y:S01]  /*5680*/  @!P5 STG.E.U16 desc[UR24][R2.64+0x140], R35 ;  /* 0x000140230200d986 */ /* 0x0003e2000c101518 */
[C---:B------:R-:W-:Y:S02]  /*5690*/  LOP3.LUT R23, R21.reuse, 0x160, RZ, 0xfc, !PT ;  /* 0x0000016015177812 */ /* 0x040fe400078efcff */
[----:B0-----:R-:W-:Y:S01]  /*56a0*/  LOP3.LUT R5, R21, 0x180, RZ, 0xfc, !PT ;  /* 0x0000018015057812 */ /* 0x001fe200078efcff */
        /* <DEDUP_REMOVED lines=23> */
.L_x_3183:
        /* <DEDUP_REMOVED lines=14> */
.L_x_5094:


//--------------------- .text._Z25selective_scan_fwd_kernelI32Selective_Scan_fwd_kernel_traitsILi64ELi16ELi1ELb0ELb0ELb0ELb1EN3c104HalfEfEEv13SSMParamsBase --------------------------
	.section	.text._Z25selective_scan_fwd_kernelI32Selective_Scan_fwd_kernel_traitsILi64ELi16ELi1ELb0ELb0ELb0ELb1EN3c104HalfEfEEv13SSMParamsBase,"ax",@progbits
	.align	128
        .global         _Z25selective_scan_fwd_kernelI32Selective_Scan_fwd_kernel_traitsILi64ELi16ELi1ELb0ELb0ELb0ELb1EN3c104HalfEfEEv13SSMParamsBase
        .type           _Z25selective_scan_fwd_kernelI32Selective_Scan_fwd_kernel_traitsILi64ELi16ELi1ELb0ELb0ELb0ELb1EN3c104HalfEfEEv13SSMParamsBase,@function
        .size           _Z25selective_scan_fwd_kernelI32Selective_Scan_fwd_kernel_traitsILi64ELi16ELi1ELb0ELb0ELb0ELb1EN3c104HalfEfEEv13SSMParamsBase,(.L_x_5095 - _Z25selective_scan_fwd_kernelI32Selective_Scan_fwd_kernel_traitsILi64ELi16ELi1ELb0ELb0ELb0ELb1EN3c104HalfEfEEv13SSMParamsBase)
        .other          _Z25selective_scan_fwd_kernelI32Selective_Scan_fwd_kernel_traitsILi64ELi16ELi1ELb0ELb0ELb0ELb1EN3c104HalfEfEEv13SSMParamsBase,@"STO_CUDA_ENTRY STV_DEFAULT"
_Z25selective_scan_fwd_kernelI32Selective_Scan_fwd_kernel_traitsILi64ELi16ELi1ELb0ELb0ELb0ELb1EN3c104HalfEfEEv13SSMParamsBase:
.text._Z25selective_scan_fwd_kernelI32Selective_Scan_fwd_kernel_traitsILi64ELi16ELi1ELb0ELb0ELb0ELb1EN3c104HalfEfEEv13SSMParamsBase:
        /* <DEDUP_REMOVED lines=22> */
[----:B------:R-:W-:Y:S02]  /*0160*/  @UP0 ULEA.HI.X UR5, UR20, UR5, URZ, 0x2, UP2 ;  /* 0x0000000514050291 */ /* 0x000fe400090f14ff */
[----:B------:R-:W-:Y:S02]  /*0170*/  MOV R2, UR4 ;  /* 0x0000000400027c02 */ /* 0x000fe40008000f00 */
[----:B--2---:R1:W5:Y:S02]  /*0180*/  @P1 LDG.E R44, desc[UR28][R4.64] ;  /* 0x0000001c042c1981 */ /* 0x004364000c1e1900 */
[----:B------:R-:W-:-:S05]  /*0190*/  IMAD.U32 R3, RZ, RZ, UR5 ;  /* 0x00000005ff037e24 */ /* 0x000fca000f8e00ff */
        /* <DEDUP_REMOVED lines=24> */
[----:B------:R-:W-:Y:S01]  /*0320*/  SHF.L.U32 R116, R43, 0x4, RZ ;  /* 0x000000042b747819 */ /* 0x000fe200000006ff */
        /* <DEDUP_REMOVED lines=46> */
.L_x_3222:
[----:B------:R-:W-:Y:S01]  /*0610*/  LOP3.LUT R18, R116, 0x3e00, RZ, 0xc0, !PT ;  /* 0x00003e0074127812 */ /* 0x000fe200078ec0ff */
[----:B------:R-:W0:Y:S01]  /*0620*/  LDCU UR7, c[0x0][0x388] ;  /* 0x00007100ff0777ac */ /* 0x000e220008000800 */
[----:B------:R-:W-:Y:S02]  /*0630*/  PRMT R7, RZ, 0x7610, R7 ;  /* 0x00007610ff077816 */ /* 0x000fe40000000007 */
[----:B------:R-:W-:Y:S01]  /*0640*/  LOP3.LUT R50, R18, 0x1f, R43, 0xf8, !PT ;  /* 0x0000001f12327812 */ /* 0x000fe200078ef82b */
[----:B------:R-:W-:Y:S01]  /*0650*/  USHF.L.U32 UR45, UR4, 0xa, URZ ;  /* 0x0000000a042d7899 */ /* 0x000fe200080006ff */
[----:B------:R-:W-:Y:S02]  /*0660*/  PRMT R10, RZ, 0x7610, R10 ;  /* 0x00007610ff0a7816 */ /* 0x000fe4000000000a */
[C---:B------:R-:W-:Y:S01]  /*0670*/  LOP3.LUT R58, R50.reuse, 0xe0, RZ, 0xfc, !PT ;  /* 0x000000e0323a7812 */ /* 0x040fe200078efcff */
[C---:B------:R-:W-:Y:S01]  /*0680*/  IMAD.SHL.U32 R2, R50.reuse, 0x2, RZ ;  /* 0x0000000232027824 */ /* 0x040fe200078e00ff */
[----:B------:R-:W-:-:S02]  /*0690*/  LOP3.LUT R60, R50, 0x100, RZ, 0xfc, !PT ;  /* 0x00000100323c7812 */ /* 0x000fc400078efcff */
[----:B------:R-:W-:Y:S02]  /*06a0*/  LOP3.LUT R54, R50, 0xc0, RZ, 0xfc, !PT ;  /* 0x000000c032367812 */ /* 0x000fe400078efcff */
[----:B------:R-:W-:Y:S02]  /*06b0*/  IADD3 R4, P0, PT, R2, UR40, RZ ;  /* 0x0000002802047c10 */ /* 0x000fe4000ff1e0ff */
[----:B------:R-:W-:Y:S02]  /*06c0*/  LOP3.LUT R74, R50, 0x20, RZ, 0xfc, !PT ;  /* 0x00000020324a7812 */ /* 0x000fe400078efcff */
[----:B------:R-:W-:Y:S01]  /*06d0*/  IADD3.X R5, PT, PT, RZ, UR41, RZ, P0, !PT ;  /* 0x00000029ff057c10 */ /* 0x000fe200087fe4ff */
[----:B0-----:R-:W-:Y:S01]  /*06e0*/  UIADD3 UR43, UPT, UPT, -UR45, UR7, URZ ;  /* 0x000000072d2b7290 */ /* 0x001fe2000fffe1ff */
[----:B------:R-:W-:Y:S02]  /*06f0*/  IADD3 R2, P0, PT, R2, UR38, RZ ;  /* 0x0000002602027c10 */ /* 0x000fe4000ff1e0ff */
[----:B------:R-:W-:-:S02]  /*0700*/  LOP3.LUT R52, R50, 0xa0, RZ, 0xfc, !PT ;  /* 0x000000a032347812 */ /* 0x000fc400078efcff */
[C---:B------:R-:W-:Y:S01]  /*0710*/  LOP3.LUT R75, R50.reuse, 0x40, RZ, 0xfc, !PT ;  /* 0x00000040324b7812 */ /* 0x040fe200078efcff */
[----:B------:R-:W-:Y:S01]  /*0720*/  IMAD.X R3, RZ, RZ, UR39, P0 ;  /* 0x00000027ff037e24 */ /* 0x000fe200080e06ff */
[C---:B------:R-:W-:Y:S01]  /*0730*/  ISETP.GE.AND P0, PT, R50.reuse, UR43, PT ;  /* 0x0000002b32007c0c */ /* 0x040fe2000bf06270 */
[----:B------:R-:W-:Y:S01]  /*0740*/  BAR.SYNC.DEFER_BLOCKING 0x0 ;  /* 0x0000000000007b1d */ /* 0x000fe20000010000 */
[C---:B------:R-:W-:Y:S02]  /*0750*/  LOP3.LUT R73, R50.reuse, 0x80, RZ, 0xfc, !PT ;  /* 0x0000008032497812 */ /* 0x040fe400078efcff */
[----:B------:R-:W-:Y:S02]  /*0760*/  LOP3.LUT R76, R50, 0x60, RZ, 0xfc, !PT ;  /* 0x00000060324c7812 */ /* 0x000fe400078efcff */
[----:B------:R-:W-:Y:S02]  /*0770*/  ISETP.GE.AND P1, PT, R54, UR43, PT ;  /* 0x0000002b36007c0c */ /* 0x000fe4000bf26270 */
[----:B------:R-:W-:-:S02]  /*0780*/  ISETP.GE.AND P6, PT, R74, UR43, PT ;  /* 0x0000002b4a007c0c */ /* 0x000fc4000bfc6270 */
[----:B------:R-:W-:Y:S02]  /*0790*/  ISETP.GE.AND P2, PT, R52, UR43, PT ;  /* 0x0000002b34007c0c */ /* 0x000fe4000bf46270 */
[----:B------:R-:W-:Y:S02]  /*07a0*/  ISETP.GE.AND P5, PT, R75, UR43, PT ;  /* 0x0000002b4b007c0c */ /* 0x000fe4000bfa6270 */
[----:B------:R-:W-:Y:S02]  /*07b0*/  ISETP.GE.AND P3, PT, R73, UR43, PT ;  /* 0x0000002b49007c0c */ /* 0x000fe4000bf66270 */
[----:B------:R-:W-:Y:S02]  /*07c0*/  ISETP.GE.AND P4, PT, R76, UR43, PT ;  /* 0x0000002b4c007c0c */ /* 0x000fe4000bf86270 */
[----:B------:R-:W-:Y:S02]  /*07d0*/  PRMT R15, RZ, 0x7610, R15 ;  /* 0x00007610ff0f7816 */ /* 0x000fe4000000000f */
[----:B------:R-:W-:-:S02]  /*07e0*/  PRMT R13, RZ, 0x7610, R13 ;  /* 0x00007610ff0d7816 */ /* 0x000fc4000000000d */
[----:B------:R-:W-:Y:S02]  /*07f0*/  PRMT R0, RZ, 0x7610, R0 ;  /* 0x00007610ff007816 */ /* 0x000fe40000000000 */
[----:B------:R-:W-:Y:S01]  /*0800*/  PRMT R8, RZ, 0x7610, R8 ;  /* 0x00007610ff087816 */ /* 0x000fe20000000008 */
[----:B------:R-:W2:Y:S01]  /*0810*/  @!P0 LDG.E.U16 R7, desc[UR28][R4.64] ;  /* 0x0000001c04078981 */ /* 0x000ea2000c1e1500 */
[----:B------:R-:W-:Y:S02]  /*0820*/  ISETP.GE.AND P0, PT, R58, UR43, PT ;  /* 0x0000002b3a007c0c */ /* 0x000fe4000bf06270 */
[----:B------:R-:W-:Y:S01]  /*0830*/  PRMT R9, RZ, 0x7610, R9 ;  /* 0x00007610ff097816 */ /* 0x000fe20000000009 */
[----:B------:R-:W3:Y:S01]  /*0840*/  @!P1 LDG.E.U16 R13, desc[UR28][R4.64+0x180] ;  /* 0x0001801c040d9981 */ /* 0x000ee2000c1e1500 */
[----:B------:R-:W-:Y:S02]  /*0850*/  PRMT R11, RZ, 0x7610, R11 ;  /* 0x00007610ff0b7816 */ /* 0x000fe4000000000b */
[C---:B------:R-:W-:Y:S01]  /*0860*/  LOP3.LUT R20, R50.reuse, 0x120, RZ, 0xfc, !PT ;  /* 0x0000012032147812 */ /* 0x040fe200078efcff */
[----:B------:R-:W4:Y:S01]  /*0870*/  @!P6 LDG.E.U16 R0, desc[UR28][R4.64+0x40] ;  /* 0x0000401c0400e981 */ /* 0x000f22000c1e1500 */
        /* <DEDUP_REMOVED lines=10> */
[----:B------:R-:W-:Y:S01]  /*0920*/  LOP3.LUT R24, R50, 0x1a0, RZ, 0xfc, !PT ;  /* 0x000001a032187812 */ /* 0x000fe200078efcff */
[----:B------:R-:W3:Y:S01]  /*0930*/  @!P3 LDG.E.U16 R11, desc[UR28][R4.64+0x100] ;  /* 0x0001001c040bb981 */ /* 0x000ee2000c1e1500 */
[----:B------:R-:W-:Y:S02]  /*0940*/  ISETP.GE.AND P3, PT, R23, UR43, PT ;  /* 0x0000002b17007c0c */ /* 0x000fe4000bf66270 */
[----:B------:R-:W-:Y:S01]  /*0950*/  PRMT R12, RZ, 0x7610, R12 ;  /* 0x00007610ff0c7816 */ /* 0x000fe2000000000c */
[----:B------:R-:W3:Y:S01]  /*0960*/  @!P4 LDG.E.U16 R6, desc[UR28][R4.64+0xc0] ;  /* 0x0000c01c0406c981 */ /* 0x000ee2000c1e1500 */
[----:B------:R-:W-:Y:S02]  /*0970*/  PRMT R17, RZ, 0x7610, R17 ;  /* 0x00007610ff117816 */ /* 0x000fe40000000011 */
[----:B------:R-:W-:Y:S01]  /*0980*/  PRMT R14, RZ, 0x7610, R14 ;  /* 0x00007610ff0e7816 */ /* 0x000fe2000000000e */
[----:B------:R-:W3:Y:S01]  /*0990*/  @!P0 LDG.E.U16 R15, desc[UR28][R4.64+0x200] ;  /* 0x0002001c040f8981 */ /* 0x000ee2000c1e1500 */
[----:B------:R-:W-:-:S02]  /*09a0*/  ISETP.GE.AND P0, PT, R20, UR43, PT ;  /* 0x0000002b14007c0c */ /* 0x000fc4000bf06270 */
[----:B------:R-:W-:Y:S01]  /*09b0*/  ISETP.GE.AND P4, PT, R24, UR43, PT ;  /* 0x0000002b18007c0c */ /* 0x000fe2000bf86270 */
[----:B------:R-:W3:Y:S01]  /*09c0*/  @!P1 LDG.E.U16 R17, desc[UR28][R4.64+0x280] ;  /* 0x0002801c04119981 */ /* 0x000ee2000c1e1500 */
[----:B------:R-:W-:Y:S02]  /*09d0*/  PRMT R19, RZ, 0x7610, R19 ;  /* 0x00007610ff137816 */ /* 0x000fe40000000013 */
[C---:B------:R-:W-:Y:S01]  /*09e0*/  LOP3.LUT R20, R50.reuse, 0x1c0, RZ, 0xfc, !PT ;  /* 0x000001c032147812 */ /* 0x040fe200078efcff */
[----:B------:R-:W3:Y:S01]  /*09f0*/  @!P2 LDG.E.U16 R14, desc[UR28][R4.64+0x2c0] ;  /* 0x0002c01c040ea981 */ /* 0x000ee2000c1e1500 */
[----:B------:R-:W-:Y:S02]  /*0a00*/  LOP3.LUT R21, R50, 0x1e0, RZ, 0xfc, !PT ;  /* 0x000001e032157812 */ /* 0x000fe400078efcff */
[----:B------:R-:W-:Y:S01]  /*0a10*/  PRMT R16, RZ, 0x7610, R16 ;  /* 0x00007610ff107816 */ /* 0x000fe20000000010 */
[----:B------:R-:W3:Y:S01]  /*0a20*/  @!P3 LDG.E.U16 R19, desc[UR28][R4.64+0x300] ;  /* 0x0003001c0413b981 */ /* 0x000ee2000c1e1500 */
[----:B------:R-:W-:-:S03]  /*0a30*/  ISETP.GE.AND P5, PT, R20, UR43, PT ;  /* 0x0000002b14007c0c */ /* 0x000fc6000bfa6270 */
[----:B------:R-:W3:Y:S01]  /*0a40*/  @!P0 LDG.E.U16 R12, desc[UR28][R4.64+0x240] ;  /* 0x0002401c040c8981 */ /* 0x000ee2000c1e1500 */
[----:B------:R-:W-:Y:S02]  /*0a50*/  ISETP.GE.AND P6, PT, R21, UR43, PT ;  /* 0x0000002b15007c0c */ /* 0x000fe4000bfc6270 */
[----:B------:R-:W-:Y:S01]  /*0a60*/  PRMT R49, RZ, 0x7610, R49 ;  /* 0x00007610ff317816 */ /* 0x000fe20000000031 */
[----:B------:R-:W3:Y:S01]  /*0a70*/  @!P4 LDG.E.U16 R16, desc[UR28][R4.64+0x340] ;  /* 0x0003401c0410c981 */ /* 0x000ee2000c1e1500 */
[----:B------:R-:W-:-:S05]  /*0a80*/  PRMT R48, RZ, 0x7610, R48 ;  /* 0x00007610ff307816 */ /* 0x000fca0000000030 */
[----:B------:R-:W3:Y:S04]  /*0a90*/  @!P5 LDG.E.U16 R49, desc[UR28][R4.64+0x380] ;  /* 0x0003801c0431d981 */ /* 0x000ee8000c1e1500 */
[----:B------:R0:W3:Y:S01]  /*0aa0*/  @!P6 LDG.E.U16 R48, desc[UR28][R4.64+0x3c0] ;  /* 0x0003c01c0430e981 */ /* 0x0000e2000c1e1500 */
        /* <DEDUP_REMOVED lines=16> */
[----:B------:R-:W-:Y:S01]  /*0bb0*/  LEA R38, R23, UR7, 0x1 ;  /* 0x0000000717267c11 */ /* 0x000fe2000f8e08ff */
[C---:B------:R-:W-:Y:S01]  /*0bc0*/  VIADD R23, R18.reuse, 0xe0 ;  /* 0x000000e012177836 */ /* 0x040fe20000000000 */
[----:B------:R-:W-:Y:S02]  /*0bd0*/  LEA R39, R21, UR7, 0x1 ;  /* 0x0000000715277c11 */ /* 0x000fe4000f8e08ff */
[----:B------:R-:W-:Y:S02]  /*0be0*/  LEA.HI.SX32 R5, R5, R18, 0x1b ;  /* 0x0000001205057211 */ /* 0x000fe400078fdaff */
[----:B------:R-:W-:-:S02]  /*0bf0*/  IADD3 R21, PT, PT, R18, 0xc0, RZ ;  /* 0x000000c012157810 */ /* 0x000fc40007ffe0ff */
[----:B------:R-:W-:Y:S02]  /*0c00*/  LEA R37, R25, UR7, 0x1 ;  /* 0x0000000719257c11 */ /* 0x000fe4000f8e08ff */
[----:B------:R-:W-:Y:S01]  /*0c10*/  LEA R36, R27, UR7, 0x1 ;  /* 0x000000071b247c11 */ /* 0x000fe2000f8e08ff */
[C---:B------:R-:W-:Y:S01]  /*0c20*/  VIADD R27, R18.reuse, 0x120 ;  /* 0x00000120121b7836 */ /* 0x040fe20000000000 */
[----:B------:R-:W-:Y:S02]  /*0c30*/  IADD3 R25, PT, PT, R18, 0x100, RZ ;  /* 0x0000010012197810 */ /* 0x000fe40007ffe0ff */
[----:B------:R-:W-:Y:S02]  /*0c40*/  LEA R35, R5, UR7, 0x1 ;  /* 0x0000000705237c11 */ /* 0x000fe4000f8e08ff */
[-C--:B------:R-:W-:Y:S02]  /*0c50*/  LEA.HI.SX32 R21, R21, R18.reuse, 0x1b ;  /* 0x0000001215157211 */ /* 0x080fe400078fdaff */
[----:B------:R-:W-:-:S02]  /*0c60*/  LEA.HI.SX32 R23, R23, R18, 0x1b ;  /* 0x0000001217177211 */ /* 0x000fc400078fdaff */
[C---:B------:R-:W-:Y:S02]  /*0c70*/  IADD3 R5, PT, PT, R18.reuse, 0x140, RZ ;  /* 0x0000014012057810 */ /* 0x040fe40007ffe0ff */
[-C--:B------:R-:W-:Y:S02]  /*0c80*/  LEA.HI.SX32 R25, R25, R18.reuse, 0x1b ;  /* 0x0000001219197211 */ /* 0x080fe400078fdaff */
[-C--:B------:R-:W-:Y:S02]  /*0c90*/  LEA.HI.SX32 R27, R27, R18.reuse, 0x1b ;  /* 0x000000121b1b7211 */ /* 0x080fe400078fdaff */
[----:B------:R-:W-:Y:S02]  /*0ca0*/  LEA R34, R21, UR7, 0x1 ;  /* 0x0000000715227c11 */ /* 0x000fe4000f8e08ff */
[----:B------:R-:W-:Y:S01]  /*0cb0*/  LEA R33, R23, UR7, 0x1 ;  /* 0x0000000717217c11 */ /* 0x000fe2000f8e08ff */
[----:B------:R-:W-:Y:S01]  /*0cc0*/  VIADD R23, R18, 0x1e0 ;  /* 0x000001e012177836 */ /* 0x000fe20000000000 */
[----:B------:R-:W-:-:S02]  /*0cd0*/  LEA.HI.SX32 R5, R5, R18, 0x1b ;  /* 0x0000001205057211 */ /* 0x000fc400078fdaff */
[----:B------:R-:W-:Y:S02]  /*0ce0*/  LEA R32, R25, UR7, 0x1 ;  /* 0x0000000719207c11 */ /* 0x000fe4000f8e08ff */
        /* <DEDUP_REMOVED lines=13> */
[----:B----4-:R-:W-:Y:S01]  /*0dc0*/  STS.U16 [R39+0x40], R0 ;  /* 0x0000400027007388 */ /* 0x010fe20000000400 */
[----:B0-----:R-:W-:-:S05]  /*0dd0*/  VIADD R7, R18, 0x160 ;  /* 0x0000016012077836 */ /* 0x001fca0000000000 */
[----:B------:R-:W-:Y:S01]  /*0de0*/  LEA.HI.SX32 R7, R7, R18, 0x1b ;  /* 0x0000001207077211 */ /* 0x000fe200078fdaff */
[----:B---3--:R0:W-:Y:S03]  /*0df0*/  STS.U16 [R38+0x80], R9 ;  /* 0x0000800926007388 */ /* 0x0081e60000000400 */
[----:B------:R-:W-:Y:S01]  /*0e00*/  LEA R29, R7, UR7, 0x1 ;  /* 0x00000007071d7c11 */ /* 0x000fe2000f8e08ff */
[----:B------:R-:W-:Y:S01]  /*0e10*/  STS.U16 [R37+0xc0], R6 ;  /* 0x0000c00625007388 */ /* 0x000fe20000000400 */
[----:B0-----:R-:W-:-:S03]  /*0e20*/  IADD3 R9, PT, PT, R18, 0x180, RZ ;  /* 0x0000018012097810 */ /* 0x001fc60007ffe0ff */
[----:B------:R0:W-:Y:S01]  /*0e30*/  STS.U16 [R36+0x100], R11 ;  /* 0x0001000b24007388 */ /* 0x0001e20000000400 */
[----:B------:R-:W-:-:S03]  /*0e40*/  LEA.HI.SX32 R9, R9, R18, 0x1b ;  /* 0x0000001209097211 */ /* 0x000fc600078fdaff */
[----:B------:R-:W-:Y:S01]  /*0e50*/  STS.U16 [R35+0x140], R8 ;  /* 0x0001400823007388 */ /* 0x000fe20000000400 */
[----:B0-----:R-:W-:-:S03]  /*0e60*/  VIADD R11, R18, 0x1a0 ;  /* 0x000001a0120b7836 */ /* 0x001fc60000000000 */
[----:B------:R0:W-:Y:S01]  /*0e70*/  STS.U16 [R34+0x180], R13 ;  /* 0x0001800d22007388 */ /* 0x0001e20000000400 */
[----:B------:R-:W-:-:S03]  /*0e80*/  LEA R28, R9, UR7, 0x1 ;  /* 0x00000007091c7c11 */ /* 0x000fc6000f8e08ff */
[----:B------:R-:W-:Y:S01]  /*0e90*/  STS.U16 [R33+0x1c0], R10 ;  /* 0x0001c00a21007388 */ /* 0x000fe20000000400 */
[----:B------:R-:W-:Y:S01]  /*0ea0*/  LEA.HI.SX32 R11, R11, R18, 0x1b ;  /* 0x000000120b0b7211 */ /* 0x000fe200078fdaff */
[----:B------:R-:W-:Y:S02]  /*0eb0*/  IMAD R18, R41, 0xf, R18 ;  /* 0x0000000f29127824 */ /* 0x000fe400078e0212 */
[----:B------:R1:W-:Y:S01]  /*0ec0*/  STS.U16 [R32+0x200], R15 ;  /* 0x0002000f20007388 */ /* 0x0003e20000000400 */
[----:B------:R-:W-:-:S03]  /*0ed0*/  LEA R27, R11, UR7, 0x1 ;  /* 0x000000070b1b7c11 */ /* 0x000fc6000f8e08ff */
[----:B------:R-:W-:Y:S01]  /*0ee0*/  STS.U16 [R31+0x240], R12 ;  /* 0x0002400c1f007388 */ /* 0x000fe20000000400 */
[----:B------:R-:W-:-:S03]  /*0ef0*/  VIADD R11, R18, 0x4 ;  /* 0x00000004120b7836 */ /* 0x000fc60000000000 */
[----:B------:R-:W-:Y:S01]  /*0f00*/  STS.U16 [R30+0x280], R17 ;  /* 0x000280111e007388 */ /* 0x000fe20000000400 */
[C---:B------:R-:W-:Y:S01]  /*0f10*/  VIADD R7, R18.reuse, 0x2 ;  /* 0x0000000212077836 */ /* 0x040fe20000000000 */
[C---:B0-----:R-:W-:Y:S01]  /*0f20*/  IADD3 R13, PT, PT, R18.reuse, 0x5, RZ ;  /* 0x00000005120d7810 */ /* 0x041fe20007ffe0ff */
[C---:B-1----:R-:W-:Y:S01]  /*0f30*/  VIADD R15, R18.reuse, 0x6 ;  /* 0x00000006120f7836 */ /* 0x042fe20000000000 */
[----:B------:R-:W-:Y:S01]  /*0f40*/  STS.U16 [R29+0x2c0], R14 ;  /* 0x0002c00e1d007388 */ /* 0x000fe20000000400 */
[C---:B------:R-:W-:Y:S01]  /*0f50*/  VIADD R53, R18.reuse, 0x8 ;  /* 0x0000000812357836 */ /* 0x040fe20000000000 */
[C---:B------:R-:W-:Y:S01]  /*0f60*/  IADD3 R5, PT, PT, R18.reuse, 0x1, RZ ;  /* 0x0000000112057810 */ /* 0x040fe20007ffe0ff */
[C---:B------:R-:W-:Y:S01]  /*0f70*/  VIADD R59, R18.reuse, 0xc ;  /* 0x0000000c123b7836 */ /* 0x040fe20000000000 */
[----:B------:R0:W-:Y:S01]  /*0f80*/  STS.U16 [R28+0x300], R19 ;  /* 0x000300131c007388 */ /* 0x0001e20000000400 */
[C---:B------:R-:W-:Y:S01]  /*0f90*/  VIADD R63, R18.reuse, 0xe ;  /* 0x0000000e123f7836 */ /* 0x040fe20000000000 */
[----:B------:R-:W-:-:S02]  /*0fa0*/  IADD3 R9, PT, PT, R18, 0x3, RZ ;  /* 0x0000000312097810 */ /* 0x000fc40007ffe0ff */
[C---:B------:R-:W-:Y:S02]  /*0fb0*/  IADD3 R51, PT, PT, R18.reuse, 0x7, RZ ;  /* 0x0000000712337810 */ /* 0x040fe40007ffe0ff */
[C---:B------:R-:W-:Y:S02]  /*0fc0*/  IADD3 R55, PT, PT, R18.reuse, 0x9, RZ ;  /* 0x0000000912377810 */ /* 0x040fe40007ffe0ff */
[C---:B------:R-:W-:Y:S01]  /*0fd0*/  IADD3 R57, PT, PT, R18.reuse, 0xb, RZ ;  /* 0x0000000b12397810 */ /* 0x040fe20007ffe0ff */
[C---:B0-----:R-:W-:Y:S01]  /*0fe0*/  VIADD R19, R18.reuse, 0xa ;  /* 0x0000000a12137836 */ /* 0x041fe20000000000 */
[C---:B------:R-:W-:Y:S02]  /*0ff0*/  IADD3 R61, PT, PT, R18.reuse, 0xd, RZ ;  /* 0x0000000d123d7810 */ /* 0x040fe40007ffe0ff */
[----:B------:R-:W-:Y:S01]  /*1000*/  IADD3 R65, PT, PT, R18, 0xf, RZ ;  /* 0x0000000f12417810 */ /* 0x000fe20007ffe0ff */
[----:B------:R0:W-:Y:S01]  /*1010*/  STS.U16 [R27+0x340], R16 ;  /* 0x000340101b007388 */ /* 0x0001e20000000400 */
[----:B------:R-:W-:-:S02]  /*1020*/  LEA.HI.SX32 R11, R11, R18, 0x1b ;  /* 0x000000120b0b7211 */ /* 0x000fc400078fdaff */
[-C--:B------:R-:W-:Y:S02]  /*1030*/  LEA.HI.SX32 R13, R13, R18.reuse, 0x1b ;  /* 0x000000120d0d7211 */ /* 0x080fe400078fdaff */
[-C--:B------:R-:W-:Y:S02]  /*1040*/  LEA.HI.SX32 R15, R15, R18.reuse, 0x1b ;  /* 0x000000120f0f7211 */ /* 0x080fe400078fdaff */
[-C--:B------:R-:W-:Y:S02]  /*1050*/  LEA.HI.SX32 R5, R5, R18.reuse, 0x1b ;  /* 0x0000001205057211 */ /* 0x080fe400078fdaff */
[-C--:B------:R-:W-:Y:S02]  /*1060*/  LEA.HI.SX32 R7, R7, R18.reuse, 0x1b ;  /* 0x0000001207077211 */ /* 0x080fe400078fdaff */
[-C--:B------:R-:W-:Y:S02]  /*1070*/  LEA.HI.SX32 R9, R9, R18.reuse, 0x1b ;  /* 0x0000001209097211 */ /* 0x080fe400078fdaff */
[----:B------:R-:W-:-:S02]  /*1080*/  LEA.HI.SX32 R17, R51, R18, 0x1b ;  /* 0x0000001233117211 */ /* 0x000fc400078fdaff */
[-C--:B0-----:R-:W-:Y:S02]  /*1090*/  LEA.HI.SX32 R16, R53, R18.reuse, 0x1b ;  /* 0x0000001235107211 */ /* 0x081fe400078fdaff */
        /* <DEDUP_REMOVED lines=45> */
[----:B0-----:R-:W-:-:S02]  /*1370*/  PRMT R49, RZ, 0x7610, R49 ;  /* 0x00007610ff317816 */ /* 0x001fc40000000031 */
[----:B-1----:R-:W-:-:S03]  /*1380*/  PRMT R48, RZ, 0x7610, R48 ;  /* 0x00007610ff307816 */ /* 0x002fc60000000030 */
        /* <DEDUP_REMOVED lines=125> */
.L_x_3185:
[----:B------:R-:W-:Y:S05]  /*1b60*/  BSYNC.RECONVERGENT B0 ;  /* 0x0000000000007941 */ /* 0x000fea0003800200 */
.L_x_3184:
        /* <DEDUP_REMOVED lines=35> */
.L_x_3187:
[----:B------:R-:W-:Y:S05]  /*1da0*/  BSYNC.RECONVERGENT B0 ;  /* 0x0000000000007941 */ /* 0x000fea0003800200 */
.L_x_3186:
        /* <DEDUP_REMOVED lines=37> */
.L_x_3189:
[----:B------:R-:W-:Y:S05]  /*2000*/  BSYNC.RECONVERGENT B0 ;  /* 0x0000000000007941 */ /* 0x000fea0003800200 */
.L_x_3188:
        /* <DEDUP_REMOVED lines=35> */
.L_x_3191:
[----:B------:R-:W-:Y:S05]  /*2240*/  BSYNC.RECONVERGENT B0 ;  /* 0x0000000000007941 */ /* 0x000fea0003800200 */
.L_x_3190:
        /* <DEDUP_REMOVED lines=37> */
.L_x_3193:
[----:B------:R-:W-:Y:S05]  /*24a0*/  BSYNC.RECONVERGENT B0 ;  /* 0x0000000000007941 */ /* 0x000fea0003800200 */
.L_x_3192:
        /* <DEDUP_REMOVED lines=35> */
.L_x_3195:
[----:B------:R-:W-:Y:S05]  /*26e0*/  BSYNC.RECONVERGENT B0 ;  /* 0x0000000000007941 */ /* 0x000fea0003800200 */
.L_x_3194:
        /* <DEDUP_REMOVED lines=37> */
.L_x_3197:
[----:B------:R-:W-:Y:S05]  /*2940*/  BSYNC.RECONVERGENT B0 ;  /* 0x0000000000007941 */ /* 0x000fea0003800200 */
.L_x_3196:
        /* <DEDUP_REMOVED lines=35> */
.L_x_3199:
[----:B------:R-:W-:Y:S05]  /*2b80*/  BSYNC.RECONVERGENT B0 ;  /* 0x0000000000007941 */ /* 0x000fea0003800200 */
.L_x_3198:
        /* <DEDUP_REMOVED lines=40> */
.L_x_3201:
[----:B------:R-:W-:Y:S05]  /*2e10*/  BSYNC.RECONVERGENT B0 ;  /* 0x0000000000007941 */ /* 0x000fea0003800200 */
.L_x_3200:
        /* <DEDUP_REMOVED lines=39> */
.L_x_3203:
[----:B------:R-:W-:Y:S05]  /*3090*/  BSYNC.RECONVERGENT B0 ;  /* 0x0000000000007941 */ /* 0x000fea0003800200 */
.L_x_3202:
        /* <DEDUP_REMOVED lines=45> */
.L_x_3205:
[----:B------:R-:W-:Y:S05]  /*3370*/  BSYNC.RECONVERGENT B0 ;  /* 0x0000000000007941 */ /* 0x000fea0003800200 */
.L_x_3204:
        /* <DEDUP_REMOVED lines=32> */
.L_x_3207:
[----:B------:R-:W-:Y:S05]  /*3580*/  BSYNC.RECONVERGENT B0 ;  /* 0x0000000000007941 */ /* 0x000fea0003800200 */
.L_x_3206:
        /* <DEDUP_REMOVED lines=32> */
.L_x_3209:
[----:B------:R-:W-:Y:S05]  /*3790*/  BSYNC.RECONVERGENT B0 ;  /* 0x0000000000007941 */ /* 0x000fea0003800200 */
.L_x_3208:
        /* <DEDUP_REMOVED lines=32> */
.L_x_3211:
[----:B------:R-:W-:Y:S05]  /*39a0*/  BSYNC.RECONVERGENT B0 ;  /* 0x0000000000007941 */ /* 0x000fea0003800200 */
.L_x_3210:
        /* <DEDUP_REMOVED lines=32> */
.L_x_3213:
[----:B------:R-:W-:Y:S05]  /*3bb0*/  BSYNC.RECONVERGENT B0 ;  /* 0x0000000000007941 */ /* 0x000fea0003800200 */
.L_x_3212:
        /* <DEDUP_REMOVED lines=32> */
.L_x_3215:
[----:B------:R-:W-:Y:S05]  /*3dc0*/  BSYNC.RECONVERGENT B0 ;  /* 0x0000000000007941 */ /* 0x000fea0003800200 */
.L_x_3214:
        /* <DEDUP_REMOVED lines=50> */
.L_x_3221:
[----:B-1----:R-:W-:Y:S02]  /*40f0*/  MOV R2, UR27 ;  /* 0x0000001b00027c02 */ /* 0x002fe40008000f00 */
[----:B------:R-:W-:-:S05]  /*4100*/  MOV R3, UR30 ;  /* 0x0000001e00037c02 */ /* 0x000fca0008000f00 */
[----:B------:R1:W2:Y:S01]  /*4110*/  LDG.E R2, desc[UR28][R2.64] ;  /* 0x0000001c02027981 */ /* 0x0002a2000c1e1900 */
[----:B0-----:R-:W-:Y:S01]  /*4120*/  UIADD3 UR43, UPT, UPT, -UR45, UR46, URZ ;  /* 0x0000002e2d2b7290 */ /* 0x001fe2000fffe1ff */
[C---:B------:R-:W-:Y:S01]  /*4130*/  VIADD R5, R116.reuse, 0x1 ;  /* 0x0000000174057836 */ /* 0x040fe20000000000 */
[----:B------:R-:W-:-:S04]  /*4140*/  IADD3 R4, PT, PT, R116, 0x2, RZ ;  /* 0x0000000274047810 */ /* 0x000fc80007ffe0ff */
[----:B------:R-:W-:Y:S02]  /*4150*/  ISETP.GE.U32.AND P3, PT, R5, UR43, PT ;  /* 0x0000002b05007c0c */ /* 0x000fe4000bf66070 */
[----:B------:R-:W-:Y:S02]  /*4160*/  IADD3 R5, PT, PT, R116, 0x3, RZ ;  /* 0x0000000374057810 */ /* 0x000fe40007ffe0ff */
[----:B------:R-:W-:Y:S01]  /*4170*/  ISETP.GE.U32.AND P4, PT, R4, UR43, PT ;  /* 0x0000002b04007c0c */ /* 0x000fe2000bf86070 */
[C---:B------:R-:W-:Y:S01]  /*4180*/  VIADD R4, R116.reuse, 0x4 ;  /* 0x0000000474047836 */ /* 0x040fe20000000000 */
[----:B------:R-:W-:Y:S02]  /*4190*/  ISETP.GE.U32.AND P5, PT, R5, UR43, PT ;  /* 0x0000002b05007c0c */ /* 0x000fe4000bfa6070 */
[----:B-1----:R-:W-:Y:S02]  /*41a0*/  IADD3 R3, PT, PT, R116, 0x5, RZ ;  /* 0x0000000574037810 */ /* 0x002fe40007ffe0ff */
        /* <DEDUP_REMOVED lines=16> */
[----:B------:R-:W-:Y:S02]  /*42b0*/  VIADD R2, R116, 0x7 ;  /* 0x0000000774027836 */ /* 0x000fe40000000000 */
[C---:B------:R-:W-:Y:S01]  /*42c0*/  FMUL.FTZ R3, R6.reuse, R54 ;  /* 0x0000003606037220 */ /* 0x040fe20000410000 */
[----:B------:R-:W1:Y:S01]  /*42d0*/  MUFU.EX2 R7, R7 ;  /* 0x0000000700077308 */ /* 0x000e620000000800 */
[C---:B------:R-:W-:Y:S01]  /*42e0*/  FMUL.FTZ R8, R6.reuse, R50 ;  /* 0x0000003206087220 */ /* 0x040fe20000410000 */
[----:B------:R-:W-:Y:S01]  /*42f0*/  FMUL.FTZ R9, R6, R49 ;  /* 0x0000003106097220 */ /* 0x000fe20000410000 */
[----:B------:R-:W-:Y:S01]  /*4300*/  FSEL R109, R86, RZ, !P1 ;  /* 0x000000ff566d7208 */ /* 0x000fe20004800000 */
[----:B------:R-:W2:Y:S04]  /*4310*/  MUFU.EX2 R5, R5 ;  /* 0x0000000500057308 */ /* 0x000ea80000000800 */
[----:B------:R-:W3:Y:S04]  /*4320*/  MUFU.EX2 R4, R4 ;  /* 0x0000000400047308 */ /* 0x000ee80000000800 */
[----:B------:R-:W4:Y:S01]  /*4330*/  MUFU.EX2 R3, R3 ;  /* 0x0000000300037308 */ /* 0x000f220000000800 */
[----:B-1----:R-:W-:Y:S01]  /*4340*/  FSEL R98, R7, 1, !P2 ;  /* 0x3f80000007627808 */ /* 0x002fe20005000000 */
[----:B------:R-:W-:Y:S01]  /*4350*/  FMUL.FTZ R7, R6, R51 ;  /* 0x0000003306077220 */ /* 0x000fe20000410000 */
[----:B------:R-:W-:Y:S01]  /*4360*/  ISETP.GE.U32.AND P2, PT, R2, UR43, PT ;  /* 0x0000002b02007c0c */ /* 0x000fe2000bf46070 */
[----:B------:R-:W1:Y:S01]  /*4370*/  MUFU.EX2 R8, R8 ;  /* 0x0000000800087308 */ /* 0x000e620000000800 */
[----:B--2---:R-:W-:Y:S01]  /*4380*/  FSEL R99, R5, 1, !P3 ;  /* 0x3f80000005637808 */ /* 0x004fe20005800000 */
[----:B------:R-:W-:Y:S01]  /*4390*/  FMUL.FTZ R5, R6, R53 ;  /* 0x0000003506057220 */ /* 0x000fe20000410000 */
[----:B------:R-:W-:Y:S01]  /*43a0*/  IADD3 R2, PT, PT, R116, 0x8, RZ ;  /* 0x0000000874027810 */ /* 0x000fe20007ffe0ff */
[----:B------:R-:W-:Y:S01]  /*43b0*/  MUFU.EX2 R7, R7 ;  /* 0x0000000700077308 */ /* 0x000fe20000000800 */
[----:B---3--:R-:W-:Y:S01]  /*43c0*/  FSEL R102, R4, 1, !P4 ;  /* 0x3f80000004667808 */ /* 0x008fe20006000000 */
[----:B------:R-:W-:Y:S01]  /*43d0*/  FMUL.FTZ R4, R6, R52 ;  /* 0x0000003406047220 */ /* 0x000fe20000410000 */
[----:B------:R-:W-:Y:S01]  /*43e0*/  ISETP.GE.U32.AND P3, PT, R2, UR43, PT ;  /* 0x0000002b02007c0c */ /* 0x000fe2000bf66070 */
[----:B------:R-:W2:Y:S01]  /*43f0*/  MUFU.EX2 R5, R5 ;  /* 0x0000000500057308 */ /* 0x000ea20000000800 */
[----:B------:R-:W-:-:S02]  /*4400*/  IADD3 R2, PT, PT, R116, 0x9, RZ ;  /* 0x0000000974027810 */ /* 0x000fc40007ffe0ff */
[----:B----4-:R-:W-:Y:S01]  /*4410*/  FSEL R104, R3, 1, !P5 ;  /* 0x3f80000003687808 */ /* 0x010fe20006800000 */
[----:B------:R-:W3:Y:S01]  /*4420*/  MUFU.EX2 R4, R4 ;  /* 0x0000000400047308 */ /* 0x000ee20000000800 */
[----:B------:R-:W-:Y:S01]  /*4430*/  ISETP.GE.U32.AND P4, PT, R2, UR43, PT ;  /* 0x0000002b02007c0c */ /* 0x000fe2000bf86070 */
[----:B------:R-:W-:Y:S01]  /*4440*/  VIADD R2, R116, 0xa ;  /* 0x0000000a74027836 */ /* 0x000fe20000000000 */
[----:B------:R-:W-:Y:S01]  /*4450*/  FSEL R111, R85, RZ, !P2 ;  /* 0x000000ff556f7208 */ /* 0x000fe20005000000 */
[----:B------:R-:W4:Y:S01]  /*4460*/  MUFU.EX2 R9, R9 ;  /* 0x0000000900097308 */ /* 0x000f220000000800 */
[----:B-1----:R-:W-:Y:S01]  /*4470*/  FSEL R112, R8, 1, !P2 ;  /* 0x3f80000008707808 */ /* 0x002fe20005000000 */
[----:B------:R-:W-:Y:S01]  /*4480*/  VIADD R3, R116, 0xd ;  /* 0x0000000d74037836 */ /* 0x000fe20000000000 */
[----:B------:R-:W-:Y:S02]  /*4490*/  ISETP.GE.U32.AND P5, PT, R2, UR43, PT ;  /* 0x0000002b02007c0c */ /* 0x000fe4000bfa6070 */
[----:B------:R-:W-:-:S02]  /*44a0*/  IADD3 R2, PT, PT, R116, 0xb, RZ ;  /* 0x0000000b74027810 */ /* 0x000fc40007ffe0ff */
[----:B--2---:R-:W-:Y:S02]  /*44b0*/  FSEL R106, R5, 1, !P6 ;  /* 0x3f800000056a7808 */ /* 0x004fe40007000000 */
[----:B------:R-:W-:Y:S02]  /*44c0*/  ISETP.GE.U32.AND P6, PT, R2, UR43, PT ;  /* 0x0000002b02007c0c */ /* 0x000fe4000bfc6070 */
[----:B------:R-:W-:Y:S02]  /*44d0*/  IADD3 R2, PT, PT, R116, 0xc, RZ ;  /* 0x0000000c74027810 */ /* 0x000fe40007ffe0ff */
[----:B---3--:R-:W-:Y:S02]  /*44e0*/  FSEL R108, R4, 1, !P0 ;  /* 0x3f800000046c7808 */ /* 0x008fe40004000000 */
[----:B------:R-:W-:Y:S02]  /*44f0*/  ISETP.GE.U32.AND P0, PT, R2, UR43, PT ;  /* 0x0000002b02007c0c */ /* 0x000fe4000bf06070 */
[----:B------:R-:W-:-:S02]  /*4500*/  IADD3 R2, PT, PT, R116, 0xe, RZ ;  /* 0x0000000e74027810 */ /* 0x000fc40007ffe0ff */
[----:B------:R-:W-:Y:S01]  /*4510*/  FSEL R110, R7, 1, !P1 ;  /* 0x3f800000076e7808 */ /* 0x000fe20004800000 */
[----:B------:R-:W-:Y:S01]  /*4520*/  FMUL.FTZ R7, R6, R61 ;  /* 0x0000003d06077220 */ /* 0x000fe20000410000 */
[----:B------:R-:W-:Y:S01]  /*4530*/  ISETP.GE.U32.AND P2, PT, R2, UR43, PT ;  /* 0x0000002b02007c0c */ /* 0x000fe2000bf46070 */
[----:B------:R-:W-:Y:S01]  /*4540*/  FFMA.FTZ R2, R97, R99, R100 ;  /* 0x0000006361027223 */ /* 0x000fe20000010064 */
[----:B------:R-:W-:Y:S02]  /*4550*/  ISETP.GE.U32.AND P1, PT, R3, UR43, PT ;  /* 0x0000002b03007c0c */ /* 0x000fe4000bf26070 */
[----:B------:R-:W-:Y:S01]  /*4560*/  IADD3 R3, PT, PT, R116, 0xf, RZ ;  /* 0x0000000f74037810 */ /* 0x000fe20007ffe0ff */
[----:B------:R-:W-:Y:S01]  /*4570*/  FFMA.FTZ R4, R102, R2, R101 ;  /* 0x0000000266047223 */ /* 0x000fe20000010065 */
[----:B------:R-:W-:Y:S01]  /*4580*/  FMUL.FTZ R2, R6, R48 ;  /* 0x0000003006027220 */ /* 0x000fe20000410000 */
[----:B------:R-:W-:Y:S01]  /*4590*/  FSEL R113, R88, RZ, !P3 ;  /* 0x000000ff58717208 */ /* 0x000fe20005800000 */
[----:B------:R-:W-:Y:S01]  /*45a0*/  MUFU.EX2 R7, R7 ;  /* 0x0000000700077308 */ /* 0x000fe20000000800 */
[----:B------:R-:W-:Y:S01]  /*45b0*/  FFMA.FTZ R5, R104, R4, R103 ;  /* 0x0000000468057223 */ /* 0x000fe20000010067 */
[----:B----4-:R-:W-:Y:S01]  /*45c0*/  FSEL R114, R9, 1, !P3 ;  /* 0x3f80000009727808 */ /* 0x010fe20005800000 */
[C---:B------:R-:W-:Y:S01]  /*45d0*/  FMUL.FTZ R4, R6.reuse, R59 ;  /* 0x0000003b06047220 */ /* 0x040fe20000410000 */
[----:B------:R-:W-:Y:S01]  /*45e0*/  ISETP.GE.U32.AND P3, PT, R3, UR43, PT ;  /* 0x0000002b03007c0c */ /* 0x000fe2000bf66070 */
[----:B------:R-:W-:Y:S01]  /*45f0*/  FMUL.FTZ R3, R6, R58 ;  /* 0x0000003a06037220 */ /* 0x000fe20000410000 */
[----:B------:R-:W-:Y:S01]  /*4600*/  FFMA.FTZ R8, R106, R5, R105 ;  /* 0x000000056a087223 */ /* 0x000fe20000010069 */
[----:B------:R-:W1:Y:S01]  /*4610*/  MUFU.EX2 R2, R2 ;  /* 0x0000000200027308 */ /* 0x000e620000000800 */
[----:B------:R-:W-:Y:S01]  /*4620*/  FMUL.FTZ R5, R6, R60 ;  /* 0x0000003c06057220 */ /* 0x000fe20000410000 */
[----:B------:R-:W-:Y:S01]  /*4630*/  FMUL.FTZ R9, R98, R99 ;  /* 0x0000006362097220 */ /* 0x000fe20000410000 */
[----:B------:R-:W-:Y:S01]  /*4640*/  FFMA.FTZ R121, R108, R8, R107 ;  /* 0x000000086c797223 */ /* 0x000fe2000001006b */
[----:B------:R-:W2:Y:S01]  /*4650*/  MUFU.EX2 R3, R3 ;  /* 0x0000000300037308 */ /* 0x000ea20000000800 */
[----:B------:R-:W-:Y:S01]  /*4660*/  FSEL R118, R87, RZ, !P4 ;  /* 0x000000ff57767208 */ /* 0x000fe20006000000 */
[----:B------:R-:W-:Y:S01]  /*4670*/  FMUL.FTZ R9, R102, R9 ;  /* 0x0000000966097220 */ /* 0x000fe20000410000 */
[----:B------:R-:W-:Y:S01]  /*4680*/  FFMA.FTZ R121, R110, R121, R109 ;  /* 0x000000796e797223 */ /* 0x000fe2000001006d */
[----:B------:R-:W3:Y:S01]  /*4690*/  MUFU.EX2 R4, R4 ;  /* 0x0000000400047308 */ /* 0x000ee20000000800 */
[----:B------:R-:W-:Y:S01]  /*46a0*/  FMUL.FTZ R8, R6, R63 ;  /* 0x0000003f06087220 */ /* 0x000fe20000410000 */
[----:B------:R-:W-:Y:S01]  /*46b0*/  FMUL.FTZ R9, R104, R9 ;  /* 0x0000000968097220 */ /* 0x000fe20000410000 */
[----:B------:R-:W-:Y:S01]  /*46c0*/  FFMA.FTZ R122, R112, R121, R111 ;  /* 0x00000079707a7223 */ /* 0x000fe2000001006f */
[----:B------:R-:W4:Y:S01]  /*46d0*/  MUFU.EX2 R5, R5 ;  /* 0x0000000500057308 */ /* 0x000f220000000800 */
[----:B------:R-:W-:Y:S01]  /*46e0*/  FSEL R119, R91, RZ, !P5 ;  /* 0x000000ff5b777208 */ /* 0x000fe20006800000 */
[----:B------:R-:W-:Y:S01]  /*46f0*/  FMUL.FTZ R6, R6, R64 ;  /* 0x0000004006067220 */ /* 0x000fe20000410000 */
[----:B-1----:R-:W-:Y:S01]  /*4700*/  FSEL R121, R2, 1, !P4 ;  /* 0x3f80000002797808 */ /* 0x002fe20006000000 */
[----:B------:R-:W-:Y:S01]  /*4710*/  FFMA.FTZ R2, R114, R122, R113 ;  /* 0x0000007a72027223 */ /* 0x000fe20000010071 */
[----:B------:R-:W-:Y:S01]  /*4720*/  FMUL.FTZ R9, R106, R9 ;  /* 0x000000096a097220 */ /* 0x000fe20000410000 */
[----:B--2---:R-:W-:Y:S01]  /*4730*/  FSEL R122, R3, 1, !P5 ;  /* 0x3f800000037a7808 */ /* 0x004fe20006800000 */
[----:B------:R-:W1:Y:S01]  /*4740*/  MUFU.EX2 R8, R8 ;  /* 0x0000000800087308 */ /* 0x000e620000000800 */
[----:B------:R-:W-:Y:S01]  /*4750*/  FFMA.FTZ R2, R121, R2, R118 ;  /* 0x0000000279027223 */ /* 0x000fe20000010076 */
[----:B------:R-:W-:Y:S01]  /*4760*/  FSEL R120, R92, RZ, !P6 ;  /* 0x000000ff5c787208 */ /* 0x000fe20007000000 */
[----:B------:R-:W-:Y:S01]  /*4770*/  FMUL.FTZ R9, R108, R9 ;  /* 0x000000096c097220 */ /* 0x000fe20000410000 */
[----:B---3--:R-:W-:Y:S01]  /*4780*/  FSEL R123, R4, 1, !P6 ;  /* 0x3f800000047b7808 */ /* 0x008fe20007000000 */
[----:B------:R-:W-:Y:S01]  /*4790*/  FFMA.FTZ R2, R122, R2, R119 ;  /* 0x000000027a027223 */ /* 0x000fe20000010077 */
[----:B------:R-:W2:Y:S01]  /*47a0*/  MUFU.EX2 R6, R6 ;  /* 0x0000000600067308 */ /* 0x000ea20000000800 */
[----:B------:R-:W-:Y:S01]  /*47b0*/  FSEL R124, R93, RZ, !P0 ;  /* 0x000000ff5d7c7208 */ /* 0x000fe20004000000 */
[----:B------:R-:W-:Y:S01]  /*47c0*/  FMUL.FTZ R9, R110, R9 ;  /* 0x000000096e097220 */ /* 0x000fe20000410000 */
[----:B----4-:R-:W-:Y:S01]  /*47d0*/  FSEL R125, R5, 1, !P0 ;  /* 0x3f800000057d7808 */ /* 0x010fe20004000000 */
[----:B------:R-:W-:Y:S01]  /*47e0*/  FFMA.FTZ R2, R123, R2, R120 ;  /* 0x000000027b027223 */ /* 0x000fe20000010078 */
[----:B------:R-:W-:Y:S01]  /*47f0*/  FSEL R126, R94, RZ, !P1 ;  /* 0x000000ff5e7e7208 */ /* 0x000fe20004800000 */
[----:B------:R-:W-:Y:S01]  /*4800*/  FMUL.FTZ R9, R112, R9 ;  /* 0x0000000970097220 */ /* 0x000fe20000410000 */
[----:B------:R-:W-:Y:S01]  /*4810*/  FSEL R127, R7, 1, !P1 ;  /* 0x3f800000077f7808 */ /* 0x000fe20004800000 */
[----:B------:R-:W-:Y:S01]  /*4820*/  FFMA.FTZ R3, R125, R2, R124 ;  /* 0x000000027d037223 */ /* 0x000fe2000001007c */
[----:B------:R-:W-:Y:S01]  /*4830*/  FSEL R128, R95, RZ, !P2 ;  /* 0x000000ff5f807208 */ /* 0x000fe20005000000 */
[----:B------:R-:W-:Y:S01]  /*4840*/  FMUL.FTZ R2, R114, R9 ;  /* 0x0000000972027220 */ /* 0x000fe20000410000 */
[----:B-1----:R-:W-:Y:S01]  /*4850*/  FSEL R129, R8, 1, !P2 ;  /* 0x3f80000008817808 */ /* 0x002fe20005000000 */
[----:B------:R-:W-:Y:S01]  /*4860*/  FFMA.FTZ R4, R127, R3, R126 ;  /* 0x000000037f047223 */ /* 0x000fe2000001007e */
[----:B------:R-:W-:Y:S01]  /*4870*/  FSEL R130, R96, RZ, !P3 ;  /* 0x000000ff60827208 */ /* 0x000fe20005800000 */
[----:B------:R-:W-:Y:S01]  /*4880*/  FMUL.FTZ R3, R121, R2 ;  /* 0x0000000279037220 */ /* 0x000fe20000410000 */
[----:B--2---:R-:W-:Y:S01]  /*4890*/  FSEL R131, R6, 1, !P3 ;  /* 0x3f80000006837808 */ /* 0x004fe20005800000 */
[----:B------:R-:W-:Y:S01]  /*48a0*/  FFMA.FTZ R4, R129, R4, R128 ;  /* 0x0000000481047223 */ /* 0x000fe20000010080 */
[----:B------:R-:W-:Y:S01]  /*48b0*/  ISETP.GE.AND P0, PT, R41, 0x1, PT ;  /* 0x000000012900780c */ /* 0x000fe20003f06270 */
[----:B------:R-:W-:Y:S01]  /*48c0*/  FMUL.FTZ R2, R122, R3 ;  /* 0x000000037a027220 */ /* 0x000fe20000410000 */
[----:B------:R-:W-:Y:S01]  /*48d0*/  MOV R3, UR22 ;  /* 0x0000001600037c02 */ /* 0x000fe20008000f00 */
[----:B------:R-:W-:Y:S01]  /*48e0*/  FFMA.FTZ R6, R131, R4, R130 ;  /* 0x0000000483067223 */ /* 0x000fe20000010082 */
[----:B------:R-:W-:Y:S01]  /*48f0*/  MOV R4, UR23 ;  /* 0x0000001700047c02 */ /* 0x000fe20008000f00 */
[----:B------:R-:W-:-:S03]  /*4900*/  FMUL.FTZ R2, R123, R2 ;  /* 0x000000027b027220 */ /* 0x000fc60000410000 */
[----:B------:R-:W1:Y:S01]  /*4910*/  SHFL.UP PT, R5, R6, 0x1, RZ ;  /* 0x0420000006057989 */ /* 0x000e6200000e00ff */
[----:B------:R-:W-:-:S04]  /*4920*/  FMUL.FTZ R2, R125, R2 ;  /* 0x000000027d027220 */ /* 0x000fc80000410000 */
[----:B------:R-:W-:-:S04]  /*4930*/  FMUL.FTZ R2, R127, R2 ;  /* 0x000000027f027220 */ /* 0x000fc80000410000 */
[----:B------:R-:W-:-:S04]  /*4940*/  FMUL.FTZ R2, R129, R2 ;  /* 0x0000000281027220 */ /* 0x000fc80000410000 */
[----:B------:R-:W-:Y:S01]  /*4950*/  FMUL.FTZ R135, R131, R2 ;  /* 0x0000000283877220 */ /* 0x000fe20000410000 */
[----:B------:R-:W-:-:S04]  /*4960*/  IMAD.U32 R2, RZ, RZ, UR21 ;  /* 0x00000015ff027e24 */ /* 0x000fc8000f8e00ff */
[----:B------:R-:W2:Y:S04]  /*4970*/  SHFL.UP PT, R8, R135, 0x1, RZ ;  /* 0x0420000087087989 */ /* 0x000ea800000e00ff */
[----:B------:R3:W5:Y:S01]  /*4980*/  LDG.E R132, desc[UR28][R2.64] ;  /* 0x0000001c02847981 */ /* 0x000762000c1e1900 */
[----:B-1----:R-:W-:Y:S01]  /*4990*/  FFMA.FTZ R7, R135, R5, R6 ;  /* 0x0000000587077223 */ /* 0x002fe20000010006 */
[----:B------:R-:W-:-:S04]  /*49a0*/  IMAD.U32 R5, RZ, RZ, UR26 ;  /* 0x0000001aff057e24 */ /* 0x000fc8000f8e00ff */
[----:B------:R-:W-:Y:S01]  /*49b0*/  FSEL R6, R6, R7, !P0 ;  /* 0x0000000706067208 */ /* 0x000fe20004000000 */
[----:B------:R1:W5:Y:S04]  /*49c0*/  LDG.E R133, desc[UR28][R4.64] ;  /* 0x0000001c04857981 */ /* 0x000368000c1e1900 */
[----:B------:R-:W4:Y:S01]  /*49d0*/  SHFL.UP PT, R7, R6, 0x2, RZ ;  /* 0x0440000006077989 */ /* 0x000f2200000e00ff */
[----:B--2---:R-:W-:-:S05]  /*49e0*/  @P0 FMUL.FTZ R135, R135, R8 ;  /* 0x0000000887870220 */ /* 0x004fca0000410000 */
[----:B------:R-:W2:Y:S01]  /*49f0*/  SHFL.UP PT, R8, R135, 0x2, RZ ;  /* 0x0440000087087989 */ /* 0x000ea200000e00ff */
[----:B------:R-:W-:Y:S01]  /*4a00*/  ISETP.GE.AND P0, PT, R41, 0x2, PT ;  /* 0x000000022900780c */ /* 0x000fe20003f06270 */
[----:B----4-:R-:W-:-:S05]  /*4a10*/  FFMA.FTZ R7, R135, R7, R6 ;  /* 0x0000000787077223 */ /* 0x010fca0000010006 */
[----:B------:R-:W-:-:S05]  /*4a20*/  FSEL R134, R6, R7, !P0 ;  /* 0x0000000706867208 */ /* 0x000fca0004000000 */
[----:B------:R-:W4:Y:S02]  /*4a30*/  SHFL.UP PT, R7, R134, 0x4, RZ ;  /* 0x0480000086077989 */ /* 0x000f2400000e00ff */
[----:B--2---:R-:W-:-:S05]  /*4a40*/  @P0 FMUL.FTZ R135, R135, R8 ;  /* 0x0000000887870220 */ /* 0x004fca0000410000 */
[----:B---3--:R-:W2:Y:S01]  /*4a50*/  SHFL.UP PT, R2, R135, 0x4, RZ ;  /* 0x0480000087027989 */ /* 0x008ea200000e00ff */
[----:B------:R-:W-:Y:S01]  /*4a60*/  ISETP.GE.AND P0, PT, R41, 0x4, PT ;  /* 0x000000042900780c */ /* 0x000fe20003f06270 */
[----:B----4-:R-:W-:-:S05]  /*4a70*/  FFMA.FTZ R7, R135, R7, R134 ;  /* 0x0000000787077223 */ /* 0x010fca0000010086 */
[----:B-1----:R-:W-:-:S07]  /*4a80*/  FSEL R4, R134, R7, !P0 ;  /* 0x0000000786047208 */ /* 0x002fce0004000000 */
[----:B--2---:R-:W-:Y:S01]  /*4a90*/  @P0 FMUL.FTZ R135, R135, R2 ;  /* 0x0000000287870220 */ /* 0x004fe20000410000 */
[----:B------:R-:W1:Y:S04]  /*4aa0*/  SHFL.UP PT, R3, R4, 0x8, RZ ;  /* 0x0500000004037989 */ /* 0x000e6800000e00ff */
[----:B------:R-:W2:Y:S01]  /*4ab0*/  SHFL.UP PT, R2, R135, 0x8, RZ ;  /* 0x0500000087027989 */ /* 0x000ea200000e00ff */
        /* <DEDUP_REMOVED lines=11> */
[----:B------:R-:W-:Y:S01]  /*4b70*/  HFMA2 R2, -RZ, RZ, 1.875, 0 ;  /* 0x3f800000ff027431 */ /* 0x000fe200000001ff */
[----:B------:R-:W-:-:S04]  /*4b80*/  MOV R3, RZ ;  /* 0x000000ff00037202 */ /* 0x000fc80000000f00 */
[----:B------:R-:W-:Y:S01]  /*4b90*/  @!P1 LEA R136, R115, UR7, 0x3 ;  /* 0x0000000773889c11 */ /* 0x000fe2000f8e18ff */
[----:B-1----:R-:W-:-:S05]  /*4ba0*/  FMUL.FTZ R8, R135, R8 ;  /* 0x0000000887087220 */ /* 0x002fca0000410000 */
[----:B------:R-:W-:Y:S01]  /*4bb0*/  @!P0 LDS.64 R2, [UR18] ;  /* 0x00000012ff028984 */ /* 0x000fe20008000a00 */
[----:B--2---:R-:W-:-:S05]  /*4bc0*/  FFMA.FTZ R9, R135, R9, R134 ;  /* 0x0000000987097223 */ /* 0x004fca0000010086 */
[----:B------:R-:W-:Y:S01]  /*4bd0*/  @!P1 STS.64 [R136+0x850], R8 ;  /* 0x0008500888009388 */ /* 0x000fe20000000a00 */
        /* <DEDUP_REMOVED lines=29> */
.L_x_3218:
[----:B------:R-:W-:Y:S05]  /*4db0*/  BSYNC.RECONVERGENT B0 ;  /* 0x0000000000007941 */ /* 0x000fea0003800200 */
.L_x_3217:
        /* <DEDUP_REMOVED lines=31> */
.L_x_3220:
[----:B------:R-:W-:Y:S05]  /*4fb0*/  BSYNC.RECONVERGENT B0 ;  /* 0x0000000000007941 */ /* 0x000fea0003800200 */
.L_x_3219:
        /* <DEDUP_REMOVED lines=27> */
.L_x_3216:
        /* <DEDUP_REMOVED lines=16> */
[----:B------:R-:W-:-:S02]  /*5270*/  ISETP.NE.AND P0, PT, R43, RZ, PT ;  /* 0x000000ff2b00720c */ /* 0x000fc40003f05270 */
[----:B------:R-:W-:Y:S01]  /*5280*/  PRMT R64, RZ, 0x7610, R64 ;  /* 0x00007610ff407816 */ /* 0x000fe20000000040 */
[----:B------:R2:W-:Y:S01]  /*5290*/  STS.U16 [R23+0x2], R5 ;  /* 0x0000020517007388 */ /* 0x0005e20000000400 */
[----:B------:R-:W-:-:S03]  /*52a0*/  PRMT R82, RZ, 0x7610, R82 ;  /* 0x00007610ff527816 */ /* 0x000fc60000000052 */
[----:B------:R3:W-:Y:S01]  /*52b0*/  STS.U16 [R22+0x4], R6 ;  /* 0x0000040616007388 */ /* 0x0007e20000000400 */
[----:B-1----:R-:W-:Y:S02]  /*52c0*/  PRMT R4, R3, 0x7632, R4 ;  /* 0x0000763203047816 */ /* 0x002fe40000000004 */
[----:B------:R-:W-:Y:S01]  /*52d0*/  F2FP.F16.F32.PACK_AB R3, R69, R72 ;  /* 0x000000484503723e */ /* 0x000fe200000000ff */
[----:B------:R1:W-:Y:S01]  /*52e0*/  STS.U16 [R21+0x6], R7 ;  /* 0x0000060715007388 */ /* 0x0003e20000000400 */
[----:B--2---:R-:W-:-:S03]  /*52f0*/  PRMT R5, R2, 0x7610, R5 ;  /* 0x0000761002057816 */ /* 0x004fc60000000005 */
[----:B------:R2:W-:Y:S01]  /*5300*/  STS.U16 [R20+0x8], R8 ;  /* 0x0000080814007388 */ /* 0x0005e20000000400 */
[----:B---3--:R-:W-:Y:S02]  /*5310*/  PRMT R6, R2, 0x7632, R6 ;  /* 0x0000763202067816 */ /* 0x008fe40000000006 */
[----:B------:R-:W-:Y:S01]  /*5320*/  F2FP.F16.F32.PACK_AB R2, R79, R70 ;  /* 0x000000464f02723e */ /* 0x000fe200000000ff */
[----:B------:R3:W-:Y:S01]  /*5330*/  STS.U16 [R19+0xa], R9 ;  /* 0x00000a0913007388 */ /* 0x0007e20000000400 */
[----:B-1----:R-:W-:-:S03]  /*5340*/  PRMT R7, R3, 0x7610, R7 ;  /* 0x0000761003077816 */ /* 0x002fc60000000007 */
[----:B------:R1:W-:Y:S01]  /*5350*/  STS.U16 [R18+0xc], R41 ;  /* 0x00000c2912007388 */ /* 0x0003e20000000400 */
[----:B--2---:R-:W-:Y:S02]  /*5360*/  PRMT R8, R3, 0x7632, R8 ;  /* 0x0000763203087816 */ /* 0x004fe40000000008 */
[----:B------:R-:W-:Y:S01]  /*5370*/  F2FP.F16.F32.PACK_AB R3, R75, R68 ;  /* 0x000000444b03723e */ /* 0x000fe200000000ff */
[----:B------:R2:W-:Y:S01]  /*5380*/  STS.U16 [R17+0xe], R4 ;  /* 0x00000e0411007388 */ /* 0x0005e20000000400 */
[----:B---3--:R-:W-:-:S03]  /*5390*/  PRMT R9, R2, 0x7632, R9 ;  /* 0x0000763202097816 */ /* 0x008fc60000000009 */
[----:B------:R-:W-:Y:S01]  /*53a0*/  STS.U16 [R16+0x10], R5 ;  /* 0x0000100510007388 */ /* 0x000fe20000000400 */
[----:B-1----:R-:W-:-:S03]  /*53b0*/  MOV R41, UR43 ;  /* 0x0000002b00297c02 */ /* 0x002fc60008000f00 */
[----:B------:R1:W-:Y:S01]  /*53c0*/  STS.U16 [R15+0x12], R6 ;  /* 0x000012060f007388 */ /* 0x0003e20000000400 */
[----:B--2---:R-:W-:-:S03]  /*53d0*/  PRMT R4, R3, 0x7632, R4 ;  /* 0x0000763203047816 */ /* 0x004fc60000000004 */
[----:B------:R-:W-:Y:S04]  /*53e0*/  STS.U16 [R14+0x14], R7 ;  /* 0x000014070e007388 */ /* 0x000fe80000000400 */
[----:B------:R-:W-:Y:S01]  /*53f0*/  STS.U16 [R13+0x16], R8 ;  /* 0x000016080d007388 */ /* 0x000fe20000000400 */
[----:B-1----:R-:W-:-:S03]  /*5400*/  MOV R6, UR45 ;  /* 0x0000002d00067c02 */ /* 0x002fc60008000f00 */
[----:B------:R1:W-:Y:S04]  /*5410*/  STS.U16 [R12+0x18], R2 ;  /* 0x000018020c007388 */ /* 0x0003e80000000400 */
[----:B------:R2:W-:Y:S04]  /*5420*/  STS.U16 [R11+0x1a], R9 ;  /* 0x00001a090b007388 */ /* 0x0005e80000000400 */
[----:B------:R3:W-:Y:S01]  /*5430*/  STS.U16 [R10+0x1c], R3 ;  /* 0x00001c030a007388 */ /* 0x0007e20000000400 */
[----:B-1----:R-:W-:-:S03]  /*5440*/  LOP3.LUT R2, R116, 0x3e00, RZ, 0xc0, !PT ;  /* 0x00003e0074027812 */ /* 0x002fc600078ec0ff */
[----:B------:R-:W-:Y:S01]  /*5450*/  STS.U16 [R0+0x1e], R4 ;  /* 0x00001e0400007388 */ /* 0x000fe20000000400 */
[----:B------:R-:W-:-:S03]  /*5460*/  NOP ;  /* 0x0000000000007918 */ /* 0x000fc60000000000 */
[----:B------:R-:W-:Y:S01]  /*5470*/  LDS.U16 R5, [R40] ;  /* 0x0000000028057984 */ /* 0x000fe20000000400 */
[----:B--2---:R-:W-:-:S03]  /*5480*/  LOP3.LUT R9, R2, 0x1f, R43, 0xf8, !PT ;  /* 0x0000001f02097812 */ /* 0x004fc600078ef82b */
[----:B------:R-:W-:Y:S01]  /*5490*/  LDS.U16 R59, [R39+0x40] ;  /* 0x00004000273b7984 */ /* 0x000fe20000000400 */
[C---:B---3--:R-:W-:Y:S02]  /*54a0*/  IADD3 R3, P1, P2, R9.reuse, UR14, R6 ;  /* 0x0000000e09037c10 */ /* 0x048fe4000fa3e006 */
[C---:B------:R-:W-:Y:S01]  /*54b0*/  LOP3.LUT R6, R9.reuse, 0x120, RZ, 0xfc, !PT ;  /* 0x0000012009067812 */ /* 0x040fe200078efcff */
[----:B------:R-:W-:Y:S01]  /*54c0*/  LDS.U16 R61, [R38+0x80] ;  /* 0x00008000263d7984 */ /* 0x000fe20000000400 */
[----:B------:R-:W-:Y:S02]  /*54d0*/  LOP3.LUT R7, R9, 0xa0, RZ, 0xfc, !PT ;  /* 0x000000a009077812 */ /* 0x000fe400078efcff */
[----:B------:R-:W-:Y:S01]  /*54e0*/  IADD3.X R8, PT, PT, RZ, UR19, RZ, P1, P2 ;  /* 0x00000013ff087c10 */ /* 0x000fe20008fe44ff */
[----:B------:R-:W-:Y:S01]  /*54f0*/  LDS.U16 R57, [R37+0xc0] ;  /* 0x0000c00025397984 */ /* 0x000fe20000000400 */
[----:B0-----:R-:W-:Y:S02]  /*5500*/  LEA R2, P4, R3, UR20, 0x1 ;  /* 0x0000001403027c11 */ /* 0x001fe4000f8808ff */
[----:B------:R-:W-:Y:S01]  /*5510*/  LOP3.LUT R51, R9, 0xc0, RZ, 0xfc, !PT ;  /* 0x000000c009337812 */ /* 0x000fe200078efcff */
[----:B------:R-:W-:Y:S01]  /*5520*/  LDS.U16 R63, [R36+0x100] ;  /* 0x00010000243f7984 */ /* 0x000fe20000000400 */
[----:B------:R-:W-:Y:S01]  /*5530*/  LEA.HI.X R3, R3, UR21, R8, 0x1, P4 ;  /* 0x0000001503037c11 */ /* 0x000fe2000a0f0c08 */
[----:B------:R-:W0:Y:S01]  /*5540*/  LDCU.64 UR20, c[0x0][0x488] ;  /* 0x00009100ff1477ac */ /* 0x000e220008000a00 */
[C---:B------:R-:W-:Y:S01]  /*5550*/  LOP3.LUT R8, R9.reuse, 0x140, RZ, 0xfc, !PT ;  /* 0x0000014009087812 */ /* 0x040fe200078efcff */
        /* <DEDUP_REMOVED lines=19> */
[----:B-1----:R-:W-:-:S05]  /*5690*/  LOP3.LUT R41, R9, 0x40, RZ, 0xfc, !PT ;  /* 0x0000004009297812 */ /* 0x002fca00078efcff */
[----:B------:R-:W1:Y:S02]  /*56a0*/  LDS R4, [UR7+0x840] ;  /* 0x00084007ff047984 */ /* 0x000e640008000800 */
        /* <DEDUP_REMOVED lines=11> */
[----:B------:R-:W-:-:S03]  /*5760*/  ISETP.GE.AND P1, PT, R41, R4, PT ;  /* 0x000000042900720c */ /* 0x000fc60003f26270 */
[----:B------:R-:W-:Y:S01]  /*5770*/  @!P6 STG.E.U16 desc[UR28][R2.64+0x280], R87 ;  /* 0x000280570200e986 */ /* 0x000fe2000c10151c */
[----:B------:R-:W-:Y:S02]  /*5780*/  ISETP.GE.AND P6, PT, R48, R4, PT ;  /* 0x000000043000720c */ /* 0x000fe40003fc6270 */
[C---:B-1----:R-:W-:Y:S01]  /*5790*/  LOP3.LUT R55, R9.reuse, 0x1c0, RZ, 0xfc, !PT ;  /* 0x000001c009377812 */ /* 0x042fe200078efcff */
[----:B------:R1:W-:Y:S01]  /*57a0*/  @!P3 STG.E.U16 desc[UR28][R2.64+0x180], R81 ;  /* 0x000180510200b986 */ /* 0x0003e2000c10151c */
[----:B--2---:R-:W-:-:S03]  /*57b0*/  LOP3.LUT R53, R9, 0xe0, RZ, 0xfc, !PT ;  /* 0x000000e009357812 */ /* 0x004fc600078efcff */
[----:B------:R-:W-:Y:S01]  /*57c0*/  @!P2 STG.E.U16 desc[UR28][R2.64+0x300], R91 ;  /* 0x0003005b0200a986 */ /* 0x000fe2000c10151c */
[C---:B---3--:R-:W-:Y:S02]  /*57d0*/  IADD3 R5, P2, P3, R9.reuse, UR16, R54 ;  /* 0x0000001009057c10 */ /* 0x048fe4000fb5e036 */
[----:B------:R-:W-:Y:S01]  /*57e0*/  LOP3.LUT R54, R9, 0x1e0, RZ, 0xfc, !PT ;  /* 0x000001e009367812 */ /* 0x000fe200078efcff */
[----:B------:R2:W-:Y:S01]  /*57f0*/  @!P5 STG.E.U16 desc[UR28][R2.64+0xc0], R57 ;  /* 0x0000c0390200d986 */ /* 0x0005e2000c10151c */
[----:B------:R-:W-:Y:S02]  /*5800*/  IADD3.X R60, PT, PT, RZ, UR24, RZ, P2, P3 ;  /* 0x00000018ff3c7c10 */ /* 0x000fe400097e64ff */
[-C--:B------:R-:W-:Y:S01]  /*5810*/  ISETP.GE.AND P3, PT, R58, R4.reuse, PT ;  /* 0x000000043a00720c */ /* 0x080fe20003f66270 */
[----:B------:R-:W-:Y:S01]  /*5820*/  @!P4 STG.E.U16 desc[UR28][R2.64+0x2c0], R89 ;  /* 0x0002c0590200c986 */ /* 0x000fe2000c10151c */
[-C--:B------:R-:W-:Y:S02]  /*5830*/  ISETP.GE.AND P4, PT, R56, R4.reuse, PT ;  /* 0x000000043800720c */ /* 0x080fe40003f86270 */
[-C--:B------:R-:W-:Y:S01]  /*5840*/  ISETP.GE.AND P2, PT, R54, R4.reuse, PT ;  /* 0x000000043600720c */ /* 0x080fe20003f46270 */
[----:B------:R3:W-:Y:S01]  /*5850*/  @!P1 STG.E.U16 desc[UR28][R2.64+0x80], R61 ;  /* 0x0000803d02009986 */ /* 0x0007e2000c10151c */
[----:B------:R-:W-:-:S02]  /*5860*/  ISETP.GE.AND P1, PT, R53, R4, PT ;  /* 0x000000043500720c */ /* 0x000fc40003f26270 */
[----:B-1----:R-:W-:Y:S01]  /*5870*/  PRMT R81, RZ, 0x7610, R81 ;  /* 0x00007610ff517816 */ /* 0x002fe20000000051 */
[----:B------:R-:W-:Y:S01]  /*5880*/  @!P6 STG.E.U16 desc[UR28][R2.64+0x340], R93 ;  /* 0x0003405d0200e986 */ /* 0x000fe2000c10151c */
[----:B--2---:R-:W-:Y:S02]  /*5890*/  LOP3.LUT R57, R9, 0x80, RZ, 0xfc, !PT ;  /* 0x0000008009397812 */ /* 0x004fe400078efcff */
[-C--:B------:R-:W-:Y:S01]  /*58a0*/  ISETP.GE.AND P6, PT, R55, R4.reuse, PT ;  /* 0x000000043700720c */ /* 0x080fe20003fc6270 */
[----:B------:R-:W-:Y:S01]  /*58b0*/  @!P3 STG.E.U16 desc[UR28][R2.64+0x40], R59 ;  /* 0x0000403b0200b986 */ /* 0x000fe2000c10151c */
[----:B------:R-:W-:Y:S02]  /*58c0*/  ISETP.GE.AND P5, PT, R57, R4, PT ;  /* 0x000000043900720c */ /* 0x000fe40003fa6270 */
[----:B------:R-:W-:Y:S01]  /*58d0*/  ISETP.GE.AND P3, PT, R58, UR43, PT ;  /* 0x0000002b3a007c0c */ /* 0x000fe2000bf66270 */
[----:B------:R-:W-:Y:S01]  /*58e0*/  @!P4 STG.E.U16 desc[UR28][R2.64+0x200], R85 ;  /* 0x000200550200c986 */ /* 0x000fe2000c10151c */
[----:B------:R-:W-:-:S02]  /*58f0*/  ISETP.GE.AND P4, PT, R41, UR43, PT ;  /* 0x0000002b29007c0c */ /* 0x000fc4000bf86270 */
[----:B---3--:R-:W-:Y:S01]  /*5900*/  PRMT R61, RZ, 0x7610, R61 ;  /* 0x00007610ff3d7816 */ /* 0x008fe2000000003d */
[----:B------:R1:W-:Y:S01]  /*5910*/  @!P1 STG.E.U16 desc[UR28][R2.64+0x1c0], R83 ;  /* 0x0001c05302009986 */ /* 0x0003e2000c10151c */
        /* <DEDUP_REMOVED lines=12> */
[----:B-1----:R-:W-:-:S02]  /*59e0*/  PRMT R83, RZ, 0x7610, R83 ;  /* 0x00007610ff537816 */ /* 0x002fc40000000053 */
        /* <DEDUP_REMOVED lines=66> */
[----:B------:R-:W-:Y:S04]  /*5e10*/  LDS.U16 R3, [R11+0x1a] ;  /* 0x00001a000b037984 */ /* 0x000fe80000000400 */
[----:B------:R-:W-:Y:S04]  /*5e20*/  LDS.U16 R2, [R10+0x1c] ;  /* 0x00001c000a027984 */ /* 0x000fe80000000400 */
[----:B------:R-:W2:Y:S04]  /*5e30*/  LDS.U16 R82, [R12+0x18] ;  /* 0x000018000c527984 */ /* 0x000ea80000000400 */
[----:B------:R-:W2:Y:S01]  /*5e40*/  LDS.U16 R85, [R0+0x1e] ;  /* 0x00001e0000557984 */ /* 0x000ea20000000400 */
[----:B---3--:R-:W-:-:S02]  /*5e50*/  HADD2.F32 R62, -RZ, R4.H0_H0 ;  /* 0x20000004ff3e7230 */ /* 0x008fc40000004100 */
[----:B------:R-:W-:-:S03]  /*5e60*/  FMUL.FTZ R87, R86, -1.4426950216293334961 ;  /* 0xbfb8aa3b56577820 */ /* 0x000fc60000410000 */
[----:B------:R-:W-:Y:S01]  /*5e70*/  FMUL.FTZ R90, R62, -1.4426950216293334961 ;  /* 0xbfb8aa3b3e5a7820 */ /* 0x000fe20000410000 */
[----:B------:R-:W-:Y:S01]  /*5e80*/  FMUL.FTZ R4, R88, -1.4426950216293334961 ;  /* 0xbfb8aa3b58047820 */ /* 0x000fe20000410000 */
[----:B----4-:R-:W-:Y:S02]  /*5e90*/  HADD2.F32 R61, -RZ, R61.H0_H0 ;  /* 0x2000003dff3d7230 */ /* 0x010fe40000004100 */
[----:B-----5:R-:W-:Y:S02]  /*5ea0*/  HADD2.F32 R81, -RZ, R81.H0_H0 ;  /* 0x20000051ff517230 */ /* 0x020fe40000004100 */
[----:B------:R-:W3:Y:S01]  /*5eb0*/  MUFU.EX2 R90, R90 ;  /* 0x0000005a005a7308 */ /* 0x000ee20000000800 */
[----:B0-----:R-:W-:Y:S02]  /*5ec0*/  HADD2.F32 R84, -RZ, R84.H0_H0 ;  /* 0x20000054ff547230 */ /* 0x001fe40000004100 */
[----:B------:R-:W-:Y:S01]  /*5ed0*/  HADD2.F32 R59, -RZ, R59.H0_H0 ;  /* 0x2000003bff3b7230 */ /* 0x000fe20000004100 */
[----:B------:R-:W0:Y:S01]  /*5ee0*/  MUFU.EX2 R87, R87 ;  /* 0x0000005700577308 */ /* 0x000e220000000800 */
[----:B------:R-:W-:-:S03]  /*5ef0*/  HADD2.F32 R64, -RZ, R64.H0_H0 ;  /* 0x20000040ff407230 */ /* 0x000fc60000004100 */
[----:B------:R4:W5:Y:S01]  /*5f00*/  MUFU.EX2 R89, R4 ;  /* 0x0000000400597308 */ /* 0x0009620000000800 */
[----:B------:R-:W-:Y:S02]  /*5f10*/  HADD2.F32 R83, -RZ, R83.H0_H0 ;  /* 0x20000053ff537230 */ /* 0x000fe40000004100 */
[----:B------:R-:W-:Y:S01]  /*5f20*/  FMUL.FTZ R91, R81, -1.4426950216293334961 ;  /* 0xbfb8aa3b515b7820 */ /* 0x000fe20000410000 */
[----:B------:R-:W-:Y:S02]  /*5f30*/  HADD2.F32 R5, -RZ, R5.H0_H0 ;  /* 0x20000005ff057230 */ /* 0x000fe40000004100 */
[----:B------:R-:W-:Y:S01]  /*5f40*/  FMUL.FTZ R92, R84, -1.4426950216293334961 ;  /* 0xbfb8aa3b545c7820 */ /* 0x000fe20000410000 */
[----:B------:R-:W-:Y:S01]  /*5f50*/  FMUL.FTZ R93, R59, -1.4426950216293334961 ;  /* 0xbfb8aa3b3b5d7820 */ /* 0x000fe20000410000 */
[----:B----4-:R-:W-:Y:S01]  /*5f60*/  FMUL.FTZ R4, R61, -1.4426950216293334961 ;  /* 0xbfb8aa3b3d047820 */ /* 0x010fe20000410000 */
[----:B------:R-:W-:Y:S01]  /*5f70*/  FMUL.FTZ R95, R64, -1.4426950216293334961 ;  /* 0xbfb8aa3b405f7820 */ /* 0x000fe20000410000 */
[----:B------:R-:W-:-:S02]  /*5f80*/  HADD2.F32 R60, -RZ, R60.H0_H0 ;  /* 0x2000003cff3c7230 */ /* 0x000fc40000004100 */
[----:B------:R4:W-:Y:S01]  /*5f90*/  MUFU.EX2 R94, R4 ;  /* 0x00000004005e7308 */ /* 0x0009e20000000800 */
[----:B-1----:R-:W-:Y:S02]  /*5fa0*/  HADD2.F32 R63, -RZ, R63.H0_H0 ;  /* 0x2000003fff3f7230 */ /* 0x002fe40000004100 */
[----:B------:R-:W-:Y:S01]  /*5fb0*/  FMUL.FTZ R96, R83, -1.4426950216293334961 ;  /* 0xbfb8aa3b53607820 */ /* 0x000fe20000410000 */
[----:B--2---:R-:W-:Y:S01]  /*5fc0*/  HADD2.F32 R82, -RZ, R82.H0_H0 ;  /* 0x20000052ff527230 */ /* 0x004fe20000004100 */
[----:B------:R-:W1:Y:S01]  /*5fd0*/  MUFU.EX2 R91, R91 ;  /* 0x0000005b005b7308 */ /* 0x000e620000000800 */
[----:B------:R-:W-:Y:S01]  /*5fe0*/  FMUL.FTZ R97, R5, -1.4426950216293334961 ;  /* 0xbfb8aa3b05617820 */ /* 0x000fe20000410000 */
[----:B----4-:R-:W-:Y:S02]  /*5ff0*/  HADD2.F32 R4, -RZ, R3.H0_H0 ;  /* 0x20000003ff047230 */ /* 0x010fe40000004100 */
[----:B------:R-:W-:Y:S02]  /*6000*/  HADD2.F32 R3, -RZ, R2.H0_H0 ;  /* 0x20000002ff037230 */ /* 0x000fe40000004100 */
[----:B------:R-:W-:-:S02]  /*6010*/  HADD2.F32 R2, -RZ, R85.H0_H0 ;  /* 0x20000055ff027230 */ /* 0x000fc40000004100 */
[----:B------:R-:W-:Y:S01]  /*6020*/  FMUL.FTZ R98, R60, -1.4426950216293334961 ;  /* 0xbfb8aa3b3c627820 */ /* 0x000fe20000410000 */
[----:B---3--:R-:W-:Y:S01]  /*6030*/  FADD.FTZ R90, R90, 1 ;  /* 0x3f8000005a5a7421 */ /* 0x008fe20000010000 */
[----:B------:R-:W2:Y:S01]  /*6040*/  MUFU.EX2 R92, R92 ;  /* 0x0000005c005c7308 */ /* 0x000ea20000000800 */
[----:B------:R-:W-:Y:S01]  /*6050*/  FMUL.FTZ R99, R63, -1.4426950216293334961 ;  /* 0xbfb8aa3b3f637820 */ /* 0x000fe20000410000 */
[----:B------:R-:W-:Y:S02]  /*6060*/  FMUL.FTZ R85, R4, -1.4426950216293334961 ;  /* 0xbfb8aa3b04557820 */ /* 0x000fe40000410000 */
[----:B------:R-:W3:Y:S01]  /*6070*/  MUFU.EX2 R93, R93 ;  /* 0x0000005d005d7308 */ /* 0x000ee20000000800 */
[----:B------:R-:W-:Y:S01]  /*6080*/  FMUL.FTZ R100, R82, -1.4426950216293334961 ;  /* 0xbfb8aa3b52647820 */ /* 0x000fe20000410000 */
[----:B------:R-:W-:Y:S02]  /*6090*/  FMUL.FTZ R101, R3, -1.4426950216293334961 ;  /* 0xbfb8aa3b03657820 */ /* 0x000fe40000410000 */
[----:B------:R-:W4:Y:S01]  /*60a0*/  MUFU.EX2 R95, R95 ;  /* 0x0000005f005f7308 */ /* 0x000f220000000800 */
[----:B------:R-:W-:Y:S01]  /*60b0*/  FMUL.FTZ R102, R2, -1.4426950216293334961 ;  /* 0xbfb8aa3b02667820 */ /* 0x000fe20000410000 */
[----:B0-----:R-:W-:-:S02]  /*60c0*/  FADD.FTZ R87, R87, 1 ;  /* 0x3f80000057577421 */ /* 0x001fc40000010000 */
[----:B------:R-:W0:Y:S04]  /*60d0*/  MUFU.EX2 R96, R96 ;  /* 0x0000006000607308 */ /* 0x000e280000000800 */
[----:B------:R-:W0:Y:S01]  /*60e0*/  MUFU.RCP R105, R90 ;  /* 0x0000005a00697308 */ /* 0x000e220000001000 */
[----:B-----5:R-:W-:-:S07]  /*60f0*/  FADD.FTZ R89, R89, 1 ;  /* 0x3f80000059597421 */ /* 0x020fce0000010000 */
[----:B------:R-:W5:Y:S04]  /*6100*/  MUFU.EX2 R97, R97 ;  /* 0x0000006100617308 */ /* 0x000f680000000800 */
[----:B------:R-:W5:Y:S04]  /*6110*/  MUFU.EX2 R98, R98 ;  /* 0x0000006200627308 */ /* 0x000f680000000800 */
[----:B------:R-:W5:Y:S04]  /*6120*/  MUFU.EX2 R99, R99 ;  /* 0x0000006300637308 */ /* 0x000f680000000800 */
[----:B------:R-:W5:Y:S04]  /*6130*/  MUFU.EX2 R85, R85 ;  /* 0x0000005500557308 */ /* 0x000f680000000800 */
[----:B------:R5:W5:Y:S01]  /*6140*/  MUFU.RCP R103, R87 ;  /* 0x0000005700677308 */ /* 0x000b620000001000 */
[----:B-1----:R-:W-:Y:S01]  /*6150*/  FADD.FTZ R91, R91, 1 ;  /* 0x3f8000005b5b7421 */ /* 0x002fe20000010000 */
[----:B--2---:R-:W-:-:S06]  /*6160*/  FADD.FTZ R92, R92, 1 ;  /* 0x3f8000005c5c7421 */ /* 0x004fcc0000010000 */
[----:B------:R-:W1:Y:S04]  /*6170*/  MUFU.EX2 R100, R100 ;  /* 0x0000006400647308 */ /* 0x000e680000000800 */
[----:B------:R-:W2:Y:S04]  /*6180*/  MUFU.EX2 R101, R101 ;  /* 0x0000006500657308 */ /* 0x000ea80000000800 */
[----:B------:R-:W2:Y:S01]  /*6190*/  MUFU.EX2 R102, R102 ;  /* 0x0000006600667308 */ /* 0x000ea20000000800 */
[----:B---3--:R-:W-:Y:S01]  /*61a0*/  FADD.FTZ R93, R93, 1 ;  /* 0x3f8000005d5d7421 */ /* 0x008fe20000010000 */
[----:B------:R-:W-:Y:S01]  /*61b0*/  FADD.FTZ R94, R94, 1 ;  /* 0x3f8000005e5e7421 */ /* 0x000fe20000010000 */
[----:B----4-:R-:W-:Y:S01]  /*61c0*/  FADD.FTZ R95, R95, 1 ;  /* 0x3f8000005f5f7421 */ /* 0x010fe20000010000 */
[----:B------:R-:W3:Y:S01]  /*61d0*/  MUFU.RCP R89, R89 ;  /* 0x0000005900597308 */ /* 0x000ee20000001000 */
[----:B0-----:R-:W-:Y:S01]  /*61e0*/  FADD.FTZ R96, R96, 1 ;  /* 0x3f80000060607421 */ /* 0x001fe20000010000 */
[----:B-----5:R-:W-:Y:S01]  /*61f0*/  FADD.FTZ R97, R97, 1 ;  /* 0x3f80000061617421 */ /* 0x020fe20000010000 */
[----:B------:R-:W-:Y:S01]  /*6200*/  FADD.FTZ R98, R98, 1 ;  /* 0x3f80000062627421 */ /* 0x000fe20000010000 */
[----:B------:R-:W-:-:S04]  /*6210*/  FADD.FTZ R99, R99, 1 ;  /* 0x3f80000063637421 */ /* 0x000fc80000010000 */
[----:B------:R-:W0:Y:S01]  /*6220*/  MUFU.RCP R104, R91 ;  /* 0x0000005b00687308 */ /* 0x000e220000001000 */
[----:B------:R-:W-:Y:S01]  /*6230*/  FADD.FTZ R87, R85, 1 ;  /* 0x3f80000055577421 */ /* 0x000fe20000010000 */
[----:B------:R-:W-:Y:S01]  /*6240*/  FMUL.FTZ R62, R62, R105 ;  /* 0x000000693e3e7220 */ /* 0x000fe20000410000 */
[----:B-1----:R-:W-:Y:S01]  /*6250*/  FADD.FTZ R100, R100, 1 ;  /* 0x3f80000064647421 */ /* 0x002fe20000010000 */
[----:B--2---:R-:W-:-:S04]  /*6260*/  FADD.FTZ R101, R101, 1 ;  /* 0x3f80000065657421 */ /* 0x004fc80000010000 */
[----:B------:R-:W1:Y:S01]  /*6270*/  MUFU.RCP R107, R92 ;  /* 0x0000005c006b7308 */ /* 0x000e620000001000 */
[----:B------:R-:W-:-:S07]  /*6280*/  FADD.FTZ R102, R102, 1 ;  /* 0x3f80000066667421 */ /* 0x000fce0000010000 */
[----:B------:R-:W2:Y:S01]  /*6290*/  MUFU.RCP R106, R93 ;  /* 0x0000005d006a7308 */ /* 0x000ea20000001000 */
[----:B------:R-:W-:Y:S01]  /*62a0*/  FMUL.FTZ R85, R86, R103 ;  /* 0x0000006756557220 */ /* 0x000fe20000410000 */
[----:B------:R-:W-:-:S06]  /*62b0*/  FMUL.FTZ R62, R62, R65 ;  /* 0x000000413e3e7220 */ /* 0x000fcc0000410000 */
[----:B------:R-:W4:Y:S08]  /*62c0*/  MUFU.RCP R94, R94 ;  /* 0x0000005e005e7308 */ /* 0x000f300000001000 */
[----:B------:R-:W5:Y:S08]  /*62d0*/  MUFU.RCP R95, R95 ;  /* 0x0000005f005f7308 */ /* 0x000f700000001000 */
[----:B------:R-:W5:Y:S08]  /*62e0*/  MUFU.RCP R96, R96 ;  /* 0x0000006000607308 */ /* 0x000f700000001000 */
[----:B------:R-:W5:Y:S08]  /*62f0*/  MUFU.RCP R90, R97 ;  /* 0x00000061005a7308 */ /* 0x000f700000001000 */
[----:B------:R-:W5:Y:S08]  /*6300*/  MUFU.RCP R91, R98 ;  /* 0x00000062005b7308 */ /* 0x000f700000001000 */
[----:B------:R-:W5:Y:S01]  /*6310*/  MUFU.RCP R92, R99 ;  /* 0x00000063005c7308 */ /* 0x000f620000001000 */
[----:B---3--:R-:W-:-:S07]  /*6320*/  FMUL.FTZ R88, R88, R89 ;  /* 0x0000005958587220 */ /* 0x008fce0000410000 */
[----:B------:R-:W3:Y:S08]  /*6330*/  MUFU.RCP R93, R100 ;  /* 0x00000064005d7308 */ /* 0x000ef00000001000 */
[----:B------:R-:W3:Y:S08]  /*6340*/  MUFU.RCP R87, R87 ;  /* 0x0000005700577308 */ /* 0x000ef00000001000 */
[----:B------:R-:W3:Y:S08]  /*6350*/  MUFU.RCP R86, R101 ;  /* 0x0000006500567308 */ /* 0x000ef00000001000 */
[----:B------:R-:W3:Y:S01]  /*6360*/  MUFU.RCP R65, R102 ;  /* 0x0000006600417308 */ /* 0x000ee20000001000 */
[----:B0-----:R-:W-:Y:S01]  /*6370*/  FMUL.FTZ R81, R81, R104 ;  /* 0x0000006851517220 */ /* 0x001fe20000410000 */
[----:B------:R-:W-:Y:S01]  /*6380*/  FMUL.FTZ R85, R85, R66 ;  /* 0x0000004255557220 */ /* 0x000fe20000410000 */
[----:B------:R-:W-:Y:S01]  /*6390*/  FMUL.FTZ R88, R88, R77 ;  /* 0x0000004d58587220 */ /* 0x000fe20000410000 */
[----:B-1----:R-:W-:Y:S01]  /*63a0*/  FMUL.FTZ R84, R84, R107 ;  /* 0x0000006b54547220 */ /* 0x002fe20000410000 */
[----:B--2---:R-:W-:Y:S01]  /*63b0*/  FMUL.FTZ R59, R59, R106 ;  /* 0x0000006a3b3b7220 */ /* 0x004fe20000410000 */
        /* <DEDUP_REMOVED lines=123> */
.L_x_3223:
        /* <DEDUP_REMOVED lines=9> */
.L_x_5095:


//--------------------- .text._Z25selective_scan_fwd_kernelI32Selective_Scan_fwd_kernel_traitsILi64ELi16ELi1ELb0ELb0ELb1ELb0EN3c104HalfEfEEv13SSMParamsBase --------------------------
	.section	.text._Z25selective_scan_fwd_kernelI32Selective_Scan_fwd_kernel_traitsILi64ELi16ELi1ELb0ELb0ELb1ELb0EN3c104HalfEfEEv13SSMParamsBase,"ax",@progbits
	.align	128
        .global         _Z25selective_scan_fwd_kernelI32Selective_Scan_fwd_kernel_traitsILi64ELi16ELi1ELb0ELb0ELb1ELb0EN3c104HalfEfEEv13SSMParamsBase
        .type           _Z25selective_scan_fwd_kernelI32Selective_Scan_fwd_kernel_traitsILi64ELi16ELi1ELb0ELb0ELb1ELb0EN3c104HalfEfEEv13SSMParamsBase,@function
        .size           _Z25selective_scan_fwd_kernelI32Selective_Scan_fwd_kernel_traitsILi64ELi16ELi1ELb0ELb0ELb1ELb0EN3c104HalfEfEEv13SSMParamsBase,(.L_x_5096 - _Z25selective_scan_fwd_kernelI32Selective_Scan_fwd_kernel_traitsILi64ELi16ELi1ELb0ELb0ELb1ELb0EN3c104HalfEfEEv13SSMParamsBase)
        .other          _Z25selective_scan_fwd_kernelI32Selective_Scan_fwd_kernel_traitsILi64ELi16ELi1ELb0ELb0ELb1ELb0EN3c104HalfEfEEv13SSMParamsBase,@"STO_CUDA_ENTRY STV_DEFAULT"
_Z25selective_scan_fwd_kernelI32Selective_Scan_fwd_kernel_traitsILi64ELi16ELi1ELb0ELb0ELb1ELb0EN3c104HalfEfEEv13SSMParamsBase:
.text._Z25selective_scan_fwd_kernelI32Selective_Scan_fwd_kernel_traitsILi64ELi16ELi1ELb0ELb0ELb1ELb0EN3c104HalfEfEEv13SSMParamsBase:
[----:B------:R-:W-:Y:S01]  /*0000*/  LDC R1, c[0x0][0x37c] ;  /* 0x0000df00ff017b82 */ /* 0x000fe20000000800 */
[----:B------:R-:W0:Y:S07]  /*0010*/  LDCU.64 UR4, c[0x0][0x470] ;  /* 0x00008e00ff0477ac */ /* 0x000e2e0008000a00 */
[----:B------:R-:W1:Y:S01]  /*0020*/  S2UR UR24, SR_CTAID.Y ;  /* 0x00000000001879c3 */ /* 0x000e620000002600 */
[----:B------:R-:W2:Y:S01]  /*0030*/  LDCU.64 UR32, c[0x0][0x358] ;  /* 0x00006b00ff2077ac */ /* 0x000ea20008000a00 */
[----:B------:R-:W3:Y:S01]  /*0040*/  LDCU.128 UR8, c[0x0][0x450] ;  /* 0x00008a00ff0877ac */ /* 0x000ee20008000c00 */
[----:B------:R-:W4:Y:S01]  /*0050*/  LDCU UR27, c[0x0][0x398] ;  /* 0x00007300ff1b77ac */ /* 0x000f220008000800 */
[----:B------:R-:W2:Y:S01]  /*0060*/  S2R R7, SR_CTAID.Y ;  /* 0x0000000000077919 */ /* 0x000ea20000002600 */
[----:B------:R-:W2:Y:S01]  /*0070*/  LDCU UR25, c[0x0][0x394] ;  /* 0x00007280ff1977ac */ /* 0x000ea20008000800 */
[----:B0-----:R-:W-:-:S02]  /*0080*/  UISETP.NE.U32.AND UP1, UPT, UR4, URZ, UPT ;  /* 0x000000ff0400728c */ /* 0x001fc4000bf25070 */
[----:B------:R-:W0:Y:S01]  /*0090*/  S2UR UR26, SR_CTAID.X ;  /* 0x00000000001a79c3 */ /* 0x000e220000002500 */
[----:B------:R-:W0:Y:S01]  /*00a0*/  LDCU.128 UR16, c[0x0][0x3f0] ;  /* 0x00007e00ff1077ac */ /* 0x000e220008000c00 */
[----:B------:R-:W-:Y:S02]  /*00b0*/  UISETP.NE.AND.EX UP1, UPT, UR5, URZ, UPT, UP1 ;  /* 0x000000ff0500728c */ /* 0x000fe4000bf25310 */
[----:B---3--:R-:W-:Y:S01]  /*00c0*/  UISETP.NE.U32.AND UP0, UPT, UR10, URZ, UPT ;  /* 0x000000ff0a00728c */ /* 0x008fe2000bf05070 */
[----:B------:R-:W0:Y:S03]  /*00d0*/  LDCU.128 UR20, c[0x0][0x400] ;  /* 0x00008000ff1477ac */ /* 0x000e260008000c00 */
[----:B------:R-:W-:Y:S01]  /*00e0*/  PLOP3.LUT P1, PT, PT, PT, UP1, 0x80, 0x8 ;  /* 0x000000000008781c */ /* 0x000fe20003f2f018 */
[----:B------:R-:W-:Y:S01]  /*00f0*/  UISETP.NE.AND.EX UP0, UPT, UR11, URZ, UPT, UP0 ;  /* 0x000000ff0b00728c */ /* 0x000fe2000bf05300 */
[----:B------:R-:W3:Y:S03]  /*0100*/  LDCU.64 UR34, c[0x0][0x3d0] ;  /* 0x00007a00ff2277ac */ /* 0x000ee60008000a00 */
[----:B-1----:R-:W-:Y:S01]  /*0110*/  @UP1 ULEA UR4, UP3, UR24, UR4, 0x2 ;  /* 0x0000000418041291 */ /* 0x002fe2000f8610ff */
[----:B----4-:R-:W-:Y:S01]  /*0120*/  MOV R0, UR27 ;  /* 0x0000001b00007c02 */ /* 0x010fe20008000f00 */
[----:B------:R-:W1:Y:S01]  /*0130*/  LDCU.64 UR36, c[0x0][0x3e8] ;  /* 0x00007d00ff2477ac */ /* 0x000e620008000a00 */
[----:B------:R-:W-:Y:S01]  /*0140*/  PLOP3.LUT P0, PT, PT, PT, UP0, 0x80, 0x8 ;  /* 0x000000000008781c */ /* 0x000fe20003f0f008 */
[----:B------:R-:W-:-:S02]  /*0150*/  @UP1 ULEA.HI.X UR5, UR24, UR5, URZ, 0x2, UP3 ;  /* 0x0000000518051291 */ /* 0x000fc400098f14ff */
[----:B------:R-:W-:Y:S01]  /*0160*/  MOV R4, UR4 ;  /* 0x0000000400047c02 */ /* 0x000fe20008000f00 */
[----:B------:R-:W-:-:S03]  /*0170*/  @UP0 ULEA UR10, UP2, UR24, UR10, 0x2 ;  /* 0x0000000a180a0291 */ /* 0x000fc6000f8410ff */
[----:B------:R-:W-:Y:S01]  /*0180*/  IMAD.U32 R5, RZ, RZ, UR5 ;  /* 0x00000005ff057e24 */ /* 0x000fe2000f8e00ff */
[----:B------:R-:W-:Y:S01]  /*0190*/  IABS R0, R0 ;  /* 0x0000000000007213 */ /* 0x000fe20000000000 */
[----:B------:R-:W-:Y:S01]  /*01a0*/  @UP0 ULEA.HI.X UR11, UR24, UR11, URZ, 0x2, UP2 ;  /* 0x0000000b180b0291 */ /* 0x000fe200090f14ff */
[----:B------:R-:W-:Y:S02]  /*01b0*/  MOV R2, UR10 ;  /* 0x0000000a00027c02 */ /* 0x000fe40008000f00 */
[----:B--2---:R-:W5:Y:S01]  /*01c0*/  @P1 LDG.E R4, desc[UR32][R4.64] ;  /* 0x0000002004041981 */ /* 0x004f62000c1e1900 */
[----:B------:R-:W-:Y:S02]  /*01d0*/  R2UR UR10, R0 ;  /* 0x00000000000a72ca */ /* 0x000fe400000e0000 */
[----:B------:R-:W-:-:S05]  /*01e0*/  IMAD.U32 R3, RZ, RZ, UR11 ;  /* 0x0000000bff037e24 */ /* 0x000fca000f8e00ff */
[----:B------:R2:W5:Y:S06]  /*01f0*/  @P0 LDG.E R2, desc[UR32][R2.64] ;  /* 0x0000002002020981 */ /* 0x00056c000c1e1900 */
[----:B------:R-:W4:Y:S08]  /*0200*/  I2F.RP R0, UR10 ;  /* 0x0000000a00007d06 */ /* 0x000f300008209400 */
[----:B----4-:R-:W4:Y:S02]  /*0210*/  MUFU.RCP R0, R0 ;  /* 0x0000000000007308 */ /* 0x010f240000001000 */
[----:B----4-:R-:W-:-:S06]  /*0220*/  VIADD R6, R0, 0xffffffe ;  /* 0x0ffffffe00067836 */ /* 0x010fcc0000000000 */
[----:B------:R-:W4:Y:S01]  /*0230*/  F2I.FTZ.U32.TRUNC.NTZ R6, R6 ;  /* 0x0000000600067305 */ /* 0x000f22000021f000 */
[----:B--2---:R-:W-:Y:S02]  /*0240*/  IABS R3, R7 ;  /* 0x0000000700037213 */ /* 0x004fe40000000000 */
[----:B----4-:R-:W-:Y:S02]  /*0250*/  R2UR UR5, R6 ;  /* 0x00000000060572ca */ /* 0x010fe400000e0000 */
        /* <DEDUP_REMOVED lines=10> */
[----:B------:R-:W-:-:S09]  /*0300*/  UISETP.GE.AND UP2, UPT, UR25, 0x1, UPT ;  /* 0x000000011900788c */ /* 0x000fd2000bf46270 */
[----:B------:R-:W-:-:S04]  /*0310*/  @!UP1 UIADD3 UR4, UPT, UPT, UR4, -UR10, URZ ;  /* 0x8000000a04049290 */ /* 0x000fc8000fffe0ff */
[----:B------:R-:W-:Y:S02]  /*0320*/  UISETP.GE.U32.AND UP0, UPT, UR4, UR10, UPT ;  /* 0x0000000a0400728c */ /* 0x000fe4000bf06070 */
[----:B------:R-:W-:Y:S01]  /*0330*/  ULOP3.LUT UR13, UR24, UR27, URZ, 0x3c, !UPT ;  /* 0x0000001b180d7292 */ /* 0x000fe2000f8e3cff */
[----:B------:R-:W-:Y:S01]  /*0340*/  PLOP3.LUT P2, PT, PT, PT, UP2, 0x80, 0x8 ;  /* 0x000000000008781c */ /* 0x000fe20003f4f028 */
[----:B------:R-:W-:Y:S02]  /*0350*/  @!UP1 UIADD3 UR12, UPT, UPT, UR12, 0x1, URZ ;  /* 0x000000010c0c9890 */ /* 0x000fe4000fffe0ff */
[----:B------:R-:W-:Y:S02]  /*0360*/  UISETP.GE.AND UP1, UPT, UR13, URZ, UPT ;  /* 0x000000ff0d00728c */ /* 0x000fe4000bf26270 */
[----:B0-----:R-:W-:Y:S01]  /*0370*/  UIMAD.WIDE.U32 UR28, UR26, UR20, URZ ;  /* 0x000000141a1c72a5 */ /* 0x001fe2000f8e00ff */
[----:B------:R-:W0:Y:S02]  /*0380*/  LDCU.128 UR4, c[0x0][0x460] ;  /* 0x00008c00ff0477ac */ /* 0x000e240008000c00 */
[----:B------:R-:W-:-:S02]  /*0390*/  @UP0 UIADD3 UR12, UPT, UPT, UR12, 0x1, URZ ;  /* 0x000000010c0c0890 */ /* 0x000fc4000fffe0ff */
[----:B------:R-:W-:Y:S02]  /*03a0*/  UIMAD.WIDE.U32 UR10, UR26, UR16, URZ ;  /* 0x000000101a0a72a5 */ /* 0x000fe4000f8e00ff */
[----:B------:R-:W-:-:S03]  /*03b0*/  UISETP.NE.AND UP0, UPT, UR27, URZ, UPT ;  /* 0x000000ff1b00728c */ /* 0x000fc6000bf05270 */
[----:B------:R-:W-:Y:S01]  /*03c0*/  UMOV UR16, UR12 ;  /* 0x0000000c00107c82 */ /* 0x000fe20008000000 */
[----:B---3--:R-:W-:Y:S02]  /*03d0*/  UIMAD.WIDE.U32 UR30, UR26, UR34, URZ ;  /* 0x000000221a1e72a5 */ /* 0x008fe4000f8e00ff */
[----:B------:R-:W-:Y:S02]  /*03e0*/  UIMAD UR17, UR26, UR17, UR11 ;  /* 0x000000111a1172a4 */ /* 0x000fe4000f8e020b */
[----:B------:R-:W-:Y:S02]  /*03f0*/  UIMAD UR21, UR26, UR21, UR29 ;  /* 0x000000151a1572a4 */ /* 0x000fe4000f8e021d */
[----:B------:R-:W-:Y:S01]  /*0400*/  @!UP1 UIADD3 UR16, UPT, UPT, -UR16, URZ, URZ ;  /* 0x000000ff10109290 */ /* 0x000fe2000fffe1ff */
[----:B01----:R-:W-:Y:S11]  /*0410*/  @!P2 EXIT ;  /* 0x000000000000a94d */ /* 0x003ff60003800000 */
[----:B------:R-:W-:Y:S01]  /*0420*/  @!UP0 ULOP3.LUT UR16, URZ, UR27, URZ, 0x33, !UPT ;  /* 0x0000001bff108292 */ /* 0x000fe2000f8e33ff */
[----:B------:R-:W0:Y:S01]  /*0430*/  S2R R94, SR_TID.X ;  /* 0x00000000005e7919 */ /* 0x000e220000002100 */
[----:B------:R-:W-:Y:S01]  /*0440*/  UMOV UR11, UR17 ;  /* 0x00000011000b7c82 */ /* 0x000fe20008000000 */
[----:B------:R-:W-:Y:S01]  /*0450*/  UMOV UR29, UR21 ;  /* 0x00000015001d7c82 */ /* 0x000fe20008000000 */
[----:B------:R-:W-:Y:S01]  /*0460*/  USHF.R.S32.HI UR17, URZ, 0x1f, UR16 ;  /* 0x0000001fff117899 */ /* 0x000fe20008011410 */
[----:B------:R-:W1:Y:S03]  /*0470*/  LDCU.128 UR12, c[0x0][0x420] ;  /* 0x00008400ff0c77ac */ /* 0x000e660008000c00 */
[----:B------:R-:W-:Y:S02]  /*0480*/  UIMAD UR17, UR17, UR36, URZ ;  /* 0x00000024111172a4 */ /* 0x000fe4000f8e02ff */
[----:B------:R-:W-:-:S02]  /*0490*/  UIMAD.WIDE.U32 UR28, UR24, UR22, UR28 ;  /* 0x00000016181c72a5 */ /* 0x000fc4000f8e001c */
[----:B------:R-:W-:Y:S02]  /*04a0*/  UIMAD UR31, UR26, UR35, UR31 ;  /* 0x000000231a1f72a4 */ /* 0x000fe4000f8e021f */
[----:B------:R-:W-:Y:S02]  /*04b0*/  UIMAD.WIDE.U32 UR10, UR24, UR18, UR10 ;  /* 0x00000012180a72a5 */ /* 0x000fe4000f8e000a */
[----:B------:R-:W-:Y:S02]  /*04c0*/  UIMAD UR27, UR24, UR23, UR29 ;  /* 0x00000017181b72a4 */ /* 0x000fe4000f8e021d */
[----:B------:R-:W-:Y:S02]  /*04d0*/  UIMAD UR11, UR24, UR19, UR11 ;  /* 0x00000013180b72a4 */ /* 0x000fe4000f8e020b */
[----:B------:R-:W-:Y:S02]  /*04e0*/  UIMAD.WIDE.U32 UR30, UR16, UR36, UR30 ;  /* 0x00000024101e72a5 */ /* 0x000fe4000f8e001e */
[----:B------:R-:W-:Y:S01]  /*04f0*/  UIMAD UR29, UR16, UR37, UR17 ;  /* 0x00000025101d72a4 */ /* 0x000fe2000f8e0211 */
[----:B------:R-:W2:Y:S01]  /*0500*/  LDCU.128 UR16, c[0x0][0x3a0] ;  /* 0x00007400ff1077ac */ /* 0x000ea20008000c00 */
[----:B------:R-:W3:Y:S01]  /*0510*/  LDCU.128 UR20, c[0x0][0x440] ;  /* 0x00008800ff1477ac */ /* 0x000ee20008000c00 */
[----:B------:R-:W-:Y:S01]  /*0520*/  ULEA UR36, UP0, UR10, UR4, 0x1 ;  /* 0x000000040a247291 */ /* 0x000fe2000f8008ff */
[----:B------:R-:W4:Y:S01]  /*0530*/  LDCU.64 UR40, c[0x0][0x3b8] ;  /* 0x00007700ff2877ac */ /* 0x000f220008000a00 */
[----:B-1----:R-:W-:-:S02]  /*0540*/  UIMAD.WIDE.U32 UR34, UR24, UR14, URZ ;  /* 0x0000000e182272a5 */ /* 0x002fc4000f8e00ff */
[----:B------:R-:W-:Y:S02]  /*0550*/  ULEA.HI.X UR14, UR10, UR5, UR11, 0x1, UP0 ;  /* 0x000000050a0e7291 */ /* 0x000fe400080f0c0b */
[----:B------:R-:W-:Y:S02]  /*0560*/  ULEA UR8, UP0, UR30, UR8, 0x1 ;  /* 0x000000081e087291 */ /* 0x000fe4000f8008ff */
[----:B------:R-:W-:Y:S01]  /*0570*/  UIADD3 UR4, UPT, UPT, UR31, UR29, URZ ;  /* 0x0000001d1f047290 */ /* 0x000fe2000fffe0ff */
[----:B------:R-:W1:Y:S01]  /*0580*/  LDCU UR38, c[0x0][0x384] ;  /* 0x00007080ff2677ac */ /* 0x000e620008000800 */
[----:B------:R-:W-:Y:S02]  /*0590*/  ULEA UR37, UP1, UR28, UR6, 0x1 ;  /* 0x000000061c257291 */ /* 0x000fe4000f8208ff */
[----:B------:R-:W-:Y:S02]  /*05a0*/  UIMAD UR11, UR24, UR15, UR35 ;  /* 0x0000000f180b72a4 */ /* 0x000fe4000f8e0223 */
[----:B------:R-:W-:-:S02]  /*05b0*/  ULEA.HI.X UR9, UR30, UR9, UR4, 0x1, UP0 ;  /* 0x000000091e097291 */ /* 0x000fc400080f0c04 */
[----:B--2---:R-:W-:Y:S01]  /*05c0*/  UIMAD.WIDE.U32 UR4, UR24, UR16, URZ ;  /* 0x00000010180472a5 */ /* 0x004fe2000f8e00ff */
[----:B------:R-:W-:Y:S01]  /*05d0*/  UMOV UR10, UR34 ;  /* 0x00000022000a7c82 */ /* 0x000fe20008000000 */
[----:B------:R-:W-:Y:S02]  /*05e0*/  ULEA.HI.X UR35, UR28, UR7, UR27, 0x1, UP1 ;  /* 0x000000071c237291 */ /* 0x000fe400088f0c1b */
[----:B------:R-:W-:Y:S01]  /*05f0*/  UIMAD.WIDE.U32 UR10, UR26, UR12, UR10 ;  /* 0x0000000c1a0a72a5 */ /* 0x000fe2000f8e000a */
[----:B------:R-:W2:Y:S01]  /*0600*/  LDCU.64 UR28, c[0x0][0x3c0] ;  /* 0x00007800ff1c77ac */ /* 0x000ea20008000a00 */
[----:B------:R-:W0:Y:S01]  /*0610*/  LDCU.64 UR30, c[0x0][0x3e0] ;  /* 0x00007c00ff1e77ac */ /* 0x000e220008000a00 */
[----:B------:R-:W0:Y:S01]  /*0620*/  LDCU UR12, c[0x0][0x38c] ;  /* 0x00007180ff0c77ac */ /* 0x000e220008000800 */
[----:B------:R-:W-:Y:S02]  /*0630*/  UIMAD UR17, UR24, UR17, UR5 ;  /* 0x00000011181172a4 */ /* 0x000fe4000f8e0205 */
[----:B---3--:R-:W-:-:S02]  /*0640*/  ULEA UR20, UP0, UR4, UR20, 0x2 ;  /* 0x0000001404147291 */ /* 0x008fc4000f8010ff */
[----:B----4-:R-:W-:Y:S02]  /*0650*/  UIMAD.WIDE.U32 UR6, UR24, UR40, URZ ;  /* 0x00000028180672a5 */ /* 0x010fe4000f8e00ff */
[----:B------:R-:W-:Y:S01]  /*0660*/  ULEA.HI.X UR27, UR4, UR21, UR17, 0x2, UP0 ;  /* 0x00000015041b7291 */ /* 0x000fe200080f1411 */
[----:B------:R-:W-:Y:S02]  /*0670*/  UMOV UR5, URZ ;  /* 0x000000ff00057c82 */ /* 0x000fe40008000000 */
[----:B------:R-:W-:Y:S01]  /*0680*/  UMOV UR4, URZ ;  /* 0x000000ff00047c82 */ /* 0x000fe20008000000 */
[----:B-----5:R-:W-:Y:S01]  /*0690*/  @P0 R2UR UR4, R2 ;  /* 0x00000000020402ca */ /* 0x020fe200000e0000 */
[----:B------:R-:W-:Y:S01]  /*06a0*/  UIMAD UR7, UR24, UR41, UR7 ;  /* 0x00000029180772a4 */ /* 0x000fe2000f8e0207 */
[----:B------:R-:W-:Y:S01]  /*06b0*/  @P1 R2UR UR5, R4 ;  /* 0x00000000040512ca */ /* 0x000fe200000e0000 */
[----:B-1----:R-:W-:Y:S02]  /*06c0*/  UIMAD UR24, UR26, UR38, UR24 ;  /* 0x000000261a1872a4 */ /* 0x002fe4000f8e0218 */
[----:B------:R-:W-:-:S02]  /*06d0*/  ULEA UR22, UP1, UR6, UR22, 0x2 ;  /* 0x0000001606167291 */ /* 0x000fc4000f8210ff */
[----:B------:R-:W-:Y:S02]  /*06e0*/  UIMAD UR24, UR24, UR25, URZ ;  /* 0x00000019181872a4 */ /* 0x000fe4000f8e02ff */
[----:B------:R-:W-:Y:S02]  /*06f0*/  UIMAD UR13, UR26, UR13, UR11 ;  /* 0x0000000d1a0d72a4 */ /* 0x000fe4000f8e020b */
[----:B------:R-:W-:Y:S02]  /*0700*/  ULEA.HI.X UR26, UR6, UR23, UR7, 0x2, UP1 ;  /* 0x00000017061a7291 */ /* 0x000fe400088f1407 */
[----:B--2---:R-:W-:Y:S02]  /*0710*/  USHF.L.U64.HI UR23, UR28, 0x2, UR29 ;  /* 0x000000021c177899 */ /* 0x004fe4000801021d */
[----:B0-----:R-:W-:Y:S01]  /*0720*/  USHF.L.U64.HI UR21, UR30, 0x1, UR31 ;  /* 0x000000011e157899 */ /* 0x001fe2000801021f */
[----:B------:R-:W-:Y:S01]  /*0730*/  UMOV UR34, UR37 ;  /* 0x0000002500227c82 */ /* 0x000fe20008000000 */
[----:B------:R-:W-:-:S02]  /*0740*/  USHF.L.U64.HI UR25, UR18, 0x2, UR19 ;  /* 0x0000000212197899 */ /* 0x000fc40008010213 */
[----:B------:R-:W-:Y:S01]  /*0750*/  UIMAD UR24, UR24, UR12, URZ ;  /* 0x0000000c181872a4 */ /* 0x000fe2000f8e02ff */
[----:B------:R-:W-:Y:S01]  /*0760*/  UMOV UR6, URZ ;  /* 0x000000ff00067c82 */ /* 0x000fe20008000000 */
[----:B------:R-:W-:Y:S01]  /*0770*/  UMOV UR37, UR14 ;  /* 0x0000000e00257c82 */ /* 0x000fe20008000000 */
[----:B------:R-:W-:Y:S01]  /*0780*/  UMOV UR29, UR8 ;  /* 0x00000008001d7c82 */ /* 0x000fe20008000000 */
[----:B------:R-:W-:-:S08]  /*0790*/  UMOV UR31, UR9 ;  /* 0x00000009001f7c82 */ /* 0x000fd00008000000 */
.L_x_3262:
[----:B------:R-:W0:Y:S01]  /*07a0*/  LDCU UR7, c[0x0][0x388] ;  /* 0x00007100ff0777ac */ /* 0x000e220008000800 */
[----:B------:R-:W-:Y:S02]  /*07b0*/  SHF.L.U32 R157, R94, 0x4, RZ ;  /* 0x000000045e9d7819 */ /* 0x000fe400000006ff */
[----:B------:R-:W-:Y:S01]  /*07c0*/  PRMT R7, RZ, 0x7610, R7 ;  /* 0x00007610ff077816 */ /* 0x000fe20000000007 */
[----:B------:R-:W-:Y:S01]  /*07d0*/  USHF.L.U32 UR8, UR6, 0xa, URZ ;  /* 0x0000000a06087899 */ /* 0x000fe200080006ff */
[----:B------:R-:W-:Y:S02]  /*07e0*/  LOP3.LUT R22, R157, 0x3e00, RZ, 0xc0, !PT ;  /* 0x00003e009d167812 */ /* 0x000fe400078ec0ff */
[----:B------:R-:W-:Y:S02]  /*07f0*/  PRMT R12, RZ, 0x7610, R12 ;  /* 0x00007610ff0c7816 */ /* 0x000fe4000000000c */
[----:B------:R-:W-:Y:S02]  /*0800*/  LOP3.LUT R26, R22, 0x1f, R94, 0xf8, !PT ;  /* 0x0000001f161a7812 */ /* 0x000fe400078ef85e */
[----:B--2---:R-:W-:-:S02]  /*0810*/  PRMT R15, RZ, 0x7610, R15 ;  /* 0x00007610ff0f7816 */ /* 0x004fc4000000000f */
[C---:B------:R-:W-:Y:S01]  /*0820*/  LOP3.LUT R150, R26.reuse, 0xe0, RZ, 0xfc, !PT ;  /* 0x000000e01a967812 */ /* 0x040fe200078efcff */
[C---:B------:R-:W-:Y:S01]  /*0830*/  IMAD.SHL.U32 R0, R26.reuse, 0x2, RZ ;  /* 0x000000021a007824 */ /* 0x040fe200078e00ff */
[C---:B------:R-:W-:Y:S02]  /*0840*/  LOP3.LUT R149, R26.reuse, 0x100, RZ, 0xfc, !PT ;  /* 0x000001001a957812 */ /* 0x040fe400078efcff */
[----:B------:R-:W-:Y:S01]  /*0850*/  LOP3.LUT R156, R26, 0x20, RZ, 0xfc, !PT ;  /* 0x000000201a9c7812 */ /* 0x000fe200078efcff */
[----:B0-----:R-:W-:Y:S01]  /*0860*/  UIADD3 UR38, UPT, UPT, -UR8, UR7, URZ ;  /* 0x0000000708267290 */ /* 0x001fe2000fffe1ff */
[C---:B------:R-:W-:Y:S02]  /*0870*/  IADD3 R2, P0, PT, R0.reuse, UR34, RZ ;  /* 0x0000002200027c10 */ /* 0x040fe4000ff1e0ff */
[----:B------:R-:W-:Y:S02]  /*0880*/  IADD3 R4, P1, PT, R0, UR36, RZ ;  /* 0x0000002400047c10 */ /* 0x000fe4000ff3e0ff */
[C---:B------:R-:W-:Y:S01]  /*0890*/  LOP3.LUT R151, R26.reuse, 0xc0, RZ, 0xfc, !PT ;  /* 0x000000c01a977812 */ /* 0x040fe200078efcff */
[----:B------:R-:W-:Y:S01]  /*08a0*/  IMAD.X R3, RZ, RZ, UR35, P0 ;  /* 0x00000023ff037e24 */ /* 0x000fe200080e06ff */
[----:B------:R-:W-:-:S02]  /*08b0*/  ISETP.GE.AND P0, PT, R26, UR38, PT ;  /* 0x000000261a007c0c */ /* 0x000fc4000bf06270 */
[----:B------:R-:W-:Y:S01]  /*08c0*/  IADD3.X R5, PT, PT, RZ, UR37, RZ, P1, !PT ;  /* 0x00000025ff057c10 */ /* 0x000fe20008ffe4ff */
[----:B------:R-:W-:Y:S01]  /*08d0*/  BAR.SYNC.DEFER_BLOCKING 0x0 ;  /* 0x0000000000007b1d */ /* 0x000fe20000010000 */
[C---:B------:R-:W-:Y:S02]  /*08e0*/  LOP3.LUT R155, R26.reuse, 0x40, RZ, 0xfc, !PT ;  /* 0x000000401a9b7812 */ /* 0x040fe400078efcff */
[----:B------:R-:W-:Y:S02]  /*08f0*/  LOP3.LUT R152, R26, 0xa0, RZ, 0xfc, !PT ;  /* 0x000000a01a987812 */ /* 0x000fe400078efcff */
[----:B------:R-:W-:Y:S02]  /*0900*/  ISETP.GE.AND P1, PT, R156, UR38, PT ;  /* 0x000000269c007c0c */ /* 0x000fe4000bf26270 */
[----:B------:R-:W-:Y:S02]  /*0910*/  LOP3.LUT R154, R26, 0x60, RZ, 0xfc, !PT ;  /* 0x000000601a9a7812 */ /* 0x000fe400078efcff */
[----:B------:R-:W-:-:S02]  /*0920*/  ISETP.GE.AND P2, PT, R151, UR38, PT ;  /* 0x0000002697007c0c */ /* 0x000fc4000bf46270 */
[----:B------:R-:W-:Y:S02]  /*0930*/  LOP3.LUT R153, R26, 0x80, RZ, 0xfc, !PT ;  /* 0x000000801a997812 */ /* 0x000fe400078efcff */
        /* <DEDUP_REMOVED lines=14> */
[C---:B------:R-:W-:Y:S01]  /*0a20*/  LOP3.LUT R146, R26.reuse, 0x160, RZ, 0xfc, !PT ;  /* 0x000001601a927812 */ /* 0x040fe200078efcff */
[----:B------:R-:W5:Y:S01]  /*0a30*/  @!P6 LDG.E.U16 R9, desc[UR32][R4.64+0x80] ;  /* 0x000080200409e981 */ /* 0x000f62000c1e1500 */
[----:B------:R-:W-:Y:S02]  /*0a40*/  PRMT R8, RZ, 0x7610, R8 ;  /* 0x00007610ff087816 */ /* 0x000fe40000000008 */
[----:B------:R-:W-:Y:S01]  /*0a50*/  LOP3.LUT R145, R26, 0x180, RZ, 0xfc, !PT ;  /* 0x000001801a917812 */ /* 0x000fe200078efcff */
[----:B------:R-:W4:Y:S01]  /*0a60*/  @!P0 LDG.E.U16 R12, desc[UR32][R4.64+0x1c0] ;  /* 0x0001c020040c8981 */ /* 0x000f22000c1e1500 */
[----:B------:R-:W-:Y:S02]  /*0a70*/  ISETP.GE.AND P0, PT, R149, UR38, PT ;  /* 0x0000002695007c0c */ /* 0x000fe4000bf06270 */
[----:B------:R-:W-:Y:S01]  /*0a80*/  PRMT R11, RZ, 0x7610, R11 ;  /* 0x00007610ff0b7816 */ /* 0x000fe2000000000b */
[----:B------:R-:W4:Y:S01]  /*0a90*/  @!P3 LDG.E.U16 R10, desc[UR32][R4.64+0x140] ;  /* 0x00014020040ab981 */ /* 0x000f22000c1e1500 */
[----:B------:R-:W-:-:S02]  /*0aa0*/  ISETP.GE.AND P1, PT, R147, UR38, PT ;  /* 0x0000002693007c0c */ /* 0x000fc4000bf26270 */
[----:B------:R-:W-:Y:S01]  /*0ab0*/  ISETP.GE.AND P2, PT, R146, UR38, PT ;  /* 0x0000002692007c0c */ /* 0x000fe2000bf46270 */
[----:B------:R-:W4:Y:S01]  /*0ac0*/  @!P5 LDG.E.U16 R8, desc[UR32][R4.64+0xc0] ;  /* 0x0000c0200408d981 */ /* 0x000f22000c1e1500 */
[----:B------:R-:W-:Y:S02]  /*0ad0*/  ISETP.GE.AND P3, PT, R145, UR38, PT ;  /* 0x0000002691007c0c */ /* 0x000fe4000bf66270 */
[----:B------:R-:W-:Y:S01]  /*0ae0*/  PRMT R14, RZ, 0x7610, R14 ;  /* 0x00007610ff0e7816 */ /* 0x000fe2000000000e */
[----:B------:R-:W4:Y:S01]  /*0af0*/  @!P4 LDG.E.U16 R11, desc[UR32][R4.64+0x100] ;  /* 0x00010020040bc981 */ /* 0x000f22000c1e1500 */
[----:B------:R-:W-:Y:S02]  /*0b00*/  PRMT R17, RZ, 0x7610, R17 ;  /* 0x00007610ff117816 */ /* 0x000fe40000000011 */
[----:B------:R-:W-:Y:S01]  /*0b10*/  PRMT R16, RZ, 0x7610, R16 ;  /* 0x00007610ff107816 */ /* 0x000fe20000000010 */
[----:B------:R-:W4:Y:S01]  /*0b20*/  @!P0 LDG.E.U16 R15, desc[UR32][R4.64+0x200] ;  /* 0x00020020040f8981 */ /* 0x000f22000c1e1500 */
[----:B------:R-:W-:-:S02]  /*0b30*/  ISETP.GE.AND P0, PT, R148, UR38, PT ;  /* 0x0000002694007c0c */ /* 0x000fc4000bf06270 */
[----:B------:R-:W-:Y:S01]  /*0b40*/  PRMT R19, RZ, 0x7610, R19 ;  /* 0x00007610ff137816 */ /* 0x000fe20000000013 */
[----:B------:R-:W4:Y:S01]  /*0b50*/  @!P1 LDG.E.U16 R17, desc[UR32][R4.64+0x280] ;  /* 0x0002802004119981 */ /* 0x000f22000c1e1500 */
        /* <DEDUP_REMOVED lines=17> */
[----:B------:R-:W-:-:S02]  /*0c70*/  UMOV UR7, 0x400 ;  /* 0x0000040000077882 */ /* 0x000fc40000000000 */
        /* <DEDUP_REMOVED lines=43> */
[----:B------:R-:W-:Y:S02]  /*0f30*/  P2R R32, PR, RZ, 0x2 ;  /* 0x00000002ff207803 */ /* 0x000fe40000000000 */
[----:B------:R-:W-:-:S02]  /*0f40*/  ISETP.GE.AND P1, PT, R156, UR38, PT ;  /* 0x000000269c007c0c */ /* 0x000fc4000bf26270 */
[----:B------:R-:W-:Y:S02]  /*0f50*/  PRMT R25, RZ, 0x7610, R25 ;  /* 0x00007610ff197816 */ /* 0x000fe40000000019 */
[----:B------:R-:W-:Y:S02]  /*0f60*/  PRMT R24, RZ, 0x7610, R24 ;  /* 0x00007610ff187816 */ /* 0x000fe40000000018 */
[----:B------:R-:W-:Y:S01]  /*0f70*/  PRMT R28, RZ, 0x7610, R28 ;  /* 0x00007610ff1c7816 */ /* 0x000fe2000000001c */
[----:B--2---:R0:W-:Y:S04]  /*0f80*/  STS.U16 [R90], R7 ;  /* 0x000000075a007388 */ /* 0x0041e80000000400 */
[----:B---3--:R-:W-:Y:S01]  /*0f90*/  STS.U16 [R89+0x40], R6 ;  /* 0x0000400659007388 */ /* 0x008fe20000000400 */
[----:B0-----:R-:W-:-:S03]  /*0fa0*/  VIADD R7, R22, 0x160 ;  /* 0x0000016016077836 */ /* 0x001fc60000000000 */
[----:B-----5:R0:W-:Y:S02]  /*0fb0*/  STS.U16 [R88+0x80], R9 ;  /* 0x0000800958007388 */ /* 0x0201e40000000400 */
[-C--:B------:R-:W-:Y:S02]  /*0fc0*/  LEA.HI.SX32 R7, R7, R22.reuse, 0x1b ;  /* 0x0000001607077211 */ /* 0x080fe400078fdaff */
        /* <DEDUP_REMOVED lines=49> */
[----:B------:R-:W-:Y:S01]  /*12e0*/  STS.U16 [R77+0x340], R18 ;  /* 0x000340124d007388 */ /* 0x000fe20000000400 */
        /* <DEDUP_REMOVED lines=56> */
[----:B------:R-:W-:-:S04]  /*1670*/  ISETP.NE.AND P1, PT, R32, RZ, PT ;  /* 0x000000ff2000720c */ /* 0x000fc80003f25270 */
        /* <DEDUP_REMOVED lines=104> */
.L_x_3225:
[----:B------:R-:W-:Y:S05]  /*1d00*/  BSYNC.RECONVERGENT B0 ;  /* 0x0000000000007941 */ /* 0x000fea0003800200 */
.L_x_3224:
        /* <DEDUP_REMOVED lines=35> */
.L_x_3227:
[----:B------:R-:W-:Y:S05]  /*1f40*/  BSYNC.RECONVERGENT B0 ;  /* 0x0000000000007941 */ /* 0x000fea0003800200 */
.L_x_3226:
        /* <DEDUP_REMOVED lines=37> */
.L_x_3229:
[----:B------:R-:W-:Y:S05]  /*21a0*/  BSYNC.RECONVERGENT B0 ;  /* 0x0000000000007941 */ /* 0x000fea0003800200 */
.L_x_3228:
        /* <DEDUP_REMOVED lines=35> */
.L_x_3231:
[----:B------:R-:W-:Y:S05]  /*23e0*/  BSYNC.RECONVERGENT B0 ;  /* 0x0000000000007941 */ /* 0x000fea0003800200 */
.L_x_3230:
        /* <DEDUP_REMOVED lines=37> */
.L_x_3233:
[----:B------:R-:W-:Y:S05]  /*2640*/  BSYNC.RECONVERGENT B0 ;  /* 0x0000000000007941 */ /* 0x000fea0003800200 */
.L_x_3232:
        /* <DEDUP_REMOVED lines=35> */
.L_x_3235:
[----:B------:R-:W-:Y:S05]  /*2880*/  BSYNC.RECONVERGENT B0 ;  /* 0x0000000000007941 */ /* 0x000fea0003800200 */
.L_x_3234:
        /* <DEDUP_REMOVED lines=37> */
.L_x_3237:
[----:B------:R-:W-:Y:S05]  /*2ae0*/  BSYNC.RECONVERGENT B0 ;  /* 0x0000000000007941 */ /* 0x000fea0003800200 */
.L_x_3236:
        /* <DEDUP_REMOVED lines=35> */
.L_x_3239:
[----:B------:R-:W-:Y:S05]  /*2d20*/  BSYNC.RECONVERGENT B0 ;  /* 0x0000000000007941 */ /* 0x000fea0003800200 */
.L_x_3238:
        /* <DEDUP_REMOVED lines=39> */
.L_x_3241:
[----:B------:R-:W-:Y:S05]  /*2fa0*/  BSYNC.RECONVERGENT B0 ;  /* 0x0000000000007941 */ /* 0x000fea0003800200 */
.L_x_3240:
        /* <DEDUP_REMOVED lines=39> */
.L_x_3243:
[----:B------:R-:W-:Y:S05]  /*3220*/  BSYNC.RECONVERGENT B0 ;  /* 0x0000000000007941 */ /* 0x000fea0003800200 */
.L_x_3242:
        /* <DEDUP_REMOVED lines=45> */
.L_x_3245:
[----:B------:R-:W-:Y:S05]  /*3500*/  BSYNC.RECONVERGENT B0 ;  /* 0x0000000000007941 */ /* 0x000fea0003800200 */
.L_x_3244:
        /* <DEDUP_REMOVED lines=32> */
.L_x_3247:
[----:B------:R-:W-:Y:S05]  /*3710*/  BSYNC.RECONVERGENT B0 ;  /* 0x0000000000007941 */ /* 0x000fea0003800200 */
.L_x_3246:
        /* <DEDUP_REMOVED lines=32> */
.L_x_3249:
[----:B------:R-:W-:Y:S05]  /*3920*/  BSYNC.RECONVERGENT B0 ;  /* 0x0000000000007941 */ /* 0x000fea0003800200 */
.L_x_3248:
        /* <DEDUP_REMOVED lines=32> */
.L_x_3251:
[----:B------:R-:W-:Y:S05]  /*3b30*/  BSYNC.RECONVERGENT B0 ;  /* 0x0000000000007941 */ /* 0x000fea0003800200 */
.L_x_3250:
        /* <DEDUP_REMOVED lines=32> */
.L_x_3253:
[----:B------:R-:W-:Y:S05]  /*3d40*/  BSYNC.RECONVERGENT B0 ;  /* 0x0000000000007941 */ /* 0x000fea0003800200 */
.L_x_3252:
        /* <DEDUP_REMOVED lines=32> */
.L_x_3255:
[----:B------:R-:W-:Y:S05]  /*3f50*/  BSYNC.RECONVERGENT B0 ;  /* 0x0000000000007941 */ /* 0x000fea0003800200 */
.L_x_3254:
        /* <DEDUP_REMOVED lines=24> */
[----:B------:R-:W0:Y:S01]  /*40e0*/  LDCU UR9, c[0x0][0x38c] ;  /* 0x00007180ff0977ac */ /* 0x000e220008000800 */
[----:B------:R-:W-:Y:S01]  /*40f0*/  IMAD.U32 R7, RZ, RZ, UR29 ;  /* 0x0000001dff077e24 */ /* 0x000fe2000f8e00ff */
[----:B------:R-:W-:Y:S01]  /*4100*/  ISETP.GE.AND P1, PT, R26, UR38, PT ;  /* 0x000000261a007c0c */ /* 0x000fe2000bf26270 */
[----:B------:R-:W-:Y:S01]  /*4110*/  FMUL.FTZ R26, R19, R58 ;  /* 0x0000003a131a7220 */ /* 0x000fe20000410000 */
[----:B------:R-:W-:Y:S01]  /*4120*/  FMUL.FTZ R21, R14, R53 ;  /* 0x000000350e157220 */ /* 0x000fe20000410000 */
[----:B------:R-:W-:Y:S01]  /*4130*/  FMUL.FTZ R25, R18, R57 ;  /* 0x0000003912197220 */ /* 0x000fe20000410000 */
[----:B------:R-:W-:Y:S01]  /*4140*/  IADD3 R6, P0, P2, R0, 0x200, R7 ;  /* 0x0000020000067810 */ /* 0x000fe20007a1e007 */
        /* <DEDUP_REMOVED lines=11> */
[----:B0-----:R-:W-:Y:S01]  /*4200*/  UISETP.LT.AND UP0, UPT, UR9, 0x1, UPT ;  /* 0x000000010900788c */ /* 0x001fe2000bf01270 */
[----:B------:R-:W-:Y:S01]  /*4210*/  FMUL.FTZ R12, R5, R44 ;  /* 0x0000002c050c7220 */ /* 0x000fe20000410000 */
[----:B------:R-:W-:Y:S01]  /*4220*/  FMUL.FTZ R0, R4, R43 ;  /* 0x0000002b04007220 */ /* 0x000fe20000410000 */
[----:B------:R-:W-:Y:S01]  /*4230*/  IADD3.X R3, PT, PT, RZ, UR31, RZ, P0, P2 ;  /* 0x0000001fff037c10 */ /* 0x000fe200087e44ff */
[----:B------:R-:W-:-:S02]  /*4240*/  USEL UR12, UR9, 0x1, !UP0 ;  /* 0x00000001090c7887 */ /* 0x000fc4000c000000 */
[----:B------:R-:W-:Y:S01]  /*4250*/  UIMAD UR8, UR6, UR8, URZ ;  /* 0x00000008060872a4 */ /* 0x000fe2000f8e02ff */
[----:B------:R-:W0:Y:S01]  /*4260*/  LDCU.64 UR40, c[0x0][0x480] ;  /* 0x00009000ff2877ac */ /* 0x000e220008000a00 */
[----:B------:R-:W-:Y:S02]  /*4270*/  UIADD3 UR9, UPT, UPT, UR7, 0x870, URZ ;  /* 0x0000087007097890 */ /* 0x000fe4000fffe0ff */
[----:B------:R-:W-:Y:S01]  /*4280*/  UIADD3 UR12, UPT, UPT, -UR12, URZ, URZ ;  /* 0x000000ff0c0c7290 */ /* 0x000fe2000fffe1ff */
[----:B------:R-:W-:Y:S01]  /*4290*/  UMOV UR17, UR22 ;  /* 0x0000001600117c82 */ /* 0x000fe20008000000 */
[----:B------:R-:W-:Y:S01]  /*42a0*/  UMOV UR19, UR26 ;  /* 0x0000001a00137c82 */ /* 0x000fe20008000000 */
[----:B------:R-:W-:Y:S01]  /*42b0*/  UMOV UR15, UR20 ;  /* 0x00000014000f7c82 */ /* 0x000fe20008000000 */
[----:B------:R-:W-:-:S08]  /*42c0*/  UMOV UR16, UR27 ;  /* 0x0000001b00107c82 */ /* 0x000fd00008000000 */
.L_x_3261:
[----:B------:R-:W-:Y:S02]  /*42d0*/  ISETP.GE.AND P5, PT, R156, UR38, PT ;  /* 0x000000269c007c0c */ /* 0x000fe4000bfa6270 */
[----:B------:R-:W-:Y:S02]  /*42e0*/  MOV R2, R6 ;  /* 0x0000000600027202 */ /* 0x000fe40000000f00 */
[----:B------:R-:W-:Y:S02]  /*42f0*/  ISETP.GE.AND P0, PT, R155, UR38, PT ;  /* 0x000000269b007c0c */ /* 0x000fe4000bf06270 */
[----:B------:R-:W-:Y:S01]  /*4300*/  ISETP.GE.AND P2, PT, R154, UR38, PT ;  /* 0x000000269a007c0c */ /* 0x000fe2000bf46270 */
[----:B------:R-:W2:Y:S06]  /*4310*/  @!P1 LDG.E.U16 R5, desc[UR32][R2.64+-0x200] ;  /* 0xfffe002002059981 */ /* 0x000eac000c1e1500 */
[----:B------:R-:W3:Y:S04]  /*4320*/  @!P5 LDG.E.U16 R4, desc[UR32][R2.64+-0x1c0] ;  /* 0xfffe40200204d981 */ /* 0x000ee8000c1e1500 */
[----:B------:R-:W4:Y:S04]  /*4330*/  @!P0 LDG.E.U16 R6, desc[UR32][R2.64+-0x180] ;  /* 0xfffe802002068981 */ /* 0x000f28000c1e1500 */
[----:B------:R-:W4:Y:S01]  /*4340*/  @!P2 LDG.E.U16 R8, desc[UR32][R2.64+-0x140] ;  /* 0xfffec0200208a981 */ /* 0x000f22000c1e1500 */
[----:B------:R-:W-:Y:S01]  /*4350*/  ISETP.GE.AND P3, PT, R153, UR38, PT ;  /* 0x0000002699007c0c */ /* 0x000fe2000bf66270 */
[----:B------:R-:W-:Y:S01]  /*4360*/  IMAD.MOV.U32 R7, RZ, RZ, RZ ;  /* 0x000000ffff077224 */ /* 0x000fe200078e00ff */
[----:B------:R-:W-:Y:S01]  /*4370*/  ISETP.GE.AND P4, PT, R152, UR38, PT ;  /* 0x0000002698007c0c */ /* 0x000fe2000bf86270 */
[----:B------:R-:W-:Y:S01]  /*4380*/  HFMA2 R9, -RZ, RZ, 0, 0 ;  /* 0x00000000ff097431 */ /* 0x000fe200000001ff */
[----:B------:R-:W-:-:S09]  /*4390*/  ISETP.GE.AND P6, PT, R150, UR38, PT ;  /* 0x0000002696007c0c */ /* 0x000fd2000bfc6270 */
[----:B------:R-:W4:Y:S04]  /*43a0*/  @!P3 LDG.E.U16 R101, desc[UR32][R2.64+-0x100] ;  /* 0xffff00200265b981 */ /* 0x000f28000c1e1500 */
[----:B------:R-:W4:Y:S01]  /*43b0*/  @!P6 LDG.E.U16 R10, desc[UR32][R2.64+-0x40] ;  /* 0xffffc020020ae981 */ /* 0x000f22000c1e1500 */
[----:B--2---:R-:W-:Y:S02]  /*43c0*/  @!P1 PRMT R7, R5, 0x5410, RZ ;  /* 0x0000541005079816 */ /* 0x004fe400000000ff */
[----:B------:R-:W-:Y:S02]  /*43d0*/  MOV R5, UR16 ;  /* 0x0000001000057c02 */ /* 0x000fe40008000f00 */
[----:B---3--:R-:W-:Y:S01]  /*43e0*/  @!P5 PRMT R7, R7, 0x5410, R4 ;  /* 0x000054100707d816 */ /* 0x008fe20000000004 */
[----:B------:R-:W-:Y:S01]  /*43f0*/  IMAD.U32 R4, RZ, RZ, UR15 ;  /* 0x0000000fff047e24 */ /* 0x000fe2000f8e00ff */
[----:B------:R-:W-:-:S02]  /*4400*/  ISETP.GE.AND P5, PT, R151, UR38, PT ;  /* 0x0000002697007c0c */ /* 0x000fc4000bfa6270 */
[----:B----4-:R-:W-:Y:S02]  /*4410*/  @!P0 PRMT R9, R6, 0x5410, RZ ;  /* 0x0000541006098816 */ /* 0x010fe400000000ff */
[----:B------:R-:W2:Y:S02]  /*4420*/  @!P4 LDG.E.U16 R6, desc[UR32][R2.64+-0xc0] ;  /* 0xffff40200206c981 */ /* 0x000ea4000c1e1500 */
[----:B------:R-:W-:Y:S02]  /*4430*/  @!P2 PRMT R9, R9, 0x5410, R8 ;  /* 0x000054100909a816 */ /* 0x000fe40000000008 */
[----:B------:R1:W3:Y:S05]  /*4440*/  LDG.E R99, desc[UR32][R4.64] ;  /* 0x0000002004637981 */ /* 0x0002ea000c1e1900 */
[----:B------:R-:W4:Y:S01]  /*4450*/  @!P5 LDG.E.U16 R8, desc[UR32][R2.64+-0x80] ;  /* 0xffff80200208d981 */ /* 0x000f22000c1e1500 */
[----:B------:R-:W-:-:S02]  /*4460*/  ISETP.GE.AND P0, PT, R149, UR38, PT ;  /* 0x0000002695007c0c */ /* 0x000fc4000bf06270 */
[----:B------:R-:W-:-:S11]  /*4470*/  ISETP.GE.AND P2, PT, R148, UR38, PT ;  /* 0x0000002694007c0c */ /* 0x000fd6000bf46270 */
[----:B------:R-:W4:Y:S04]  /*4480*/  @!P0 LDG.E.U16 R98, desc[UR32][R2.64] ;  /* 0x0000002002628981 */ /* 0x000f28000c1e1500 */
[----:B------:R-:W4:Y:S01]  /*4490*/  @!P2 LDG.E.U16 R100, desc[UR32][R2.64+0x40] ;  /* 0x000040200264a981 */ /* 0x000f22000c1e1500 */
[----:B------:R-:W-:Y:S01]  /*44a0*/  IMAD.MOV.U32 R11, RZ, RZ, RZ ;  /* 0x000000ffff0b7224 */ /* 0x000fe200078e00ff */
[----:B------:R-:W-:Y:S01]  /*44b0*/  @!P3 PRMT R11, R101, 0x5410, RZ ;  /* 0x00005410650bb816 */ /* 0x000fe200000000ff */
[C---:B-1----:R-:W-:Y:S01]  /*44c0*/  VIADD R4, R157.reuse, 0x3 ;  /* 0x000000039d047836 */ /* 0x042fe20000000000 */
[----:B------:R-:W-:Y:S02]  /*44d0*/  MOV R5, RZ ;  /* 0x000000ff00057202 */ /* 0x000fe40000000f00 */
[----:B------:R-:W-:-:S04]  /*44e0*/  IADD3 R97, PT, PT, R157, 0x1, RZ ;  /* 0x000000019d617810 */ /* 0x000fc80007ffe0ff */
[----:B------:R-:W-:Y:S01]  /*44f0*/  ISETP.GE.U32.AND P3, PT, R97, UR38, PT ;  /* 0x0000002661007c0c */ /* 0x000fe2000bf66070 */
[----:B------:R-:W-:-:S03]  /*4500*/  IMAD.MOV.U32 R97, RZ, RZ, RZ ;  /* 0x000000ffff617224 */ /* 0x000fc600078e00ff */
[----:B------:R-:W-:Y:S02]  /*4510*/  FSEL R126, R25, RZ, !P3 ;  /* 0x000000ff197e7208 */ /* 0x000fe40005800000 */
[----:B--2---:R-:W-:Y:S02]  /*4520*/  @!P4 PRMT R11, R11, 0x5410, R6 ;  /* 0x000054100b0bc816 */ /* 0x004fe40000000006 */
[----:B------:R-:W-:Y:S01]  /*4530*/  ISETP.GE.U32.AND P4, PT, R4, UR38, PT ;  /* 0x0000002604007c0c */ /* 0x000fe2000bf86070 */
[----:B---3--:R-:W-:Y:S01]  /*4540*/  FMUL.FTZ R4, R99, 1.4426950216293334961 ;  /* 0x3fb8aa3b63047820 */ /* 0x008fe20000410000 */
[----:B----4-:R-:W-:-:S03]  /*4550*/  @!P5 PRMT R5, R8, 0x5410, RZ ;  /* 0x000054100805d816 */ /* 0x010fc600000000ff */
[----:B------:R-:W-:Y:S01]  /*4560*/  FMUL.FTZ R8, R4, R57 ;  /* 0x0000003904087220 */ /* 0x000fe20000410000 */
[----:B------:R-:W-:Y:S02]  /*4570*/  @!P6 PRMT R5, R5, 0x5410, R10 ;  /* 0x000054100505e816 */ /* 0x000fe4000000000a */
[C---:B------:R-:W-:Y:S01]  /*4580*/  IADD3 R10, PT, PT, R157.reuse, 0x5, RZ ;  /* 0x000000059d0a7810 */ /* 0x040fe20007ffe0ff */
[C---:B------:R-:W-:Y:S02]  /*4590*/  VIADD R6, R157.reuse, 0x4 ;  /* 0x000000049d067836 */ /* 0x040fe40000000000 */
[----:B------:R-:W1:Y:S01]  /*45a0*/  MUFU.EX2 R8, R8 ;  /* 0x0000000800087308 */ /* 0x000e620000000800 */
[----:B------:R-:W-:Y:S01]  /*45b0*/  ISETP.GE.U32.AND P6, PT, R10, UR38, PT ;  /* 0x000000260a007c0c */ /* 0x000fe2000bfc6070 */
[----:B------:R-:W-:Y:S01]  /*45c0*/  FMUL.FTZ R10, R4, R55 ;  /* 0x00000037040a7220 */ /* 0x000fe20000410000 */
[----:B------:R-:W-:Y:S02]  /*45d0*/  ISETP.GE.U32.AND P5, PT, R6, UR38, PT ;  /* 0x0000002606007c0c */ /* 0x000fe4000bfa6070 */
[----:B------:R-:W-:-:S03]  /*45e0*/  IADD3 R6, PT, PT, R157, 0x6, RZ ;  /* 0x000000069d067810 */ /* 0x000fc60007ffe0ff */
[----:B------:R-:W2:Y:S01]  /*45f0*/  MUFU.EX2 R10, R10 ;  /* 0x0000000a000a7308 */ /* 0x000ea20000000800 */
[----:B------:R-:W-:Y:S01]  /*4600*/  @!P0 PRMT R97, R98, 0x5410, RZ ;  /* 0x0000541062618816 */ /* 0x000fe200000000ff */
[----:B------:R-:W-:Y:S01]  /*4610*/  FMUL.FTZ R98, R4, R54 ;  /* 0x0000003604627220 */ /* 0x000fe20000410000 */
[----:B------:R-:W-:Y:S01]  /*4620*/  ISETP.GE.U32.AND P0, PT, R6, UR38, PT ;  /* 0x0000002606007c0c */ /* 0x000fe2000bf06070 */
[----:B------:R-:W-:Y:S02]  /*4630*/  VIADD R6, R157, 0x7 ;  /* 0x000000079d067836 */ /* 0x000fe40000000000 */
[----:B------:R-:W-:Y:S01]  /*4640*/  FMUL.FTZ R99, R4, R53 ;  /* 0x0000003504637220 */ /* 0x000fe20000410000 */
[----:B-1----:R-:W-:Y:S01]  /*4650*/  FSEL R127, R8, 1, !P3 ;  /* 0x3f800000087f7808 */ /* 0x002fe20005800000 */
[----:B------:R-:W-:Y:S01]  /*4660*/  FMUL.FTZ R8, R4, R52 ;  /* 0x0000003404087220 */ /* 0x000fe20000410000 */
[----:B------:R-:W-:Y:S01]  /*4670*/  @!P2 PRMT R97, R97, 0x5410, R100 ;  /* 0x000054106161a816 */ /* 0x000fe20000000064 */
[----:B------:R-:W1:Y:S01]  /*4680*/  MUFU.EX2 R98, R98 ;  /* 0x0000006200627308 */ /* 0x000e620000000800 */
[----:B------:R-:W-:-:S02]  /*4690*/  ISETP.GE.U32.AND P2, PT, R6, UR38, PT ;  /* 0x0000002606007c0c */ /* 0x000fc4000bf46070 */
[C---:B------:R-:W-:Y:S01]  /*46a0*/  IADD3 R6, PT, PT, R157.reuse, 0x8, RZ ;  /* 0x000000089d067810 */ /* 0x040fe20007ffe0ff */
[----:B------:R-:W3:Y:S01]  /*46b0*/  MUFU.EX2 R99, R99 ;  /* 0x0000006300637308 */ /* 0x000ee20000000800 */
[----:B--2---:R-:W-:Y:S01]  /*46c0*/  FSEL R124, R10, 1, !P4 ;  /* 0x3f8000000a7c7808 */ /* 0x004fe20006000000 */
[----:B------:R-:W-:Y:S01]  /*46d0*/  FMUL.FTZ R10, R4, R51 ;  /* 0x00000033040a7220 */ /* 0x000fe20000410000 */
[----:B------:R-:W-:Y:S01]  /*46e0*/  ISETP.GE.U32.AND P3, PT, R6, UR38, PT ;  /* 0x0000002606007c0c */ /* 0x000fe2000bf66070 */
[----:B------:R-:W2:Y:S01]  /*46f0*/  MUFU.EX2 R8, R8 ;  /* 0x0000000800087308 */ /* 0x000ea20000000800 */
[----:B------:R-:W-:Y:S02]  /*4700*/  IADD3 R6, PT, PT, R157, 0x9, RZ ;  /* 0x000000099d067810 */ /* 0x000fe40007ffe0ff */
[----:B------:R-:W-:Y:S02]  /*4710*/  FSEL R125, R23, RZ, !P4 ;  /* 0x000000ff177d7208 */ /* 0x000fe40006000000 */
[----:B------:R-:W-:Y:S01]  /*4720*/  ISETP.GE.U32.AND P4, PT, R6, UR38, PT ;  /* 0x0000002606007c0c */ /* 0x000fe2000bf86070 */
[----:B------:R-:W-:Y:S01]  /*4730*/  VIADD R6, R157, 0xa ;  /* 0x0000000a9d067836 */ /* 0x000fe20000000000 */
[----:B------:R-:W4:Y:S01]  /*4740*/  MUFU.EX2 R10, R10 ;  /* 0x0000000a000a7308 */ /* 0x000f220000000800 */
[----:B------:R-:W-:-:S02]  /*4750*/  FSEL R123, R22, RZ, !P5 ;  /* 0x000000ff167b7208 */ /* 0x000fc40006800000 */
[----:B-1----:R-:W-:Y:S01]  /*4760*/  FSEL R122, R98, 1, !P5 ;  /* 0x3f800000627a7808 */ /* 0x002fe20006800000 */
[----:B------:R-:W-:Y:S01]  /*4770*/  FMUL.FTZ R98, R4, R50 ;  /* 0x0000003204627220 */ /* 0x000fe20000410000 */
[----:B------:R-:W-:Y:S02]  /*4780*/  ISETP.GE.U32.AND P5, PT, R6, UR38, PT ;  /* 0x0000002606007c0c */ /* 0x000fe4000bfa6070 */
[----:B---3--:R-:W-:Y:S01]  /*4790*/  FSEL R120, R99, 1, !P6 ;  /* 0x3f80000063787808 */ /* 0x008fe20007000000 */
[----:B------:R-:W-:Y:S01]  /*47a0*/  FMUL.FTZ R99, R4, R47 ;  /* 0x0000002f04637220 */ /* 0x000fe20000410000 */
[----:B------:R-:W-:Y:S02]  /*47b0*/  IADD3 R6, PT, PT, R157, 0xb, RZ ;  /* 0x0000000b9d067810 */ /* 0x000fe40007ffe0ff */
[----:B--2---:R-:W-:Y:S01]  /*47c0*/  FSEL R118, R8, 1, !P0 ;  /* 0x3f80000008767808 */ /* 0x004fe20004000000 */
[----:B------:R-:W-:Y:S01]  /*47d0*/  FMUL.FTZ R8, R4, R49 ;  /* 0x0000003104087220 */ /* 0x000fe20000410000 */
[----:B------:R-:W-:Y:S01]  /*47e0*/  FSEL R121, R21, RZ, !P6 ;  /* 0x000000ff15797208 */ /* 0x000fe20007000000 */
[----:B------:R-:W1:Y:S01]  /*47f0*/  MUFU.EX2 R98, R98 ;  /* 0x0000006200627308 */ /* 0x000e620000000800 */
[----:B------:R-:W-:-:S02]  /*4800*/  ISETP.GE.U32.AND P6, PT, R6, UR38, PT ;  /* 0x0000002606007c0c */ /* 0x000fc4000bfc6070 */
[C---:B------:R-:W-:Y:S01]  /*4810*/  IADD3 R6, PT, PT, R157.reuse, 0xc, RZ ;  /* 0x0000000c9d067810 */ /* 0x040fe20007ffe0ff */
[----:B------:R-:W2:Y:S01]  /*4820*/  MUFU.EX2 R99, R99 ;  /* 0x0000006300637308 */ /* 0x000ea20000000800 */
[----:B------:R-:W-:Y:S02]  /*4830*/  FSEL R119, R20, RZ, !P0 ;  /* 0x000000ff14777208 */ /* 0x000fe40004000000 */
[----:B------:R-:W-:Y:S01]  /*4840*/  ISETP.GE.U32.AND P0, PT, R6, UR38, PT ;  /* 0x0000002606007c0c */ /* 0x000fe2000bf06070 */
[----:B------:R-:W3:Y:S01]  /*4850*/  MUFU.EX2 R8, R8 ;  /* 0x0000000800087308 */ /* 0x000ee20000000800 */
[----:B----4-:R-:W-:Y:S01]  /*4860*/  FSEL R116, R10, 1, !P2 ;  /* 0x3f8000000a747808 */ /* 0x010fe20005000000 */
[----:B------:R-:W-:Y:S02]  /*4870*/  VIADD R6, R157, 0xd ;  /* 0x0000000d9d067836 */ /* 0x000fe40000000000 */
[----:B------:R-:W-:Y:S01]  /*4880*/  FMUL.FTZ R10, R4, R48 ;  /* 0x00000030040a7220 */ /* 0x000fe20000410000 */
[----:B------:R-:W-:-:S02]  /*4890*/  FSEL R117, R19, RZ, !P2 ;  /* 0x000000ff13757208 */ /* 0x000fc40005000000 */
[----:B------:R-:W-:Y:S02]  /*48a0*/  ISETP.GE.U32.AND P2, PT, R6, UR38, PT ;  /* 0x0000002606007c0c */ /* 0x000fe4000bf46070 */
[----:B------:R-:W-:Y:S01]  /*48b0*/  IADD3 R6, PT, PT, R157, 0xe, RZ ;  /* 0x0000000e9d067810 */ /* 0x000fe20007ffe0ff */
[----:B------:R-:W4:Y:S01]  /*48c0*/  MUFU.EX2 R10, R10 ;  /* 0x0000000a000a7308 */ /* 0x000f220000000800 */
[----:B------:R-:W-:Y:S01]  /*48d0*/  FSEL R115, R18, RZ, !P3 ;  /* 0x000000ff12737208 */ /* 0x000fe20005800000 */
[----:B------:R-:W-:Y:S01]  /*48e0*/  FMUL.FTZ R100, R4, R45 ;  /* 0x0000002d04647220 */ /* 0x000fe20000410000 */
[----:B-1----:R-:W-:Y:S01]  /*48f0*/  FSEL R114, R98, 1, !P3 ;  /* 0x3f80000062727808 */ /* 0x002fe20005800000 */
[----:B------:R-:W-:Y:S01]  /*4900*/  FMUL.FTZ R101, R4, R44 ;  /* 0x0000002c04657220 */ /* 0x000fe20000410000 */
[----:B------:R-:W-:Y:S02]  /*4910*/  ISETP.GE.U32.AND P3, PT, R6, UR38, PT ;  /* 0x0000002606007c0c */ /* 0x000fe4000bf66070 */
[----:B------:R-:W-:-:S02]  /*4920*/  FSEL R109, R15, RZ, !P6 ;  /* 0x000000ff0f6d7208 */ /* 0x000fc40007000000 */
[----:B--2---:R-:W-:Y:S02]  /*4930*/  FSEL R108, R99, 1, !P6 ;  /* 0x3f800000636c7808 */ /* 0x004fe40007000000 */
[----:B------:R-:W-:Y:S02]  /*4940*/  IADD3 R6, PT, PT, R157, 0x2, RZ ;  /* 0x000000029d067810 */ /* 0x000fe40007ffe0ff */
[----:B------:R-:W-:Y:S02]  /*4950*/  ISETP.GE.AND P6, PT, R147, UR38, PT ;  /* 0x0000002693007c0c */ /* 0x000fe4000bfc6270 */
[----:B---3--:R-:W-:Y:S01]  /*4960*/  FSEL R112, R8, 1, !P4 ;  /* 0x3f80000008707808 */ /* 0x008fe20006000000 */
[----:B------:R-:W-:Y:S01]  /*4970*/  FMUL.FTZ R8, R4, R58 ;  /* 0x0000003a04087220 */ /* 0x000fe20000410000 */
[----:B------:R-:W-:Y:S01]  /*4980*/  FSEL R113, R17, RZ, !P4 ;  /* 0x000000ff11717208 */ /* 0x000fe20006000000 */
[----:B------:R-:W1:Y:S01]  /*4990*/  MUFU.EX2 R100, R100 ;  /* 0x0000006400647308 */ /* 0x000e620000000800 */
[----:B------:R-:W-:Y:S01]  /*49a0*/  ISETP.GE.U32.AND P4, PT, R6, UR38, PT ;  /* 0x0000002606007c0c */ /* 0x000fe2000bf86070 */
[----:B------:R-:W-:-:S02]  /*49b0*/  VIADD R6, R157, 0xf ;  /* 0x0000000f9d067836 */ /* 0x000fc40000000000 */
[----:B------:R-:W2:Y:S01]  /*49c0*/  MUFU.EX2 R101, R101 ;  /* 0x0000006500657308 */ /* 0x000ea20000000800 */
[----:B------:R-:W-:Y:S02]  /*49d0*/  FSEL R111, R16, RZ, !P5 ;  /* 0x000000ff106f7208 */ /* 0x000fe40006800000 */
[----:B----4-:R-:W-:Y:S01]  /*49e0*/  FSEL R110, R10, 1, !P5 ;  /* 0x3f8000000a6e7808 */ /* 0x010fe20006800000 */
[----:B------:R-:W3:Y:S01]  /*49f0*/  MUFU.EX2 R8, R8 ;  /* 0x0000000800087308 */ /* 0x000ee20000000800 */
[----:B------:R-:W-:Y:S01]  /*4a00*/  ISETP.GE.U32.AND P5, PT, R6, UR38, PT ;  /* 0x0000002606007c0c */ /* 0x000fe2000bfa6070 */
[C---:B------:R-:W-:Y:S01]  /*4a10*/  FMUL.FTZ R98, R4.reuse, R46 ;  /* 0x0000002e04627220 */ /* 0x040fe20000410000 */
[C---:B------:R-:W-:Y:S01]  /*4a20*/  FMUL.FTZ R6, R4.reuse, R56 ;  /* 0x0000003804067220 */ /* 0x040fe20000410000 */
[----:B------:R-:W-:Y:S01]  /*4a30*/  FMUL.FTZ R4, R4, R43 ;  /* 0x0000002b04047220 */ /* 0x000fe20000410000 */
[----:B------:R-:W4:Y:S01]  /*4a40*/  @!P6 LDG.E.U16 R134, desc[UR32][R2.64+0x80] ;  /* 0x000080200286e981 */ /* 0x000f22000c1e1500 */
[----:B------:R-:W-:-:S02]  /*4a50*/  FSEL R105, R13, RZ, !P2 ;  /* 0x000000ff0d697208 */ /* 0x000fc40005000000 */
[----:B------:R-:W0:Y:S01]  /*4a60*/  MUFU.EX2 R98, R98 ;  /* 0x0000006200627308 */ /* 0x000e220000000800 */
[----:B-1----:R-:W-:Y:S02]  /*4a70*/  FSEL R104, R100, 1, !P2 ;  /* 0x3f80000064687808 */ /* 0x002fe40005000000 */
[----:B------:R-:W-:Y:S01]  /*4a80*/  ISETP.GE.U32.AND P2, PT, R157, UR38, PT ;  /* 0x000000269d007c0c */ /* 0x000fe2000bf46070 */
[----:B------:R-:W1:Y:S01]  /*4a90*/  MUFU.EX2 R4, R4 ;  /* 0x0000000400047308 */ /* 0x000e620000000800 */
[----:B------:R-:W-:Y:S02]  /*4aa0*/  FSEL R103, R12, RZ, !P3 ;  /* 0x000000ff0c677208 */ /* 0x000fe40005800000 */
[----:B--2---:R-:W-:Y:S02]  /*4ab0*/  FSEL R102, R101, 1, !P3 ;  /* 0x3f80000065667808 */ /* 0x004fe40005800000 */
[----:B------:R-:W-:Y:S01]  /*4ac0*/  ISETP.GE.AND P3, PT, R145, UR38, PT ;  /* 0x0000002691007c0c */ /* 0x000fe2000bf66270 */
[----:B------:R-:W2:Y:S01]  /*4ad0*/  MUFU.EX2 R6, R6 ;  /* 0x0000000600067308 */ /* 0x000ea20000000800 */
[----:B---3--:R-:W-:-:S02]  /*4ae0*/  FSEL R128, R8, 1, !P2 ;  /* 0x3f80000008807808 */ /* 0x008fc40005000000 */
[----:B------:R-:W-:Y:S02]  /*4af0*/  FSEL R129, R26, RZ, !P2 ;  /* 0x000000ff1a817208 */ /* 0x000fe40005000000 */
[----:B------:R-:W-:Y:S02]  /*4b00*/  ISETP.GE.AND P2, PT, R144, UR38, PT ;  /* 0x0000002690007c0c */ /* 0x000fe4000bf46270 */
[----:B0-----:R-:W-:Y:S02]  /*4b10*/  FSEL R106, R98, 1, !P0 ;  /* 0x3f800000626a7808 */ /* 0x001fe40004000000 */
[----:B------:R-:W-:Y:S02]  /*4b20*/  FSEL R107, R14, RZ, !P0 ;  /* 0x000000ff0e6b7208 */ /* 0x000fe40004000000 */
[----:B-1----:R-:W-:Y:S02]  /*4b30*/  FSEL R98, R4, 1, !P5 ;  /* 0x3f80000004627808 */ /* 0x002fe40006800000 */
[----:B------:R-:W-:Y:S01]  /*4b40*/  ISETP.GE.AND P0, PT, R146, UR38, PT ;  /* 0x0000002692007c0c */ /* 0x000fe2000bf06270 */
[----:B------:R-:W3:Y:S01]  /*4b50*/  @!P3 LDG.E.U16 R4, desc[UR32][R2.64+0x100] ;  /* 0x000100200204b981 */ /* 0x000ee2000c1e1500 */
[----:B--2---:R-:W-:-:S03]  /*4b60*/  FSEL R101, R6, 1, !P4 ;  /* 0x3f80000006657808 */ /* 0x004fc60006000000 */
[----:B------:R-:W2:Y:S01]  /*4b70*/  @!P2 LDG.E.U16 R6, desc[UR32][R2.64+0x140] ;  /* 0x000140200206a981 */ /* 0x000ea2000c1e1500 */
[----:B------:R-:W-:Y:S02]  /*4b80*/  FSEL R100, R24, RZ, !P4 ;  /* 0x000000ff18647208 */ /* 0x000fe40006000000 */
[----:B------:R-:W-:-:S05]  /*4b90*/  ISETP.GE.AND P4, PT, R93, UR38, PT ;  /* 0x000000265d007c0c */ /* 0x000fca000bf86270 */
[----:B------:R-:W2:Y:S08]  /*4ba0*/  @!P0 LDG.E.U16 R130, desc[UR32][R2.64+0xc0] ;  /* 0x0000c02002828981 */ /* 0x000eb0000c1e1500 */
[----:B------:R-:W2:Y:S01]  /*4bb0*/  @!P4 LDG.E.U16 R8, desc[UR32][R2.64+0x180] ;  /* 0x000180200208c981 */ /* 0x000ea2000c1e1500 */
[----:B------:R-:W-:Y:S02]  /*4bc0*/  FSEL R99, R0, RZ, !P5 ;  /* 0x000000ff00637208 */ /* 0x000fe40006800000 */
[----:B------:R-:W-:-:S13]  /*4bd0*/  ISETP.GE.AND P5, PT, R92, UR38, PT ;  /* 0x000000265c007c0c */ /* 0x000fda000bfa6270 */
[----:B------:R-:W2:Y:S01]  /*4be0*/  @!P5 LDG.E.U16 R10, desc[UR32][R2.64+0x1c0] ;  /* 0x0001c020020ad981 */ /* 0x000ea2000c1e1500 */
        /* <DEDUP_REMOVED lines=30> */
[----:B------:R-:W-:Y:S01]  /*4dd0*/  FMUL.FTZ R161, R98, R131 ;  /* 0x0000008362a17220 */ /* 0x000fe20000410000 */
[----:B------:R-:W-:-:S04]  /*4de0*/  HFMA2 R131, -RZ, RZ, 0, 0 ;  /* 0x00000000ff837431 */ /* 0x000fc800000001ff */
[----:B------:R-:W1:Y:S01]  /*4df0*/  SHFL.UP PT, R136, R161, 0x1, RZ ;  /* 0x04200000a1887989 */ /* 0x000e6200000e00ff */
[----:B------:R-:W-:Y:S02]  /*4e00*/  PRMT R135, R7, 0x7632, R135 ;  /* 0x0000763207877816 */ /* 0x000fe40000000087 */
[----:B------:R-:W-:Y:S01]  /*4e10*/  PRMT R137, R9, 0x7632, R137 ;  /* 0x0000763209897816 */ /* 0x000fe20000000089 */
[----:B0-----:R-:W-:Y:S01]  /*4e20*/  FFMA.FTZ R133, R161, R133, R132 ;  /* 0x00000085a1857223 */ /* 0x001fe20000010084 */
[----:B------:R0:W-:Y:S01]  /*4e30*/  STS.U16 [R90], R7 ;  /* 0x000000075a007388 */ /* 0x0001e20000000400 */
[----:B------:R-:W-:-:S03]  /*4e40*/  PRMT R138, R11, 0x7632, R138 ;  /* 0x000076320b8a7816 */ /* 0x000fc6000000008a */
[----:B------:R1:W-:Y:S04]  /*4e50*/  STS.U16 [R89+0x40], R135 ;  /* 0x0000408759007388 */ /* 0x0003e80000000400 */
[----:B------:R1:W-:Y:S04]  /*4e60*/  STS.U16 [R88+0x80], R9 ;  /* 0x0000800958007388 */ /* 0x0003e80000000400 */
[----:B------:R-:W-:Y:S04]  /*4e70*/  STS.U16 [R87+0xc0], R137 ;  /* 0x0000c08957007388 */ /* 0x000fe80000000400 */
[----:B------:R-:W-:Y:S01]  /*4e80*/  STS.U16 [R86+0x100], R11 ;  /* 0x0001000b56007388 */ /* 0x000fe20000000400 */
[----:B0-----:R-:W-:-:S02]  /*4e90*/  MOV R7, RZ ;  /* 0x000000ff00077202 */ /* 0x001fc40000000f00 */
[----:B------:R-:W-:Y:S01]  /*4ea0*/  PRMT R139, R5, 0x7632, R139 ;  /* 0x00007632058b7816 */ /* 0x000fe2000000008b */
[----:B------:R-:W-:Y:S01]  /*4eb0*/  STS.U16 [R85+0x140], R138 ;  /* 0x0001408a55007388 */ /* 0x000fe20000000400 */
[----:B-1----:R-:W-:-:S03]  /*4ec0*/  PRMT R135, R97, 0x7632, R135 ;  /* 0x0000763261877816 */ /* 0x002fc60000000087 */
[----:B------:R0:W-:Y:S01]  /*4ed0*/  STS.U16 [R84+0x180], R5 ;  /* 0x0001800554007388 */ /* 0x0001e20000000400 */
[----:B------:R-:W-:-:S03]  /*4ee0*/  IMAD.MOV.U32 R9, RZ, RZ, RZ ;  /* 0x000000ffff097224 */ /* 0x000fc600078e00ff */
[----:B------:R-:W-:Y:S04]  /*4ef0*/  STS.U16 [R83+0x1c0], R139 ;  /* 0x0001c08b53007388 */ /* 0x000fe80000000400 */
[----:B------:R-:W-:Y:S04]  /*4f00*/  STS.U16 [R82+0x200], R97 ;  /* 0x0002006152007388 */ /* 0x000fe80000000400 */
[----:B------:R-:W-:Y:S01]  /*4f10*/  STS.U16 [R81+0x240], R135 ;  /* 0x0002408751007388 */ /* 0x000fe20000000400 */
[----:B0-----:R-:W-:Y:S01]  /*4f20*/  MOV R5, UR19 ;  /* 0x0000001300057c02 */ /* 0x001fe20008000f00 */
[----:B------:R-:W0:Y:S01]  /*4f30*/  S2UR UR14, SR_CgaCtaId ;  /* 0x00000000000e79c3 */ /* 0x000e220000008800 */
[----:B----4-:R-:W-:-:S02]  /*4f40*/  @!P6 PRMT R131, R134, 0x5410, RZ ;  /* 0x000054108683e816 */ /* 0x010fc400000000ff */
[----:B------:R-:W-:-:S04]  /*4f50*/  ISETP.GE.AND P6, PT, R91, 0x1, PT ;  /* 0x000000015b00780c */ /* 0x000fc80003fc6270 */
[----:B------:R-:W-:-:S05]  /*4f60*/  FSEL R132, R132, R133, !P6 ;  /* 0x0000008584847208 */ /* 0x000fca0007000000 */
[----:B------:R-:W1:Y:S04]  /*4f70*/  SHFL.UP PT, R11, R132, 0x2, RZ ;  /* 0x04400000840b7989 */ /* 0x000e6800000e00ff */
[----:B------:R-:W-:Y:S01]  /*4f80*/  @P6 FMUL.FTZ R161, R161, R136 ;  /* 0x00000088a1a16220 */ /* 0x000fe20000410000 */
[----:B---3--:R-:W-:-:S04]  /*4f90*/  @!P3 PRMT R7, R4, 0x5410, RZ ;  /* 0x000054100407b816 */ /* 0x008fc800000000ff */
[----:B--2---:R-:W-:Y:S02]  /*4fa0*/  @!P2 PRMT R7, R7, 0x5410, R6 ;  /* 0x000054100707a816 */ /* 0x004fe40000000006 */
[----:B------:R-:W2:Y:S01]  /*4fb0*/  SHFL.UP PT, R6, R161, 0x2, RZ ;  /* 0x04400000a1067989 */ /* 0x000ea200000e00ff */
[----:B-1----:R-:W-:Y:S01]  /*4fc0*/  FFMA.FTZ R11, R161, R11, R132 ;  /* 0x0000000ba10b7223 */ /* 0x002fe20000010084 */
[--C-:B------:R-:W-:Y:S02]  /*4fd0*/  @!P0 PRMT R131, R131, 0x5410, R130.reuse ;  /* 0x0000541083838816 */ /* 0x100fe40000000082 */
[----:B------:R-:W-:Y:S02]  /*4fe0*/  ISETP.GE.AND P0, PT, R91, 0x2, PT ;  /* 0x000000025b00780c */ /* 0x000fe40003f06270 */
[----:B------:R-:W-:Y:S02]  /*4ff0*/  PRMT R130, R131, 0x7632, R130 ;  /* 0x0000763283827816 */ /* 0x000fe40000000082 */
[----:B------:R-:W-:Y:S01]  /*5000*/  FSEL R132, R132, R11, !P0 ;  /* 0x0000000b84847208 */ /* 0x000fe20004000000 */
[----:B------:R-:W-:Y:S01]  /*5010*/  STS.U16 [R80+0x280], R131 ;  /* 0x0002808350007388 */ /* 0x000fe20000000400 */
[----:B------:R-:W-:-:S02]  /*5020*/  @!P4 PRMT R9, R8, 0x5410, RZ ;  /* 0x000054100809c816 */ /* 0x000fc400000000ff */
[----:B------:R-:W-:Y:S01]  /*5030*/  PRMT R8, R7, 0x7632, R8 ;  /* 0x0000763207087816 */ /* 0x000fe20000000008 */
[----:B------:R-:W-:Y:S04]  /*5040*/  STS.U16 [R79+0x2c0], R130 ;  /* 0x0002c0824f007388 */ /* 0x000fe80000000400 */
[----:B------:R-:W-:Y:S04]  /*5050*/  STS.U16 [R78+0x300], R7 ;  /* 0x000300074e007388 */ /* 0x000fe80000000400 */
[----:B------:R-:W1:Y:S01]  /*5060*/  SHFL.UP PT, R7, R132, 0x4, RZ ;  /* 0x0480000084077989 */ /* 0x000e6200000e00ff */
[----:B--2---:R-:W-:-:S05]  /*5070*/  @P0 FMUL.FTZ R161, R161, R6 ;  /* 0x00000006a1a10220 */ /* 0x004fca0000410000 */
[----:B------:R-:W2:Y:S01]  /*5080*/  SHFL.UP PT, R6, R161, 0x4, RZ ;  /* 0x04800000a1067989 */ /* 0x000ea200000e00ff */
[----:B------:R-:W-:Y:S02]  /*5090*/  ISETP.GE.AND P0, PT, R91, 0x4, PT ;  /* 0x000000045b00780c */ /* 0x000fe40003f06270 */
[--C-:B------:R-:W-:Y:S01]  /*50a0*/  @!P5 PRMT R9, R9, 0x5410, R10.reuse ;  /* 0x000054100909d816 */ /* 0x100fe2000000000a */
[----:B------:R3:W-:Y:S01]  /*50b0*/  STS.U16 [R77+0x340], R8 ;  /* 0x000340084d007388 */ /* 0x0007e20000000400 */
[----:B------:R-:W-:Y:S02]  /*50c0*/  MOV R4, UR17 ;  /* 0x0000001100047c02 */ /* 0x000fe40008000f00 */
[----:B------:R-:W-:Y:S01]  /*50d0*/  PRMT R10, R9, 0x7632, R10 ;  /* 0x00007632090a7816 */ /* 0x000fe2000000000a */
[----:B------:R4:W-:Y:S01]  /*50e0*/  STS.U16 [R76+0x380], R9 ;  /* 0x000380094c007388 */ /* 0x0009e20000000400 */
[----:B-1----:R-:W-:-:S03]  /*50f0*/  FFMA.FTZ R7, R161, R7, R132 ;  /* 0x00000007a1077223 */ /* 0x002fc60000010084 */
[----:B------:R-:W-:Y:S01]  /*5100*/  STS.U16 [R75+0x3c0], R10 ;  /* 0x0003c00a4b007388 */ /* 0x000fe20000000400 */
[----:B------:R-:W-:Y:S01]  /*5110*/  NOP ;  /* 0x0000000000007918 */ /* 0x000fe20000000000 */
[----:B---3--:R-:W-:Y:S02]  /*5120*/  FSEL R8, R132, R7, !P0 ;  /* 0x0000000784087208 */ /* 0x008fe40004000000 */
[----:B------:R1:W5:Y:S01]  /*5130*/  LDG.E R97, desc[UR32][R4.64] ;  /* 0x0000002004617981 */ /* 0x000362000c1e1900 */
[----:B--2---:R-:W-:Y:S01]  /*5140*/  @P0 FMUL.FTZ R161, R161, R6 ;  /* 0x00000006a1a10220 */ /* 0x004fe20000410000 */
[C---:B------:R-:W-:Y:S01]  /*5150*/  ISETP.NE.AND P2, PT, R91.reuse, 0x1f, PT ;  /* 0x0000001f5b00780c */ /* 0x040fe20003f45270 */
[----:B------:R-:W-:Y:S01]  /*5160*/  UMOV UR7, 0x400 ;  /* 0x0000040000077882 */ /* 0x000fe20000000000 */
[----:B------:R-:W-:Y:S01]  /*5170*/  SHF.R.U32.HI R160, RZ, 0x5, R94 ;  /* 0x00000005ffa07819 */ /* 0x000fe2000001165e */
[----:B----4-:R-:W-:Y:S01]  /*5180*/  HFMA2 R9, -RZ, RZ, 0, 0 ;  /* 0x00000000ff097431 */ /* 0x010fe200000001ff */
[----:B------:R-:W-:Y:S04]  /*5190*/  LDS.U16 R130, [R74] ;  /* 0x000000004a827984 */ /* 0x000fe80000000400 */
[----:B-1----:R-:W1:Y:S04]  /*51a0*/  SHFL.UP PT, R5, R8, 0x8, RZ ;  /* 0x0500000008057989 */ /* 0x002e6800000e00ff */
[----:B------:R-:W2:Y:S01]  /*51b0*/  SHFL.UP PT, R4, R161, 0x8, RZ ;  /* 0x05000000a1047989 */ /* 0x000ea200000e00ff */
[----:B------:R-:W-:-:S03]  /*51c0*/  ISETP.GE.AND P0, PT, R91, 0x8, PT ;  /* 0x000000085b00780c */ /* 0x000fc60003f06270 */
[----:B------:R-:W-:Y:S04]  /*51d0*/  LDS.U16 R131, [R73+0x2] ;  /* 0x0000020049837984 */ /* 0x000fe80000000400 */
[----:B------:R-:W-:Y:S04]  /*51e0*/  LDS.U16 R132, [R72+0x4] ;  /* 0x0000040048847984 */ /* 0x000fe80000000400 */
[----:B------:R-:W-:Y:S04]  /*51f0*/  LDS.U16 R133, [R71+0x6] ;  /* 0x0000060047857984 */ /* 0x000fe80000000400 */
[----:B------:R-:W-:Y:S01]  /*5200*/  LDS.U16 R134, [R70+0x8] ;  /* 0x0000080046867984 */ /* 0x000fe20000000400 */
[----:B-1----:R-:W-:-:S03]  /*5210*/  FFMA.FTZ R5, R161, R5, R8 ;  /* 0x00000005a1057223 */ /* 0x002fc60000010008 */
[----:B------:R-:W-:Y:S01]  /*5220*/  LDS.U16 R135, [R69+0xa] ;  /* 0x00000a0045877984 */ /* 0x000fe20000000400 */
[----:B--2---:R-:W-:Y:S01]  /*5230*/  @P0 FMUL.FTZ R161, R161, R4 ;  /* 0x00000004a1a10220 */ /* 0x004fe20000410000 */
[----:B------:R-:W-:Y:S02]  /*5240*/  FSEL R162, R8, R5, !P0 ;  /* 0x0000000508a27208 */ /* 0x000fe40004000000 */
[----:B------:R-:W-:Y:S04]  /*5250*/  LDS.U16 R136, [R68+0xc] ;  /* 0x00000c0044887984 */ /* 0x000fe80000000400 */
[----:B------:R-:W1:Y:S04]  /*5260*/  SHFL.UP PT, R10, R161, 0x10, RZ ;  /* 0x06000000a10a7989 */ /* 0x000e6800000e00ff */
[----:B------:R-:W2:Y:S01]  /*5270*/  SHFL.UP PT, R11, R162, 0x10, RZ ;  /* 0x06000000a20b7989 */ /* 0x000ea200000e00ff */
[----:B------:R-:W-:-:S02]  /*5280*/  ISETP.NE.AND P0, PT, RZ, UR6, PT ;  /* 0x00000006ff007c0c */ /* 0x000fc4000bf05270 */
[----:B------:R-:W-:Y:S01]  /*5290*/  LOP3.LUT R4, R94, 0x1f, RZ, 0xc0, !PT ;  /* 0x0000001f5e047812 */ /* 0x000fe200078ec0ff */
[----:B0-----:R-:W-:Y:S01]  /*52a0*/  ULEA UR7, UR14, UR7, 0x18 ;  /* 0x000000070e077291 */ /* 0x001fe2000f8ec0ff */
[----:B------:R-:W-:Y:S02]  /*52b0*/  LDS.U16 R137, [R67+0xe] ;  /* 0x00000e0043897984 */ /* 0x000fe40000000400 */
[----:B------:R-:W-:Y:S01]  /*52c0*/  ISETP.NE.OR P0, PT, R4, RZ, !P0 ;  /* 0x000000ff0400720c */ /* 0x000fe20004705670 */
[----:B------:R-:W-:Y:S01]  /*52d0*/  IMAD.MOV.U32 R8, RZ, RZ, 0x3f800000 ;  /* 0x3f800000ff087424 */ /* 0x000fe200078e00ff */
[----:B------:R-:W-:Y:S01]  /*52e0*/  LDS.U16 R138, [R66+0x10] ;  /* 0x00001000428a7984 */ /* 0x000fe20000000400 */
[----:B------:R-:W-:-:S03]  /*52f0*/  @!P2 LEA R163, R160, UR7, 0x3 ;  /* 0x00000007a0a3ac11 */ /* 0x000fc6000f8e18ff */
[----:B------:R-:W-:Y:S04]  /*5300*/  LDS.U16 R139, [R65+0x12] ;  /* 0x00001200418b7984 */ /* 0x000fe80000000400 */
[----:B------:R-:W-:Y:S01]  /*5310*/  LDS.U16 R140, [R64+0x14] ;  /* 0x00001400408c7984 */ /* 0x000fe20000000400 */
[----:B-1----:R-:W-:-:S03]  /*5320*/  FMUL.FTZ R10, R161, R10 ;  /* 0x0000000aa10a7220 */ /* 0x002fc60000410000 */
[----:B------:R-:W-:Y:S01]  /*5330*/  @!P0 LDS.64 R8, [UR9] ;  /* 0x00000009ff088984 */ /* 0x000fe20008000a00 */
[----:B--2---:R-:W-:-:S03]  /*5340*/  FFMA.FTZ R11, R161, R11, R162 ;  /* 0x0000000ba10b7223 */ /* 0x004fc600000100a2 */
[----:B------:R-:W-:Y:S04]  /*5350*/  LDS.U16 R141, [R63+0x16] ;  /* 0x000016003f8d7984 */ /* 0x000fe80000000400 */
[----:B------:R-:W-:Y:S04]  /*5360*/  LDS.U16 R142, [R62+0x18] ;  /* 0x000018003e8e7984 */ /* 0x000fe80000000400 */
[----:B------:R-:W-:Y:S04]  /*5370*/  LDS.U16 R143, [R61+0x1a] ;  /* 0x00001a003d8f7984 */ /* 0x000fe80000000400 */
[----:B------:R-:W-:Y:S04]  /*5380*/  LDS.U16 R158, [R60+0x1c] ;  /* 0x00001c003c9e7984 */ /* 0x000fe80000000400 */
[----:B------:R-:W-:Y:S04]  /*5390*/  LDS.U16 R159, [R59+0x1e] ;  /* 0x00001e003b9f7984 */ /* 0x000fe80000000400 */
[----:B------:R-:W-:Y:S01]  /*53a0*/  @!P2 STS.64 [R163+0x850], R10 ;  /* 0x0008500aa300a388 */ /* 0x000fe20000000a00 */
[----:B------:R-:W-:Y:S01]  /*53b0*/  BAR.SYNC.DEFER_BLOCKING 0x0 ;  /* 0x0000000000007b1d */ /* 0x000fe20000010000 */
[----:B------:R-:W-:-:S04]  /*53c0*/  ISETP.GE.AND P0, PT, R91, 0x10, PT ;  /* 0x000000105b00780c */ /* 0x000fc80003f06270 */
[----:B------:R-:W-:Y:S02]  /*53d0*/  FSEL R161, R161, R10, !P0 ;  /* 0x0000000aa1a17208 */ /* 0x000fe40004000000 */
[----:B------:R-:W-:Y:S01]  /*53e0*/  FSEL R162, R162, R11, !P0 ;  /* 0x0000000ba2a27208 */ /* 0x000fe20004000000 */
[----:B------:R-:W0:Y:S04]  /*53f0*/  LDS.128 R4, [UR7+0x850] ;  /* 0x00085007ff047984 */ /* 0x000e280008000c00 */
[----:B------:R-:W-:Y:S04]  /*5400*/  SHFL.UP PT, R161, R161, 0x1, RZ ;  /* 0x04200000a1a17989 */ /* 0x000fe800000e00ff */
[----:B------:R-:W1:Y:S01]  /*5410*/  SHFL.UP PT, R162, R162, 0x1, RZ ;  /* 0x04200000a2a27989 */ /* 0x000e6200000e00ff */
[----:B------:R-:W-:-:S02]  /*5420*/  ISETP.GE.U32.AND P2, PT, R94, 0x20, PT ;  /* 0x000000205e00780c */ /* 0x000fc40003f46070 */
[----:B------:R-:W-:Y:S01]  /*5430*/  ISETP.NE.AND P0, PT, R160, 0x1, PT ;  /* 0x00000001a000780c */ /* 0x000fe20003f05270 */
[----:B------:R-:W-:Y:S01]  /*5440*/  BSSY.RECONVERGENT B0, `(.L_x_3257) ;  /* 0x0000014000007945 */ /* 0x000fe20003800200 */
[----:B------:R-:W-:Y:S02]  /*5450*/  ISETP.NE.AND P3, PT, R94, RZ, PT ;  /* 0x000000ff5e00720c */ /* 0x000fe40003f65270 */
[C---:B0-----:R-:W-:Y:S02]  /*5460*/  FSEL R96, R5.reuse, R96, !P0 ;  /* 0x0000006005607208 */ /* 0x041fe40004000000 */
[C---:B------:R-:W-:Y:S01]  /*5470*/  FSEL R95, R4.reuse, R95, !P0 ;  /* 0x0000005f045f7208 */ /* 0x040fe20004000000 */
[-C--:B------:R-:W-:Y:S01]  /*5480*/  FFMA.FTZ R7, R5, R6.reuse, R7 ;  /* 0x0000000605077223 */ /* 0x080fe20000010007 */
[----:B------:R-:W-:-:S03]  /*5490*/  FMUL.FTZ R6, R4, R6 ;  /* 0x0000000604067220 */ /* 0x000fc60000410000 */
        /* <DEDUP_REMOVED lines=14> */
.L_x_3258:
[----:B------:R-:W-:Y:S05]  /*5580*/  BSYNC.RECONVERGENT B0 ;  /* 0x0000000000007941 */ /* 0x000fea0003800200 */
.L_x_3257:
[----:B------:R-:W-:Y:S01]  /*5590*/  BAR.SYNC.DEFER_BLOCKING 0x0 ;  /* 0x0000000000007b1d */ /* 0x000fe20000010000 */
[----:B------:R-:W-:Y:S01]  /*55a0*/  ISETP.NE.AND P0, PT, R94, RZ, PT ;  /* 0x000000ff5e00720c */ /* 0x000fe20003f05270 */
[----:B------:R-:W-:Y:S02]  /*55b0*/  HADD2.F32 R130, -RZ, R130.H0_H0 ;  /* 0x20000082ff827230 */ /* 0x000fe40000004100 */
[----:B0-----:R-:W-:Y:S02]  /*55c0*/  HADD2.F32 R8, -RZ, R131.H0_H0 ;  /* 0x20000083ff087230 */ /* 0x001fe40000004100 */
        /* <DEDUP_REMOVED lines=13> */
[----:B------:R-:W-:Y:S01]  /*56a0*/  FFMA.FTZ R101, R101, R126, R100 ;  /* 0x0000007e65657223 */ /* 0x000fe20000010064 */
[----:B------:R-:W-:-:S03]  /*56b0*/  HADD2.F32 R100, -RZ, R135.H0_H0 ;  /* 0x20000087ff647230 */ /* 0x000fc60000004100 */
        /* <DEDUP_REMOVED lines=28> */
.L_x_3260:
[----:B------:R-:W-:Y:S05]  /*5880*/  BSYNC.RECONVERGENT B0 ;  /* 0x0000000000007941 */ /* 0x000fea0003800200 */
.L_x_3259:
[----:B------:R-:W-:Y:S01]  /*5890*/  ULEA UR15, UP0, UR18, UR15, 0x2 ;  /* 0x0000000f120f7291 */ /* 0x000fe2000f8010ff */
[----:B0-----:R-:W-:Y:S01]  /*58a0*/  MOV R5, UR30 ;  /* 0x0000001e00057c02 */ /* 0x001fe20008000f00 */
        /* <DEDUP_REMOVED lines=42> */
.L_x_3256:
        /* <DEDUP_REMOVED lines=28> */
[----:B-1----:R-:W-:Y:S01]  /*5d10*/  @!P0 VIADD R6, R0, -UR12 ;  /* 0x8000000c00068c36 */ /* 0x002fe20008000000 */
[----:B--2---:R-:W-:-:S02]  /*5d20*/  PRMT R2, R35, 0x7632, R2 ;  /* 0x0000763223027816 */ /* 0x004fc40000000002 */
        /* <DEDUP_REMOVED lines=17> */
[----:B-1----:R-:W-:-:S03]  /*5e40*/  SHF.L.U32 R2, R94, 0x4, RZ ;  /* 0x000000045e027819 */ /* 0x002fc600000006ff */
[----:B------:R-:W-:Y:S01]  /*5e50*/  LDS.U16 R89, [R89+0x40] ;  /* 0x0000400059597984 */ /* 0x000fe20000000400 */
[----:B------:R-:W-:-:S03]  /*5e60*/  LOP3.LUT R3, R2, 0x3e00, RZ, 0xc0, !PT ;  /* 0x00003e0002037812 */ /* 0x000fc600078ec0ff */
[----:B------:R-:W-:Y:S01]  /*5e70*/  LDS.U16 R7, [R88+0x80] ;  /* 0x0000800058077984 */ /* 0x000fe20000000400 */
[----:B------:R-:W-:Y:S02]  /*5e80*/  MOV R2, UR12 ;  /* 0x0000000c00027c02 */ /* 0x000fe40008000f00 */
[----:B------:R-:W-:Y:S01]  /*5e90*/  LOP3.LUT R21, R3, 0x1f, R94, 0xf8, !PT ;  /* 0x0000001f03157812 */ /* 0x000fe200078ef85e */
[----:B------:R-:W-:Y:S03]  /*5ea0*/  LDS.U16 R87, [R87+0xc0] ;  /* 0x0000c00057577984 */ /* 0x000fe60000000400 */
[C---:B------:R-:W-:Y:S01]  /*5eb0*/  LOP3.LUT R25, R21.reuse, 0x20, RZ, 0xfc, !PT ;  /* 0x0000002015197812 */ /* 0x040fe200078efcff */
        /* <DEDUP_REMOVED lines=26> */
[----:B------:R-:W-:Y:S02]  /*6060*/  ISETP.GE.AND P0, PT, R23, R0, PT ;  /* 0x000000001700720c */ /* 0x000fe40003f06270 */
[----:B------:R-:W-:-:S02]  /*6070*/  LOP3.LUT R23, R21, 0x80, RZ, 0xfc, !PT ;  /* 0x0000008015177812 */ /* 0x000fc400078efcff */
[----:B------:R-:W-:Y:S02]  /*6080*/  LOP3.LUT R25, R21, 0xc0, RZ, 0xfc, !PT ;  /* 0x000000c015197812 */ /* 0x000fe400078efcff */
[-C--:B------:R-:W-:Y:S02]  /*6090*/  ISETP.GE.AND P4, PT, R27, R0.reuse, PT ;  /* 0x000000001b00720c */ /* 0x080fe40003f86270 */
[-C--:B------:R-:W-:Y:S01]  /*60a0*/  ISETP.GE.AND P6, PT, R23, R0.reuse, PT ;  /* 0x000000001700720c */ /* 0x080fe20003fc6270 */
[----:B------:R0:W-:Y:S01]  /*60b0*/  @!P2 STG.E.U16 desc[UR32][R2.64], R5 ;  /* 0x000000050200a986 */ /* 0x0001e2000c101520 */
[----:B------:R-:W-:Y:S02]  /*60c0*/  ISETP.GE.AND P3, PT, R25, R0, PT ;  /* 0x000000001900720c */ /* 0x000fe40003f66270 */
[C---:B------:R-:W-:Y:S01]  /*60d0*/  LOP3.LUT R23, R21.reuse, 0xe0, RZ, 0xfc, !PT ;  /* 0x000000e015177812 */ /* 0x040fe200078efcff */
[----:B------:R-:W-:Y:S01]  /*60e0*/  @!P1 STG.E.U16 desc[UR32][R2.64+0x40], R89 ;  /* 0x0000405902009986 */ /* 0x000fe2000c101520 */
[----:B------:R-:W-:-:S02]  /*60f0*/  LOP3.LUT R25, R21, 0x100, RZ, 0xfc, !PT ;  /* 0x0000010015197812 */ /* 0x000fc400078efcff */
        /* <DEDUP_REMOVED lines=9> */
[C---:B------:R-:W-:Y:S01]  /*6190*/  LOP3.LUT R25, R21.reuse, 0x160, RZ, 0xfc, !PT ;  /* 0x0000016015197812 */ /* 0x040fe200078efcff */
[----:B------:R2:W-:Y:S01]  /*61a0*/  @!P5 STG.E.U16 desc[UR32][R2.64+0x140], R85 ;  /* 0x000140550200d986 */ /* 0x0005e2000c101520 */
[C---:B------:R-:W-:Y:S02]  /*61b0*/  LOP3.LUT R23, R21.reuse, 0x180, RZ, 0xfc, !PT ;  /* 0x0000018015177812 */ /* 0x040fe400078efcff */
[C---:B0-----:R-:W-:Y:S01]  /*61c0*/  LOP3.LUT R5, R21.reuse, 0x1a0, RZ, 0xfc, !PT ;  /* 0x000001a015057812 */ /* 0x041fe200078efcff */
[----:B------:R2:W-:Y:S01]  /*61d0*/  @!P3 STG.E.U16 desc[UR32][R2.64+0x180], R11 ;  /* 0x0001800b0200b986 */ /* 0x0005e2000c101520 */
[C---:B-1----:R-:W-:Y:S02]  /*61e0*/  LOP3.LUT R7, R21.reuse, 0x1c0, RZ, 0xfc, !PT ;  /* 0x000001c015077812 */ /* 0x042fe400078efcff */
[----:B------:R-:W-:Y:S01]  /*61f0*/  LOP3.LUT R21, R21, 0x1e0, RZ, 0xfc, !PT ;  /* 0x000001e015157812 */ /* 0x000fe200078efcff */
[----:B------:R2:W-:Y:S01]  /*6200*/  @!P2 STG.E.U16 desc[UR32][R2.64+0x1c0], R83 ;  /* 0x0001c0530200a986 */ /* 0x0005e2000c101520 */
[----:B------:R-:W-:-:S02]  /*6210*/  ISETP.GE.AND P0, PT, R27, R0, PT ;  /* 0x000000001b00720c */ /* 0x000fc40003f06270 */
[-C--:B------:R-:W-:Y:S01]  /*6220*/  ISETP.GE.AND P6, PT, R25, R0.reuse, PT ;  /* 0x000000001900720c */ /* 0x080fe20003fc6270 */
[----:B------:R2:W-:Y:S01]  /*6230*/  @!P1 STG.E.U16 desc[UR32][R2.64+0x200], R13 ;  /* 0x0002000d02009986 */ /* 0x0005e2000c101520 */
[-C--:B------:R-:W-:Y:S02]  /*6240*/  ISETP.GE.AND P5, PT, R23, R0.reuse, PT ;  /* 0x000000001700720c */ /* 0x080fe40003fa6270 */
[-C--:B------:R-:W-:Y:S01]  /*6250*/  ISETP.GE.AND P3, PT, R5, R0.reuse, PT ;  /* 0x000000000500720c */ /* 0x080fe20003f66270 */
[----:B------:R2:W-:Y:S01]  /*6260*/  @!P4 STG.E.U16 desc[UR32][R2.64+0x280], R15 ;  /* 0x0002800f0200c986 */ /* 0x0005e2000c101520 */
[-C--:B------:R-:W-:Y:S02]  /*6270*/  ISETP.GE.AND P2, PT, R7, R0.reuse, PT ;  /* 0x000000000700720c */ /* 0x080fe40003f46270 */
[----:B------:R-:W-:-:S03]  /*6280*/  ISETP.GE.AND P1, PT, R21, R0, PT ;  /* 0x000000001500720c */ /* 0x000fc60003f26270 */
        /* <DEDUP_REMOVED lines=8> */
.L_x_3263:
        /* <DEDUP_REMOVED lines=15> */
.L_x_5096:


//--------------------- .text._Z25selective_scan_fwd_kernelI32Selective_Scan_fwd_kernel_traitsILi64ELi16ELi1ELb0ELb0ELb1ELb1EN3c104HalfEfEEv13SSMParamsBase --------------------------
	.section	.text._Z25selective_scan_fwd_kernelI32Selective_Scan_fwd_kernel_traitsILi64ELi16ELi1ELb0ELb0ELb1ELb1EN3c104HalfEfEEv13SSMParamsBase,"ax",@progbits
	.align	128
        .global         _Z25selective_scan_fwd_kernelI32Selective_Scan_fwd_kernel_traitsILi64ELi16ELi1ELb0ELb0ELb1ELb1EN3c104HalfEfEEv13SSMParamsBase
        .type           _Z25selective_scan_fwd_kernelI32Selective_Scan_fwd_kernel_traitsILi64ELi16ELi1ELb0ELb0ELb1ELb1EN3c104HalfEfEEv13SSMParamsBase,@function
        .size           _Z25selective_scan_fwd_kernelI32Selective_Scan_fwd_kernel_traitsILi64ELi16ELi1ELb0ELb0ELb1ELb1EN3c104HalfEfEEv13SSMParamsBase,(.L_x_5097 - _Z25selective_scan_fwd_kernelI32Selective_Scan_fwd_kernel_traitsILi64ELi16ELi1ELb0ELb0ELb1ELb1EN3c104HalfEfEEv13SSMParamsBase)
        .other          _Z25selective_scan_fwd_kernelI32Selective_Scan_fwd_kernel_traitsILi64ELi16ELi1ELb0ELb0ELb1ELb1EN3c104HalfEfEEv13SSMParamsBase,@"STO_CUDA_ENTRY STV_DEFAULT"
_Z25selective_scan_fwd_kernelI32Selective_Scan_fwd_kernel_traitsILi64ELi16ELi1ELb0ELb0ELb1ELb1EN3c104HalfEfEEv13SSMParamsBase:
.text._Z25selective_scan_fwd_kernelI32Selective_Scan_fwd_kernel_traitsILi64ELi16ELi1ELb0ELb0ELb1ELb1EN3c104HalfEfEEv13SSMParamsBase:
        /* <DEDUP_REMOVED lines=100> */
.L_x_3302:
[----:B------:R-:W0:Y:S01]  /*0640*/  LDCU UR22, c[0x0][0x388] ;  /* 0x00007100ff1677ac */ /* 0x000e220008000800 */
[----:B------:R-:W-:Y:S02]  /*0650*/  SHF.L.U32 R157, R96, 0x4, RZ ;  /* 0x00000004609d7819 */ /* 0x000fe400000006ff */
[----:B------:R-:W-:Y:S01]  /*0660*/  IADD3 R4, P0, PT, R95, UR20, RZ ;  /* 0x000000145f047c10 */ /* 0x000fe2000ff1e0ff */
[----:B------:R-:W-:Y:S01]  /*0670*/  USHF.L.U32 UR8, UR6, 0xa, URZ ;  /* 0x0000000a06087899 */ /* 0x000fe200080006ff */
[----:B------:R-:W-:Y:S02]  /*0680*/  LOP3.LUT R23, R157, 0x3e00, RZ, 0xc0, !PT ;  /* 0x00003e009d177812 */ /* 0x000fe400078ec0ff */
[----:B------:R-:W-:Y:S01]  /*0690*/  PRMT R0, RZ, 0x7610, R0 ;  /* 0x00007610ff007816 */ /* 0x000fe20000000000 */
[----:B------:R-:W-:Y:S01]  /*06a0*/  IMAD.X R5, RZ, RZ, UR18, P0 ;  /* 0x00000012ff057e24 */ /* 0x000fe200080e06ff */
[----:B------:R-:W-:Y:S02]  /*06b0*/  LOP3.LUT R25, R23, 0x1f, R96, 0xf8, !PT ;  /* 0x0000001f17197812 */ /* 0x000fe400078ef860 */
[----:B------:R-:W-:-:S02]  /*06c0*/  PRMT R13, RZ, 0x7610, R13 ;  /* 0x00007610ff0d7816 */ /* 0x000fc4000000000d */
[C---:B------:R-:W-:Y:S02]  /*06d0*/  SHF.L.U32 R95, R25.reuse, 0x1, RZ ;  /* 0x00000001195f7819 */ /* 0x040fe400000006ff */
[----:B------:R-:W-:Y:S02]  /*06e0*/  LOP3.LUT R150, R25, 0xe0, RZ, 0xfc, !PT ;  /* 0x000000e019967812 */ /* 0x000fe400078efcff */
[----:B------:R-:W-:Y:S01]  /*06f0*/  IADD3 R2, P0, PT, R95, UR19, RZ ;  /* 0x000000135f027c10 */ /* 0x000fe2000ff1e0ff */
[----:B0-----:R-:W-:Y:S01]  /*0700*/  UIADD3 UR22, UPT, UPT, -UR8, UR22, URZ ;  /* 0x0000001608167290 */ /* 0x001fe2000fffe1ff */
[C---:B------:R-:W-:Y:S02]  /*0710*/  LOP3.LUT R149, R25.reuse, 0x100, RZ, 0xfc, !PT ;  /* 0x0000010019957812 */ /* 0x040fe400078efcff */
[C---:B------:R-:W-:Y:S01]  /*0720*/  LOP3.LUT R151, R25.reuse, 0xc0, RZ, 0xfc, !PT ;  /* 0x000000c019977812 */ /* 0x040fe200078efcff */
[----:B------:R-:W-:Y:S01]  /*0730*/  IMAD.X R3, RZ, RZ, UR17, P0 ;  /* 0x00000011ff037e24 */ /* 0x000fe200080e06ff */
[----:B------:R-:W-:-:S02]  /*0740*/  LOP3.LUT R156, R25, 0x20, RZ, 0xfc, !PT ;  /* 0x00000020199c7812 */ /* 0x000fc400078efcff */
[C---:B------:R-:W-:Y:S01]  /*0750*/  ISETP.GE.AND P0, PT, R25.reuse, UR22, PT ;  /* 0x0000001619007c0c */ /* 0x040fe2000bf06270 */
[----:B------:R-:W-:Y:S01]  /*0760*/  BAR.SYNC.DEFER_BLOCKING 0x0 ;  /* 0x0000000000007b1d */ /* 0x000fe20000010000 */
[C---:B------:R-:W-:Y:S02]  /*0770*/  LOP3.LUT R152, R25.reuse, 0xa0, RZ, 0xfc, !PT ;  /* 0x000000a019987812 */ /* 0x040fe400078efcff */
[C---:B------:R-:W-:Y:S02]  /*0780*/  LOP3.LUT R155, R25.reuse, 0x40, RZ, 0xfc, !PT ;  /* 0x00000040199b7812 */ /* 0x040fe400078efcff */
[----:B------:R-:W-:Y:S02]  /*0790*/  LOP3.LUT R153, R25, 0x80, RZ, 0xfc, !PT ;  /* 0x0000008019997812 */ /* 0x000fe400078efcff */
[----:B------:R-:W-:Y:S02]  /*07a0*/  ISETP.GE.AND P1, PT, R151, UR22, PT ;  /* 0x0000001697007c0c */ /* 0x000fe4000bf26270 */
[----:B------:R-:W-:-:S02]  /*07b0*/  LOP3.LUT R154, R25, 0x60, RZ, 0xfc, !PT ;  /* 0x00000060199a7812 */ /* 0x000fc400078efcff */
        /* <DEDUP_REMOVED lines=16> */
[----:B------:R-:W-:Y:S01]  /*08c0*/  LOP3.LUT R147, R25, 0x140, RZ, 0xfc, !PT ;  /* 0x0000014019937812 */ /* 0x000fe200078efcff */
[----:B------:R-:W5:Y:S01]  /*08d0*/  @!P0 LDG.E.U16 R13, desc[UR24][R4.64+0x1c0] ;  /* 0x0001c018040d8981 */ /* 0x000f62000c1e1500 */
[----:B------:R-:W-:Y:S02]  /*08e0*/  ISETP.GE.AND P0, PT, R149, UR22, PT ;  /* 0x0000001695007c0c */ /* 0x000fe4000bf06270 */
[C---:B------:R-:W-:Y:S01]  /*08f0*/  LOP3.LUT R146, R25.reuse, 0x160, RZ, 0xfc, !PT ;  /* 0x0000016019927812 */ /* 0x040fe200078efcff */
[----:B------:R-:W3:Y:S01]  /*0900*/  @!P2 LDG.E.U16 R11, desc[UR24][R4.64+0x140] ;  /* 0x00014018040ba981 */ /* 0x000ee2000c1e1500 */
[----:B------:R-:W-:Y:S02]  /*0910*/  PRMT R9, RZ, 0x7610, R9 ;  /* 0x00007610ff097816 */ /* 0x000fe40000000009 */
[----:B------:R-:W-:Y:S01]  /*0920*/  LOP3.LUT R145, R25, 0x180, RZ, 0xfc, !PT ;  /* 0x0000018019917812 */ /* 0x000fe200078efcff */
[----:B------:R-:W5:Y:S01]  /*0930*/  @!P5 LDG.E.U16 R6, desc[UR24][R4.64+0x80] ;  /* 0x000080180406d981 */ /* 0x000f62000c1e1500 */
[----:B------:R-:W-:-:S02]  /*0940*/  ISETP.GE.AND P1, PT, R147, UR22, PT ;  /* 0x0000001693007c0c */ /* 0x000fc4000bf26270 */
[----:B------:R-:W-:Y:S01]  /*0950*/  ISETP.GE.AND P2, PT, R146, UR22, PT ;  /* 0x0000001692007c0c */ /* 0x000fe2000bf46270 */
[----:B------:R-:W3:Y:S01]  /*0960*/  @!P3 LDG.E.U16 R8, desc[UR24][R4.64+0x100] ;  /* 0x000100180408b981 */ /* 0x000ee2000c1e1500 */
[----:B------:R-:W-:Y:S02]  /*0970*/  PRMT R15, RZ, 0x7610, R15 ;  /* 0x00007610ff0f7816 */ /* 0x000fe4000000000f */
[----:B------:R-:W-:Y:S01]  /*0980*/  PRMT R14, RZ, 0x7610, R14 ;  /* 0x00007610ff0e7816 */ /* 0x000fe2000000000e */
[----:B------:R-:W3:Y:S01]  /*0990*/  @!P0 LDG.E.U16 R12, desc[UR24][R4.64+0x200] ;  /* 0x00020018040c8981 */ /* 0x000ee2000c1e1500 */
[----:B------:R-:W-:Y:S02]  /*09a0*/  ISETP.GE.AND P0, PT, R148, UR22, PT ;  /* 0x0000001694007c0c */ /* 0x000fe4000bf06270 */
[----:B------:R-:W-:Y:S01]  /*09b0*/  ISETP.GE.AND P3, PT, R145, UR22, PT ;  /* 0x0000001691007c0c */ /* 0x000fe2000bf66270 */
[----:B------:R-:W3:Y:S01]  /*09c0*/  @!P4 LDG.E.U16 R9, desc[UR24][R4.64+0xc0] ;  /* 0x0000c0180409c981 */ /* 0x000ee2000c1e1500 */
[----:B------:R-:W-:-:S02]  /*09d0*/  PRMT R17, RZ, 0x7610, R17 ;  /* 0x00007610ff117816 */ /* 0x000fc40000000011 */
[----:B------:R-:W-:Y:S01]  /*09e0*/  PRMT R16, RZ, 0x7610, R16 ;  /* 0x00007610ff107816 */ /* 0x000fe20000000010 */
[----:B------:R-:W3:Y:S01]  /*09f0*/  @!P1 LDG.E.U16 R14, desc[UR24][R4.64+0x280] ;  /* 0x00028018040e9981 */ /* 0x000ee2000c1e1500 */
[C---:B------:R-:W-:Y:S02]  /*0a00*/  LOP3.LUT R144, R25.reuse, 0x1a0, RZ, 0xfc, !PT ;  /* 0x000001a019907812 */ /* 0x040fe400078efcff */
[C---:B------:R-:W-:Y:S01]  /*0a10*/  LOP3.LUT R94, R25.reuse, 0x1c0, RZ, 0xfc, !PT ;  /* 0x000001c0195e7812 */ /* 0x040fe200078efcff */
[----:B------:R-:W3:Y:S01]  /*0a20*/  @!P2 LDG.E.U16 R17, desc[UR24][R4.64+0x2c0] ;  /* 0x0002c0180411a981 */ /* 0x000ee2000c1e1500 */
[----:B------:R-:W-:Y:S02]  /*0a30*/  LOP3.LUT R93, R25, 0x1e0, RZ, 0xfc, !PT ;  /* 0x000001e0195d7812 */ /* 0x000fe400078efcff */
[----:B------:R-:W-:Y:S01]  /*0a40*/  ISETP.GE.AND P4, PT, R144, UR22, PT ;  /* 0x0000001690007c0c */ /* 0x000fe2000bf86270 */
[----:B------:R-:W3:Y:S01]  /*0a50*/  @!P0 LDG.E.U16 R15, desc[UR24][R4.64+0x240] ;  /* 0x00024018040f8981 */ /* 0x000ee2000c1e1500 */
[----:B------:R-:W-:-:S02]  /*0a60*/  ISETP.GE.AND P5, PT, R94, UR22, PT ;  /* 0x000000165e007c0c */ /* 0x000fc4000bfa6270 */
        /* <DEDUP_REMOVED lines=57> */
[----:B------:R-:W-:Y:S01]  /*0e00*/  PRMT R27, RZ, 0x7610, R27 ;  /* 0x00007610ff1b7816 */ /* 0x000fe2000000001b */
[----:B--2---:R0:W-:Y:S04]  /*0e10*/  STS.U16 [R91], R0 ;  /* 0x000000005b007388 */ /* 0x0041e80000000400 */
[----:B----4-:R-:W-:Y:S01]  /*0e20*/  STS.U16 [R90+0x40], R7 ;  /* 0x000040075a007388 */ /* 0x010fe20000000400 */
[----:B0-----:R-:W-:-:S04]  /*0e30*/  IADD3 R0, PT, PT, R23, 0x140, RZ ;  /* 0x0000014017007810 */ /* 0x001fc80007ffe0ff */
[-C--:B------:R-:W-:Y:S01]  /*0e40*/  LEA.HI.SX32 R0, R0, R23.reuse, 0x1b ;  /* 0x0000001700007211 */ /* 0x080fe200078fdaff */
[----:B-----5:R0:W-:Y:S03]  /*0e50*/  STS.U16 [R89+0x80], R6 ;  /* 0x0000800659007388 */ /* 0x0201e60000000400 */
[----:B------:R-:W-:Y:S02]  /*0e60*/  LEA R81, R0, UR23, 0x1 ;  /* 0x0000001700517c11 */ /* 0x000fe4000f8e08ff */
[C---:B0-----:R-:W-:Y:S01]  /*0e70*/  IADD3 R6, PT, PT, R23.reuse, 0x180, RZ ;  /* 0x0000018017067810 */ /* 0x041fe20007ffe0ff */
[----:B---3--:R-:W-:Y:S03]  /*0e80*/  STS.U16 [R88+0xc0], R9 ;  /* 0x0000c00958007388 */ /* 0x008fe60000000400 */
[----:B------:R-:W-:Y:S01]  /*0e90*/  LEA.HI.SX32 R6, R6, R23, 0x1b ;  /* 0x0000001706067211 */ /* 0x000fe200078fdaff */
[----:B------:R0:W-:Y:S03]  /*0ea0*/  STS.U16 [R87+0x100], R8 ;  /* 0x0001000857007388 */ /* 0x0001e60000000400 */
[----:B------:R-:W-:Y:S01]  /*0eb0*/  LEA R79, R6, UR23, 0x1 ;  /* 0x00000017064f7c11 */ /* 0x000fe2000f8e08ff */
[----:B------:R-:W-:Y:S01]  /*0ec0*/  STS.U16 [R86+0x140], R11 ;  /* 0x0001400b56007388 */ /* 0x000fe20000000400 */
[----:B0-----:R-:W-:-:S03]  /*0ed0*/  VIADD R8, R23, 0x1a0 ;  /* 0x000001a017087836 */ /* 0x001fc60000000000 */
[----:B------:R-:W-:Y:S04]  /*0ee0*/  STS.U16 [R85+0x180], R10 ;  /* 0x0001800a55007388 */ /* 0x000fe80000000400 */
[----:B------:R-:W-:Y:S01]  /*0ef0*/  STS.U16 [R84+0x1c0], R13 ;  /* 0x0001c00d54007388 */ /* 0x000fe20000000400 */
[----:B------:R-:W-:Y:S01]  /*0f00*/  LEA.HI.SX32 R8, R8, R23, 0x1b ;  /* 0x0000001708087211 */ /* 0x000fe200078fdaff */
[----:B------:R-:W-:Y:S02]  /*0f10*/  IMAD R23, R92, 0xf, R23 ;  /* 0x0000000f5c177824 */ /* 0x000fe400078e0217 */
        /* <DEDUP_REMOVED lines=200> */
.L_x_3265:
[----:B------:R-:W-:Y:S05]  /*1ba0*/  BSYNC.RECONVERGENT B0 ;  /* 0x0000000000007941 */ /* 0x000fea0003800200 */
.L_x_3264:
        /* <DEDUP_REMOVED lines=35> */
.L_x_3267:
[----:B------:R-:W-:Y:S05]  /*1de0*/  BSYNC.RECONVERGENT B0 ;  /* 0x0000000000007941 */ /* 0x000fea0003800200 */
.L_x_3266:
        /* <DEDUP_REMOVED lines=37> */
.L_x_3269:
[----:B------:R-:W-:Y:S05]  /*2040*/  BSYNC.RECONVERGENT B0 ;  /* 0x0000000000007941 */ /* 0x000fea0003800200 */
.L_x_3268:
        /* <DEDUP_REMOVED lines=35> */
.L_x_3271:
[----:B------:R-:W-:Y:S05]  /*2280*/  BSYNC.RECONVERGENT B0 ;  /* 0x0000000000007941 */ /* 0x000fea0003800200 */
.L_x_3270:
        /* <DEDUP_REMOVED lines=37> */
.L_x_3273:
[----:B------:R-:W-:Y:S05]  /*24e0*/  BSYNC.RECONVERGENT B0 ;  /* 0x0000000000007941 */ /* 0x000fea0003800200 */
.L_x_3272:
        /* <DEDUP_REMOVED lines=35> */
.L_x_3275:
[----:B------:R-:W-:Y:S05]  /*2720*/  BSYNC.RECONVERGENT B0 ;  /* 0x0000000000007941 */ /* 0x000fea0003800200 */
.L_x_3274:
        /* <DEDUP_REMOVED lines=37> */
.L_x_3277:
[----:B------:R-:W-:Y:S05]  /*2980*/  BSYNC.RECONVERGENT B0 ;  /* 0x0000000000007941 */ /* 0x000fea0003800200 */
.L_x_3276:
        /* <DEDUP_REMOVED lines=35> */
.L_x_3279:
[----:B------:R-:W-:Y:S05]  /*2bc0*/  BSYNC.RECONVERGENT B0 ;  /* 0x0000000000007941 */ /* 0x000fea0003800200 */
.L_x_3278:
        /* <DEDUP_REMOVED lines=40> */
.L_x_3281:
[----:B------:R-:W-:Y:S05]  /*2e50*/  BSYNC.RECONVERGENT B0 ;  /* 0x0000000000007941 */ /* 0x000fea0003800200 */
.L_x_3280:
        /* <DEDUP_REMOVED lines=39> */
.L_x_3283:
[----:B------:R-:W-:Y:S05]  /*30d0*/  BSYNC.RECONVERGENT B0 ;  /* 0x0000000000007941 */ /* 0x000fea0003800200 */
.L_x_3282:
        /* <DEDUP_REMOVED lines=45> */
.L_x_3285:
[----:B------:R-:W-:Y:S05]  /*33b0*/  BSYNC.RECONVERGENT B0 ;  /* 0x0000000000007941 */ /* 0x000fea0003800200 */
.L_x_3284:
        /* <DEDUP_REMOVED lines=32> */
.L_x_3287:
[----:B------:R-:W-:Y:S05]  /*35c0*/  BSYNC.RECONVERGENT B0 ;  /* 0x0000000000007941 */ /* 0x000fea0003800200 */
.L_x_3286:
        /* <DEDUP_REMOVED lines=32> */
.L_x_3289:
[----:B------:R-:W-:Y:S05]  /*37d0*/  BSYNC.RECONVERGENT B0 ;  /* 0x0000000000007941 */ /* 0x000fea0003800200 */
.L_x_3288:
        /* <DEDUP_REMOVED lines=32> */
.L_x_3291:
[----:B------:R-:W-:Y:S05]  /*39e0*/  BSYNC.RECONVERGENT B0 ;  /* 0x0000000000007941 */ /* 0x000fea0003800200 */
.L_x_3290:
        /* <DEDUP_REMOVED lines=32> */
.L_x_3293:
[----:B------:R-:W-:Y:S05]  /*3bf0*/  BSYNC.RECONVERGENT B0 ;  /* 0x0000000000007941 */ /* 0x000fea0003800200 */
.L_x_3292:
        /* <DEDUP_REMOVED lines=32> */
.L_x_3295:
[----:B------:R-:W-:Y:S05]  /*3e00*/  BSYNC.RECONVERGENT B0 ;  /* 0x0000000000007941 */ /* 0x000fea0003800200 */
.L_x_3294:
        /* <DEDUP_REMOVED lines=24> */
[----:B------:R-:W0:Y:S01]  /*3f90*/  LDCU.128 UR8, c[0x0][0x3a0] ;  /* 0x00007400ff0877ac */ /* 0x000e220008000c00 */
[----:B------:R-:W-:Y:S01]  /*3fa0*/  IMAD.U32 R2, RZ, RZ, UR16 ;  /* 0x00000010ff027e24 */ /* 0x000fe2000f8e00ff */
[----:B------:R-:W-:Y:S01]  /*3fb0*/  ISETP.GE.AND P1, PT, R25, UR22, PT ;  /* 0x0000001619007c0c */ /* 0x000fe2000bf26270 */
[----:B------:R-:W-:Y:S01]  /*3fc0*/  FMUL.FTZ R22, R14, R55 ;  /* 0x000000370e167220 */ /* 0x000fe20000410000 */
[----:B------:R-:W1:Y:S01]  /*3fd0*/  LDCU.64 UR32, c[0x0][0x3b8] ;  /* 0x00007700ff2077ac */ /* 0x000e620008000a00 */
        /* <DEDUP_REMOVED lines=23> */
[----:B------:R-:W-:Y:S01]  /*4150*/  UIMAD UR8, UR26, UR33, UR31 ;  /* 0x000000211a0872a4 */ /* 0x000fe2000f8e021f */
[----:B------:R-:W-:Y:S01]  /*4160*/  IADD3.X R3, PT, PT, RZ, UR7, RZ, P0, P2 ;  /* 0x00000007ff037c10 */ /* 0x000fe200087e44ff */
[----:B------:R-:W-:-:S02]  /*4170*/  ULEA UR14, UP1, UR30, UR14, 0x2 ;  /* 0x0000000e1e0e7291 */ /* 0x000fc4000f8210ff */
[----:B------:R-:W-:Y:S02]  /*4180*/  ULEA.HI.X UR13, UR28, UR13, UR9, 0x2, UP0 ;  /* 0x0000000d1c0d7291 */ /* 0x000fe400080f1409 */
[----:B------:R-:W-:Y:S02]  /*4190*/  UISETP.LT.AND UP0, UPT, UR34, 0x1, UPT ;  /* 0x000000012200788c */ /* 0x000fe4000bf01270 */
[----:B------:R-:W-:Y:S02]  /*41a0*/  ULEA.HI.X UR15, UR30, UR15, UR8, 0x2, UP1 ;  /* 0x0000000f1e0f7291 */ /* 0x000fe400088f1408 */
[----:B------:R-:W-:Y:S02]  /*41b0*/  USEL UR8, UR34, 0x1, !UP0 ;  /* 0x0000000122087887 */ /* 0x000fe4000c000000 */
[----:B------:R-:W-:Y:S02]  /*41c0*/  UIMAD UR31, UR6, UR34, URZ ;  /* 0x00000022061f72a4 */ /* 0x000fe4000f8e02ff */
[----:B------:R-:W-:Y:S01]  /*41d0*/  UIADD3 UR9, UPT, UPT, UR23, 0x870, URZ ;  /* 0x0000087017097890 */ /* 0x000fe2000fffe0ff */
[----:B------:R-:W0:Y:S01]  /*41e0*/  LDCU.64 UR40, c[0x0][0x480] ;  /* 0x00009000ff2877ac */ /* 0x000e220008000a00 */
[----:B------:R-:W-:-:S02]  /*41f0*/  USHF.L.U64.HI UR30, UR10, 0x2, UR11 ;  /* 0x000000020a1e7899 */ /* 0x000fc4000801020b */
[----:B---3--:R-:W-:Y:S02]  /*4200*/  USHF.L.U64.HI UR29, UR36, 0x2, UR37 ;  /* 0x00000002241d7899 */ /* 0x008fe40008010225 */
[----:B----4-:R-:W-:Y:S02]  /*4210*/  USHF.L.U64.HI UR28, UR38, 0x1, UR39 ;  /* 0x00000001261c7899 */ /* 0x010fe40008010227 */
[----:B------:R-:W-:-:S12]  /*4220*/  UIADD3 UR8, UPT, UPT, -UR8, URZ, URZ ;  /* 0x000000ff08087290 */ /* 0x000fd8000fffe1ff */
.L_x_3301:
[----:B------:R-:W-:Y:S01]  /*4230*/  ISETP.GE.AND P2, PT, R156, UR22, PT ;  /* 0x000000169c007c0c */ /* 0x000fe2000bf46270 */
[----:B------:R-:W2:Y:S01]  /*4240*/  @!P1 LDG.E.U16 R9, desc[UR24][R2.64+-0x200] ;  /* 0xfffe001802099981 */ /* 0x000ea2000c1e1500 */
[----:B------:R-:W-:Y:S02]  /*4250*/  ISETP.GE.AND P6, PT, R155, UR22, PT ;  /* 0x000000169b007c0c */ /* 0x000fe4000bfc6270 */
[----:B------:R-:W-:-:S09]  /*4260*/  ISETP.GE.AND P5, PT, R154, UR22, PT ;  /* 0x000000169a007c0c */ /* 0x000fd2000bfa6270 */
[----:B------:R-:W3:Y:S04]  /*4270*/  @!P2 LDG.E.U16 R5, desc[UR24][R2.64+-0x1c0] ;  /* 0xfffe40180205a981 */ /* 0x000ee8000c1e1500 */
[----:B------:R-:W4:Y:S04]  /*4280*/  @!P6 LDG.E.U16 R4, desc[UR24][R2.64+-0x180] ;  /* 0xfffe80180204e981 */ /* 0x000f28000c1e1500 */
[----:B------:R-:W4:Y:S01]  /*4290*/  @!P5 LDG.E.U16 R7, desc[UR24][R2.64+-0x140] ;  /* 0xfffec0180207d981 */ /* 0x000f22000c1e1500 */
[----:B------:R-:W-:Y:S01]  /*42a0*/  ISETP.GE.AND P0, PT, R153, UR22, PT ;  /* 0x0000001699007c0c */ /* 0x000fe2000bf06270 */
[----:B------:R-:W-:Y:S01]  /*42b0*/  HFMA2 R8, -RZ, RZ, 0, 0 ;  /* 0x00000000ff087431 */ /* 0x000fe200000001ff */
[----:B------:R-:W-:Y:S01]  /*42c0*/  ISETP.GE.AND P3, PT, R151, UR22, PT ;  /* 0x0000001697007c0c */ /* 0x000fe2000bf66270 */
[----:B------:R-:W-:-:S10]  /*42d0*/  IMAD.MOV.U32 R6, RZ, RZ, RZ ;  /* 0x000000ffff067224 */ /* 0x000fd400078e00ff */
[----:B------:R-:W4:Y:S01]  /*42e0*/  @!P0 LDG.E.U16 R100, desc[UR24][R2.64+-0x100] ;  /* 0xffff001802648981 */ /* 0x000f22000c1e1500 */
[----:B------:R-:W-:Y:S02]  /*42f0*/  ISETP.GE.AND P4, PT, R152, UR22, PT ;  /* 0x0000001698007c0c */ /* 0x000fe4000bf86270 */
[----:B--2---:R-:W-:Y:S02]  /*4300*/  @!P1 PRMT R8, R9, 0x5410, RZ ;  /* 0x0000541009089816 */ /* 0x004fe400000000ff */
[----:B------:R-:W2:Y:S02]  /*4310*/  @!P3 LDG.E.U16 R9, desc[UR24][R2.64+-0x80] ;  /* 0xffff80180209b981 */ /* 0x000ea4000c1e1500 */
[----:B---3--:R-:W-:Y:S02]  /*4320*/  @!P2 PRMT R8, R8, 0x5410, R5 ;  /* 0x000054100808a816 */ /* 0x008fe40000000005 */
[----:B------:R-:W-:Y:S01]  /*4330*/  ISETP.GE.AND P2, PT, R150, UR22, PT ;  /* 0x0000001696007c0c */ /* 0x000fe2000bf46270 */
[----:B------:R-:W-:Y:S01]  /*4340*/  IMAD.U32 R5, RZ, RZ, UR13 ;  /* 0x0000000dff057e24 */ /* 0x000fe2000f8e00ff */
[----:B----4-:R-:W-:-:S02]  /*4350*/  @!P6 PRMT R6, R4, 0x5410, RZ ;  /* 0x000054100406e816 */ /* 0x010fc400000000ff */
[----:B------:R-:W-:-:S05]  /*4360*/  MOV R4, UR12 ;  /* 0x0000000c00047c02 */ /* 0x000fca0008000f00 */
[----:B------:R1:W3:Y:S04]  /*4370*/  LDG.E R5, desc[UR24][R4.64] ;  /* 0x0000001804057981 */ /* 0x0002e8000c1e1900 */
[----:B------:R-:W4:Y:S01]  /*4380*/  @!P2 LDG.E.U16 R11, desc[UR24][R2.64+-0x40] ;  /* 0xffffc018020ba981 */ /* 0x000f22000c1e1500 */
[----:B------:R-:W-:Y:S02]  /*4390*/  @!P5 PRMT R6, R6, 0x5410, R7 ;  /* 0x000054100606d816 */ /* 0x000fe40000000007 */
[----:B------:R-:W-:Y:S01]  /*43a0*/  ISETP.GE.AND P5, PT, R149, UR22, PT ;  /* 0x0000001695007c0c */ /* 0x000fe2000bfa6270 */
[----:B------:R-:W4:Y:S01]  /*43b0*/  @!P4 LDG.E.U16 R7, desc[UR24][R2.64+-0xc0] ;  /* 0xffff40180207c981 */ /* 0x000f22000c1e1500 */
[----:B------:R-:W-:-:S11]  /*43c0*/  ISETP.GE.AND P6, PT, R148, UR22, PT ;  /* 0x0000001694007c0c */ /* 0x000fd6000bfc6270 */
[----:B------:R-:W4:Y:S04]  /*43d0*/  @!P5 LDG.E.U16 R99, desc[UR24][R2.64] ;  /* 0x000000180263d981 */ /* 0x000f28000c1e1500 */
[----:B------:R-:W4:Y:S01]  /*43e0*/  @!P6 LDG.E.U16 R101, desc[UR24][R2.64+0x40] ;  /* 0x000040180265e981 */ /* 0x000f22000c1e1500 */
[C---:B------:R-:W-:Y:S01]  /*43f0*/  VIADD R10, R157.reuse, 0x1 ;  /* 0x000000019d0a7836 */ /* 0x040fe20000000000 */
[----:B------:R-:W-:Y:S02]  /*4400*/  MOV R132, RZ ;  /* 0x000000ff00847202 */ /* 0x000fe40000000f00 */
[----:B------:R-:W-:Y:S02]  /*4410*/  @!P0 PRMT R132, R100, 0x5410, RZ ;  /* 0x0000541064848816 */ /* 0x000fe400000000ff */
[----:B------:R-:W-:Y:S01]  /*4420*/  ISETP.GE.U32.AND P0, PT, R10, UR22, PT ;  /* 0x000000160a007c0c */ /* 0x000fe2000bf06070 */
[----:B------:R-:W-:Y:S01]  /*4430*/  HFMA2 R10, -RZ, RZ, 0, 0 ;  /* 0x00000000ff0a7431 */ /* 0x000fe200000001ff */
[C---:B-1----:R-:W-:Y:S01]  /*4440*/  IADD3 R4, PT, PT, R157.reuse, 0x3, RZ ;  /* 0x000000039d047810 */ /* 0x042fe20007ffe0ff */
[----:B------:R-:W-:Y:S01]  /*4450*/  VIADD R100, R157, 0x2 ;  /* 0x000000029d647836 */ /* 0x000fe20000000000 */
[----:B------:R-:W-:-:S02]  /*4460*/  FSEL R129, R25, RZ, !P0 ;  /* 0x000000ff19817208 */ /* 0x000fc40004000000 */
[----:B--2---:R-:W-:Y:S01]  /*4470*/  @!P3 PRMT R10, R9, 0x5410, RZ ;  /* 0x00005410090ab816 */ /* 0x004fe200000000ff */
[----:B---3--:R-:W-:-:S03]  /*4480*/  FMUL.FTZ R5, R5, 1.4426950216293334961 ;  /* 0x3fb8aa3b05057820 */ /* 0x008fc60000410000 */
[----:B----4-:R-:W-:Y:S01]  /*4490*/  @!P2 PRMT R10, R10, 0x5410, R11 ;  /* 0x000054100a0aa816 */ /* 0x010fe2000000000b */
[----:B------:R-:W-:-:S06]  /*44a0*/  FMUL.FTZ R11, R5, R58 ;  /* 0x0000003a050b7220 */ /* 0x000fcc0000410000 */
[----:B------:R-:W1:Y:S01]  /*44b0*/  MUFU.EX2 R11, R11 ;  /* 0x0000000b000b7308 */ /* 0x000e620000000800 */
[----:B------:R-:W-:-:S06]  /*44c0*/  FMUL.FTZ R9, R5, R59 ;  /* 0x0000003b05097220 */ /* 0x000fcc0000410000 */
[----:B------:R-:W2:Y:S01]  /*44d0*/  MUFU.EX2 R9, R9 ;  /* 0x0000000900097308 */ /* 0x000ea20000000800 */
[----:B------:R-:W-:Y:S02]  /*44e0*/  @!P4 PRMT R132, R132, 0x5410, R7 ;  /* 0x000054108484c816 */ /* 0x000fe40000000007 */
[----:B-1----:R-:W-:Y:S01]  /*44f0*/  FSEL R128, R11, 1, !P0 ;  /* 0x3f8000000b807808 */ /* 0x002fe20004000000 */
[----:B------:R-:W-:Y:S01]  /*4500*/  FMUL.FTZ R11, R5, R54 ;  /* 0x00000036050b7220 */ /* 0x000fe20000410000 */
[----:B------:R-:W-:Y:S01]  /*4510*/  ISETP.GE.U32.AND P3, PT, R4, UR22, PT ;  /* 0x0000001604007c0c */ /* 0x000fe2000bf66070 */
[----:B------:R-:W-:Y:S01]  /*4520*/  VIADD R7, R157, 0x4 ;  /* 0x000000049d077836 */ /* 0x000fe20000000000 */
[----:B------:R-:W-:Y:S02]  /*4530*/  MOV R4, RZ ;  /* 0x000000ff00047202 */ /* 0x000fe40000000f00 */
[----:B------:R-:W-:Y:S01]  /*4540*/  @!P5 PRMT R4, R99, 0x5410, RZ ;  /* 0x000054106304d816 */ /* 0x000fe200000000ff */
[----:B------:R-:W1:Y:S01]  /*4550*/  MUFU.EX2 R11, R11 ;  /* 0x0000000b000b7308 */ /* 0x000e620000000800 */
[----:B------:R-:W-:Y:S01]  /*4560*/  ISETP.GE.U32.AND P5, PT, R157, UR22, PT ;  /* 0x000000169d007c0c */ /* 0x000fe2000bfa6070 */
[----:B------:R-:W-:Y:S01]  /*4570*/  FMUL.FTZ R99, R5, R57 ;  /* 0x0000003905637220 */ /* 0x000fe20000410000 */
[----:B------:R-:W-:-:S02]  /*4580*/  ISETP.GE.U32.AND P2, PT, R7, UR22, PT ;  /* 0x0000001607007c0c */ /* 0x000fc4000bf46070 */
[----:B------:R-:W-:Y:S01]  /*4590*/  ISETP.GE.U32.AND P4, PT, R100, UR22, PT ;  /* 0x0000001664007c0c */ /* 0x000fe2000bf86070 */
[----:B------:R-:W-:Y:S01]  /*45a0*/  FMUL.FTZ R100, R5, R56 ;  /* 0x0000003805647220 */ /* 0x000fe20000410000 */
[----:B------:R-:W-:Y:S02]  /*45b0*/  IADD3 R7, PT, PT, R157, 0x5, RZ ;  /* 0x000000059d077810 */ /* 0x000fe40007ffe0ff */
[----:B--2---:R-:W-:Y:S01]  /*45c0*/  FSEL R131, R9, 1, !P5 ;  /* 0x3f80000009837808 */ /* 0x004fe20006800000 */
[----:B------:R-:W-:Y:S01]  /*45d0*/  FMUL.FTZ R9, R5, R55 ;  /* 0x0000003705097220 */ /* 0x000fe20000410000 */
[----:B------:R-:W-:Y:S01]  /*45e0*/  @!P6 PRMT R4, R4, 0x5410, R101 ;  /* 0x000054100404e816 */ /* 0x000fe20000000065 */
[----:B------:R-:W2:Y:S01]  /*45f0*/  MUFU.EX2 R99, R99 ;  /* 0x0000006300637308 */ /* 0x000ea20000000800 */
[----:B------:R-:W-:Y:S01]  /*4600*/  ISETP.GE.U32.AND P6, PT, R7, UR22, PT ;  /* 0x0000001607007c0c */ /* 0x000fe2000bfc6070 */
[----:B------:R-:W-:Y:S02]  /*4610*/  VIADD R7, R157, 0x6 ;  /* 0x000000069d077836 */ /* 0x000fe40000000000 */
[----:B------:R-:W3:Y:S01]  /*4620*/  MUFU.EX2 R100, R100 ;  /* 0x0000006400647308 */ /* 0x000ee20000000800 */
[----:B------:R-:W-:-:S03]  /*4630*/  FSEL R130, R26, RZ, !P5 ;  /* 0x000000ff1a827208 */ /* 0x000fc60006800000 */
[----:B------:R-:W4:Y:S01]  /*4640*/  MUFU.EX2 R9, R9 ;  /* 0x0000000900097308 */ /* 0x000f220000000800 */
[----:B-1----:R-:W-:Y:S01]  /*4650*/  FSEL R120, R11, 1, !P6 ;  /* 0x3f8000000b787808 */ /* 0x002fe20007000000 */
[----:B------:R-:W-:Y:S01]  /*4660*/  FMUL.FTZ R11, R5, R50 ;  /* 0x00000032050b7220 */ /* 0x000fe20000410000 */
[----:B------:R-:W-:Y:S02]  /*4670*/  ISETP.GE.U32.AND P5, PT, R7, UR22, PT ;  /* 0x0000001607007c0c */ /* 0x000fe4000bfa6070 */
[----:B------:R-:W-:-:S03]  /*4680*/  IADD3 R7, PT, PT, R157, 0x7, RZ ;  /* 0x000000079d077810 */ /* 0x000fc60007ffe0ff */
[----:B------:R-:W1:Y:S01]  /*4690*/  MUFU.EX2 R11, R11 ;  /* 0x0000000b000b7308 */ /* 0x000e620000000800 */
[----:B------:R-:W-:Y:S02]  /*46a0*/  ISETP.GE.U32.AND P0, PT, R7, UR22, PT ;  /* 0x0000001607007c0c */ /* 0x000fe4000bf06070 */
[----:B------:R-:W-:Y:S02]  /*46b0*/  IADD3 R7, PT, PT, R157, 0x8, RZ ;  /* 0x000000089d077810 */ /* 0x000fe40007ffe0ff */
[----:B------:R-:W-:Y:S02]  /*46c0*/  FSEL R127, R24, RZ, !P4 ;  /* 0x000000ff187f7208 */ /* 0x000fe40006000000 */
[----:B--2---:R-:W-:Y:S02]  /*46d0*/  FSEL R126, R99, 1, !P4 ;  /* 0x3f800000637e7808 */ /* 0x004fe40006000000 */
[----:B------:R-:W-:Y:S01]  /*46e0*/  ISETP.GE.U32.AND P4, PT, R7, UR22, PT ;  /* 0x0000001607007c0c */ /* 0x000fe2000bf86070 */
[----:B------:R-:W-:Y:S01]  /*46f0*/  VIADD R7, R157, 0x9 ;  /* 0x000000099d077836 */ /* 0x000fe20000000000 */
[----:B---3--:R-:W-:Y:S01]  /*4700*/  FSEL R124, R100, 1, !P3 ;  /* 0x3f800000647c7808 */ /* 0x008fe20005800000 */
[----:B------:R-:W-:Y:S01]  /*4710*/  FMUL.FTZ R99, R5, R53 ;  /* 0x0000003505637220 */ /* 0x000fe20000410000 */
[----:B----4-:R-:W-:Y:S01]  /*4720*/  FSEL R122, R9, 1, !P2 ;  /* 0x3f800000097a7808 */ /* 0x010fe20005000000 */
[C---:B------:R-:W-:Y:S01]  /*4730*/  FMUL.FTZ R100, R5.reuse, R52 ;  /* 0x0000003405647220 */ /* 0x040fe20000410000 */
[----:B------:R-:W-:Y:S01]  /*4740*/  FMUL.FTZ R9, R5, R51 ;  /* 0x0000003305097220 */ /* 0x000fe20000410000 */
[----:B------:R-:W-:-:S02]  /*4750*/  FSEL R125, R23, RZ, !P3 ;  /* 0x000000ff177d7208 */ /* 0x000fc40005800000 */
[----:B------:R-:W-:Y:S01]  /*4760*/  ISETP.GE.U32.AND P3, PT, R7, UR22, PT ;  /* 0x0000001607007c0c */ /* 0x000fe2000bf66070 */
[----:B------:R-:W2:Y:S04]  /*4770*/  MUFU.EX2 R99, R99 ;  /* 0x0000006300637308 */ /* 0x000ea80000000800 */
[----:B------:R-:W3:Y:S01]  /*4780*/  MUFU.EX2 R100, R100 ;  /* 0x0000006400647308 */ /* 0x000ee20000000800 */
[----:B------:R-:W-:-:S03]  /*4790*/  FSEL R113, R17, RZ, !P3 ;  /* 0x000000ff11717208 */ /* 0x000fc60005800000 */
[----:B------:R-:W4:Y:S01]  /*47a0*/  MUFU.EX2 R9, R9 ;  /* 0x0000000900097308 */ /* 0x000f220000000800 */
[----:B-1----:R-:W-:Y:S02]  /*47b0*/  FSEL R112, R11, 1, !P3 ;  /* 0x3f8000000b707808 */ /* 0x002fe40005800000 */
[----:B------:R-:W-:Y:S02]  /*47c0*/  ISETP.GE.AND P3, PT, R147, UR22, PT ;  /* 0x0000001693007c0c */ /* 0x000fe4000bf66270 */
[----:B------:R-:W-:Y:S01]  /*47d0*/  IADD3 R7, PT, PT, R157, 0xa, RZ ;  /* 0x0000000a9d077810 */ /* 0x000fe20007ffe0ff */
[----:B------:R-:W-:Y:S01]  /*47e0*/  FMUL.FTZ R101, R5, R47 ;  /* 0x0000002f05657220 */ /* 0x000fe20000410000 */
[----:B------:R-:W-:Y:S02]  /*47f0*/  FSEL R123, R22, RZ, !P2 ;  /* 0x000000ff167b7208 */ /* 0x000fe40005000000 */
[----:B------:R-:W-:Y:S02]  /*4800*/  ISETP.GE.U32.AND P2, PT, R7, UR22, PT ;  /* 0x0000001607007c0c */ /* 0x000fe4000bf46070 */
[----:B------:R-:W-:Y:S01]  /*4810*/  IADD3 R7, PT, PT, R157, 0xb, RZ ;  /* 0x0000000b9d077810 */ /* 0x000fe20007ffe0ff */
[----:B------:R-:W-:Y:S01]  /*4820*/  FMUL.FTZ R11, R5, R44 ;  /* 0x0000002c050b7220 */ /* 0x000fe20000410000 */
[----:B--2---:R-:W-:Y:S01]  /*4830*/  FSEL R118, R99, 1, !P5 ;  /* 0x3f80000063767808 */ /* 0x004fe20006800000 */
[C---:B------:R-:W-:Y:S01]  /*4840*/  FMUL.FTZ R99, R5.reuse, R49 ;  /* 0x0000003105637220 */ /* 0x040fe20000410000 */
[----:B---3--:R-:W-:Y:S01]  /*4850*/  FSEL R116, R100, 1, !P0 ;  /* 0x3f80000064747808 */ /* 0x008fe20004000000 */
[----:B------:R-:W-:Y:S01]  /*4860*/  FMUL.FTZ R100, R5, R48 ;  /* 0x0000003005647220 */ /* 0x000fe20000410000 */
[----:B----4-:R-:W-:Y:S01]  /*4870*/  FSEL R114, R9, 1, !P4 ;  /* 0x3f80000009727808 */ /* 0x010fe20006000000 */
[C---:B------:R-:W-:Y:S01]  /*4880*/  FMUL.FTZ R9, R5.reuse, R46 ;  /* 0x0000002e05097220 */ /* 0x040fe20000410000 */
[----:B------:R-:W-:Y:S01]  /*4890*/  FMUL.FTZ R102, R5, R43 ;  /* 0x0000002b05667220 */ /* 0x000fe20000410000 */
[----:B------:R-:W-:Y:S01]  /*48a0*/  FSEL R121, R21, RZ, !P6 ;  /* 0x000000ff15797208 */ /* 0x000fe20007000000 */
[----:B------:R-:W2:Y:S01]  /*48b0*/  @!P3 LDG.E.U16 R5, desc[UR24][R2.64+0x80] ;  /* 0x000080180205b981 */ /* 0x000ea2000c1e1500 */
[----:B------:R-:W-:Y:S01]  /*48c0*/  ISETP.GE.U32.AND P6, PT, R7, UR22, PT ;  /* 0x0000001607007c0c */ /* 0x000fe2000bfc6070 */
[----:B------:R-:W-:Y:S01]  /*48d0*/  VIADD R7, R157, 0xc ;  /* 0x0000000c9d077836 */ /* 0x000fe20000000000 */
[----:B------:R-:W1:Y:S01]  /*48e0*/  MUFU.EX2 R101, R101 ;  /* 0x0000006500657308 */ /* 0x000e620000000800 */
[----:B------:R-:W-:-:S03]  /*48f0*/  FSEL R119, R20, RZ, !P5 ;  /* 0x000000ff14777208 */ /* 0x000fc60006800000 */
[----:B------:R-:W3:Y:S01]  /*4900*/  MUFU.EX2 R9, R9 ;  /* 0x0000000900097308 */ /* 0x000ee20000000800 */
[----:B------:R-:W-:Y:S02]  /*4910*/  ISETP.GE.U32.AND P5, PT, R7, UR22, PT ;  /* 0x0000001607007c0c */ /* 0x000fe4000bfa6070 */
[----:B------:R-:W-:Y:S01]  /*4920*/  IADD3 R7, PT, PT, R157, 0xd, RZ ;  /* 0x0000000d9d077810 */ /* 0x000fe20007ffe0ff */
[----:B------:R-:W4:Y:S01]  /*4930*/  MUFU.EX2 R99, R99 ;  /* 0x0000006300637308 */ /* 0x000f220000000800 */
[----:B------:R-:W-:Y:S02]  /*4940*/  FSEL R117, R19, RZ, !P0 ;  /* 0x000000ff13757208 */ /* 0x000fe40004000000 */
[----:B------:R-:W-:Y:S02]  /*4950*/  ISETP.GE.U32.AND P0, PT, R7, UR22, PT ;  /* 0x0000001607007c0c */ /* 0x000fe4000bf06070 */
[----:B------:R-:W-:Y:S01]  /*4960*/  IADD3 R7, PT, PT, R157, 0xe, RZ ;  /* 0x0000000e9d077810 */ /* 0x000fe20007ffe0ff */
[----:B------:R-:W0:Y:S01]  /*4970*/  MUFU.EX2 R100, R100 ;  /* 0x0000006400647308 */ /* 0x000e220000000800 */
[----:B------:R-:W-:-:S02]  /*4980*/  FSEL R115, R18, RZ, !P4 ;  /* 0x000000ff12737208 */ /* 0x000fc40006000000 */
[----:B------:R-:W-:Y:S02]  /*4990*/  FSEL R107, R14, RZ, !P5 ;  /* 0x000000ff0e6b7208 */ /* 0x000fe40006800000 */
[----:B-1----:R-:W-:Y:S02]  /*49a0*/  FSEL R106, R101, 1, !P5 ;  /* 0x3f800000656a7808 */ /* 0x002fe40006800000 */
[----:B------:R-:W-:Y:S01]  /*49b0*/  ISETP.GE.U32.AND P4, PT, R7, UR22, PT ;  /* 0x0000001607007c0c */ /* 0x000fe2000bf86070 */
[----:B------:R-:W-:Y:S01]  /*49c0*/  VIADD R7, R157, 0xf ;  /* 0x0000000f9d077836 */ /* 0x000fe20000000000 */
[----:B------:R-:W-:Y:S01]  /*49d0*/  ISETP.GE.AND P5, PT, R145, UR22, PT ;  /* 0x0000001691007c0c */ /* 0x000fe2000bfa6270 */
[----:B------:R-:W1:Y:S01]  /*49e0*/  MUFU.EX2 R11, R11 ;  /* 0x0000000b000b7308 */ /* 0x000e620000000800 */
[----:B------:R-:W-:Y:S02]  /*49f0*/  FSEL R105, R13, RZ, !P0 ;  /* 0x000000ff0d697208 */ /* 0x000fe40004000000 */
[----:B---3--:R-:W-:-:S02]  /*4a00*/  FSEL R104, R9, 1, !P0 ;  /* 0x3f80000009687808 */ /* 0x008fc40004000000 */
[----:B------:R-:W-:Y:S02]  /*4a10*/  ISETP.GE.AND P0, PT, R144, UR22, PT ;  /* 0x0000001690007c0c */ /* 0x000fe4000bf06270 */
[----:B------:R-:W-:Y:S02]  /*4a20*/  FSEL R111, R16, RZ, !P2 ;  /* 0x000000ff106f7208 */ /* 0x000fe40005000000 */
[----:B----4-:R-:W-:Y:S02]  /*4a30*/  FSEL R110, R99, 1, !P2 ;  /* 0x3f800000636e7808 */ /* 0x010fe40005000000 */
[----:B------:R-:W-:Y:S01]  /*4a40*/  ISETP.GE.U32.AND P2, PT, R7, UR22, PT ;  /* 0x0000001607007c0c */ /* 0x000fe2000bf46070 */
[----:B------:R-:W3:Y:S01]  /*4a50*/  @!P5 LDG.E.U16 R9, desc[UR24][R2.64+0x100] ;  /* 0x000100180209d981 */ /* 0x000ee2000c1e1500 */
[----:B------:R1:W4:Y:S01]  /*4a60*/  MUFU.EX2 R7, R102 ;  /* 0x0000006600077308 */ /* 0x0003220000000800 */
[----:B------:R-:W-:Y:S02]  /*4a70*/  FSEL R109, R15, RZ, !P6 ;  /* 0x000000ff0f6d7208 */ /* 0x000fe40007000000 */
[----:B0-----:R-:W-:-:S02]  /*4a80*/  FSEL R108, R100, 1, !P6 ;  /* 0x3f800000646c7808 */ /* 0x001fc40007000000 */
[----:B------:R-:W-:Y:S01]  /*4a90*/  ISETP.GE.AND P6, PT, R146, UR22, PT ;  /* 0x0000001692007c0c */ /* 0x000fe2000bfc6270 */
[----:B------:R-:W3:Y:S01]  /*4aa0*/  @!P0 LDG.E.U16 R133, desc[UR24][R2.64+0x140] ;  /* 0x0001401802858981 */ /* 0x000ee2000c1e1500 */
[----:B------:R-:W-:Y:S02]  /*4ab0*/  FSEL R103, R12, RZ, !P4 ;  /* 0x000000ff0c677208 */ /* 0x000fe40006000000 */
[----:B-1----:R-:W-:Y:S02]  /*4ac0*/  FSEL R102, R11, 1, !P4 ;  /* 0x3f8000000b667808 */ /* 0x002fe40006000000 */
[----:B------:R-:W-:Y:S02]  /*4ad0*/  ISETP.GE.AND P4, PT, R94, UR22, PT ;  /* 0x000000165e007c0c */ /* 0x000fe4000bf86270 */
[----:B------:R-:W-:Y:S02]  /*4ae0*/  FSEL R101, R0, RZ, !P2 ;  /* 0x000000ff00657208 */ /* 0x000fe40005000000 */
[----:B----4-:R-:W-:-:S02]  /*4af0*/  FSEL R100, R7, 1, !P2 ;  /* 0x3f80000007647808 */ /* 0x010fc40005000000 */
[----:B------:R-:W-:Y:S01]  /*4b00*/  ISETP.GE.AND P2, PT, R93, UR22, PT ;  /* 0x000000165d007c0c */ /* 0x000fe2000bf46270 */
[----:B------:R-:W4:Y:S06]  /*4b10*/  @!P6 LDG.E.U16 R134, desc[UR24][R2.64+0xc0] ;  /* 0x0000c0180286e981 */ /* 0x000f2c000c1e1500 */
        /* <DEDUP_REMOVED lines=32> */
[----:B------:R-:W-:Y:S01]  /*4d20*/  FMUL.FTZ R7, R100, R7 ;  /* 0x0000000764077220 */ /* 0x000fe20000410000 */
[----:B------:R-:W-:-:S04]  /*4d30*/  HFMA2 R135, -RZ, RZ, 0, 0 ;  /* 0x00000000ff877431 */ /* 0x000fc800000001ff */
[----:B------:R-:W1:Y:S01]  /*4d40*/  SHFL.UP PT, R138, R7, 0x1, RZ ;  /* 0x04200000078a7989 */ /* 0x000e6200000e00ff */
[----:B0-----:R-:W-:Y:S01]  /*4d50*/  FFMA.FTZ R137, R7, R137, R136 ;  /* 0x0000008907897223 */ /* 0x001fe20000010088 */
[----:B------:R-:W-:Y:S02]  /*4d60*/  PRMT R139, R8, 0x7632, R139 ;  /* 0x00007632088b7816 */ /* 0x000fe4000000008b */
[----:B------:R-:W-:Y:S01]  /*4d70*/  PRMT R140, R6, 0x7632, R140 ;  /* 0x00007632068c7816 */ /* 0x000fe2000000008c */
[----:B------:R-:W-:Y:S04]  /*4d80*/  STS.U16 [R91], R8 ;  /* 0x000000085b007388 */ /* 0x000fe80000000400 */
[----:B------:R-:W-:Y:S04]  /*4d90*/  STS.U16 [R90+0x40], R139 ;  /* 0x0000408b5a007388 */ /* 0x000fe80000000400 */
[----:B------:R0:W-:Y:S01]  /*4da0*/  STS.U16 [R89+0x80], R6 ;  /* 0x0000800659007388 */ /* 0x0001e20000000400 */
[----:B------:R-:W-:-:S03]  /*4db0*/  PRMT R141, R10, 0x7632, R141 ;  /* 0x000076320a8d7816 */ /* 0x000fc6000000008d */
[----:B------:R-:W-:Y:S04]  /*4dc0*/  STS.U16 [R88+0xc0], R140 ;  /* 0x0000c08c58007388 */ /* 0x000fe80000000400 */
[----:B------:R-:W-:Y:S01]  /*4dd0*/  STS.U16 [R87+0x100], R132 ;  /* 0x0001008457007388 */ /* 0x000fe20000000400 */
[----:B0-----:R-:W-:Y:S02]  /*4de0*/  MOV R6, RZ ;  /* 0x000000ff00067202 */ /* 0x001fe40000000f00 */
[----:B------:R-:W-:Y:S01]  /*4df0*/  PRMT R139, R4, 0x7632, R139 ;  /* 0x00007632048b7816 */ /* 0x000fe2000000008b */
[----:B------:R-:W-:Y:S01]  /*4e00*/  IMAD.MOV.U32 R8, RZ, RZ, RZ ;  /* 0x000000ffff087224 */ /* 0x000fe200078e00ff */
[----:B------:R-:W0:Y:S01]  /*4e10*/  S2UR UR11, SR_CgaCtaId ;  /* 0x00000000000b79c3 */ /* 0x000e220000008800 */
[----:B--2---:R-:W-:-:S02]  /*4e20*/  @!P3 PRMT R135, R5, 0x5410, RZ ;  /* 0x000054100587b816 */ /* 0x004fc400000000ff */
[----:B------:R-:W-:-:S04]  /*4e30*/  ISETP.GE.AND P3, PT, R92, 0x1, PT ;  /* 0x000000015c00780c */ /* 0x000fc80003f66270 */
[----:B------:R-:W-:-:S05]  /*4e40*/  FSEL R136, R136, R137, !P3 ;  /* 0x0000008988887208 */ /* 0x000fca0005800000 */
[----:B------:R-:W2:Y:S01]  /*4e50*/  SHFL.UP PT, R137, R136, 0x2, RZ ;  /* 0x0440000088897989 */ /* 0x000ea200000e00ff */
[----:B------:R-:W-:-:S03]  /*4e60*/  PRMT R5, R132, 0x7632, R5 ;  /* 0x0000763284057816 */ /* 0x000fc60000000005 */
[----:B-1----:R-:W-:Y:S02]  /*4e70*/  @P3 FMUL.FTZ R7, R7, R138 ;  /* 0x0000008a07073220 */ /* 0x002fe40000410000 */
[----:B------:R-:W-:Y:S04]  /*4e80*/  STS.U16 [R86+0x140], R5 ;  /* 0x0001400556007388 */ /* 0x000fe80000000400 */
[----:B------:R-:W-:Y:S04]  /*4e90*/  STS.U16 [R85+0x180], R10 ;  /* 0x0001800a55007388 */ /* 0x000fe80000000400 */
[----:B------:R-:W1:Y:S01]  /*4ea0*/  SHFL.UP PT, R10, R7, 0x2, RZ ;  /* 0x04400000070a7989 */ /* 0x000e6200000e00ff */
[----:B--2---:R-:W-:Y:S01]  /*4eb0*/  FFMA.FTZ R137, R7, R137, R136 ;  /* 0x0000008907897223 */ /* 0x004fe20000010088 */
[----:B---3--:R-:W-:-:S04]  /*4ec0*/  @!P5 PRMT R6, R9, 0x5410, RZ ;  /* 0x000054100906d816 */ /* 0x008fc800000000ff */
[----:B------:R-:W-:Y:S02]  /*4ed0*/  @!P0 PRMT R6, R6, 0x5410, R133 ;  /* 0x0000541006068816 */ /* 0x000fe40000000085 */
[----:B------:R-:W-:-:S04]  /*4ee0*/  ISETP.GE.AND P0, PT, R92, 0x2, PT ;  /* 0x000000025c00780c */ /* 0x000fc80003f06270 */
[----:B------:R-:W-:Y:S01]  /*4ef0*/  FSEL R136, R136, R137, !P0 ;  /* 0x0000008988887208 */ /* 0x000fe20004000000 */
[----:B------:R-:W-:Y:S04]  /*4f00*/  STS.U16 [R84+0x1c0], R141 ;  /* 0x0001c08d54007388 */ /* 0x000fe80000000400 */
[----:B------:R-:W2:Y:S01]  /*4f10*/  SHFL.UP PT, R9, R136, 0x4, RZ ;  /* 0x0480000088097989 */ /* 0x000ea200000e00ff */
[----:B----4-:R-:W-:-:S04]  /*4f20*/  @!P6 PRMT R135, R135, 0x5410, R134 ;  /* 0x000054108787e816 */ /* 0x010fc80000000086 */
[----:B------:R-:W-:Y:S01]  /*4f30*/  PRMT R134, R135, 0x7632, R134 ;  /* 0x0000763287867816 */ /* 0x000fe20000000086 */
[----:B------:R-:W-:Y:S01]  /*4f40*/  STS.U16 [R83+0x200], R4 ;  /* 0x0002000453007388 */ /* 0x000fe20000000400 */
[----:B------:R-:W-:Y:S01]  /*4f50*/  @!P4 PRMT R8, R99, 0x5410, RZ ;  /* 0x000054106308c816 */ /* 0x000fe200000000ff */
[----:B-1----:R-:W-:Y:S02]  /*4f60*/  @P0 FMUL.FTZ R7, R7, R10 ;  /* 0x0000000a07070220 */ /* 0x002fe40000410000 */
[----:B------:R-:W-:Y:S01]  /*4f70*/  STS.U16 [R82+0x240], R139 ;  /* 0x0002408b52007388 */ /* 0x000fe20000000400 */
[----:B------:R-:W-:-:S03]  /*4f80*/  @!P2 PRMT R8, R8, 0x5410, R11 ;  /* 0x000054100808a816 */ /* 0x000fc6000000000b */
[----:B------:R-:W-:Y:S01]  /*4f90*/  STS.U16 [R81+0x280], R135 ;  /* 0x0002808751007388 */ /* 0x000fe20000000400 */
[----:B------:R-:W-:-:S03]  /*4fa0*/  PRMT R11, R6, 0x7632, R11 ;  /* 0x00007632060b7816 */ /* 0x000fc6000000000b */
[----:B------:R-:W-:Y:S04]  /*4fb0*/  STS.U16 [R80+0x2c0], R134 ;  /* 0x0002c08650007388 */ /* 0x000fe80000000400 */
[----:B------:R-:W-:Y:S04]  /*4fc0*/  STS.U16 [R79+0x300], R6 ;  /* 0x000300064f007388 */ /* 0x000fe80000000400 */
[----:B------:R-:W1:Y:S01]  /*4fd0*/  SHFL.UP PT, R6, R7, 0x4, RZ ;  /* 0x0480000007067989 */ /* 0x000e6200000e00ff */
[----:B------:R-:W-:Y:S01]  /*4fe0*/  ISETP.GE.AND P0, PT, R92, 0x4, PT ;  /* 0x000000045c00780c */ /* 0x000fe20003f06270 */
[----:B--2---:R-:W-:Y:S01]  /*4ff0*/  FFMA.FTZ R9, R7, R9, R136 ;  /* 0x0000000907097223 */ /* 0x004fe20000010088 */
[----:B------:R-:W-:Y:S01]  /*5000*/  PRMT R132, R8, 0x7632, R132 ;  /* 0x0000763208847816 */ /* 0x000fe20000000084 */
[----:B------:R-:W-:Y:S04]  /*5010*/  STS.U16 [R78+0x340], R11 ;  /* 0x0003400b4e007388 */ /* 0x000fe80000000400 */
[----:B------:R2:W-:Y:S02]  /*5020*/  STS.U16 [R77+0x380], R8 ;  /* 0x000380084d007388 */ /* 0x0005e40000000400 */
[----:B--2---:R-:W-:-:S05]  /*5030*/  FSEL R8, R136, R9, !P0 ;  /* 0x0000000988087208 */ /* 0x004fca0004000000 */
[----:B------:R-:W2:Y:S01]  /*5040*/  SHFL.UP PT, R9, R8, 0x8, RZ ;  /* 0x0500000008097989 */ /* 0x000ea200000e00ff */
[----:B-1----:R-:W-:-:S05]  /*5050*/  @P0 FMUL.FTZ R7, R7, R6 ;  /* 0x0000000607070220 */ /* 0x002fca0000410000 */
[----:B------:R-:W1:Y:S01]  /*5060*/  SHFL.UP PT, R6, R7, 0x8, RZ ;  /* 0x0500000007067989 */ /* 0x000e6200000e00ff */
[----:B------:R-:W-:Y:S02]  /*5070*/  ISETP.GE.AND P0, PT, R92, 0x8, PT ;  /* 0x000000085c00780c */ /* 0x000fe40003f06270 */
[----:B------:R-:W-:Y:S02]  /*5080*/  MOV R4, UR14 ;  /* 0x0000000e00047c02 */ /* 0x000fe40008000f00 */
[----:B------:R-:W-:Y:S01]  /*5090*/  MOV R5, UR15 ;  /* 0x0000000f00057c02 */ /* 0x000fe20008000f00 */
[----:B------:R-:W-:Y:S01]  /*50a0*/  STS.U16 [R76+0x3c0], R132 ;  /* 0x0003c0844c007388 */ /* 0x000fe20000000400 */
[----:B------:R-:W-:-:S03]  /*50b0*/  NOP ;  /* 0x0000000000007918 */ /* 0x000fc60000000000 */
[----:B------:R3:W5:Y:S01]  /*50c0*/  LDG.E R99, desc[UR24][R4.64] ;  /* 0x0000001804637981 */ /* 0x000762000c1e1900 */
[----:B------:R-:W-:Y:S01]  /*50d0*/  ISETP.NE.AND P3, PT, R92, 0x1f, PT ;  /* 0x0000001f5c00780c */ /* 0x000fe20003f65270 */
[----:B------:R-:W-:Y:S01]  /*50e0*/  UMOV UR23, 0x400 ;  /* 0x0000040000177882 */ /* 0x000fe20000000000 */
[----:B------:R-:W-:Y:S01]  /*50f0*/  SHF.R.U32.HI R162, RZ, 0x5, R96 ;  /* 0x00000005ffa27819 */ /* 0x000fe20000011660 */
[----:B------:R-:W-:Y:S01]  /*5100*/  LDS.U16 R132, [R75] ;  /* 0x000000004b847984 */ /* 0x000fe20000000400 */
[----:B--2---:R-:W-:-:S03]  /*5110*/  FFMA.FTZ R9, R7, R9, R8 ;  /* 0x0000000907097223 */ /* 0x004fc60000010008 */
[----:B------:R-:W-:Y:S02]  /*5120*/  LDS.U16 R133, [R74+0x2] ;  /* 0x000002004a857984 */ /* 0x000fe40000000400 */
[----:B---3--:R-:W-:Y:S01]  /*5130*/  FSEL R4, R8, R9, !P0 ;  /* 0x0000000908047208 */ /* 0x008fe20004000000 */
[----:B-1----:R-:W-:Y:S01]  /*5140*/  @P0 FMUL.FTZ R7, R7, R6 ;  /* 0x0000000607070220 */ /* 0x002fe20000410000 */
        /* <DEDUP_REMOVED lines=8> */
[----:B------:R-:W-:Y:S02]  /*51d0*/  IMAD.MOV.U32 R8, RZ, RZ, 0x3f800000 ;  /* 0x3f800000ff087424 */ /* 0x000fe400078e00ff */
[----:B------:R-:W-:Y:S01]  /*51e0*/  HFMA2 R9, -RZ, RZ, 0, 0 ;  /* 0x00000000ff097431 */ /* 0x000fe200000001ff */
[----:B------:R-:W-:Y:S01]  /*51f0*/  @!P3 LEA R165, R162, UR23, 0x3 ;  /* 0x00000017a2a5bc11 */ /* 0x000fe2000f8e18ff */
[----:B------:R-:W-:Y:S04]  /*5200*/  LDS.U16 R136, [R71+0x8] ;  /* 0x0000080047887984 */ /* 0x000fe80000000400 */
        /* <DEDUP_REMOVED lines=18> */
[----:B------:R-:W-:Y:S02]  /*5330*/  FSEL R164, R4, R11, !P2 ;  /* 0x0000000b04a47208 */ /* 0x000fe40005000000 */
        /* <DEDUP_REMOVED lines=11> */
[C---:B-1----:R-:W-:Y:S01]  /*53f0*/  @P2 FFMA.FTZ R5, R163.reuse, R98, R164 ;  /* 0x00000062a3052223 */ /* 0x042fe200000100a4 */
        /* <DEDUP_REMOVED lines=13> */
.L_x_3298:
[----:B------:R-:W-:Y:S05]  /*54d0*/  BSYNC.RECONVERGENT B0 ;  /* 0x0000000000007941 */ /* 0x000fea0003800200 */
.L_x_3297:
        /* <DEDUP_REMOVED lines=47> */
.L_x_3300:
[----:B------:R-:W-:Y:S05]  /*57d0*/  BSYNC.RECONVERGENT B0 ;  /* 0x0000000000007941 */ /* 0x000fea0003800200 */
.L_x_3299:
        /* <DEDUP_REMOVED lines=44> */
.L_x_3296:
        /* <DEDUP_REMOVED lines=46> */
[----:B--2---:R-:W-:Y:S01]  /*5d80*/  PRMT R4, R2, 0x7632, R4 ;  /* 0x0000763202047816 */ /* 0x004fe20000000004 */
[----:B------:R-:W-:Y:S02]  /*5d90*/  IMAD.U32 R2, RZ, RZ, UR22 ;  /* 0x00000016ff027e24 */ /* 0x000fe4000f8e00ff */
[----:B------:R-:W-:Y:S04]  /*5da0*/  STS.U16 [R64+0x16], R7 ;  /* 0x0000160740007388 */ /* 0x000fe80000000400 */
[----:B------:R0:W-:Y:S04]  /*5db0*/  STS.U16 [R63+0x18], R0 ;  /* 0x000018003f007388 */ /* 0x0001e80000000400 */
[----:B------:R-:W-:Y:S04]  /*5dc0*/  STS.U16 [R62+0x1a], R8 ;  /* 0x00001a083e007388 */ /* 0x000fe80000000400 */
[----:B------:R2:W-:Y:S01]  /*5dd0*/  STS.U16 [R61+0x1c], R3 ;  /* 0x00001c033d007388 */ /* 0x0005e20000000400 */
[----:B0-----:R-:W-:-:S03]  /*5de0*/  SHF.L.U32 R0, R96, 0x4, RZ ;  /* 0x0000000460007819 */ /* 0x001fc600000006ff */
[----:B------:R0:W-:Y:S01]  /*5df0*/  STS.U16 [R60+0x1e], R4 ;  /* 0x00001e043c007388 */ /* 0x0001e20000000400 */
[----:B------:R-:W-:-:S03]  /*5e00*/  NOP ;  /* 0x0000000000007918 */ /* 0x000fc60000000000 */
[----:B------:R-:W-:Y:S01]  /*5e10*/  LDS.U16 R5, [R91] ;  /* 0x000000005b057984 */ /* 0x000fe20000000400 */
[----:B------:R-:W-:-:S03]  /*5e20*/  LOP3.LUT R9, R0, 0x3e00, RZ, 0xc0, !PT ;  /* 0x00003e0000097812 */ /* 0x000fc600078ec0ff */
[----:B------:R-:W-:Y:S01]  /*5e30*/  LDS.U16 R21, [R90+0x40] ;  /* 0x000040005a157984 */ /* 0x000fe20000000400 */
[----:B------:R-:W-:-:S03]  /*5e40*/  LOP3.LUT R9, R9, 0x1f, R96, 0xf8, !PT ;  /* 0x0000001f09097812 */ /* 0x000fc600078ef860 */
        /* <DEDUP_REMOVED lines=25> */
[----:B------:R-:W-:Y:S01]  /*5fe0*/  LOP3.LUT R16, R9, 0x1e0, RZ, 0xfc, !PT ;  /* 0x000001e009107812 */ /* 0x000fe200078efcff */
        /* <DEDUP_REMOVED lines=21> */
[----:B------:R-:W-:-:S03]  /*6140*/  ISETP.GE.AND P1, PT, R11, R99, PT ;  /* 0x000000630b00720c */ /* 0x000fc60003f26270 */
[----:B------:R-:W-:Y:S01]  /*6150*/  @!P5 STG.E.U16 desc[UR24][R2.64+0x340], R57 ;  /* 0x000340390200d986 */ /* 0x000fe2000c101518 */
[----:B-1----:R-:W-:-:S03]  /*6160*/  LOP3.LUT R15, R9, 0x60, RZ, 0xfc, !PT ;  /* 0x00000060090f7812 */ /* 0x002fc600078efcff */
[----:B------:R1:W-:Y:S01]  /*6170*/  @!P2 STG.E.U16 desc[UR24][R2.64+0x180], R17 ;  /* 0x000180110200a986 */ /* 0x0003e2000c101518 */
[-C--:B------:R-:W-:Y:S02]  /*6180*/  ISETP.GE.AND P2, PT, R13, R99.reuse, PT ;  /* 0x000000630d00720c */ /* 0x080fe40003f46270 */
[-C--:B------:R-:W-:Y:S01]  /*6190*/  ISETP.GE.AND P5, PT, R15, R99.reuse, PT ;  /* 0x000000630f00720c */ /* 0x080fe20003fa6270 */
        /* <DEDUP_REMOVED lines=8> */
[-C--:B------:R-:W-:Y:S02]  /*6220*/  ISETP.GE.AND P3, PT, R17, R99.reuse, PT ;  /* 0x000000631100720c */ /* 0x080fe40003f66270 */
[-C--:B------:R-:W-:Y:S01]  /*6230*/  ISETP.GE.AND P2, PT, R20, R99.reuse, PT ;  /* 0x000000631400720c */ /* 0x080fe20003f46270 */
[----:B------:R2:W-:Y:S01]  /*6240*/  @!P4 STG.E.U16 desc[UR24][R2.64+0x80], R23 ;  /* 0x000080170200c986 */ /* 0x0005e2000c101518 */
[----:B------:R-:W-:-:S03]  /*6250*/  ISETP.GE.AND P4, PT, R19, R99, PT ;  /* 0x000000631300720c */ /* 0x000fc60003f86270 */
[----:B------:R3:W-:Y:S01]  /*6260*/  @!P5 STG.E.U16 desc[UR24][R2.64+0xc0], R25 ;  /* 0x0000c0190200d986 */ /* 0x0007e2000c101518 */
[----:B------:R-:W-:Y:S02]  /*6270*/  ISETP.GE.AND P5, PT, R18, R99, PT ;  /* 0x000000631200720c */ /* 0x000fe40003fa6270 */
[----:B-1----:R-:W-:Y:S01]  /*6280*/  PRMT R43, RZ, 0x7610, R43 ;  /* 0x00007610ff2b7816 */ /* 0x002fe2000000002b */
[----:B------:R-:W-:Y:S01]  /*6290*/  @!P6 STG.E.U16 desc[UR24][R2.64+0x2c0], R53 ;  /* 0x0002c0350200e986 */ /* 0x000fe2000c101518 */
[----:B------:R-:W-:Y:S01]  /*62a0*/  IADD3 R5, P6, PT, R9, UR10, RZ ;  /* 0x0000000a09057c10 */ /* 0x000fe2000ffde0ff */
[----:B------:R-:W1:Y:S02]  /*62b0*/  LDCU.64 UR10, c[0x0][0x490] ;  /* 0x00009200ff0a77ac */ /* 0x000e640008000a00 */
[----:B------:R-:W-:Y:S01]  /*62c0*/  @!P3 STG.E.U16 desc[UR24][R2.64+0x300], R55 ;  /* 0x000300370200b986 */ /* 0x000fe2000c101518 */
[----:B------:R-:W-:Y:S01]  /*62d0*/  ISETP.GE.AND P3, PT, R20, UR22, PT ;  /* 0x0000001614007c0c */ /* 0x000fe2000bf66270 */
[----:B------:R-:W-:Y:S01]  /*62e0*/  IMAD.X R22, RZ, RZ, UR15, P6 ;  /* 0x0000000fff167e24 */ /* 0x000fe2000b0e06ff */
        /* <DEDUP_REMOVED lines=9> */
[----:B------:R-:W-:Y:S02]  /*6380*/  ISETP.GE.AND P2, PT, R9, UR22, PT ;  /* 0x0000001609007c0c */ /* 0x000fe4000bf46270 */
[----:B--2---:R-:W-:Y:S01]  /*6390*/  PRMT R23, RZ, 0x7610, R23 ;  /* 0x00007610ff177816 */ /* 0x004fe20000000017 */
[----:B------:R2:W-:Y:S01]  /*63a0*/  @!P1 STG.E.U16 desc[UR24][R2.64+0x3c0], R93 ;  /* 0x0003c05d02009986 */ /* 0x0005e2000c101518 */
[----:B---3--:R-:W-:-:S02]  /*63b0*/  PRMT R25, RZ, 0x7610, R25 ;  /* 0x00007610ff197816 */ /* 0x008fc40000000019 */
[----:B------:R-:W-:Y:S01]  /*63c0*/  ISETP.GE.AND P6, PT, R14, UR22, PT ;  /* 0x000000160e007c0c */ /* 0x000fe2000bfc6270 */
[----:B------:R-:W-:Y:S01]  /*63d0*/  BAR.SYNC.DEFER_BLOCKING 0x0 ;  /* 0x0000000000007b1d */ /* 0x000fe20000010000 */
[----:B------:R-:W-:Y:S02]  /*63e0*/  ISETP.GE.AND P1, PT, R19, UR22, PT ;  /* 0x0000001613007c0c */ /* 0x000fe4000bf26270 */
[----:B------:R-:W-:Y:S02]  /*63f0*/  PRMT R44, RZ, 0x7610, R44 ;  /* 0x00007610ff2c7816 */ /* 0x000fe4000000002c */
[----:B----4-:R-:W-:Y:S02]  /*6400*/  PRMT R21, RZ, 0x7610, R21 ;  /* 0x00007610ff157816 */ /* 0x010fe40000000015 */
        /* <DEDUP_REMOVED lines=63> */
[----:B------:R-:W0:Y:S04]  /*6800*/  LDS.U16 R43, [R65+0x14] ;  /* 0x00001400412b7984 */ /* 0x000e280000000400 */
        /* <DEDUP_REMOVED lines=9> */
[----:B-----5:R-:W-:Y:S02]  /*68a0*/  HADD2.F32 R55, -RZ, R24.H0_H0 ;  /* 0x20000018ff377230 */ /* 0x020fe40000004100 */
[----:B------:R-:W-:Y:S01]  /*68b0*/  FMUL.FTZ R4, R49, -1.4426950216293334961 ;  /* 0xbfb8aa3b31047820 */ /* 0x000fe20000410000 */
[----:B-1----:R-:W-:Y:S02]  /*68c0*/  HADD2.F32 R52, -RZ, R21.H0_H0 ;  /* 0x20000015ff347230 */ /* 0x002fe40000004100 */
[----:B------:R-:W-:Y:S02]  /*68d0*/  HADD2.F32 R53, -RZ, R22.H0_H0 ;  /* 0x20000016ff357230 */ /* 0x000fe40000004100 */
[----:B------:R-:W-:-:S02]  /*68e0*/  HADD2.F32 R56, -RZ, R25.H0_H0 ;  /* 0x20000019ff387230 */ /* 0x000fc40000004100 */
[----:B------:R-:W-:Y:S01]  /*68f0*/  FMUL.FTZ R5, R50, -1.4426950216293334961 ;  /* 0xbfb8aa3b32057820 */ /* 0x000fe20000410000 */
[----:B------:R-:W-:Y:S02]  /*6900*/  HADD2.F32 R54, -RZ, R23.H0_H0 ;  /* 0x20000017ff367230 */ /* 0x000fe40000004100 */
[----:B------:R-:W-:Y:S01]  /*6910*/  FMUL.FTZ R21, R51, -1.4426950216293334961 ;  /* 0xbfb8aa3b33157820 */ /* 0x000fe20000410000 */
[----:B------:R-:W-:Y:S01]  /*6920*/  FMUL.FTZ R25, R55, -1.4426950216293334961 ;  /* 0xbfb8aa3b37197820 */ /* 0x000fe20000410000 */
[----:B------:R-:W-:Y:S01]  /*6930*/  HADD2.F32 R57, -RZ, R26.H0_H0 ;  /* 0x2000001aff397230 */ /* 0x000fe20000004100 */
[----:B------:R-:W1:Y:S01]  /*6940*/  MUFU.EX2 R48, R48 ;  /* 0x0000003000307308 */ /* 0x000e620000000800 */
[----:B------:R-:W-:Y:S01]  /*6950*/  FMUL.FTZ R22, R52, -1.4426950216293334961 ;  /* 0xbfb8aa3b34167820 */ /* 0x000fe20000410000 */
[----:B------:R-:W-:Y:S01]  /*6960*/  FMUL.FTZ R23, R53, -1.4426950216293334961 ;  /* 0xbfb8aa3b35177820 */ /* 0x000fe20000410000 */
[----:B------:R-:W-:Y:S01]  /*6970*/  FMUL.FTZ R26, R56, -1.4426950216293334961 ;  /* 0xbfb8aa3b381a7820 */ /* 0x000fe20000410000 */
[----:B0-----:R-:W-:-:S02]  /*6980*/  HADD2.F32 R58, -RZ, R43.H0_H0 ;  /* 0x2000002bff3a7230 */ /* 0x001fc40000004100 */
[----:B------:R-:W-:Y:S01]  /*6990*/  HADD2.F32 R92, -RZ, R2.H0_H0 ;  /* 0x20000002ff5c7230 */ /* 0x000fe20000004100 */
[----:B------:R-:W0:Y:S01]  /*69a0*/  MUFU.EX2 R4, R4 ;  /* 0x0000000400047308 */ /* 0x000e220000000800 */
[----:B------:R-:W-:Y:S01]  /*69b0*/  FMUL.FTZ R24, R54, -1.4426950216293334961 ;  /* 0xbfb8aa3b36187820 */ /* 0x000fe20000410000 */
[----:B--2---:R-:W-:Y:S02]  /*69c0*/  HADD2.F32 R59, -RZ, R44.H0_H0 ;  /* 0x2000002cff3b7230 */ /* 0x004fe40000004100 */
[----:B------:R-:W2:Y:S01]  /*69d0*/  MUFU.EX2 R5, R5 ;  /* 0x0000000500057308 */ /* 0x000ea20000000800 */
[----:B------:R-:W-:-:S03]  /*69e0*/  HADD2.F32 R45, -RZ, R45.H0_H0 ;  /* 0x2000002dff2d7230 */ /* 0x000fc60000004100 */
[----:B------:R-:W3:Y:S01]  /*69f0*/  MUFU.EX2 R21, R21 ;  /* 0x0000001500157308 */ /* 0x000ee20000000800 */
[----:B------:R-:W-:Y:S01]  /*6a00*/  FMUL.FTZ R43, R57, -1.4426950216293334961 ;  /* 0xbfb8aa3b392b7820 */ /* 0x000fe20000410000 */
[----:B------:R-:W-:Y:S02]  /*6a10*/  HADD2.F32 R93, -RZ, R3.H0_H0 ;  /* 0x20000003ff5d7230 */ /* 0x000fe40000004100 */
[----:B------:R-:W-:Y:S01]  /*6a20*/  FMUL.FTZ R3, R92, -1.4426950216293334961 ;  /* 0xbfb8aa3b5c037820 */ /* 0x000fe20000410000 */
[----:B------:R-:W4:Y:S01]  /*6a30*/  MUFU.EX2 R25, R25 ;  /* 0x0000001900197308 */ /* 0x000f220000000800 */
[----:B------:R-:W-:Y:S02]  /*6a40*/  HADD2.F32 R99, -RZ, R46.H0_H0 ;  /* 0x2000002eff637230 */ /* 0x000fe40000004100 */
[----:B------:R-:W-:Y:S01]  /*6a50*/  FMUL.FTZ R44, R58, -1.4426950216293334961 ;  /* 0xbfb8aa3b3a2c7820 */ /* 0x000fe20000410000 */
[----:B------:R-:W5:Y:S01]  /*6a60*/  MUFU.EX2 R22, R22 ;  /* 0x0000001600167308 */ /* 0x000f620000000800 */
[----:B------:R-:W-:Y:S01]  /*6a70*/  FMUL.FTZ R2, R59, -1.4426950216293334961 ;  /* 0xbfb8aa3b3b027820 */ /* 0x000fe20000410000 */
[----:B------:R-:W-:Y:S01]  /*6a80*/  FMUL.FTZ R46, R45, -1.4426950216293334961 ;  /* 0xbfb8aa3b2d2e7820 */ /* 0x000fe20000410000 */
[----:B------:R-:W-:Y:S01]  /*6a90*/  FMUL.FTZ R94, R93, -1.4426950216293334961 ;  /* 0xbfb8aa3b5d5e7820 */ /* 0x000fe20000410000 */
[----:B------:R-:W5:Y:S01]  /*6aa0*/  MUFU.EX2 R23, R23 ;  /* 0x0000001700177308 */ /* 0x000f620000000800 */
[----:B------:R-:W-:-:S03]  /*6ab0*/  FMUL.FTZ R100, R99, -1.4426950216293334961 ;  /* 0xbfb8aa3b63647820 */ /* 0x000fc60000410000 */
[----:B------:R-:W5:Y:S04]  /*6ac0*/  MUFU.EX2 R26, R26 ;  /* 0x0000001a001a7308 */ /* 0x000f680000000800 */
[----:B------:R-:W5:Y:S04]  /*6ad0*/  MUFU.EX2 R24, R24 ;  /* 0x0000001800187308 */ /* 0x000f680000000800 */
[----:B------:R-:W-:Y:S04]  /*6ae0*/  MUFU.EX2 R3, R3 ;  /* 0x0000000300037308 */ /* 0x000fe80000000800 */
[----:B------:R-:W5:Y:S01]  /*6af0*/  MUFU.EX2 R43, R43 ;  /* 0x0000002b002b7308 */ /* 0x000f620000000800 */
[----:B-1----:R-:W-:-:S03]  /*6b00*/  FADD.FTZ R48, R48, 1 ;  /* 0x3f80000030307421 */ /* 0x002fc60000010000 */
[----:B------:R-:W1:Y:S04]  /*6b10*/  MUFU.EX2 R44, R44 ;  /* 0x0000002c002c7308 */ /* 0x000e680000000800 */
[----:B------:R-:W-:Y:S04]  /*6b20*/  MUFU.EX2 R2, R2 ;  /* 0x0000000200027308 */ /* 0x000fe80000000800 */
[----:B------:R-:W1:Y:S01]  /*6b30*/  MUFU.EX2 R46, R46 ;  /* 0x0000002e002e7308 */ /* 0x000e620000000800 */
[----:B0-----:R-:W-:-:S03]  /*6b40*/  FADD.FTZ R4, R4, 1 ;  /* 0x3f80000004047421 */ /* 0x001fc60000010000 */
[----:B------:R-:W0:Y:S04]  /*6b50*/  MUFU.EX2 R94, R94 ;  /* 0x0000005e005e7308 */ /* 0x000e280000000800 */
[----:B------:R-:W0:Y:S01]  /*6b60*/  MUFU.EX2 R100, R100 ;  /* 0x0000006400647308 */ /* 0x000e220000000800 */
[----:B--2---:R-:W-:Y:S01]  /*6b70*/  FADD.FTZ R5, R5, 1 ;  /* 0x3f80000005057421 */ /* 0x004fe20000010000 */
[----:B---3--:R-:W-:Y:S01]  /*6b80*/  FADD.FTZ R21, R21, 1 ;  /* 0x3f80000015157421 */ /* 0x008fe20000010000 */
[----:B----4-:R-:W-:Y:S01]  /*6b90*/  FADD.FTZ R25, R25, 1 ;  /* 0x3f80000019197421 */ /* 0x010fe20000010000 */
[----:B------:R-:W2:Y:S01]  /*6ba0*/  MUFU.RCP R48, R48 ;  /* 0x0000003000307308 */ /* 0x000ea20000001000 */
[----:B-----5:R-:W-:Y:S01]  /*6bb0*/  FADD.FTZ R22, R22, 1 ;  /* 0x3f80000016167421 */ /* 0x020fe20000010000 */
[----:B------:R-:W-:Y:S01]  /*6bc0*/  FADD.FTZ R23, R23, 1 ;  /* 0x3f80000017177421 */ /* 0x000fe20000010000 */
[----:B------:R-:W-:Y:S01]  /*6bd0*/  FADD.FTZ R26, R26, 1 ;  /* 0x3f8000001a1a7421 */ /* 0x000fe20000010000 */
[----:B------:R-:W-:-:S04]  /*6be0*/  FADD.FTZ R24, R24, 1 ;  /* 0x3f80000018187421 */ /* 0x000fc80000010000 */
[----:B------:R3:W4:Y:S01]  /*6bf0*/  MUFU.RCP R102, R4 ;  /* 0x0000000400667308 */ /* 0x0007220000001000 */
[----:B------:R-:W-:Y:S01]  /*6c00*/  FADD.FTZ R43, R43, 1 ;  /* 0x3f8000002b2b7421 */ /* 0x000fe20000010000 */
[----:B-1----:R-:W-:Y:S01]  /*6c10*/  FADD.FTZ R44, R44, 1 ;  /* 0x3f8000002c2c7421 */ /* 0x002fe20000010000 */
[----:B------:R-:W-:-:S05]  /*6c20*/  FADD.FTZ R46, R46, 1 ;  /* 0x3f8000002e2e7421 */ /* 0x000fca0000010000 */
[----:B------:R1:W5:Y:S01]  /*6c30*/  MUFU.RCP R101, R5 ;  /* 0x0000000500657308 */ /* 0x0003620000001000 */
[----:B---3--:R-:W-:Y:S01]  /*6c40*/  FADD.FTZ R4, R2, 1 ;  /* 0x3f80000002047421 */ /* 0x008fe20000010000 */
[----:B0-----:R-:W-:Y:S01]  /*6c50*/  FADD.FTZ R94, R94, 1 ;  /* 0x3f8000005e5e7421 */ /* 0x001fe20000010000 */
[----:B------:R-:W-:-:S05]  /*6c60*/  FADD.FTZ R100, R100, 1 ;  /* 0x3f80000064647421 */ /* 0x000fca0000010000 */
[----:B------:R-:W0:Y:S01]  /*6c70*/  MUFU.RCP R104, R21 ;  /* 0x0000001500687308 */ /* 0x000e220000001000 */
[----:B-1----:R-:W-:-:S07]  /*6c80*/  FADD.FTZ R5, R3, 1 ;  /* 0x3f80000003057421 */ /* 0x002fce0000010000 */
[----:B------:R-:W1:Y:S08]  /*6c90*/  MUFU.RCP R108, R25 ;  /* 0x00000019006c7308 */ /* 0x000e700000001000 */
[----:B------:R-:W3:Y:S08]  /*6ca0*/  MUFU.RCP R103, R22 ;  /* 0x0000001600677308 */ /* 0x000ef00000001000 */
[----:B------:R-:W3:Y:S08]  /*6cb0*/  MUFU.RCP R106, R23 ;  /* 0x00000017006a7308 */ /* 0x000ef00000001000 */
[----:B------:R-:W3:Y:S08]  /*6cc0*/  MUFU.RCP R107, R26 ;  /* 0x0000001a006b7308 */ /* 0x000ef00000001000 */
[----:B------:R-:W3:Y:S08]  /*6cd0*/  MUFU.RCP R105, R24 ;  /* 0x0000001800697308 */ /* 0x000ef00000001000 */
[----:B------:R-:W3:Y:S08]  /*6ce0*/  MUFU.RCP R111, R5 ;  /* 0x00000005006f7308 */ /* 0x000ef00000001000 */
[----:B------:R-:W3:Y:S08]  /*6cf0*/  MUFU.RCP R110, R43 ;  /* 0x0000002b006e7308 */ /* 0x000ef00000001000 */
[----:B------:R-:W3:Y:S08]  /*6d00*/  MUFU.RCP R109, R44 ;  /* 0x0000002c006d7308 */ /* 0x000ef00000001000 */
[----:B------:R0:W3:Y:S01]  /*6d10*/  MUFU.RCP R112, R4 ;  /* 0x0000000400707308 */ /* 0x0000e20000001000 */
[----:B--2---:R-:W-:Y:S01]  /*6d20*/  FMUL.FTZ R47, R47, R48 ;  /* 0x000000302f2f7220 */ /* 0x004fe20000410000 */
[----:B----4-:R-:W-:-:S06]  /*6d30*/  FMUL.FTZ R2, R49, R102 ;  /* 0x0000006631027220 */ /* 0x010fcc0000410000 */
[----:B------:R-:W2:Y:S01]  /*6d40*/  MUFU.RCP R46, R46 ;  /* 0x0000002e002e7308 */ /* 0x000ea20000001000 */
[----:B-----5:R-:W-:-:S07]  /*6d50*/  FMUL.FTZ R3, R50, R101 ;  /* 0x0000006532037220 */ /* 0x020fce0000410000 */
[----:B------:R-:W4:Y:S01]  /*6d60*/  MUFU.RCP R94, R94 ;  /* 0x0000005e005e7308 */ /* 0x000f220000001000 */
[----:B0-----:R-:W-:-:S07]  /*6d70*/  FMUL.FTZ R4, R51, R104 ;  /* 0x0000006833047220 */ /* 0x001fce0000410000 */
[----:B------:R-:W0:Y:S01]  /*6d80*/  MUFU.RCP R100, R100 ;  /* 0x0000006400647308 */ /* 0x000e220000001000 */
[----:B-1----:R-:W-:Y:S01]  /*6d90*/  FMUL.FTZ R24, R55, R108 ;  /* 0x0000006c37187220 */ /* 0x002fe20000410000 */
[----:B------:R-:W-:Y:S01]  /*6da0*/  FMUL.FTZ R47, R47, R42 ;  /* 0x0000002a2f2f7220 */ /* 0x000fe20000410000 */
[----:B------:R-:W-:Y:S01]  /*6db0*/  FMUL.FTZ R2, R2, R41 ;  /* 0x0000002902027220 */ /* 0x000fe20000410000 */
[----:B---3--:R-:W-:Y:S01]  /*6dc0*/  FMUL.FTZ R5, R52, R103 ;  /* 0x0000006734057220 */ /* 0x008fe20000410000 */
        /* <DEDUP_REMOVED lines=17> */
[----:B------:R-:W-:Y:S01]  /*6ee0*/  F2FP.F16.F32.PACK_AB R3, R4, R3 ;  /* 0x000000030403723e */ /* 0x000fe200000000ff */
[----:B------:R-:W-:Y:S01]  /*6ef0*/  FMUL.FTZ R26, R26, R33 ;  /* 0x000000211a1a7220 */ /* 0x000fe20000410000 */
[----:B--2---:R-:W-:Y:S01]  /*6f00*/  FMUL.FTZ R30, R45, R46 ;  /* 0x0000002e2d1e7220 */ /* 0x004fe20000410000 */
[----:B----4-:R-:W-:Y:S01]  /*6f10*/  FMUL.FTZ R93, R93, R94 ;  /* 0x0000005e5d5d7220 */ /* 0x010fe20000410000 */
        /* <DEDUP_REMOVED lines=10> */
[----:B------:R-:W-:-:S02]  /*6fc0*/  PRMT R4, R5, 0x7632, R4 ;  /* 0x0000763205047816 */ /* 0x000fc40000000004 */
[----:B------:R-:W-:Y:S01]  /*6fd0*/  F2FP.F16.F32.PACK_AB R23, R26, R23 ;  /* 0x000000171a17723e */ /* 0x000fe200000000ff */
[----:B------:R-:W-:Y:S01]  /*6fe0*/  STS.U16 [R75], R47 ;  /* 0x0000002f4b007388 */ /* 0x000fe20000000400 */
[----:B------:R-:W-:Y:S02]  /*6ff0*/  PRMT R22, R21, 0x7632, R22 ;  /* 0x0000763215167816 */ /* 0x000fe40000000016 */
[----:B------:R-:W-:Y:S01]  /*7000*/  F2FP.F16.F32.PACK_AB R25, R34, R25 ;  /* 0x000000192219723e */ /* 0x000fe200000000ff */
[----:B------:R-:W-:Y:S01]  /*7010*/  STS.U16 [R74+0x2], R37 ;  /* 0x000002254a007388 */ /* 0x000fe20000000400 */
[----:B------:R-:W-:-:S03]  /*7020*/  PRMT R33, R23, 0x7632, R33 ;  /* 0x0000763217217816 */ /* 0x000fc60000000021 */
[----:B------:R0:W-:Y:S01]  /*7030*/  STS.U16 [R73+0x4], R3 ;  /* 0x0000040349007388 */ /* 0x0001e20000000400 */
[----:B------:R-:W-:-:S03]  /*7040*/  F2FP.F16.F32.PACK_AB R30, R30, R35 ;  /* 0x000000231e1e723e */ /* 0x000fc600000000ff */
[----:B------:R-:W-:Y:S01]  /*7050*/  STS.U16 [R72+0x6], R36 ;  /* 0x0000062448007388 */ /* 0x000fe20000000400 */
[----:B------:R-:W-:-:S03]  /*7060*/  F2FP.F16.F32.PACK_AB R2, R2, R93 ;  /* 0x0000005d0202723e */ /* 0x000fc600000000ff */
[----:B------:R-:W-:Y:S01]  /*7070*/  STS.U16 [R71+0x8], R5 ;  /* 0x0000080547007388 */ /* 0x000fe20000000400 */
[----:B------:R-:W-:-:S03]  /*7080*/  PRMT R32, R25, 0x7632, R32 ;  /* 0x0000763219207816 */ /* 0x000fc60000000020 */
[----:B------:R1:W-:Y:S01]  /*7090*/  STS.U16 [R70+0xa], R4 ;  /* 0x00000a0446007388 */ /* 0x0003e20000000400 */
[----:B------:R-:W-:-:S03]  /*70a0*/  PRMT R31, R30, 0x7632, R31 ;  /* 0x000076321e1f7816 */ /* 0x000fc6000000001f */
[----:B------:R-:W-:Y:S01]  /*70b0*/  STS.U16 [R69+0xc], R21 ;  /* 0x00000c1545007388 */ /* 0x000fe20000000400 */
[----:B0-----:R-:W-:-:S03]  /*70c0*/  PRMT R3, R2, 0x7610, R3 ;  /* 0x0000761002037816 */ /* 0x001fc60000000003 */
[----:B------:R-:W-:Y:S01]  /*70d0*/  STS.U16 [R68+0xe], R22 ;  /* 0x00000e1644007388 */ /* 0x000fe20000000400 */
[----:B-1----:R-:W-:-:S03]  /*70e0*/  PRMT R4, R2, 0x7632, R4 ;  /* 0x0000763202047816 */ /* 0x002fc60000000004 */
        /* <DEDUP_REMOVED lines=29> */
[----:B------:R-:W-:-:S04]  /*72c0*/  UIMAD.WIDE.U32 UR8, UR26, UR14, UR8 ;  /* 0x0000000e1a0872a5 */ /* 0x000fc8000f8e0008 */
[----:B------:R-:W-:Y:S02]  /*72d0*/  UIMAD UR15, UR26, UR15, UR9 ;  /* 0x0000000f1a0f72a4 */ /* 0x000fe4000f8e0209 */
[----:B0-----:R-:W-:-:S04]  /*72e0*/  IADD3 R3, P0, PT, R9, UR8, RZ ;  /* 0x0000000809037c10 */ /* 0x001fc8000ff1e0ff */
[----:B-1----:R-:W-:Y:S01]  /*72f0*/  IADD3.X R4, PT, PT, RZ, UR15, RZ, P0, !PT ;  /* 0x0000000fff047c10 */ /* 0x002fe200087fe4ff */
[----:B------:R-:W0:Y:S01]  /*7300*/  LDCU UR8, c[0x0][0x394] ;  /* 0x00007280ff0877ac */ /* 0x000e220008000800 */
[----:B--2---:R-:W-:-:S04]  /*7310*/  LEA R2, P3, R3, UR10, 0x1 ;  /* 0x0000000a03027c11 */ /* 0x004fc8000f8608ff */
[----:B------:R-:W-:Y:S02]  /*7320*/  LEA.HI.X R3, R3, UR11, R4, 0x1, P3 ;  /* 0x0000000b03037c11 */ /* 0x000fe400098f0c04 */
[-C--:B---3--:R-:W-:Y:S02]  /*7330*/  ISETP.GE.AND P2, PT, R9, R35.reuse, PT ;  /* 0x000000230900720c */ /* 0x088fe40003f46270 */
        /* <DEDUP_REMOVED lines=41> */
.L_x_3303:
        /* <DEDUP_REMOVED lines=11> */
.L_x_5097:


//--------------------- .text._Z25selective_scan_fwd_kernelI32Selective_Scan_fwd_kernel_traitsILi64ELi16ELi1ELb0ELb1ELb0ELb0EN3c104HalfEfEEv13SSMParamsBase --------------------------
	.section	.text._Z25selective_scan_fwd_kernelI32Selective_Scan_fwd_kernel_traitsILi64ELi16ELi1ELb0ELb1ELb0ELb0EN3c104HalfEfEEv13SSMParamsBase,"ax",@progbits
	.align	128
        .global         _Z25selective_scan_fwd_kernelI32Selective_Scan_fwd_kernel_traitsILi64ELi16ELi1ELb0ELb1ELb0ELb0EN3c104HalfEfEEv13SSMParamsBase
        .type           _Z25selective_scan_fwd_kernelI32Selective_Scan_fwd_kernel_traitsILi64ELi16ELi1ELb0ELb1ELb0ELb0EN3c104HalfEfEEv13SSMParamsBase,@function
        .size           _Z25selective_scan_fwd_kernelI32Selective_Scan_fwd_kernel_traitsILi64ELi16ELi1ELb0ELb1ELb0ELb0EN3c104HalfEfEEv13SSMParamsBase,(.L_x_5098 - _Z25selective_scan_fwd_kernelI32Selective_Scan_fwd_kernel_traitsILi64ELi16ELi1ELb0ELb1ELb0ELb0EN3c104HalfEfEEv13SSMParamsBase)
        .other          _Z25selective_scan_fwd_kernelI32Selective_Scan_fwd_kernel_traitsILi64ELi16ELi1ELb0ELb1ELb0ELb0EN3c104HalfEfEEv13SSMParamsBase,@"STO_CUDA_ENTRY STV_DEFAULT"
_Z25selective_scan_fwd_kernelI32Selective_Scan_fwd_kernel_traitsILi64ELi16ELi1ELb0ELb1ELb0ELb0EN3c104HalfEfEEv13SSMParamsBase:
.text._Z25selective_scan_fwd_kernelI32Selective_Scan_fwd_kernel_traitsILi64ELi16ELi1ELb0ELb1ELb0ELb0EN3c104HalfEfEEv13SSMParamsBase:
[----:B------:R-:W-:Y:S01]  /*0000*/  LDC R1, c[0x0][0x37c] ;  /* 0x0000df00ff017b82 */ /* 0x000fe20000000800 */
[----:B------:R-:W0:Y:S07]  /*0010*/  LDCU.64 UR6, c[0x0][0x470] ;  /* 0x00008e00ff0677ac */ /* 0x000e2e0008000a00 */
[----:B------:R-:W1:Y:S01]  /*0020*/  S2UR UR12, SR_CTAID.Y ;  /* 0x00000000000c79c3 */ /* 0x000e620000002600 */
[----:B------:R-:W-:Y:S01]  /*0030*/  CS2R R50, SRZ ;  /* 0x0000000000327805 */ /* 0x000fe2000001ff00 */
[----:B------:R-:W2:Y:S01]  /*0040*/  LDCU.64 UR26, c[0x0][0x358] ;  /* 0x00006b00ff1a77ac */ /* 0x000ea20008000a00 */
[----:B------:R-:W3:Y:S01]  /*0050*/  LDCU UR16, c[0x0][0x398] ;  /* 0x00007300ff1077ac */ /* 0x000ee20008000800 */
[----:B------:R-:W4:Y:S01]  /*0060*/  LDCU.64 UR4, c[0x0][0x458] ;  /* 0x00008b00ff0477ac */ /* 0x000f220008000a00 */
[----:B------:R-:W2:Y:S03]  /*0070*/  S2R R8, SR_CTAID.Y ;  /* 0x0000000000087919 */ /* 0x000ea60000002600 */
        /* <DEDUP_REMOVED lines=18> */
[----:B------:R-:W-:-:S03]  /*01a0*/  IMAD.U32 R5, RZ, RZ, UR7 ;  /* 0x00000007ff057e24 */ /* 0x000fc6000f8e00ff */
[----:B------:R-:W-:Y:S02]  /*01b0*/  @UP0 ULEA UR4, UP2, UR12, UR4, 0x2 ;  /* 0x000000040c040291 */ /* 0x000fe4000f8410ff */
[----:B--2---:R-:W5:Y:S02]  /*01c0*/  @P1 LDG.E R50, desc[UR26][R4.64] ;  /* 0x0000001a04321981 */ /* 0x004f64000c1e1900 */
[----:B------:R-:W-:Y:S02]  /*01d0*/  @UP0 ULEA.HI.X UR5, UR12, UR5, URZ, 0x2, UP2 ;  /* 0x000000050c050291 */ /* 0x000fe400090f14ff */
[----:B------:R-:W-:Y:S01]  /*01e0*/  MOV R2, UR4 ;  /* 0x0000000400027c02 */ /* 0x000fe20008000f00 */
[----:B-1----:R-:W1:Y:S03]  /*01f0*/  MUFU.RCP R0, R0 ;  /* 0x0000000000007308 */ /* 0x002e660000001000 */
[----:B------:R-:W-:-:S05]  /*0200*/  IMAD.U32 R3, RZ, RZ, UR5 ;  /* 0x00000005ff037e24 */ /* 0x000fca000f8e00ff */
[----:B------:R2:W5:Y:S01]  /*0210*/  @P0 LDG.E R51, desc[UR26][R2.64] ;  /* 0x0000001a02330981 */ /* 0x000562000c1e1900 */
[----:B-1----:R-:W-:-:S04]  /*0220*/  VIADD R6, R0, 0xffffffe ;  /* 0x0ffffffe00067836 */ /* 0x002fc80000000000 */
[----:B------:R1:W3:Y:S02]  /*0230*/  F2I.FTZ.U32.TRUNC.NTZ R7, R6 ;  /* 0x0000000600077305 */ /* 0x0002e4000021f000 */
[----:B-1----:R-:W-:-:S05]  /*0240*/  HFMA2 R6, -RZ, RZ, 0, 0 ;  /* 0x00000000ff067431 */ /* 0x002fca00000001ff */
[----:B------:R-:W-:Y:S02]  /*0250*/  R2UR UR4, R6 ;  /* 0x00000000060472ca */ /* 0x000fe400000e0000 */
[----:B---3--:R-:W-:Y:S01]  /*0260*/  R2UR UR5, R7 ;  /* 0x00000000070572ca */ /* 0x008fe200000e0000 */
[----:B--2---:R-:W-:-:S04]  /*0270*/  IMAD.MOV R2, RZ, RZ, -R7 ;  /* 0x000000ffff027224 */ /* 0x004fc800078e0a07 */
[----:B------:R-:W-:Y:S01]  /*0280*/  IMAD R3, R2, R9, RZ ;  /* 0x0000000902037224 */ /* 0x000fe200078e02ff */
[----:B------:R-:W-:-:S07]  /*0290*/  IABS R0, R8 ;  /* 0x0000000800007213 */ /* 0x000fce0000000000 */
        /* <DEDUP_REMOVED lines=10> */
[----:B------:R-:W-:-:S04]  /*0340*/  UIMAD.WIDE.U32 UR4, UR13, UR8, URZ ;  /* 0x000000080d0472a5 */ /* 0x000fc8000f8e00ff */
[----:B------:R-:W-:-:S08]  /*0350*/  UIMAD UR5, UR13, UR9, UR5 ;  /* 0x000000090d0572a4 */ /* 0x000fd0000f8e0205 */
[----:B------:R-:W-:-:S05]  /*0360*/  @!P0 IMAD.IADD R0, R0, 0x1, -R9 ;  /* 0x0000000100008824 */ /* 0x000fca00078e0a09 */
[----:B------:R-:W-:Y:S01]  /*0370*/  ISETP.GE.U32.AND P0, PT, R0, R9, PT ;  /* 0x000000090000720c */ /* 0x000fe20003f06070 */
[----:B------:R-:W-:Y:S02]  /*0380*/  UIMAD.WIDE.U32 UR18, UR12, UR10, UR4 ;  /* 0x0000000a0c1272a5 */ /* 0x000fe4000f8e0004 */
[----:B0-----:R-:W-:Y:S02]  /*0390*/  UIMAD.WIDE.U32 UR6, UR13, UR20, URZ ;  /* 0x000000140d0672a5 */ /* 0x001fe4000f8e00ff */
[----:B------:R-:W-:Y:S01]  /*03a0*/  UIMAD UR28, UR12, UR11, UR19 ;  /* 0x0000000b0c1c72a4 */ /* 0x000fe2000f8e0213 */
[----:B------:R-:W0:Y:S01]  /*03b0*/  LDCU.128 UR8, c[0x0][0x460] ;  /* 0x00008c00ff0877ac */ /* 0x000e220008000c00 */
[----:B------:R-:W-:-:S06]  /*03c0*/  ULOP3.LUT UR4, UR12, UR16, URZ, 0x3c, !UPT ;  /* 0x000000100c047292 */ /* 0x000fcc000f8e3cff */
[----:B------:R-:W-:Y:S01]  /*03d0*/  VOTEU.ANY UP1, P0 ;  /* 0x0000000000ff7886 */ /* 0x000fe20000020100 */
[----:B------:R-:W-:Y:S01]  /*03e0*/  @!UP2 UIADD3 UR14, UPT, UPT, UR14, 0x1, URZ ;  /* 0x000000010e0ea890 */ /* 0x000fe2000fffe0ff */
[----:B------:R-:W-:Y:S01]  /*03f0*/  ISETP.GE.AND P0, PT, R47, 0x1, PT ;  /* 0x000000012f00780c */ /* 0x000fe20003f06270 */
[----:B------:R-:W-:Y:S02]  /*0400*/  UIMAD UR7, UR13, UR21, UR7 ;  /* 0x000000150d0772a4 */ /* 0x000fe4000f8e0207 */
[----:B------:R-:W-:Y:S02]  /*0410*/  UISETP.GE.AND UP2, UPT, UR4, URZ, UPT ;  /* 0x000000ff0400728c */ /* 0x000fe4000bf46270 */
[----:B------:R-:W-:Y:S02]  /*0420*/  UISETP.NE.AND UP0, UPT, UR16, URZ, UPT ;  /* 0x000000ff1000728c */ /* 0x000fe4000bf05270 */
[----:B------:R-:W-:Y:S02]  /*0430*/  @UP1 UIADD3 UR14, UPT, UPT, UR14, 0x1, URZ ;  /* 0x000000010e0e1890 */ /* 0x000fe4000fffe0ff */
[----:B------:R-:W-:-:S04]  /*0440*/  UIMAD.WIDE.U32 UR20, UR12, UR22, UR6 ;  /* 0x000000160c1472a5 */ /* 0x000fc8000f8e0006 */
[----:B------:R-:W-:Y:S02]  /*0450*/  UIMAD UR17, UR12, UR23, UR21 ;  /* 0x000000170c1172a4 */ /* 0x000fe4000f8e0215 */
[----:B------:R-:W-:-:S03]  /*0460*/  UIMAD.WIDE.U32 UR22, UR13, UR24, URZ ;  /* 0x000000180d1672a5 */ /* 0x000fc6000f8e00ff */
[----:B------:R-:W-:Y:S01]  /*0470*/  UMOV UR24, UR14 ;  /* 0x0000000e00187c82 */ /* 0x000fe20008000000 */
[----:B------:R-:W-:Y:S02]  /*0480*/  UIMAD UR25, UR13, UR25, UR23 ;  /* 0x000000190d1972a4 */ /* 0x000fe4000f8e0217 */
[----:B------:R-:W-:Y:S02]  /*0490*/  @!UP2 UIADD3 UR24, UPT, UPT, -UR24, URZ, URZ ;  /* 0x000000ff1818a290 */ /* 0x000fe4000fffe1ff */
[----:B0-----:R-:W-:Y:S02]  /*04a0*/  ULEA UR15, UP1, UR18, UR8, 0x1 ;  /* 0x00000008120f7291 */ /* 0x001fe4000f8208ff */
[----:B------:R-:W-:Y:S01]  /*04b0*/  @!UP0 ULOP3.LUT UR24, URZ, UR16, URZ, 0x33, !UPT ;  /* 0x00000010ff188292 */ /* 0x000fe2000f8e33ff */
[----:B----4-:R-:W-:Y:S11]  /*04c0*/  @!P0 EXIT ;  /* 0x000000000000894d */ /* 0x010ff60003800000 */
[----:B------:R-:W-:Y:S01]  /*04d0*/  ULEA.HI.X UR14, UR18, UR9, UR28, 0x1, UP1 ;  /* 0x00000009120e7291 */ /* 0x000fe200088f0c1c */
[----:B------:R-:W0:Y:S01]  /*04e0*/  S2R R49, SR_TID.X ;  /* 0x0000000000317919 */ /* 0x000e220000002100 */
[----:B------:R-:W1:Y:S01]  /*04f0*/  LDCU.128 UR4, c[0x0][0x420] ;  /* 0x00008400ff0477ac */ /* 0x000e620008000c00 */
[----:B------:R-:W-:Y:S01]  /*0500*/  UMOV UR18, UR22 ;  /* 0x0000001600127c82 */ /* 0x000fe20008000000 */
[----:B------:R-:W2:Y:S01]  /*0510*/  LDCU.64 UR22, c[0x0][0x448] ;  /* 0x00008900ff1677ac */ /* 0x000ea20008000a00 */
[----:B------:R-:W-:Y:S01]  /*0520*/  USHF.R.S32.HI UR8, URZ, 0x1f, UR24 ;  /* 0x0000001fff087899 */ /* 0x000fe20008011418 */
[----:B------:R-:W3:Y:S03]  /*0530*/  LDCU.64 UR28, c[0x0][0x3d8] ;  /* 0x00007b00ff1c77ac */ /* 0x000ee60008000a00 */
[----:B------:R-:W-:Y:S02]  /*0540*/  UIMAD UR8, UR8, UR30, URZ ;  /* 0x0000001e080872a4 */ /* 0x000fe4000f8e02ff */
[----:B------:R-:W-:Y:S01]  /*0550*/  ULEA UR16, UP0, UR20, UR10, 0x1 ;  /* 0x0000000a14107291 */ /* 0x000fe2000f8008ff */
[----:B------:R-:W-:Y:S01]  /*0560*/  UMOV UR19, UR25 ;  /* 0x0000001900137c82 */ /* 0x000fe20008000000 */
[----:B------:R-:W-:-:S02]  /*0570*/  UIMAD UR34, UR24, UR31, UR8 ;  /* 0x0000001f182272a4 */ /* 0x000fc4000f8e0208 */
[----:B------:R-:W-:Y:S02]  /*0580*/  UIMAD.WIDE.U32 UR18, UR24, UR30, UR18 ;  /* 0x0000001e181272a5 */ /* 0x000fe4000f8e0012 */
[----:B------:R-:W-:-:S03]  /*0590*/  ULEA.HI.X UR17, UR20, UR11, UR17, 0x1, UP0 ;  /* 0x0000000b14117291 */ /* 0x000fc600080f0c11 */
[----:B------:R-:W4:Y:S01]  /*05a0*/  LDCU.128 UR8, c[0x0][0x3a0] ;  /* 0x00007400ff0877ac */ /* 0x000f220008000c00 */
[----:B--2---:R-:W-:Y:S01]  /*05b0*/  ULEA UR33, UP0, UR18, UR22, 0x1 ;  /* 0x0000001612217291 */ /* 0x004fe2000f8008ff */
[----:B------:R-:W2:Y:S01]  /*05c0*/  S2UR UR22, SR_CgaCtaId ;  /* 0x00000000001679c3 */ /* 0x000ea20000008800 */
[----:B-1----:R-:W-:Y:S01]  /*05d0*/  UIMAD.WIDE.U32 UR20, UR12, UR6, URZ ;  /* 0x000000060c1472a5 */ /* 0x002fe2000f8e00ff */
[----:B0-----:R-:W-:Y:S01]  /*05e0*/  SHF.L.U32 R116, R49, 0x4, RZ ;  /* 0x0000000431747819 */ /* 0x001fe200000006ff */
[----:B------:R-:W0:Y:S01]  /*05f0*/  LDCU.64 UR36, c[0x0][0x440] ;  /* 0x00008800ff2477ac */ /* 0x000e220008000a00 */
[--C-:B------:R-:W-:Y:S02]  /*0600*/  SHF.R.U32.HI R46, RZ, 0x5, R49.reuse ;  /* 0x00000005ff2e7819 */ /* 0x100fe40000011631 */
[----:B------:R-:W-:Y:S01]  /*0610*/  LOP3.LUT R48, R116, 0x3e00, RZ, 0xc0, !PT ;  /* 0x00003e0074307812 */ /* 0x000fe200078ec0ff */
[----:B------:R-:W1:Y:S03]  /*0620*/  LDCU UR25, c[0x0][0x384] ;  /* 0x00007080ff1977ac */ /* 0x000e660008000800 */
[----:B------:R-:W-:Y:S01]  /*0630*/  LOP3.LUT R45, R48, 0x1f, R49, 0xf8, !PT ;  /* 0x0000001f302d7812 */ /* 0x000fe200078ef831 */
[----:B------:R-:W-:Y:S01]  /*0640*/  UIMAD UR7, UR12, UR7, UR21 ;  /* 0x000000070c0772a4 */ /* 0x000fe2000f8e0215 */
[----:B------:R-:W-:Y:S01]  /*0650*/  UMOV UR6, UR20 ;  /* 0x0000001400067c82 */ /* 0x000fe20008000000 */
[----:B------:R-:W2:Y:S01]  /*0660*/  LDCU UR35, c[0x0][0x38c] ;  /* 0x00007180ff2377ac */ /* 0x000ea20008000800 */
[----:B---3--:R-:W-:Y:S01]  /*0670*/  UIMAD.WIDE.U32 UR20, UR12, UR28, URZ ;  /* 0x0000001c0c1472a5 */ /* 0x008fe2000f8e00ff */
[----:B------:R-:W3:Y:S01]  /*0680*/  LDCU.64 UR38, c[0x0][0x450] ;  /* 0x00008a00ff2677ac */ /* 0x000ee20008000a00 */
[----:B------:R-:W-:-:S02]  /*0690*/  UIMAD.WIDE.U32 UR6, UR13, UR4, UR6 ;  /* 0x000000040d0672a5 */ /* 0x000fc4000f8e0006 */
[----:B------:R-:W-:Y:S02]  /*06a0*/  UIADD3 UR34, UPT, UPT, UR19, UR34, URZ ;  /* 0x0000002213227290 */ /* 0x000fe4000fffe0ff */
[----:B------:R-:W-:Y:S01]  /*06b0*/  UIMAD UR4, UR12, UR29, UR21 ;  /* 0x0000001d0c0472a4 */ /* 0x000fe2000f8e0215 */
[----:B------:R-:W3:Y:S01]  /*06c0*/  LDCU.64 UR28, c[0x0][0x3e0] ;  /* 0x00007c00ff1c77ac */ /* 0x000ee20008000a00 */
[----:B------:R-:W3:Y:S01]  /*06d0*/  LDCU.64 UR30, c[0x0][0x3c0] ;  /* 0x00007800ff1e77ac */ /* 0x000ee20008000a00 */
[----:B------:R-:W-:Y:S02]  /*06e0*/  ULEA.HI.X UR34, UR18, UR23, UR34, 0x1, UP0 ;  /* 0x0000001712227291 */ /* 0x000fe400080f0c22 */
[----:B----4-:R-:W-:Y:S02]  /*06f0*/  UIMAD.WIDE.U32 UR18, UR12, UR8, URZ ;  /* 0x000000080c1272a5 */ /* 0x010fe4000f8e00ff */
[----:B------:R-:W-:Y:S02]  /*0700*/  UIMAD UR5, UR13, UR5, UR7 ;  /* 0x000000050d0572a4 */ /* 0x000fe4000f8e0207 */
[----:B------:R-:W-:-:S02]  /*0710*/  UIMAD UR9, UR12, UR9, UR19 ;  /* 0x000000090c0972a4 */ /* 0x000fc4000f8e0213 */
[----:B0-----:R-:W-:Y:S02]  /*0720*/  ULEA UR23, UP0, UR18, UR36, 0x2 ;  /* 0x0000002412177291 */ /* 0x001fe4000f8010ff */
[----:B-1----:R-:W-:Y:S01]  /*0730*/  UIMAD UR12, UR13, UR25, UR12 ;  /* 0x000000190d0c72a4 */ /* 0x002fe2000f8e020c */
[----:B------:R-:W-:Y:S01]  /*0740*/  UMOV UR8, 0x400 ;  /* 0x0000040000087882 */ /* 0x000fe20000000000 */
[----:B------:R-:W-:Y:S02]  /*0750*/  ULEA.HI.X UR24, UR18, UR37, UR9, 0x2, UP0 ;  /* 0x0000002512187291 */ /* 0x000fe400080f1409 */
[----:B--2---:R-:W-:Y:S02]  /*0760*/  ULEA UR8, UR22, UR8, 0x18 ;  /* 0x0000000816087291 */ /* 0x004fe4000f8ec0ff */
[----:B------:R-:W-:Y:S01]  /*0770*/  IMAD R47, R47, UR12, RZ ;  /* 0x0000000c2f2f7c24 */ /* 0x000fe2000f8e02ff */
[----:B------:R-:W-:Y:S02]  /*0780*/  UISETP.LT.AND UP0, UPT, UR35, 0x1, UPT ;  /* 0x000000012300788c */ /* 0x000fe4000bf01270 */
[----:B---3--:R-:W-:Y:S01]  /*0790*/  ULEA UR19, UP1, UR20, UR38, 0x2 ;  /* 0x0000002614137291 */ /* 0x008fe2000f8210ff */
[----:B------:R-:W-:Y:S01]  /*07a0*/  IMAD R47, R47, UR35, RZ ;  /* 0x000000232f2f7c24 */ /* 0x000fe2000f8e02ff */
[----:B------:R-:W-:Y:S01]  /*07b0*/  USEL UR9, UR35, 0x1, !UP0 ;  /* 0x0000000123097887 */ /* 0x000fe2000c000000 */
[----:B------:R-:W-:Y:S01]  /*07c0*/  LEA R46, R46, UR8, 0x3 ;  /* 0x000000082e2e7c11 */ /* 0x000fe2000f8e18ff */
[----:B------:R-:W-:Y:S01]  /*07d0*/  UMOV UR25, UR16 ;  /* 0x0000001000197c82 */ /* 0x000fe20008000000 */
[----:B------:R-:W-:-:S02]  /*07e0*/  USHF.L.U64.HI UR18, UR28, 0x2, UR29 ;  /* 0x000000021c127899 */ /* 0x000fc4000801021d */
[----:B------:R-:W-:Y:S02]  /*07f0*/  ULEA.HI.X UR20, UR20, UR39, UR4, 0x2, UP1 ;  /* 0x0000002714147291 */ /* 0x000fe400088f1404 */
[----:B------:R-:W-:Y:S01]  /*0800*/  USHF.L.U64.HI UR16, UR30, 0x1, UR31 ;  /* 0x000000011e107899 */ /* 0x000fe2000801021f */
[----:B------:R-:W-:Y:S01]  /*0810*/  UMOV UR29, UR17 ;  /* 0x00000011001d7c82 */ /* 0x000fe20008000000 */
[----:B------:R-:W-:Y:S01]  /*0820*/  UMOV UR4, URZ ;  /* 0x000000ff00047c82 */ /* 0x000fe20008000000 */
[----:B------:R-:W-:Y:S01]  /*0830*/  USHF.L.U64.HI UR21, UR10, 0x2, UR11 ;  /* 0x000000020a157899 */ /* 0x000fe2000801020b */
[----:B------:R-:W-:Y:S01]  /*0840*/  UMOV UR32, UR15 ;  /* 0x0000000f00207c82 */ /* 0x000fe20008000000 */
[----:B------:R-:W-:Y:S01]  /*0850*/  UIADD3 UR35, UPT, UPT, -UR9, URZ, URZ ;  /* 0x000000ff09237290 */ /* 0x000fe2000fffe1ff */
[----:B------:R-:W-:Y:S01]  /*0860*/  UMOV UR31, UR14 ;  /* 0x0000000e001f7c82 */ /* 0x000fe20008000000 */
[----:B------:R-:W-:Y:S01]  /*0870*/  UMOV UR17, UR33 ;  /* 0x0000002100117c82 */ /* 0x000fe20008000000 */
[----:B------:R-:W-:-:S09]  /*0880*/  UMOV UR22, UR34 ;  /* 0x0000002200167c82 */ /* 0x000fd20008000000 */
.L_x_3342:
[----:B------:R-:W0:Y:S01]  /*0890*/  LDCU UR8, c[0x0][0x388] ;  /* 0x00007100ff0877ac */ /* 0x000e220008000800 */
[C---:B------:R-:W-:Y:S01]  /*08a0*/  IMAD.SHL.U32 R4, R45.reuse, 0x2, RZ ;  /* 0x000000022d047824 */ /* 0x040fe200078e00ff */
[----:B------:R-:W-:Y:S01]  /*08b0*/  PRMT R5, RZ, 0x7610, R5 ;  /* 0x00007610ff057816 */ /* 0x000fe20000000005 */
[----:B------:R-:W-:Y:S01]  /*08c0*/  USHF.L.U32 UR9, UR4, 0xa, URZ ;  /* 0x0000000a04097899 */ /* 0x000fe200080006ff */
[----:B------:R-:W-:Y:S02]  /*08d0*/  LOP3.LUT R109, R45, 0xe0, RZ, 0xfc, !PT ;  /* 0x000000e02d6d7812 */ /* 0x000fe400078efcff */
[----:B------:R-:W-:Y:S02]  /*08e0*/  IADD3 R6, P2, PT, R4, UR32, RZ ;  /* 0x0000002004067c10 */ /* 0x000fe4000ff5e0ff */
[----:B------:R-:W-:Y:S02]  /*08f0*/  PRMT R12, RZ, 0x7610, R12 ;  /* 0x00007610ff0c7816 */ /* 0x000fe4000000000c */
[----:B------:R-:W-:-:S02]  /*0900*/  IADD3.X R7, PT, PT, RZ, UR31, RZ, P2, !PT ;  /* 0x0000001fff077c10 */ /* 0x000fc400097fe4ff */
[----:B--2---:R-:W-:Y:S02]  /*0910*/  IADD3 R2, P1, PT, R4, UR25, RZ ;  /* 0x0000001904027c10 */ /* 0x004fe4000ff3e0ff */
[C---:B------:R-:W-:Y:S02]  /*0920*/  LOP3.LUT R108, R45.reuse, 0x100, RZ, 0xfc, !PT ;  /* 0x000001002d6c7812 */ /* 0x040fe400078efcff */
[C---:B------:R-:W-:Y:S01]  /*0930*/  LOP3.LUT R115, R45.reuse, 0x20, RZ, 0xfc, !PT ;  /* 0x000000202d737812 */ /* 0x040fe200078efcff */
[----:B0-----:R-:W-:Y:S01]  /*0940*/  UIADD3 UR33, UPT, UPT, -UR9, UR8, URZ ;  /* 0x0000000809217290 */ /* 0x001fe2000fffe1ff */
[C---:B------:R-:W-:Y:S01]  /*0950*/  LOP3.LUT R114, R45.reuse, 0x40, RZ, 0xfc, !PT ;  /* 0x000000402d727812 */ /* 0x040fe200078efcff */
[----:B------:R-:W-:Y:S01]  /*0960*/  IMAD.X R3, RZ, RZ, UR29, P1 ;  /* 0x0000001dff037e24 */ /* 0x000fe200088e06ff */
[C---:B------:R-:W-:Y:S02]  /*0970*/  LOP3.LUT R110, R45.reuse, 0xc0, RZ, 0xfc, !PT ;  /* 0x000000c02d6e7812 */ /* 0x040fe400078efcff */
[----:B------:R-:W-:-:S02]  /*0980*/  LOP3.LUT R113, R45, 0x60, RZ, 0xfc, !PT ;  /* 0x000000602d717812 */ /* 0x000fc400078efcff */
[C---:B------:R-:W-:Y:S01]  /*0990*/  ISETP.GE.AND P0, PT, R45.reuse, UR33, PT ;  /* 0x000000212d007c0c */ /* 0x040fe2000bf06270 */
[----:B------:R-:W-:Y:S01]  /*09a0*/  BAR.SYNC.DEFER_BLOCKING 0x0 ;  /* 0x0000000000007b1d */ /* 0x000fe20000010000 */
[C---:B------:R-:W-:Y:S02]  /*09b0*/  LOP3.LUT R111, R45.reuse, 0xa0, RZ, 0xfc, !PT ;  /* 0x000000a02d6f7812 */ /* 0x040fe400078efcff */
[----:B------:R-:W-:Y:S02]  /*09c0*/  P2R R60, PR, RZ, 0x1 ;  /* 0x00000001ff3c7803 */ /* 0x000fe40000000000 */
        /* <DEDUP_REMOVED lines=9> */
[----:B------:R-:W-:Y:S01]  /*0a60*/  PRMT R9, RZ, 0x7610, R9 ;  /* 0x00007610ff097816 */ /* 0x000fe20000000009 */
[----:B------:R-:W2:Y:S01]  /*0a70*/  @!P0 LDG.E.U16 R5, desc[UR26][R6.64] ;  /* 0x0000001a06058981 */ /* 0x000ea2000c1e1500 */
[----:B------:R-:W-:Y:S02]  /*0a80*/  ISETP.GE.AND P0, PT, R109, UR33, PT ;  /* 0x000000216d007c0c */ /* 0x000fe4000bf06270 */
[----:B------:R-:W-:Y:S01]  /*0a90*/  PRMT R13, RZ, 0x7610, R13 ;  /* 0x00007610ff0d7816 */ /* 0x000fe2000000000d */
[----:B------:R-:W3:Y:S01]  /*0aa0*/  @!P1 LDG.E.U16 R0, desc[UR26][R6.64+0x40] ;  /* 0x0000401a06009981 */ /* 0x000ee2000c1e1500 */
[----:B------:R-:W-:Y:S02]  /*0ab0*/  LOP3.LUT R107, R45, 0x120, RZ, 0xfc, !PT ;  /* 0x000001202d6b7812 */ /* 0x000fe400078efcff */
[----:B------:R-:W-:Y:S01]  /*0ac0*/  PRMT R8, RZ, 0x7610, R8 ;  /* 0x00007610ff087816 */ /* 0x000fe20000000008 */
[----:B------:R-:W4:Y:S01]  /*0ad0*/  @!P2 LDG.E.U16 R9, desc[UR26][R6.64+0x80] ;  /* 0x0000801a0609a981 */ /* 0x000f22000c1e1500 */
[----:B------:R-:W-:-:S02]  /*0ae0*/  PRMT R10, RZ, 0x7610, R10 ;  /* 0x00007610ff0a7816 */ /* 0x000fc4000000000a */
[C---:B------:R-:W-:Y:S01]  /*0af0*/  LOP3.LUT R106, R45.reuse, 0x140, RZ, 0xfc, !PT ;  /* 0x000001402d6a7812 */ /* 0x040fe200078efcff */
[----:B------:R-:W4:Y:S01]  /*0b00*/  @!P3 LDG.E.U16 R13, desc[UR26][R6.64+0x180] ;  /* 0x0001801a060db981 */ /* 0x000f22000c1e1500 */
[----:B------:R-:W-:Y:S02]  /*0b10*/  PRMT R11, RZ, 0x7610, R11 ;  /* 0x00007610ff0b7816 */ /* 0x000fe4000000000b */
[C---:B------:R-:W-:Y:S01]  /*0b20*/  LOP3.LUT R105, R45.reuse, 0x160, RZ, 0xfc, !PT ;  /* 0x000001602d697812 */ /* 0x040fe200078efcff */
[----:B------:R-:W4:Y:S01]  /*0b30*/  @!P0 LDG.E.U16 R12, desc[UR26][R6.64+0x1c0] ;  /* 0x0001c01a060c8981 */ /* 0x000f22000c1e1500 */
[----:B------:R-:W-:Y:S02]  /*0b40*/  ISETP.GE.AND P0, PT, R108, UR33, PT ;  /* 0x000000216c007c0c */ /* 0x000fe4000bf06270 */
        /* <DEDUP_REMOVED lines=8> */
[----:B------:R-:W-:Y:S02]  /*0bd0*/  PRMT R14, RZ, 0x7610, R14 ;  /* 0x00007610ff0e7816 */ /* 0x000fe4000000000e */
[----:B------:R-:W-:Y:S01]  /*0be0*/  PRMT R17, RZ, 0x7610, R17 ;  /* 0x00007610ff117816 */ /* 0x000fe20000000011 */
[----:B------:R-:W4:Y:S01]  /*0bf0*/  @!P0 LDG.E.U16 R15, desc[UR26][R6.64+0x200] ;  /* 0x0002001a060f8981 */ /* 0x000f22000c1e1500 */
[----:B------:R-:W-:-:S02]  /*0c00*/  ISETP.GE.AND P0, PT, R107, UR33, PT ;  /* 0x000000216b007c0c */ /* 0x000fc4000bf06270 */
[----:B------:R-:W-:Y:S02]  /*0c10*/  ISETP.GE.AND P3, PT, R104, UR33, PT ;  /* 0x0000002168007c0c */ /* 0x000fe4000bf66270 */
[----:B------:R-:W-:Y:S01]  /*0c20*/  ISETP.GE.AND P4, PT, R103, UR33, PT ;  /* 0x0000002167007c0c */ /* 0x000fe2000bf86270 */
[----:B------:R-:W4:Y:S01]  /*0c30*/  @!P1 LDG.E.U16 R17, desc[UR26][R6.64+0x280] ;  /* 0x0002801a06119981 */ /* 0x000f22000c1e1500 */
[----:B------:R-:W-:Y:S02]  /*0c40*/  ISETP.GE.AND P5, PT, R102, UR33, PT ;  /* 0x0000002166007c0c */ /* 0x000fe4000bfa6270 */
[----:B------:R-:W-:Y:S02]  /*0c50*/  PRMT R16, RZ, 0x7610, R16 ;  /* 0x00007610ff107816 */ /* 0x000fe40000000010 */
[----:B------:R-:W-:Y:S02]  /*0c60*/  PRMT R19, RZ, 0x7610, R19 ;  /* 0x00007610ff137816 */ /* 0x000fe40000000013 */
[----:B------:R-:W-:Y:S01]  /*0c70*/  PRMT R18, RZ, 0x7610, R18 ;  /* 0x00007610ff127816 */ /* 0x000fe20000000012 */
[----:B------:R-:W4:Y:S01]  /*0c80*/  @!P0 LDG.E.U16 R14, desc[UR26][R6.64+0x240] ;  /* 0x0002401a060e8981 */ /* 0x000f22000c1e1500 */
[----:B------:R-:W-:-:S02]  /*0c90*/  PRMT R21, RZ, 0x7610, R21 ;  /* 0x00007610ff157816 */ /* 0x000fc40000000015 */
[----:B------:R-:W-:Y:S01]  /*0ca0*/  LOP3.LUT R44, R45, 0x1e0, RZ, 0xfc, !PT ;  /* 0x000001e02d2c7812 */ /* 0x000fe200078efcff */
[----:B------:R-:W4:Y:S03]  /*0cb0*/  @!P2 LDG.E.U16 R16, desc[UR26][R6.64+0x2c0] ;  /* 0x0002c01a0610a981 */ /* 0x000f26000c1e1500 */
[----:B------:R-:W-:Y:S01]  /*0cc0*/  ISETP.GE.AND P6, PT, R44, UR33, PT ;  /* 0x000000212c007c0c */ /* 0x000fe2000bfc6270 */
[----:B------:R-:W4:Y:S04]  /*0cd0*/  @!P3 LDG.E.U16 R19, desc[UR26][R6.64+0x300] ;  /* 0x0003001a0613b981 */ /* 0x000f28000c1e1500 */
[----:B------:R-:W4:Y:S04]  /*0ce0*/  @!P4 LDG.E.U16 R18, desc[UR26][R6.64+0x340] ;  /* 0x0003401a0612c981 */ /* 0x000f28000c1e1500 */
[----:B------:R-:W4:Y:S01]  /*0cf0*/  @!P5 LDG.E.U16 R21, desc[UR26][R6.64+0x380] ;  /* 0x0003801a0615d981 */ /* 0x000f22000c1e1500 */
[----:B------:R-:W-:-:S06]  /*0d00*/  PRMT R54, RZ, 0x7610, R54 ;  /* 0x00007610ff367816 */ /* 0x000fcc0000000036 */
[----:B------:R0:W4:Y:S01]  /*0d10*/  @!P6 LDG.E.U16 R54, desc[UR26][R6.64+0x3c0] ;  /* 0x0003c01a0636e981 */ /* 0x000122000c1e1500 */
[----:B------:R-:W1:Y:S01]  /*0d20*/  S2R R43, SR_LANEID ;  /* 0x00000000002b7919 */ /* 0x000e620000000000 */
[----:B------:R-:W0:Y:S01]  /*0d30*/  S2UR UR9, SR_CgaCtaId ;  /* 0x00000000000979c3 */ /* 0x000e220000008800 */
[----:B------:R-:W-:Y:S02]  /*0d40*/  UMOV UR8, 0x400 ;  /* 0x0000040000087882 */ /* 0x000fe40000000000 */
[----:B0-----:R-:W-:Y:S01]  /*0d50*/  ULEA UR34, UR9, UR8, 0x18 ;  /* 0x0000000809227291 */ /* 0x001fe2000f8ec0ff */
[----:B-1----:R-:W-:-:S04]  /*0d60*/  IADD3 R20, PT, PT, R48, R43, RZ ;  /* 0x0000002b30147210 */ /* 0x002fc80007ffe0ff */
[CC--:B------:R-:W-:Y:S01]  /*0d70*/  LEA.HI.SX32 R42, R20.reuse, R20.reuse, 0x1b ;  /* 0x00000014142a7211 */ /* 0x0c0fe200078fdaff */
[C---:B------:R-:W-:Y:S02]  /*0d80*/  VIADD R7, R20.reuse, 0x60 ;  /* 0x0000006014077836 */ /* 0x040fe40000000000 */
[----:B------:R-:W-:Y:S01]  /*0d90*/  VIADD R23, R20, 0x20 ;  /* 0x0000002014177836 */ /* 0x000fe20000000000 */
[----:B------:R-:W-:Y:S02]  /*0da0*/  LEA R42, R42, UR34, 0x1 ;  /* 0x000000222a2a7c11 */ /* 0x000fe4000f8e08ff */
[----:B------:R-:W-:Y:S02]  /*0db0*/  LEA.HI.SX32 R7, R7, R20, 0x1b ;  /* 0x0000001407077211 */ /* 0x000fe400078fdaff */
[C---:B------:R-:W-:Y:S02]  /*0dc0*/  IADD3 R25, PT, PT, R20.reuse, 0x40, RZ ;  /* 0x0000004014197810 */ /* 0x040fe40007ffe0ff */
[----:B------:R-:W-:-:S02]  /*0dd0*/  IADD3 R27, PT, PT, R20, 0x80, RZ ;  /* 0x00000080141b7810 */ /* 0x000fc40007ffe0ff */
[-C--:B------:R-:W-:Y:S02]  /*0de0*/  LEA.HI.SX32 R23, R23, R20.reuse, 0x1b ;  /* 0x0000001417177211 */ /* 0x080fe400078fdaff */
[----:B------:R-:W-:Y:S01]  /*0df0*/  LEA R39, R7, UR34, 0x1 ;  /* 0x0000002207277c11 */ /* 0x000fe2000f8e08ff */
[C---:B------:R-:W-:Y:S01]  /*0e00*/  VIADD R7, R20.reuse, 0xe0 ;  /* 0x000000e014077836 */ /* 0x040fe20000000000 */
[-C--:B------:R-:W-:Y:S01]  /*0e10*/  LEA.HI.SX32 R25, R25, R20.reuse, 0x1b ;  /* 0x0000001419197211 */ /* 0x080fe200078fdaff */
[----:B------:R-:W-:Y:S01]  /*0e20*/  VIADD R29, R20, 0xa0 ;  /* 0x000000a0141d7836 */ /* 0x000fe20000000000 */
[----:B------:R-:W-:Y:S02]  /*0e30*/  LEA.HI.SX32 R27, R27, R20, 0x1b ;  /* 0x000000141b1b7211 */ /* 0x000fe400078fdaff */
[----:B------:R-:W-:Y:S02]  /*0e40*/  LEA R41, R23, UR34, 0x1 ;  /* 0x0000002217297c11 */ /* 0x000fe4000f8e08ff */
[----:B------:R-:W-:-:S02]  /*0e50*/  LEA R40, R25, UR34, 0x1 ;  /* 0x0000002219287c11 */ /* 0x000fc4000f8e08ff */
[C---:B------:R-:W-:Y:S01]  /*0e60*/  IADD3 R23, PT, PT, R20.reuse, 0x100, RZ ;  /* 0x0000010014177810 */ /* 0x040fe20007ffe0ff */
[C---:B------:R-:W-:Y:S01]  /*0e70*/  VIADD R25, R20.reuse, 0x120 ;  /* 0x0000012014197836 */ /* 0x040fe20000000000 */
[-C--:B------:R-:W-:Y:S02]  /*0e80*/  LEA.HI.SX32 R7, R7, R20.reuse, 0x1b ;  /* 0x0000001407077211 */ /* 0x080fe400078fdaff */
[----:B------:R-:W-:Y:S02]  /*0e90*/  LEA R38, R27, UR34, 0x1 ;  /* 0x000000221b267c11 */ /* 0x000fe4000f8e08ff */
[-C--:B------:R-:W-:Y:S02]  /*0ea0*/  LEA.HI.SX32 R29, R29, R20.reuse, 0x1b ;  /* 0x000000141d1d7211 */ /* 0x080fe400078fdaff */
[----:B------:R-:W-:Y:S02]  /*0eb0*/  IADD3 R27, PT, PT, R20, 0x140, RZ ;  /* 0x00000140141b7810 */ /* 0x000fe40007ffe0ff */
[----:B------:R-:W-:-:S02]  /*0ec0*/  LEA.HI.SX32 R23, R23, R20, 0x1b ;  /* 0x0000001417177211 */ /* 0x000fc400078fdaff */
[----:B------:R-:W-:Y:S02]  /*0ed0*/  LEA R35, R7, UR34, 0x1 ;  /* 0x0000002207237c11 */ /* 0x000fe4000f8e08ff */
[C---:B------:R-:W-:Y:S02]  /*0ee0*/  IADD3 R7, PT, PT, R20.reuse, 0x180, RZ ;  /* 0x0000018014077810 */ /* 0x040fe40007ffe0ff */
[----:B------:R-:W-:Y:S02]  /*0ef0*/  LEA R37, R29, UR34, 0x1 ;  /* 0x000000221d257c11 */ /* 0x000fe4000f8e08ff */
[-C--:B------:R-:W-:Y:S02]  /*0f00*/  LEA.HI.SX32 R25, R25, R20.reuse, 0x1b ;  /* 0x0000001419197211 */ /* 0x080fe400078fdaff */
[-C--:B------:R-:W-:Y:S02]  /*0f10*/  LEA.HI.SX32 R27, R27, R20.reuse, 0x1b ;  /* 0x000000141b1b7211 */ /* 0x080fe400078fdaff */
[----:B------:R-:W-:Y:S01]  /*0f20*/  LEA R34, R23, UR34, 0x1 ;  /* 0x0000002217227c11 */ /* 0x000fe2000f8e08ff */
[----:B------:R-:W-:Y:S01]  /*0f30*/  VIADD R23, R20, 0x1e0 ;  /* 0x000001e014177836 */ /* 0x000fe20000000000 */
[----:B------:R-:W-:-:S02]  /*0f40*/  LEA.HI.SX32 R7, R7, R20, 0x1b ;  /* 0x0000001407077211 */ /* 0x000fc400078fdaff */
[----:B------:R-:W-:Y:S02]  /*0f50*/  LEA R33, R25, UR34, 0x1 ;  /* 0x0000002219217c11 */ /* 0x000fe4000f8e08ff */
[----:B------:R-:W-:Y:S02]  /*0f60*/  LEA R32, R27, UR34, 0x1 ;  /* 0x000000221b207c11 */ /* 0x000fe4000f8e08ff */
[----:B------:R-:W-:Y:S02]  /*0f70*/  LEA.HI.SX32 R23, R23, R20, 0x1b ;  /* 0x0000001417177211 */ /* 0x000fe400078fdaff */
[----:B------:R-:W-:Y:S02]  /*0f80*/  LEA R30, R7, UR34, 0x1 ;  /* 0x00000022071e7c11 */ /* 0x000fe4000f8e08ff */
[----:B------:R-:W-:Y:S02]  /*0f90*/  LEA R27, R23, UR34, 0x1 ;  /* 0x00000022171b7c11 */ /* 0x000fe4000f8e08ff */
[----:B------:R-:W-:-:S02]  /*0fa0*/  P2R R62, PR, RZ, 0x1 ;  /* 0x00000001ff3e7803 */ /* 0x000fc40000000000 */
[----:B------:R-:W-:Y:S02]  /*0fb0*/  ISETP.GE.AND P0, PT, R114, UR33, PT ;  /* 0x0000002172007c0c */ /* 0x000fe4000bf06270 */
[----:B------:R-:W-:Y:S02]  /*0fc0*/  P2R R58, PR, RZ, 0x2 ;  /* 0x00000002ff3a7803 */ /* 0x000fe40000000000 */
[----:B------:R-:W-:Y:S02]  /*0fd0*/  ISETP.GE.AND P1, PT, R115, UR33, PT ;  /* 0x0000002173007c0c */ /* 0x000fe4000bf26270 */
[----:B------:R-:W-:Y:S02]  /*0fe0*/  PRMT R56, RZ, 0x7610, R56 ;  /* 0x00007610ff387816 */ /* 0x000fe40000000038 */
[----:B------:R-:W-:Y:S02]  /*0ff0*/  PRMT R64, RZ, 0x7610, R64 ;  /* 0x00007610ff407816 */ /* 0x000fe40000000040 */
[----:B------:R-:W-:Y:S01]  /*1000*/  PRMT R66, RZ, 0x7610, R66 ;  /* 0x00007610ff427816 */ /* 0x000fe20000000042 */
[----:B--2---:R0:W-:Y:S02]  /*1010*/  STS.U16 [R42], R5 ;  /* 0x000000052a007388 */ /* 0x0041e40000000400 */
[----:B0-----:R-:W-:-:S04]  /*1020*/  IADD3 R5, PT, PT, R20, 0xc0, RZ ;  /* 0x000000c014057810 */ /* 0x001fc80007ffe0ff */
[-C--:B------:R-:W-:Y:S01]  /*1030*/  LEA.HI.SX32 R5, R5, R20.reuse, 0x1b ;  /* 0x0000001405057211 */ /* 0x080fe200078fdaff */
[----:B---3--:R-:W-:Y:S03]  /*1040*/  STS.U16 [R41+0x40], R0 ;  /* 0x0000400029007388 */ /* 0x008fe60000000400 */
[----:B------:R-:W-:Y:S01]  /*1050*/  LEA R36, R5, UR34, 0x1 ;  /* 0x0000002205247c11 */ /* 0x000fe2000f8e08ff */
[----:B------:R-:W-:Y:S01]  /*1060*/  VIADD R5, R20, 0x160 ;  /* 0x0000016014057836 */ /* 0x000fe20000000000 */
[----:B----4-:R0:W-:Y:S04]  /*1070*/  STS.U16 [R40+0x80], R9 ;  /* 0x0000800928007388 */ /* 0x0101e80000000400 */
[----:B------:R-:W-:Y:S01]  /*1080*/  STS.U16 [R39+0xc0], R8 ;  /* 0x0000c00827007388 */ /* 0x000fe20000000400 */
[----:B------:R-:W-:-:S03]  /*1090*/  LEA.HI.SX32 R5, R5, R20, 0x1b ;  /* 0x0000001405057211 */ /* 0x000fc600078fdaff */
[----:B------:R1:W-:Y:S01]  /*10a0*/  STS.U16 [R38+0x100], R11 ;  /* 0x0001000b26007388 */ /* 0x0003e20000000400 */
[C---:B0-----:R-:W-:Y:S01]  /*10b0*/  VIADD R9, R20.reuse, 0x1a0 ;  /* 0x000001a014097836 */ /* 0x041fe20000000000 */
[----:B------:R-:W-:Y:S02]  /*10c0*/  LEA R31, R5, UR34, 0x1 ;  /* 0x00000022051f7c11 */ /* 0x000fe4000f8e08ff */
[----:B------:R-:W-:Y:S02]  /*10d0*/  STS.U16 [R37+0x140], R10 ;  /* 0x0001400a25007388 */ /* 0x000fe40000000400 */
[-C--:B------:R-:W-:Y:S02]  /*10e0*/  LEA.HI.SX32 R9, R9, R20.reuse, 0x1b ;  /* 0x0000001409097211 */ /* 0x080fe400078fdaff */
[----:B-1----:R-:W-:Y:S01]  /*10f0*/  IADD3 R11, PT, PT, R20, 0x1c0, RZ ;  /* 0x000001c0140b7810 */ /* 0x002fe20007ffe0ff */
[----:B------:R-:W-:Y:S03]  /*1100*/  STS.U16 [R36+0x180], R13 ;  /* 0x0001800d24007388 */ /* 0x000fe60000000400 */
[----:B------:R-:W-:Y:S01]  /*1110*/  LEA.HI.SX32 R11, R11, R20, 0x1b ;  /* 0x000000140b0b7211 */ /* 0x000fe200078fdaff */
[----:B------:R-:W-:Y:S01]  /*1120*/  STS.U16 [R35+0x1c0], R12 ;  /* 0x0001c00c23007388 */ /* 0x000fe20000000400 */
[----:B------:R-:W-:Y:S01]  /*1130*/  LEA R29, R9, UR34, 0x1 ;  /* 0x00000022091d7c11 */ /* 0x000fe2000f8e08ff */
[----:B------:R-:W-:Y:S01]  /*1140*/  IMAD R20, R43, 0xf, R20 ;  /* 0x0000000f2b147824 */ /* 0x000fe200078e0214 */
[----:B------:R-:W-:Y:S01]  /*1150*/  LEA R28, R11, UR34, 0x1 ;  /* 0x000000220b1c7c11 */ /* 0x000fe2000f8e08ff */
[----:B------:R0:W-:Y:S04]  /*1160*/  STS.U16 [R34+0x200], R15 ;  /* 0x0002000f22007388 */ /* 0x0001e80000000400 */
[----:B------:R-:W-:Y:S04]  /*1170*/  STS.U16 [R33+0x240], R14 ;  /* 0x0002400e21007388 */ /* 0x000fe80000000400 */
[----:B------:R1:W-:Y:S01]  /*1180*/  STS.U16 [R32+0x280], R17 ;  /* 0x0002801120007388 */ /* 0x0003e20000000400 */
[----:B------:R-:W-:-:S03]  /*1190*/  VIADD R7, R20, 0x2 ;  /* 0x0000000214077836 */ /* 0x000fc60000000000 */
[----:B------:R-:W-:Y:S01]  /*11a0*/  STS.U16 [R31+0x2c0], R16 ;  /* 0x0002c0101f007388 */ /* 0x000fe20000000400 */
[C---:B0-----:R-:W-:Y:S01]  /*11b0*/  VIADD R15, R20.reuse, 0x6 ;  /* 0x00000006140f7836 */ /* 0x041fe20000000000 */
[C---:B------:R-:W-:Y:S02]  /*11c0*/  IADD3 R13, PT, PT, R20.reuse, 0x5, RZ ;  /* 0x00000005140d7810 */ /* 0x040fe40007ffe0ff */
[----:B------:R0:W-:Y:S01]  /*11d0*/  STS.U16 [R30+0x300], R19 ;  /* 0x000300131e007388 */ /* 0x0001e20000000400 */
        /* <DEDUP_REMOVED lines=9> */
[----:B0-----:R-:W-:-:S02]  /*1270*/  IADD3 R19, PT, PT, R20, 0x9, RZ ;  /* 0x0000000914137810 */ /* 0x001fc40007ffe0ff */
[C---:B------:R-:W-:Y:S02]  /*1280*/  IADD3 R9, PT, PT, R20.reuse, 0x3, RZ ;  /* 0x0000000314097810 */ /* 0x040fe40007ffe0ff */
[C---:B------:R-:W-:Y:S02]  /*1290*/  IADD3 R59, PT, PT, R20.reuse, 0xd, RZ ;  /* 0x0000000d143b7810 */ /* 0x040fe40007ffe0ff */
[C---:B------:R-:W-:Y:S02]  /*12a0*/  IADD3 R63, PT, PT, R20.reuse, 0xf, RZ ;  /* 0x0000000f143f7810 */ /* 0x040fe40007ffe0ff */
[----:B-1----:R-:W-:Y:S02]  /*12b0*/  IADD3 R21, PT, PT, R20, 0xb, RZ ;  /* 0x0000000b14157810 */ /* 0x002fe40007ffe0ff */
        /* <DEDUP_REMOVED lines=15> */
[----:B------:R-:W-:Y:S02]  /*13b0*/  LEA.HI.SX32 R26, R20, R20, 0x1b ;  /* 0x00000014141a7211 */ /* 0x000fe400078fdaff */
        /* <DEDUP_REMOVED lines=36> */
[----:B------:R-:W-:Y:S02]  /*1600*/  PRMT R59, RZ, 0x7610, R59 ;  /* 0x00007610ff3b7816 */ /* 0x000fe4000000003b */
[----:B0-----:R-:W-:Y:S02]  /*1610*/  PRMT R54, RZ, 0x7610, R54 ;  /* 0x00007610ff367816 */ /* 0x001fe40000000036 */
[----:B------:R-:W2:Y:S01]  /*1620*/  @!P0 LDG.E.U16 R57, desc[UR26][R2.64+0x80] ;  /* 0x0000801a02398981 */ /* 0x000ea2000c1e1500 */
[----:B------:R-:W-:-:S03]  /*1630*/  ISETP.GE.AND P0, PT, R112, UR33, PT ;  /* 0x0000002170007c0c */ /* 0x000fc6000bf06270 */
[----:B------:R-:W3:Y:S01]  /*1640*/  @!P1 LDG.E.U16 R56, desc[UR26][R2.64+0x40] ;  /* 0x0000401a02389981 */ /* 0x000ee2000c1e1500 */
[----:B------:R-:W-:-:S09]  /*1650*/  ISETP.GE.AND P1, PT, R113, UR33, PT ;  /* 0x0000002171007c0c */ /* 0x000fd2000bf26270 */
[----:B------:R-:W4:Y:S01]  /*1660*/  @!P0 LDG.E.U16 R59, desc[UR26][R2.64+0x100] ;  /* 0x0001001a023b8981 */ /* 0x000f22000c1e1500 */
[----:B------:R-:W-:-:S03]  /*1670*/  ISETP.GE.AND P0, PT, R110, UR33, PT ;  /* 0x000000216e007c0c */ /* 0x000fc6000bf06270 */
[----:B------:R-:W4:Y:S01]  /*1680*/  @!P1 LDG.E.U16 R54, desc[UR26][R2.64+0xc0] ;  /* 0x0000c01a02369981 */ /* 0x000f22000c1e1500 */
[----:B------:R-:W-:Y:S02]  /*1690*/  ISETP.GE.AND P1, PT, R111, UR33, PT ;  /* 0x000000216f007c0c */ /* 0x000fe4000bf26270 */
[----:B------:R-:W-:-:S07]  /*16a0*/  PRMT R61, RZ, 0x7610, R61 ;  /* 0x00007610ff3d7816 */ /* 0x000fce000000003d */
[----:B------:R-:W4:Y:S01]  /*16b0*/  @!P0 LDG.E.U16 R61, desc[UR26][R2.64+0x180] ;  /* 0x0001801a023d8981 */ /* 0x000f22000c1e1500 */
[----:B------:R-:W-:-:S03]  /*16c0*/  ISETP.GE.AND P0, PT, R108, UR33, PT ;  /* 0x000000216c007c0c */ /* 0x000fc6000bf06270 */
[----:B------:R-:W4:Y:S01]  /*16d0*/  @!P1 LDG.E.U16 R64, desc[UR26][R2.64+0x140] ;  /* 0x0001401a02409981 */ /* 0x000f22000c1e1500 */
[----:B------:R-:W-:Y:S02]  /*16e0*/  ISETP.GE.AND P1, PT, R109, UR33, PT ;  /* 0x000000216d007c0c */ /* 0x000fe4000bf26270 */
[----:B------:R-:W-:-:S07]  /*16f0*/  PRMT R63, RZ, 0x7610, R63 ;  /* 0x00007610ff3f7816 */ /* 0x000fce000000003f */
[----:B------:R-:W4:Y:S01]  /*1700*/  @!P0 LDG.E.U16 R63, desc[UR26][R2.64+0x200] ;  /* 0x0002001a023f8981 */ /* 0x000f22000c1e1500 */
[----:B------:R-:W-:-:S03]  /*1710*/  ISETP.NE.AND P0, PT, R62, RZ, PT ;  /* 0x000000ff3e00720c */ /* 0x000fc60003f05270 */
        /* <DEDUP_REMOVED lines=11> */
[----:B------:R-:W2:Y:S01]  /*17d0*/  @!P0 LDG.E.U16 R55, desc[UR26][R2.64] ;  /* 0x0000001a02378981 */ /* 0x000ea2000c1e1500 */
[----:B------:R-:W-:-:S02]  /*17e0*/  PRMT R77, RZ, 0x7610, R77 ;  /* 0x00007610ff4d7816 */ /* 0x000fc4000000004d */
[----:B------:R-:W-:Y:S01]  /*17f0*/  PRMT R78, RZ, 0x7610, R78 ;  /* 0x00007610ff4e7816 */ /* 0x000fe2000000004e */
        /* <DEDUP_REMOVED lines=9> */
[----:B------:R-:W-:Y:S04]  /*1890*/  STS.U16 [R40+0x80], R57 ;  /* 0x0000803928007388 */ /* 0x000fe80000000400 */
        /* <DEDUP_REMOVED lines=20> */
[----:B------:R0:W0:Y:S04]  /*19e0*/  LDS.U16 R80, [R20+0xc] ;  /* 0x00000c0014507984 */ /* 0x0000280000000400 */
[----:B------:R0:W0:Y:S04]  /*19f0*/  LDS.U16 R81, [R19+0xe] ;  /* 0x00000e0013517984 */ /* 0x0000280000000400 */
[----:B------:R0:W0:Y:S04]  /*1a00*/  LDS.U16 R62, [R18+0x10] ;  /* 0x00001000123e7984 */ /* 0x0000280000000400 */
[----:B------:R0:W2:Y:S04]  /*1a10*/  LDS.U16 R63, [R17+0x12] ;  /* 0x00001200113f7984 */ /* 0x0000a80000000400 */
        /* <DEDUP_REMOVED lines=8> */
[----:B------:R-:W-:-:S04]  /*1aa0*/  FSETP.GTU.FTZ.AND P1, PT, R61, 20, PT ;  /* 0x41a000003d00780b */ /* 0x000fc80003f3c000 */
[----:B0-----:R-:W-:Y:S01]  /*1ab0*/  ISETP.EQ.OR P1, PT, RZ, UR8, P1 ;  /* 0x00000008ff007c0c */ /* 0x001fe20008f22670 */
[----:B--2---:R-:W-:Y:S02]  /*1ac0*/  HADD2.F32 R57, -RZ, R57.H0_H0 ;  /* 0x20000039ff397230 */ /* 0x004fe40000004100 */
        /* <DEDUP_REMOVED lines=26> */
[----:B------:R-:W-:Y:S01]  /*1c70*/  FFMA.FTZ R78, R77, R78, -1 ;  /* 0xbf8000004d4e7423 */ /* 0x000fe2000001004e */
[----:B------:R-:W-:Y:S02]  /*1c80*/  @P1 IMAD.MOV.U32 R77, RZ, RZ, 0x7f800000 ;  /* 0x7f800000ff4d1424 */ /* 0x000fe400078e00ff */
[----:B------:R-:W-:Y:S01]  /*1c90*/  FMUL.FTZ R54, R54, 1.1920928955078125e-07 ;  /* 0x3400000036367820 */ /* 0x000fe20000410000 */
        /* <DEDUP_REMOVED lines=15> */
.L_x_3305:
[----:B------:R-:W-:Y:S05]  /*1d90*/  BSYNC.RECONVERGENT B0 ;  /* 0x0000000000007941 */ /* 0x000fea0003800200 */
.L_x_3304:
        /* <DEDUP_REMOVED lines=37> */
.L_x_3307:
[----:B------:R-:W-:Y:S05]  /*1ff0*/  BSYNC.RECONVERGENT B0 ;  /* 0x0000000000007941 */ /* 0x000fea0003800200 */
.L_x_3306:
        /* <DEDUP_REMOVED lines=35> */
.L_x_3309:
[----:B------:R-:W-:Y:S05]  /*2230*/  BSYNC.RECONVERGENT B0 ;  /* 0x0000000000007941 */ /* 0x000fea0003800200 */
.L_x_3308:
        /* <DEDUP_REMOVED lines=37> */
.L_x_3311:
[----:B------:R-:W-:Y:S05]  /*2490*/  BSYNC.RECONVERGENT B0 ;  /* 0x0000000000007941 */ /* 0x000fea0003800200 */
.L_x_3310:
        /* <DEDUP_REMOVED lines=35> */
.L_x_3313:
[----:B------:R-:W-:Y:S05]  /*26d0*/  BSYNC.RECONVERGENT B0 ;  /* 0x0000000000007941 */ /* 0x000fea0003800200 */
.L_x_3312:
        /* <DEDUP_REMOVED lines=37> */
.L_x_3315:
[----:B------:R-:W-:Y:S05]  /*2930*/  BSYNC.RECONVERGENT B0 ;  /* 0x0000000000007941 */ /* 0x000fea0003800200 */
.L_x_3314:
        /* <DEDUP_REMOVED lines=35> */
.L_x_3317:
[----:B------:R-:W-:Y:S05]  /*2b70*/  BSYNC.RECONVERGENT B0 ;  /* 0x0000000000007941 */ /* 0x000fea0003800200 */
.L_x_3316:
        /* <DEDUP_REMOVED lines=37> */
.L_x_3319:
[----:B------:R-:W-:Y:S05]  /*2dd0*/  BSYNC.RECONVERGENT B0 ;  /* 0x0000000000007941 */ /* 0x000fea0003800200 */
.L_x_3318:
        /* <DEDUP_REMOVED lines=35> */
.L_x_3321:
[----:B------:R-:W-:Y:S05]  /*3010*/  BSYNC.RECONVERGENT B0 ;  /* 0x0000000000007941 */ /* 0x000fea0003800200 */
.L_x_3320:
        /* <DEDUP_REMOVED lines=39> */
.L_x_3323:
[----:B------:R-:W-:Y:S05]  /*3290*/  BSYNC.RECONVERGENT B0 ;  /* 0x0000000000007941 */ /* 0x000fea0003800200 */
.L_x_3322:
        /* <DEDUP_REMOVED lines=39> */
.L_x_3325:
[----:B------:R-:W-:Y:S05]  /*3510*/  BSYNC.RECONVERGENT B0 ;  /* 0x0000000000007941 */ /* 0x000fea0003800200 */
.L_x_3324:
        /* <DEDUP_REMOVED lines=44> */
.L_x_3327:
[----:B------:R-:W-:Y:S05]  /*37e0*/  BSYNC.RECONVERGENT B0 ;  /* 0x0000000000007941 */ /* 0x000fea0003800200 */
.L_x_3326:
        /* <DEDUP_REMOVED lines=32> */
.L_x_3329:
[----:B------:R-:W-:Y:S05]  /*39f0*/  BSYNC.RECONVERGENT B0 ;  /* 0x0000000000007941 */ /* 0x000fea0003800200 */
.L_x_3328:
        /* <DEDUP_REMOVED lines=32> */
.L_x_3331:
[----:B------:R-:W-:Y:S05]  /*3c00*/  BSYNC.RECONVERGENT B0 ;  /* 0x0000000000007941 */ /* 0x000fea0003800200 */
.L_x_3330:
        /* <DEDUP_REMOVED lines=32> */
.L_x_3333:
[----:B------:R-:W-:Y:S05]  /*3e10*/  BSYNC.RECONVERGENT B0 ;  /* 0x0000000000007941 */ /* 0x000fea0003800200 */
.L_x_3332:
        /* <DEDUP_REMOVED lines=32> */
.L_x_3335:
[----:B------:R-:W-:Y:S05]  /*4020*/  BSYNC.RECONVERGENT B0 ;  /* 0x0000000000007941 */ /* 0x000fea0003800200 */
.L_x_3334:
        /* <DEDUP_REMOVED lines=24> */
[----:B------:R-:W-:Y:S02]  /*41b0*/  IMAD.U32 R3, RZ, RZ, UR17 ;  /* 0x00000011ff037e24 */ /* 0x000fe4000f8e00ff */
[----:B------:R-:W-:Y:S01]  /*41c0*/  FMUL.FTZ R101, R98, R65 ;  /* 0x0000004162657220 */ /* 0x000fe20000410000 */
        /* <DEDUP_REMOVED lines=17> */
[----:B------:R-:W-:-:S02]  /*42e0*/  UIMAD UR8, UR4, UR8, URZ ;  /* 0x00000008040872a4 */ /* 0x000fc4000f8e02ff */
[----:B------:R-:W-:Y:S01]  /*42f0*/  UIADD3 UR9, UPT, UPT, UR34, 0x870, URZ ;  /* 0x0000087022097890 */ /* 0x000fe2000fffe0ff */
[----:B------:R-:W-:Y:S01]  /*4300*/  UMOV UR14, UR19 ;  /* 0x00000013000e7c82 */ /* 0x000fe20008000000 */
[----:B------:R-:W-:Y:S01]  /*4310*/  UMOV UR15, UR20 ;  /* 0x00000014000f7c82 */ /* 0x000fe20008000000 */
[----:B------:R-:W-:Y:S01]  /*4320*/  UMOV UR12, UR23 ;  /* 0x00000017000c7c82 */ /* 0x000fe20008000000 */
[----:B------:R-:W-:Y:S01]  /*4330*/  UMOV UR13, UR24 ;  /* 0x00000018000d7c82 */ /* 0x000fe20008000000 */
[----:B------:R-:W-:-:S07]  /*4340*/  UMOV UR11, UR35 ;  /* 0x00000023000b7c82 */ /* 0x000fce0008000000 */
.L_x_3341:
[----:B------:R-:W-:Y:S02]  /*4350*/  ISETP.GE.AND P2, PT, R114, UR33, PT ;  /* 0x0000002172007c0c */ /* 0x000fe4000bf46270 */
[----:B------:R-:W-:Y:S02]  /*4360*/  ISETP.GE.AND P3, PT, R115, UR33, PT ;  /* 0x0000002173007c0c */ /* 0x000fe4000bf66270 */
[----:B------:R-:W-:Y:S02]  /*4370*/  ISETP.GE.AND P1, PT, R113, UR33, PT ;  /* 0x0000002171007c0c */ /* 0x000fe4000bf26270 */
[----:B------:R-:W-:-:S05]  /*4380*/  MOV R2, R4 ;  /* 0x0000000400027202 */ /* 0x000fca0000000f00 */
[----:B0-----:R-:W2:Y:S04]  /*4390*/  @!P0 LDG.E.U16 R8, desc[UR26][R2.64+-0x200] ;  /* 0xfffe001a02088981 */ /* 0x001ea8000c1e1500 */
[----:B------:R-:W3:Y:S04]  /*43a0*/  @!P2 LDG.E.U16 R5, desc[UR26][R2.64+-0x180] ;  /* 0xfffe801a0205a981 */ /* 0x000ee8000c1e1500 */
[----:B------:R-:W4:Y:S04]  /*43b0*/  @!P3 LDG.E.U16 R4, desc[UR26][R2.64+-0x1c0] ;  /* 0xfffe401a0204b981 */ /* 0x000f28000c1e1500 */
[----:B------:R-:W4:Y:S01]  /*43c0*/  @!P1 LDG.E.U16 R6, desc[UR26][R2.64+-0x140] ;  /* 0xfffec01a02069981 */ /* 0x000f22000c1e1500 */
[----:B------:R-:W-:Y:S01]  /*43d0*/  IMAD.MOV.U32 R7, RZ, RZ, RZ ;  /* 0x000000ffff077224 */ /* 0x000fe200078e00ff */
[----:B------:R-:W-:Y:S01]  /*43e0*/  ISETP.GE.AND P4, PT, R112, UR33, PT ;  /* 0x0000002170007c0c */ /* 0x000fe2000bf86270 */
[----:B------:R-:W-:Y:S01]  /*43f0*/  HFMA2 R9, -RZ, RZ, 0, 0 ;  /* 0x00000000ff097431 */ /* 0x000fe200000001ff */
[----:B------:R-:W-:-:S02]  /*4400*/  ISETP.GE.AND P6, PT, R110, UR33, PT ;  /* 0x000000216e007c0c */ /* 0x000fc4000bfc6270 */
[----:B------:R-:W-:-:S09]  /*4410*/  ISETP.GE.AND P5, PT, R111, UR33, PT ;  /* 0x000000216f007c0c */ /* 0x000fd2000bfa6270 */
[----:B------:R-:W4:Y:S01]  /*4420*/  @!P4 LDG.E.U16 R118, desc[UR26][R2.64+-0x100] ;  /* 0xffff001a0276c981 */ /* 0x000f22000c1e1500 */
[----:B--2---:R-:W-:Y:S02]  /*4430*/  @!P0 PRMT R7, R8, 0x5410, RZ ;  /* 0x0000541008078816 */ /* 0x004fe400000000ff */
[----:B---3--:R-:W-:Y:S02]  /*4440*/  @!P2 PRMT R9, R5, 0x5410, RZ ;  /* 0x000054100509a816 */ /* 0x008fe400000000ff */
[----:B------:R-:W-:Y:S01]  /*4450*/  ISETP.GE.AND P2, PT, R108, UR33, PT ;  /* 0x000000216c007c0c */ /* 0x000fe2000bf46270 */
[----:B------:R-:W2:Y:S01]  /*4460*/  @!P6 LDG.E.U16 R5, desc[UR26][R2.64+-0x80] ;  /* 0xffff801a0205e981 */ /* 0x000ea2000c1e1500 */
[----:B----4-:R-:W-:Y:S02]  /*4470*/  @!P3 PRMT R7, R7, 0x5410, R4 ;  /* 0x000054100707b816 */ /* 0x010fe40000000004 */
[----:B------:R-:W-:Y:S01]  /*4480*/  ISETP.GE.AND P3, PT, R109, UR33, PT ;  /* 0x000000216d007c0c */ /* 0x000fe2000bf66270 */
[----:B------:R-:W3:Y:S01]  /*4490*/  @!P5 LDG.E.U16 R4, desc[UR26][R2.64+-0xc0] ;  /* 0xffff401a0204d981 */ /* 0x000ee2000c1e1500 */
[----:B------:R-:W-:-:S02]  /*44a0*/  @!P1 PRMT R9, R9, 0x5410, R6 ;  /* 0x0000541009099816 */ /* 0x000fc40000000006 */
[----:B------:R-:W-:-:S05]  /*44b0*/  ISETP.GE.AND P1, PT, R107, UR33, PT ;  /* 0x000000216b007c0c */ /* 0x000fca000bf26270 */
[----:B------:R-:W4:Y:S04]  /*44c0*/  @!P2 LDG.E.U16 R8, desc[UR26][R2.64] ;  /* 0x0000001a0208a981 */ /* 0x000f28000c1e1500 */
[----:B------:R-:W4:Y:S04]  /*44d0*/  @!P3 LDG.E.U16 R6, desc[UR26][R2.64+-0x40] ;  /* 0xffffc01a0206b981 */ /* 0x000f28000c1e1500 */
[----:B------:R-:W4:Y:S01]  /*44e0*/  @!P1 LDG.E.U16 R10, desc[UR26][R2.64+0x40] ;  /* 0x0000401a020a9981 */ /* 0x000f22000c1e1500 */
[----:B------:R-:W-:Y:S01]  /*44f0*/  IMAD.MOV.U32 R11, RZ, RZ, RZ ;  /* 0x000000ffff0b7224 */ /* 0x000fe200078e00ff */
[----:B------:R-:W-:-:S02]  /*4500*/  @!P4 PRMT R11, R118, 0x5410, RZ ;  /* 0x00005410760bc816 */ /* 0x000fc400000000ff */
[----:B------:R-:W-:Y:S02]  /*4510*/  MOV R117, RZ ;  /* 0x000000ff00757202 */ /* 0x000fe40000000f00 */
[----:B------:R-:W-:Y:S01]  /*4520*/  ISETP.GE.AND P4, PT, R106, UR33, PT ;  /* 0x000000216a007c0c */ /* 0x000fe2000bf86270 */
[----:B------:R-:W-:-:S12]  /*4530*/  IMAD.MOV.U32 R119, RZ, RZ, RZ ;  /* 0x000000ffff777224 */ /* 0x000fd800078e00ff */
[----:B------:R-:W4:Y:S01]  /*4540*/  @!P4 LDG.E.U16 R126, desc[UR26][R2.64+0x80] ;  /* 0x0000801a027ec981 */ /* 0x000f22000c1e1500 */
[----:B--2---:R-:W-:Y:S02]  /*4550*/  @!P6 PRMT R117, R5, 0x5410, RZ ;  /* 0x000054100575e816 */ /* 0x004fe400000000ff */
[----:B------:R-:W-:Y:S02]  /*4560*/  ISETP.GE.AND P6, PT, R104, UR33, PT ;  /* 0x0000002168007c0c */ /* 0x000fe4000bfc6270 */
[----:B---3--:R-:W-:Y:S02]  /*4570*/  @!P5 PRMT R11, R11, 0x5410, R4 ;  /* 0x000054100b0bd816 */ /* 0x008fe40000000004 */
[----:B------:R-:W-:Y:S02]  /*4580*/  ISETP.GE.AND P5, PT, R105, UR33, PT ;  /* 0x0000002169007c0c */ /* 0x000fe4000bfa6270 */
[----:B----4-:R-:W-:Y:S02]  /*4590*/  @!P2 PRMT R119, R8, 0x5410, RZ ;  /* 0x000054100877a816 */ /* 0x010fe400000000ff */
[----:B------:R-:W-:-:S05]  /*45a0*/  ISETP.GE.AND P2, PT, R102, UR33, PT ;  /* 0x0000002166007c0c */ /* 0x000fca000bf46270 */
[----:B------:R-:W2:Y:S01]  /*45b0*/  @!P6 LDG.E.U16 R8, desc[UR26][R2.64+0x100] ;  /* 0x0001001a0208e981 */ /* 0x000ea2000c1e1500 */
[----:B------:R-:W-:Y:S02]  /*45c0*/  @!P3 PRMT R117, R117, 0x5410, R6 ;  /* 0x000054107575b816 */ /* 0x000fe40000000006 */
[----:B------:R-:W-:Y:S01]  /*45d0*/  ISETP.GE.AND P3, PT, R103, UR33, PT ;  /* 0x0000002167007c0c */ /* 0x000fe2000bf66270 */
[----:B------:R-:W3:Y:S01]  /*45e0*/  @!P5 LDG.E.U16 R6, desc[UR26][R2.64+0xc0] ;  /* 0x0000c01a0206d981 */ /* 0x000ee2000c1e1500 */
[----:B------:R-:W-:Y:S02]  /*45f0*/  @!P1 PRMT R119, R119, 0x5410, R10 ;  /* 0x0000541077779816 */ /* 0x000fe4000000000a */
[----:B------:R-:W-:Y:S01]  /*4600*/  ISETP.GE.AND P1, PT, R44, UR33, PT ;  /* 0x000000212c007c0c */ /* 0x000fe2000bf26270 */
[----:B------:R-:W4:Y:S08]  /*4610*/  @!P2 LDG.E.U16 R118, desc[UR26][R2.64+0x180] ;  /* 0x0001801a0276a981 */ /* 0x000f30000c1e1500 */
        /* <DEDUP_REMOVED lines=10> */
[----:B0-----:R-:W-:Y:S01]  /*46c0*/  HFMA2 R5, -RZ, RZ, 0, 0 ;  /* 0x00000000ff057431 */ /* 0x001fe200000001ff */
[----:B------:R-:W-:Y:S02]  /*46d0*/  @!P4 PRMT R5, R126, 0x5410, RZ ;  /* 0x000054107e05c816 */ /* 0x000fe400000000ff */
        /* <DEDUP_REMOVED lines=9> */
[----:B------:R0:W-:Y:S04]  /*4770*/  STS.U16 [R35+0x1c0], R124 ;  /* 0x0001c07c23007388 */ /* 0x0001e80000000400 */
[----:B------:R-:W-:Y:S04]  /*4780*/  STS.U16 [R34+0x200], R119 ;  /* 0x0002007722007388 */ /* 0x000fe80000000400 */
[----:B------:R-:W-:Y:S01]  /*4790*/  STS.U16 [R33+0x240], R125 ;  /* 0x0002407d21007388 */ /* 0x000fe20000000400 */
[----:B0-----:R-:W-:-:S02]  /*47a0*/  IADD3 R124, PT, PT, R116, 0x7, RZ ;  /* 0x00000007747c7810 */ /* 0x001fc40007ffe0ff */
[C---:B------:R-:W-:Y:S02]  /*47b0*/  IADD3 R126, PT, PT, R116.reuse, 0x8, RZ ;  /* 0x00000008747e7810 */ /* 0x040fe40007ffe0ff */
[----:B------:R-:W-:Y:S02]  /*47c0*/  IADD3 R129, PT, PT, R116, 0xb, RZ ;  /* 0x0000000b74817810 */ /* 0x000fe40007ffe0ff */
[----:B--2---:R-:W-:Y:S02]  /*47d0*/  @!P6 PRMT R7, R8, 0x5410, RZ ;  /* 0x000054100807e816 */ /* 0x004fe400000000ff */
[----:B---3--:R-:W-:-:S04]  /*47e0*/  @!P5 PRMT R5, R5, 0x5410, R6 ;  /* 0x000054100505d816 */ /* 0x008fc80000000006 */
[----:B------:R-:W-:Y:S02]  /*47f0*/  PRMT R6, R5, 0x7632, R6 ;  /* 0x0000763205067816 */ /* 0x000fe40000000006 */
[----:B----4-:R-:W-:Y:S02]  /*4800*/  @!P2 PRMT R9, R118, 0x5410, RZ ;  /* 0x000054107609a816 */ /* 0x010fe400000000ff */
[----:B------:R-:W-:Y:S02]  /*4810*/  @!P3 PRMT R7, R7, 0x5410, R10 ;  /* 0x000054100707b816 */ /* 0x000fe4000000000a */
[----:B------:R-:W-:Y:S02]  /*4820*/  @!P1 PRMT R9, R9, 0x5410, R120 ;  /* 0x0000541009099816 */ /* 0x000fe40000000078 */
[----:B------:R-:W-:Y:S01]  /*4830*/  PRMT R117, R7, 0x7632, R117 ;  /* 0x0000763207757816 */ /* 0x000fe20000000075 */
[----:B------:R-:W-:Y:S01]  /*4840*/  STS.U16 [R32+0x280], R5 ;  /* 0x0002800520007388 */ /* 0x000fe20000000400 */
[----:B------:R-:W-:-:S03]  /*4850*/  PRMT R118, R9, 0x7632, R118 ;  /* 0x0000763209767816 */ /* 0x000fc60000000076 */
[----:B------:R0:W-:Y:S04]  /*4860*/  STS.U16 [R31+0x2c0], R6 ;  /* 0x0002c0061f007388 */ /* 0x0001e80000000400 */
[----:B------:R-:W-:Y:S04]  /*4870*/  STS.U16 [R30+0x300], R7 ;  /* 0x000300071e007388 */ /* 0x000fe80000000400 */
[----:B------:R1:W-:Y:S04]  /*4880*/  STS.U16 [R29+0x340], R117 ;  /* 0x000340751d007388 */ /* 0x0003e80000000400 */
[----:B------:R-:W-:Y:S04]  /*4890*/  STS.U16 [R28+0x380], R9 ;  /* 0x000380091c007388 */ /* 0x000fe80000000400 */
[----:B------:R-:W-:Y:S01]  /*48a0*/  STS.U16 [R27+0x3c0], R118 ;  /* 0x0003c0761b007388 */ /* 0x000fe20000000400 */
[----:B------:R-:W-:-:S03]  /*48b0*/  NOP ;  /* 0x0000000000007918 */ /* 0x000fc60000000000 */
[----:B------:R-:W2:Y:S04]  /*48c0*/  LDS.U16 R8, [R26] ;  /* 0x000000001a087984 */ /* 0x000ea80000000400 */
[----:B------:R-:W3:Y:S01]  /*48d0*/  LDS.U16 R10, [R25+0x2] ;  /* 0x00000200190a7984 */ /* 0x000ee20000000400 */
[----:B0-----:R-:W-:-:S03]  /*48e0*/  IADD3 R6, PT, PT, R116, 0x2, RZ ;  /* 0x0000000274067810 */ /* 0x001fc60007ffe0ff */
[----:B------:R-:W0:Y:S01]  /*48f0*/  LDS.U16 R11, [R24+0x4] ;  /* 0x00000400180b7984 */ /* 0x000e220000000400 */
[----:B------:R-:W-:Y:S02]  /*4900*/  ISETP.GE.U32.AND P3, PT, R6, UR33, PT ;  /* 0x0000002106007c0c */ /* 0x000fe4000bf66070 */
[----:B------:R-:W-:Y:S01]  /*4910*/  IADD3 R6, PT, PT, R116, 0x4, RZ ;  /* 0x0000000474067810 */ /* 0x000fe20007ffe0ff */
[----:B------:R-:W4:Y:S03]  /*4920*/  LDS.U16 R7, [R22+0x8] ;  /* 0x0000080016077984 */ /* 0x000f260000000400 */
[----:B------:R-:W-:Y:S01]  /*4930*/  ISETP.GE.U32.AND P1, PT, R6, UR33, PT ;  /* 0x0000002106007c0c */ /* 0x000fe2000bf26070 */
[----:B------:R-:W4:Y:S04]  /*4940*/  LDS.U16 R121, [R23+0x6] ;  /* 0x0000060017797984 */ /* 0x000f280000000400 */
[----:B------:R-:W4:Y:S01]  /*4950*/  LDS.U16 R6, [R21+0xa] ;  /* 0x00000a0015067984 */ /* 0x000f220000000400 */
[----:B------:R-:W-:Y:S01]  /*4960*/  FMUL.FTZ R4, R4, 1.4426950216293334961 ;  /* 0x3fb8aa3b04047820 */ /* 0x000fe20000410000 */
[----:B------:R-:W-:-:S03]  /*4970*/  VIADD R5, R116, 0x1 ;  /* 0x0000000174057836 */ /* 0x000fc60000000000 */
[----:B-1----:R-:W-:Y:S02]  /*4980*/  FMUL.FTZ R117, R4, R61 ;  /* 0x0000003d04757220 */ /* 0x002fe40000410000 */
[----:B------:R-:W-:Y:S01]  /*4990*/  ISETP.GE.U32.AND P4, PT, R5, UR33, PT ;  /* 0x0000002105007c0c */ /* 0x000fe2000bf86070 */
[----:B------:R-:W-:Y:S02]  /*49a0*/  VIADD R5, R116, 0x3 ;  /* 0x0000000374057836 */ /* 0x000fe40000000000 */
[----:B------:R-:W-:Y:S01]  /*49b0*/  FMUL.FTZ R119, R4, R60 ;  /* 0x0000003c04777220 */ /* 0x000fe20000410000 */
[----:B------:R-:W1:Y:S01]  /*49c0*/  MUFU.EX2 R117, R117 ;  /* 0x0000007500757308 */ /* 0x000e620000000800 */
[C---:B------:R-:W-:Y:S02]  /*49d0*/  ISETP.GE.U32.AND P5, PT, R116.reuse, UR33, PT ;  /* 0x0000002174007c0c */ /* 0x040fe4000bfa6070 */
[----:B------:R-:W-:Y:S01]  /*49e0*/  ISETP.GE.U32.AND P2, PT, R5, UR33, PT ;  /* 0x0000002105007c0c */ /* 0x000fe2000bf46070 */
[----:B--2---:R-:W-:Y:S01]  /*49f0*/  HADD2.F32 R9, -RZ, R8.H0_H0 ;  /* 0x20000008ff097230 */ /* 0x004fe20000004100 */
[----:B------:R-:W-:Y:S01]  /*4a00*/  IADD3 R5, PT, PT, R116, 0x5, RZ ;  /* 0x0000000574057810 */ /* 0x000fe20007ffe0ff */
[----:B------:R-:W2:Y:S01]  /*4a10*/  LDS.U16 R8, [R20+0xc] ;  /* 0x00000c0014087984 */ /* 0x000ea20000000400 */
[----:B---3--:R-:W-:-:S02]  /*4a20*/  HADD2.F32 R10, -RZ, R10.H0_H0 ;  /* 0x2000000aff0a7230 */ /* 0x008fc40000004100 */
[----:B------:R-:W-:Y:S01]  /*4a30*/  FMUL.FTZ R9, R86, R9 ;  /* 0x0000000956097220 */ /* 0x000fe20000410000 */
[----:B------:R-:W3:Y:S01]  /*4a40*/  MUFU.EX2 R119, R119 ;  /* 0x0000007700777308 */ /* 0x000ee20000000800 */
[----:B------:R-:W-:Y:S01]  /*4a50*/  ISETP.GE.U32.AND P6, PT, R5, UR33, PT ;  /* 0x0000002105007c0c */ /* 0x000fe2000bfc6070 */
[----:B------:R-:W-:Y:S02]  /*4a60*/  FMUL.FTZ R10, R87, R10 ;  /* 0x0000000a570a7220 */ /* 0x000fe40000410000 */
[----:B------:R-:W-:Y:S01]  /*4a70*/  FSEL R118, R9, RZ, !P5 ;  /* 0x000000ff09767208 */ /* 0x000fe20006800000 */
[----:B------:R-:W-:Y:S01]  /*4a80*/  VIADD R5, R116, 0x6 ;  /* 0x0000000674057836 */ /* 0x000fe20000000000 */
[----:B------:R-:W2:Y:S01]  /*4a90*/  LDS.U16 R9, [R19+0xe] ;  /* 0x00000e0013097984 */ /* 0x000ea20000000400 */
[----:B------:R-:W-:Y:S01]  /*4aa0*/  FMUL.FTZ R122, R4, R59 ;  /* 0x0000003b047a7220 */ /* 0x000fe20000410000 */
[----:B------:R-:W-:Y:S01]  /*4ab0*/  FSEL R120, R10, RZ, !P4 ;  /* 0x000000ff0a787208 */ /* 0x000fe20006000000 */
[----:B------:R-:W-:Y:S01]  /*4ac0*/  FMUL.FTZ R123, R4, R58 ;  /* 0x0000003a047b7220 */ /* 0x000fe20000410000 */
[----:B-1----:R-:W-:Y:S01]  /*4ad0*/  FSEL R117, R117, 1, !P5 ;  /* 0x3f80000075757808 */ /* 0x002fe20006800000 */
[----:B------:R-:W1:Y:S01]  /*4ae0*/  LDS.U16 R10, [R18+0x10] ;  /* 0x00001000120a7984 */ /* 0x000e620000000400 */
[----:B------:R-:W-:-:S02]  /*4af0*/  ISETP.GE.U32.AND P5, PT, R5, UR33, PT ;  /* 0x0000002105007c0c */ /* 0x000fc4000bfa6070 */
[----:B------:R4:W4:Y:S01]  /*4b00*/  MUFU.EX2 R5, R122 ;  /* 0x0000007a00057308 */ /* 0x0009220000000800 */
[----:B0-----:R-:W-:Y:S02]  /*4b10*/  HADD2.F32 R11, -RZ, R11.H0_H0 ;  /* 0x2000000bff0b7230 */ /* 0x001fe40000004100 */
[----:B------:R-:W-:Y:S01]  /*4b20*/  FMUL.FTZ R125, R4, R57 ;  /* 0x00000039047d7220 */ /* 0x000fe20000410000 */
[----:B------:R-:W0:Y:S01]  /*4b30*/  MUFU.EX2 R123, R123 ;  /* 0x0000007b007b7308 */ /* 0x000e220000000800 */
[----:B---3--:R-:W-:Y:S01]  /*4b40*/  FSEL R119, R119, 1, !P4 ;  /* 0x3f80000077777808 */ /* 0x008fe20006000000 */
[----:B----4-:R-:W-:Y:S01]  /*4b50*/  HADD2.F32 R7, -RZ, R7.H0_H0 ;  /* 0x20000007ff077230 */ /* 0x010fe20000004100 */
[----:B------:R-:W-:Y:S01]  /*4b60*/  ISETP.GE.U32.AND P4, PT, R124, UR33, PT ;  /* 0x000000217c007c0c */ /* 0x000fe2000bf86070 */
[----:B------:R-:W-:Y:S01]  /*4b70*/  FMUL.FTZ R11, R88, R11 ;  /* 0x0000000b580b7220 */ /* 0x000fe20000410000 */
[----:B------:R-:W-:Y:S01]  /*4b80*/  HADD2.F32 R124, -RZ, R121.H0_H0 ;  /* 0x20000079ff7c7230 */ /* 0x000fe20000004100 */
[----:B------:R-:W3:Y:S01]  /*4b90*/  MUFU.EX2 R125, R125 ;  /* 0x0000007d007d7308 */ /* 0x000ee20000000800 */
[----:B------:R-:W-:-:S02]  /*4ba0*/  HADD2.F32 R6, -RZ, R6.H0_H0 ;  /* 0x20000006ff067230 */ /* 0x000fc40000004100 */
[----:B------:R-:W-:Y:S01]  /*4bb0*/  FMUL.FTZ R7, R90, R7 ;  /* 0x000000075a077220 */ /* 0x000fe20000410000 */
[----:B------:R-:W-:Y:S01]  /*4bc0*/  FSEL R122, R11, RZ, !P3 ;  /* 0x000000ff0b7a7208 */ /* 0x000fe20005800000 */
[----:B------:R-:W-:Y:S01]  /*4bd0*/  FMUL.FTZ R124, R89, R124 ;  /* 0x0000007c597c7220 */ /* 0x000fe20000410000 */
[----:B------:R-:W-:Y:S01]  /*4be0*/  FSEL R121, R5, 1, !P3 ;  /* 0x3f80000005797808 */ /* 0x000fe20005800000 */
[----:B------:R-:W-:Y:S01]  /*4bf0*/  VIADD R11, R116, 0x9 ;  /* 0x00000009740b7836 */ /* 0x000fe20000000000 */
[----:B------:R-:W-:Y:S01]  /*4c00*/  ISETP.GE.U32.AND P3, PT, R126, UR33, PT ;  /* 0x000000217e007c0c */ /* 0x000fe2000bf66070 */
[----:B------:R-:W-:Y:S01]  /*4c10*/  FMUL.FTZ R128, R91, R6 ;  /* 0x000000065b807220 */ /* 0x000fe20000410000 */
[----:B------:R-:W-:Y:S01]  /*4c20*/  FSEL R126, R7, RZ, !P1 ;  /* 0x000000ff077e7208 */ /* 0x000fe20004800000 */
[----:B------:R-:W4:Y:S01]  /*4c30*/  LDS.U16 R6, [R17+0x12] ;  /* 0x0000120011067984 */ /* 0x000f220000000400 */
[C---:B------:R-:W-:Y:S01]  /*4c40*/  FMUL.FTZ R5, R4.reuse, R56 ;  /* 0x0000003804057220 */ /* 0x040fe20000410000 */
[----:B------:R-:W-:Y:S01]  /*4c50*/  FMUL.FTZ R7, R4, R55 ;  /* 0x0000003704077220 */ /* 0x000fe20000410000 */
[----:B------:R-:W-:-:S02]  /*4c60*/  FSEL R124, R124, RZ, !P2 ;  /* 0x000000ff7c7c7208 */ /* 0x000fc40005000000 */
[----:B0-----:R-:W-:Y:S02]  /*4c70*/  FSEL R123, R123, 1, !P2 ;  /* 0x3f8000007b7b7808 */ /* 0x001fe40005000000 */
[----:B------:R-:W-:Y:S01]  /*4c80*/  ISETP.GE.U32.AND P2, PT, R11, UR33, PT ;  /* 0x000000210b007c0c */ /* 0x000fe2000bf46070 */
[----:B------:R2:W0:Y:S01]  /*4c90*/  MUFU.EX2 R127, R5 ;  /* 0x00000005007f7308 */ /* 0x0004220000000800 */
[----:B------:R-:W-:Y:S02]  /*4ca0*/  IADD3 R11, PT, PT, R116, 0xa, RZ ;  /* 0x0000000a740b7810 */ /* 0x000fe40007ffe0ff */
[----:B---3--:R-:W-:Y:S01]  /*4cb0*/  FSEL R125, R125, 1, !P1 ;  /* 0x3f8000007d7d7808 */ /* 0x008fe20004800000 */
[----:B------:R-:W3:Y:S01]  /*4cc0*/  MUFU.EX2 R7, R7 ;  /* 0x0000000700077308 */ /* 0x000ee20000000800 */
[----:B------:R-:W-:Y:S01]  /*4cd0*/  ISETP.GE.U32.AND P1, PT, R11, UR33, PT ;  /* 0x000000210b007c0c */ /* 0x000fe2000bf26070 */
[----:B------:R-:W-:Y:S01]  /*4ce0*/  FMUL.FTZ R11, R4, R54 ;  /* 0x00000036040b7220 */ /* 0x000fe20000410000 */
[----:B--2---:R-:W-:-:S02]  /*4cf0*/  HADD2.F32 R5, -RZ, R8.H0_H0 ;  /* 0x20000008ff057230 */ /* 0x004fc40000004100 */
[----:B------:R-:W-:-:S03]  /*4d00*/  FMUL.FTZ R133, R4, R62 ;  /* 0x0000003e04857220 */ /* 0x000fc60000410000 */
[----:B------:R-:W2:Y:S01]  /*4d10*/  MUFU.EX2 R11, R11 ;  /* 0x0000000b000b7308 */ /* 0x000ea20000000800 */
[----:B------:R-:W-:Y:S01]  /*4d20*/  HADD2.F32 R8, -RZ, R9.H0_H0 ;  /* 0x20000009ff087230 */ /* 0x000fe20000004100 */
[----:B------:R-:W-:Y:S01]  /*4d30*/  FSEL R128, R128, RZ, !P6 ;  /* 0x000000ff80807208 */ /* 0x000fe20007000000 */
[----:B------:R-:W-:Y:S01]  /*4d40*/  FMUL.FTZ R130, R92, R5 ;  /* 0x000000055c827220 */ /* 0x000fe20000410000 */
[----:B0-----:R-:W-:Y:S01]  /*4d50*/  FSEL R127, R127, 1, !P6 ;  /* 0x3f8000007f7f7808 */ /* 0x001fe20007000000 */
[----:B------:R-:W-:Y:S01]  /*4d60*/  VIADD R5, R116, 0xc ;  /* 0x0000000c74057836 */ /* 0x000fe20000000000 */
[----:B------:R-:W-:Y:S01]  /*4d70*/  ISETP.GE.U32.AND P6, PT, R129, UR33, PT ;  /* 0x0000002181007c0c */ /* 0x000fe2000bfc6070 */
[----:B------:R0:W4:Y:S01]  /*4d80*/  MUFU.EX2 R134, R133 ;  /* 0x0000008500867308 */ /* 0x0001220000000800 */
[----:B---3--:R-:W-:Y:S01]  /*4d90*/  FSEL R129, R7, 1, !P5 ;  /* 0x3f80000007817808 */ /* 0x008fe20006800000 */
[----:B-1----:R-:W-:Y:S02]  /*4da0*/  HADD2.F32 R7, -RZ, R10.H0_H0 ;  /* 0x2000000aff077230 */ /* 0x002fe40000004100 */
[----:B------:R-:W-:Y:S01]  /*4db0*/  FMUL.FTZ R8, R93, R8 ;  /* 0x000000085d087220 */ /* 0x000fe20000410000 */
[----:B------:R-:W-:Y:S01]  /*4dc0*/  FSEL R130, R130, RZ, !P5 ;  /* 0x000000ff82827208 */ /* 0x000fe20006800000 */
[----:B------:R-:W1:Y:S01]  /*4dd0*/  LDS.U16 R9, [R16+0x14] ;  /* 0x0000140010097984 */ /* 0x000e620000000400 */
[----:B------:R-:W-:Y:S01]  /*4de0*/  ISETP.GE.U32.AND P5, PT, R5, UR33, PT ;  /* 0x0000002105007c0c */ /* 0x000fe2000bfa6070 */
[----:B------:R-:W-:Y:S01]  /*4df0*/  FMUL.FTZ R7, R94, R7 ;  /* 0x000000075e077220 */ /* 0x000fe20000410000 */
[----:B------:R-:W-:-:S02]  /*4e00*/  IADD3 R5, PT, PT, R116, 0xd, RZ ;  /* 0x0000000d74057810 */ /* 0x000fc40007ffe0ff */
[----:B------:R-:W-:Y:S02]  /*4e10*/  FSEL R132, R8, RZ, !P4 ;  /* 0x000000ff08847208 */ /* 0x000fe40006000000 */
[----:B--2---:R-:W-:Y:S01]  /*4e20*/  FSEL R131, R11, 1, !P4 ;  /* 0x3f8000000b837808 */ /* 0x004fe20006000000 */
[----:B------:R-:W2:Y:S01]  /*4e30*/  LDS.U16 R8, [R15+0x16] ;  /* 0x000016000f087984 */ /* 0x000ea20000000400 */
[----:B------:R-:W-:Y:S02]  /*4e40*/  ISETP.GE.U32.AND P4, PT, R5, UR33, PT ;  /* 0x0000002105007c0c */ /* 0x000fe4000bf86070 */
[----:B------:R-:W-:Y:S01]  /*4e50*/  IADD3 R5, PT, PT, R116, 0xe, RZ ;  /* 0x0000000e74057810 */ /* 0x000fe20007ffe0ff */
[----:B------:R-:W-:Y:S01]  /*4e60*/  FMUL.FTZ R135, R4, R63 ;  /* 0x0000003f04877220 */ /* 0x000fe20000410000 */
[----:B0-----:R-:W-:Y:S02]  /*4e70*/  FSEL R133, R7, RZ, !P3 ;  /* 0x000000ff07857208 */ /* 0x001fe40005800000 */
[----:B------:R-:W0:Y:S01]  /*4e80*/  LDS.U16 R7, [R14+0x18] ;  /* 0x000018000e077984 */ /* 0x000e220000000400 */
[----:B----4-:R-:W-:Y:S01]  /*4e90*/  FSEL R134, R134, 1, !P3 ;  /* 0x3f80000086867808 */ /* 0x010fe20005800000 */
[----:B------:R-:W3:Y:S01]  /*4ea0*/  MUFU.EX2 R11, R135 ;  /* 0x00000087000b7308 */ /* 0x000ee20000000800 */
[----:B------:R-:W-:-:S02]  /*4eb0*/  ISETP.GE.U32.AND P3, PT, R5, UR33, PT ;  /* 0x0000002105007c0c */ /* 0x000fc4000bf66070 */
[----:B------:R-:W4:Y:S01]  /*4ec0*/  LDS.U16 R5, [R13+0x1a] ;  /* 0x00001a000d057984 */ /* 0x000f220000000400 */
[C---:B------:R-:W-:Y:S01]  /*4ed0*/  FMUL.FTZ R137, R4.reuse, R64 ;  /* 0x0000004004897220 */ /* 0x040fe20000410000 */
[----:B------:R-:W-:Y:S02]  /*4ee0*/  HADD2.F32 R136, -RZ, R6.H0_H0 ;  /* 0x20000006ff887230 */ /* 0x000fe40000004100 */
[----:B------:R-:W4:Y:S01]  /*4ef0*/  LDS.U16 R6, [R12+0x1c] ;  /* 0x00001c000c067984 */ /* 0x000f220000000400 */
[----:B------:R3:W0:Y:S01]  /*4f00*/  MUFU.EX2 R138, R137 ;  /* 0x00000089008a7308 */ /* 0x0006220000000800 */
[C---:B------:R-:W-:Y:S01]  /*4f10*/  FMUL.FTZ R139, R4.reuse, R65 ;  /* 0x00000041048b7220 */ /* 0x040fe20000410000 */
[C---:B------:R-:W-:Y:S01]  /*4f20*/  FMUL.FTZ R140, R4.reuse, R66 ;  /* 0x00000042048c7220 */ /* 0x040fe20000410000 */
[C---:B------:R-:W-:Y:S01]  /*4f30*/  FMUL.FTZ R141, R4.reuse, R67 ;  /* 0x00000043048d7220 */ /* 0x040fe20000410000 */
[C---:B------:R-:W-:Y:S01]  /*4f40*/  FMUL.FTZ R142, R4.reuse, R68 ;  /* 0x00000044048e7220 */ /* 0x040fe20000410000 */
[----:B------:R-:W-:-:S02]  /*4f50*/  FMUL.FTZ R143, R4, R69 ;  /* 0x00000045048f7220 */ /* 0x000fc40000410000 */
[----:B------:R-:W4:Y:S01]  /*4f60*/  LDS.U16 R4, [R0+0x1e] ;  /* 0x00001e0000047984 */ /* 0x000f220000000400 */
[----:B---3--:R-:W-:Y:S01]  /*4f70*/  FFMA.FTZ R137, R118, R119, R120 ;  /* 0x0000007776897223 */ /* 0x008fe20000010078 */
[----:B------:R-:W-:-:S03]  /*4f80*/  FMUL.FTZ R135, R95, R136 ;  /* 0x000000885f877220 */ /* 0x000fc60000410000 */
[----:B------:R-:W-:Y:S01]  /*4f90*/  FFMA.FTZ R137, R121, R137, R122 ;  /* 0x0000008979897223 */ /* 0x000fe2000001007a */
[----:B------:R-:W-:Y:S01]  /*4fa0*/  FSEL R136, R11, 1, !P2 ;  /* 0x3f8000000b887808 */ /* 0x000fe20005000000 */
[----:B------:R-:W-:Y:S02]  /*4fb0*/  FMUL.FTZ R144, R117, R119 ;  /* 0x0000007775907220 */ /* 0x000fe40000410000 */
[----:B------:R-:W-:Y:S02]  /*4fc0*/  FFMA.FTZ R11, R123, R137, R124 ;  /* 0x000000897b0b7223 */ /* 0x000fe4000001007c */
[----:B------:R-:W-:Y:S02]  /*4fd0*/  FMUL.FTZ R144, R121, R144 ;  /* 0x0000009079907220 */ /* 0x000fe40000410000 */
[----:B------:R-:W-:Y:S02]  /*4fe0*/  FFMA.FTZ R11, R125, R11, R126 ;  /* 0x0000000b7d0b7223 */ /* 0x000fe4000001007e */
[----:B------:R-:W-:-:S02]  /*4ff0*/  FMUL.FTZ R144, R123, R144 ;  /* 0x000000907b907220 */ /* 0x000fc40000410000 */
[----:B------:R-:W-:Y:S01]  /*5000*/  FFMA.FTZ R11, R127, R11, R128 ;  /* 0x0000000b7f0b7223 */ /* 0x000fe20000010080 */
[----:B------:R-:W3:Y:S01]  /*5010*/  MUFU.EX2 R139, R139 ;  /* 0x0000008b008b7308 */ /* 0x000ee20000000800 */
[----:B-1----:R-:W-:Y:S02]  /*5020*/  HADD2.F32 R9, -RZ, R9.H0_H0 ;  /* 0x20000009ff097230 */ /* 0x002fe40000004100 */
[----:B------:R-:W-:Y:S01]  /*5030*/  FMUL.FTZ R144, R125, R144 ;  /* 0x000000907d907220 */ /* 0x000fe20000410000 */
[----:B------:R-:W-:Y:S01]  /*5040*/  FFMA.FTZ R11, R129, R11, R130 ;  /* 0x0000000b810b7223 */ /* 0x000fe20000010082 */
[----:B------:R-:W-:Y:S01]  /*5050*/  VIADD R10, R116, 0xf ;  /* 0x0000000f740a7836 */ /* 0x000fe20000000000 */
[----:B------:R-:W1:Y:S01]  /*5060*/  MUFU.EX2 R140, R140 ;  /* 0x0000008c008c7308 */ /* 0x000e620000000800 */
[----:B------:R-:W-:Y:S01]  /*5070*/  FMUL.FTZ R144, R127, R144 ;  /* 0x000000907f907220 */ /* 0x000fe20000410000 */
[----:B------:R-:W-:Y:S01]  /*5080*/  FFMA.FTZ R11, R131, R11, R132 ;  /* 0x0000000b830b7223 */ /* 0x000fe20000010084 */
[----:B--2---:R-:W-:-:S02]  /*5090*/  HADD2.F32 R8, -RZ, R8.H0_H0 ;  /* 0x20000008ff087230 */ /* 0x004fc40000004100 */
[----:B------:R-:W-:Y:S01]  /*50a0*/  FMUL.FTZ R137, R96, R9 ;  /* 0x0000000960897220 */ /* 0x000fe20000410000 */
[----:B------:R-:W-:Y:S01]  /*50b0*/  FSEL R135, R135, RZ, !P2 ;  /* 0x000000ff87877208 */ /* 0x000fe20005000000 */
[----:B------:R2:W-:Y:S01]  /*50c0*/  MUFU.EX2 R9, R143 ;  /* 0x0000008f00097308 */ /* 0x0005e20000000800 */
[----:B------:R-:W-:Y:S01]  /*50d0*/  ISETP.GE.U32.AND P2, PT, R10, UR33, PT ;  /* 0x000000210a007c0c */ /* 0x000fe2000bf46070 */
[----:B------:R-:W-:Y:S01]  /*50e0*/  FMUL.FTZ R10, R129, R144 ;  /* 0x00000090810a7220 */ /* 0x000fe20000410000 */
[----:B0-----:R-:W-:Y:S01]  /*50f0*/  HADD2.F32 R7, -RZ, R7.H0_H0 ;  /* 0x20000007ff077230 */ /* 0x001fe20000004100 */
[----:B------:R-:W0:Y:S01]  /*5100*/  MUFU.EX2 R141, R141 ;  /* 0x0000008d008d7308 */ /* 0x000e220000000800 */
[----:B------:R-:W-:Y:S01]  /*5110*/  FMUL.FTZ R144, R101, R8 ;  /* 0x0000000865907220 */ /* 0x000fe20000410000 */
[----:B------:R-:W-:Y:S01]  /*5120*/  FSEL R137, R137, RZ, !P1 ;  /* 0x000000ff89897208 */ /* 0x000fe20004800000 */
[----:B--2---:R-:W-:Y:S01]  /*5130*/  FFMA.FTZ R143, R134, R11, R133 ;  /* 0x0000000b868f7223 */ /* 0x004fe20000010085 */
[----:B------:R-:W-:Y:S01]  /*5140*/  FSEL R138, R138, 1, !P1 ;  /* 0x3f8000008a8a7808 */ /* 0x000fe20004800000 */
[----:B------:R-:W2:Y:S01]  /*5150*/  MUFU.EX2 R142, R142 ;  /* 0x0000008e008e7308 */ /* 0x000ea20000000800 */
[----:B----4-:R-:W-:-:S02]  /*5160*/  HADD2.F32 R8, -RZ, R5.H0_H0 ;  /* 0x20000005ff087230 */ /* 0x010fc40000004100 */
[----:B------:R-:W-:Y:S01]  /*5170*/  FFMA.FTZ R143, R136, R143, R135 ;  /* 0x0000008f888f7223 */ /* 0x000fe20000010087 */
[----:B------:R-:W-:Y:S01]  /*5180*/  FMUL.FTZ R7, R100, R7 ;  /* 0x0000000764077220 */ /* 0x000fe20000410000 */
[----:B---3--:R-:W-:Y:S01]  /*5190*/  FSEL R139, R139, 1, !P6 ;  /* 0x3f8000008b8b7808 */ /* 0x008fe20007000000 */
[----:B------:R-:W-:Y:S01]  /*51a0*/  FMUL.FTZ R11, R131, R10 ;  /* 0x0000000a830b7220 */ /* 0x000fe20000410000 */
[----:B------:R-:W-:Y:S01]  /*51b0*/  FSEL R144, R144, RZ, !P6 ;  /* 0x000000ff90907208 */ /* 0x000fe20007000000 */
[----:B------:R-:W-:Y:S01]  /*51c0*/  FFMA.FTZ R10, R138, R143, R137 ;  /* 0x0000008f8a0a7223 */ /* 0x000fe20000010089 */
[----:B------:R-:W-:Y:S02]  /*51d0*/  HADD2.F32 R5, -RZ, R6.H0_H0 ;  /* 0x20000006ff057230 */ /* 0x000fe40000004100 */
[----:B------:R-:W-:Y:S01]  /*51e0*/  FMUL.FTZ R8, R99, R8 ;  /* 0x0000000863087220 */ /* 0x000fe20000410000 */
[----:B-1----:R-:W-:Y:S01]  /*51f0*/  FSEL R140, R140, 1, !P5 ;  /* 0x3f8000008c8c7808 */ /* 0x002fe20006800000 */
[----:B------:R-:W-:Y:S01]  /*5200*/  FFMA.FTZ R10, R139, R10, R144 ;  /* 0x0000000a8b0a7223 */ /* 0x000fe20000010090 */
[----:B------:R-:W-:Y:S01]  /*5210*/  FSEL R143, R7, RZ, !P5 ;  /* 0x000000ff078f7208 */ /* 0x000fe20006800000 */
[----:B------:R-:W-:-:S02]  /*5220*/  HADD2.F32 R4, -RZ, R4.H0_H0 ;  /* 0x20000004ff047230 */ /* 0x000fc40000004100 */
[----:B------:R-:W-:Y:S01]  /*5230*/  FMUL.FTZ R5, R98, R5 ;  /* 0x0000000562057220 */ /* 0x000fe20000410000 */
[----:B0-----:R-:W-:Y:S02]  /*5240*/  FSEL R141, R141, 1, !P4 ;  /* 0x3f8000008d8d7808 */ /* 0x001fe40006000000 */
[----:B------:R-:W-:Y:S01]  /*5250*/  FSEL R146, R8, RZ, !P4 ;  /* 0x000000ff08927208 */ /* 0x000fe20006000000 */
[----:B------:R-:W-:Y:S01]  /*5260*/  FFMA.FTZ R10, R140, R10, R143 ;  /* 0x0000000a8c0a7223 */ /* 0x000fe2000001008f */
[----:B------:R-:W-:Y:S01]  /*5270*/  FMUL.FTZ R4, R97, R4 ;  /* 0x0000000461047220 */ /* 0x000fe20000410000 */
[----:B--2---:R-:W-:Y:S01]  /*5280*/  FSEL R142, R142, 1, !P3 ;  /* 0x3f8000008e8e7808 */ /* 0x004fe20005800000 */
[----:B------:R-:W-:Y:S01]  /*5290*/  FMUL.FTZ R11, R134, R11 ;  /* 0x0000000b860b7220 */ /* 0x000fe20000410000 */
[----:B------:R-:W-:Y:S01]  /*52a0*/  FSEL R145, R5, RZ, !P3 ;  /* 0x000000ff05917208 */ /* 0x000fe20005800000 */
[----:B------:R-:W-:Y:S01]  /*52b0*/  FFMA.FTZ R10, R141, R10, R146 ;  /* 0x0000000a8d0a7223 */ /* 0x000fe20000010092 */
[----:B------:R-:W-:Y:S01]  /*52c0*/  FSEL R147, R9, 1, !P2 ;  /* 0x3f80000009937808 */ /* 0x000fe20005000000 */
        /* <DEDUP_REMOVED lines=25> */
[----:B------:R-:W-:Y:S02]  /*5460*/  MOV R4, UR14 ;  /* 0x0000000e00047c02 */ /* 0x000fe40008000f00 */
[----:B------:R-:W-:-:S05]  /*5470*/  MOV R5, UR15 ;  /* 0x0000000f00057c02 */ /* 0x000fca0008000f00 */
[----:B------:R2:W5:Y:S01]  /*5480*/  LDG.E R149, desc[UR26][R4.64] ;  /* 0x0000001a04957981 */ /* 0x000562000c1e1900 */
[----:B0-----:R-:W-:-:S05]  /*5490*/  FFMA.FTZ R7, R151, R7, R10 ;  /* 0x0000000797077223 */ /* 0x001fca000001000a */
[----:B--2---:R-:W-:Y:S01]  /*54a0*/  FSEL R4, R10, R7, !P1 ;  /* 0x000000070a047208 */ /* 0x004fe20004800000 */
[----:B-1----:R-:W-:-:S04]  /*54b0*/  @P1 FMUL.FTZ R151, R151, R6 ;  /* 0x0000000697971220 */ /* 0x002fc80000410000 */
        /* <DEDUP_REMOVED lines=9> */
[----:B------:R-:W-:Y:S02]  /*5550*/  LOP3.LUT R5, R49, 0x1f, RZ, 0xc0, !PT ;  /* 0x0000001f31057812 */ /* 0x000fe400078ec0ff */
[----:B------:R-:W-:Y:S02]  /*5560*/  ISETP.NE.AND P2, PT, R43, 0x1f, PT ;  /* 0x0000001f2b00780c */ /* 0x000fe40003f45270 */
[----:B------:R-:W-:Y:S01]  /*5570*/  ISETP.NE.OR P1, PT, R5, RZ, !P1 ;  /* 0x000000ff0500720c */ /* 0x000fe20004f25670 */
[----:B------:R-:W2:Y:S01]  /*5580*/  S2UR UR36, SR_CgaCtaId ;  /* 0x00000000002479c3 */ /* 0x000ea20000008800 */
[----:B------:R-:W-:-:S02]  /*5590*/  IMAD.MOV.U32 R8, RZ, RZ, 0x3f800000 ;  /* 0x3f800000ff087424 */ /* 0x000fc400078e00ff */
[----:B------:R-:W-:Y:S02]  /*55a0*/  HFMA2 R9, -RZ, RZ, 0, 0 ;  /* 0x00000000ff097431 */ /* 0x000fe400000001ff */
[----:B0-----:R-:W-:-:S07]  /*55b0*/  FMUL.FTZ R10, R151, R10 ;  /* 0x0000000a970a7220 */ /* 0x001fce0000410000 */
[----:B------:R-:W-:Y:S01]  /*55c0*/  @!P1 LDS.64 R8, [UR9] ;  /* 0x00000009ff089984 */ /* 0x000fe20008000a00 */
[----:B-1----:R-:W-:-:S05]  /*55d0*/  FFMA.FTZ R11, R151, R11, R150 ;  /* 0x0000000b970b7223 */ /* 0x002fca0000010096 */
[----:B------:R-:W-:Y:S01]  /*55e0*/  @!P2 STS.64 [R46+0x850], R10 ;  /* 0x0008500a2e00a388 */ /* 0x000fe20000000a00 */
[----:B------:R-:W-:Y:S02]  /*55f0*/  UMOV UR34, 0x400 ;  /* 0x0000040000227882 */ /* 0x000fe40000000000 */
[----:B--2---:R-:W-:Y:S01]  /*5600*/  ULEA UR34, UR36, UR34, 0x18 ;  /* 0x0000002224227291 */ /* 0x004fe2000f8ec0ff */
        /* <DEDUP_REMOVED lines=8> */
[----:B------:R-:W-:-:S04]  /*5690*/  SHF.R.U32.HI R152, RZ, 0x5, R49 ;  /* 0x00000005ff987819 */ /* 0x000fc80000011631 */
[----:B------:R-:W-:Y:S01]  /*56a0*/  ISETP.NE.AND P1, PT, R152, 0x1, PT ;  /* 0x000000019800780c */ /* 0x000fe20003f25270 */
[----:B------:R-:W-:Y:S01]  /*56b0*/  BSSY.RECONVERGENT B0, `(.L_x_3337) ;  /* 0x0000014000007945 */ /* 0x000fe20003800200 */
[----:B------:R-:W-:Y:S02]  /*56c0*/  ISETP.NE.AND P3, PT, R49, RZ, PT ;  /* 0x000000ff3100720c */ /* 0x000fe40003f65270 */
[C---:B0-----:R-:W-:Y:S02]  /*56d0*/  FSEL R53, R4.reuse, R53, !P1 ;  /* 0x0000003504357208 */ /* 0x041fe40004800000 */
[----:B------:R-:W-:Y:S02]  /*56e0*/  FSEL R52, R5, R52, !P1 ;  /* 0x0000003405347208 */ /* 0x000fe40004800000 */
[----:B------:R-:W-:Y:S01]  /*56f0*/  @P2 ISETP.NE.AND P1, PT, R43, RZ, PT ;  /* 0x000000ff2b00220c */ /* 0x000fe20003f25270 */
[C---:B-1----:R-:W-:Y:S02]  /*5700*/  @P2 FMUL.FTZ R10, R151.reuse, R53 ;  /* 0x00000035970a2220 */ /* 0x042fe40000410000 */
[----:B--2---:R-:W-:Y:S01]  /*5710*/  @P2 FFMA.FTZ R11, R151, R52, R150 ;  /* 0x00000034970b2223 */ /* 0x004fe20000010096 */
[-C--:B------:R-:W-:Y:S01]  /*5720*/  FFMA.FTZ R7, R5, R6.reuse, R7 ;  /* 0x0000000605077223 */ /* 0x080fe20000010007 */
[----:B------:R-:W-:Y:S01]  /*5730*/  FMUL.FTZ R6, R4, R6 ;  /* 0x0000000604067220 */ /* 0x000fe20000410000 */
[----:B------:R-:W-:Y:S01]  /*5740*/  @P2 FSEL R151, R53, R10, !P1 ;  /* 0x0000000a35972208 */ /* 0x000fe20004800000 */
[----:B------:R-:W-:Y:S01]  /*5750*/  @P2 IMAD.MOV.U32 R4, RZ, RZ, R8 ;  /* 0x000000ffff042224 */ /* 0x000fe200078e0008 */
[----:B------:R-:W-:-:S02]  /*5760*/  @P2 FSEL R150, R52, R11, !P1 ;  /* 0x0000000b34962208 */ /* 0x000fc40004800000 */
        /* <DEDUP_REMOVED lines=8> */
.L_x_3338:
[----:B------:R-:W-:Y:S05]  /*57f0*/  BSYNC.RECONVERGENT B0 ;  /* 0x0000000000007941 */ /* 0x000fea0003800200 */
.L_x_3337:
        /* <DEDUP_REMOVED lines=24> */
[C---:B0-----:R-:W-:Y:S01]  /*5980*/  IADD3 R8, P1, PT, R47.reuse, UR8, RZ ;  /* 0x000000082f087c10 */ /* 0x041fe2000ff3e0ff */
[----:B------:R2:W-:Y:S03]  /*5990*/  STS.64 [UR9], R4 ;  /* 0x00000004ff007988 */ /* 0x0005e60008000a09 */
[----:B------:R-:W-:Y:S02]  /*59a0*/  LEA.HI.X.SX32 R9, R47, UR36, 0x1, P1 ;  /* 0x000000242f097c11 */ /* 0x000fe400088f0eff */
[----:B-1----:R-:W-:-:S04]  /*59b0*/  LEA R6, P1, R8, R6, 0x3 ;  /* 0x0000000608067211 */ /* 0x002fc800078218ff */
[----:B------:R-:W-:-:S05]  /*59c0*/  LEA.HI.X R7, R8, R7, R9, 0x3, P1 ;  /* 0x0000000708077211 */ /* 0x000fca00008f1c09 */
[----:B------:R2:W-:Y:S04]  /*59d0*/  STG.E.64 desc[UR26][R6.64], R4 ;  /* 0x0000000406007986 */ /* 0x0005e8000c101b1a */
.L_x_3340:
[----:B------:R-:W-:Y:S05]  /*59e0*/  BSYNC.RECONVERGENT B0 ;  /* 0x0000000000007941 */ /* 0x000fea0003800200 */
.L_x_3339:
[----:B------:R-:W-:Y:S01]  /*59f0*/  ULEA UR12, UP0, UR10, UR12, 0x2 ;  /* 0x0000000c0a0c7291 */ /* 0x000fe2000f8010ff */
[----:B--2---:R-:W-:Y:S01]  /*5a00*/  IMAD.U32 R5, RZ, RZ, UR30 ;  /* 0x0000001eff057e24 */ /* 0x004fe2000f8e00ff */
        /* <DEDUP_REMOVED lines=26> */
.L_x_3336:
        /* <DEDUP_REMOVED lines=25> */
[----:B0-----:R-:W-:-:S02]  /*5d40*/  PRMT R8, R72, 0x7632, R8 ;  /* 0x0000763248087816 */ /* 0x001fc40000000008 */
[----:B------:R-:W-:Y:S01]  /*5d50*/  LOP3.LUT R43, R45, 0x60, RZ, 0xfc, !PT ;  /* 0x000000602d2b7812 */ /* 0x000fe200078efcff */
[----:B------:R0:W-:Y:S04]  /*5d60*/  STS.U16 [R25+0x2], R3 ;  /* 0x0000020319007388 */ /* 0x0001e80000000400 */
[----:B------:R-:W-:Y:S04]  /*5d70*/  STS.U16 [R24+0x4], R82 ;  /* 0x0000045218007388 */ /* 0x000fe80000000400 */
[----:B------:R3:W-:Y:S01]  /*5d80*/  STS.U16 [R23+0x6], R4 ;  /* 0x0000060417007388 */ /* 0x0007e20000000400 */
[----:B0-----:R-:W-:-:S03]  /*5d90*/  PRMT R3, R78, 0x7632, R3 ;  /* 0x000076324e037816 */ /* 0x001fc60000000003 */
[----:B------:R-:W-:Y:S01]  /*5da0*/  STS.U16 [R22+0x8], R80 ;  /* 0x0000085016007388 */ /* 0x000fe20000000400 */
[----:B------:R-:W-:-:S03]  /*5db0*/  LOP3.LUT R25, R45, 0x80, RZ, 0xfc, !PT ;  /* 0x000000802d197812 */ /* 0x000fc600078efcff */
[----:B------:R0:W-:Y:S01]  /*5dc0*/  STS.U16 [R21+0xa], R5 ;  /* 0x00000a0515007388 */ /* 0x0001e20000000400 */
[----:B---3--:R-:W-:-:S03]  /*5dd0*/  PRMT R4, R74, 0x7632, R4 ;  /* 0x000076324a047816 */ /* 0x008fc60000000004 */
[----:B------:R-:W-:Y:S01]  /*5de0*/  STS.U16 [R20+0xc], R78 ;  /* 0x00000c4e14007388 */ /* 0x000fe20000000400 */
[----:B------:R-:W-:-:S03]  /*5df0*/  LOP3.LUT R23, R45, 0x20, RZ, 0xfc, !PT ;  /* 0x000000202d177812 */ /* 0x000fc600078efcff */
[----:B------:R3:W-:Y:S01]  /*5e00*/  STS.U16 [R19+0xe], R3 ;  /* 0x00000e0313007388 */ /* 0x0007e20000000400 */
[----:B0-----:R-:W-:-:S03]  /*5e10*/  LOP3.LUT R21, R45, 0x40, RZ, 0xfc, !PT ;  /* 0x000000402d157812 */ /* 0x001fc600078efcff */
        /* <DEDUP_REMOVED lines=30> */
[----:B0-----:R-:W-:-:S04]  /*6000*/  IADD3 R3, P0, P1, R45, UR6, R2 ;  /* 0x000000062d037c10 */ /* 0x001fc8000f91e002 */
[----:B------:R-:W-:Y:S02]  /*6010*/  IADD3.X R4, PT, PT, RZ, UR5, RZ, P0, P1 ;  /* 0x00000005ff047c10 */ /* 0x000fe400087e24ff */
[C---:B-1----:R-:W-:Y:S01]  /*6020*/  LEA R2, P0, R3.reuse, UR8, 0x1 ;  /* 0x0000000803027c11 */ /* 0x042fe2000f8008ff */
[----:B------:R-:W0:Y:S03]  /*6030*/  LDCU UR8, c[0x0][0x394] ;  /* 0x00007280ff0877ac */ /* 0x000e260008000800 */
[----:B------:R-:W-:Y:S01]  /*6040*/  LEA.HI.X R3, R3, UR9, R4, 0x1, P0 ;  /* 0x0000000903037c11 */ /* 0x000fe200080f0c04 */
[----:B------:R-:W1:Y:S01]  /*6050*/  LDS R0, [UR34+0x840] ;  /* 0x00084022ff007984 */ /* 0x000e620008000800 */
[----:B0-----:R-:W-:Y:S01]  /*6060*/  UISETP.NE.AND UP0, UPT, UR4, UR8, UPT ;  /* 0x000000080400728c */ /* 0x001fe2000bf05270 */
[-C--:B-1----:R-:W-:Y:S02]  /*6070*/  ISETP.GE.AND P2, PT, R45, R0.reuse, PT ;  /* 0x000000002d00720c */ /* 0x082fe40003f46270 */
[----:B------:R-:W-:-:S02]  /*6080*/  ISETP.GE.AND P1, PT, R23, R0, PT ;  /* 0x000000001700720c */ /* 0x000fc40003f26270 */
[-C--:B------:R-:W-:Y:S02]  /*6090*/  ISETP.GE.AND P0, PT, R21, R0.reuse, PT ;  /* 0x000000001500720c */ /* 0x080fe40003f06270 */
[C---:B------:R-:W-:Y:S02]  /*60a0*/  LOP3.LUT R23, R45.reuse, 0xa0, RZ, 0xfc, !PT ;  /* 0x000000a02d177812 */ /* 0x040fe400078efcff */
[----:B------:R-:W-:Y:S02]  /*60b0*/  LOP3.LUT R21, R45, 0xc0, RZ, 0xfc, !PT ;  /* 0x000000c02d157812 */ /* 0x000fe400078efcff */
[-C--:B------:R-:W-:Y:S02]  /*60c0*/  ISETP.GE.AND P6, PT, R25, R0.reuse, PT ;  /* 0x000000001900720c */ /* 0x080fe40003fc6270 */
[-C--:B------:R-:W-:Y:S01]  /*60d0*/  ISETP.GE.AND P5, PT, R23, R0.reuse, PT ;  /* 0x000000001700720c */ /* 0x080fe20003fa6270 */
[----:B------:R0:W-:Y:S01]  /*60e0*/  @!P2 STG.E.U16 desc[UR26][R2.64], R5 ;  /* 0x000000050200a986 */ /* 0x0001e2000c10151a */
[----:B------:R-:W-:-:S02]  /*60f0*/  ISETP.GE.AND P3, PT, R21, R0, PT ;  /* 0x000000001500720c */ /* 0x000fc40003f66270 */
[C---:B------:R-:W-:Y:S01]  /*6100*/  LOP3.LUT R23, R45.reuse, 0xe0, RZ, 0xfc, !PT ;  /* 0x000000e02d177812 */ /* 0x040fe200078efcff */
[----:B------:R-:W-:Y:S01]  /*6110*/  @!P1 STG.E.U16 desc[UR26][R2.64+0x40], R41 ;  /* 0x0000402902009986 */ /* 0x000fe2000c10151a */
[----:B------:R-:W-:Y:S02]  /*6120*/  LOP3.LUT R21, R45, 0x100, RZ, 0xfc, !PT ;  /* 0x000001002d157812 */ /* 0x000fe400078efcff */
[-C--:B------:R-:W-:Y:S01]  /*6130*/  ISETP.GE.AND P4, PT, R43, R0.reuse, PT ;  /* 0x000000002b00720c */ /* 0x080fe20003f86270 */
[----:B------:R1:W-:Y:S01]  /*6140*/  @!P0 STG.E.U16 desc[UR26][R2.64+0x80], R7 ;  /* 0x0000800702008986 */ /* 0x0003e2000c10151a */
[-C--:B------:R-:W-:Y:S02]  /*6150*/  ISETP.GE.AND P2, PT, R23, R0.reuse, PT ;  /* 0x000000001700720c */ /* 0x080fe40003f46270 */
[----:B------:R-:W-:Y:S01]  /*6160*/  ISETP.GE.AND P1, PT, R21, R0, PT ;  /* 0x000000001500720c */ /* 0x000fe20003f26270 */
[----:B------:R2:W-:Y:S01]  /*6170*/  @!P6 STG.E.U16 desc[UR26][R2.64+0x100], R9 ;  /* 0x000100090200e986 */ /* 0x0005e2000c10151a */
[----:B------:R-:W-:-:S02]  /*6180*/  LOP3.LUT R21, R45, 0x160, RZ, 0xfc, !PT ;  /* 0x000001602d157812 */ /* 0x000fc400078efcff */
[----:B0-----:R-:W-:Y:S01]  /*6190*/  LOP3.LUT R5, R45, 0x180, RZ, 0xfc, !PT ;  /* 0x000001802d057812 */ /* 0x001fe200078efcff */
[----:B------:R2:W-:Y:S01]  /*61a0*/  @!P5 STG.E.U16 desc[UR26][R2.64+0x140], R37 ;  /* 0x000140250200d986 */ /* 0x0005e2000c10151a */
[-C--:B------:R-:W-:Y:S02]  /*61b0*/  ISETP.GE.AND P6, PT, R21, R0.reuse, PT ;  /* 0x000000001500720c */ /* 0x080fe40003fc6270 */
[----:B------:R-:W-:Y:S01]  /*61c0*/  ISETP.GE.AND P5, PT, R5, R0, PT ;  /* 0x000000000500720c */ /* 0x000fe20003fa6270 */
[----:B------:R2:W-:Y:S01]  /*61d0*/  @!P4 STG.E.U16 desc[UR26][R2.64+0xc0], R39 ;  /* 0x0000c0270200c986 */ /* 0x0005e2000c10151a */
[C---:B------:R-:W-:Y:S02]  /*61e0*/  LOP3.LUT R23, R45.reuse, 0x120, RZ, 0xfc, !PT ;  /* 0x000001202d177812 */ /* 0x040fe400078efcff */
[C---:B------:R-:W-:Y:S01]  /*61f0*/  LOP3.LUT R25, R45.reuse, 0x140, RZ, 0xfc, !PT ;  /* 0x000001402d197812 */ /* 0x040fe200078efcff */
[----:B------:R2:W-:Y:S01]  /*6200*/  @!P3 STG.E.U16 desc[UR26][R2.64+0x180], R11 ;  /* 0x0001800b0200b986 */ /* 0x0005e2000c10151a */
[----:B------:R-:W-:-:S02]  /*6210*/  LOP3.LUT R21, R45, 0x1a0, RZ, 0xfc, !PT ;  /* 0x000001a02d157812 */ /* 0x000fc400078efcff */
[C---:B------:R-:W-:Y:S01]  /*6220*/  LOP3.LUT R5, R45.reuse, 0x1c0, RZ, 0xfc, !PT ;  /* 0x000001c02d057812 */ /* 0x040fe200078efcff */
[----:B------:R2:W-:Y:S01]  /*6230*/  @!P2 STG.E.U16 desc[UR26][R2.64+0x1c0], R35 ;  /* 0x0001c0230200a986 */ /* 0x0005e2000c10151a */
[----:B-1----:R-:W-:Y:S02]  /*6240*/  LOP3.LUT R7, R45, 0x1e0, RZ, 0xfc, !PT ;  /* 0x000001e02d077812 */ /* 0x002fe400078efcff */
[-C--:B------:R-:W-:Y:S01]  /*6250*/  ISETP.GE.AND P0, PT, R23, R0.reuse, PT ;  /* 0x000000001700720c */ /* 0x080fe20003f06270 */
[----:B------:R2:W-:Y:S01]  /*6260*/  @!P1 STG.E.U16 desc[UR26][R2.64+0x200], R13 ;  /* 0x0002000d02009986 */ /* 0x0005e2000c10151a */
[-C--:B------:R-:W-:Y:S02]  /*6270*/  ISETP.GE.AND P4, PT, R25, R0.reuse, PT ;  /* 0x000000001900720c */ /* 0x080fe40003f86270 */
[-C--:B------:R-:W-:Y:S01]  /*6280*/  ISETP.GE.AND P3, PT, R21, R0.reuse, PT ;  /* 0x000000001500720c */ /* 0x080fe20003f66270 */
[----:B------:R2:W-:Y:S01]  /*6290*/  @!P6 STG.E.U16 desc[UR26][R2.64+0x2c0], R31 ;  /* 0x0002c01f0200e986 */ /* 0x0005e2000c10151a */
[----:B------:R-:W-:-:S02]  /*62a0*/  ISETP.GE.AND P2, PT, R5, R0, PT ;  /* 0x000000000500720c */ /* 0x000fc40003f46270 */
        /* <DEDUP_REMOVED lines=9> */
.L_x_3343:
        /* <DEDUP_REMOVED lines=12> */
.L_x_5098:


//--------------------- .text._Z25selective_scan_fwd_kernelI32Selective_Scan_fwd_kernel_traitsILi64ELi16ELi1ELb0ELb1ELb0ELb1EN3c104HalfEfEEv13SSMParamsBase --------------------------
	.section	.text._Z25selective_scan_fwd_kernelI32Selective_Scan_fwd_kernel_traitsILi64ELi16ELi1ELb0ELb1ELb0ELb1EN3c104HalfEfEEv13SSMParamsBase,"ax",@progbits
	.align	128
        .global         _Z25selective_scan_fwd_kernelI32Selective_Scan_fwd_kernel_traitsILi64ELi16ELi1ELb0ELb1ELb0ELb1EN3c104HalfEfEEv13SSMParamsBase
        .type           _Z25selective_scan_fwd_kernelI32Selective_Scan_fwd_kernel_traitsILi64ELi16ELi1ELb0ELb1ELb0ELb1EN3c104HalfEfEEv13SSMParamsBase,@function
        .size           _Z25selective_scan_fwd_kernelI32Selective_Scan_fwd_kernel_traitsILi64ELi16ELi1ELb0ELb1ELb0ELb1EN3c104HalfEfEEv13SSMParamsBase,(.L_x_5099 - _Z25selective_scan_fwd_kernelI32Selective_Scan_fwd_kernel_traitsILi64ELi16ELi1ELb0ELb1ELb0ELb1EN3c104HalfEfEEv13SSMParamsBase)
        .other          _Z25selective_scan_fwd_kernelI32Selective_Scan_fwd_kernel_traitsILi64ELi16ELi1ELb0ELb1ELb0ELb1EN3c104HalfEfEEv13SSMParamsBase,@"STO_CUDA_ENTRY STV_DEFAULT"
_Z25selective_scan_fwd_kernelI32Selective_Scan_fwd_kernel_traitsILi64ELi16ELi1ELb0ELb1ELb0ELb1EN3c104HalfEfEEv13SSMParamsBase:
.text._Z25selective_scan_fwd_kernelI32Selective_Scan_fwd_kernel_traitsILi64ELi16ELi1ELb0ELb1ELb0ELb1EN3c104HalfEfEEv13SSMParamsBase:
[----:B------:R-:W-:Y:S01]  /*0000*/  LDC R1, c[0x0][0x37c] ;  /* 0x0000df00ff017b82 */ /* 0x000fe20000000800 */
[----:B------:R-:W0:Y:S07]  /*0010*/  LDCU UR22, c[0x0][0x398] ;  /* 0x00007300ff1677ac */ /* 0x000e2e0008000800 */
[----:B------:R-:W1:Y:S01]  /*0020*/  S2UR UR28, SR_CTAID.Y ;  /* 0x00000000001c79c3 */ /* 0x000e620000002600 */
[----:B------:R-:W2:Y:S01]  /*0030*/  LDCU.64 UR4, c[0x0][0x458] ;  /* 0x00008b00ff0477ac */ /* 0x000ea20008000a00 */
[----:B------:R-:W3:Y:S01]  /*0040*/  LDCU.64 UR6, c[0x0][0x470] ;  /* 0x00008e00ff0677ac */ /* 0x000ee20008000a00 */
[----:B------:R-:W4:Y:S01]  /*0050*/  LDCU.64 UR24, c[0x0][0x358] ;  /* 0x00006b00ff1877ac */ /* 0x000f220008000a00 */
[----:B------:R-:W-:Y:S01]  /*0060*/  HFMA2 R49, -RZ, RZ, 0, 0 ;  /* 0x00000000ff317431 */ /* 0x000fe200000001ff */
[----:B------:R-:W4:Y:S01]  /*0070*/  LDCU UR16, c[0x0][0x394] ;  /* 0x00007280ff1077ac */ /* 0x000f220008000800 */
[----:B0-----:R-:W-:-:S02]  /*0080*/  IMAD.U32 R0, RZ, RZ, UR22 ;  /* 0x00000016ff007e24 */ /* 0x001fc4000f8e00ff */
[----:B------:R-:W0:Y:S01]  /*0090*/  S2UR UR29, SR_CTAID.X ;  /* 0x00000000001d79c3 */ /* 0x000e220000002500 */
[----:B------:R-:W0:Y:S02]  /*00a0*/  LDCU.128 UR12, c[0x0][0x3f0] ;  /* 0x00007e00ff0c77ac */ /* 0x000e240008000c00 */
[----:B------:R-:W-:Y:S01]  /*00b0*/  IABS R7, R0 ;  /* 0x0000000000077213 */ /* 0x000fe20000000000 */
[----:B--2---:R-:W-:Y:S01]  /*00c0*/  UISETP.NE.U32.AND UP0, UPT, UR4, URZ, UPT ;  /* 0x000000ff0400728c */ /* 0x004fe2000bf05070 */
[----:B------:R-:W2:Y:S02]  /*00d0*/  LDCU.128 UR8, c[0x0][0x400] ;  /* 0x00008000ff0877ac */ /* 0x000ea40008000c00 */
[----:B------:R-:W3:Y:S01]  /*00e0*/  I2F.RP R0, R7 ;  /* 0x0000000700007306 */ /* 0x000ee20000209400 */
[----:B------:R-:W-:Y:S01]  /*00f0*/  UISETP.NE.AND.EX UP0, UPT, UR5, URZ, UPT, UP0 ;  /* 0x000000ff0500728c */ /* 0x000fe2000bf05300 */
[----:B------:R-:W0:Y:S05]  /*0100*/  LDCU.64 UR26, c[0x0][0x3b0] ;  /* 0x00007600ff1a77ac */ /* 0x000e2a0008000a00 */
[----:B------:R-:W-:-:S05]  /*0110*/  PLOP3.LUT P1, PT, PT, PT, UP0, 0x80, 0x8 ;  /* 0x000000000008781c */ /* 0x000fca0003f2f008 */
[----:B-1----:R-:W-:Y:S01]  /*0120*/  @UP0 ULEA UR4, UP1, UR28, UR4, 0x2 ;  /* 0x000000041c040291 */ /* 0x002fe2000f8210ff */
[----:B---3--:R-:W1:Y:S03]  /*0130*/  MUFU.RCP R0, R0 ;  /* 0x0000000000007308 */ /* 0x008e660000001000 */
[----:B------:R-:W-:Y:S02]  /*0140*/  @UP0 ULEA.HI.X UR5, UR28, UR5, URZ, 0x2, UP1 ;  /* 0x000000051c050291 */ /* 0x000fe400088f14ff */
[----:B------:R-:W-:Y:S01]  /*0150*/  UISETP.NE.U32.AND UP0, UPT, UR6, URZ, UPT ;  /* 0x000000ff0600728c */ /* 0x000fe2000bf05070 */
[----:B------:R-:W-:-:S03]  /*0160*/  MOV R2, UR4 ;  /* 0x0000000400027c02 */ /* 0x000fc60008000f00 */
[----:B------:R-:W-:Y:S01]  /*0170*/  IMAD.U32 R3, RZ, RZ, UR5 ;  /* 0x00000005ff037e24 */ /* 0x000fe2000f8e00ff */
[----:B------:R-:W-:-:S04]  /*0180*/  UISETP.NE.AND.EX UP0, UPT, UR7, URZ, UPT, UP0 ;  /* 0x000000ff0700728c */ /* 0x000fc8000bf05300 */
[----:B----4-:R1:W5:Y:S02]  /*0190*/  @P1 LDG.E R6, desc[UR24][R2.64] ;  /* 0x0000001802061981 */ /* 0x010364000c1e1900 */
[----:B------:R-:W-:-:S05]  /*01a0*/  PLOP3.LUT P0, PT, PT, PT, UP0, 0x80, 0x8 ;  /* 0x000000000008781c */ /* 0x000fca0003f0f008 */
[----:B------:R-:W-:Y:S01]  /*01b0*/  @UP0 ULEA UR4, UP1, UR28, UR6, 0x2 ;  /* 0x000000061c040291 */ /* 0x000fe2000f8210ff */
[----:B-1----:R-:W-:-:S03]  /*01c0*/  IADD3 R2, PT, PT, R0, 0xffffffe, RZ ;  /* 0x0ffffffe00027810 */ /* 0x002fc60007ffe0ff */
[----:B------:R-:W-:Y:S02]  /*01d0*/  @UP0 ULEA.HI.X UR5, UR28, UR7, URZ, 0x2, UP1 ;  /* 0x000000071c050291 */ /* 0x000fe400088f14ff */
[----:B------:R-:W-:Y:S01]  /*01e0*/  IMAD.U32 R4, RZ, RZ, UR4 ;  /* 0x00000004ff047e24 */ /* 0x000fe2000f8e00ff */
[----:B------:R1:W3:Y:S03]  /*01f0*/  F2I.FTZ.U32.TRUNC.NTZ R3, R2 ;  /* 0x0000000200037305 */ /* 0x0002e6000021f000 */
[----:B------:R-:W-:-:S05]  /*0200*/  MOV R5, UR5 ;  /* 0x0000000500057c02 */ /* 0x000fca0008000f00 */
[----:B------:R4:W5:Y:S01]  /*0210*/  @P0 LDG.E R49, desc[UR24][R4.64] ;  /* 0x0000001804310981 */ /* 0x000962000c1e1900 */
[----:B-1----:R-:W-:Y:S01]  /*0220*/  IMAD.MOV.U32 R2, RZ, RZ, RZ ;  /* 0x000000ffff027224 */ /* 0x002fe200078e00ff */
[----:B------:R-:W-:Y:S02]  /*0230*/  UISETP.GE.AND UP0, UPT, UR16, 0x1, UPT ;  /* 0x000000011000788c */ /* 0x000fe4000bf06270 */
[----:B0-----:R-:W-:Y:S02]  /*0240*/  UIMAD.WIDE.U32 UR18, UR29, UR12, URZ ;  /* 0x0000000c1d1272a5 */ /* 0x001fe4000f8e00ff */
[----:B------:R-:W-:Y:S01]  /*0250*/  R2UR UR4, R2 ;  /* 0x00000000020472ca */ /* 0x000fe200000e0000 */
[----:B--2---:R-:W-:Y:S01]  /*0260*/  UIMAD.WIDE.U32 UR20, UR29, UR8, URZ ;  /* 0x000000081d1472a5 */ /* 0x004fe2000f8e00ff */
[----:B---3--:R-:W-:Y:S01]  /*0270*/  R2UR UR5, R3 ;  /* 0x00000000030572ca */ /* 0x008fe200000e0000 */
[----:B------:R-:W-:Y:S01]  /*0280*/  UIMAD UR12, UR29, UR13, UR19 ;  /* 0x0000000d1d0c72a4 */ /* 0x000fe2000f8e0213 */
[----:B----4-:R-:W-:Y:S01]  /*0290*/  IADD3 R4, PT, PT, RZ, -R3, RZ ;  /* 0x80000003ff047210 */ /* 0x010fe20007ffe0ff */
[----:B------:R-:W-:Y:S01]  /*02a0*/  UIMAD UR13, UR29, UR9, UR21 ;  /* 0x000000091d0d72a4 */ /* 0x000fe2000f8e0215 */
[----:B------:R-:W-:-:S03]  /*02b0*/  PLOP3.LUT P0, PT, PT, PT, UP0, 0x80, 0x8 ;  /* 0x000000000008781c */ /* 0x000fc60003f0f008 */
[----:B------:R-:W-:Y:S01]  /*02c0*/  IMAD R5, R4, R7, RZ ;  /* 0x0000000704057224 */ /* 0x000fe200078e02ff */
[----:B------:R-:W-:-:S05]  /*02d0*/  IABS R4, UR28 ;  /* 0x0000001c00047c13 */ /* 0x000fca0008000000 */
[----:B------:R-:W-:-:S04]  /*02e0*/  IMAD.HI.U32 R5, R3, R5, UR4 ;  /* 0x0000000403057e27 */ /* 0x000fc8000f8e0005 */
[----:B------:R-:W-:Y:S01]  /*02f0*/  IMAD.MOV.U32 R3, RZ, RZ, R4 ;  /* 0x000000ffff037224 */ /* 0x000fe200078e0004 */
[----:B------:R-:W-:-:S04]  /*0300*/  R2UR UR4, R5 ;  /* 0x00000000050472ca */ /* 0x000fc800000e0000 */
[----:B------:R-:W-:-:S13]  /*0310*/  R2UR UR6, R3 ;  /* 0x00000000030672ca */ /* 0x000fda00000e0000 */
[----:B------:R-:W-:-:S07]  /*0320*/  UIMAD.WIDE.U32 UR4, UR4, UR6, URZ ;  /* 0x00000006040472a5 */ /* 0x000fce000f8e00ff */
[----:B------:R-:W-:Y:S02]  /*0330*/  UMOV UR17, UR5 ;  /* 0x0000000500117c82 */ /* 0x000fe40008000000 */
[----:B------:R-:W-:-:S05]  /*0340*/  IADD3 R0, PT, PT, RZ, -UR17, RZ ;  /* 0x80000011ff007c10 */ /* 0x000fca000fffe0ff */
[C---:B------:R-:W-:Y:S01]  /*0350*/  IMAD R0, R7.reuse, R0, UR6 ;  /* 0x0000000607007e24 */ /* 0x040fe2000f8e0200 */
[----:B------:R-:W0:Y:S04]  /*0360*/  LDCU.128 UR4, c[0x0][0x460] ;  /* 0x00008c00ff0477ac */ /* 0x000e280008000c00 */
[----:B------:R-:W-:Y:S01]  /*0370*/  ISETP.GT.U32.AND P2, PT, R7, R0, PT ;  /* 0x000000000700720c */ /* 0x000fe20003f44070 */
[----:B0-----:R-:W-:-:S12]  /*0380*/  @!P0 EXIT ;  /* 0x000000000000894d */ /* 0x001fd80003800000 */
[----:B------:R-:W-:Y:S01]  /*0390*/  VOTEU.ANY UP2, P2 ;  /* 0x0000000000ff7886 */ /* 0x000fe20001040100 */
[----:B------:R-:W-:Y:S01]  /*03a0*/  PLOP3.LUT P0, PT, PT, PT, UP2, 0x80, 0x8 ;  /* 0x000000000008781c */ /* 0x000fe20003f0f028 */
[----:B------:R-:W-:Y:S01]  /*03b0*/  UMOV UR8, UR18 ;  /* 0x0000001200087c82 */ /* 0x000fe20008000000 */
[----:B------:R-:W-:Y:S01]  /*03c0*/  UMOV UR9, UR12 ;  /* 0x0000000c00097c82 */ /* 0x000fe20008000000 */
[----:B------:R-:W0:Y:S01]  /*03d0*/  LDCU.64 UR30, c[0x0][0x3a0] ;  /* 0x00007400ff1e77ac */ /* 0x000e220008000a00 */
[----:B------:R-:W1:Y:S01]  /*03e0*/  S2R R47, SR_TID.X ;  /* 0x00000000002f7919 */ /* 0x000e620000002100 */
[----:B------:R-:W-:Y:S01]  /*03f0*/  UIMAD.WIDE.U32 UR8, UR28, UR14, UR8 ;  /* 0x0000000e1c0872a5 */ /* 0x000fe2000f8e0008 */
[----:B------:R-:W-:Y:S01]  /*0400*/  UMOV UR12, UR20 ;  /* 0x00000014000c7c82 */ /* 0x000fe20008000000 */
[----:B------:R-:W-:Y:S02]  /*0410*/  @!UP2 UIADD3 UR17, UPT, UPT, UR17, 0x1, URZ ;  /* 0x000000011111a890 */ /* 0x000fe4000fffe0ff */
[----:B------:R-:W-:-:S04]  /*0420*/  UIMAD UR15, UR28, UR15, UR9 ;  /* 0x0000000f1c0f72a4 */ /* 0x000fc8000f8e0209 */
[----:B------:R-:W-:Y:S01]  /*0430*/  @!P0 IMAD.IADD R0, R0, 0x1, -R7 ;  /* 0x0000000100008824 */ /* 0x000fe200078e0a07 */
[----:B------:R-:W-:Y:S02]  /*0440*/  UIMAD.WIDE.U32 UR12, UR28, UR10, UR12 ;  /* 0x0000000a1c0c72a5 */ /* 0x000fe4000f8e000c */
[----:B------:R-:W-:Y:S02]  /*0450*/  ULEA UR19, UP0, UR8, UR4, 0x1 ;  /* 0x0000000408137291 */ /* 0x000fe4000f8008ff */
[----:B------:R-:W-:Y:S01]  /*0460*/  ISETP.GE.U32.AND P0, PT, R0, R7, PT ;  /* 0x000000070000720c */ /* 0x000fe20003f06070 */
[----:B------:R-:W-:Y:S02]  /*0470*/  UIMAD UR20, UR28, UR11, UR13 ;  /* 0x0000000b1c1472a4 */ /* 0x000fe4000f8e020d */
[----:B------:R-:W-:Y:S02]  /*0480*/  ULEA UR18, UP1, UR12, UR6, 0x1 ;  /* 0x000000060c127291 */ /* 0x000fe4000f8208ff */
[----:B------:R-:W-:-:S02]  /*0490*/  ULOP3.LUT UR4, UR28, UR22, URZ, 0x3c, !UPT ;  /* 0x000000161c047292 */ /* 0x000fc4000f8e3cff */
[----:B------:R-:W-:Y:S02]  /*04a0*/  ULEA.HI.X UR23, UR8, UR5, UR15, 0x1, UP0 ;  /* 0x0000000508177291 */ /* 0x000fe400080f0c0f */
[----:B------:R-:W-:Y:S01]  /*04b0*/  UIMAD.WIDE.U32 UR10, UR29, UR26, URZ ;  /* 0x0000001a1d0a72a5 */ /* 0x000fe2000f8e00ff */
[----:B------:R-:W2:Y:S01]  /*04c0*/  LDCU.64 UR14, c[0x0][0x3d8] ;  /* 0x00007b00ff0e77ac */ /* 0x000ea20008000a00 */
[----:B------:R-:W-:Y:S02]  /*04d0*/  ULEA.HI.X UR20, UR12, UR7, UR20, 0x1, UP1 ;  /* 0x000000070c147291 */ /* 0x000fe400088f0c14 */
[----:B------:R-:W-:Y:S01]  /*04e0*/  UISETP.GE.AND UP1, UPT, UR4, URZ, UPT ;  /* 0x000000ff0400728c */ /* 0x000fe2000bf26270 */
[C---:B-1----:R-:W-:Y:S01]  /*04f0*/  SHF.L.U32 R119, R47.reuse, 0x4, RZ ;  /* 0x000000042f777819 */ /* 0x042fe200000006ff */
[----:B------:R-:W-:Y:S01]  /*0500*/  UISETP.NE.AND UP0, UPT, UR22, URZ, UPT ;  /* 0x000000ff1600728c */ /* 0x000fe2000bf05270 */
[----:B------:R-:W-:Y:S01]  /*0510*/  SHF.R.U32.HI R118, RZ, 0x5, R47 ;  /* 0x00000005ff767819 */ /* 0x000fe2000001162f */
[----:B------:R-:W-:Y:S01]  /*0520*/  UIMAD UR5, UR29, UR27, UR11 ;  /* 0x0000001b1d0572a4 */ /* 0x000fe2000f8e020b */
[----:B------:R-:W-:Y:S01]  /*0530*/  LOP3.LUT R117, R47, 0x1f, RZ, 0xc0, !PT ;  /* 0x0000001f2f757812 */ /* 0x000fe200078ec0ff */
[----:B------:R-:W-:Y:S01]  /*0540*/  VOTEU.ANY UP2, P0 ;  /* 0x0000000000ff7886 */ /* 0x000fe20000040100 */
[----:B0-----:R-:W-:Y:S01]  /*0550*/  UIMAD.WIDE.U32 UR8, UR28, UR30, URZ ;  /* 0x0000001e1c0872a5 */ /* 0x001fe2000f8e00ff */
[----:B------:R-:W-:Y:S01]  /*0560*/  LOP3.LUT R48, R119, 0x3e00, RZ, 0xc0, !PT ;  /* 0x00003e0077307812 */ /* 0x000fe200078ec0ff */
[----:B------:R-:W0:Y:S01]  /*0570*/  LDCU.64 UR26, c[0x0][0x3c8] ;  /* 0x00007900ff1a77ac */ /* 0x000e220008000a00 */
[----:B------:R-:W1:Y:S01]  /*0580*/  LDCU.64 UR34, c[0x0][0x440] ;  /* 0x00008800ff2277ac */ /* 0x000e620008000a00 */
[----:B------:R-:W-:-:S02]  /*0590*/  @UP2 UIADD3 UR17, UPT, UPT, UR17, 0x1, URZ ;  /* 0x0000000111112890 */ /* 0x000fc4000fffe0ff */
[----:B------:R-:W-:-:S05]  /*05a0*/  UIMAD UR13, UR28, UR31, UR9 ;  /* 0x0000001f1c0d72a4 */ /* 0x000fca000f8e0209 */
[----:B------:R-:W3:Y:S01]  /*05b0*/  S2UR UR9, SR_CgaCtaId ;  /* 0x00000000000979c3 */ /* 0x000ee20000008800 */
[----:B------:R-:W4:Y:S01]  /*05c0*/  LDCU.64 UR30, c[0x0][0x448] ;  /* 0x00008900ff1e77ac */ /* 0x000f220008000a00 */
[----:B------:R-:W-:Y:S02]  /*05d0*/  @!UP1 UIADD3 UR17, UPT, UPT, -UR17, URZ, URZ ;  /* 0x000000ff11119290 */ /* 0x000fe4000fffe1ff */
[----:B------:R-:W-:Y:S01]  /*05e0*/  @!UP0 ULOP3.LUT UR17, URZ, UR22, URZ, 0x33, !UPT ;  /* 0x00000016ff118292 */ /* 0x000fe2000f8e33ff */
[----:B------:R-:W3:Y:S01]  /*05f0*/  LDCU.64 UR36, c[0x0][0x450] ;  /* 0x00008a00ff2477ac */ /* 0x000ee20008000a00 */
[----:B--2---:R-:W-:Y:S02]  /*0600*/  UIMAD.WIDE.U32 UR6, UR28, UR14, URZ ;  /* 0x0000000e1c0672a5 */ /* 0x004fe4000f8e00ff */
[----:B------:R-:W-:Y:S02]  /*0610*/  USHF.R.S32.HI UR4, URZ, 0x1f, UR17 ;  /* 0x0000001fff047899 */ /* 0x000fe40008011411 */
[----:B------:R-:W-:Y:S01]  /*0620*/  UIMAD UR15, UR28, UR15, UR7 ;  /* 0x0000000f1c0f72a4 */ /* 0x000fe2000f8e0207 */
[----:B------:R-:W2:Y:S01]  /*0630*/  LDCU UR11, c[0x0][0x384] ;  /* 0x00007080ff0b77ac */ /* 0x000ea20008000800 */
[----:B0-----:R-:W-:-:S02]  /*0640*/  UIMAD UR7, UR4, UR26, URZ ;  /* 0x0000001a040772a4 */ /* 0x001fc4000f8e02ff */
[----:B-1----:R-:W-:Y:S01]  /*0650*/  ULEA UR12, UP0, UR8, UR34, 0x2 ;  /* 0x00000022080c7291 */ /* 0x002fe2000f8010ff */
[----:B------:R-:W-:Y:S01]  /*0660*/  UMOV UR4, UR10 ;  /* 0x0000000a00047c82 */ /* 0x000fe20008000000 */
[----:B------:R-:W-:Y:S02]  /*0670*/  UIMAD UR22, UR17, UR27, UR7 ;  /* 0x0000001b111672a4 */ /* 0x000fe4000f8e0207 */
[----:B------:R-:W-:Y:S02]  /*0680*/  UIMAD.WIDE.U32 UR4, UR17, UR26, UR4 ;  /* 0x0000001a110472a5 */ /* 0x000fe4000f8e0004 */
[----:B------:R-:W-:Y:S01]  /*0690*/  ULEA.HI.X UR13, UR8, UR35, UR13, 0x2, UP0 ;  /* 0x00000023080d7291 */ /* 0x000fe200080f140d */
[----:B------:R-:W0:Y:S01]  /*06a0*/  LDCU UR32, c[0x0][0x38c] ;  /* 0x00007180ff2077ac */ /* 0x000e220008000800 */
[----:B----4-:R-:W-:Y:S02]  /*06b0*/  ULEA UR21, UP0, UR4, UR30, 0x1 ;  /* 0x0000001e04157291 */ /* 0x010fe4000f8008ff */
[----:B------:R-:W-:-:S02]  /*06c0*/  UIADD3 UR22, UPT, UPT, UR5, UR22, URZ ;  /* 0x0000001605167290 */ /* 0x000fc4000fffe0ff */
[----:B---3--:R-:W-:Y:S02]  /*06d0*/  ULEA UR14, UP1, UR6, UR36, 0x2 ;  /* 0x00000024060e7291 */ /* 0x008fe4000f8210ff */
[----:B------:R-:W-:Y:S02]  /*06e0*/  ULEA.HI.X UR22, UR4, UR31, UR22, 0x1, UP0 ;  /* 0x0000001f04167291 */ /* 0x000fe400080f0c16 */
[----:B------:R-:W-:Y:S01]  /*06f0*/  ULEA.HI.X UR15, UR6, UR37, UR15, 0x2, UP1 ;  /* 0x00000025060f7291 */ /* 0x000fe200088f140f */
[----:B------:R-:W-:Y:S01]  /*0700*/  UMOV UR4, URZ ;  /* 0x000000ff00047c82 */ /* 0x000fe20008000000 */
[----:B-----5:R-:W-:Y:S01]  /*0710*/  @P1 R2UR UR4, R6 ;  /* 0x00000000060412ca */ /* 0x020fe200000e0000 */
[----:B------:R-:W-:Y:S01]  /*0720*/  UMOV UR6, 0x400 ;  /* 0x0000040000067882 */ /* 0x000fe20000000000 */
[----:B--2---:R-:W-:Y:S02]  /*0730*/  UIMAD UR7, UR29, UR11, UR28 ;  /* 0x0000000b1d0772a4 */ /* 0x004fe4000f8e021c */
[----:B------:R-:W-:-:S02]  /*0740*/  ULEA UR6, UR9, UR6, 0x18 ;  /* 0x0000000609067291 */ /* 0x000fc4000f8ec0ff */
[----:B------:R-:W-:Y:S01]  /*0750*/  UIMAD UR16, UR7, UR16, URZ ;  /* 0x00000010071072a4 */ /* 0x000fe2000f8e02ff */
[----:B------:R-:W-:Y:S01]  /*0760*/  UMOV UR17, UR19 ;  /* 0x0000001300117c82 */ /* 0x000fe20008000000 */
[----:B------:R-:W-:Y:S02]  /*0770*/  UMOV UR5, URZ ;  /* 0x000000ff00057c82 */ /* 0x000fe40008000000 */
[----:B------:R-:W-:Y:S01]  /*0780*/  LEA R46, R118, UR6, 0x3 ;  /* 0x00000006762e7c11 */ /* 0x000fe2000f8e18ff */
[----:B0-----:R-:W-:Y:S01]  /*0790*/  UIMAD UR16, UR16, UR32, URZ ;  /* 0x00000020101072a4 */ /* 0x001fe2000f8e02ff */
[----:B------:R-:W-:-:S11]  /*07a0*/  UMOV UR19, UR23 ;  /* 0x0000001700137c82 */ /* 0x000fd60008000000 */
.L_x_3382:
[----:B------:R-:W0:Y:S01]  /*07b0*/  LDCU UR23, c[0x0][0x388] ;  /* 0x00007100ff1777ac */ /* 0x000e220008000800 */
[----:B------:R-:W-:Y:S02]  /*07c0*/  LOP3.LUT R97, R48, 0x1f, R47, 0xf8, !PT ;  /* 0x0000001f30617812 */ /* 0x000fe400078ef82f */
[----:B------:R-:W-:Y:S01]  /*07d0*/  PRMT R5, RZ, 0x7610, R5 ;  /* 0x00007610ff057816 */ /* 0x000fe20000000005 */
[----:B------:R-:W-:Y:S01]  /*07e0*/  USHF.L.U32 UR6, UR5, 0xa, URZ ;  /* 0x0000000a05067899 */ /* 0x000fe200080006ff */
[C---:B------:R-:W-:Y:S01]  /*07f0*/  LOP3.LUT R110, R97.reuse, 0xe0, RZ, 0xfc, !PT ;  /* 0x000000e0616e7812 */ /* 0x040fe200078efcff */
[C---:B------:R-:W-:Y:S01]  /*0800*/  IMAD.SHL.U32 R4, R97.reuse, 0x2, RZ ;  /* 0x0000000261047824 */ /* 0x040fe200078e00ff */
[----:B------:R-:W-:Y:S02]  /*0810*/  PRMT R12, RZ, 0x7610, R12 ;  /* 0x00007610ff0c7816 */ /* 0x000fe4000000000c */
[----:B------:R-:W-:Y:S02]  /*0820*/  LOP3.LUT R109, R97, 0x100, RZ, 0xfc, !PT ;  /* 0x00000100616d7812 */ /* 0x000fe400078efcff */
[----:B------:R-:W-:-:S02]  /*0830*/  IADD3 R2, P0, PT, R4, UR18, RZ ;  /* 0x0000001204027c10 */ /* 0x000fc4000ff1e0ff */
[----:B------:R-:W-:Y:S02]  /*0840*/  IADD3 R6, P1, PT, R4, UR17, RZ ;  /* 0x0000001104067c10 */ /* 0x000fe4000ff3e0ff */
[C---:B------:R-:W-:Y:S01]  /*0850*/  LOP3.LUT R116, R97.reuse, 0x20, RZ, 0xfc, !PT ;  /* 0x0000002061747812 */ /* 0x040fe200078efcff */
[----:B------:R-:W-:Y:S01]  /*0860*/  IMAD.X R3, RZ, RZ, UR20, P0 ;  /* 0x00000014ff037e24 */ /* 0x000fe200080e06ff */
[----:B------:R-:W-:Y:S01]  /*0870*/  IADD3.X R7, PT, PT, RZ, UR19, RZ, P1, !PT ;  /* 0x00000013ff077c10 */ /* 0x000fe20008ffe4ff */
[----:B0-----:R-:W-:Y:S01]  /*0880*/  UIADD3 UR23, UPT, UPT, -UR6, UR23, URZ ;  /* 0x0000001706177290 */ /* 0x001fe2000fffe1ff */
[C---:B------:R-:W-:Y:S02]  /*0890*/  LOP3.LUT R115, R97.reuse, 0x40, RZ, 0xfc, !PT ;  /* 0x0000004061737812 */ /* 0x040fe400078efcff */
[C---:B------:R-:W-:Y:S02]  /*08a0*/  LOP3.LUT R114, R97.reuse, 0x60, RZ, 0xfc, !PT ;  /* 0x0000006061727812 */ /* 0x040fe400078efcff */
[----:B------:R-:W-:-:S02]  /*08b0*/  LOP3.LUT R113, R97, 0x80, RZ, 0xfc, !PT ;  /* 0x0000008061717812 */ /* 0x000fc400078efcff */
[C---:B------:R-:W-:Y:S01]  /*08c0*/  ISETP.GE.AND P0, PT, R97.reuse, UR23, PT ;  /* 0x0000001761007c0c */ /* 0x040fe2000bf06270 */
[----:B------:R-:W-:Y:S01]  /*08d0*/  BAR.SYNC.DEFER_BLOCKING 0x0 ;  /* 0x0000000000007b1d */ /* 0x000fe20000010000 */
[----:B------:R-:W-:Y:S02]  /*08e0*/  ISETP.GE.AND P1, PT, R116, UR23, PT ;  /* 0x0000001774007c0c */ /* 0x000fe4000bf26270 */
[C---:B------:R-:W-:Y:S02]  /*08f0*/  LOP3.LUT R111, R97.reuse, 0xc0, RZ, 0xfc, !PT ;  /* 0x000000c0616f7812 */ /* 0x040fe400078efcff */
[----:B------:R-:W-:Y:S02]  /*0900*/  LOP3.LUT R112, R97, 0xa0, RZ, 0xfc, !PT ;  /* 0x000000a061707812 */ /* 0x000fe400078efcff */
[----:B------:R-:W-:Y:S02]  /*0910*/  ISETP.GE.AND P6, PT, R115, UR23, PT ;  /* 0x0000001773007c0c */ /* 0x000fe4000bfc6270 */
[----:B------:R-:W-:-:S02]  /*0920*/  ISETP.GE.AND P5, PT, R114, UR23, PT ;  /* 0x0000001772007c0c */ /* 0x000fc4000bfa6270 */
[----:B------:R-:W-:Y:S02]  /*0930*/  ISETP.GE.AND P4, PT, R113, UR23, PT ;  /* 0x0000001771007c0c */ /* 0x000fe4000bf86270 */
[----:B------:R-:W-:Y:S02]  /*0940*/  ISETP.GE.AND P2, PT, R111, UR23, PT ;  /* 0x000000176f007c0c */ /* 0x000fe4000bf46270 */
[----:B------:R-:W-:Y:S02]  /*0950*/  PRMT R15, RZ, 0x7610, R15 ;  /* 0x00007610ff0f7816 */ /* 0x000fe4000000000f */
[----:B------:R-:W-:Y:S02]  /*0960*/  ISETP.GE.AND P3, PT, R112, UR23, PT ;  /* 0x0000001770007c0c */ /* 0x000fe4000bf66270 */
[----:B------:R-:W-:Y:S02]  /*0970*/  PRMT R0, RZ, 0x7610, R0 ;  /* 0x00007610ff007816 */ /* 0x000fe40000000000 */
[----:B------:R-:W-:-:S02]  /*0980*/  PRMT R9, RZ, 0x7610, R9 ;  /* 0x00007610ff097816 */ /* 0x000fc40000000009 */
[C---:B------:R-:W-:Y:S01]  /*0990*/  LOP3.LUT R108, R97.reuse, 0x120, RZ, 0xfc, !PT ;  /* 0x00000120616c7812 */ /* 0x040fe200078efcff */
        /* <DEDUP_REMOVED lines=8> */
[----:B------:R-:W-:Y:S01]  /*0a20*/  PRMT R10, RZ, 0x7610, R10 ;  /* 0x00007610ff0a7816 */ /* 0x000fe2000000000a */
[----:B------:R-:W5:Y:S01]  /*0a30*/  @!P5 LDG.E.U16 R8, desc[UR24][R6.64+0xc0] ;  /* 0x0000c0180608d981 */ /* 0x000f62000c1e1500 */
[C---:B------:R-:W-:Y:S02]  /*0a40*/  LOP3.LUT R106, R97.reuse, 0x160, RZ, 0xfc, !PT ;  /* 0x00000160616a7812 */ /* 0x040fe400078efcff */
[----:B------:R-:W-:Y:S01]  /*0a50*/  LOP3.LUT R105, R97, 0x180, RZ, 0xfc, !PT ;  /* 0x0000018061697812 */ /* 0x000fe200078efcff */
[----:B------:R-:W5:Y:S01]  /*0a60*/  @!P0 LDG.E.U16 R12, desc[UR24][R6.64+0x1c0] ;  /* 0x0001c018060c8981 */ /* 0x000f62000c1e1500 */
[----:B------:R-:W-:Y:S02]  /*0a70*/  ISETP.GE.AND P0, PT, R109, UR23, PT ;  /* 0x000000176d007c0c */ /* 0x000fe4000bf06270 */
[----:B------:R-:W-:Y:S01]  /*0a80*/  ISETP.GE.AND P1, PT, R107, UR23, PT ;  /* 0x000000176b007c0c */ /* 0x000fe2000bf26270 */
[----:B------:R-:W5:Y:S01]  /*0a90*/  @!P4 LDG.E.U16 R11, desc[UR24][R6.64+0x100] ;  /* 0x00010018060bc981 */ /* 0x000f62000c1e1500 */
[----:B------:R-:W-:-:S02]  /*0aa0*/  LOP3.LUT R104, R97, 0x1a0, RZ, 0xfc, !PT ;  /* 0x000001a061687812 */ /* 0x000fc400078efcff */
[----:B------:R-:W-:Y:S01]  /*0ab0*/  PRMT R14, RZ, 0x7610, R14 ;  /* 0x00007610ff0e7816 */ /* 0x000fe2000000000e */
[----:B------:R-:W5:Y:S01]  /*0ac0*/  @!P2 LDG.E.U16 R13, desc[UR24][R6.64+0x180] ;  /* 0x00018018060da981 */ /* 0x000f62000c1e1500 */
[----:B------:R-:W-:Y:S02]  /*0ad0*/  PRMT R17, RZ, 0x7610, R17 ;  /* 0x00007610ff117816 */ /* 0x000fe40000000011 */
[----:B------:R-:W-:Y:S01]  /*0ae0*/  PRMT R16, RZ, 0x7610, R16 ;  /* 0x00007610ff107816 */ /* 0x000fe20000000010 */
[----:B------:R-:W5:Y:S01]  /*0af0*/  @!P3 LDG.E.U16 R10, desc[UR24][R6.64+0x140] ;  /* 0x00014018060ab981 */ /* 0x000f62000c1e1500 */
[----:B------:R-:W-:Y:S02]  /*0b00*/  PRMT R19, RZ, 0x7610, R19 ;  /* 0x00007610ff137816 */ /* 0x000fe40000000013 */
[----:B------:R-:W-:Y:S01]  /*0b10*/  PRMT R18, RZ, 0x7610, R18 ;  /* 0x00007610ff127816 */ /* 0x000fe20000000012 */
[----:B------:R-:W5:Y:S01]  /*0b20*/  @!P0 LDG.E.U16 R15, desc[UR24][R6.64+0x200] ;  /* 0x00020018060f8981 */ /* 0x000f62000c1e1500 */
[----:B------:R-:W-:-:S02]  /*0b30*/  ISETP.GE.AND P0, PT, R108, UR23, PT ;  /* 0x000000176c007c0c */ /* 0x000fc4000bf06270 */
[----:B------:R-:W-:Y:S01]  /*0b40*/  ISETP.GE.AND P2, PT, R106, UR23, PT ;  /* 0x000000176a007c0c */ /* 0x000fe2000bf46270 */
[----:B------:R-:W5:Y:S01]  /*0b50*/  @!P1 LDG.E.U16 R17, desc[UR24][R6.64+0x280] ;  /* 0x0002801806119981 */ /* 0x000f62000c1e1500 */
[----:B------:R-:W-:Y:S02]  /*0b60*/  ISETP.GE.AND P3, PT, R105, UR23, PT ;  /* 0x0000001769007c0c */ /* 0x000fe4000bf66270 */
[----:B------:R-:W-:Y:S02]  /*0b70*/  ISETP.GE.AND P4, PT, R104, UR23, PT ;  /* 0x0000001768007c0c */ /* 0x000fe4000bf86270 */
[C---:B------:R-:W-:Y:S02]  /*0b80*/  LOP3.LUT R45, R97.reuse, 0x1c0, RZ, 0xfc, !PT ;  /* 0x000001c0612d7812 */ /* 0x040fe400078efcff */
[----:B------:R-:W-:Y:S02]  /*0b90*/  LOP3.LUT R44, R97, 0x1e0, RZ, 0xfc, !PT ;  /* 0x000001e0612c7812 */ /* 0x000fe400078efcff */
[----:B------:R-:W-:Y:S01]  /*0ba0*/  ISETP.GE.AND P5, PT, R45, UR23, PT ;  /* 0x000000172d007c0c */ /* 0x000fe2000bfa6270 */
[----:B------:R-:W5:Y:S01]  /*0bb0*/  @!P0 LDG.E.U16 R14, desc[UR24][R6.64+0x240] ;  /* 0x00024018060e8981 */ /* 0x000f62000c1e1500 */
[----:B------:R-:W-:-:S03]  /*0bc0*/  ISETP.GE.AND P6, PT, R44, UR23, PT ;  /* 0x000000172c007c0c */ /* 0x000fc6000bfc6270 */
[----:B------:R-:W5:Y:S01]  /*0bd0*/  @!P2 LDG.E.U16 R16, desc[UR24][R6.64+0x2c0] ;  /* 0x0002c0180610a981 */ /* 0x000f62000c1e1500 */
[----:B------:R-:W-:-:S03]  /*0be0*/  PRMT R53, RZ, 0x7610, R53 ;  /* 0x00007610ff357816 */ /* 0x000fc60000000035 */
[----:B------:R-:W5:Y:S01]  /*0bf0*/  @!P3 LDG.E.U16 R19, desc[UR24][R6.64+0x300] ;  /* 0x000300180613b981 */ /* 0x000f62000c1e1500 */
[----:B------:R-:W-:-:S03]  /*0c00*/  PRMT R52, RZ, 0x7610, R52 ;  /* 0x00007610ff347816 */ /* 0x000fc60000000034 */
[----:B------:R-:W5:Y:S04]  /*0c10*/  @!P4 LDG.E.U16 R18, desc[UR24][R6.64+0x340] ;  /* 0x000340180612c981 */ /* 0x000f68000c1e1500 */
[----:B------:R-:W5:Y:S04]  /*0c20*/  @!P5 LDG.E.U16 R53, desc[UR24][R6.64+0x380] ;  /* 0x000380180635d981 */ /* 0x000f68000c1e1500 */
[----:B------:R0:W5:Y:S01]  /*0c30*/  @!P6 LDG.E.U16 R52, desc[UR24][R6.64+0x3c0] ;  /* 0x0003c0180634e981 */ /* 0x000162000c1e1500 */
        /* <DEDUP_REMOVED lines=9> */
[-C--:B------:R-:W-:Y:S02]  /*0cd0*/  LEA.HI.SX32 R23, R23, R20.reuse, 0x1b ;  /* 0x0000001417177211 */ /* 0x080fe400078fdaff */
[CC--:B------:R-:W-:Y:S02]  /*0ce0*/  LEA.HI.SX32 R42, R20.reuse, R20.reuse, 0x1b ;  /* 0x00000014142a7211 */ /* 0x0c0fe400078fdaff */
[-C--:B------:R-:W-:Y:S01]  /*0cf0*/  LEA.HI.SX32 R21, R21, R20.reuse, 0x1b ;  /* 0x0000001415157211 */ /* 0x080fe200078fdaff */
[----:B------:R-:W-:Y:S01]  /*0d00*/  VIADD R7, R20, 0xa0 ;  /* 0x000000a014077836 */ /* 0x000fe20000000000 */
[----:B------:R-:W-:-:S02]  /*0d10*/  LEA.HI.SX32 R25, R25, R20, 0x1b ;  /* 0x0000001419197211 */ /* 0x000fc400078fdaff */
[----:B------:R-:W-:Y:S02]  /*0d20*/  LEA.HI.SX32 R27, R27, R20, 0x1b ;  /* 0x000000141b1b7211 */ /* 0x000fe400078fdaff */
[----:B------:R-:W-:Y:S01]  /*0d30*/  LEA R40, R23, UR32, 0x1 ;  /* 0x0000002017287c11 */ /* 0x000fe2000f8e08ff */
[----:B------:R-:W-:Y:S01]  /*0d40*/  VIADD R23, R20, 0xe0 ;  /* 0x000000e014177836 */ /* 0x000fe20000000000 */
[----:B------:R-:W-:Y:S02]  /*0d50*/  LEA R42, R42, UR32, 0x1 ;  /* 0x000000202a2a7c11 */ /* 0x000fe4000f8e08ff */
[----:B------:R-:W-:Y:S02]  /*0d60*/  LEA R41, R21, UR32, 0x1 ;  /* 0x0000002015297c11 */ /* 0x000fe4000f8e08ff */
[----:B------:R-:W-:Y:S02]  /*0d70*/  IADD3 R21, PT, PT, R20, 0xc0, RZ ;  /* 0x000000c014157810 */ /* 0x000fe40007ffe0ff */
[----:B------:R-:W-:-:S02]  /*0d80*/  LEA R39, R25, UR32, 0x1 ;  /* 0x0000002019277c11 */ /* 0x000fc4000f8e08ff */
[----:B------:R-:W-:Y:S01]  /*0d90*/  LEA R38, R27, UR32, 0x1 ;  /* 0x000000201b267c11 */ /* 0x000fe2000f8e08ff */
[C---:B------:R-:W-:Y:S01]  /*0da0*/  VIADD R27, R20.reuse, 0x120 ;  /* 0x00000120141b7836 */ /* 0x040fe20000000000 */
[----:B------:R-:W-:Y:S02]  /*0db0*/  IADD3 R25, PT, PT, R20, 0x100, RZ ;  /* 0x0000010014197810 */ /* 0x000fe40007ffe0ff */
[-C--:B------:R-:W-:Y:S02]  /*0dc0*/  LEA.HI.SX32 R7, R7, R20.reuse, 0x1b ;  /* 0x0000001407077211 */ /* 0x080fe400078fdaff */
[-C--:B------:R-:W-:Y:S02]  /*0dd0*/  LEA.HI.SX32 R23, R23, R20.reuse, 0x1b ;  /* 0x0000001417177211 */ /* 0x080fe400078fdaff */
[-C--:B------:R-:W-:Y:S02]  /*0de0*/  LEA.HI.SX32 R21, R21, R20.reuse, 0x1b ;  /* 0x0000001415157211 */ /* 0x080fe400078fdaff */
[----:B------:R-:W-:-:S02]  /*0df0*/  LEA.HI.SX32 R25, R25, R20, 0x1b ;  /* 0x0000001419197211 */ /* 0x000fc400078fdaff */
[----:B------:R-:W-:Y:S02]  /*0e00*/  LEA.HI.SX32 R27, R27, R20, 0x1b ;  /* 0x000000141b1b7211 */ /* 0x000fe400078fdaff */
[----:B------:R-:W-:Y:S01]  /*0e10*/  LEA R37, R7, UR32, 0x1 ;  /* 0x0000002007257c11 */ /* 0x000fe2000f8e08ff */
[C---:B------:R-:W-:Y:S01]  /*0e20*/  VIADD R7, R20.reuse, 0x160 ;  /* 0x0000016014077836 */ /* 0x040fe20000000000 */
[----:B------:R-:W-:Y:S01]  /*0e30*/  LEA R35, R23, UR32, 0x1 ;  /* 0x0000002017237c11 */ /* 0x000fe2000f8e08ff */
[C---:B------:R-:W-:Y:S01]  /*0e40*/  VIADD R23, R20.reuse, 0x1e0 ;  /* 0x000001e014177836 */ /* 0x040fe20000000000 */
[----:B------:R-:W-:Y:S02]  /*0e50*/  LEA R36, R21, UR32, 0x1 ;  /* 0x0000002015247c11 */ /* 0x000fe4000f8e08ff */
        /* <DEDUP_REMOVED lines=9> */
[----:B------:R-:W-:Y:S02]  /*0ef0*/  P2R R58, PR, RZ, 0x1 ;  /* 0x00000001ff3a7803 */ /* 0x000fe40000000000 */
[----:B------:R-:W-:Y:S02]  /*0f00*/  ISETP.GE.AND P0, PT, R97, UR23, PT ;  /* 0x0000001761007c0c */ /* 0x000fe4000bf06270 */
[----:B------:R-:W-:Y:S02]  /*0f10*/  P2R R56, PR, RZ, 0x2 ;  /* 0x00000002ff387803 */ /* 0x000fe40000000000 */
[----:B------:R-:W-:Y:S02]  /*0f20*/  ISETP.GE.AND P1, PT, R116, UR23, PT ;  /* 0x0000001774007c0c */ /* 0x000fe4000bf26270 */
[----:B------:R-:W-:-:S02]  /*0f30*/  PRMT R54, RZ, 0x7610, R54 ;  /* 0x00007610ff367816 */ /* 0x000fc40000000036 */
[----:B------:R-:W-:Y:S02]  /*0f40*/  PRMT R60, RZ, 0x7610, R60 ;  /* 0x00007610ff3c7816 */ /* 0x000fe4000000003c */
[----:B------:R-:W-:Y:S01]  /*0f50*/  PRMT R62, RZ, 0x7610, R62 ;  /* 0x00007610ff3e7816 */ /* 0x000fe2000000003e */
[----:B--2---:R0:W-:Y:S04]  /*0f60*/  STS.U16 [R42], R5 ;  /* 0x000000052a007388 */ /* 0x0041e80000000400 */
[----:B---3--:R-:W-:Y:S04]  /*0f70*/  STS.U16 [R41+0x40], R0 ;  /* 0x0000400029007388 */ /* 0x008fe80000000400 */
[----:B----4-:R1:W-:Y:S01]  /*0f80*/  STS.U16 [R40+0x80], R9 ;  /* 0x0000800928007388 */ /* 0x0103e20000000400 */
[----:B0-----:R-:W-:-:S03]  /*0f90*/  IADD3 R5, PT, PT, R20, 0x140, RZ ;  /* 0x0000014014057810 */ /* 0x001fc60007ffe0ff */
[----:B-----5:R-:W-:Y:S01]  /*0fa0*/  STS.U16 [R39+0xc0], R8 ;  /* 0x0000c00827007388 */ /* 0x020fe20000000400 */
[-C--:B------:R-:W-:Y:S02]  /*0fb0*/  LEA.HI.SX32 R5, R5, R20.reuse, 0x1b ;  /* 0x0000001405057211 */ /* 0x080fe400078fdaff */
[C---:B-1----:R-:W-:Y:S01]  /*0fc0*/  IADD3 R9, PT, PT, R20.reuse, 0x180, RZ ;  /* 0x0000018014097810 */ /* 0x042fe20007ffe0ff */
[----:B------:R0:W-:Y:S01]  /*0fd0*/  STS.U16 [R38+0x100], R11 ;  /* 0x0001000b26007388 */ /* 0x0001e20000000400 */
[----:B------:R-:W-:Y:S02]  /*0fe0*/  LEA R32, R5, UR32, 0x1 ;  /* 0x0000002005207c11 */ /* 0x000fe4000f8e08ff */
[-C--:B------:R-:W-:Y:S01]  /*0ff0*/  LEA.HI.SX32 R9, R9, R20.reuse, 0x1b ;  /* 0x0000001409097211 */ /* 0x080fe200078fdaff */
[----:B0-----:R-:W-:Y:S01]  /*1000*/  VIADD R11, R20, 0x1a0 ;  /* 0x000001a0140b7836 */ /* 0x001fe20000000000 */
[----:B------:R-:W-:Y:S04]  /*1010*/  STS.U16 [R37+0x140], R10 ;  /* 0x0001400a25007388 */ /* 0x000fe80000000400 */
[----:B------:R0:W-:Y:S01]  /*1020*/  STS.U16 [R36+0x180], R13 ;  /* 0x0001800d24007388 */ /* 0x0001e20000000400 */
[----:B------:R-:W-:Y:S01]  /*1030*/  LEA.HI.SX32 R11, R11, R20, 0x1b ;  /* 0x000000140b0b7211 */ /* 0x000fe200078fdaff */
[----:B------:R-:W-:-:S02]  /*1040*/  IMAD R20, R43, 0xf, R20 ;  /* 0x0000000f2b147824 */ /* 0x000fc400078e0214 */
[----:B------:R-:W-:Y:S01]  /*1050*/  STS.U16 [R35+0x1c0], R12 ;  /* 0x0001c00c23007388 */ /* 0x000fe20000000400 */
[----:B------:R-:W-:-:S03]  /*1060*/  LEA R30, R9, UR32, 0x1 ;  /* 0x00000020091e7c11 */ /* 0x000fc6000f8e08ff */
[----:B------:R1:W-:Y:S01]  /*1070*/  STS.U16 [R34+0x200], R15 ;  /* 0x0002000f22007388 */ /* 0x0003e20000000400 */
[----:B------:R-:W-:-:S03]  /*1080*/  LEA R29, R11, UR32, 0x1 ;  /* 0x000000200b1d7c11 */ /* 0x000fc6000f8e08ff */
[----:B------:R-:W-:Y:S01]  /*1090*/  STS.U16 [R33+0x240], R14 ;  /* 0x0002400e21007388 */ /* 0x000fe20000000400 */
[C---:B------:R-:W-:Y:S01]  /*10a0*/  VIADD R7, R20.reuse, 0x2 ;  /* 0x0000000214077836 */ /* 0x040fe20000000000 */
[C---:B0-----:R-:W-:Y:S02]  /*10b0*/  IADD3 R13, PT, PT, R20.reuse, 0x5, RZ ;  /* 0x00000005140d7810 */ /* 0x041fe40007ffe0ff */
[----:B------:R0:W-:Y:S01]  /*10c0*/  STS.U16 [R32+0x280], R17 ;  /* 0x0002801120007388 */ /* 0x0001e20000000400 */
[C---:B------:R-:W-:Y:S02]  /*10d0*/  VIADD R11, R20.reuse, 0x4 ;  /* 0x00000004140b7836 */ /* 0x040fe40000000000 */
[C---:B-1----:R-:W-:Y:S01]  /*10e0*/  VIADD R15, R20.reuse, 0x6 ;  /* 0x00000006140f7836 */ /* 0x042fe20000000000 */
[C---:B------:R-:W-:Y:S01]  /*10f0*/  IADD3 R5, PT, PT, R20.reuse, 0x1, RZ ;  /* 0x0000000114057810 */ /* 0x040fe20007ffe0ff */
[C---:B------:R-:W-:Y:S01]  /*1100*/  VIADD R57, R20.reuse, 0xa ;  /* 0x0000000a14397836 */ /* 0x040fe20000000000 */
[C---:B------:R-:W-:Y:S01]  /*1110*/  IADD3 R9, PT, PT, R20.reuse, 0x3, RZ ;  /* 0x0000000314097810 */ /* 0x040fe20007ffe0ff */
[C---:B------:R-:W-:Y:S01]  /*1120*/  VIADD R61, R20.reuse, 0xc ;  /* 0x0000000c143d7836 */ /* 0x040fe20000000000 */
[C---:B------:R-:W-:Y:S01]  /*1130*/  IADD3 R25, PT, PT, R20.reuse, 0x7, RZ ;  /* 0x0000000714197810 */ /* 0x040fe20007ffe0ff */
[----:B------:R-:W-:-:S02]  /*1140*/  VIADD R65, R20, 0xe ;  /* 0x0000000e14417836 */ /* 0x000fc40000000000 */
[C---:B0-----:R-:W-:Y:S01]  /*1150*/  VIADD R17, R20.reuse, 0x8 ;  /* 0x0000000814117836 */ /* 0x041fe20000000000 */
[C---:B------:R-:W-:Y:S02]  /*1160*/  IADD3 R55, PT, PT, R20.reuse, 0x9, RZ ;  /* 0x0000000914377810 */ /* 0x040fe40007ffe0ff */
[C---:B------:R-:W-:Y:S02]  /*1170*/  IADD3 R59, PT, PT, R20.reuse, 0xb, RZ ;  /* 0x0000000b143b7810 */ /* 0x040fe40007ffe0ff */
[C---:B------:R-:W-:Y:S02]  /*1180*/  IADD3 R63, PT, PT, R20.reuse, 0xd, RZ ;  /* 0x0000000d143f7810 */ /* 0x040fe40007ffe0ff */
[----:B------:R-:W-:Y:S01]  /*1190*/  IADD3 R67, PT, PT, R20, 0xf, RZ ;  /* 0x0000000f14437810 */ /* 0x000fe20007ffe0ff */
[----:B------:R-:W-:Y:S01]  /*11a0*/  STS.U16 [R31+0x2c0], R16 ;  /* 0x0002c0101f007388 */ /* 0x000fe20000000400 */
[-C--:B------:R-:W-:Y:S02]  /*11b0*/  LEA.HI.SX32 R13, R13, R20.reuse, 0x1b ;  /* 0x000000140d0d7211 */ /* 0x080fe400078fdaff */
[-C--:B------:R-:W-:Y:S01]  /*11c0*/  LEA.HI.SX32 R15, R15, R20.reuse, 0x1b ;  /* 0x000000140f0f7211 */ /* 0x080fe200078fdaff */
[----:B------:R0:W-:Y:S01]  /*11d0*/  STS.U16 [R30+0x300], R19 ;  /* 0x000300131e007388 */ /* 0x0001e20000000400 */
[----:B------:R-:W-:-:S02]  /*11e0*/  LEA.HI.SX32 R17, R17, R20, 0x1b ;  /* 0x0000001411117211 */ /* 0x000fc400078fdaff */
[-C--:B------:R-:W-:Y:S02]  /*11f0*/  LEA.HI.SX32 R5, R5, R20.reuse, 0x1b ;  /* 0x0000001405057211 */ /* 0x080fe400078fdaff */
[-C--:B------:R-:W-:Y:S02]  /*1200*/  LEA.HI.SX32 R7, R7, R20.reuse, 0x1b ;  /* 0x0000001407077211 */ /* 0x080fe400078fdaff */
[-C--:B------:R-:W-:Y:S02]  /*1210*/  LEA.HI.SX32 R9, R9, R20.reuse, 0x1b ;  /* 0x0000001409097211 */ /* 0x080fe400078fdaff */
[-C--:B------:R-:W-:Y:S02]  /*1220*/  LEA.HI.SX32 R11, R11, R20.reuse, 0x1b ;  /* 0x000000140b0b7211 */ /* 0x080fe400078fdaff */
[-C--:B0-----:R-:W-:Y:S02]  /*1230*/  LEA.HI.SX32 R19, R25, R20.reuse, 0x1b ;  /* 0x0000001419137211 */ /* 0x081fe400078fdaff */
[----:B------:R-:W-:-:S02]  /*1240*/  LEA.HI.SX32 R55, R55, R20, 0x1b ;  /* 0x0000001437377211 */ /* 0x000fc400078fdaff */
[-C--:B------:R-:W-:Y:S02]  /*1250*/  LEA.HI.SX32 R16, R57, R20.reuse, 0x1b ;  /* 0x0000001439107211 */ /* 0x080fe400078fdaff */
[-C--:B------:R-:W-:Y:S02]  /*1260*/  LEA.HI.SX32 R59, R59, R20.reuse, 0x1b ;  /* 0x000000143b3b7211 */ /* 0x080fe400078fdaff */
[-C--:B------:R-:W-:Y:S02]  /*1270*/  LEA.HI.SX32 R14, R61, R20.reuse, 0x1b ;  /* 0x000000143d0e7211 */ /* 0x080fe400078fdaff */
[-C--:B------:R-:W-:Y:S02]  /*1280*/  LEA.HI.SX32 R63, R63, R20.reuse, 0x1b ;  /* 0x000000143f3f7211 */ /* 0x080fe400078fdaff */
[-C--:B------:R-:W-:Y:S02]  /*1290*/  LEA.HI.SX32 R12, R65, R20.reuse, 0x1b ;  /* 0x00000014410c7211 */ /* 0x080fe400078fdaff */
[----:B------:R-:W-:-:S02]  /*12a0*/  LEA.HI.SX32 R0, R67, R20, 0x1b ;  /* 0x0000001443007211 */ /* 0x000fc400078fdaff */
[----:B------:R-:W-:Y:S01]  /*12b0*/  LEA.HI.SX32 R26, R20, R20, 0x1b ;  /* 0x00000014141a7211 */ /* 0x000fe200078fdaff */
[----:B------:R0:W-:Y:S01]  /*12c0*/  STS.U16 [R29+0x340], R18 ;  /* 0x000340121d007388 */ /* 0x0001e20000000400 */
[----:B------:R-:W-:Y:S02]  /*12d0*/  LEA R21, R13, UR32, 0x1 ;  /* 0x000000200d157c11 */ /* 0x000fe4000f8e08ff */
[----:B------:R-:W-:Y:S02]  /*12e0*/  LEA R20, R15, UR32, 0x1 ;  /* 0x000000200f147c11 */ /* 0x000fe4000f8e08ff */
[----:B------:R-:W-:Y:S02]  /*12f0*/  LEA R26, R26, UR32, 0x1 ;  /* 0x000000201a1a7c11 */ /* 0x000fe4000f8e08ff */
[----:B------:R-:W-:Y:S02]  /*1300*/  LEA R25, R5, UR32, 0x1 ;  /* 0x0000002005197c11 */ /* 0x000fe4000f8e08ff */
[----:B------:R-:W-:-:S02]  /*1310*/  LEA R24, R7, UR32, 0x1 ;  /* 0x0000002007187c11 */ /* 0x000fc4000f8e08ff */
[----:B0-----:R-:W-:Y:S02]  /*1320*/  LEA R18, R17, UR32, 0x1 ;  /* 0x0000002011127c11 */ /* 0x001fe4000f8e08ff */
        /* <DEDUP_REMOVED lines=51> */
[----:B------:R-:W-:-:S09]  /*1660*/  ISETP.NE.AND P1, PT, R56, RZ, PT ;  /* 0x000000ff3800720c */ /* 0x000fd20003f25270 */
        /* <DEDUP_REMOVED lines=52> */
[----:B------:R-:W-:-:S05]  /*19b0*/  FADD.FTZ R60, R52, R49 ;  /* 0x00000031343c7221 */ /* 0x000fca0000010000 */
[----:B------:R-:W-:Y:S01]  /*19c0*/  FSETP.GTU.FTZ.AND P0, PT, R60, 20, PT ;  /* 0x41a000003c00780b */ /* 0x000fe20003f1c000 */
[----:B--2---:R-:W-:-:S03]  /*19d0*/  HADD2.F32 R58, -RZ, R53.H0_H0 ;  /* 0x20000035ff3a7230 */ /* 0x004fc60000004100 */
[----:B0-----:R-:W-:Y:S01]  /*19e0*/  ISETP.EQ.OR P0, PT, RZ, UR6, P0 ;  /* 0x00000006ff007c0c */ /* 0x001fe20008702670 */
[----:B---3--:R-:W-:Y:S02]  /*19f0*/  HADD2.F32 R54, -RZ, R54.H0_H0 ;  /* 0x20000036ff367230 */ /* 0x008fe40000004100 */
[--C-:B------:R-:W-:Y:S01]  /*1a00*/  FADD.FTZ R59, R58, R49.reuse ;  /* 0x000000313a3b7221 */ /* 0x100fe20000010000 */
[----:B----4-:R-:W-:Y:S02]  /*1a10*/  HADD2.F32 R66, -RZ, R55.H0_H0 ;  /* 0x20000037ff427230 */ /* 0x010fe40000004100 */
[----:B-----5:R-:W-:Y:S02]  /*1a20*/  HADD2.F32 R56, -RZ, R56.H0_H0 ;  /* 0x20000038ff387230 */ /* 0x020fe40000004100 */
        /* <DEDUP_REMOVED lines=44> */
.L_x_3345:
[----:B------:R-:W-:Y:S05]  /*1cf0*/  BSYNC.RECONVERGENT B0 ;  /* 0x0000000000007941 */ /* 0x000fea0003800200 */
.L_x_3344:
        /* <DEDUP_REMOVED lines=35> */
.L_x_3347:
[----:B------:R-:W-:Y:S05]  /*1f30*/  BSYNC.RECONVERGENT B0 ;  /* 0x0000000000007941 */ /* 0x000fea0003800200 */
.L_x_3346:
        /* <DEDUP_REMOVED lines=37> */
.L_x_3349:
[----:B------:R-:W-:Y:S05]  /*2190*/  BSYNC.RECONVERGENT B0 ;  /* 0x0000000000007941 */ /* 0x000fea0003800200 */
.L_x_3348:
        /* <DEDUP_REMOVED lines=35> */
.L_x_3351:
[----:B------:R-:W-:Y:S05]  /*23d0*/  BSYNC.RECONVERGENT B0 ;  /* 0x0000000000007941 */ /* 0x000fea0003800200 */
.L_x_3350:
        /* <DEDUP_REMOVED lines=37> */
.L_x_3353:
[----:B------:R-:W-:Y:S05]  /*2630*/  BSYNC.RECONVERGENT B0 ;  /* 0x0000000000007941 */ /* 0x000fea0003800200 */
.L_x_3352:
        /* <DEDUP_REMOVED lines=35> */
.L_x_3355:
[----:B------:R-:W-:Y:S05]  /*2870*/  BSYNC.RECONVERGENT B0 ;  /* 0x0000000000007941 */ /* 0x000fea0003800200 */
.L_x_3354:
        /* <DEDUP_REMOVED lines=37> */
.L_x_3357:
[----:B------:R-:W-:Y:S05]  /*2ad0*/  BSYNC.RECONVERGENT B0 ;  /* 0x0000000000007941 */ /* 0x000fea0003800200 */
.L_x_3356:
        /* <DEDUP_REMOVED lines=35> */
.L_x_3359:
[----:B------:R-:W-:Y:S05]  /*2d10*/  BSYNC.RECONVERGENT B0 ;  /* 0x0000000000007941 */ /* 0x000fea0003800200 */
.L_x_3358:
        /* <DEDUP_REMOVED lines=40> */
.L_x_3361:
[----:B------:R-:W-:Y:S05]  /*2fa0*/  BSYNC.RECONVERGENT B0 ;  /* 0x0000000000007941 */ /* 0x000fea0003800200 */
.L_x_3360:
        /* <DEDUP_REMOVED lines=39> */
.L_x_3363:
[----:B------:R-:W-:Y:S05]  /*3220*/  BSYNC.RECONVERGENT B0 ;  /* 0x0000000000007941 */ /* 0x000fea0003800200 */
.L_x_3362:
        /* <DEDUP_REMOVED lines=45> */
.L_x_3365:
[----:B------:R-:W-:Y:S05]  /*3500*/  BSYNC.RECONVERGENT B0 ;  /* 0x0000000000007941 */ /* 0x000fea0003800200 */
.L_x_3364:
        /* <DEDUP_REMOVED lines=32> */
.L_x_3367:
[----:B------:R-:W-:Y:S05]  /*3710*/  BSYNC.RECONVERGENT B0 ;  /* 0x0000000000007941 */ /* 0x000fea0003800200 */
.L_x_3366:
        /* <DEDUP_REMOVED lines=32> */
.L_x_3369:
[----:B------:R-:W-:Y:S05]  /*3920*/  BSYNC.RECONVERGENT B0 ;  /* 0x0000000000007941 */ /* 0x000fea0003800200 */
.L_x_3368:
        /* <DEDUP_REMOVED lines=32> */
.L_x_3371:
[----:B------:R-:W-:Y:S05]  /*3b30*/  BSYNC.RECONVERGENT B0 ;  /* 0x0000000000007941 */ /* 0x000fea0003800200 */
.L_x_3370:
        /* <DEDUP_REMOVED lines=32> */
.L_x_3373:
[----:B------:R-:W-:Y:S05]  /*3d40*/  BSYNC.RECONVERGENT B0 ;  /* 0x0000000000007941 */ /* 0x000fea0003800200 */
.L_x_3372:
        /* <DEDUP_REMOVED lines=32> */
.L_x_3375:
[----:B------:R-:W-:Y:S05]  /*3f50*/  BSYNC.RECONVERGENT B0 ;  /* 0x0000000000007941 */ /* 0x000fea0003800200 */
.L_x_3374:
        /* <DEDUP_REMOVED lines=25> */
[----:B------:R-:W-:Y:S01]  /*40f0*/  MOV R7, UR21 ;  /* 0x0000001500077c02 */ /* 0x000fe20008000f00 */
[----:B------:R-:W-:Y:S01]  /*4100*/  FMUL.FTZ R100, R3, R68 ;  /* 0x0000004403647220 */ /* 0x000fe20000410000 */
[----:B------:R-:W-:Y:S01]  /*4110*/  ISETP.GE.AND P1, PT, R97, UR23, PT ;  /* 0x0000001761007c0c */ /* 0x000fe2000bf26270 */
[----:B------:R-:W1:Y:S01]  /*4120*/  LDCU.64 UR38, c[0x0][0x3e0] ;  /* 0x00007c00ff2677ac */ /* 0x000e620008000a00 */
[----:B------:R-:W-:Y:S01]  /*4130*/  IADD3 R4, P0, P2, R4, 0x200, R7 ;  /* 0x0000020004047810 */ /* 0x000fe20007a1e007 */
        /* <DEDUP_REMOVED lines=8> */
[----:B------:R-:W-:Y:S01]  /*41c0*/  UIMAD UR33, UR5, UR6, URZ ;  /* 0x00000006052172a4 */ /* 0x000fe2000f8e02ff */
[----:B------:R-:W-:Y:S01]  /*41d0*/  FMUL.FTZ R91, R91, R54 ;  /* 0x000000365b5b7220 */ /* 0x000fe20000410000 */
[----:B------:R-:W-:Y:S01]  /*41e0*/  USEL UR6, UR6, 0x1, !UP0 ;  /* 0x0000000106067887 */ /* 0x000fe2000c000000 */
        /* <DEDUP_REMOVED lines=9> */
[----:B------:R-:W-:Y:S01]  /*4280*/  UIADD3 UR7, UPT, UPT, UR32, 0x870, URZ ;  /* 0x0000087020077890 */ /* 0x000fe2000fffe0ff */
        /* <DEDUP_REMOVED lines=8> */
[----:B------:R-:W-:-:S08]  /*4310*/  UMOV UR10, UR13 ;  /* 0x0000000d000a7c82 */ /* 0x000fd00008000000 */
.L_x_3381:
[----:B------:R-:W-:Y:S01]  /*4320*/  ISETP.GE.AND P2, PT, R115, UR23, PT ;  /* 0x0000001773007c0c */ /* 0x000fe2000bf46270 */
[----:B------:R-:W-:Y:S01]  /*4330*/  IMAD.MOV.U32 R2, RZ, RZ, R4 ;  /* 0x000000ffff027224 */ /* 0x000fe200078e0004 */
[----:B------:R-:W-:Y:S02]  /*4340*/  ISETP.GE.AND P3, PT, R116, UR23, PT ;  /* 0x0000001774007c0c */ /* 0x000fe4000bf66270 */
[----:B------:R-:W-:Y:S02]  /*4350*/  ISETP.GE.AND P0, PT, R114, UR23, PT ;  /* 0x0000001772007c0c */ /* 0x000fe4000bf06270 */
[----:B0-----:R-:W2:Y:S07]  /*4360*/  @!P1 LDG.E.U16 R8, desc[UR24][R2.64+-0x200] ;  /* 0xfffe001802089981 */ /* 0x001eae000c1e1500 */
[----:B------:R-:W4:Y:S04]  /*4370*/  @!P2 LDG.E.U16 R5, desc[UR24][R2.64+-0x180] ;  /* 0xfffe80180205a981 */ /* 0x000f28000c1e1500 */
[----:B------:R-:W3:Y:S04]  /*4380*/  @!P3 LDG.E.U16 R4, desc[UR24][R2.64+-0x1c0] ;  /* 0xfffe40180204b981 */ /* 0x000ee8000c1e1500 */
[----:B------:R-:W3:Y:S01]  /*4390*/  @!P0 LDG.E.U16 R6, desc[UR24][R2.64+-0x140] ;  /* 0xfffec01802068981 */ /* 0x000ee2000c1e1500 */
[----:B------:R-:W-:Y:S01]  /*43a0*/  HFMA2 R7, -RZ, RZ, 0, 0 ;  /* 0x00000000ff077431 */ /* 0x000fe200000001ff */
[----:B------:R-:W-:-:S02]  /*43b0*/  ISETP.GE.AND P4, PT, R113, UR23, PT ;  /* 0x0000001771007c0c */ /* 0x000fc4000bf86270 */
[----:B------:R-:W-:Y:S02]  /*43c0*/  ISETP.GE.AND P6, PT, R111, UR23, PT ;  /* 0x000000176f007c0c */ /* 0x000fe4000bfc6270 */
[----:B------:R-:W-:Y:S02]  /*43d0*/  MOV R9, RZ ;  /* 0x000000ff00097202 */ /* 0x000fe40000000f00 */
[----:B------:R-:W-:-:S07]  /*43e0*/  ISETP.GE.AND P5, PT, R112, UR23, PT ;  /* 0x0000001770007c0c */ /* 0x000fce000bfa6270 */
[----:B------:R-:W3:Y:S01]  /*43f0*/  @!P4 LDG.E.U16 R102, desc[UR24][R2.64+-0x100] ;  /* 0xffff00180266c981 */ /* 0x000ee2000c1e1500 */
[----:B--2---:R-:W-:Y:S02]  /*4400*/  @!P1 PRMT R7, R8, 0x5410, RZ ;  /* 0x0000541008079816 */ /* 0x004fe400000000ff */
[----:B----4-:R-:W-:Y:S02]  /*4410*/  @!P2 PRMT R9, R5, 0x5410, RZ ;  /* 0x000054100509a816 */ /* 0x010fe400000000ff */
[----:B------:R-:W-:Y:S01]  /*4420*/  ISETP.GE.AND P2, PT, R109, UR23, PT ;  /* 0x000000176d007c0c */ /* 0x000fe2000bf46270 */
[----:B------:R-:W2:Y:S01]  /*4430*/  @!P6 LDG.E.U16 R5, desc[UR24][R2.64+-0x80] ;  /* 0xffff80180205e981 */ /* 0x000ea2000c1e1500 */
[----:B---3--:R-:W-:Y:S02]  /*4440*/  @!P3 PRMT R7, R7, 0x5410, R4 ;  /* 0x000054100707b816 */ /* 0x008fe40000000004 */
        /* <DEDUP_REMOVED lines=8> */
[----:B------:R-:W-:Y:S01]  /*44d0*/  @!P4 PRMT R11, R102, 0x5410, RZ ;  /* 0x00005410660bc816 */ /* 0x000fe200000000ff */
[----:B------:R-:W-:Y:S01]  /*44e0*/  HFMA2 R101, -RZ, RZ, 0, 0 ;  /* 0x00000000ff657431 */ /* 0x000fe200000001ff */
[----:B------:R-:W-:-:S02]  /*44f0*/  ISETP.GE.AND P4, PT, R107, UR23, PT ;  /* 0x000000176b007c0c */ /* 0x000fc4000bf86270 */
[----:B------:R-:W-:-:S11]  /*4500*/  MOV R103, RZ ;  /* 0x000000ff00677202 */ /* 0x000fd60000000f00 */
        /* <DEDUP_REMOVED lines=16> */
[----:B------:R-:W-:Y:S01]  /*4610*/  IMAD.U32 R4, RZ, RZ, UR9 ;  /* 0x00000009ff047e24 */ /* 0x000fe2000f8e00ff */
[----:B------:R-:W-:-:S05]  /*4620*/  MOV R5, UR10 ;  /* 0x0000000a00057c02 */ /* 0x000fca0008000f00 */
        /* <DEDUP_REMOVED lines=16> */
[----:B------:R0:W-:Y:S04]  /*4730*/  STS.U16 [R36+0x180], R101 ;  /* 0x0001806524007388 */ /* 0x0001e80000000400 */
[----:B------:R-:W-:Y:S04]  /*4740*/  STS.U16 [R35+0x1c0], R124 ;  /* 0x0001c07c23007388 */ /* 0x000fe80000000400 */
[----:B------:R1:W-:Y:S04]  /*4750*/  STS.U16 [R34+0x200], R103 ;  /* 0x0002006722007388 */ /* 0x0003e80000000400 */
[----:B------:R-:W-:Y:S01]  /*4760*/  STS.U16 [R33+0x240], R125 ;  /* 0x0002407d21007388 */ /* 0x000fe20000000400 */
[----:B0-----:R-:W-:-:S04]  /*4770*/  IADD3 R101, PT, PT, R119, 0x1, RZ ;  /* 0x0000000177657810 */ /* 0x001fc80007ffe0ff */
[----:B------:R-:W-:Y:S02]  /*4780*/  ISETP.GE.U32.AND P4, PT, R101, UR23, PT ;  /* 0x0000001765007c0c */ /* 0x000fe4000bf86070 */
[C---:B------:R-:W-:Y:S02]  /*4790*/  IADD3 R101, PT, PT, R119.reuse, 0x3, RZ ;  /* 0x0000000377657810 */ /* 0x040fe40007ffe0ff */
[C---:B------:R-:W-:Y:S02]  /*47a0*/  IADD3 R121, PT, PT, R119.reuse, 0x6, RZ ;  /* 0x0000000677797810 */ /* 0x040fe40007ffe0ff */
[C---:B------:R-:W-:Y:S01]  /*47b0*/  IADD3 R123, PT, PT, R119.reuse, 0x7, RZ ;  /* 0x00000007777b7810 */ /* 0x040fe20007ffe0ff */
[----:B------:R-:W-:Y:S01]  /*47c0*/  VIADD R127, R119, 0x8 ;  /* 0x00000008777f7836 */ /* 0x000fe20000000000 */
        /* <DEDUP_REMOVED lines=8> */
[----:B-1----:R-:W-:-:S03]  /*4850*/  PRMT R103, R9, 0x7632, R103 ;  /* 0x0000763209677816 */ /* 0x002fc60000000067 */
[----:B------:R0:W-:Y:S04]  /*4860*/  STS.U16 [R31+0x2c0], R11 ;  /* 0x0002c00b1f007388 */ /* 0x0001e80000000400 */
[----:B------:R-:W-:Y:S04]  /*4870*/  STS.U16 [R30+0x300], R7 ;  /* 0x000300071e007388 */ /* 0x000fe80000000400 */
[----:B------:R-:W-:Y:S04]  /*4880*/  STS.U16 [R29+0x340], R102 ;  /* 0x000340661d007388 */ /* 0x000fe80000000400 */
[----:B------:R1:W-:Y:S04]  /*4890*/  STS.U16 [R28+0x380], R9 ;  /* 0x000380091c007388 */ /* 0x0003e80000000400 */
[----:B------:R2:W-:Y:S01]  /*48a0*/  STS.U16 [R27+0x3c0], R103 ;  /* 0x0003c0671b007388 */ /* 0x0005e20000000400 */
[----:B------:R-:W-:-:S03]  /*48b0*/  NOP ;  /* 0x0000000000007918 */ /* 0x000fc60000000000 */
[----:B------:R-:W3:Y:S04]  /*48c0*/  LDS.U16 R5, [R26] ;  /* 0x000000001a057984 */ /* 0x000ee80000000400 */
[----:B------:R-:W4:Y:S04]  /*48d0*/  LDS.U16 R6, [R25+0x2] ;  /* 0x0000020019067984 */ /* 0x000f280000000400 */
[----:B------:R-:W4:Y:S04]  /*48e0*/  LDS.U16 R8, [R24+0x4] ;  /* 0x0000040018087984 */ /* 0x000f280000000400 */
[----:B------:R-:W4:Y:S01]  /*48f0*/  LDS.U16 R10, [R23+0x6] ;  /* 0x00000600170a7984 */ /* 0x000f220000000400 */
[----:B0-----:R-:W-:-:S03]  /*4900*/  VIADD R11, R119, 0x2 ;  /* 0x00000002770b7836 */ /* 0x001fc60000000000 */
[----:B------:R-:W0:Y:S01]  /*4910*/  LDS.U16 R7, [R22+0x8] ;  /* 0x0000080016077984 */ /* 0x000e220000000400 */
[----:B------:R-:W-:Y:S01]  /*4920*/  FMUL.FTZ R4, R4, 1.4426950216293334961 ;  /* 0x3fb8aa3b04047820 */ /* 0x000fe20000410000 */
[----:B------:R-:W-:-:S03]  /*4930*/  ISETP.GE.U32.AND P3, PT, R11, UR23, PT ;  /* 0x000000170b007c0c */ /* 0x000fc6000bf66070 */
[C---:B-1----:R-:W-:Y:S01]  /*4940*/  FMUL.FTZ R9, R4.reuse, R60 ;  /* 0x0000003c04097220 */ /* 0x042fe20000410000 */
[----:B------:R-:W-:-:S03]  /*4950*/  FMUL.FTZ R11, R4, R59 ;  /* 0x0000003b040b7220 */ /* 0x000fc60000410000 */
[----:B------:R4:W1:Y:S01]  /*4960*/  MUFU.EX2 R120, R9 ;  /* 0x0000000900787308 */ /* 0x0008620000000800 */
[----:B--2---:R-:W-:-:S03]  /*4970*/  VIADD R103, R119, 0x5 ;  /* 0x0000000577677836 */ /* 0x004fc60000000000 */
[----:B------:R-:W2:Y:S01]  /*4980*/  MUFU.EX2 R11, R11 ;  /* 0x0000000b000b7308 */ /* 0x000ea20000000800 */
[----:B------:R-:W-:Y:S02]  /*4990*/  ISETP.GE.U32.AND P2, PT, R101, UR23, PT ;  /* 0x0000001765007c0c */ /* 0x000fe4000bf46070 */
[C---:B------:R-:W-:Y:S02]  /*49a0*/  IADD3 R101, PT, PT, R119.reuse, 0x4, RZ ;  /* 0x0000000477657810 */ /* 0x040fe40007ffe0ff */
[----:B------:R-:W-:Y:S01]  /*49b0*/  ISETP.GE.U32.AND P5, PT, R119, UR23, PT ;  /* 0x0000001777007c0c */ /* 0x000fe2000bfa6070 */
[----:B---3--:R-:W-:Y:S02]  /*49c0*/  HADD2.F32 R102, -RZ, R5.H0_H0 ;  /* 0x20000005ff667230 */ /* 0x008fe40000004100 */
[----:B------:R-:W3:Y:S01]  /*49d0*/  LDS.U16 R5, [R21+0xa] ;  /* 0x00000a0015057984 */ /* 0x000ee20000000400 */
[----:B----4-:R-:W-:Y:S02]  /*49e0*/  HADD2.F32 R9, -RZ, R6.H0_H0 ;  /* 0x20000006ff097230 */ /* 0x010fe40000004100 */
[----:B------:R-:W-:Y:S01]  /*49f0*/  FMUL.FTZ R102, R85, R102 ;  /* 0x0000006655667220 */ /* 0x000fe20000410000 */
[----:B------:R-:W4:Y:S01]  /*4a00*/  LDS.U16 R6, [R20+0xc] ;  /* 0x00000c0014067984 */ /* 0x000f220000000400 */
[----:B------:R-:W-:-:S02]  /*4a10*/  ISETP.GE.U32.AND P6, PT, R103, UR23, PT ;  /* 0x0000001767007c0c */ /* 0x000fc4000bfc6070 */
[----:B------:R-:W-:Y:S01]  /*4a20*/  ISETP.GE.U32.AND P0, PT, R101, UR23, PT ;  /* 0x0000001765007c0c */ /* 0x000fe2000bf06070 */
[----:B------:R-:W-:Y:S01]  /*4a30*/  FMUL.FTZ R101, R4, R58 ;  /* 0x0000003a04657220 */ /* 0x000fe20000410000 */
[----:B------:R-:W-:Y:S01]  /*4a40*/  FSEL R103, R102, RZ, !P5 ;  /* 0x000000ff66677208 */ /* 0x000fe20006800000 */
[----:B------:R-:W-:Y:S01]  /*4a50*/  FMUL.FTZ R9, R86, R9 ;  /* 0x0000000956097220 */ /* 0x000fe20000410000 */
[----:B------:R-:W-:Y:S02]  /*4a60*/  HADD2.F32 R102, -RZ, R8.H0_H0 ;  /* 0x20000008ff667230 */ /* 0x000fe40000004100 */
[----:B------:R-:W4:Y:S01]  /*4a70*/  LDS.U16 R8, [R19+0xe] ;  /* 0x00000e0013087984 */ /* 0x000f220000000400 */
[----:B-1----:R-:W-:Y:S02]  /*4a80*/  FSEL R120, R120, 1, !P5 ;  /* 0x3f80000078787808 */ /* 0x002fe40006800000 */
[----:B------:R-:W-:Y:S01]  /*4a90*/  ISETP.GE.U32.AND P5, PT, R121, UR23, PT ;  /* 0x0000001779007c0c */ /* 0x000fe2000bfa6070 */
[----:B------:R-:W1:Y:S01]  /*4aa0*/  MUFU.EX2 R101, R101 ;  /* 0x0000006500657308 */ /* 0x000e620000000800 */
[----:B------:R-:W-:Y:S01]  /*4ab0*/  FSEL R122, R9, RZ, !P4 ;  /* 0x000000ff097a7208 */ /* 0x000fe20006000000 */
[----:B------:R-:W-:Y:S01]  /*4ac0*/  HADD2.F32 R9, -RZ, R10.H0_H0 ;  /* 0x2000000aff097230 */ /* 0x000fe20000004100 */
[----:B--2---:R-:W-:Y:S01]  /*4ad0*/  FSEL R121, R11, 1, !P4 ;  /* 0x3f8000000b797808 */ /* 0x004fe20006000000 */
[C---:B------:R-:W-:Y:S01]  /*4ae0*/  FMUL.FTZ R11, R4.reuse, R56 ;  /* 0x00000038040b7220 */ /* 0x040fe20000410000 */
[----:B------:R-:W2:Y:S01]  /*4af0*/  LDS.U16 R10, [R18+0x10] ;  /* 0x00001000120a7984 */ /* 0x000ea20000000400 */
[----:B------:R-:W-:Y:S01]  /*4b00*/  FMUL.FTZ R125, R4, R57 ;  /* 0x00000039047d7220 */ /* 0x000fe20000410000 */
[----:B------:R-:W-:Y:S01]  /*4b10*/  FMUL.FTZ R102, R87, R102 ;  /* 0x0000006657667220 */ /* 0x000fe20000410000 */
[----:B------:R-:W-:-:S02]  /*4b20*/  ISETP.GE.U32.AND P4, PT, R123, UR23, PT ;  /* 0x000000177b007c0c */ /* 0x000fc4000bf86070 */
[----:B------:R-:W3:Y:S02]  /*4b30*/  MUFU.EX2 R11, R11 ;  /* 0x0000000b000b7308 */ /* 0x000ee40000000800 */
[----:B------:R-:W-:Y:S02]  /*4b40*/  FSEL R123, R102, RZ, !P3 ;  /* 0x000000ff667b7208 */ /* 0x000fe40005800000 */
[----:B------:R3:W4:Y:S01]  /*4b50*/  MUFU.EX2 R126, R125 ;  /* 0x0000007d007e7308 */ /* 0x0007220000000800 */
[----:B0-----:R-:W-:Y:S02]  /*4b60*/  HADD2.F32 R102, -RZ, R7.H0_H0 ;  /* 0x20000007ff667230 */ /* 0x001fe40000004100 */
[----:B------:R-:W-:Y:S01]  /*4b70*/  FMUL.FTZ R9, R88, R9 ;  /* 0x0000000958097220 */ /* 0x000fe20000410000 */
[----:B-1----:R-:W-:Y:S01]  /*4b80*/  FSEL R124, R101, 1, !P3 ;  /* 0x3f800000657c7808 */ /* 0x002fe20005800000 */
[----:B------:R-:W-:Y:S01]  /*4b90*/  FMUL.FTZ R101, R4, R55 ;  /* 0x0000003704657220 */ /* 0x000fe20000410000 */
[----:B------:R-:W-:-:S02]  /*4ba0*/  FMUL.FTZ R102, R89, R102 ;  /* 0x0000006659667220 */ /* 0x000fc40000410000 */
[----:B---3--:R-:W-:Y:S02]  /*4bb0*/  FSEL R125, R9, RZ, !P2 ;  /* 0x000000ff097d7208 */ /* 0x008fe40005000000 */
[----:B------:R-:W-:Y:S02]  /*4bc0*/  IADD3 R9, PT, PT, R119, 0xa, RZ ;  /* 0x0000000a77097810 */ /* 0x000fe40007ffe0ff */
[----:B------:R-:W-:Y:S02]  /*4bd0*/  ISETP.GE.U32.AND P3, PT, R127, UR23, PT ;  /* 0x000000177f007c0c */ /* 0x000fe4000bf66070 */
[----:B------:R-:W-:Y:S01]  /*4be0*/  IADD3 R7, PT, PT, R119, 0x9, RZ ;  /* 0x0000000977077810 */ /* 0x000fe20007ffe0ff */
[----:B------:R-:W0:Y:S01]  /*4bf0*/  MUFU.EX2 R101, R101 ;  /* 0x0000006500657308 */ /* 0x000e220000000800 */
[----:B------:R-:W-:Y:S02]  /*4c00*/  FSEL R127, R102, RZ, !P0 ;  /* 0x000000ff667f7208 */ /* 0x000fe40004000000 */
[----:B------:R-:W-:-:S02]  /*4c10*/  FSEL R128, R11, 1, !P0 ;  /* 0x3f8000000b807808 */ /* 0x000fc40004000000 */
[----:B------:R-:W-:Y:S01]  /*4c20*/  ISETP.GE.U32.AND P0, PT, R9, UR23, PT ;  /* 0x0000001709007c0c */ /* 0x000fe2000bf06070 */
[----:B------:R-:W-:Y:S01]  /*4c30*/  FMUL.FTZ R9, R4, R54 ;  /* 0x0000003604097220 */ /* 0x000fe20000410000 */
[----:B----4-:R-:W-:Y:S01]  /*4c40*/  FSEL R126, R126, 1, !P2 ;  /* 0x3f8000007e7e7808 */ /* 0x010fe20005000000 */
[----:B------:R-:W-:Y:S01]  /*4c50*/  FMUL.FTZ R131, R4, R53 ;  /* 0x0000003504837220 */ /* 0x000fe20000410000 */
[----:B------:R-:W-:Y:S01]  /*4c60*/  ISETP.GE.U32.AND P2, PT, R7, UR23, PT ;  /* 0x0000001707007c0c */ /* 0x000fe2000bf46070 */
[----:B------:R-:W-:Y:S01]  /*4c70*/  HADD2.F32 R7, -RZ, R5.H0_H0 ;  /* 0x20000005ff077230 */ /* 0x000fe20000004100 */
[----:B------:R-:W1:Y:S01]  /*4c80*/  LDS.U16 R11, [R17+0x12] ;  /* 0x00001200110b7984 */ /* 0x000e620000000400 */
[----:B------:R3:W4:Y:S01]  /*4c90*/  MUFU.EX2 R129, R9 ;  /* 0x0000000900817308 */ /* 0x0007220000000800 */
[----:B------:R-:W-:Y:S02]  /*4ca0*/  HADD2.F32 R6, -RZ, R6.H0_H0 ;  /* 0x20000006ff067230 */ /* 0x000fe40000004100 */
[----:B------:R-:W-:Y:S01]  /*4cb0*/  FMUL.FTZ R7, R90, R7 ;  /* 0x000000075a077220 */ /* 0x000fe20000410000 */
[----:B------:R-:W-:Y:S01]  /*4cc0*/  VIADD R5, R119, 0xb ;  /* 0x0000000b77057836 */ /* 0x000fe20000000000 */
[----:B------:R-:W2:Y:S01]  /*4cd0*/  MUFU.EX2 R131, R131 ;  /* 0x0000008300837308 */ /* 0x000ea20000000800 */
[----:B------:R-:W-:Y:S01]  /*4ce0*/  FMUL.FTZ R133, R4, R52 ;  /* 0x0000003404857220 */ /* 0x000fe20000410000 */
[----:B0-----:R-:W-:Y:S01]  /*4cf0*/  FSEL R101, R101, 1, !P6 ;  /* 0x3f80000065657808 */ /* 0x001fe20007000000 */
[----:B------:R-:W-:Y:S01]  /*4d00*/  FMUL.FTZ R6, R91, R6 ;  /* 0x000000065b067220 */ /* 0x000fe20000410000 */
[----:B------:R-:W-:Y:S01]  /*4d10*/  FSEL R102, R7, RZ, !P6 ;  /* 0x000000ff07667208 */ /* 0x000fe20007000000 */
[----:B------:R-:W-:Y:S01]  /*4d20*/  HADD2.F32 R7, -RZ, R8.H0_H0 ;  /* 0x20000008ff077230 */ /* 0x000fe20000004100 */
[----:B------:R-:W-:Y:S01]  /*4d30*/  ISETP.GE.U32.AND P6, PT, R5, UR23, PT ;  /* 0x0000001705007c0c */ /* 0x000fe2000bfc6070 */
[----:B------:R0:W0:Y:S01]  /*4d40*/  MUFU.EX2 R134, R133 ;  /* 0x0000008500867308 */ /* 0x0000220000000800 */
[----:B------:R-:W-:Y:S01]  /*4d50*/  IADD3 R5, PT, PT, R119, 0xc, RZ ;  /* 0x0000000c77057810 */ /* 0x000fe20007ffe0ff */
[----:B---3--:R-:W3:Y:S01]  /*4d60*/  LDS.U16 R9, [R16+0x14] ;  /* 0x0000140010097984 */ /* 0x008ee20000000400 */
[----:B------:R-:W-:Y:S01]  /*4d70*/  FSEL R130, R6, RZ, !P5 ;  /* 0x000000ff06827208 */ /* 0x000fe20006800000 */
[----:B------:R-:W-:Y:S01]  /*4d80*/  FMUL.FTZ R7, R92, R7 ;  /* 0x000000075c077220 */ /* 0x000fe20000410000 */
[----:B----4-:R-:W-:Y:S01]  /*4d90*/  FSEL R129, R129, 1, !P5 ;  /* 0x3f80000081817808 */ /* 0x010fe20006800000 */
[----:B--2---:R-:W-:Y:S01]  /*4da0*/  HADD2.F32 R10, -RZ, R10.H0_H0 ;  /* 0x2000000aff0a7230 */ /* 0x004fe20000004100 */
[----:B------:R-:W-:Y:S01]  /*4db0*/  ISETP.GE.U32.AND P5, PT, R5, UR23, PT ;  /* 0x0000001705007c0c */ /* 0x000fe2000bfa6070 */
[----:B------:R-:W2:Y:S01]  /*4dc0*/  LDS.U16 R8, [R15+0x16] ;  /* 0x000016000f087984 */ /* 0x000ea20000000400 */
[----:B------:R-:W-:-:S02]  /*4dd0*/  IADD3 R5, PT, PT, R119, 0xd, RZ ;  /* 0x0000000d77057810 */ /* 0x000fc40007ffe0ff */
[----:B------:R-:W-:Y:S01]  /*4de0*/  FSEL R132, R7, RZ, !P4 ;  /* 0x000000ff07847208 */ /* 0x000fe20006000000 */
[----:B------:R-:W-:Y:S01]  /*4df0*/  FMUL.FTZ R10, R93, R10 ;  /* 0x0000000a5d0a7220 */ /* 0x000fe20000410000 */
[----:B------:R-:W-:Y:S01]  /*4e00*/  FSEL R131, R131, 1, !P4 ;  /* 0x3f80000083837808 */ /* 0x000fe20006000000 */
[----:B------:R-:W4:Y:S01]  /*4e10*/  LDS.U16 R7, [R14+0x18] ;  /* 0x000018000e077984 */ /* 0x000f220000000400 */
[----:B------:R-:W-:Y:S01]  /*4e20*/  ISETP.GE.U32.AND P4, PT, R5, UR23, PT ;  /* 0x0000001705007c0c */ /* 0x000fe2000bf86070 */
[----:B------:R-:W-:Y:S02]  /*4e30*/  VIADD R5, R119, 0xe ;  /* 0x0000000e77057836 */ /* 0x000fe40000000000 */
[----:B------:R-:W-:Y:S01]  /*4e40*/  FMUL.FTZ R6, R4, R61 ;  /* 0x0000003d04067220 */ /* 0x000fe20000410000 */
[----:B0-----:R-:W-:Y:S02]  /*4e50*/  FSEL R133, R10, RZ, !P3 ;  /* 0x000000ff0a857208 */ /* 0x001fe40005800000 */
[----:B------:R-:W-:-:S02]  /*4e60*/  FSEL R134, R134, 1, !P3 ;  /* 0x3f80000086867808 */ /* 0x000fc40005800000 */
[----:B------:R-:W-:Y:S02]  /*4e70*/  ISETP.GE.U32.AND P3, PT, R5, UR23, PT ;  /* 0x0000001705007c0c */ /* 0x000fe4000bf66070 */
[----:B------:R-:W0:Y:S01]  /*4e80*/  LDS.U16 R5, [R13+0x1a] ;  /* 0x00001a000d057984 */ /* 0x000e220000000400 */
[C---:B------:R-:W-:Y:S01]  /*4e90*/  FMUL.FTZ R135, R4.reuse, R62 ;  /* 0x0000003e04877220 */ /* 0x040fe20000410000 */
[----:B------:R1:W3:Y:S01]  /*4ea0*/  MUFU.EX2 R136, R6 ;  /* 0x0000000600887308 */ /* 0x0002e20000000800 */
[C---:B------:R-:W-:Y:S01]  /*4eb0*/  FMUL.FTZ R137, R4.reuse, R63 ;  /* 0x0000003f04897220 */ /* 0x040fe20000410000 */
[C---:B------:R-:W-:Y:S01]  /*4ec0*/  FMUL.FTZ R138, R4.reuse, R64 ;  /* 0x00000040048a7220 */ /* 0x040fe20000410000 */
[C---:B------:R-:W-:Y:S01]  /*4ed0*/  FMUL.FTZ R142, R4.reuse, R65 ;  /* 0x00000041048e7220 */ /* 0x040fe20000410000 */
[----:B------:R1:W4:Y:S01]  /*4ee0*/  MUFU.EX2 R139, R135 ;  /* 0x00000087008b7308 */ /* 0x0003220000000800 */
[C---:B------:R-:W-:Y:S01]  /*4ef0*/  FMUL.FTZ R143, R4.reuse, R67 ;  /* 0x00000043048f7220 */ /* 0x040fe20000410000 */
[----:B------:R-:W-:-:S02]  /*4f00*/  FMUL.FTZ R144, R4, R68 ;  /* 0x0000004404907220 */ /* 0x000fc40000410000 */
[----:B------:R-:W-:Y:S04]  /*4f10*/  LDS.U16 R4, [R0+0x1e] ;  /* 0x00001e0000047984 */ /* 0x000fe80000000400 */
[----:B-1----:R-:W1:Y:S01]  /*4f20*/  LDS.U16 R6, [R12+0x1c] ;  /* 0x00001c000c067984 */ /* 0x002e620000000400 */
[----:B------:R-:W-:Y:S01]  /*4f30*/  FFMA.FTZ R135, R103, R121, R122 ;  /* 0x0000007967877223 */ /* 0x000fe2000001007a */
[----:B------:R-:W-:-:S03]  /*4f40*/  HADD2.F32 R11, -RZ, R11.H0_H0 ;  /* 0x2000000bff0b7230 */ /* 0x000fc60000004100 */
[----:B------:R-:W-:Y:S01]  /*4f50*/  FFMA.FTZ R145, R124, R135, R123 ;  /* 0x000000877c917223 */ /* 0x000fe2000001007b */
[----:B------:R3:W0:Y:S01]  /*4f60*/  MUFU.EX2 R140, R137 ;  /* 0x00000089008c7308 */ /* 0x0006220000000800 */
[----:B------:R-:W-:Y:S02]  /*4f70*/  FMUL.FTZ R11, R94, R11 ;  /* 0x0000000b5e0b7220 */ /* 0x000fe40000410000 */
[----:B------:R-:W-:-:S04]  /*4f80*/  FFMA.FTZ R145, R126, R145, R125 ;  /* 0x000000917e917223 */ /* 0x000fc8000001007d */
[----:B------:R-:W-:Y:S01]  /*4f90*/  FFMA.FTZ R145, R128, R145, R127 ;  /* 0x0000009180917223 */ /* 0x000fe2000001007f */
[----:B---3--:R-:W-:Y:S01]  /*4fa0*/  FMUL.FTZ R137, R120, R121 ;  /* 0x0000007978897220 */ /* 0x008fe20000410000 */
[----:B------:R-:W-:Y:S02]  /*4fb0*/  FSEL R135, R11, RZ, !P2 ;  /* 0x000000ff0b877208 */ /* 0x000fe40005000000 */
[----:B------:R-:W-:Y:S01]  /*4fc0*/  FFMA.FTZ R145, R101, R145, R102 ;  /* 0x0000009165917223 */ /* 0x000fe20000010066 */
[----:B------:R-:W-:Y:S01]  /*4fd0*/  FMUL.FTZ R11, R124, R137 ;  /* 0x000000897c0b7220 */ /* 0x000fe20000410000 */
[----:B------:R-:W-:Y:S01]  /*4fe0*/  IADD3 R10, PT, PT, R119, 0xf, RZ ;  /* 0x0000000f770a7810 */ /* 0x000fe20007ffe0ff */
[----:B------:R3:W0:Y:S01]  /*4ff0*/  MUFU.EX2 R141, R138 ;  /* 0x0000008a008d7308 */ /* 0x0006220000000800 */
[----:B------:R-:W-:Y:S01]  /*5000*/  FFMA.FTZ R145, R129, R145, R130 ;  /* 0x0000009181917223 */ /* 0x000fe20000010082 */
[----:B------:R-:W-:Y:S01]  /*5010*/  FMUL.FTZ R11, R126, R11 ;  /* 0x0000000b7e0b7220 */ /* 0x000fe20000410000 */
[----:B------:R-:W-:Y:S01]  /*5020*/  FSEL R136, R136, 1, !P2 ;  /* 0x3f80000088887808 */ /* 0x000fe20005000000 */
[----:B------:R-:W1:Y:S01]  /*5030*/  MUFU.EX2 R142, R142 ;  /* 0x0000008e008e7308 */ /* 0x000e620000000800 */
[----:B------:R-:W-:Y:S01]  /*5040*/  ISETP.GE.U32.AND P2, PT, R10, UR23, PT ;  /* 0x000000170a007c0c */ /* 0x000fe2000bf46070 */
[----:B------:R-:W-:Y:S01]  /*5050*/  FMUL.FTZ R10, R128, R11 ;  /* 0x0000000b800a7220 */ /* 0x000fe20000410000 */
[----:B---3--:R-:W-:Y:S01]  /*5060*/  HADD2.F32 R138, -RZ, R9.H0_H0 ;  /* 0x20000009ff8a7230 */ /* 0x008fe20000004100 */
[----:B------:R-:W3:Y:S01]  /*5070*/  MUFU.EX2 R143, R143 ;  /* 0x0000008f008f7308 */ /* 0x000ee20000000800 */
[----:B------:R-:W-:Y:S01]  /*5080*/  FFMA.FTZ R145, R131, R145, R132 ;  /* 0x0000009183917223 */ /* 0x000fe20000010084 */
[----:B--2---:R-:W-:-:S02]  /*5090*/  HADD2.F32 R11, -RZ, R8.H0_H0 ;  /* 0x20000008ff0b7230 */ /* 0x004fc40000004100 */
[----:B------:R-:W-:Y:S01]  /*50a0*/  FMUL.FTZ R137, R95, R138 ;  /* 0x0000008a5f897220 */ /* 0x000fe20000410000 */
[----:B------:R-:W-:Y:S01]  /*50b0*/  FFMA.FTZ R145, R134, R145, R133 ;  /* 0x0000009186917223 */ /* 0x000fe20000010085 */
[----:B----4-:R-:W-:Y:S02]  /*50c0*/  HADD2.F32 R8, -RZ, R7.H0_H0 ;  /* 0x20000007ff087230 */ /* 0x010fe40000004100 */
[----:B------:R-:W-:Y:S01]  /*50d0*/  FMUL.FTZ R11, R96, R11 ;  /* 0x0000000b600b7220 */ /* 0x000fe20000410000 */
[----:B------:R-:W-:Y:S01]  /*50e0*/  FSEL R138, R139, 1, !P0 ;  /* 0x3f8000008b8a7808 */ /* 0x000fe20004000000 */
[----:B------:R-:W-:Y:S01]  /*50f0*/  FFMA.FTZ R145, R136, R145, R135 ;  /* 0x0000009188917223 */ /* 0x000fe20000010087 */
[----:B------:R-:W-:Y:S01]  /*5100*/  FSEL R137, R137, RZ, !P0 ;  /* 0x000000ff89897208 */ /* 0x000fe20004000000 */
[----:B0-----:R-:W-:Y:S01]  /*5110*/  HADD2.F32 R5, -RZ, R5.H0_H0 ;  /* 0x20000005ff057230 */ /* 0x001fe20000004100 */
[----:B------:R0:W2:Y:S01]  /*5120*/  MUFU.EX2 R9, R144 ;  /* 0x0000009000097308 */ /* 0x0000a20000000800 */
[----:B------:R-:W-:Y:S01]  /*5130*/  FMUL.FTZ R8, R97, R8 ;  /* 0x0000000861087220 */ /* 0x000fe20000410000 */
[----:B------:R-:W-:Y:S01]  /*5140*/  FSEL R139, R140, 1, !P6 ;  /* 0x3f8000008c8b7808 */ /* 0x000fe20007000000 */
[----:B------:R-:W-:Y:S01]  /*5150*/  FMUL.FTZ R10, R101, R10 ;  /* 0x0000000a650a7220 */ /* 0x000fe20000410000 */
[----:B------:R-:W-:Y:S01]  /*5160*/  FSEL R140, R141, 1, !P5 ;  /* 0x3f8000008d8c7808 */ /* 0x000fe20006800000 */
[----:B------:R-:W-:Y:S01]  /*5170*/  FFMA.FTZ R145, R138, R145, R137 ;  /* 0x000000918a917223 */ /* 0x000fe20000010089 */
[----:B-1----:R-:W-:Y:S01]  /*5180*/  FSEL R141, R142, 1, !P4 ;  /* 0x3f8000008e8d7808 */ /* 0x002fe20006000000 */
[----:B------:R-:W-:Y:S01]  /*5190*/  HADD2.F32 R6, -RZ, R6.H0_H0 ;  /* 0x20000006ff067230 */ /* 0x000fe20000004100 */
[----:B0-----:R-:W-:Y:S01]  /*51a0*/  FSEL R144, R11, RZ, !P6 ;  /* 0x000000ff0b907208 */ /* 0x001fe20007000000 */
[----:B------:R-:W-:Y:S01]  /*51b0*/  FMUL.FTZ R146, R98, R5 ;  /* 0x0000000562927220 */ /* 0x000fe20000410000 */
[----:B---3--:R-:W-:Y:S01]  /*51c0*/  FSEL R142, R143, 1, !P3 ;  /* 0x3f8000008f8e7808 */ /* 0x008fe20005800000 */
[----:B------:R-:W-:Y:S01]  /*51d0*/  FMUL.FTZ R10, R129, R10 ;  /* 0x0000000a810a7220 */ /* 0x000fe20000410000 */
[----:B------:R-:W-:Y:S01]  /*51e0*/  FSEL R143, R8, RZ, !P5 ;  /* 0x000000ff088f7208 */ /* 0x000fe20006800000 */
[----:B------:R-:W-:Y:S01]  /*51f0*/  FFMA.FTZ R145, R139, R145, R144 ;  /* 0x000000918b917223 */ /* 0x000fe20000010090 */
[----:B------:R-:W-:-:S02]  /*5200*/  HADD2.F32 R5, -RZ, R4.H0_H0 ;  /* 0x20000004ff057230 */ /* 0x000fc40000004100 */
[----:B------:R-:W-:Y:S01]  /*5210*/  FMUL.FTZ R6, R99, R6 ;  /* 0x0000000663067220 */ /* 0x000fe20000410000 */
[----:B------:R-:W-:Y:S01]  /*5220*/  FSEL R146, R146, RZ, !P4 ;  /* 0x000000ff92927208 */ /* 0x000fe20006000000 */
[----:B------:R-:W-:Y:S01]  /*5230*/  FMUL.FTZ R7, R131, R10 ;  /* 0x0000000a83077220 */ /* 0x000fe20000410000 */
[----:B------:R-:W-:Y:S01]  /*5240*/  FFMA.FTZ R4, R140, R145, R143 ;  /* 0x000000918c047223 */ /* 0x000fe2000001008f */
[----:B------:R-:W-:Y:S01]  /*5250*/  FMUL.FTZ R5, R100, R5 ;  /* 0x0000000564057220 */ /* 0x000fe20000410000 */
[----:B------:R-:W-:Y:S01]  /*5260*/  FSEL R145, R6, RZ, !P3 ;  /* 0x000000ff06917208 */ /* 0x000fe20005800000 */
[----:B------:R-:W-:Y:S01]  /*5270*/  FMUL.FTZ R7, R134, R7 ;  /* 0x0000000786077220 */ /* 0x000fe20000410000 */
[----:B------:R-:W-:Y:S01]  /*5280*/  FFMA.FTZ R4, R141, R4, R146 ;  /* 0x000000048d047223 */ /* 0x000fe20000010092 */
[----:B--2---:R-:W-:Y:S02]  /*5290*/  FSEL R147, R9, 1, !P2 ;  /* 0x3f80000009937808 */ /* 0x004fe40005000000 */
[----:B------:R-:W-:Y:S01]  /*52a0*/  FSEL R148, R5, RZ, !P2 ;  /* 0x000000ff05947208 */ /* 0x000fe20005000000 */
[----:B------:R-:W-:Y:S01]  /*52b0*/  FMUL.FTZ R7, R136, R7 ;  /* 0x0000000788077220 */ /* 0x000fe20000410000 */
[----:B------:R-:W-:-:S03]  /*52c0*/  FFMA.FTZ R5, R142, R4, R145 ;  /* 0x000000048e057223 */ /* 0x000fc60000010091 */
[----:B------:R-:W-:Y:S01]  /*52d0*/  FMUL.FTZ R4, R138, R7 ;  /* 0x000000078a047220 */ /* 0x000fe20000410000 */
[----:B------:R-:W-:-:S03]  /*52e0*/  FFMA.FTZ R6, R147, R5, R148 ;  /* 0x0000000593067223 */ /* 0x000fc60000010094 */
[----:B------:R-:W-:Y:S02]  /*52f0*/  FMUL.FTZ R5, R139, R4 ;  /* 0x000000048b057220 */ /* 0x000fe40000410000 */
[----:B------:R-:W0:Y:S02]  /*5300*/  SHFL.UP PT, R7, R6, 0x1, RZ ;  /* 0x0420000006077989 */ /* 0x000e2400000e00ff */
        /* <DEDUP_REMOVED lines=35> */
[----:B------:R-:W2:Y:S01]  /*5540*/  S2UR UR8, SR_CgaCtaId ;  /* 0x00000000000879c3 */ /* 0x000ea20000008800 */
[----:B------:R-:W-:Y:S01]  /*5550*/  HFMA2 R8, -RZ, RZ, 1.875, 0 ;  /* 0x3f800000ff087431 */ /* 0x000fe200000001ff */
[----:B------:R-:W-:-:S10]  /*5560*/  MOV R9, RZ ;  /* 0x000000ff00097202 */ /* 0x000fd40000000f00 */
[----:B------:R-:W-:Y:S01]  /*5570*/  @!P0 LDS.64 R8, [UR7] ;  /* 0x00000007ff088984 */ /* 0x000fe20008000a00 */
[C---:B0-----:R-:W-:Y:S01]  /*5580*/  FMUL.FTZ R10, R149.reuse, R10 ;  /* 0x0000000a950a7220 */ /* 0x041fe20000410000 */
        /* <DEDUP_REMOVED lines=33> */
.L_x_3378:
[----:B------:R-:W-:Y:S05]  /*57a0*/  BSYNC.RECONVERGENT B0 ;  /* 0x0000000000007941 */ /* 0x000fea0003800200 */
.L_x_3377:
        /* <DEDUP_REMOVED lines=31> */
.L_x_3380:
[----:B------:R-:W-:Y:S05]  /*59a0*/  BSYNC.RECONVERGENT B0 ;  /* 0x0000000000007941 */ /* 0x000fea0003800200 */
.L_x_3379:
[----:B------:R-:W-:Y:S01]  /*59b0*/  ULEA UR9, UP0, UR36, UR9, 0x2 ;  /* 0x0000000924097291 */ /* 0x000fe2000f8010ff */
[----:B-1----:R-:W-:Y:S01]  /*59c0*/  IMAD.U32 R5, RZ, RZ, UR40 ;  /* 0x00000028ff057e24 */ /* 0x002fe2000f8e00ff */
        /* <DEDUP_REMOVED lines=26> */
.L_x_3376:
        /* <DEDUP_REMOVED lines=14> */
[----:B0-----:R-:W-:Y:S02]  /*5c50*/  PRMT R8, R2, 0x7632, R8 ;  /* 0x0000763202087816 */ /* 0x001fe40000000008 */
[----:B------:R-:W-:Y:S02]  /*5c60*/  F2FP.F16.F32.PACK_AB R2, R78, R77 ;  /* 0x0000004d4e02723e */ /* 0x000fe400000000ff */
[----:B------:R-:W-:Y:S01]  /*5c70*/  PRMT R10, R3, 0x7610, R10 ;  /* 0x00007610030a7816 */ /* 0x000fe2000000000a */
[----:B------:R0:W-:Y:S01]  /*5c80*/  STS.U16 [R26], R4 ;  /* 0x000000041a007388 */ /* 0x0001e20000000400 */
[----:B------:R-:W-:Y:S01]  /*5c90*/  PRMT R9, R2, 0x7610, R9 ;  /* 0x0000761002097816 */ /* 0x000fe20000000009 */
[----:B-1----:R-:W-:Y:S01]  /*5ca0*/  UIMAD.WIDE.U32 UR26, UR29, UR8, UR6 ;  /* 0x000000081d1a72a5 */ /* 0x002fe2000f8e0006 */
[----:B------:R-:W-:Y:S01]  /*5cb0*/  ISETP.NE.AND P0, PT, R47, RZ, PT ;  /* 0x000000ff2f00720c */ /* 0x000fe20003f05270 */
[----:B------:R1:W-:Y:S01]  /*5cc0*/  STS.U16 [R25+0x2], R5 ;  /* 0x0000020519007388 */ /* 0x0003e20000000400 */
[----:B------:R-:W-:Y:S01]  /*5cd0*/  PRMT R62, RZ, 0x7610, R62 ;  /* 0x00007610ff3e7816 */ /* 0x000fe2000000003e */
[----:B------:R-:W-:Y:S01]  /*5ce0*/  UIMAD UR27, UR29, UR9, UR27 ;  /* 0x000000091d1b72a4 */ /* 0x000fe2000f8e021b */
[----:B------:R-:W-:Y:S01]  /*5cf0*/  PRMT R64, RZ, 0x7610, R64 ;  /* 0x00007610ff407816 */ /* 0x000fe20000000040 */
[----:B------:R3:W-:Y:S01]  /*5d00*/  STS.U16 [R24+0x4], R6 ;  /* 0x0000040618007388 */ /* 0x0007e20000000400 */
[----:B0-----:R-:W-:Y:S01]  /*5d10*/  PRMT R4, R3, 0x7632, R4 ;  /* 0x0000763203047816 */ /* 0x001fe20000000004 */
[----:B------:R-:W-:Y:S01]  /*5d20*/  UIMAD.WIDE.U32 UR26, UR28, UR10, UR26 ;  /* 0x0000000a1c1a72a5 */ /* 0x000fe2000f8e001a */
[----:B------:R-:W-:Y:S01]  /*5d30*/  F2FP.F16.F32.PACK_AB R3, R80, R79 ;  /* 0x0000004f5003723e */ /* 0x000fe200000000ff */
[----:B------:R0:W-:Y:S01]  /*5d40*/  STS.U16 [R23+0x6], R7 ;  /* 0x0000060717007388 */ /* 0x0001e20000000400 */
[----:B-1----:R-:W-:Y:S01]  /*5d50*/  PRMT R5, R2, 0x7632, R5 ;  /* 0x0000763202057816 */ /* 0x002fe20000000005 */
[----:B------:R-:W-:Y:S01]  /*5d60*/  UIMAD UR27, UR28, UR11, UR27 ;  /* 0x0000000b1c1b72a4 */ /* 0x000fe2000f8e021b */
[----:B------:R-:W-:Y:S01]  /*5d70*/  F2FP.F16.F32.PACK_AB R2, R82, R81 ;  /* 0x000000515202723e */ /* 0x000fe200000000ff */
[----:B------:R-:W-:Y:S01]  /*5d80*/  STS.U16 [R22+0x8], R11 ;  /* 0x0000080b16007388 */ /* 0x000fe20000000400 */
[C---:B---3--:R-:W-:Y:S01]  /*5d90*/  PRMT R6, R3.reuse, 0x7610, R6 ;  /* 0x0000761003067816 */ /* 0x048fe20000000006 */
[----:B------:R-:W1:Y:S02]  /*5da0*/  LDCU.128 UR8, c[0x0][0x410] ;  /* 0x00008200ff0877ac */ /* 0x000e640008000c00 */
[----:B------:R3:W-:Y:S01]  /*5db0*/  STS.U16 [R21+0xa], R8 ;  /* 0x00000a0815007388 */ /* 0x0007e20000000400 */
[----:B0-----:R-:W-:-:S03]  /*5dc0*/  PRMT R7, R3, 0x7632, R7 ;  /* 0x0000763203077816 */ /* 0x001fc60000000007 */
[----:B------:R0:W-:Y:S01]  /*5dd0*/  STS.U16 [R20+0xc], R10 ;  /* 0x00000c0a14007388 */ /* 0x0001e20000000400 */
[----:B------:R-:W-:-:S03]  /*5de0*/  F2FP.F16.F32.PACK_AB R3, R84, R83 ;  /* 0x000000535403723e */ /* 0x000fc600000000ff */
[----:B------:R4:W-:Y:S01]  /*5df0*/  STS.U16 [R19+0xe], R4 ;  /* 0x00000e0413007388 */ /* 0x0009e20000000400 */
[----:B---3--:R-:W-:-:S03]  /*5e00*/  PRMT R8, R2, 0x7610, R8 ;  /* 0x0000761002087816 */ /* 0x008fc60000000008 */
[----:B------:R-:W-:Y:S01]  /*5e10*/  STS.U16 [R18+0x10], R9 ;  /* 0x0000100912007388 */ /* 0x000fe20000000400 */
[----:B0-----:R-:W-:-:S03]  /*5e20*/  PRMT R10, R2, 0x7632, R10 ;  /* 0x00007632020a7816 */ /* 0x001fc6000000000a */
[----:B------:R-:W-:Y:S01]  /*5e30*/  STS.U16 [R17+0x12], R5 ;  /* 0x0000120511007388 */ /* 0x000fe20000000400 */
[----:B------:R-:W-:Y:S02]  /*5e40*/  MOV R2, UR23 ;  /* 0x0000001700027c02 */ /* 0x000fe40008000f00 */
[----:B----4-:R-:W-:Y:S01]  /*5e50*/  PRMT R4, R3, 0x7632, R4 ;  /* 0x0000763203047816 */ /* 0x010fe20000000004 */
[----:B------:R-:W-:Y:S04]  /*5e60*/  STS.U16 [R16+0x14], R6 ;  /* 0x0000140610007388 */ /* 0x000fe80000000400 */
[----:B------:R-:W-:Y:S04]  /*5e70*/  STS.U16 [R15+0x16], R7 ;  /* 0x000016070f007388 */ /* 0x000fe80000000400 */
[----:B------:R-:W-:Y:S04]  /*5e80*/  STS.U16 [R14+0x18], R8 ;  /* 0x000018080e007388 */ /* 0x000fe80000000400 */
[----:B------:R0:W-:Y:S04]  /*5e90*/  STS.U16 [R13+0x1a], R10 ;  /* 0x00001a0a0d007388 */ /* 0x0001e80000000400 */
[----:B------:R3:W-:Y:S04]  /*5ea0*/  STS.U16 [R12+0x1c], R3 ;  /* 0x00001c030c007388 */ /* 0x0007e80000000400 */
[----:B------:R-:W-:Y:S01]  /*5eb0*/  STS.U16 [R0+0x1e], R4 ;  /* 0x00001e0400007388 */ /* 0x000fe20000000400 */
[----:B------:R-:W-:-:S03]  /*5ec0*/  NOP ;  /* 0x0000000000007918 */ /* 0x000fc60000000000 */
[----:B------:R-:W-:Y:S01]  /*5ed0*/  LDS.U16 R5, [R42] ;  /* 0x000000002a057984 */ /* 0x000fe20000000400 */
[----:B0-----:R-:W-:-:S03]  /*5ee0*/  LOP3.LUT R10, R48, 0x1f, R47, 0xf8, !PT ;  /* 0x0000001f300a7812 */ /* 0x001fc600078ef82f */
[----:B------:R-:W-:Y:S01]  /*5ef0*/  LDS.U16 R59, [R41+0x40] ;  /* 0x00004000293b7984 */ /* 0x000fe20000000400 */
[C---:B------:R-:W-:Y:S02]  /*5f00*/  LOP3.LUT R6, R10.reuse, 0x160, RZ, 0xfc, !PT ;  /* 0x000001600a067812 */ /* 0x040fe400078efcff */
[C---:B---3--:R-:W-:Y:S01]  /*5f10*/  IADD3 R3, P1, PT, R10.reuse, UR26, RZ ;  /* 0x0000001a0a037c10 */ /* 0x048fe2000ff3e0ff */
[----:B------:R-:W-:Y:S01]  /*5f20*/  LDS.U16 R61, [R40+0x80] ;  /* 0x00008000283d7984 */ /* 0x000fe20000000400 */
[C---:B------:R-:W-:Y:S02]  /*5f30*/  LOP3.LUT R9, R10.reuse, 0x80, RZ, 0xfc, !PT ;  /* 0x000000800a097812 */ /* 0x040fe400078efcff */
[----:B------:R-:W-:Y:S01]  /*5f40*/  IADD3.X R8, PT, PT, RZ, UR27, RZ, P1, !PT ;  /* 0x0000001bff087c10 */ /* 0x000fe20008ffe4ff */
[----:B------:R-:W-:Y:S01]  /*5f50*/  LDS.U16 R63, [R39+0xc0] ;  /* 0x0000c000273f7984 */ /* 0x000fe20000000400 */
[C---:B------:R-:W-:Y:S01]  /*5f60*/  LOP3.LUT R7, R10.reuse, 0x100, RZ, 0xfc, !PT ;  /* 0x000001000a077812 */ /* 0x040fe200078efcff */
[----:B-1----:R-:W-:Y:S01]  /*5f70*/  UIMAD.WIDE.U32 UR26, UR29, UR8, UR6 ;  /* 0x000000081d1a72a5 */ /* 0x002fe2000f8e0006 */
[C---:B------:R-:W-:Y:S01]  /*5f80*/  LOP3.LUT R44, R10.reuse, 0x180, RZ, 0xfc, !PT ;  /* 0x000001800a2c7812 */ /* 0x040fe200078efcff */
[----:B------:R-:W-:Y:S01]  /*5f90*/  LDS.U16 R55, [R38+0x100] ;  /* 0x0001000026377984 */ /* 0x000fe20000000400 */
[C---:B------:R-:W-:Y:S01]  /*5fa0*/  LOP3.LUT R43, R10.reuse, 0x1a0, RZ, 0xfc, !PT ;  /* 0x000001a00a2b7812 */ /* 0x040fe200078efcff */
[----:B------:R-:W-:Y:S01]  /*5fb0*/  UIMAD UR9, UR29, UR9, UR27 ;  /* 0x000000091d0972a4 */ /* 0x000fe2000f8e021b */
[C---:B------:R-:W-:Y:S01]  /*5fc0*/  LOP3.LUT R45, R10.reuse, 0x120, RZ, 0xfc, !PT ;  /* 0x000001200a2d7812 */ /* 0x040fe200078efcff */
        /* <DEDUP_REMOVED lines=24> */
[----:B------:R-:W-:Y:S02]  /*6150*/  LEA.HI.X R3, R3, UR31, R8, 0x1, P5 ;  /* 0x0000001f03037c11 */ /* 0x000fe4000a8f0c08 */
[----:B------:R-:W-:Y:S01]  /*6160*/  LOP3.LUT R8, R10, 0xc0, RZ, 0xfc, !PT ;  /* 0x000000c00a087812 */ /* 0x000fe200078efcff */
        /* <DEDUP_REMOVED lines=17> */
[----:B-1----:R-:W-:Y:S01]  /*6280*/  LOP3.LUT R55, R10, 0x1e0, RZ, 0xfc, !PT ;  /* 0x000001e00a377812 */ /* 0x002fe200078efcff */
[----:B------:R-:W-:Y:S03]  /*6290*/  @!P1 STG.E.U16 desc[UR24][R2.64+0x300], R93 ;  /* 0x0003005d02009986 */ /* 0x000fe6000c101518 */
[-C--:B------:R-:W-:Y:S01]  /*62a0*/  ISETP.GE.AND P1, PT, R55, R4.reuse, PT ;  /* 0x000000043700720c */ /* 0x080fe20003f26270 */
[----:B------:R-:W-:Y:S01]  /*62b0*/  @!P2 STG.E.U16 desc[UR24][R2.64+0x240], R87 ;  /* 0x000240570200a986 */ /* 0x000fe2000c101518 */
[-C--:B------:R-:W-:Y:S02]  /*62c0*/  ISETP.GE.AND P2, PT, R54, R4.reuse, PT ;  /* 0x000000043600720c */ /* 0x080fe40003f46270 */
[----:B--2---:R-:W-:Y:S01]  /*62d0*/  LOP3.LUT R57, R10, 0xe0, RZ, 0xfc, !PT ;  /* 0x000000e00a397812 */ /* 0x004fe200078efcff */
[----:B------:R-:W-:Y:S01]  /*62e0*/  @!P3 STG.E.U16 desc[UR24][R2.64+0x340], R95 ;  /* 0x0003405f0200b986 */ /* 0x000fe2000c101518 */
[----:B------:R-:W-:-:S03]  /*62f0*/  ISETP.GE.AND P3, PT, R58, R4, PT ;  /* 0x000000043a00720c */ /* 0x000fc60003f66270 */
[----:B------:R-:W-:Y:S01]  /*6300*/  @!P5 STG.E.U16 desc[UR24][R2.64+0x140], R65 ;  /* 0x000140410200d986 */ /* 0x000fe2000c101518 */
[----:B------:R-:W-:-:S03]  /*6310*/  ISETP.GE.AND P5, PT, R57, R4, PT ;  /* 0x000000043900720c */ /* 0x000fc60003fa6270 */
[----:B------:R1:W-:Y:S01]  /*6320*/  @!P4 STG.E.U16 desc[UR24][R2.64+0x40], R59 ;  /* 0x0000403b0200c986 */ /* 0x0003e2000c101518 */
[----:B------:R-:W-:-:S03]  /*6330*/  ISETP.GE.AND P4, PT, R56, R4, PT ;  /* 0x000000043800720c */ /* 0x000fc60003f86270 */
[----:B------:R-:W-:Y:S01]  /*6340*/  @!P6 STG.E.U16 desc[UR24][R2.64+0x380], R97 ;  /* 0x000380610200e986 */ /* 0x000fe2000c101518 */
[----:B------:R-:W-:-:S03]  /*6350*/  IADD3 R5, P6, PT, R10, UR8, RZ ;  /* 0x000000080a057c10 */ /* 0x000fc6000ffde0ff */
[----:B------:R-:W-:Y:S01]  /*6360*/  @!P3 STG.E.U16 desc[UR24][R2.64+0xc0], R63 ;  /* 0x0000c03f0200b986 */ /* 0x000fe2000c101518 */
[----:B------:R-:W-:Y:S01]  /*6370*/  ISETP.GE.AND P3, PT, R53, UR23, PT ;  /* 0x0000001735007c0c */ /* 0x000fe2000bf66270 */
[----:B------:R-:W-:Y:S01]  /*6380*/  IMAD.X R60, RZ, RZ, UR11, P6 ;  /* 0x0000000bff3c7e24 */ /* 0x000fe2000b0e06ff */
[C---:B0-----:R-:W-:Y:S01]  /*6390*/  LEA R4, P6, R5.reuse, UR26, 0x1 ;  /* 0x0000001a05047c11 */ /* 0x041fe2000f8c08ff */
[----:B------:R0:W-:Y:S01]  /*63a0*/  @!P5 STG.E.U16 desc[UR24][R2.64+0x1c0], R67 ;  /* 0x0001c0430200d986 */ /* 0x0001e2000c101518 */
[----:B------:R-:W-:Y:S01]  /*63b0*/  ISETP.GE.AND P5, PT, R58, UR23, PT ;  /* 0x000000173a007c0c */ /* 0x000fe2000bfa6270 */
[----:B------:R-:W2:Y:S01]  /*63c0*/  LDCU.128 UR8, c[0x0][0x430] ;  /* 0x00008600ff0877ac */ /* 0x000ea20008000c00 */
[----:B------:R-:W-:Y:S01]  /*63d0*/  LEA.HI.X R5, R5, UR27, R60, 0x1, P6 ;  /* 0x0000001b05057c11 */ /* 0x000fe2000b0f0c3c */
[----:B------:R-:W-:Y:S01]  /*63e0*/  @!P4 STG.E.U16 desc[UR24][R2.64+0x280], R89 ;  /* 0x000280590200c986 */ /* 0x000fe2000c101518 */
[----:B------:R-:W-:Y:S01]  /*63f0*/  ISETP.GE.AND P4, PT, R54, UR23, PT ;  /* 0x0000001736007c0c */ /* 0x000fe2000bf86270 */
[----:B------:R-:W3:Y:S01]  /*6400*/  LDCU.64 UR26, c[0x0][0x490] ;  /* 0x00009200ff1a77ac */ /* 0x000ee20008000a00 */
[----:B-1----:R-:W-:Y:S01]  /*6410*/  PRMT R59, RZ, 0x7610, R59 ;  /* 0x00007610ff3b7816 */ /* 0x002fe2000000003b */
[----:B------:R1:W-:Y:S01]  /*6420*/  @!P2 STG.E.U16 desc[UR24][R2.64+0x80], R61 ;  /* 0x0000803d0200a986 */ /* 0x0003e2000c101518 */
[----:B------:R-:W-:-:S02]  /*6430*/  ISETP.GE.AND P2, PT, R10, UR23, PT ;  /* 0x000000170a007c0c */ /* 0x000fc4000bf46270 */
[----:B------:R-:W-:Y:S01]  /*6440*/  PRMT R60, RZ, 0x7610, R60 ;  /* 0x00007610ff3c7816 */ /* 0x000fe2000000003c */
[----:B------:R4:W-:Y:S01]  /*6450*/  @!P1 STG.E.U16 desc[UR24][R2.64+0x3c0], R99 ;  /* 0x0003c06302009986 */ /* 0x0009e2000c101518 */
[----:B------:R-:W-:Y:S02]  /*6460*/  PRMT R65, RZ, 0x7610, R65 ;  /* 0x00007610ff417816 */ /* 0x000fe40000000041 */
[----:B------:R-:W-:Y:S01]  /*6470*/  ISETP.GE.AND P6, PT, R9, UR23, PT ;  /* 0x0000001709007c0c */ /* 0x000fe2000bfc6270 */
[----:B------:R-:W-:Y:S01]  /*6480*/  BAR.SYNC.DEFER_BLOCKING 0x0 ;  /* 0x0000000000007b1d */ /* 0x000fe20000010000 */
[----:B------:R-:W-:Y:S02]  /*6490*/  ISETP.GE.AND P1, PT, R52, UR23, PT ;  /* 0x0000001734007c0c */ /* 0x000fe4000bf26270 */
[----:B0-----:R-:W-:Y:S02]  /*64a0*/  PRMT R67, RZ, 0x7610, R67 ;  /* 0x00007610ff437816 */ /* 0x001fe40000000043 */
[----:B-1----:R-:W-:-:S02]  /*64b0*/  PRMT R61, RZ, 0x7610, R61 ;  /* 0x00007610ff3d7816 */ /* 0x002fc4000000003d */
[----:B----4-:R-:W-:Y:S02]  /*64c0*/  PRMT R3, RZ, 0x7610, R3 ;  /* 0x00007610ff037816 */ /* 0x010fe40000000003 */
[----:B------:R-:W-:Y:S02]  /*64d0*/  PRMT R2, RZ, 0x7610, R2 ;  /* 0x00007610ff027816 */ /* 0x000fe40000000002 */
[----:B------:R-:W-:Y:S01]  /*64e0*/  PRMT R68, RZ, 0x7610, R68 ;  /* 0x00007610ff447816 */ /* 0x000fe20000000044 */
[----:B------:R-:W4:Y:S01]  /*64f0*/  @!P2 LDG.E.U16 R59, desc[UR24][R4.64] ;  /* 0x00000018043ba981 */ /* 0x000f22000c1e1500 */
[----:B------:R-:W-:-:S03]  /*6500*/  ISETP.GE.AND P2, PT, R8, UR23, PT ;  /* 0x0000001708007c0c */ /* 0x000fc6000bf46270 */
[----:B------:R-:W5:Y:S01]  /*6510*/  @!P3 LDG.E.U16 R60, desc[UR24][R4.64+0x40] ;  /* 0x00004018043cb981 */ /* 0x000f62000c1e1500 */
[----:B------:R-:W-:-:S03]  /*6520*/  ISETP.GE.AND P3, PT, R57, UR23, PT ;  /* 0x0000001739007c0c */ /* 0x000fc6000bf66270 */
[----:B------:R-:W3:Y:S01]  /*6530*/  @!P4 LDG.E.U16 R65, desc[UR24][R4.64+0x80] ;  /* 0x000080180441c981 */ /* 0x000ee2000c1e1500 */
        /* <DEDUP_REMOVED lines=24> */
[----:B------:R-:W3:Y:S04]  /*66c0*/  @!P4 LDG.E.U16 R87, desc[UR24][R4.64+0x380] ;  /* 0x000380180457c981 */ /* 0x000ee8000c1e1500 */
[----:B------:R-:W3:Y:S01]  /*66d0*/  @!P5 LDG.E.U16 R66, desc[UR24][R4.64+0x3c0] ;  /* 0x0003c0180442d981 */ /* 0x000ee2000c1e1500 */
[----:B--2---:R-:W-:-:S04]  /*66e0*/  UIMAD.WIDE.U32 UR6, UR29, UR8, UR6 ;  /* 0x000000081d0672a5 */ /* 0x004fc8000f8e0006 */
[----:B------:R-:W-:Y:S01]  /*66f0*/  UIMAD UR7, UR29, UR9, UR7 ;  /* 0x000000091d0772a4 */ /* 0x000fe2000f8e0207 */
[----:B----4-:R-:W-:Y:S04]  /*6700*/  STS.U16 [R42], R59 ;  /* 0x0000003b2a007388 */ /* 0x010fe80000000400 */
[----:B-----5:R-:W-:Y:S04]  /*6710*/  STS.U16 [R41+0x40], R60 ;  /* 0x0000403c29007388 */ /* 0x020fe80000000400 */
[----:B---3--:R-:W-:Y:S04]  /*6720*/  STS.U16 [R40+0x80], R65 ;  /* 0x0000804128007388 */ /* 0x008fe80000000400 */
        /* <DEDUP_REMOVED lines=32> */
[----:B------:R-:W-:Y:S01]  /*6930*/  FMUL.FTZ R86, R85, -1.4426950216293334961 ;  /* 0xbfb8aa3b55567820 */ /* 0x000fe20000410000 */
[----:B------:R-:W-:Y:S01]  /*6940*/  FMUL.FTZ R88, R87, -1.4426950216293334961 ;  /* 0xbfb8aa3b57587820 */ /* 0x000fe20000410000 */
[----:B--2---:R-:W-:-:S02]  /*6950*/  HADD2.F32 R62, -RZ, R62.H0_H0 ;  /* 0x2000003eff3e7230 */ /* 0x004fc40000004100 */
[----:B---3--:R-:W-:Y:S02]  /*6960*/  HADD2.F32 R65, -RZ, R65.H0_H0 ;  /* 0x20000041ff417230 */ /* 0x008fe40000004100 */
[----:B------:R-:W2:Y:S01]  /*6970*/  MUFU.EX2 R86, R86 ;  /* 0x0000005600567308 */ /* 0x000ea20000000800 */
[----:B----4-:R-:W-:Y:S02]  /*6980*/  HADD2.F32 R68, -RZ, R68.H0_H0 ;  /* 0x20000044ff447230 */ /* 0x010fe40000004100 */
[----:B-----5:R-:W-:Y:S01]  /*6990*/  HADD2.F32 R59, -RZ, R59.H0_H0 ;  /* 0x2000003bff3b7230 */ /* 0x020fe20000004100 */
[----:B------:R-:W3:Y:S01]  /*69a0*/  MUFU.EX2 R88, R88 ;  /* 0x0000005800587308 */ /* 0x000ee20000000800 */
[----:B------:R-:W-:Y:S01]  /*69b0*/  FMUL.FTZ R89, R62, -1.4426950216293334961 ;  /* 0xbfb8aa3b3e597820 */ /* 0x000fe20000410000 */
[----:B------:R-:W-:Y:S01]  /*69c0*/  FMUL.FTZ R90, R65, -1.4426950216293334961 ;  /* 0xbfb8aa3b415a7820 */ /* 0x000fe20000410000 */
[----:B------:R-:W-:Y:S02]  /*69d0*/  HADD2.F32 R61, -RZ, R61.H0_H0 ;  /* 0x2000003dff3d7230 */ /* 0x000fe40000004100 */
[----:B------:R-:W-:Y:S01]  /*69e0*/  FMUL.FTZ R91, R68, -1.4426950216293334961 ;  /* 0xbfb8aa3b445b7820 */ /* 0x000fe20000410000 */
[----:B------:R-:W-:-:S02]  /*69f0*/  HADD2.F32 R64, -RZ, R64.H0_H0 ;  /* 0x20000040ff407230 */ /* 0x000fc40000004100 */
[----:B------:R-:W-:Y:S01]  /*6a00*/  FMUL.FTZ R92, R59, -1.4426950216293334961 ;  /* 0xbfb8aa3b3b5c7820 */ /* 0x000fe20000410000 */
[----:B------:R-:W-:Y:S02]  /*6a10*/  HADD2.F32 R5, -RZ, R5.H0_H0 ;  /* 0x20000005ff057230 */ /* 0x000fe40000004100 */
[----:B------:R-:W-:Y:S02]  /*6a20*/  HADD2.F32 R67, -RZ, R67.H0_H0 ;  /* 0x20000043ff437230 */ /* 0x000fe40000004100 */
[----:B------:R-:W-:Y:S02]  /*6a30*/  HADD2.F32 R60, -RZ, R60.H0_H0 ;  /* 0x2000003cff3c7230 */ /* 0x000fe40000004100 */
[----:B0-----:R-:W-:Y:S02]  /*6a40*/  HADD2.F32 R63, -RZ, R63.H0_H0 ;  /* 0x2000003fff3f7230 */ /* 0x001fe40000004100 */
[----:B------:R-:W-:Y:S01]  /*6a50*/  FMUL.FTZ R93, R61, -1.4426950216293334961 ;  /* 0xbfb8aa3b3d5d7820 */ /* 0x000fe20000410000 */
[----:B------:R-:W0:Y:S01]  /*6a60*/  MUFU.EX2 R89, R89 ;  /* 0x0000005900597308 */ /* 0x000e220000000800 */
[----:B------:R-:W-:Y:S01]  /*6a70*/  FMUL.FTZ R94, R64, -1.4426950216293334961 ;  /* 0xbfb8aa3b405e7820 */ /* 0x000fe20000410000 */
[----:B-1----:R-:W-:-:S02]  /*6a80*/  HADD2.F32 R66, -RZ, R66.H0_H0 ;  /* 0x20000042ff427230 */ /* 0x002fc40000004100 */
[----:B------:R-:W-:Y:S01]  /*6a90*/  FMUL.FTZ R96, R5, -1.4426950216293334961 ;  /* 0xbfb8aa3b05607820 */ /* 0x000fe20000410000 */
[----:B------:R-:W1:Y:S01]  /*6aa0*/  MUFU.EX2 R90, R90 ;  /* 0x0000005a005a7308 */ /* 0x000e620000000800 */
[----:B------:R-:W-:Y:S02]  /*6ab0*/  HADD2.F32 R4, -RZ, R4.H0_H0 ;  /* 0x20000004ff047230 */ /* 0x000fe40000004100 */
[----:B--2---:R-:W-:Y:S01]  /*6ac0*/  FADD.FTZ R86, R86, 1 ;  /* 0x3f80000056567421 */ /* 0x004fe20000010000 */
[----:B------:R-:W2:Y:S01]  /*6ad0*/  MUFU.EX2 R91, R91 ;  /* 0x0000005b005b7308 */ /* 0x000ea20000000800 */
[----:B------:R-:W-:Y:S02]  /*6ae0*/  HADD2.F32 R3, -RZ, R3.H0_H0 ;  /* 0x20000003ff037230 */ /* 0x000fe40000004100 */
[----:B------:R-:W-:Y:S01]  /*6af0*/  FMUL.FTZ R95, R67, -1.4426950216293334961 ;  /* 0xbfb8aa3b435f7820 */ /* 0x000fe20000410000 */
[----:B------:R-:W4:Y:S01]  /*6b00*/  MUFU.EX2 R92, R92 ;  /* 0x0000005c005c7308 */ /* 0x000f220000000800 */
[----:B------:R-:W-:Y:S01]  /*6b10*/  FMUL.FTZ R97, R60, -1.4426950216293334961 ;  /* 0xbfb8aa3b3c617820 */ /* 0x000fe20000410000 */
[----:B------:R-:W-:-:S02]  /*6b20*/  HADD2.F32 R2, -RZ, R2.H0_H0 ;  /* 0x20000002ff027230 */ /* 0x000fc40000004100 */
[----:B------:R-:W-:Y:S01]  /*6b30*/  FMUL.FTZ R98, R63, -1.4426950216293334961 ;  /* 0xbfb8aa3b3f627820 */ /* 0x000fe20000410000 */
[----:B------:R-:W-:Y:S01]  /*6b40*/  FMUL.FTZ R99, R66, -1.4426950216293334961 ;  /* 0xbfb8aa3b42637820 */ /* 0x000fe20000410000 */
[----:B------:R-:W-:Y:S01]  /*6b50*/  FMUL.FTZ R100, R4, -1.4426950216293334961 ;  /* 0xbfb8aa3b04647820 */ /* 0x000fe20000410000 */
[----:B---3--:R-:W-:Y:S01]  /*6b60*/  FADD.FTZ R88, R88, 1 ;  /* 0x3f80000058587421 */ /* 0x008fe20000010000 */
[----:B------:R-:W3:Y:S01]  /*6b70*/  MUFU.EX2 R93, R93 ;  /* 0x0000005d005d7308 */ /* 0x000ee20000000800 */
[----:B------:R-:W-:Y:S01]  /*6b80*/  FMUL.FTZ R101, R3, -1.4426950216293334961 ;  /* 0xbfb8aa3b03657820 */ /* 0x000fe20000410000 */
[----:B------:R-:W-:Y:S02]  /*6b90*/  FMUL.FTZ R102, R2, -1.4426950216293334961 ;  /* 0xbfb8aa3b02667820 */ /* 0x000fe40000410000 */
[----:B------:R-:W5:Y:S04]  /*6ba0*/  MUFU.EX2 R94, R94 ;  /* 0x0000005e005e7308 */ /* 0x000f680000000800 */
[----:B------:R-:W5:Y:S04]  /*6bb0*/  MUFU.EX2 R96, R96 ;  /* 0x0000006000607308 */ /* 0x000f680000000800 */
[----:B------:R-:W5:Y:S01]  /*6bc0*/  MUFU.RCP R86, R86 ;  /* 0x0000005600567308 */ /* 0x000f620000001000 */
[----:B0-----:R-:W-:Y:S01]  /*6bd0*/  FADD.FTZ R89, R89, 1 ;  /* 0x3f80000059597421 */ /* 0x001fe20000010000 */
[----:B-1----:R-:W-:-:S06]  /*6be0*/  FADD.FTZ R90, R90, 1 ;  /* 0x3f8000005a5a7421 */ /* 0x002fcc0000010000 */
[----:B------:R-:W0:Y:S04]  /*6bf0*/  MUFU.EX2 R95, R95 ;  /* 0x0000005f005f7308 */ /* 0x000e280000000800 */
[----:B------:R-:W1:Y:S04]  /*6c00*/  MUFU.EX2 R97, R97 ;  /* 0x0000006100617308 */ /* 0x000e680000000800 */
[----:B------:R-:W1:Y:S04]  /*6c10*/  MUFU.EX2 R98, R98 ;  /* 0x0000006200627308 */ /* 0x000e680000000800 */
[----:B------:R-:W1:Y:S04]  /*6c20*/  MUFU.EX2 R99, R99 ;  /* 0x0000006300637308 */ /* 0x000e680000000800 */
[----:B------:R-:W1:Y:S04]  /*6c30*/  MUFU.EX2 R100, R100 ;  /* 0x0000006400647308 */ /* 0x000e680000000800 */
[----:B------:R-:W1:Y:S01]  /*6c40*/  MUFU.RCP R88, R88 ;  /* 0x0000005800587308 */ /* 0x000e620000001000 */
[----:B--2---:R-:W-:Y:S01]  /*6c50*/  FADD.FTZ R91, R91, 1 ;  /* 0x3f8000005b5b7421 */ /* 0x004fe20000010000 */
[----:B----4-:R-:W-:-:S06]  /*6c60*/  FADD.FTZ R92, R92, 1 ;  /* 0x3f8000005c5c7421 */ /* 0x010fcc0000010000 */
[----:B------:R-:W2:Y:S04]  /*6c70*/  MUFU.EX2 R101, R101 ;  /* 0x0000006500657308 */ /* 0x000ea80000000800 */
[----:B------:R-:W4:Y:S01]  /*6c80*/  MUFU.EX2 R102, R102 ;  /* 0x0000006600667308 */ /* 0x000f220000000800 */
[----:B---3--:R-:W-:Y:S01]  /*6c90*/  FADD.FTZ R93, R93, 1 ;  /* 0x3f8000005d5d7421 */ /* 0x008fe20000010000 */
[----:B-----5:R-:W-:Y:S01]  /*6ca0*/  FADD.FTZ R94, R94, 1 ;  /* 0x3f8000005e5e7421 */ /* 0x020fe20000010000 */
[----:B------:R-:W-:Y:S01]  /*6cb0*/  FADD.FTZ R96, R96, 1 ;  /* 0x3f80000060607421 */ /* 0x000fe20000010000 */
[----:B------:R-:W3:Y:S01]  /*6cc0*/  MUFU.RCP R89, R89 ;  /* 0x0000005900597308 */ /* 0x000ee20000001000 */
[----:B0-----:R-:W-:Y:S01]  /*6cd0*/  FADD.FTZ R95, R95, 1 ;  /* 0x3f8000005f5f7421 */ /* 0x001fe20000010000 */
[----:B-1----:R-:W-:Y:S01]  /*6ce0*/  FADD.FTZ R97, R97, 1 ;  /* 0x3f80000061617421 */ /* 0x002fe20000010000 */
[----:B------:R-:W-:Y:S01]  /*6cf0*/  FADD.FTZ R98, R98, 1 ;  /* 0x3f80000062627421 */ /* 0x000fe20000010000 */
[----:B------:R-:W-:-:S04]  /*6d00*/  FADD.FTZ R99, R99, 1 ;  /* 0x3f80000063637421 */ /* 0x000fc80000010000 */
[----:B------:R-:W0:Y:S01]  /*6d10*/  MUFU.RCP R90, R90 ;  /* 0x0000005a005a7308 */ /* 0x000e220000001000 */
[----:B------:R-:W-:Y:S01]  /*6d20*/  FADD.FTZ R100, R100, 1 ;  /* 0x3f80000064647421 */ /* 0x000fe20000010000 */
[----:B------:R-:W-:Y:S01]  /*6d30*/  FMUL.FTZ R86, R85, R86 ;  /* 0x0000005655567220 */ /* 0x000fe20000410000 */
[----:B--2---:R-:W-:Y:S01]  /*6d40*/  FADD.FTZ R101, R101, 1 ;  /* 0x3f80000065657421 */ /* 0x004fe20000010000 */
[----:B----4-:R-:W-:-:S04]  /*6d50*/  FADD.FTZ R102, R102, 1 ;  /* 0x3f80000066667421 */ /* 0x010fc80000010000 */
[----:B------:R-:W1:Y:S01]  /*6d60*/  MUFU.RCP R91, R91 ;  /* 0x0000005b005b7308 */ /* 0x000e620000001000 */
[----:B------:R-:W-:-:S07]  /*6d70*/  FMUL.FTZ R87, R87, R88 ;  /* 0x0000005857577220 */ /* 0x000fce0000410000 */
[----:B------:R-:W2:Y:S01]  /*6d80*/  MUFU.RCP R92, R92 ;  /* 0x0000005c005c7308 */ /* 0x000ea20000001000 */
[----:B------:R-:W-:-:S07]  /*6d90*/  FMUL.FTZ R86, R86, R69 ;  /* 0x0000004556567220 */ /* 0x000fce0000410000 */
        /* <DEDUP_REMOVED lines=10> */
[----:B---3--:R-:W-:Y:S01]  /*6e40*/  FMUL.FTZ R62, R62, R89 ;  /* 0x000000593e3e7220 */ /* 0x008fe20000410000 */
[----:B0-----:R-:W-:Y:S01]  /*6e50*/  FMUL.FTZ R65, R65, R90 ;  /* 0x0000005a41417220 */ /* 0x001fe20000410000 */
[----:B------:R-:W-:Y:S01]  /*6e60*/  FMUL.FTZ R87, R87, R70 ;  /* 0x0000004657577220 */ /* 0x000fe20000410000 */
[----:B-1----:R-:W-:Y:S01]  /*6e70*/  FMUL.FTZ R68, R68, R91 ;  /* 0x0000005b44447220 */ /* 0x002fe20000410000 */
[----:B--2---:R-:W-:Y:S01]  /*6e80*/  FMUL.FTZ R59, R59, R92 ;  /* 0x0000005c3b3b7220 */ /* 0x004fe20000410000 */
[----:B----4-:R-:W-:Y:S01]  /*6e90*/  FMUL.FTZ R70, R61, R104 ;  /* 0x000000683d467220 */ /* 0x010fe20000410000 */
[----:B------:R-:W-:Y:S01]  /*6ea0*/  FMUL.FTZ R62, R62, R71 ;  /* 0x000000473e3e7220 */ /* 0x000fe20000410000 */
[----:B------:R-:W-:Y:S01]  /*6eb0*/  FMUL.FTZ R65, R65, R72 ;  /* 0x0000004841417220 */ /* 0x000fe20000410000 */
[----:B-----5:R-:W-:Y:S01]  /*6ec0*/  FMUL.FTZ R61, R64, R103 ;  /* 0x00000067403d7220 */ /* 0x020fe20000410000 */
        /* <DEDUP_REMOVED lines=123> */
.L_x_3383:
        /* <DEDUP_REMOVED lines=16> */
.L_x_5099:


//--------------------- .text._Z25selective_scan_fwd_kernelI32Selective_Scan_fwd_kernel_traitsILi64ELi16ELi1ELb0ELb1ELb1ELb0EN3c104HalfEfEEv13SSMParamsBase --------------------------
	.section	.text._Z25selective_scan_fwd_kernelI32Selective_Scan_fwd_kernel_traitsILi64ELi16ELi1ELb0ELb1ELb1ELb0EN3c104HalfEfEEv13SSMParamsBase,"ax",@progbits
	.align	128
        .global         _Z25selective_scan_fwd_kernelI32Selective_Scan_fwd_kernel_traitsILi64ELi16ELi1ELb0ELb1ELb1ELb0EN3c104HalfEfEEv13SSMParamsBase
        .type           _Z25selective_scan_fwd_kernelI32Selective_Scan_fwd_kernel_traitsILi64ELi16ELi1ELb0ELb1ELb1ELb0EN3c104HalfEfEEv13SSMParamsBase,@function
        .size           _Z25selective_scan_fwd_kernelI32Selective_Scan_fwd_kernel_traitsILi64ELi16ELi1ELb0ELb1ELb1ELb0EN3c104HalfEfEEv13SSMParamsBase,(.L_x_5100 - _Z25selective_scan_fwd_kernelI32Selective_Scan_fwd_kernel_traitsILi64ELi16ELi1ELb0ELb1ELb1ELb0EN3c104HalfEfEEv13SSMParamsBase)
        .other          _Z25selective_scan_fwd_kernelI32Selective_Scan_fwd_kernel_traitsILi64ELi16ELi1ELb0ELb1ELb1ELb0EN3c104HalfEfEEv13SSMParamsBase,@"STO_CUDA_ENTRY STV_DEFAULT"
_Z25selective_scan_fwd_kernelI32Selective_Scan_fwd_kernel_traitsILi64ELi16ELi1ELb0ELb1ELb1ELb0EN3c104HalfEfEEv13SSMParamsBase:
.text._Z25selective_scan_fwd_kernelI32Selective_Scan_fwd_kernel_traitsILi64ELi16ELi1ELb0ELb1ELb1ELb0EN3c104HalfEfEEv13SSMParamsBase:
[----:B------:R-:W-:Y:S01]  /*0000*/  LDC R1, c[0x0][0x37c] ;  /* 0x0000df00ff017b82 */ /* 0x000fe20000000800 */
[----:B------:R-:W0:Y:S07]  /*0010*/  LDCU.64 UR4, c[0x0][0x470] ;  /* 0x00008e00ff0477ac */ /* 0x000e2e0008000a00 */
[----:B------:R-:W1:Y:S01]  /*0020*/  S2UR UR12, SR_CTAID.Y ;  /* 0x00000000000c79c3 */ /* 0x000e620000002600 */
[----:B------:R-:W2:Y:S01]  /*0030*/  LDCU.64 UR26, c[0x0][0x358] ;  /* 0x00006b00ff1a77ac */ /* 0x000ea20008000a00 */
[----:B------:R-:W3:Y:S01]  /*0040*/  LDCU UR34, c[0x0][0x398] ;  /* 0x00007300ff2277ac */ /* 0x000ee20008000800 */
[----:B------:R-:W4:Y:S01]  /*0050*/  LDCU.128 UR8, c[0x0][0x450] ;  /* 0x00008a00ff0877ac */ /* 0x000f220008000c00 */
[----:B------:R-:W2:Y:S04]  /*0060*/  S2R R7, SR_CTAID.Y ;  /* 0x0000000000077919 */ /* 0x000ea80000002600 */
[----:B------:R-:W2:Y:S01]  /*0070*/  S2UR UR13, SR_CTAID.X ;  /* 0x00000000000d79c3 */ /* 0x000ea20000002500 */
[----:B------:R-:W2:Y:S01]  /*0080*/  LDCU.128 UR20, c[0x0][0x3f0] ;  /* 0x00007e00ff1477ac */ /* 0x000ea20008000c00 */
[----:B0-----:R-:W-:Y:S01]  /*0090*/  UISETP.NE.U32.AND UP1, UPT, UR4, URZ, UPT ;  /* 0x000000ff0400728c */ /* 0x001fe2000bf25070 */
[----:B------:R-:W0:Y:S03]  /*00a0*/  LDCU.128 UR16, c[0x0][0x400] ;  /* 0x00008000ff1077ac */ /* 0x000e260008000c00 */
[----:B------:R-:W-:Y:S01]  /*00b0*/  UISETP.NE.AND.EX UP1, UPT, UR5, URZ, UPT, UP1 ;  /* 0x000000ff0500728c */ /* 0x000fe2000bf25310 */
[----:B---3--:R-:W-:Y:S01]  /*00c0*/  IMAD.U32 R0, RZ, RZ, UR34 ;  /* 0x00000022ff007e24 */ /* 0x008fe2000f8e00ff */
        /* <DEDUP_REMOVED lines=14> */
[----:B------:R-:W-:Y:S02]  /*01b0*/  IMAD.U32 R2, RZ, RZ, UR10 ;  /* 0x0000000aff027e24 */ /* 0x000fe4000f8e00ff */
[----:B------:R-:W1:Y:S02]  /*01c0*/  I2F.RP R0, UR32 ;  /* 0x0000002000007d06 */ /* 0x000e640008209400 */
[----:B------:R-:W-:-:S05]  /*01d0*/  IMAD.U32 R3, RZ, RZ, UR11 ;  /* 0x0000000bff037e24 */ /* 0x000fca000f8e00ff */
[----:B------:R2:W5:Y:S01]  /*01e0*/  @P0 LDG.E R2, desc[UR26][R2.64] ;  /* 0x0000001a02020981 */ /* 0x000562000c1e1900 */
[----:B-1----:R-:W1:Y:S02]  /*01f0*/  MUFU.RCP R0, R0 ;  /* 0x0000000000007308 */ /* 0x002e640000001000 */
[----:B-1----:R-:W-:-:S06]  /*0200*/  IADD3 R6, PT, PT, R0, 0xffffffe, RZ ;  /* 0x0ffffffe00067810 */ /* 0x002fcc0007ffe0ff */
[----:B------:R-:W1:Y:S01]  /*0210*/  F2I.FTZ.U32.TRUNC.NTZ R6, R6 ;  /* 0x0000000600067305 */ /* 0x000e62000021f000 */
[----:B--2---:R-:W-:Y:S02]  /*0220*/  IABS R3, R7 ;  /* 0x0000000700037213 */ /* 0x004fe40000000000 */
[----:B-1----:R-:W-:Y:S02]  /*0230*/  R2UR UR5, R6 ;  /* 0x00000000060572ca */ /* 0x002fe400000e0000 */
[----:B------:R-:W-:Y:S01]  /*0240*/  R2UR UR10, R3 ;  /* 0x00000000030a72ca */ /* 0x000fe200000e0000 */
[----:B------:R-:W-:-:S10]  /*0250*/  UMOV UR4, URZ ;  /* 0x000000ff00047c82 */ /* 0x000fd40008000000 */
[----:B------:R-:W-:-:S04]  /*0260*/  UIADD3 UR6, UPT, UPT, URZ, -UR5, URZ ;  /* 0x80000005ff067290 */ /* 0x000fc8000fffe0ff */
[----:B------:R-:W-:-:S04]  /*0270*/  UIMAD UR6, UR6, UR32, URZ ;  /* 0x00000020060672a4 */ /* 0x000fc8000f8e02ff */
[----:B------:R-:W-:-:S04]  /*0280*/  UIMAD.WIDE.U32 UR6, UR5, UR6, UR4 ;  /* 0x00000006050672a5 */ /* 0x000fc8000f8e0004 */
[----:B------:R-:W-:Y:S02]  /*0290*/  UIMAD.WIDE.U32 UR6, UR7, UR10, URZ ;  /* 0x0000000a070672a5 */ /* 0x000fe4000f8e00ff */
[----:B------:R-:W-:-:S05]  /*02a0*/  UIMAD.WIDE.U32 UR4, UR13, UR20, URZ ;  /* 0x000000140d0472a5 */ /* 0x000fca000f8e00ff */
[----:B------:R-:W-:Y:S02]  /*02b0*/  UMOV UR28, UR7 ;  /* 0x00000007001c7c82 */ /* 0x000fe40008000000 */
[----:B------:R-:W-:-:S04]  /*02c0*/  UIADD3 UR20, UPT, UPT, -UR28, URZ, URZ ;  /* 0x000000ff1c147290 */ /* 0x000fc8000fffe1ff */
[----:B------:R-:W-:-:S04]  /*02d0*/  UIMAD UR20, UR32, UR20, UR10 ;  /* 0x00000014201472a4 */ /* 0x000fc8000f8e020a */
[----:B------:R-:W-:Y:S02]  /*02e0*/  UISETP.GT.U32.AND UP2, UPT, UR32, UR20, UPT ;  /* 0x000000142000728c */ /* 0x000fe4000bf44070 */
[----:B0-----:R-:W-:Y:S01]  /*02f0*/  UIMAD.WIDE.U32 UR6, UR13, UR16, URZ ;  /* 0x000000100d0672a5 */ /* 0x001fe2000f8e00ff */
[----:B------:R-:W0:Y:S01]  /*0300*/  LDCU UR16, c[0x0][0x394] ;  /* 0x00007280ff1077ac */ /* 0x000e220008000800 */
[----:B------:R-:W-:-:S07]  /*0310*/  UIMAD UR5, UR13, UR21, UR5 ;  /* 0x000000150d0572a4 */ /* 0x000fce000f8e0205 */
[----:B------:R-:W-:Y:S02]  /*0320*/  @!UP2 UIADD3 UR20, UPT, UPT, UR20, -UR32, URZ ;  /* 0x800000201414a290 */ /* 0x000fe4000fffe0ff */
[----:B------:R-:W-:Y:S02]  /*0330*/  UIMAD.WIDE.U32 UR10, UR12, UR22, UR4 ;  /* 0x000000160c0a72a5 */ /* 0x000fe4000f8e0004 */
[----:B------:R-:W-:Y:S02]  /*0340*/  UISETP.GE.U32.AND UP1, UPT, UR20, UR32, UPT ;  /* 0x000000201400728c */ /* 0x000fe4000bf26070 */
[----:B------:R-:W-:Y:S02]  /*0350*/  UIMAD UR29, UR12, UR23, UR11 ;  /* 0x000000170c1d72a4 */ /* 0x000fe4000f8e020b */
[----:B------:R-:W-:Y:S02]  /*0360*/  ULOP3.LUT UR4, UR12, UR34, URZ, 0x3c, !UPT ;  /* 0x000000220c047292 */ /* 0x000fe4000f8e3cff */
[----:B------:R-:W-:Y:S01]  /*0370*/  @!UP2 UIADD3 UR28, UPT, UPT, UR28, 0x1, URZ ;  /* 0x000000011c1ca890 */ /* 0x000fe2000fffe0ff */
[----:B------:R-:W1:Y:S01]  /*0380*/  LDCU.128 UR20, c[0x0][0x460] ;  /* 0x00008c00ff1477ac */ /* 0x000e620008000c00 */
[----:B0-----:R-:W-:-:S02]  /*0390*/  UISETP.GE.AND UP0, UPT, UR16, 0x1, UPT ;  /* 0x000000011000788c */ /* 0x001fc4000bf06270 */
[----:B------:R-:W-:Y:S02]  /*03a0*/  UISETP.GE.AND UP2, UPT, UR4, URZ, UPT ;  /* 0x000000ff0400728c */ /* 0x000fe4000bf46270 */
[----:B------:R-:W-:Y:S02]  /*03b0*/  @UP1 UIADD3 UR28, UPT, UPT, UR28, 0x1, URZ ;  /* 0x000000011c1c1890 */ /* 0x000fe4000fffe0ff */
[----:B------:R-:W-:Y:S01]  /*03c0*/  PLOP3.LUT P2, PT, PT, PT, UP0, 0x80, 0x8 ;  /* 0x000000000008781c */ /* 0x000fe20003f4f008 */
[----:B------:R-:W-:Y:S02]  /*03d0*/  UISETP.NE.AND UP1, UPT, UR34, URZ, UPT ;  /* 0x000000ff2200728c */ /* 0x000fe4000bf25270 */
[----:B------:R-:W-:Y:S02]  /*03e0*/  UIMAD UR7, UR13, UR17, UR7 ;  /* 0x000000110d0772a4 */ /* 0x000fe4000f8e0207 */
[----:B---3--:R-:W-:Y:S02]  /*03f0*/  UIMAD.WIDE.U32 UR24, UR13, UR30, URZ ;  /* 0x0000001e0d1872a5 */ /* 0x008fe4000f8e00ff */
[----:B------:R-:W-:-:S02]  /*0400*/  UIMAD.WIDE.U32 UR14, UR12, UR18, UR6 ;  /* 0x000000120c0e72a5 */ /* 0x000fc4000f8e0006 */
[----:B------:R-:W-:Y:S02]  /*0410*/  UIMAD UR17, UR13, UR31, UR25 ;  /* 0x0000001f0d1172a4 */ /* 0x000fe4000f8e0219 */
[----:B------:R-:W-:Y:S02]  /*0420*/  @!UP2 UIADD3 UR28, UPT, UPT, -UR28, URZ, URZ ;  /* 0x000000ff1c1ca290 */ /* 0x000fe4000fffe1ff */
[----:B------:R-:W-:Y:S01]  /*0430*/  UIMAD UR19, UR12, UR19, UR15 ;  /* 0x000000130c1372a4 */ /* 0x000fe2000f8e020f */
[----:B------:R-:W0:Y:S01]  /*0440*/  LDCU.64 UR32, c[0x0][0x3e8] ;  /* 0x00007d00ff2077ac */ /* 0x000e220008000a00 */
[----:B------:R-:W2:Y:S01]  /*0450*/  LDCU.64 UR30, c[0x0][0x3b0] ;  /* 0x00007600ff1e77ac */ /* 0x000ea20008000a00 */
[----:B-1----:R-:W-:Y:S02]  /*0460*/  ULEA UR20, UP0, UR10, UR20, 0x1 ;  /* 0x000000140a147291 */ /* 0x002fe4000f8008ff */
[----:B------:R-:W-:Y:S01]  /*0470*/  @!UP1 ULOP3.LUT UR28, URZ, UR34, URZ, 0x33, !UPT ;  /* 0x00000022ff1c9292 */ /* 0x000fe2000f8e33ff */
[----:B0-2---:R-:W-:Y:S11]  /*0480*/  @!P2 EXIT ;  /* 0x000000000000a94d */ /* 0x005ff60003800000 */
[----:B------:R-:W0:Y:S01]  /*0490*/  LDCU.128 UR4, c[0x0][0x420] ;  /* 0x00008400ff0477ac */ /* 0x000e220008000c00 */
[----:B------:R-:W1:Y:S01]  /*04a0*/  S2R R95, SR_TID.X ;  /* 0x00000000005f7919 */ /* 0x000e620000002100 */
[----:B------:R-:W-:Y:S02]  /*04b0*/  USHF.R.S32.HI UR18, URZ, 0x1f, UR28 ;  /* 0x0000001fff127899 */ /* 0x000fe4000801141c */
[----:B------:R-:W-:Y:S02]  /*04c0*/  ULEA.HI.X UR21, UR10, UR21, UR29, 0x1, UP0 ;  /* 0x000000150a157291 */ /* 0x000fe400080f0c1d */
[----:B------:R-:W-:Y:S01]  /*04d0*/  UIMAD UR15, UR18, UR32, URZ ;  /* 0x00000020120f72a4 */ /* 0x000fe2000f8e02ff */
[----:B------:R-:W-:Y:S01]  /*04e0*/  UMOV UR10, UR24 ;  /* 0x00000018000a7c82 */ /* 0x000fe20008000000 */
[----:B------:R-:W-:Y:S01]  /*04f0*/  UMOV UR11, UR17 ;  /* 0x00000011000b7c82 */ /* 0x000fe20008000000 */
[----:B------:R-:W-:Y:S02]  /*0500*/  ULEA UR22, UP1, UR14, UR22, 0x1 ;  /* 0x000000160e167291 */ /* 0x000fe4000f8208ff */
[----:B------:R-:W-:-:S02]  /*0510*/  UIMAD.WIDE.U32 UR10, UR28, UR32, UR10 ;  /* 0x000000201c0a72a5 */ /* 0x000fc4000f8e000a */
[----:B------:R-:W-:Y:S02]  /*0520*/  UIMAD UR15, UR28, UR33, UR15 ;  /* 0x000000211c0f72a4 */ /* 0x000fe4000f8e020f */
[----:B------:R-:W-:Y:S01]  /*0530*/  ULEA.HI.X UR23, UR14, UR23, UR19, 0x1, UP1 ;  /* 0x000000170e177291 */ /* 0x000fe200088f0c13 */
[----:B------:R-:W2:Y:S01]  /*0540*/  LDCU.64 UR32, c[0x0][0x3c8] ;  /* 0x00007900ff2077ac */ /* 0x000ea20008000a00 */
[----:B------:R-:W-:Y:S02]  /*0550*/  ULEA UR17, UP0, UR10, UR8, 0x1 ;  /* 0x000000080a117291 */ /* 0x000fe4000f8008ff */
[----:B------:R-:W-:Y:S02]  /*0560*/  UIADD3 UR19, UPT, UPT, UR11, UR15, URZ ;  /* 0x0000000f0b137290 */ /* 0x000fe4000fffe0ff */
[----:B0-----:R-:W-:Y:S02]  /*0570*/  UIMAD.WIDE.U32 UR14, UR12, UR6, URZ ;  /* 0x000000060c0e72a5 */ /* 0x001fe4000f8e00ff */
[----:B------:R-:W-:Y:S01]  /*0580*/  ULEA.HI.X UR19, UR10, UR9, UR19, 0x1, UP0 ;  /* 0x000000090a137291 */ /* 0x000fe200080f0c13 */
[----:B------:R-:W0:Y:S01]  /*0590*/  LDCU.128 UR8, c[0x0][0x3a0] ;  /* 0x00007400ff0877ac */ /* 0x000e220008000c00 */
[----:B------:R-:W-:Y:S01]  /*05a0*/  UIMAD UR15, UR12, UR7, UR15 ;  /* 0x000000070c0f72a4 */ /* 0x000fe2000f8e020f */
[----:B------:R-:W3:Y:S01]  /*05b0*/  LDCU.64 UR6, c[0x0][0x448] ;  /* 0x00008900ff0677ac */ /* 0x000ee20008000a00 */
[----:B------:R-:W-:-:S02]  /*05c0*/  UIMAD.WIDE.U32 UR24, UR13, UR30, URZ ;  /* 0x0000001e0d1872a5 */ /* 0x000fc4000f8e00ff */
[----:B------:R-:W-:Y:S02]  /*05d0*/  UIMAD.WIDE.U32 UR14, UR13, UR4, UR14 ;  /* 0x000000040d0e72a5 */ /* 0x000fe4000f8e000e */
[----:B------:R-:W-:Y:S02]  /*05e0*/  UIMAD UR25, UR13, UR31, UR25 ;  /* 0x0000001f0d1972a4 */ /* 0x000fe4000f8e0219 */
[----:B--2---:R-:W-:Y:S01]  /*05f0*/  UIMAD UR29, UR18, UR32, URZ ;  /* 0x00000020121d72a4 */ /* 0x004fe2000f8e02ff */
[----:B------:R-:W2:Y:S01]  /*0600*/  LDCU UR34, c[0x0][0x384] ;  /* 0x00007080ff2277ac */ /* 0x000ea20008000800 */
[----:B------:R-:W-:Y:S02]  /*0610*/  UIMAD UR18, UR13, UR5, UR15 ;  /* 0x000000050d1272a4 */ /* 0x000fe4000f8e020f */
[----:B------:R-:W-:Y:S02]  /*0620*/  UIMAD.WIDE.U32 UR4, UR28, UR32, UR24 ;  /* 0x000000201c0472a5 */ /* 0x000fe4000f8e0018 */
[----:B------:R-:W-:Y:S01]  /*0630*/  UIMAD UR32, UR28, UR33, UR29 ;  /* 0x000000211c2072a4 */ /* 0x000fe2000f8e021d */
[----:B------:R-:W4:Y:S01]  /*0640*/  LDCU.64 UR36, c[0x0][0x440] ;  /* 0x00008800ff2477ac */ /* 0x000f220008000a00 */
[----:B0-----:R-:W-:Y:S01]  /*0650*/  UIMAD.WIDE.U32 UR24, UR12, UR8, URZ ;  /* 0x000000080c1872a5 */ /* 0x001fe2000f8e00ff */
[----:B------:R-:W0:Y:S01]  /*0660*/  LDCU UR33, c[0x0][0x38c] ;  /* 0x00007180ff2177ac */ /* 0x000e220008000800 */
[----:B------:R-:W-:Y:S01]  /*0670*/  UIADD3 UR5, UPT, UPT, UR5, UR32, URZ ;  /* 0x0000002005057290 */ /* 0x000fe2000fffe0ff */
[----:B------:R-:W1:Y:S01]  /*0680*/  LDCU.64 UR30, c[0x0][0x3c0] ;  /* 0x00007800ff1e77ac */ /* 0x000e620008000a00 */
[----:B------:R-:W-:Y:S01]  /*0690*/  UIMAD UR9, UR12, UR9, UR25 ;  /* 0x000000090c0972a4 */ /* 0x000fe2000f8e0219 */
[----:B------:R-:W1:Y:S01]  /*06a0*/  LDCU.64 UR28, c[0x0][0x3e0] ;  /* 0x00007c00ff1c77ac */ /* 0x000e620008000a00 */
[----:B---3--:R-:W-:-:S02]  /*06b0*/  ULEA UR25, UP0, UR4, UR6, 0x1 ;  /* 0x0000000604197291 */ /* 0x008fc4000f8008ff */
[----:B--2---:R-:W-:Y:S02]  /*06c0*/  UIMAD UR12, UR13, UR34, UR12 ;  /* 0x000000220d0c72a4 */ /* 0x004fe4000f8e020c */
[----:B------:R-:W-:Y:S02]  /*06d0*/  ULEA.HI.X UR7, UR4, UR7, UR5, 0x1, UP0 ;  /* 0x0000000704077291 */ /* 0x000fe400080f0c05 */
[----:B------:R-:W-:Y:S01]  /*06e0*/  UIMAD UR12, UR12, UR16, URZ ;  /* 0x000000100c0c72a4 */ /* 0x000fe2000f8e02ff */
[----:B------:R-:W-:Y:S01]  /*06f0*/  UMOV UR4, URZ ;  /* 0x000000ff00047c82 */ /* 0x000fe20008000000 */
[----:B------:R-:W-:Y:S01]  /*0700*/  UMOV UR5, URZ ;  /* 0x000000ff00057c82 */ /* 0x000fe20008000000 */
[----:B-----5:R-:W-:Y:S01]  /*0710*/  @P0 R2UR UR4, R2 ;  /* 0x00000000020402ca */ /* 0x020fe200000e0000 */
[----:B----4-:R-:W-:Y:S01]  /*0720*/  ULEA UR8, UP1, UR24, UR36, 0x2 ;  /* 0x0000002418087291 */ /* 0x010fe2000f8210ff */
[----:B------:R-:W-:Y:S01]  /*0730*/  @P1 R2UR UR5, R4 ;  /* 0x00000000040512ca */ /* 0x000fe200000e0000 */
[----:B------:R-:W-:Y:S01]  /*0740*/  UMOV UR32, UR22 ;  /* 0x0000001600207c82 */ /* 0x000fe20008000000 */
[----:B0-----:R-:W-:-:S02]  /*0750*/  UIMAD UR12, UR12, UR33, URZ ;  /* 0x000000210c0c72a4 */ /* 0x001fc4000f8e02ff */
[----:B------:R-:W-:Y:S02]  /*0760*/  ULEA.HI.X UR9, UR24, UR37, UR9, 0x2, UP1 ;  /* 0x0000002518097291 */ /* 0x000fe400088f1409 */
[----:B-1----:R-:W-:Y:S01]  /*0770*/  USHF.L.U64.HI UR22, UR30, 0x1, UR31 ;  /* 0x000000011e167899 */ /* 0x002fe2000801021f */
[----:B------:R-:W-:Y:S01]  /*0780*/  UMOV UR35, UR21 ;  /* 0x0000001500237c82 */ /* 0x000fe20008000000 */
[----:B------:R-:W-:Y:S01]  /*0790*/  UMOV UR33, UR23 ;  /* 0x0000001700217c82 */ /* 0x000fe20008000000 */
[----:B------:R-:W-:Y:S01]  /*07a0*/  UMOV UR34, UR20 ;  /* 0x0000001400227c82 */ /* 0x000fe20008000000 */
[----:B------:R-:W-:Y:S02]  /*07b0*/  USHF.L.U64.HI UR24, UR10, 0x2, UR11 ;  /* 0x000000020a187899 */ /* 0x000fe4000801020b */
[----:B------:R-:W-:Y:S01]  /*07c0*/  USHF.L.U64.HI UR29, UR28, 0x1, UR29 ;  /* 0x000000011c1d7899 */ /* 0x000fe2000801021d */
[----:B------:R-:W-:Y:S01]  /*07d0*/  UMOV UR6, URZ ;  /* 0x000000ff00067c82 */ /* 0x000fe20008000000 */
[----:B------:R-:W-:Y:S01]  /*07e0*/  UMOV UR21, UR17 ;  /* 0x0000001100157c82 */ /* 0x000fe20008000000 */
[----:B------:R-:W-:Y:S01]  /*07f0*/  UMOV UR31, UR7 ;  /* 0x00000007001f7c82 */ /* 0x000fe20008000000 */
[----:B------:R-:W-:-:S08]  /*0800*/  UMOV UR23, UR19 ;  /* 0x0000001300177c82 */ /* 0x000fd00008000000 */
.L_x_3422:
[----:B------:R-:W-:Y:S01]  /*0810*/  IMAD.SHL.U32 R159, R95, 0x10, RZ ;  /* 0x000000105f9f7824 */ /* 0x000fe200078e00ff */
[----:B------:R-:W0:Y:S01]  /*0820*/  LDCU UR7, c[0x0][0x388] ;  /* 0x00007100ff0777ac */ /* 0x000e220008000800 */
[----:B------:R-:W-:Y:S02]  /*0830*/  PRMT R7, RZ, 0x7610, R7 ;  /* 0x00007610ff077816 */ /* 0x000fe40000000007 */
[----:B------:R-:W-:Y:S01]  /*0840*/  PRMT R12, RZ, 0x7610, R12 ;  /* 0x00007610ff0c7816 */ /* 0x000fe2000000000c */
[----:B------:R-:W-:Y:S01]  /*0850*/  USHF.L.U32 UR11, UR6, 0xa, URZ ;  /* 0x0000000a060b7899 */ /* 0x000fe200080006ff */
[----:B------:R-:W-:Y:S02]  /*0860*/  LOP3.LUT R22, R159, 0x3e00, RZ, 0xc0, !PT ;  /* 0x00003e009f167812 */ /* 0x000fe400078ec0ff */
[----:B--2---:R-:W-:Y:S02]  /*0870*/  PRMT R15, RZ, 0x7610, R15 ;  /* 0x00007610ff0f7816 */ /* 0x004fe4000000000f */
[----:B------:R-:W-:-:S02]  /*0880*/  LOP3.LUT R158, R22, 0x1f, R95, 0xf8, !PT ;  /* 0x0000001f169e7812 */ /* 0x000fc400078ef85f */
[----:B------:R-:W-:Y:S02]  /*0890*/  PRMT R6, RZ, 0x7610, R6 ;  /* 0x00007610ff067816 */ /* 0x000fe40000000006 */
[C---:B------:R-:W-:Y:S01]  /*08a0*/  LOP3.LUT R151, R158.reuse, 0xe0, RZ, 0xfc, !PT ;  /* 0x000000e09e977812 */ /* 0x040fe200078efcff */
[C---:B------:R-:W-:Y:S01]  /*08b0*/  IMAD.SHL.U32 R0, R158.reuse, 0x2, RZ ;  /* 0x000000029e007824 */ /* 0x040fe200078e00ff */
[C---:B------:R-:W-:Y:S02]  /*08c0*/  LOP3.LUT R150, R158.reuse, 0x100, RZ, 0xfc, !PT ;  /* 0x000001009e967812 */ /* 0x040fe400078efcff */
[----:B------:R-:W-:Y:S01]  /*08d0*/  LOP3.LUT R157, R158, 0x20, RZ, 0xfc, !PT ;  /* 0x000000209e9d7812 */ /* 0x000fe200078efcff */
[----:B0-----:R-:W-:Y:S01]  /*08e0*/  UIADD3 UR36, UPT, UPT, -UR11, UR7, URZ ;  /* 0x000000070b247290 */ /* 0x001fe2000fffe1ff */
[C---:B------:R-:W-:Y:S02]  /*08f0*/  IADD3 R2, P0, PT, R0.reuse, UR32, RZ ;  /* 0x0000002000027c10 */ /* 0x040fe4000ff1e0ff */
[----:B------:R-:W-:-:S02]  /*0900*/  IADD3 R4, P1, PT, R0, UR34, RZ ;  /* 0x0000002200047c10 */ /* 0x000fc4000ff3e0ff */
[C---:B------:R-:W-:Y:S01]  /*0910*/  LOP3.LUT R152, R158.reuse, 0xc0, RZ, 0xfc, !PT ;  /* 0x000000c09e987812 */ /* 0x040fe200078efcff */
[----:B------:R-:W-:Y:S01]  /*0920*/  IMAD.X R3, RZ, RZ, UR33, P0 ;  /* 0x00000021ff037e24 */ /* 0x000fe200080e06ff */
[C---:B------:R-:W-:Y:S02]  /*0930*/  ISETP.GE.AND P0, PT, R158.reuse, UR36, PT ;  /* 0x000000249e007c0c */ /* 0x040fe4000bf06270 */
[----:B------:R-:W-:Y:S01]  /*0940*/  IADD3.X R5, PT, PT, RZ, UR35, RZ, P1, !PT ;  /* 0x00000023ff057c10 */ /* 0x000fe20008ffe4ff */
[----:B------:R-:W-:Y:S01]  /*0950*/  BAR.SYNC.DEFER_BLOCKING 0x0 ;  /* 0x0000000000007b1d */ /* 0x000fe20000010000 */
[----:B------:R-:W-:Y:S02]  /*0960*/  LOP3.LUT R153, R158, 0xa0, RZ, 0xfc, !PT ;  /* 0x000000a09e997812 */ /* 0x000fe400078efcff */
[----:B------:R-:W-:Y:S02]  /*0970*/  ISETP.GE.AND P1, PT, R157, UR36, PT ;  /* 0x000000249d007c0c */ /* 0x000fe4000bf26270 */
[----:B------:R-:W-:-:S02]  /*0980*/  ISETP.GE.AND P2, PT, R152, UR36, PT ;  /* 0x0000002498007c0c */ /* 0x000fc4000bf46270 */
[C---:B------:R-:W-:Y:S02]  /*0990*/  LOP3.LUT R156, R158.reuse, 0x40, RZ, 0xfc, !PT ;  /* 0x000000409e9c7812 */ /* 0x040fe400078efcff */
[----:B------:R-:W-:Y:S02]  /*09a0*/  ISETP.GE.AND P3, PT, R153, UR36, PT ;  /* 0x0000002499007c0c */ /* 0x000fe4000bf66270 */
[C---:B------:R-:W-:Y:S02]  /*09b0*/  LOP3.LUT R155, R158.reuse, 0x60, RZ, 0xfc, !PT ;  /* 0x000000609e9b7812 */ /* 0x040fe400078efcff */
[----:B------:R-:W-:Y:S02]  /*09c0*/  LOP3.LUT R154, R158, 0x80, RZ, 0xfc, !PT ;  /* 0x000000809e9a7812 */ /* 0x000fe400078efcff */
[----:B------:R-:W-:Y:S02]  /*09d0*/  ISETP.GE.AND P6, PT, R156, UR36, PT ;  /* 0x000000249c007c0c */ /* 0x000fe4000bfc6270 */
[----:B------:R-:W-:-:S02]  /*09e0*/  ISETP.GE.AND P5, PT, R155, UR36, PT ;  /* 0x000000249b007c0c */ /* 0x000fc4000bfa6270 */
[----:B------:R-:W-:Y:S02]  /*09f0*/  PRMT R13, RZ, 0x7610, R13 ;  /* 0x00007610ff0d7816 */ /* 0x000fe4000000000d */
[----:B------:R-:W-:Y:S02]  /*0a00*/  ISETP.GE.AND P4, PT, R154, UR36, PT ;  /* 0x000000249a007c0c */ /* 0x000fe4000bf86270 */
[----:B------:R-:W-:Y:S01]  /*0a10*/  PRMT R10, RZ, 0x7610, R10 ;  /* 0x00007610ff0a7816 */ /* 0x000fe2000000000a */
[----:B------:R-:W2:Y:S01]  /*0a20*/  @!P0 LDG.E.U16 R7, desc[UR26][R4.64] ;  /* 0x0000001a04078981 */ /* 0x000ea2000c1e1500 */
[----:B------:R-:W-:Y:S02]  /*0a30*/  ISETP.GE.AND P0, PT, R151, UR36, PT ;  /* 0x0000002497007c0c */ /* 0x000fe4000bf06270 */
[C---:B------:R-:W-:Y:S01]  /*0a40*/  LOP3.LUT R149, R158.reuse, 0x120, RZ, 0xfc, !PT ;  /* 0x000001209e957812 */ /* 0x040fe200078efcff */
[----:B------:R-:W3:Y:S01]  /*0a50*/  @!P1 LDG.E.U16 R6, desc[UR26][R4.64+0x40] ;  /* 0x0000401a04069981 */ /* 0x000ee2000c1e1500 */
[----:B------:R-:W-:-:S02]  /*0a60*/  LOP3.LUT R148, R158, 0x140, RZ, 0xfc, !PT ;  /* 0x000001409e947812 */ /* 0x000fc400078efcff */
[C---:B------:R-:W-:Y:S01]  /*0a70*/  LOP3.LUT R147, R158.reuse, 0x160, RZ, 0xfc, !PT ;  /* 0x000001609e937812 */ /* 0x040fe200078efcff */
[----:B------:R-:W4:Y:S01]  /*0a80*/  @!P2 LDG.E.U16 R13, desc[UR26][R4.64+0x180] ;  /* 0x0001801a040da981 */ /* 0x000f22000c1e1500 */
[----:B------:R-:W-:Y:S02]  /*0a90*/  LOP3.LUT R146, R158, 0x180, RZ, 0xfc, !PT ;  /* 0x000001809e927812 */ /* 0x000fe400078efcff */
[----:B------:R-:W-:Y:S01]  /*0aa0*/  PRMT R9, RZ, 0x7610, R9 ;  /* 0x00007610ff097816 */ /* 0x000fe20000000009 */
[----:B------:R-:W5:Y:S01]  /*0ab0*/  @!P3 LDG.E.U16 R10, desc[UR26][R4.64+0x140] ;  /* 0x0001401a040ab981 */ /* 0x000f62000c1e1500 */
[----:B------:R-:W-:Y:S02]  /*0ac0*/  PRMT R8, RZ, 0x7610, R8 ;  /* 0x00007610ff087816 */ /* 0x000fe40000000008 */
[----:B------:R-:W-:Y:S01]  /*0ad0*/  PRMT R11, RZ, 0x7610, R11 ;  /* 0x00007610ff0b7816 */ /* 0x000fe2000000000b */
[----:B------:R-:W4:Y:S01]  /*0ae0*/  @!P0 LDG.E.U16 R12, desc[UR26][R4.64+0x1c0] ;  /* 0x0001c01a040c8981 */ /* 0x000f22000c1e1500 */
[----:B------:R-:W-:-:S02]  /*0af0*/  ISETP.GE.AND P0, PT, R150, UR36, PT ;  /* 0x0000002496007c0c */ /* 0x000fc4000bf06270 */
[----:B------:R-:W-:Y:S01]  /*0b00*/  ISETP.GE.AND P1, PT, R148, UR36, PT ;  /* 0x0000002494007c0c */ /* 0x000fe2000bf26270 */
[----:B------:R-:W5:Y:S01]  /*0b10*/  @!P6 LDG.E.U16 R9, desc[UR26][R4.64+0x80] ;  /* 0x0000801a0409e981 */ /* 0x000f62000c1e1500 */
[----:B------:R-:W-:Y:S02]  /*0b20*/  ISETP.GE.AND P2, PT, R147, UR36, PT ;  /* 0x0000002493007c0c */ /* 0x000fe4000bf46270 */
[----:B------:R-:W-:Y:S01]  /*0b30*/  ISETP.GE.AND P3, PT, R146, UR36, PT ;  /* 0x0000002492007c0c */ /* 0x000fe2000bf66270 */
[----:B------:R-:W4:Y:S01]  /*0b40*/  @!P5 LDG.E.U16 R8, desc[UR26][R4.64+0xc0] ;  /* 0x0000c01a0408d981 */ /* 0x000f22000c1e1500 */
[----:B------:R-:W-:Y:S02]  /*0b50*/  PRMT R14, RZ, 0x7610, R14 ;  /* 0x00007610ff0e7816 */ /* 0x000fe4000000000e */
[----:B------:R-:W-:Y:S01]  /*0b60*/  PRMT R17, RZ, 0x7610, R17 ;  /* 0x00007610ff117816 */ /* 0x000fe20000000011 */
[----:B------:R-:W4:Y:S01]  /*0b70*/  @!P4 LDG.E.U16 R11, desc[UR26][R4.64+0x100] ;  /* 0x0001001a040bc981 */ /* 0x000f22000c1e1500 */
[----:B------:R-:W-:-:S02]  /*0b80*/  PRMT R16, RZ, 0x7610, R16 ;  /* 0x00007610ff107816 */ /* 0x000fc40000000010 */
        /* <DEDUP_REMOVED lines=23> */
[----:B-1----:R-:W-:-:S04]  /*0d00*/  IMAD.IADD R22, R22, 0x1, R23 ;  /* 0x0000000116167824 */ /* 0x002fc800078e0217 */
[----:B------:R-:W-:Y:S01]  /*0d10*/  IMAD R24, R23, 0xf, R22 ;  /* 0x0000000f17187824 */ /* 0x000fe200078e0216 */
[C---:B------:R-:W-:Y:S01]  /*0d20*/  IADD3 R23, PT, PT, R22.reuse, 0x20, RZ ;  /* 0x0000002016177810 */ /* 0x040fe20007ffe0ff */
[C---:B------:R-:W-:Y:S02]  /*0d30*/  VIADD R25, R22.reuse, 0x40 ;  /* 0x0000004016197836 */ /* 0x040fe40000000000 */
[C---:B------:R-:W-:Y:S01]  /*0d40*/  VIADD R27, R22.reuse, 0x60 ;  /* 0x00000060161b7836 */ /* 0x040fe20000000000 */
[CC--:B------:R-:W-:Y:S01]  /*0d50*/  LEA.HI.SX32 R92, R22.reuse, R22.reuse, 0x1b ;  /* 0x00000016165c7211 */ /* 0x0c0fe200078fdaff */
[C---:B------:R-:W-:Y:S01]  /*0d60*/  VIADD R29, R22.reuse, 0xa0 ;  /* 0x000000a0161d7836 */ /* 0x040fe20000000000 */
[C---:B------:R-:W-:Y:S01]  /*0d70*/  IADD3 R5, PT, PT, R22.reuse, 0x80, RZ ;  /* 0x0000008016057810 */ /* 0x040fe20007ffe0ff */
[C---:B------:R-:W-:Y:S01]  /*0d80*/  VIADD R31, R22.reuse, 0xc0 ;  /* 0x000000c0161f7836 */ /* 0x040fe20000000000 */
[-C--:B------:R-:W-:Y:S01]  /*0d90*/  LEA.HI.SX32 R23, R23, R22.reuse, 0x1b ;  /* 0x0000001617177211 */ /* 0x080fe200078fdaff */
[C---:B------:R-:W-:Y:S01]  /*0da0*/  VIADD R35, R22.reuse, 0x100 ;  /* 0x0000010016237836 */ /* 0x040fe20000000000 */
[----:B------:R-:W-:Y:S01]  /*0db0*/  LEA.HI.SX32 R25, R25, R22, 0x1b ;  /* 0x0000001619197211 */ /* 0x000fe200078fdaff */
[C---:B------:R-:W-:Y:S01]  /*0dc0*/  VIADD R37, R22.reuse, 0x120 ;  /* 0x0000012016257836 */ /* 0x040fe20000000000 */
[----:B------:R-:W-:-:S02]  /*0dd0*/  IADD3 R33, PT, PT, R22, 0xe0, RZ ;  /* 0x000000e016217810 */ /* 0x000fc40007ffe0ff */
[-C--:B------:R-:W-:Y:S02]  /*0de0*/  LEA.HI.SX32 R27, R27, R22.reuse, 0x1b ;  /* 0x000000161b1b7211 */ /* 0x080fe400078fdaff */
[----:B------:R-:W-:Y:S02]  /*0df0*/  LEA R92, R92, UR7, 0x1 ;  /* 0x000000075c5c7c11 */ /* 0x000fe4000f8e08ff */
[-C--:B------:R-:W-:Y:S01]  /*0e00*/  LEA.HI.SX32 R5, R5, R22.reuse, 0x1b ;  /* 0x0000001605057211 */ /* 0x080fe200078fdaff */
        /* <DEDUP_REMOVED lines=19> */
[----:B------:R-:W-:Y:S02]  /*0f40*/  LEA R83, R37, UR7, 0x1 ;  /* 0x0000000725537c11 */ /* 0x000fe4000f8e08ff */
[----:B------:R-:W-:Y:S02]  /*0f50*/  LEA R82, R39, UR7, 0x1 ;  /* 0x0000000727527c11 */ /* 0x000fe4000f8e08ff */
[----:B------:R-:W-:Y:S02]  /*0f60*/  LEA R81, R41, UR7, 0x1 ;  /* 0x0000000729517c11 */ /* 0x000fe4000f8e08ff */
[----:B------:R-:W-:Y:S01]  /*0f70*/  LEA R80, R43, UR7, 0x1 ;  /* 0x000000072b507c11 */ /* 0x000fe2000f8e08ff */
[C---:B------:R-:W-:Y:S01]  /*0f80*/  VIADD R47, R22.reuse, 0x1c0 ;  /* 0x000001c0162f7836 */ /* 0x040fe20000000000 */
[C---:B------:R-:W-:Y:S01]  /*0f90*/  IADD3 R45, PT, PT, R22.reuse, 0x1a0, RZ ;  /* 0x000001a0162d7810 */ /* 0x040fe20007ffe0ff */
[----:B------:R-:W-:Y:S01]  /*0fa0*/  VIADD R49, R22, 0x1e0 ;  /* 0x000001e016317836 */ /* 0x000fe20000000000 */
[C---:B------:R-:W-:Y:S01]  /*0fb0*/  IADD3 R5, PT, PT, R24.reuse, 0x1, RZ ;  /* 0x0000000118057810 */ /* 0x040fe20007ffe0ff */
[C---:B------:R-:W-:Y:S01]  /*0fc0*/  VIADD R25, R24.reuse, 0x9 ;  /* 0x0000000918197836 */ /* 0x040fe20000000000 */
[----:B------:R-:W-:Y:S01]  /*0fd0*/  LEA.HI.SX32 R45, R45, R22, 0x1b ;  /* 0x000000162d2d7211 */ /* 0x000fe200078fdaff */
[C---:B------:R-:W-:Y:S01]  /*0fe0*/  VIADD R27, R24.reuse, 0xb ;  /* 0x0000000b181b7836 */ /* 0x040fe20000000000 */
[C---:B------:R-:W-:Y:S01]  /*0ff0*/  IADD3 R23, PT, PT, R24.reuse, 0x7, RZ ;  /* 0x0000000718177810 */ /* 0x040fe20007ffe0ff */
[C---:B------:R-:W-:Y:S01]  /*1000*/  VIADD R29, R24.reuse, 0xc ;  /* 0x0000000c181d7836 */ /* 0x040fe20000000000 */
[C---:B------:R-:W-:Y:S01]  /*1010*/  IADD3 R31, PT, PT, R24.reuse, 0xd, RZ ;  /* 0x0000000d181f7810 */ /* 0x040fe20007ffe0ff */
[----:B------:R-:W-:-:S02]  /*1020*/  VIADD R33, R24, 0xe ;  /* 0x0000000e18217836 */ /* 0x000fc40000000000 */
[----:B------:R-:W-:Y:S01]  /*1030*/  VIADD R35, R24, 0xf ;  /* 0x0000000f18237836 */ /* 0x000fe20000000000 */
[-C--:B------:R-:W-:Y:S02]  /*1040*/  LEA.HI.SX32 R47, R47, R22.reuse, 0x1b ;  /* 0x000000162f2f7211 */ /* 0x080fe400078fdaff */
[----:B------:R-:W-:Y:S02]  /*1050*/  LEA.HI.SX32 R49, R49, R22, 0x1b ;  /* 0x0000001631317211 */ /* 0x000fe400078fdaff */
        /* <DEDUP_REMOVED lines=25> */
[----:B------:R-:W-:Y:S01]  /*11f0*/  ISETP.GE.AND P1, PT, R157, UR36, PT ;  /* 0x000000249d007c0c */ /* 0x000fe2000bf26270 */
[----:B--2---:R0:W-:Y:S04]  /*1200*/  STS.U16 [R92], R7 ;  /* 0x000000075c007388 */ /* 0x0041e80000000400 */
[----:B---3--:R-:W-:Y:S01]  /*1210*/  STS.U16 [R91+0x40], R6 ;  /* 0x000040065b007388 */ /* 0x008fe20000000400 */
[----:B0-----:R-:W-:-:S03]  /*1220*/  VIADD R7, R24, 0x2 ;  /* 0x0000000218077836 */ /* 0x001fc60000000000 */
[----:B-----5:R0:W-:Y:S04]  /*1230*/  STS.U16 [R90+0x80], R9 ;  /* 0x000080095a007388 */ /* 0x0201e80000000400 */
[----:B----4-:R-:W-:Y:S04]  /*1240*/  STS.U16 [R89+0xc0], R8 ;  /* 0x0000c00859007388 */ /* 0x010fe80000000400 */
[----:B------:R-:W-:Y:S04]  /*1250*/  STS.U16 [R88+0x100], R11 ;  /* 0x0001000b58007388 */ /* 0x000fe80000000400 */
[----:B------:R-:W-:Y:S04]  /*1260*/  STS.U16 [R87+0x140], R10 ;  /* 0x0001400a57007388 */ /* 0x000fe80000000400 */
[----:B------:R1:W-:Y:S04]  /*1270*/  STS.U16 [R86+0x180], R13 ;  /* 0x0001800d56007388 */ /* 0x0003e80000000400 */
        /* <DEDUP_REMOVED lines=8> */
[----:B------:R-:W-:Y:S04]  /*1300*/  STS.U16 [R81+0x2c0], R16 ;  /* 0x0002c01051007388 */ /* 0x000fe80000000400 */
[----:B------:R1:W-:Y:S01]  /*1310*/  STS.U16 [R80+0x300], R19 ;  /* 0x0003001350007388 */ /* 0x0003e20000000400 */
[----:B0-----:R-:W-:Y:S01]  /*1320*/  VIADD R17, R24, 0x8 ;  /* 0x0000000818117836 */ /* 0x001fe20000000000 */
[----:B------:R-:W-:-:S02]  /*1330*/  LEA.HI.SX32 R7, R7, R24, 0x1b ;  /* 0x0000001807077211 */ /* 0x000fc400078fdaff */
[-C--:B------:R-:W-:Y:S02]  /*1340*/  LEA.HI.SX32 R9, R9, R24.reuse, 0x1b ;  /* 0x0000001809097211 */ /* 0x080fe400078fdaff */
[----:B-1----:R-:W-:Y:S02]  /*1350*/  IADD3 R19, PT, PT, R24, 0xa, RZ ;  /* 0x0000000a18137810 */ /* 0x002fe40007ffe0ff */
[-C--:B------:R-:W-:Y:S02]  /*1360*/  LEA.HI.SX32 R11, R11, R24.reuse, 0x1b ;  /* 0x000000180b0b7211 */ /* 0x080fe400078fdaff */
[-C--:B------:R-:W-:Y:S02]  /*1370*/  LEA.HI.SX32 R13, R13, R24.reuse, 0x1b ;  /* 0x000000180d0d7211 */ /* 0x080fe400078fdaff */
[-C--:B------:R-:W-:Y:S02]  /*1380*/  LEA.HI.SX32 R15, R15, R24.reuse, 0x1b ;  /* 0x000000180f0f7211 */ /* 0x080fe400078fdaff */
[----:B------:R-:W-:-:S02]  /*1390*/  LEA.HI.SX32 R17, R17, R24, 0x1b ;  /* 0x0000001811117211 */ /* 0x000fc400078fdaff */
[----:B------:R-:W-:Y:S01]  /*13a0*/  LEA.HI.SX32 R19, R19, R24, 0x1b ;  /* 0x0000001813137211 */ /* 0x000fe200078fdaff */
[----:B------:R-:W-:Y:S01]  /*13b0*/  STS.U16 [R79+0x340], R18 ;  /* 0x000340124f007388 */ /* 0x000fe20000000400 */
[----:B------:R-:W-:Y:S02]  /*13c0*/  LEA R74, R7, UR7, 0x1 ;  /* 0x00000007074a7c11 */ /* 0x000fe4000f8e08ff */
[----:B------:R-:W-:Y:S02]  /*13d0*/  LEA R73, R9, UR7, 0x1 ;  /* 0x0000000709497c11 */ /* 0x000fe4000f8e08ff */
[----:B------:R-:W-:Y:S02]  /*13e0*/  LEA R72, R11, UR7, 0x1 ;  /* 0x000000070b487c11 */ /* 0x000fe4000f8e08ff */
[----:B------:R-:W-:Y:S02]  /*13f0*/  LEA R71, R13, UR7, 0x1 ;  /* 0x000000070d477c11 */ /* 0x000fe4000f8e08ff */
[----:B------:R-:W-:-:S02]  /*1400*/  LEA R70, R15, UR7, 0x1 ;  /* 0x000000070f467c11 */ /* 0x000fc4000f8e08ff */
        /* <DEDUP_REMOVED lines=150> */
.L_x_3385:
[----:B------:R-:W-:Y:S05]  /*1d70*/  BSYNC.RECONVERGENT B0 ;  /* 0x0000000000007941 */ /* 0x000fea0003800200 */
.L_x_3384:
        /* <DEDUP_REMOVED lines=35> */
.L_x_3387:
[----:B------:R-:W-:Y:S05]  /*1fb0*/  BSYNC.RECONVERGENT B0 ;  /* 0x0000000000007941 */ /* 0x000fea0003800200 */
.L_x_3386:
        /* <DEDUP_REMOVED lines=37> */
.L_x_3389:
[----:B------:R-:W-:Y:S05]  /*2210*/  BSYNC.RECONVERGENT B0 ;  /* 0x0000000000007941 */ /* 0x000fea0003800200 */
.L_x_3388:
        /* <DEDUP_REMOVED lines=35> */
.L_x_3391:
[----:B------:R-:W-:Y:S05]  /*2450*/  BSYNC.RECONVERGENT B0 ;  /* 0x0000000000007941 */ /* 0x000fea0003800200 */
.L_x_3390:
        /* <DEDUP_REMOVED lines=37> */
.L_x_3393:
[----:B------:R-:W-:Y:S05]  /*26b0*/  BSYNC.RECONVERGENT B0 ;  /* 0x0000000000007941 */ /* 0x000fea0003800200 */
.L_x_3392:
        /* <DEDUP_REMOVED lines=35> */
.L_x_3395:
[----:B------:R-:W-:Y:S05]  /*28f0*/  BSYNC.RECONVERGENT B0 ;  /* 0x0000000000007941 */ /* 0x000fea0003800200 */
.L_x_3394:
        /* <DEDUP_REMOVED lines=37> */
.L_x_3397:
[----:B------:R-:W-:Y:S05]  /*2b50*/  BSYNC.RECONVERGENT B0 ;  /* 0x0000000000007941 */ /* 0x000fea0003800200 */
.L_x_3396:
        /* <DEDUP_REMOVED lines=35> */
.L_x_3399:
[----:B------:R-:W-:Y:S05]  /*2d90*/  BSYNC.RECONVERGENT B0 ;  /* 0x0000000000007941 */ /* 0x000fea0003800200 */
.L_x_3398:
        /* <DEDUP_REMOVED lines=39> */
.L_x_3401:
[----:B------:R-:W-:Y:S05]  /*3010*/  BSYNC.RECONVERGENT B0 ;  /* 0x0000000000007941 */ /* 0x000fea0003800200 */
.L_x_3400:
        /* <DEDUP_REMOVED lines=39> */
.L_x_3403:
[----:B------:R-:W-:Y:S05]  /*3290*/  BSYNC.RECONVERGENT B0 ;  /* 0x0000000000007941 */ /* 0x000fea0003800200 */
.L_x_3402:
        /* <DEDUP_REMOVED lines=45> */
.L_x_3405:
[----:B------:R-:W-:Y:S05]  /*3570*/  BSYNC.RECONVERGENT B0 ;  /* 0x0000000000007941 */ /* 0x000fea0003800200 */
.L_x_3404:
[----:B------:R-:W-:Y:S04]  /*3580*/  BSSY.RECONVERGENT B0, `(.L_x_3406) ;  /* 0x0000020000007945 */ /* 0x000fe80003800200 */
        /* <DEDUP_REMOVED lines=31> */
.L_x_3407:
[----:B------:R-:W-:Y:S05]  /*3780*/  BSYNC.RECONVERGENT B0 ;  /* 0x0000000000007941 */ /* 0x000fea0003800200 */
.L_x_3406:
        /* <DEDUP_REMOVED lines=32> */
.L_x_3409:
[----:B------:R-:W-:Y:S05]  /*3990*/  BSYNC.RECONVERGENT B0 ;  /* 0x0000000000007941 */ /* 0x000fea0003800200 */
.L_x_3408:
        /* <DEDUP_REMOVED lines=32> */
.L_x_3411:
[----:B------:R-:W-:Y:S05]  /*3ba0*/  BSYNC.RECONVERGENT B0 ;  /* 0x0000000000007941 */ /* 0x000fea0003800200 */
.L_x_3410:
        /* <DEDUP_REMOVED lines=32> */
.L_x_3413:
[----:B------:R-:W-:Y:S05]  /*3db0*/  BSYNC.RECONVERGENT B0 ;  /* 0x0000000000007941 */ /* 0x000fea0003800200 */
.L_x_3412:
        /* <DEDUP_REMOVED lines=32> */
.L_x_3415:
[----:B------:R-:W-:Y:S05]  /*3fc0*/  BSYNC.RECONVERGENT B0 ;  /* 0x0000000000007941 */ /* 0x000fea0003800200 */
.L_x_3414:
        /* <DEDUP_REMOVED lines=25> */
[----:B------:R-:W-:Y:S01]  /*4160*/  ISETP.GE.AND P2, PT, R158, UR36, PT ;  /* 0x000000249e007c0c */ /* 0x000fe2000bf46270 */
[----:B------:R-:W-:Y:S01]  /*4170*/  FMUL.FTZ R25, R16, R57 ;  /* 0x0000003910197220 */ /* 0x000fe20000410000 */
[----:B------:R-:W-:Y:S01]  /*4180*/  IADD3 R0, P0, PT, R0, 0x200, RZ ;  /* 0x0000020000007810 */ /* 0x000fe20007f1e0ff */
[----:B------:R-:W-:Y:S01]  /*4190*/  FMUL.FTZ R16, R3, R48 ;  /* 0x0000003003107220 */ /* 0x000fe20000410000 */
[----:B------:R-:W-:Y:S01]  /*41a0*/  LOP3.LUT R144, R144, 0xfffffdff, RZ, 0xc0, !PT ;  /* 0xfffffdff90907812 */ /* 0x000fe200078ec0ff */
[----:B------:R-:W-:Y:S01]  /*41b0*/  FMUL.FTZ R28, R19, R60 ;  /* 0x0000003c131c7220 */ /* 0x000fe20000410000 */
[----:B------:R-:W-:Y:S01]  /*41c0*/  IADD3 R107, P1, PT, R0, UR21, RZ ;  /* 0x00000015006b7c10 */ /* 0x000fe2000ff3e0ff */
[----:B------:R-:W-:Y:S02]  /*41d0*/  IMAD.X R3, RZ, RZ, RZ, P0 ;  /* 0x000000ffff037224 */ /* 0x000fe400000e06ff */
[----:B------:R-:W-:Y:S01]  /*41e0*/  FMUL.FTZ R27, R18, R59 ;  /* 0x0000003b121b7220 */ /* 0x000fe20000410000 */
[----:B------:R-:W-:Y:S01]  /*41f0*/  FMUL.FTZ R26, R17, R58 ;  /* 0x0000003a111a7220 */ /* 0x000fe20000410000 */
[----:B------:R-:W-:Y:S01]  /*4200*/  FMUL.FTZ R24, R15, R56 ;  /* 0x000000380f187220 */ /* 0x000fe20000410000 */
[----:B------:R-:W-:Y:S01]  /*4210*/  FMUL.FTZ R23, R14, R55 ;  /* 0x000000370e177220 */ /* 0x000fe20000410000 */
[----:B------:R-:W-:Y:S01]  /*4220*/  IADD3.X R110, PT, PT, R3, UR23, RZ, P1, !PT ;  /* 0x00000017036e7c10 */ /* 0x000fe20008ffe4ff */
[----:B------:R-:W-:Y:S01]  /*4230*/  FMUL.FTZ R22, R13, R54 ;  /* 0x000000360d167220 */ /* 0x000fe20000410000 */
[----:B------:R-:W-:Y:S01]  /*4240*/  @P2 LOP3.LUT R144, R144, 0x200, RZ, 0xfc, !PT ;  /* 0x0000020090902812 */ /* 0x000fe200078efcff */
[----:B------:R-:W-:Y:S01]  /*4250*/  FMUL.FTZ R21, R12, R53 ;  /* 0x000000350c157220 */ /* 0x000fe20000410000 */
[----:B------:R-:W-:Y:S01]  /*4260*/  IADD3 R6, P2, PT, R0, UR25, RZ ;  /* 0x0000001900067c10 */ /* 0x000fe2000ff5e0ff */
[----:B0-----:R-:W-:Y:S01]  /*4270*/  UISETP.LT.AND UP0, UPT, UR16, 0x1, UPT ;  /* 0x000000011000788c */ /* 0x001fe2000bf01270 */
[----:B------:R-:W-:Y:S01]  /*4280*/  FMUL.FTZ R20, R11, R52 ;  /* 0x000000340b147220 */ /* 0x000fe20000410000 */
[----:B------:R-:W-:Y:S01]  /*4290*/  FMUL.FTZ R19, R10, R51 ;  /* 0x000000330a137220 */ /* 0x000fe20000410000 */
[----:B------:R-:W-:Y:S01]  /*42a0*/  FMUL.FTZ R18, R9, R50 ;  /* 0x0000003209127220 */ /* 0x000fe20000410000 */
[----:B------:R-:W-:Y:S01]  /*42b0*/  USEL UR16, UR16, 0x1, !UP0 ;  /* 0x0000000110107887 */ /* 0x000fe2000c000000 */
[----:B------:R-:W-:Y:S01]  /*42c0*/  FMUL.FTZ R17, R8, R49 ;  /* 0x0000003108117220 */ /* 0x000fe20000410000 */
[----:B------:R-:W-:Y:S01]  /*42d0*/  FMUL.FTZ R15, R2, R47 ;  /* 0x0000002f020f7220 */ /* 0x000fe20000410000 */
[----:B------:R-:W-:Y:S01]  /*42e0*/  FMUL.FTZ R14, R5, R46 ;  /* 0x0000002e050e7220 */ /* 0x000fe20000410000 */
[----:B------:R-:W-:Y:S01]  /*42f0*/  FMUL.FTZ R0, R4, R45 ;  /* 0x0000002d04007220 */ /* 0x000fe20000410000 */
[----:B------:R-:W-:Y:S01]  /*4300*/  IADD3.X R3, PT, PT, R3, UR31, RZ, P2, !PT ;  /* 0x0000001f03037c10 */ /* 0x000fe200097fe4ff */
[----:B------:R-:W-:-:S02]  /*4310*/  UIMAD UR11, UR6, UR11, URZ ;  /* 0x0000000b060b72a4 */ /* 0x000fc4000f8e02ff */
[----:B------:R-:W-:Y:S01]  /*4320*/  UIADD3 UR13, UPT, UPT, UR7, 0x10a0, URZ ;  /* 0x000010a0070d7890 */ /* 0x000fe2000fffe0ff */
[----:B------:R-:W0:Y:S01]  /*4330*/  LDCU.64 UR38, c[0x0][0x480] ;  /* 0x00009000ff2677ac */ /* 0x000e220008000a00 */
[----:B------:R-:W-:Y:S01]  /*4340*/  UIADD3 UR16, UPT, UPT, -UR16, URZ, URZ ;  /* 0x000000ff10107290 */ /* 0x000fe2000fffe1ff */
[----:B------:R-:W-:Y:S01]  /*4350*/  UMOV UR19, UR8 ;  /* 0x0000000800137c82 */ /* 0x000fe20008000000 */
[----:B------:R-:W-:-:S10]  /*4360*/  UMOV UR20, UR9 ;  /* 0x0000000900147c82 */ /* 0x000fd40008000000 */
.L_x_3421:
[----:B------:R-:W-:Y:S02]  /*4370*/  LOP3.LUT P6, RZ, R144, 0x200, RZ, 0xc0, !PT ;  /* 0x0000020090ff7812 */ /* 0x000fe400078cc0ff */
[----:B------:R-:W-:Y:S02]  /*4380*/  ISETP.GE.AND P5, PT, R157, UR36, PT ;  /* 0x000000249d007c0c */ /* 0x000fe4000bfa6270 */
[----:B------:R-:W-:Y:S02]  /*4390*/  MOV R2, R6 ;  /* 0x0000000600027202 */ /* 0x000fe40000000f00 */
[----:B------:R-:W-:Y:S02]  /*43a0*/  ISETP.GE.AND P4, PT, R156, UR36, PT ;  /* 0x000000249c007c0c */ /* 0x000fe4000bf86270 */
[----:B------:R-:W-:Y:S02]  /*43b0*/  ISETP.GE.AND P3, PT, R155, UR36, PT ;  /* 0x000000249b007c0c */ /* 0x000fe4000bf66270 */
[----:B------:R-:W-:-:S02]  /*43c0*/  ISETP.GE.AND P2, PT, R154, UR36, PT ;  /* 0x000000249a007c0c */ /* 0x000fc4000bf46270 */
[----:B------:R-:W-:Y:S01]  /*43d0*/  ISETP.GE.AND P0, PT, R152, UR36, PT ;  /* 0x0000002498007c0c */ /* 0x000fe2000bf06270 */
[----:B------:R-:W2:Y:S01]  /*43e0*/  @!P6 LDG.E.U16 R11, desc[UR26][R2.64+-0x200] ;  /* 0xfffe001a020be981 */ /* 0x000ea2000c1e1500 */
[----:B------:R-:W-:-:S03]  /*43f0*/  ISETP.GE.AND P1, PT, R153, UR36, PT ;  /* 0x0000002499007c0c */ /* 0x000fc6000bf26270 */
[----:B------:R-:W3:Y:S04]  /*4400*/  @!P5 LDG.E.U16 R6, desc[UR26][R2.64+-0x1c0] ;  /* 0xfffe401a0206d981 */ /* 0x000ee8000c1e1500 */
[----:B------:R-:W4:Y:S04]  /*4410*/  @!P4 LDG.E.U16 R8, desc[UR26][R2.64+-0x180] ;  /* 0xfffe801a0208c981 */ /* 0x000f28000c1e1500 */
[----:B------:R-:W5:Y:S04]  /*4420*/  @!P3 LDG.E.U16 R10, desc[UR26][R2.64+-0x140] ;  /* 0xfffec01a020ab981 */ /* 0x000f68000c1e1500 */
[----:B------:R-:W5:Y:S04]  /*4430*/  @!P2 LDG.E.U16 R12, desc[UR26][R2.64+-0x100] ;  /* 0xffff001a020ca981 */ /* 0x000f68000c1e1500 */
[----:B------:R-:W5:Y:S01]  /*4440*/  @!P0 LDG.E.U16 R13, desc[UR26][R2.64+-0x80] ;  /* 0xffff801a020d8981 */ /* 0x000f62000c1e1500 */
[----:B------:R-:W-:-:S03]  /*4450*/  ISETP.GE.AND P0, PT, R151, UR36, PT ;  /* 0x0000002497007c0c */ /* 0x000fc6000bf06270 */
[----:B------:R-:W5:Y:S10]  /*4460*/  @!P1 LDG.E.U16 R98, desc[UR26][R2.64+-0xc0] ;  /* 0xffff401a02629981 */ /* 0x000f74000c1e1500 */
[----:B------:R-:W5:Y:S01]  /*4470*/  @!P0 LDG.E.U16 R100, desc[UR26][R2.64+-0x40] ;  /* 0xffffc01a02648981 */ /* 0x000f62000c1e1500 */
[----:B------:R-:W-:-:S02]  /*4480*/  ISETP.GE.AND P0, PT, R150, UR36, PT ;  /* 0x0000002496007c0c */ /* 0x000fc4000bf06270 */
[----:B------:R-:W-:Y:S02]  /*4490*/  ISETP.GE.AND P1, PT, R148, UR36, PT ;  /* 0x0000002494007c0c */ /* 0x000fe4000bf26270 */
        /* <DEDUP_REMOVED lines=16> */
[----:B------:R-:W-:Y:S02]  /*45a0*/  P2R R113, PR, RZ, 0x1 ;  /* 0x00000001ff717803 */ /* 0x000fe40000000000 */
[----:B------:R-:W-:Y:S01]  /*45b0*/  ISETP.GE.AND P0, PT, R157, UR36, PT ;  /* 0x000000249d007c0c */ /* 0x000fe2000bf06270 */
[----:B------:R-:W-:Y:S02]  /*45c0*/  IMAD.MOV.U32 R7, RZ, RZ, RZ ;  /* 0x000000ffff077224 */ /* 0x000fe400078e00ff */
[----:B------:R-:W-:Y:S02]  /*45d0*/  HFMA2 R9, -RZ, RZ, 0, 0 ;  /* 0x00000000ff097431 */ /* 0x000fe400000001ff */
[----:B------:R-:W-:Y:S01]  /*45e0*/  IMAD.U32 R4, RZ, RZ, UR19 ;  /* 0x00000013ff047e24 */ /* 0x000fe2000f8e00ff */
[----:B------:R-:W-:-:S05]  /*45f0*/  MOV R5, UR20 ;  /* 0x0000001400057c02 */ /* 0x000fca0008000f00 */
[----:B------:R1:W5:Y:S01]  /*4600*/  LDG.E R109, desc[UR26][R4.64] ;  /* 0x0000001a046d7981 */ /* 0x000362000c1e1900 */
[----:B------:R-:W-:Y:S02]  /*4610*/  P2R R111, PR, RZ, 0x4 ;  /* 0x00000004ff6f7803 */ /* 0x000fe40000000000 */
[----:B-1----:R-:W-:Y:S02]  /*4620*/  MOV R5, RZ ;  /* 0x000000ff00057202 */ /* 0x002fe40000000f00 */
[----:B------:R-:W-:Y:S02]  /*4630*/  ISETP.GE.AND P2, PT, R153, UR36, PT ;  /* 0x0000002499007c0c */ /* 0x000fe4000bf46270 */
[----:B--2---:R-:W-:Y:S02]  /*4640*/  @!P1 PRMT R7, R11, 0x5410, RZ ;  /* 0x000054100b079816 */ /* 0x004fe400000000ff */
[----:B------:R-:W-:Y:S02]  /*4650*/  ISETP.GE.AND P1, PT, R156, UR36, PT ;  /* 0x000000249c007c0c */ /* 0x000fe4000bf26270 */
[----:B---3--:R-:W-:-:S02]  /*4660*/  @!P0 PRMT R7, R7, 0x5410, R6 ;  /* 0x0000541007078816 */ /* 0x008fc40000000006 */
[----:B------:R-:W-:-:S09]  /*4670*/  ISETP.GE.AND P0, PT, R155, UR36, PT ;  /* 0x000000249b007c0c */ /* 0x000fd2000bf06270 */
[----:B----4-:R-:W-:-:S04]  /*4680*/  @!P1 PRMT R9, R8, 0x5410, RZ ;  /* 0x0000541008099816 */ /* 0x010fc800000000ff */
[----:B-----5:R-:W-:Y:S02]  /*4690*/  @!P0 PRMT R9, R9, 0x5410, R10 ;  /* 0x0000541009098816 */ /* 0x020fe4000000000a */
[----:B------:R-:W-:Y:S02]  /*46a0*/  ISETP.GE.AND P0, PT, R154, UR36, PT ;  /* 0x000000249a007c0c */ /* 0x000fe4000bf06270 */
[----:B------:R-:W-:Y:S01]  /*46b0*/  ISETP.GE.AND P1, PT, R152, UR36, PT ;  /* 0x0000002498007c0c */ /* 0x000fe2000bf26270 */
[----:B------:R-:W-:-:S10]  /*46c0*/  IMAD.MOV.U32 R11, RZ, RZ, RZ ;  /* 0x000000ffff0b7224 */ /* 0x000fd400078e00ff */
[----:B------:R-:W-:Y:S02]  /*46d0*/  @!P0 PRMT R11, R12, 0x5410, RZ ;  /* 0x000054100c0b8816 */ /* 0x000fe400000000ff */
[----:B------:R-:W-:Y:S02]  /*46e0*/  ISETP.GE.AND P0, PT, R151, UR36, PT ;  /* 0x0000002497007c0c */ /* 0x000fe4000bf06270 */
[----:B------:R-:W-:-:S11]  /*46f0*/  @!P1 PRMT R5, R13, 0x5410, RZ ;  /* 0x000054100d059816 */ /* 0x000fd600000000ff */
[----:B------:R-:W-:Y:S02]  /*4700*/  @!P0 PRMT R5, R5, 0x5410, R100 ;  /* 0x0000541005058816 */ /* 0x000fe40000000064 */
[----:B------:R-:W-:Y:S01]  /*4710*/  ISETP.GE.AND P0, PT, R150, UR36, PT ;  /* 0x0000002496007c0c */ /* 0x000fe2000bf06270 */
[----:B------:R1:W-:Y:S01]  /*4720*/  STS.U16 [R92], R7 ;  /* 0x000000075c007388 */ /* 0x0003e20000000400 */
[----:B------:R-:W-:Y:S02]  /*4730*/  PRMT R6, R7, 0x7632, R6 ;  /* 0x0000763207067816 */ /* 0x000fe40000000006 */
[----:B------:R-:W-:Y:S02]  /*4740*/  ISETP.NE.AND P1, PT, R112, RZ, PT ;  /* 0x000000ff7000720c */ /* 0x000fe40003f25270 */
[----:B------:R-:W-:Y:S01]  /*4750*/  @!P2 PRMT R11, R11, 0x5410, R98 ;  /* 0x000054100b0ba816 */ /* 0x000fe20000000062 */
[----:B-1----:R-:W-:-:S06]  /*4760*/  IMAD.MOV.U32 R7, RZ, RZ, RZ ;  /* 0x000000ffff077224 */ /* 0x002fcc00078e00ff */
[----:B------:R-:W-:Y:S02]  /*4770*/  @!P0 PRMT R7, R99, 0x5410, RZ ;  /* 0x0000541063078816 */ /* 0x000fe400000000ff */
[----:B------:R-:W-:Y:S02]  /*4780*/  ISETP.NE.AND P0, PT, R113, RZ, PT ;  /* 0x000000ff7100720c */ /* 0x000fe40003f05270 */
[----:B------:R-:W-:Y:S02]  /*4790*/  ISETP.NE.AND P2, PT, R111, RZ, PT ;  /* 0x000000ff6f00720c */ /* 0x000fe40003f45270 */
[----:B------:R-:W-:Y:S01]  /*47a0*/  PRMT R8, R9, 0x7632, R8 ;  /* 0x0000763209087816 */ /* 0x000fe20000000008 */
[----:B------:R-:W-:Y:S01]  /*47b0*/  STS.U16 [R91+0x40], R6 ;  /* 0x000040065b007388 */ /* 0x000fe20000000400 */
[----:B------:R-:W-:-:S03]  /*47c0*/  PRMT R4, R11, 0x7632, R4 ;  /* 0x000076320b047816 */ /* 0x000fc60000000004 */
[----:B------:R1:W-:Y:S01]  /*47d0*/  STS.U16 [R90+0x80], R9 ;  /* 0x000080095a007388 */ /* 0x0003e20000000400 */
[----:B------:R-:W-:-:S03]  /*47e0*/  PRMT R10, R5, 0x7632, R10 ;  /* 0x00007632050a7816 */ /* 0x000fc6000000000a */
[----:B------:R-:W-:Y:S01]  /*47f0*/  STS.U16 [R89+0xc0], R8 ;  /* 0x0000c00859007388 */ /* 0x000fe20000000400 */
[----:B------:R-:W-:-:S03]  /*4800*/  @!P0 PRMT R7, R7, 0x5410, R102 ;  /* 0x0000541007078816 */ /* 0x000fc60000000066 */
[----:B------:R2:W-:Y:S01]  /*4810*/  STS.U16 [R88+0x100], R11 ;  /* 0x0001000b58007388 */ /* 0x0005e20000000400 */
[----:B-1----:R-:W-:Y:S01]  /*4820*/  HFMA2 R9, -RZ, RZ, 0, 0 ;  /* 0x00000000ff097431 */ /* 0x002fe200000001ff */
[----:B------:R-:W-:Y:S02]  /*4830*/  @!P1 PRMT R9, R101, 0x5410, RZ ;  /* 0x0000541065099816 */ /* 0x000fe400000000ff */
[----:B------:R-:W-:Y:S01]  /*4840*/  STS.U16 [R87+0x140], R4 ;  /* 0x0001400457007388 */ /* 0x000fe20000000400 */
[----:B------:R-:W-:-:S03]  /*4850*/  P2R R13, PR, RZ, 0x2 ;  /* 0x00000002ff0d7803 */ /* 0x000fc60000000000 */
[----:B------:R1:W-:Y:S01]  /*4860*/  STS.U16 [R86+0x180], R5 ;  /* 0x0001800556007388 */ /* 0x0003e20000000400 */
[----:B--2---:R-:W-:Y:S01]  /*4870*/  IMAD.MOV.U32 R11, RZ, RZ, RZ ;  /* 0x000000ffff0b7224 */ /* 0x004fe200078e00ff */
[----:B------:R-:W-:Y:S02]  /*4880*/  @!P3 PRMT R11, R103, 0x5410, RZ ;  /* 0x00005410670bb816 */ /* 0x000fe400000000ff */
[----:B------:R-:W-:Y:S02]  /*4890*/  @!P2 PRMT R9, R9, 0x5410, R104 ;  /* 0x000054100909a816 */ /* 0x000fe40000000068 */
[----:B------:R-:W-:Y:S02]  /*48a0*/  PRMT R6, R7, 0x7632, R6 ;  /* 0x0000763207067816 */ /* 0x000fe40000000006 */
[----:B-1----:R-:W-:Y:S02]  /*48b0*/  MOV R5, RZ ;  /* 0x000000ff00057202 */ /* 0x002fe40000000f00 */
[----:B------:R-:W-:-:S02]  /*48c0*/  @!P5 PRMT R5, R105, 0x5410, RZ ;  /* 0x000054106905d816 */ /* 0x000fc400000000ff */
[----:B------:R-:W-:Y:S02]  /*48d0*/  @!P4 PRMT R11, R11, 0x5410, R106 ;  /* 0x000054100b0bc816 */ /* 0x000fe4000000006a */
[----:B------:R-:W-:Y:S01]  /*48e0*/  ISETP.GE.AND P1, PT, R158, UR36, PT ;  /* 0x000000249e007c0c */ /* 0x000fe2000bf26270 */
[----:B------:R1:W-:Y:S01]  /*48f0*/  STS.U16 [R85+0x1c0], R10 ;  /* 0x0001c00a55007388 */ /* 0x0003e20000000400 */
[----:B------:R-:W-:Y:S02]  /*4900*/  PRMT R8, R9, 0x7632, R8 ;  /* 0x0000763209087816 */ /* 0x000fe40000000008 */
[----:B------:R-:W-:Y:S01]  /*4910*/  @!P6 PRMT R5, R5, 0x5410, R108 ;  /* 0x000054100505e816 */ /* 0x000fe2000000006c */
[----:B------:R2:W-:Y:S04]  /*4920*/  STS.U16 [R84+0x200], R7 ;  /* 0x0002000754007388 */ /* 0x0005e80000000400 */
[----:B------:R-:W-:Y:S01]  /*4930*/  STS.U16 [R83+0x240], R6 ;  /* 0x0002400653007388 */ /* 0x000fe20000000400 */
[----:B-1----:R-:W-:-:S03]  /*4940*/  PRMT R10, R5, 0x7632, R10 ;  /* 0x00007632050a7816 */ /* 0x002fc6000000000a */
[----:B------:R1:W-:Y:S01]  /*4950*/  STS.U16 [R82+0x280], R9 ;  /* 0x0002800952007388 */ /* 0x0003e20000000400 */
[----:B--2---:R-:W-:-:S03]  /*4960*/  PRMT R7, R11, 0x7632, R7 ;  /* 0x000076320b077816 */ /* 0x004fc60000000007 */
[----:B------:R2:W-:Y:S04]  /*4970*/  STS.U16 [R81+0x2c0], R8 ;  /* 0x0002c00851007388 */ /* 0x0005e80000000400 */
[----:B------:R-:W-:Y:S01]  /*4980*/  STS.U16 [R80+0x300], R11 ;  /* 0x0003000b50007388 */ /* 0x000fe20000000400 */
[----:B-1----:R-:W-:-:S03]  /*4990*/  MOV R9, R110 ;  /* 0x0000006e00097202 */ /* 0x002fc60000000f00 */
[----:B------:R1:W-:Y:S01]  /*49a0*/  STS.U16 [R79+0x340], R7 ;  /* 0x000340074f007388 */ /* 0x0003e20000000400 */
[----:B--2---:R-:W-:-:S03]  /*49b0*/  IMAD.MOV.U32 R8, RZ, RZ, R107 ;  /* 0x000000ffff087224 */ /* 0x004fc600078e006b */
[----:B------:R-:W-:Y:S04]  /*49c0*/  STS.U16 [R78+0x380], R5 ;  /* 0x000380054e007388 */ /* 0x000fe80000000400 */
[----:B------:R-:W-:Y:S01]  /*49d0*/  STS.U16 [R77+0x3c0], R10 ;  /* 0x0003c00a4d007388 */ /* 0x000fe20000000400 */
[----:B------:R-:W-:-:S03]  /*49e0*/  NOP ;  /* 0x0000000000007918 */ /* 0x000fc60000000000 */
[----:B------:R-:W2:Y:S01]  /*49f0*/  @!P1 LDG.E.U16 R4, desc[UR26][R8.64+-0x200] ;  /* 0xfffe001a08049981 */ /* 0x000ea2000c1e1500 */
[----:B------:R-:W-:Y:S02]  /*4a00*/  P2R R98, PR, RZ, 0x1 ;  /* 0x00000001ff627803 */ /* 0x000fe40000000000 */
[----:B------:R-:W-:Y:S01]  /*4a10*/  ISETP.GE.AND P0, PT, R156, UR36, PT ;  /* 0x000000249c007c0c */ /* 0x000fe2000bf06270 */
[----:B------:R-:W-:Y:S02]  /*4a20*/  IMAD.MOV.U32 R133, RZ, RZ, RZ ;  /* 0x000000ffff857224 */ /* 0x000fe400078e00ff */
[----:B------:R-:W-:Y:S02]  /*4a30*/  HFMA2 R131, -RZ, RZ, 0, 0 ;  /* 0x00000000ff837431 */ /* 0x000fe400000001ff */
[----:B-1----:R-:W-:Y:S01]  /*4a40*/  IMAD.MOV.U32 R7, RZ, RZ, RZ ;  /* 0x000000ffff077224 */ /* 0x002fe200078e00ff */
[----:B------:R-:W-:Y:S01]  /*4a50*/  P2R R12, PR, RZ, 0x4 ;  /* 0x00000004ff0c7803 */ /* 0x000fe20000000000 */
[----:B------:R-:W1:Y:S01]  /*4a60*/  LDS.U16 R5, [R76] ;  /* 0x000000004c057984 */ /* 0x000e620000000400 */
[----:B------:R-:W-:Y:S01]  /*4a70*/  MOV R11, RZ ;  /* 0x000000ff000b7202 */ /* 0x000fe20000000f00 */
[----:B------:R-:W3:Y:S02]  /*4a80*/  S2R R163, SR_LANEID ;  /* 0x0000000000a37919 */ /* 0x000ee40000000000 */
[----:B------:R-:W4:Y:S01]  /*4a90*/  @!P5 LDG.E.U16 R130, desc[UR26][R8.64+0x180] ;  /* 0x0001801a0882d981 */ /* 0x000f22000c1e1500 */
[----:B--2---:R-:W-:-:S03]  /*4aa0*/  @!P1 PRMT R133, R4, 0x5410, RZ ;  /* 0x0000541004859816 */ /* 0x004fc600000000ff */
[----:B------:R-:W2:Y:S01]  /*4ab0*/  @!P0 LDG.E.U16 R4, desc[UR26][R8.64+-0x180] ;  /* 0xfffe801a08048981 */ /* 0x000ea2000c1e1500 */
[----:B------:R-:W-:Y:S02]  /*4ac0*/  ISETP.GE.AND P1, PT, R154, UR36, PT ;  /* 0x000000249a007c0c */ /* 0x000fe4000bf26270 */
[----:B--2---:R-:W-:-:S11]  /*4ad0*/  @!P0 PRMT R131, R4, 0x5410, RZ ;  /* 0x0000541004838816 */ /* 0x004fd600000000ff */
[----:B------:R-:W2:Y:S01]  /*4ae0*/  @!P1 LDG.E.U16 R4, desc[UR26][R8.64+-0x100] ;  /* 0xffff001a08049981 */ /* 0x000ea2000c1e1500 */
[----:B------:R-:W-:Y:S02]  /*4af0*/  ISETP.GE.AND P0, PT, R157, UR36, PT ;  /* 0x000000249d007c0c */ /* 0x000fe4000bf06270 */
[----:B--2---:R-:W-:-:S11]  /*4b00*/  @!P1 PRMT R7, R4, 0x5410, RZ ;  /* 0x0000541004079816 */ /* 0x004fd600000000ff */
[----:B------:R-:W2:Y:S01]  /*4b10*/  @!P0 LDG.E.U16 R4, desc[UR26][R8.64+-0x1c0] ;  /* 0xfffe401a08048981 */ /* 0x000ea2000c1e1500 */
[----:B------:R-:W-:Y:S02]  /*4b20*/  ISETP.GE.AND P1, PT, R155, UR36, PT ;  /* 0x000000249b007c0c */ /* 0x000fe4000bf26270 */
[----:B--2---:R-:W-:-:S11]  /*4b30*/  @!P0 PRMT R133, R133, 0x5410, R4 ;  /* 0x0000541085858816 */ /* 0x004fd60000000004 */
[----:B------:R-:W2:Y:S01]  /*4b40*/  @!P1 LDG.E.U16 R4, desc[UR26][R8.64+-0x140] ;  /* 0xfffec01a08049981 */ /* 0x000ea2000c1e1500 */
[----:B------:R-:W-:Y:S02]  /*4b50*/  ISETP.GE.AND P0, PT, R153, UR36, PT ;  /* 0x0000002499007c0c */ /* 0x000fe4000bf06270 */
[----:B------:R-:W-:Y:S02]  /*4b60*/  ISETP.GE.AND P2, PT, R152, UR36, PT ;  /* 0x0000002498007c0c */ /* 0x000fe4000bf46270 */
[----:B--2---:R-:W-:-:S09]  /*4b70*/  @!P1 PRMT R131, R131, 0x5410, R4 ;  /* 0x0000541083839816 */ /* 0x004fd20000000004 */
[----:B------:R-:W2:Y:S01]  /*4b80*/  @!P0 LDG.E.U16 R4, desc[UR26][R8.64+-0xc0] ;  /* 0xffff401a08048981 */ /* 0x000ea2000c1e1500 */
[----:B------:R-:W-:Y:S02]  /*4b90*/  ISETP.GE.AND P1, PT, R151, UR36, PT ;  /* 0x0000002497007c0c */ /* 0x000fe4000bf26270 */
[----:B--2---:R-:W-:Y:S02]  /*4ba0*/  @!P0 PRMT R7, R7, 0x5410, R4 ;  /* 0x0000541007078816 */ /* 0x004fe40000000004 */
[----:B------:R-:W2:Y:S01]  /*4bb0*/  @!P2 LDG.E.U16 R4, desc[UR26][R8.64+-0x80] ;  /* 0xffff801a0804a981 */ /* 0x000ea2000c1e1500 */
[----:B------:R-:W-:Y:S02]  /*4bc0*/  ISETP.GE.AND P0, PT, R150, UR36, PT ;  /* 0x0000002496007c0c */ /* 0x000fe4000bf06270 */
[----:B--2---:R-:W-:-:S06]  /*4bd0*/  @!P2 PRMT R11, R4, 0x5410, RZ ;  /* 0x00005410040ba816 */ /* 0x004fcc00000000ff */
[----:B------:R-:W2:Y:S02]  /*4be0*/  @!P1 LDG.E.U16 R4, desc[UR26][R8.64+-0x40] ;  /* 0xffffc01a08049981 */ /* 0x000ea4000c1e1500 */
[----:B--2---:R-:W-:-:S03]  /*4bf0*/  @!P1 PRMT R11, R11, 0x5410, R4 ;  /* 0x000054100b0b9816 */ /* 0x004fc60000000004 */
[----:B------:R-:W2:Y:S01]  /*4c00*/  @!P0 LDG.E.U16 R4, desc[UR26][R8.64] ;  /* 0x0000001a08048981 */ /* 0x000ea2000c1e1500 */
[----:B------:R-:W-:Y:S01]  /*4c10*/  ISETP.NE.AND P1, PT, R13, RZ, PT ;  /* 0x000000ff0d00720c */ /* 0x000fe20003f25270 */
[----:B------:R-:W-:Y:S01]  /*4c20*/  IMAD.MOV.U32 R13, RZ, RZ, RZ ;  /* 0x000000ffff0d7224 */ /* 0x000fe200078e00ff */
[----:B--2---:R-:W-:Y:S02]  /*4c30*/  @!P0 PRMT R13, R4, 0x5410, RZ ;  /* 0x00005410040d8816 */ /* 0x004fe400000000ff */
[----:B------:R-:W-:-:S13]  /*4c40*/  ISETP.NE.AND P0, PT, R98, RZ, PT ;  /* 0x000000ff6200720c */ /* 0x000fda0003f05270 */
[----:B------:R-:W2:Y:S01]  /*4c50*/  @!P0 LDG.E.U16 R4, desc[UR26][R8.64+0x40] ;  /* 0x0000401a08048981 */ /* 0x000ea2000c1e1500 */
[----:B-1----:R-:W-:-:S05]  /*4c60*/  HADD2.F32 R5, -RZ, R5.H0_H0 ;  /* 0x20000005ff057230 */ /* 0x002fca0000004100 */
[----:B------:R-:W-:Y:S01]  /*4c70*/  FMUL.FTZ R5, R28, R5 ;  /* 0x000000051c057220 */ /* 0x000fe20000410000 */
[----:B------:R-:W-:Y:S02]  /*4c80*/  ISETP.NE.AND P2, PT, R12, RZ, PT ;  /* 0x000000ff0c00720c */ /* 0x000fe40003f45270 */
[----:B--2---:R-:W-:Y:S02]  /*4c90*/  @!P0 PRMT R13, R13, 0x5410, R4 ;  /* 0x000054100d0d8816 */ /* 0x004fe40000000004 */
[----:B------:R-:W-:-:S04]  /*4ca0*/  ISETP.GE.U32.AND P0, PT, R159, UR36, PT ;  /* 0x000000249f007c0c */ /* 0x000fc8000bf06070 */
[----:B------:R-:W-:Y:S02]  /*4cb0*/  FSEL R129, R5, RZ, !P0 ;  /* 0x000000ff05817208 */ /* 0x000fe40004000000 */
[----:B------:R-:W1:Y:S01]  /*4cc0*/  LDS.U16 R5, [R75+0x2] ;  /* 0x000002004b057984 */ /* 0x000e620000000400 */
[----:B------:R-:W-:-:S04]  /*4cd0*/  FMUL.FTZ R4, R109, 1.4426950216293334961 ;  /* 0x3fb8aa3b6d047820 */ /* 0x000fc80000410000 */
[----:B------:R-:W-:-:S06]  /*4ce0*/  FMUL.FTZ R10, R4, R60 ;  /* 0x0000003c040a7220 */ /* 0x000fcc0000410000 */
[----:B------:R-:W2:Y:S02]  /*4cf0*/  MUFU.EX2 R10, R10 ;  /* 0x0000000a000a7308 */ /* 0x000ea40000000800 */
[----:B--2---:R-:W-:Y:S01]  /*4d00*/  FSEL R128, R10, 1, !P0 ;  /* 0x3f8000000a807808 */ /* 0x004fe20004000000 */
[----:B-1----:R-:W-:Y:S01]  /*4d10*/  HADD2.F32 R6, -RZ, R5.H0_H0 ;  /* 0x20000005ff067230 */ /* 0x002fe20000004100 */
[----:B------:R-:W-:-:S04]  /*4d20*/  IADD3 R5, PT, PT, R159, 0x1, RZ ;  /* 0x000000019f057810 */ /* 0x000fc80007ffe0ff */
[----:B------:R-:W-:Y:S02]  /*4d30*/  ISETP.GE.U32.AND P0, PT, R5, UR36, PT ;  /* 0x0000002405007c0c */ /* 0x000fe4000bf06070 */
[----:B------:R-:W1:Y:S01]  /*4d40*/  LDS.U16 R5, [R74+0x4] ;  /* 0x000004004a057984 */ /* 0x000e620000000400 */
[----:B------:R-:W-:Y:S01]  /*4d50*/  FMUL.FTZ R12, R4, R59 ;  /* 0x0000003b040c7220 */ /* 0x000fe20000410000 */
[----:B------:R-:W-:-:S05]  /*4d60*/  FMUL.FTZ R6, R27, R6 ;  /* 0x000000061b067220 */ /* 0x000fca0000410000 */
[----:B------:R-:W2:Y:S01]  /*4d70*/  MUFU.EX2 R12, R12 ;  /* 0x0000000c000c7308 */ /* 0x000ea20000000800 */
[----:B------:R-:W-:Y:S01]  /*4d80*/  FSEL R126, R6, RZ, !P0 ;  /* 0x000000ff067e7208 */ /* 0x000fe20004000000 */
[----:B------:R-:W-:Y:S01]  /*4d90*/  VIADD R6, R159, 0x2 ;  /* 0x000000029f067836 */ /* 0x000fe20000000000 */
[----:B--2---:R-:W-:-:S04]  /*4da0*/  FSEL R127, R12, 1, !P0 ;  /* 0x3f8000000c7f7808 */ /* 0x004fc80004000000 */
[----:B------:R-:W-:Y:S01]  /*4db0*/  ISETP.GE.U32.AND P0, PT, R6, UR36, PT ;  /* 0x0000002406007c0c */ /* 0x000fe2000bf06070 */
[----:B-1----:R-:W-:-:S05]  /*4dc0*/  HADD2.F32 R5, -RZ, R5.H0_H0 ;  /* 0x20000005ff057230 */ /* 0x002fca0000004100 */
[----:B------:R-:W-:-:S05]  /*4dd0*/  FMUL.FTZ R5, R26, R5 ;  /* 0x000000051a057220 */ /* 0x000fca0000410000 */
[----:B------:R-:W-:Y:S02]  /*4de0*/  FSEL R124, R5, RZ, !P0 ;  /* 0x000000ff057c7208 */ /* 0x000fe40004000000 */
[----:B------:R-:W1:Y:S01]  /*4df0*/  LDS.U16 R5, [R73+0x6] ;  /* 0x0000060049057984 */ /* 0x000e620000000400 */
        /* <DEDUP_REMOVED lines=104> */
[----:B-1----:R-:W-:Y:S02]  /*5480*/  HADD2.F32 R5, -RZ, R5.H0_H0 ;  /* 0x20000005ff057230 */ /* 0x002fe40000004100 */
[----:B------:R-:W-:Y:S01]  /*5490*/  FMUL.FTZ R10, R4, R46 ;  /* 0x0000002e040a7220 */ /* 0x000fe20000410000 */
[----:B------:R-:W2:Y:S02]  /*54a0*/  @!P4 LDG.E.U16 R12, desc[UR26][R8.64+0x140] ;  /* 0x0001401a080cc981 */ /* 0x000ea4000c1e1500 */
[----:B------:R-:W-:-:S05]  /*54b0*/  FMUL.FTZ R5, R14, R5 ;  /* 0x000000050e057220 */ /* 0x000fca0000410000 */
[----:B------:R-:W-:Y:S02]  /*54c0*/  FSEL R100, R5, RZ, !P0 ;  /* 0x000000ff05647208 */ /* 0x000fe40004000000 */
[----:B------:R-:W1:Y:S01]  /*54d0*/  LDS.U16 R5, [R61+0x1e] ;  /* 0x00001e003d057984 */ /* 0x000e620000000400 */
[----:B------:R-:W5:Y:S01]  /*54e0*/  MUFU.EX2 R10, R10 ;  /* 0x0000000a000a7308 */ /* 0x000f620000000800 */
[----:B------:R-:W-:Y:S01]  /*54f0*/  FMUL.FTZ R6, R4, R45 ;  /* 0x0000002d04067220 */ /* 0x000fe20000410000 */
[----:B------:R-:W-:Y:S02]  /*5500*/  IADD3 R4, PT, PT, R159, 0xf, RZ ;  /* 0x0000000f9f047810 */ /* 0x000fe40007ffe0ff */
[----:B-----5:R-:W-:Y:S02]  /*5510*/  FSEL R101, R10, 1, !P0 ;  /* 0x3f8000000a657808 */ /* 0x020fe40004000000 */
[----:B------:R-:W-:Y:S01]  /*5520*/  ISETP.GE.U32.AND P0, PT, R4, UR36, PT ;  /* 0x0000002404007c0c */ /* 0x000fe2000bf06070 */
[----:B------:R-:W-:-:S04]  /*5530*/  FFMA.FTZ R4, R129, R127, R126 ;  /* 0x0000007f81047223 */ /* 0x000fc8000001007e */
[----:B------:R-:W-:-:S04]  /*5540*/  FFMA.FTZ R4, R125, R4, R124 ;  /* 0x000000047d047223 */ /* 0x000fc8000001007c */
[----:B------:R-:W-:Y:S01]  /*5550*/  FFMA.FTZ R4, R123, R4, R122 ;  /* 0x000000047b047223 */ /* 0x000fe2000001007a */
[----:B-1----:R-:W-:-:S05]  /*5560*/  HADD2.F32 R5, -RZ, R5.H0_H0 ;  /* 0x20000005ff057230 */ /* 0x002fca0000004100 */
[----:B------:R-:W-:-:S05]  /*5570*/  FMUL.FTZ R5, R0, R5 ;  /* 0x0000000500057220 */ /* 0x000fca0000410000 */
[----:B------:R-:W-:Y:S01]  /*5580*/  FSEL R98, R5, RZ, !P0 ;  /* 0x000000ff05627208 */ /* 0x000fe20004000000 */
[----:B------:R-:W-:Y:S01]  /*5590*/  FFMA.FTZ R5, R121, R4, R120 ;  /* 0x0000000479057223 */ /* 0x000fe20000010078 */
[----:B------:R-:W-:-:S04]  /*55a0*/  FMUL.FTZ R4, R128, R127 ;  /* 0x0000007f80047220 */ /* 0x000fc80000410000 */
        /* <DEDUP_REMOVED lines=13> */
[----:B------:R-:W1:Y:S01]  /*5680*/  MUFU.EX2 R6, R6 ;  /* 0x0000000600067308 */ /* 0x000e620000000800 */
[----:B------:R-:W-:Y:S02]  /*5690*/  FFMA.FTZ R5, R107, R5, R106 ;  /* 0x000000056b057223 */ /* 0x000fe4000001006a */
[----:B------:R-:W-:Y:S02]  /*56a0*/  FMUL.FTZ R4, R111, R4 ;  /* 0x000000046f047220 */ /* 0x000fe40000410000 */
[----:B------:R-:W-:Y:S02]  /*56b0*/  FFMA.FTZ R5, R105, R5, R104 ;  /* 0x0000000569057223 */ /* 0x000fe40000010068 */
[----:B------:R-:W-:Y:S02]  /*56c0*/  FMUL.FTZ R4, R109, R4 ;  /* 0x000000046d047220 */ /* 0x000fe40000410000 */
[----:B------:R-:W-:-:S02]  /*56d0*/  FFMA.FTZ R5, R103, R5, R102 ;  /* 0x0000000567057223 */ /* 0x000fc40000010066 */
[----:B------:R-:W-:Y:S02]  /*56e0*/  FMUL.FTZ R4, R107, R4 ;  /* 0x000000046b047220 */ /* 0x000fe40000410000 */
[----:B------:R-:W-:Y:S01]  /*56f0*/  FFMA.FTZ R5, R101, R5, R100 ;  /* 0x0000000565057223 */ /* 0x000fe20000010064 */
[----:B-1----:R-:W-:Y:S01]  /*5700*/  FSEL R99, R6, 1, !P0 ;  /* 0x3f80000006637808 */ /* 0x002fe20004000000 */
[----:B------:R-:W-:-:S04]  /*5710*/  FMUL.FTZ R4, R105, R4 ;  /* 0x0000000469047220 */ /* 0x000fc80000410000 */
[----:B------:R-:W-:Y:S01]  /*5720*/  FMUL.FTZ R4, R103, R4 ;  /* 0x0000000467047220 */ /* 0x000fe20000410000 */
[----:B------:R-:W-:-:S03]  /*5730*/  FFMA.FTZ R6, R99, R5, R98 ;  /* 0x0000000563067223 */ /* 0x000fc60000010062 */
[----:B------:R-:W-:Y:S02]  /*5740*/  FMUL.FTZ R4, R101, R4 ;  /* 0x0000000465047220 */ /* 0x000fe40000410000 */
[----:B------:R-:W1:Y:S02]  /*5750*/  SHFL.UP PT, R10, R6, 0x1, RZ ;  /* 0x04200000060a7989 */ /* 0x000e6400000e00ff */
[----:B------:R-:W-:-:S05]  /*5760*/  FMUL.FTZ R5, R99, R4 ;  /* 0x0000000463057220 */ /* 0x000fca0000410000 */
[----:B------:R-:W5:Y:S01]  /*5770*/  SHFL.UP PT, R4, R5, 0x1, RZ ;  /* 0x0420000005047989 */ /* 0x000f6200000e00ff */
[----:B---3--:R-:W-:Y:S01]  /*5780*/  ISETP.GE.AND P0, PT, R163, 0x1, PT ;  /* 0x00000001a300780c */ /* 0x008fe20003f06270 */
[----:B-1----:R-:W-:-:S05]  /*5790*/  FFMA.FTZ R135, R5, R10, R6 ;  /* 0x0000000a05877223 */ /* 0x002fca0000010006 */
[----:B------:R-:W-:-:S07]  /*57a0*/  FSEL R132, R6, R135, !P0 ;  /* 0x0000008706847208 */ /* 0x000fce0004000000 */
[----:B-----5:R-:W-:Y:S01]  /*57b0*/  @P0 FMUL.FTZ R5, R5, R4 ;  /* 0x0000000405050220 */ /* 0x020fe20000410000 */
[----:B------:R-:W3:Y:S04]  /*57c0*/  @!P2 LDG.E.U16 R6, desc[UR26][R8.64+0xc0] ;  /* 0x0000c01a0806a981 */ /* 0x000ee8000c1e1500 */
[----:B------:R-:W1:Y:S04]  /*57d0*/  SHFL.UP PT, R10, R132, 0x2, RZ ;  /* 0x04400000840a7989 */ /* 0x000e6800000e00ff */
[----:B------:R-:W5:Y:S01]  /*57e0*/  SHFL.UP PT, R4, R5, 0x2, RZ ;  /* 0x0440000005047989 */ /* 0x000f6200000e00ff */
[----:B------:R-:W-:Y:S01]  /*57f0*/  ISETP.GE.AND P0, PT, R163, 0x2, PT ;  /* 0x00000002a300780c */ /* 0x000fe20003f06270 */
[----:B-1----:R-:W-:-:S02]  /*5800*/  FFMA.FTZ R135, R5, R10, R132 ;  /* 0x0000000a05877223 */ /* 0x002fc40000010084 */
[----:B------:R-:W2:Y:S10]  /*5810*/  @!P3 LDG.E.U16 R10, desc[UR26][R8.64+0x100] ;  /* 0x0001001a080ab981 */ /* 0x000eb4000c1e1500 */
[----:B-----5:R-:W-:-:S02]  /*5820*/  @P0 FMUL.FTZ R5, R5, R4 ;  /* 0x0000000405050220 */ /* 0x020fc40000410000 */
[----:B------:R-:W5:Y:S01]  /*5830*/  @!P1 LDG.E.U16 R4, desc[UR26][R8.64+0x80] ;  /* 0x0000801a08049981 */ /* 0x000f62000c1e1500 */
[----:B------:R-:W-:-:S03]  /*5840*/  FSEL R134, R132, R135, !P0 ;  /* 0x0000008784867208 */ /* 0x000fc60004000000 */
[----:B------:R-:W3:Y:S04]  /*5850*/  @!P6 LDG.E.U16 R132, desc[UR26][R8.64+0x1c0] ;  /* 0x0001c01a0884e981 */ /* 0x000ee8000c1e1500 */
[----:B------:R-:W1:Y:S04]  /*5860*/  SHFL.UP PT, R137, R134, 0x4, RZ ;  /* 0x0480000086897989 */ /* 0x000e6800000e00ff */
[----:B------:R-:W0:Y:S01]  /*5870*/  SHFL.UP PT, R136, R5, 0x4, RZ ;  /* 0x0480000005887989 */ /* 0x000e2200000e00ff */
[----:B------:R-:W-:Y:S01]  /*5880*/  ISETP.GE.AND P0, PT, R163, 0x4, PT ;  /* 0x00000004a300780c */ /* 0x000fe20003f06270 */
[----:B------:R-:W-:-:S02]  /*5890*/  IMAD.MOV.U32 R135, RZ, RZ, RZ ;  /* 0x000000ffff877224 */ /* 0x000fc400078e00ff */
[----:B-1----:R-:W-:-:S10]  /*58a0*/  FFMA.FTZ R137, R5, R137, R134 ;  /* 0x0000008905897223 */ /* 0x002fd40000010086 */
[----:B0-----:R-:W-:Y:S01]  /*58b0*/  @P0 FMUL.FTZ R5, R5, R136 ;  /* 0x0000008805050220 */ /* 0x001fe20000410000 */
[----:B------:R-:W-:Y:S01]  /*58c0*/  IMAD.MOV.U32 R139, RZ, RZ, RZ ;  /* 0x000000ffff8b7224 */ /* 0x000fe200078e00ff */
[----:B----4-:R-:W-:Y:S02]  /*58d0*/  @!P5 PRMT R139, R130, 0x5410, RZ ;  /* 0x00005410828bd816 */ /* 0x010fe400000000ff */
[----:B------:R-:W-:Y:S01]  /*58e0*/  PRMT R130, R131, 0x7632, R130 ;  /* 0x0000763283827816 */ /* 0x000fe20000000082 */
[----:B------:R-:W-:Y:S01]  /*58f0*/  STS.U16 [R92+0x840], R133 ;  /* 0x000840855c007388 */ /* 0x000fe20000000400 */
[----:B------:R-:W0:Y:S01]  /*5900*/  S2UR UR17, SR_CgaCtaId ;  /* 0x00000000001179c3 */ /* 0x000e220000008800 */
[----:B------:R-:W-:Y:S01]  /*5910*/  PRMT R136, R13, 0x7632, R136 ;  /* 0x000076320d887816 */ /* 0x000fe20000000088 */
[----:B------:R-:W-:Y:S01]  /*5920*/  UMOV UR7, 0x400 ;  /* 0x0000040000077882 */ /* 0x000fe20000000000 */
[----:B------:R-:W-:Y:S01]  /*5930*/  SHF.R.U32.HI R162, RZ, 0x5, R95 ;  /* 0x00000005ffa27819 */ /* 0x000fe2000001165f */
[----:B0-----:R-:W-:Y:S01]  /*5940*/  ULEA UR7, UR17, UR7, 0x18 ;  /* 0x0000000711077291 */ /* 0x001fe2000f8ec0ff */
[----:B------:R-:W-:Y:S01]  /*5950*/  BSSY.RECONVERGENT B0, `(.L_x_3417) ;  /* 0x000005c000007945 */ /* 0x000fe20003800200 */
[----:B-----5:R-:W-:-:S02]  /*5960*/  @!P1 PRMT R135, R4, 0x5410, RZ ;  /* 0x0000541004879816 */ /* 0x020fc400000000ff */
[----:B------:R-:W-:Y:S01]  /*5970*/  FSEL R4, R134, R137, !P0 ;  /* 0x0000008986047208 */ /* 0x000fe20004000000 */
[----:B------:R-:W-:Y:S01]  /*5980*/  HFMA2 R137, -RZ, RZ, 0, 0 ;  /* 0x00000000ff897431 */ /* 0x000fe200000001ff */
[----:B--2---:R-:W-:-:S03]  /*5990*/  @!P3 PRMT R137, R10, 0x5410, RZ ;  /* 0x000054100a89b816 */ /* 0x004fc600000000ff */
[----:B------:R-:W0:Y:S01]  /*59a0*/  SHFL.UP PT, R10, R4, 0x8, RZ ;  /* 0x05000000040a7989 */ /* 0x000e2200000e00ff */
[----:B---3--:R-:W-:-:S03]  /*59b0*/  @!P2 PRMT R135, R135, 0x5410, R6 ;  /* 0x000054108787a816 */ /* 0x008fc60000000006 */
[----:B------:R-:W1:Y:S01]  /*59c0*/  SHFL.UP PT, R6, R5, 0x8, RZ ;  /* 0x0500000005067989 */ /* 0x000e6200000e00ff */
[--C-:B------:R-:W-:Y:S02]  /*59d0*/  @!P4 PRMT R137, R137, 0x5410, R12.reuse ;  /* 0x000054108989c816 */ /* 0x100fe4000000000c */
[----:B------:R-:W-:Y:S02]  /*59e0*/  PRMT R12, R133, 0x7632, R12 ;  /* 0x00007632850c7816 */ /* 0x000fe4000000000c */
[----:B------:R-:W-:-:S03]  /*59f0*/  ISETP.GE.AND P0, PT, R163, 0x8, PT ;  /* 0x00000008a300780c */ /* 0x000fc60003f06270 */
[----:B------:R-:W-:Y:S01]  /*5a00*/  STS.U16 [R91+0x880], R12 ;  /* 0x0008800c5b007388 */ /* 0x000fe20000000400 */
[----:B------:R-:W-:-:S03]  /*5a10*/  @!P6 PRMT R139, R139, 0x5410, R132 ;  /* 0x000054108b8be816 */ /* 0x000fc60000000084 */
[----:B------:R-:W-:Y:S01]  /*5a20*/  STS.U16 [R90+0x8c0], R131 ;  /* 0x0008c0835a007388 */ /* 0x000fe20000000400 */
[----:B------:R-:W-:-:S03]  /*5a30*/  PRMT R132, R7, 0x7632, R132 ;  /* 0x0000763207847816 */ /* 0x000fc60000000084 */
[----:B------:R-:W-:Y:S04]  /*5a40*/  STS.U16 [R89+0x900], R130 ;  /* 0x0009008259007388 */ /* 0x000fe80000000400 */
[----:B------:R0:W-:Y:S01]  /*5a50*/  STS.U16 [R88+0x940], R7 ;  /* 0x0009400758007388 */ /* 0x0001e20000000400 */
[----:B------:R-:W-:-:S03]  /*5a60*/  PRMT R134, R11, 0x7632, R134 ;  /* 0x000076320b867816 */ /* 0x000fc60000000086 */
[----:B------:R-:W-:Y:S01]  /*5a70*/  STS.U16 [R87+0x980], R132 ;  /* 0x0009808457007388 */ /* 0x000fe20000000400 */
[C---:B0-----:R-:W-:Y:S01]  /*5a80*/  FFMA.FTZ R7, R5.reuse, R10, R4 ;  /* 0x0000000a05077223 */ /* 0x041fe20000010004 */
[----:B-1----:R-:W-:Y:S02]  /*5a90*/  @P0 FMUL.FTZ R5, R5, R6 ;  /* 0x0000000605050220 */ /* 0x002fe40000410000 */
[----:B------:R0:W-:Y:S02]  /*5aa0*/  STS.U16 [R86+0x9c0], R11 ;  /* 0x0009c00b56007388 */ /* 0x0001e40000000400 */
[----:B------:R-:W-:Y:S02]  /*5ab0*/  FSEL R4, R4, R7, !P0 ;  /* 0x0000000704047208 */ /* 0x000fe40004000000 */
[----:B------:R-:W-:Y:S04]  /*5ac0*/  STS.U16 [R85+0xa00], R134 ;  /* 0x000a008655007388 */ /* 0x000fe80000000400 */
[----:B------:R-:W-:Y:S04]  /*5ad0*/  STS.U16 [R84+0xa40], R13 ;  /* 0x000a400d54007388 */ /* 0x000fe80000000400 */
[----:B------:R-:W1:Y:S04]  /*5ae0*/  SHFL.UP PT, R12, R5, 0x10, RZ ;  /* 0x06000000050c7989 */ /* 0x000e6800000e00ff */
[----:B------:R-:W2:Y:S01]  /*5af0*/  SHFL.UP PT, R13, R4, 0x10, RZ ;  /* 0x06000000040d7989 */ /* 0x000ea200000e00ff */
[----:B------:R-:W-:-:S02]  /*5b00*/  ISETP.NE.AND P2, PT, R163, 0x1f, PT ;  /* 0x0000001fa300780c */ /* 0x000fc40003f45270 */
[----:B------:R-:W-:Y:S02]  /*5b10*/  LOP3.LUT P0, RZ, R95, 0x1f, RZ, 0xc0, !PT ;  /* 0x0000001f5fff7812 */ /* 0x000fe4000780c0ff */
[----:B------:R-:W-:Y:S02]  /*5b20*/  PRMT R133, R135, 0x7632, R133 ;  /* 0x0000763287857816 */ /* 0x000fe40000000085 */
[----:B------:R-:W-:Y:S01]  /*5b30*/  ISETP.EQ.OR P0, PT, RZ, UR6, P0 ;  /* 0x00000006ff007c0c */ /* 0x000fe20008702670 */
[----:B------:R-:W-:Y:S01]  /*5b40*/  STS.U16 [R83+0xa80], R136 ;  /* 0x000a808853007388 */ /* 0x000fe20000000400 */
[----:B------:R-:W-:Y:S01]  /*5b50*/  PRMT R130, R137, 0x7632, R130 ;  /* 0x0000763289827816 */ /* 0x000fe20000000082 */
[----:B0-----:R-:W-:Y:S01]  /*5b60*/  IMAD.MOV.U32 R11, RZ, RZ, RZ ;  /* 0x000000ffff0b7224 */ /* 0x001fe200078e00ff */
[----:B------:R-:W-:Y:S01]  /*5b70*/  PRMT R131, R139, 0x7632, R131 ;  /* 0x000076328b837816 */ /* 0x000fe20000000083 */
[----:B------:R-:W-:Y:S01]  /*5b80*/  STS.U16 [R82+0xac0], R135 ;  /* 0x000ac08752007388 */ /* 0x000fe20000000400 */
[----:B------:R-:W-:-:S03]  /*5b90*/  MOV R10, 0x3f800000 ;  /* 0x3f800000000a7802 */ /* 0x000fc60000000f00 */
[----:B------:R-:W-:Y:S01]  /*5ba0*/  STS.U16 [R81+0xb00], R133 ;  /* 0x000b008551007388 */ /* 0x000fe20000000400 */
[----:B------:R-:W-:-:S03]  /*5bb0*/  @!P2 LEA R6, R162, UR7, 0x3 ;  /* 0x00000007a206ac11 */ /* 0x000fc6000f8e18ff */
[----:B------:R-:W-:Y:S01]  /*5bc0*/  STS.U16 [R80+0xb40], R137 ;  /* 0x000b408950007388 */ /* 0x000fe20000000400 */
[----:B-1----:R-:W-:-:S03]  /*5bd0*/  FMUL.FTZ R12, R5, R12 ;  /* 0x0000000c050c7220 */ /* 0x002fc60000410000 */
[----:B------:R-:W-:Y:S01]  /*5be0*/  STS.U16 [R79+0xb80], R130 ;  /* 0x000b80824f007388 */ /* 0x000fe20000000400 */
[----:B--2---:R-:W-:-:S03]  /*5bf0*/  FFMA.FTZ R13, R5, R13, R4 ;  /* 0x0000000d050d7223 */ /* 0x004fc60000010004 */
        /* <DEDUP_REMOVED lines=29> */
[----:B------:R-:W-:Y:S02]  /*5dd0*/  ISETP.NE.AND P0, PT, R162, 0x1, PT ;  /* 0x00000001a200780c */ /* 0x000fe40003f05270 */
        /* <DEDUP_REMOVED lines=19> */
.L_x_3418:
[----:B------:R-:W-:Y:S05]  /*5f10*/  BSYNC.RECONVERGENT B0 ;  /* 0x0000000000007941 */ /* 0x000fea0003800200 */
.L_x_3417:
[----:B------:R-:W-:Y:S01]  /*5f20*/  BAR.SYNC.DEFER_BLOCKING 0x0 ;  /* 0x0000000000007b1d */ /* 0x000fe20000010000 */
[----:B------:R-:W-:Y:S01]  /*5f30*/  ISETP.NE.AND P0, PT, R95, RZ, PT ;  /* 0x000000ff5f00720c */ /* 0x000fe20003f05270 */
[----:B0-----:R-:W-:Y:S02]  /*5f40*/  HADD2.F32 R11, -RZ, R130.H0_H0 ;  /* 0x20000082ff0b7230 */ /* 0x001fe40000004100 */
[----:B------:R-:W-:Y:S02]  /*5f50*/  HADD2.F32 R10, -RZ, R131.H0_H0 ;  /* 0x20000083ff0a7230 */ /* 0x000fe40000004100 */
[----:B------:R-:W-:Y:S01]  /*5f60*/  BSSY.RECONVERGENT B0, `(.L_x_3419) ;  /* 0x000002b000007945 */ /* 0x000fe20003800200 */
        /* <DEDUP_REMOVED lines=15> */
[----:B------:R-:W-:Y:S01]  /*6060*/  FFMA.FTZ R109, R109, R110, R108 ;  /* 0x0000006e6d6d7223 */ /* 0x000fe2000001006c */
[----:B------:R-:W-:-:S03]  /*6070*/  HADD2.F32 R108, -RZ, R161.H0_H0 ;  /* 0x200000a1ff6c7230 */ /* 0x000fc60000004100 */
[----:B------:R-:W-:Y:S01]  /*6080*/  FFMA.FTZ R112, R107, R109, R106 ;  /* 0x0000006d6b707223 */ /* 0x000fe2000001006a */
[----:B------:R-:W-:Y:S02]  /*6090*/  HADD2.F32 R107, -RZ, R142.H0_H0 ;  /* 0x2000008eff6b7230 */ /* 0x000fe40000004100 */
[----:B------:R-:W-:Y:S02]  /*60a0*/  HADD2.F32 R106, -RZ, R143.H0_H0 ;  /* 0x2000008fff6a7230 */ /* 0x000fe40000004100 */
[----:B------:R-:W-:Y:S01]  /*60b0*/  FFMA.FTZ R115, R105, R112, R104 ;  /* 0x0000007069737223 */ /* 0x000fe20000010068 */
[----:B------:R-:W-:Y:S02]  /*60c0*/  HADD2.F32 R105, -RZ, R140.H0_H0 ;  /* 0x2000008cff697230 */ /* 0x000fe40000004100 */
[----:B------:R-:W-:Y:S02]  /*60d0*/  HADD2.F32 R104, -RZ, R141.H0_H0 ;  /* 0x2000008dff687230 */ /* 0x000fe40000004100 */
[----:B------:R-:W-:Y:S01]  /*60e0*/  FFMA.FTZ R116, R103, R115, R102 ;  /* 0x0000007367747223 */ /* 0x000fe20000010066 */
[----:B------:R-:W-:-:S02]  /*60f0*/  HADD2.F32 R103, -RZ, R138.H0_H0 ;  /* 0x2000008aff677230 */ /* 0x000fc40000004100 */
[----:B------:R-:W-:Y:S02]  /*6100*/  HADD2.F32 R102, -RZ, R139.H0_H0 ;  /* 0x2000008bff667230 */ /* 0x000fe40000004100 */
[----:B------:R-:W-:Y:S01]  /*6110*/  FFMA.FTZ R119, R101, R116, R100 ;  /* 0x0000007465777223 */ /* 0x000fe20000010064 */
[----:B------:R-:W-:Y:S02]  /*6120*/  HADD2.F32 R101, -RZ, R136.H0_H0 ;  /* 0x20000088ff657230 */ /* 0x000fe40000004100 */
[----:B------:R-:W-:Y:S02]  /*6130*/  HADD2.F32 R100, -RZ, R137.H0_H0 ;  /* 0x20000089ff647230 */ /* 0x000fe40000004100 */
        /* <DEDUP_REMOVED lines=11> */
[----:B------:R-:W-:-:S05]  /*61f0*/  IMAD.U32 R7, RZ, RZ, UR41 ;  /* 0x00000029ff077e24 */ /* 0x000fca000f8e00ff */
[----:B------:R0:W-:Y:S02]  /*6200*/  STG.E.64 desc[UR26][R6.64], R4 ;  /* 0x0000000406007986 */ /* 0x0001e4000c101b1a */
.L_x_3420:
[----:B------:R-:W-:Y:S05]  /*6210*/  BSYNC.RECONVERGENT B0 ;  /* 0x0000000000007941 */ /* 0x000fea0003800200 */
.L_x_3419:
[----:B------:R-:W-:Y:S01]  /*6220*/  ULEA UR19, UP0, UR10, UR19, 0x2 ;  /* 0x000000130a137291 */ /* 0x000fe2000f8010ff */
[----:B0-----:R-:W-:Y:S01]  /*6230*/  IMAD.U32 R7, RZ, RZ, UR30 ;  /* 0x0000001eff077e24 */ /* 0x001fe2000f8e00ff */
[----:B------:R-:W-:Y:S01]  /*6240*/  UIADD3 UR16, UPT, UPT, UR16, 0x1, URZ ;  /* 0x0000000110107890 */ /* 0x000fe2000fffe0ff */
[----:B------:R-:W-:Y:S01]  /*6250*/  MOV R5, UR28 ;  /* 0x0000001c00057c02 */ /* 0x000fe20008000f00 */
[----:B------:R-:W-:Y:S01]  /*6260*/  UIADD3.X UR20, UPT, UPT, UR20, UR24, URZ, UP0, !UPT ;  /* 0x0000001814147290 */ /* 0x000fe200087fe4ff */
[----:B------:R-:W-:Y:S01]  /*6270*/  FFMA.FTZ R32, R107, R115, R32 ;  /* 0x000000736b207223 */ /* 0x000fe20000010020 */
[----:B------:R-:W-:Y:S01]  /*6280*/  UISETP.NE.AND UP0, UPT, UR16, URZ, UPT ;  /* 0x000000ff1000728c */ /* 0x000fe2000bf05270 */
        /* <DEDUP_REMOVED lines=22> */
.L_x_3416:
        /* <DEDUP_REMOVED lines=20> */
[----:B------:R-:W-:Y:S01]  /*6530*/  UIADD3 UR34, UP3, UPT, UR34, 0x800, URZ ;  /* 0x0000080022227890 */ /* 0x000fe2000ff7e0ff */
[----:B------:R-:W-:Y:S01]  /*6540*/  F2FP.F16.F32.PACK_AB R31, R31, R32 ;  /* 0x000000201f1f723e */ /* 0x000fe200000000ff */
[----:B------:R-:W-:Y:S01]  /*6550*/  UIADD3.X UR23, UPT, UPT, URZ, UR23, URZ, UP1, !UPT ;  /* 0x00000017ff177290 */ /* 0x000fe20008ffe4ff */
[----:B------:R-:W-:Y:S01]  /*6560*/  F2FP.F16.F32.PACK_AB R29, R29, R30 ;  /* 0x0000001e1d1d723e */ /* 0x000fe200000000ff */
[----:B------:R-:W-:Y:S01]  /*6570*/  STS.U16 [R76], R43 ;  /* 0x0000002b4c007388 */ /* 0x000fe20000000400 */
[----:B------:R-:W-:-:S02]  /*6580*/  UIADD3.X UR33, UPT, UPT, URZ, UR33, URZ, UP2, !UPT ;  /* 0x00000021ff217290 */ /* 0x000fc400097fe4ff */
[----:B------:R-:W-:Y:S01]  /*6590*/  UIADD3.X UR35, UPT, UPT, URZ, UR35, URZ, UP3, !UPT ;  /* 0x00000023ff237290 */ /* 0x000fe20009ffe4ff */
        /* <DEDUP_REMOVED lines=22> */
[----:B-1----:R-:W-:Y:S01]  /*6700*/  MOV R4, UR11 ;  /* 0x0000000b00047c02 */ /* 0x002fe20008000f00 */
[----:B--2---:R-:W-:Y:S02]  /*6710*/  IMAD.SHL.U32 R2, R95, 0x10, RZ ;  /* 0x000000105f027824 */ /* 0x004fe400078e00ff */
[----:B------:R-:W-:Y:S04]  /*6720*/  LDS.U16 R91, [R91+0x40] ;  /* 0x000040005b5b7984 */ /* 0x000fe80000000400 */
[----:B------:R-:W-:Y:S01]  /*6730*/  LDS.U16 R7, [R90+0x80] ;  /* 0x000080005a077984 */ /* 0x000fe20000000400 */
[----:B------:R-:W-:-:S03]  /*6740*/  LOP3.LUT R2, R2, 0x3e00, RZ, 0xc0, !PT ;  /* 0x00003e0002027812 */ /* 0x000fc600078ec0ff */
[----:B------:R-:W-:Y:S01]  /*6750*/  LDS.U16 R89, [R89+0xc0] ;  /* 0x0000c00059597984 */ /* 0x000fe20000000400 */
[----:B------:R-:W-:-:S03]  /*6760*/  LOP3.LUT R21, R2, 0x1f, R95, 0xf8, !PT ;  /* 0x0000001f02157812 */ /* 0x000fc600078ef85f */
        /* <DEDUP_REMOVED lines=46> */
[----:B------:R-:W-:Y:S01]  /*6a50*/  ISETP.GE.AND P4, PT, R25, R0, PT ;  /* 0x000000001900720c */ /* 0x000fe20003f86270 */
[----:B------:R2:W-:Y:S01]  /*6a60*/  @!P5 STG.E.U16 desc[UR26][R2.64+0x140], R87 ;  /* 0x000140570200d986 */ /* 0x0005e2000c10151a */
[C---:B------:R-:W-:Y:S02]  /*6a70*/  LOP3.LUT R23, R21.reuse, 0x160, RZ, 0xfc, !PT ;  /* 0x0000016015177812 */ /* 0x040fe400078efcff */
[C---:B------:R-:W-:Y:S01]  /*6a80*/  LOP3.LUT R25, R21.reuse, 0x180, RZ, 0xfc, !PT ;  /* 0x0000018015197812 */ /* 0x040fe200078efcff */
[----:B------:R2:W-:Y:S01]  /*6a90*/  @!P3 STG.E.U16 desc[UR26][R2.64+0x180], R11 ;  /* 0x0001800b0200b986 */ /* 0x0005e2000c10151a */
[C---:B0-----:R-:W-:Y:S02]  /*6aa0*/  LOP3.LUT R5, R21.reuse, 0x1a0, RZ, 0xfc, !PT ;  /* 0x000001a015057812 */ /* 0x041fe400078efcff */
[C---:B-1----:R-:W-:Y:S01]  /*6ab0*/  LOP3.LUT R7, R21.reuse, 0x1c0, RZ, 0xfc, !PT ;  /* 0x000001c015077812 */ /* 0x042fe200078efcff */
[----:B------:R2:W-:Y:S01]  /*6ac0*/  @!P2 STG.E.U16 desc[UR26][R2.64+0x1c0], R85 ;  /* 0x0001c0550200a986 */ /* 0x0005e2000c10151a */
[----:B------:R-:W-:-:S02]  /*6ad0*/  LOP3.LUT R21, R21, 0x1e0, RZ, 0xfc, !PT ;  /* 0x000001e015157812 */ /* 0x000fc400078efcff */
[-C--:B------:R-:W-:Y:S01]  /*6ae0*/  ISETP.GE.AND P6, PT, R23, R0.reuse, PT ;  /* 0x000000001700720c */ /* 0x080fe20003fc6270 */
[----:B------:R2:W-:Y:S01]  /*6af0*/  @!P1 STG.E.U16 desc[UR26][R2.64+0x200], R13 ;  /* 0x0002000d02009986 */ /* 0x0005e2000c10151a */
[-C--:B------:R-:W-:Y:S02]  /*6b00*/  ISETP.GE.AND P5, PT, R25, R0.reuse, PT ;  /* 0x000000001900720c */ /* 0x080fe40003fa6270 */
        /* <DEDUP_REMOVED lines=12> */
.L_x_3423:
        /* <DEDUP_REMOVED lines=11> */
.L_x_5100:


//--------------------- .text._Z25selective_scan_fwd_kernelI32Selective_Scan_fwd_kernel_traitsILi64ELi16ELi1ELb0ELb1ELb1ELb1EN3c104HalfEfEEv13SSMParamsBase --------------------------
	.section	.text._Z25selective_scan_fwd_kernelI32Selective_Scan_fwd_kernel_traitsILi64ELi16ELi1ELb0ELb1ELb1ELb1EN3c104HalfEfEEv13SSMParamsBase,"ax",@progbits
	.align	128
        .global         _Z25selective_scan_fwd_kernelI32Selective_Scan_fwd_kernel_traitsILi64ELi16ELi1ELb0ELb1ELb1ELb1EN3c104HalfEfEEv13SSMParamsBase
        .type           _Z25selective_scan_fwd_kernelI32Selective_Scan_fwd_kernel_traitsILi64ELi16ELi1ELb0ELb1ELb1ELb1EN3c104HalfEfEEv13SSMParamsBase,@function
        .size           _Z25selective_scan_fwd_kernelI32Selective_Scan_fwd_kernel_traitsILi64ELi16ELi1ELb0ELb1ELb1ELb1EN3c104HalfEfEEv13SSMParamsBase,(.L_x_5101 - _Z25selective_scan_fwd_kernelI32Selective_Scan_fwd_kernel_traitsILi64ELi16ELi1ELb0ELb1ELb1ELb1EN3c104HalfEfEEv13SSMParamsBase)
        .other          _Z25selective_scan_fwd_kernelI32Selective_Scan_fwd_kernel_traitsILi64ELi16ELi1ELb0ELb1ELb1ELb1EN3c104HalfEfEEv13SSMParamsBase,@"STO_CUDA_ENTRY STV_DEFAULT"
_Z25selective_scan_fwd_kernelI32Selective_Scan_fwd_kernel_traitsILi64ELi16ELi1ELb0ELb1ELb1ELb1EN3c104HalfEfEEv13SSMParamsBase:
.text._Z25selective_scan_fwd_kernelI32Selective_Scan_fwd_kernel_traitsILi64ELi16ELi1ELb0ELb1ELb1ELb1EN3c104HalfEfEEv13SSMParamsBase:
[----:B------:R-:W-:Y:S01]  /*0000*/  LDC R1, c[0x0][0x37c] ;  /* 0x0000df00ff017b82 */ /* 0x000fe20000000800 */
[----:B------:R-:W0:Y:S07]  /*0010*/  LDCU.64 UR4, c[0x0][0x470] ;  /* 0x00008e00ff0477ac */ /* 0x000e2e0008000a00 */
[----:B------:R-:W1:Y:S01]  /*0020*/  S2UR UR28, SR_CTAID.Y ;  /* 0x00000000001c79c3 */ /* 0x000e620000002600 */
[----:B------:R-:W2:Y:S01]  /*0030*/  LDCU.64 UR26, c[0x0][0x358] ;  /* 0x00006b00ff1a77ac */ /* 0x000ea20008000a00 */
[----:B------:R-:W3:Y:S01]  /*0040*/  LDCU UR35, c[0x0][0x398] ;  /* 0x00007300ff2377ac */ /* 0x000ee20008000800 */
[----:B------:R-:W4:Y:S05]  /*0050*/  LDCU.128 UR8, c[0x0][0x450] ;  /* 0x00008a00ff0877ac */ /* 0x000f2a0008000c00 */
[----:B------:R-:W2:Y:S01]  /*0060*/  S2UR UR29, SR_CTAID.X ;  /* 0x00000000001d79c3 */ /* 0x000ea20000002500 */
[----:B------:R-:W2:Y:S01]  /*0070*/  LDCU.128 UR16, c[0x0][0x3f0] ;  /* 0x00007e00ff1077ac */ /* 0x000ea20008000c00 */
[----:B0-----:R-:W-:Y:S01]  /*0080*/  UISETP.NE.U32.AND UP1, UPT, UR4, URZ, UPT ;  /* 0x000000ff0400728c */ /* 0x001fe2000bf25070 */
[----:B------:R-:W0:Y:S03]  /*0090*/  LDCU.128 UR12, c[0x0][0x400] ;  /* 0x00008000ff0c77ac */ /* 0x000e260008000c00 */
[----:B------:R-:W-:Y:S01]  /*00a0*/  UISETP.NE.AND.EX UP1, UPT, UR5, URZ, UPT, UP1 ;  /* 0x000000ff0500728c */ /* 0x000fe2000bf25310 */
[----:B---3--:R-:W-:Y:S01]  /*00b0*/  IMAD.U32 R0, RZ, RZ, UR35 ;  /* 0x00000023ff007e24 */ /* 0x008fe2000f8e00ff */
        /* <DEDUP_REMOVED lines=18> */
[----:B------:R-:W-:-:S05]  /*01e0*/  IMAD.U32 R3, RZ, RZ, UR11 ;  /* 0x0000000bff037e24 */ /* 0x000fca000f8e00ff */
[----:B------:R0:W5:Y:S01]  /*01f0*/  @P0 LDG.E R2, desc[UR26][R2.64] ;  /* 0x0000001a02020981 */ /* 0x000162000c1e1900 */
[----:B--2---:R-:W2:Y:S02]  /*0200*/  MUFU.RCP R0, R0 ;  /* 0x0000000000007308 */ /* 0x004ea40000001000 */
[----:B--2---:R-:W-:-:S06]  /*0210*/  IADD3 R6, PT, PT, R0, 0xffffffe, RZ ;  /* 0x0ffffffe00067810 */ /* 0x004fcc0007ffe0ff */
[----:B------:R-:W2:Y:S01]  /*0220*/  F2I.FTZ.U32.TRUNC.NTZ R6, R6 ;  /* 0x0000000600067305 */ /* 0x000ea2000021f000 */
[----:B0-----:R-:W-:Y:S02]  /*0230*/  IABS R3, UR28 ;  /* 0x0000001c00037c13 */ /* 0x001fe40008000000 */
[----:B--2---:R-:W-:Y:S02]  /*0240*/  R2UR UR5, R6 ;  /* 0x00000000060572ca */ /* 0x004fe400000e0000 */
[----:B------:R-:W-:Y:S01]  /*0250*/  R2UR UR24, R3 ;  /* 0x00000000031872ca */ /* 0x000fe200000e0000 */
[----:B------:R-:W-:-:S10]  /*0260*/  UMOV UR4, URZ ;  /* 0x000000ff00047c82 */ /* 0x000fd40008000000 */
[----:B------:R-:W-:-:S04]  /*0270*/  UIADD3 UR22, UPT, UPT, URZ, -UR5, URZ ;  /* 0x80000005ff167290 */ /* 0x000fc8000fffe0ff */
[----:B------:R-:W-:-:S04]  /*0280*/  UIMAD UR22, UR22, UR25, URZ ;  /* 0x00000019161672a4 */ /* 0x000fc8000f8e02ff */
[----:B------:R-:W-:Y:S02]  /*0290*/  UIMAD.WIDE.U32 UR22, UR5, UR22, UR4 ;  /* 0x00000016051672a5 */ /* 0x000fe4000f8e0004 */
[----:B------:R-:W-:Y:S02]  /*02a0*/  UIMAD.WIDE.U32 UR10, UR29, UR16, URZ ;  /* 0x000000101d0a72a5 */ /* 0x000fe4000f8e00ff */
[----:B------:R-:W-:Y:S01]  /*02b0*/  UIMAD.WIDE.U32 UR22, UR23, UR24, URZ ;  /* 0x00000018171672a5 */ /* 0x000fe2000f8e00ff */
[----:B------:R-:W0:Y:S03]  /*02c0*/  LDCU.128 UR4, c[0x0][0x460] ;  /* 0x00008c00ff0477ac */ /* 0x000e260008000c00 */
[----:B------:R-:W-:-:S04]  /*02d0*/  UIADD3 UR16, UPT, UPT, -UR23, URZ, URZ ;  /* 0x000000ff17107290 */ /* 0x000fc8000fffe1ff */
[----:B------:R-:W-:Y:S02]  /*02e0*/  UIMAD UR16, UR25, UR16, UR24 ;  /* 0x00000010191072a4 */ /* 0x000fe4000f8e0218 */
[----:B------:R-:W-:Y:S02]  /*02f0*/  UIMAD.WIDE.U32 UR20, UR29, UR12, URZ ;  /* 0x0000000c1d1472a5 */ /* 0x000fe4000f8e00ff */
[----:B------:R-:W-:Y:S02]  /*0300*/  UISETP.GT.U32.AND UP0, UPT, UR25, UR16, UPT ;  /* 0x000000101900728c */ /* 0x000fe4000bf04070 */
[----:B------:R-:W-:Y:S02]  /*0310*/  UIMAD UR11, UR29, UR17, UR11 ;  /* 0x000000111d0b72a4 */ /* 0x000fe4000f8e020b */
[----:B------:R-:W-:Y:S02]  /*0320*/  UIMAD UR13, UR29, UR13, UR21 ;  /* 0x0000000d1d0d72a4 */ /* 0x000fe4000f8e0215 */
[----:B------:R-:W-:Y:S01]  /*0330*/  UIMAD.WIDE.U32 UR10, UR28, UR18, UR10 ;  /* 0x000000121c0a72a5 */ /* 0x000fe2000f8e000a */
[----:B------:R-:W-:Y:S01]  /*0340*/  UMOV UR12, UR20 ;  /* 0x00000014000c7c82 */ /* 0x000fe20008000000 */
[----:B---3--:R-:W-:-:S02]  /*0350*/  UISETP.GE.AND UP3, UPT, UR34, 0x1, UPT ;  /* 0x000000012200788c */ /* 0x008fc4000bf66270 */
[----:B------:R-:W-:Y:S02]  /*0360*/  UIMAD.WIDE.U32 UR12, UR28, UR14, UR12 ;  /* 0x0000000e1c0c72a5 */ /* 0x000fe4000f8e000c */
[----:B------:R-:W-:Y:S02]  /*0370*/  UIMAD UR19, UR28, UR19, UR11 ;  /* 0x000000131c1372a4 */ /* 0x000fe4000f8e020b */
[----:B0-----:R-:W-:Y:S02]  /*0380*/  ULEA UR18, UP1, UR10, UR4, 0x1 ;  /* 0x000000040a127291 */ /* 0x001fe4000f8208ff */
[----:B------:R-:W-:Y:S02]  /*0390*/  @!UP0 UIADD3 UR16, UPT, UPT, UR16, -UR25, URZ ;  /* 0x8000001910108290 */ /* 0x000fe4000fffe0ff */
[----:B------:R-:W-:Y:S02]  /*03a0*/  UIMAD UR11, UR28, UR15, UR13 ;  /* 0x0000000f1c0b72a4 */ /* 0x000fe4000f8e020d */
[----:B------:R-:W-:-:S02]  /*03b0*/  ULEA UR17, UP2, UR12, UR6, 0x1 ;  /* 0x000000060c117291 */ /* 0x000fc4000f8408ff */
[----:B------:R-:W-:Y:S02]  /*03c0*/  ULEA.HI.X UR13, UR10, UR5, UR19, 0x1, UP1 ;  /* 0x000000050a0d7291 */ /* 0x000fe400088f0c13 */
[----:B------:R-:W-:Y:S02]  /*03d0*/  UISETP.GE.U32.AND UP1, UPT, UR16, UR25, UPT ;  /* 0x000000191000728c */ /* 0x000fe4000bf26070 */
[----:B------:R-:W-:Y:S01]  /*03e0*/  ULOP3.LUT UR4, UR28, UR35, URZ, 0x3c, !UPT ;  /* 0x000000231c047292 */ /* 0x000fe2000f8e3cff */
[----:B------:R-:W-:Y:S01]  /*03f0*/  PLOP3.LUT P2, PT, PT, PT, UP3, 0x80, 0x8 ;  /* 0x000000000008781c */ /* 0x000fe20003f4f038 */
[----:B------:R-:W-:Y:S02]  /*0400*/  ULEA.HI.X UR12, UR12, UR7, UR11, 0x1, UP2 ;  /* 0x000000070c0c7291 */ /* 0x000fe400090f0c0b */
[----:B------:R-:W-:Y:S02]  /*0410*/  UISETP.GE.AND UP2, UPT, UR4, URZ, UPT ;  /* 0x000000ff0400728c */ /* 0x000fe4000bf46270 */
[----:B------:R-:W-:-:S02]  /*0420*/  @!UP0 UIADD3 UR23, UPT, UPT, UR23, 0x1, URZ ;  /* 0x0000000117178890 */ /* 0x000fc4000fffe0ff */
[----:B----4-:R-:W-:Y:S02]  /*0430*/  UIMAD.WIDE.U32 UR14, UR29, UR30, URZ ;  /* 0x0000001e1d0e72a5 */ /* 0x010fe4000f8e00ff */
[----:B------:R-:W-:Y:S02]  /*0440*/  @UP1 UIADD3 UR23, UPT, UPT, UR23, 0x1, URZ ;  /* 0x0000000117171890 */ /* 0x000fe4000fffe0ff */
[----:B------:R-:W-:Y:S01]  /*0450*/  UIMAD UR7, UR29, UR31, UR15 ;  /* 0x0000001f1d0772a4 */ /* 0x000fe2000f8e020f */
[----:B------:R-:W0:Y:S01]  /*0460*/  LDCU.64 UR20, c[0x0][0x3b0] ;  /* 0x00007600ff1477ac */ /* 0x000e220008000a00 */
[----:B------:R-:W2:Y:S01]  /*0470*/  LDCU.64 UR24, c[0x0][0x3c8] ;  /* 0x00007900ff1877ac */ /* 0x000ea20008000a00 */
[----:B------:R-:W-:Y:S02]  /*0480*/  UISETP.NE.AND UP0, UPT, UR35, URZ, UPT ;  /* 0x000000ff2300728c */ /* 0x000fe4000bf05270 */
[----:B------:R-:W-:Y:S01]  /*0490*/  @!UP2 UIADD3 UR23, UPT, UPT, -UR23, URZ, URZ ;  /* 0x000000ff1717a290 */ /* 0x000fe2000fffe1ff */
[----:B012---:R-:W-:Y:S11]  /*04a0*/  @!P2 EXIT ;  /* 0x000000000000a94d */ /* 0x007ff60003800000 */
[----:B------:R-:W0:Y:S01]  /*04b0*/  S2R R97, SR_TID.X ;  /* 0x0000000000617919 */ /* 0x000e220000002100 */
[----:B------:R-:W-:Y:S01]  /*04c0*/  @!UP0 ULOP3.LUT UR23, URZ, UR35, URZ, 0x33, !UPT ;  /* 0x00000023ff178292 */ /* 0x000fe2000f8e33ff */
[----:B------:R-:W1:Y:S03]  /*04d0*/  LDCU UR15, c[0x0][0x384] ;  /* 0x00007080ff0f77ac */ /* 0x000e660008000800 */
[----:B------:R-:W-:Y:S01]  /*04e0*/  USHF.R.S32.HI UR10, URZ, 0x1f, UR23 ;  /* 0x0000001fff0a7899 */ /* 0x000fe20008011417 */
[----:B------:R-:W-:Y:S01]  /*04f0*/  UMOV UR6, UR14 ;  /* 0x0000000e00067c82 */ /* 0x000fe20008000000 */
[----:B------:R-:W-:Y:S02]  /*0500*/  UIMAD.WIDE.U32 UR4, UR29, UR20, URZ ;  /* 0x000000141d0472a5 */ /* 0x000fe4000f8e00ff */
[----:B------:R-:W-:Y:S01]  /*0510*/  UIMAD UR11, UR10, UR32, URZ ;  /* 0x000000200a0b72a4 */ /* 0x000fe2000f8e02ff */
[----:B------:R-:W2:Y:S01]  /*0520*/  LDCU.64 UR30, c[0x0][0x448] ;  /* 0x00008900ff1e77ac */ /* 0x000ea20008000a00 */
[----:B------:R-:W-:-:S02]  /*0530*/  UIMAD.WIDE.U32 UR6, UR23, UR32, UR6 ;  /* 0x00000020170672a5 */ /* 0x000fc4000f8e0006 */
[----:B------:R-:W-:Y:S02]  /*0540*/  UIMAD UR11, UR23, UR33, UR11 ;  /* 0x00000021170b72a4 */ /* 0x000fe4000f8e020b */
[----:B------:R-:W-:Y:S02]  /*0550*/  UIMAD UR5, UR29, UR21, UR5 ;  /* 0x000000151d0572a4 */ /* 0x000fe4000f8e0205 */
[----:B------:R-:W-:Y:S02]  /*0560*/  ULEA UR21, UP0, UR6, UR8, 0x1 ;  /* 0x0000000806157291 */ /* 0x000fe4000f8008ff */
[----:B------:R-:W-:Y:S01]  /*0570*/  UIADD3 UR7, UPT, UPT, UR7, UR11, URZ ;  /* 0x0000000b07077290 */ /* 0x000fe2000fffe0ff */
[----:B------:R-:W3:Y:S01]  /*0580*/  LDCU UR19, c[0x0][0x38c] ;  /* 0x00007180ff1377ac */ /* 0x000ee20008000800 */
[----:B0-----:R-:W-:Y:S02]  /*0590*/  IMAD.SHL.U32 R0, R97, 0x10, RZ ;  /* 0x0000001061007824 */ /* 0x001fe400078e00ff */
[----:B------:R-:W-:-:S02]  /*05a0*/  ULEA.HI.X UR9, UR6, UR9, UR7, 0x1, UP0 ;  /* 0x0000000906097291 */ /* 0x000fc400080f0c07 */
[----:B------:R-:W-:Y:S02]  /*05b0*/  UIMAD.WIDE.U32 UR6, UR23, UR24, UR4 ;  /* 0x00000018170672a5 */ /* 0x000fe4000f8e0004 */
[----:B------:R-:W-:Y:S01]  /*05c0*/  UIMAD UR10, UR10, UR24, URZ ;  /* 0x000000180a0a72a4 */ /* 0x000fe2000f8e02ff */
[----:B------:R-:W-:Y:S01]  /*05d0*/  LOP3.LUT R0, R0, 0x3e00, RZ, 0xc0, !PT ;  /* 0x00003e0000007812 */ /* 0x000fe200078ec0ff */
[----:B------:R-:W-:Y:S01]  /*05e0*/  UMOV UR5, URZ ;  /* 0x000000ff00057c82 */ /* 0x000fe20008000000 */
[----:B------:R-:W-:Y:S01]  /*05f0*/  UMOV UR4, URZ ;  /* 0x000000ff00047c82 */ /* 0x000fe20008000000 */
[----:B-----5:R-:W-:Y:S01]  /*0600*/  @P0 R2UR UR5, R2 ;  /* 0x00000000020502ca */ /* 0x020fe200000e0000 */
[----:B------:R-:W-:Y:S01]  /*0610*/  UIMAD UR10, UR23, UR25, UR10 ;  /* 0x00000019170a72a4 */ /* 0x000fe2000f8e020a */
[----:B------:R-:W-:Y:S01]  /*0620*/  @P1 R2UR UR4, R4 ;  /* 0x00000000040412ca */ /* 0x000fe200000e0000 */
[----:B-1----:R-:W-:Y:S01]  /*0630*/  UIMAD UR8, UR29, UR15, UR28 ;  /* 0x0000000f1d0872a4 */ /* 0x002fe2000f8e021c */
[----:B------:R-:W-:Y:S01]  /*0640*/  LOP3.LUT R0, R0, 0x1f, R97, 0xf8, !PT ;  /* 0x0000001f00007812 */ /* 0x000fe200078ef861 */
[----:B--2---:R-:W-:-:S02]  /*0650*/  ULEA UR20, UP0, UR6, UR30, 0x1 ;  /* 0x0000001e06147291 */ /* 0x004fc4000f8008ff */
[----:B------:R-:W-:Y:S02]  /*0660*/  UIADD3 UR22, UPT, UPT, UR7, UR10, URZ ;  /* 0x0000000a07167290 */ /* 0x000fe4000fffe0ff */
[----:B------:R-:W-:Y:S01]  /*0670*/  UIMAD UR8, UR8, UR34, URZ ;  /* 0x00000022080872a4 */ /* 0x000fe2000f8e02ff */
[----:B------:R-:W-:Y:S01]  /*0680*/  IMAD.SHL.U32 R96, R0, 0x2, RZ ;  /* 0x0000000200607824 */ /* 0x000fe200078e00ff */
[----:B------:R-:W-:Y:S02]  /*0690*/  ULEA.HI.X UR22, UR6, UR31, UR22, 0x1, UP0 ;  /* 0x0000001f06167291 */ /* 0x000fe400080f0c16 */
[----:B---3--:R-:W-:Y:S01]  /*06a0*/  UIMAD UR19, UR8, UR19, URZ ;  /* 0x00000013081372a4 */ /* 0x008fe2000f8e02ff */
[----:B------:R-:W-:Y:S01]  /*06b0*/  UMOV UR6, URZ ;  /* 0x000000ff00067c82 */ /* 0x000fe20008000000 */
[----:B------:R-:W-:Y:S01]  /*06c0*/  UMOV UR16, UR13 ;  /* 0x0000000d00107c82 */ /* 0x000fe20008000000 */
[----:B------:R-:W-:Y:S01]  /*06d0*/  UMOV UR7, UR12 ;  /* 0x0000000c00077c82 */ /* 0x000fe20008000000 */
[----:B------:R-:W-:-:S08]  /*06e0*/  UMOV UR23, UR9 ;  /* 0x0000000900177c82 */ /* 0x000fd00008000000 */
.L_x_3462:
        /* <DEDUP_REMOVED lines=9> */
[C---:B------:R-:W-:Y:S01]  /*0780*/  LOP3.LUT R152, R24.reuse, 0xe0, RZ, 0xfc, !PT ;  /* 0x000000e018987812 */ /* 0x040fe200078efcff */
[C---:B------:R-:W-:Y:S01]  /*0790*/  IMAD.SHL.U32 R96, R24.reuse, 0x2, RZ ;  /* 0x0000000218607824 */ /* 0x040fe200078e00ff */
[C---:B------:R-:W-:Y:S02]  /*07a0*/  LOP3.LUT R151, R24.reuse, 0x100, RZ, 0xfc, !PT ;  /* 0x0000010018977812 */ /* 0x040fe400078efcff */
[----:B------:R-:W-:Y:S01]  /*07b0*/  LOP3.LUT R153, R24, 0xc0, RZ, 0xfc, !PT ;  /* 0x000000c018997812 */ /* 0x000fe200078efcff */
[----:B0-----:R-:W-:Y:S01]  /*07c0*/  UIADD3 UR24, UPT, UPT, -UR8, UR24, URZ ;  /* 0x0000001808187290 */ /* 0x001fe2000fffe1ff */
[----:B------:R-:W-:Y:S02]  /*07d0*/  IADD3 R2, P0, PT, R96, UR17, RZ ;  /* 0x0000001160027c10 */ /* 0x000fe4000ff1e0ff */
[----:B------:R-:W-:Y:S02]  /*07e0*/  LOP3.LUT R154, R24, 0xa0, RZ, 0xfc, !PT ;  /* 0x000000a0189a7812 */ /* 0x000fe400078efcff */
[----:B------:R-:W-:-:S02]  /*07f0*/  IADD3.X R3, PT, PT, RZ, UR7, RZ, P0, !PT ;  /* 0x00000007ff037c10 */ /* 0x000fc400087fe4ff */
[C---:B------:R-:W-:Y:S01]  /*0800*/  ISETP.GE.AND P0, PT, R24.reuse, UR24, PT ;  /* 0x0000001818007c0c */ /* 0x040fe2000bf06270 */
[----:B------:R-:W-:Y:S01]  /*0810*/  BAR.SYNC.DEFER_BLOCKING 0x0 ;  /* 0x0000000000007b1d */ /* 0x000fe20000010000 */
[C---:B------:R-:W-:Y:S02]  /*0820*/  LOP3.LUT R155, R24.reuse, 0x80, RZ, 0xfc, !PT ;  /* 0x00000080189b7812 */ /* 0x040fe400078efcff */
[C---:B------:R-:W-:Y:S02]  /*0830*/  LOP3.LUT R156, R24.reuse, 0x60, RZ, 0xfc, !PT ;  /* 0x00000060189c7812 */ /* 0x040fe400078efcff */
[----:B------:R-:W-:Y:S02]  /*0840*/  ISETP.GE.AND P1, PT, R153, UR24, PT ;  /* 0x0000001899007c0c */ /* 0x000fe4000bf26270 */
[----:B------:R-:W-:Y:S02]  /*0850*/  LOP3.LUT R158, R24, 0x20, RZ, 0xfc, !PT ;  /* 0x00000020189e7812 */ /* 0x000fe400078efcff */
[----:B------:R-:W-:-:S02]  /*0860*/  ISETP.GE.AND P2, PT, R154, UR24, PT ;  /* 0x000000189a007c0c */ /* 0x000fc4000bf46270 */
[----:B------:R-:W-:Y:S02]  /*0870*/  LOP3.LUT R157, R24, 0x40, RZ, 0xfc, !PT ;  /* 0x00000040189d7812 */ /* 0x000fe400078efcff */
[----:B------:R-:W-:Y:S02]  /*0880*/  ISETP.GE.AND P3, PT, R155, UR24, PT ;  /* 0x000000189b007c0c */ /* 0x000fe4000bf66270 */
[----:B------:R-:W-:Y:S02]  /*0890*/  ISETP.GE.AND P4, PT, R156, UR24, PT ;  /* 0x000000189c007c0c */ /* 0x000fe4000bf86270 */
[----:B------:R-:W-:Y:S02]  /*08a0*/  ISETP.GE.AND P6, PT, R158, UR24, PT ;  /* 0x000000189e007c0c */ /* 0x000fe4000bfc6270 */
[----:B------:R-:W-:Y:S02]  /*08b0*/  PRMT R12, RZ, 0x7610, R12 ;  /* 0x00007610ff0c7816 */ /* 0x000fe4000000000c */
[----:B------:R-:W-:-:S02]  /*08c0*/  ISETP.GE.AND P5, PT, R157, UR24, PT ;  /* 0x000000189d007c0c */ /* 0x000fc4000bfa6270 */
[----:B------:R-:W-:Y:S01]  /*08d0*/  PRMT R10, RZ, 0x7610, R10 ;  /* 0x00007610ff0a7816 */ /* 0x000fe2000000000a */
[----:B------:R-:W2:Y:S01]  /*08e0*/  @!P0 LDG.E.U16 R0, desc[UR26][R4.64] ;  /* 0x0000001a04008981 */ /* 0x000ea2000c1e1500 */
[----:B------:R-:W-:Y:S02]  /*08f0*/  ISETP.GE.AND P0, PT, R152, UR24, PT ;  /* 0x0000001898007c0c */ /* 0x000fe4000bf06270 */
[----:B------:R-:W-:Y:S02]  /*0900*/  PRMT R11, RZ, 0x7610, R11 ;  /* 0x00007610ff0b7816 */ /* 0x000fe4000000000b */
[----:B------:R-:W-:Y:S01]  /*0910*/  PRMT R8, RZ, 0x7610, R8 ;  /* 0x00007610ff087816 */ /* 0x000fe20000000008 */
[----:B------:R-:W3:Y:S01]  /*0920*/  @!P1 LDG.E.U16 R10, desc[UR26][R4.64+0x180] ;  /* 0x0001801a040a9981 */ /* 0x000ee2000c1e1500 */
[C---:B------:R-:W-:Y:S02]  /*0930*/  LOP3.LUT R150, R24.reuse, 0x120, RZ, 0xfc, !PT ;  /* 0x0000012018967812 */ /* 0x040fe400078efcff */
[----:B------:R-:W-:Y:S01]  /*0940*/  PRMT R9, RZ, 0x7610, R9 ;  /* 0x00007610ff097816 */ /* 0x000fe20000000009 */
[----:B------:R-:W4:Y:S01]  /*0950*/  @!P2 LDG.E.U16 R11, desc[UR26][R4.64+0x140] ;  /* 0x0001401a040ba981 */ /* 0x000f22000c1e1500 */
[----:B------:R-:W-:-:S02]  /*0960*/  LOP3.LUT R149, R24, 0x140, RZ, 0xfc, !PT ;  /* 0x0000014018957812 */ /* 0x000fc400078efcff */
[C---:B------:R-:W-:Y:S01]  /*0970*/  LOP3.LUT R148, R24.reuse, 0x160, RZ, 0xfc, !PT ;  /* 0x0000016018947812 */ /* 0x040fe200078efcff */
[----:B------:R-:W5:Y:S01]  /*0980*/  @!P0 LDG.E.U16 R13, desc[UR26][R4.64+0x1c0] ;  /* 0x0001c01a040d8981 */ /* 0x000f62000c1e1500 */
[----:B------:R-:W-:Y:S02]  /*0990*/  ISETP.GE.AND P0, PT, R151, UR24, PT ;  /* 0x0000001897007c0c */ /* 0x000fe4000bf06270 */
[----:B------:R-:W-:Y:S01]  /*09a0*/  PRMT R7, RZ, 0x7610, R7 ;  /* 0x00007610ff077816 */ /* 0x000fe20000000007 */
[----:B------:R-:W3:Y:S01]  /*09b0*/  @!P3 LDG.E.U16 R8, desc[UR26][R4.64+0x100] ;  /* 0x0001001a0408b981 */ /* 0x000ee2000c1e1500 */
[C---:B------:R-:W-:Y:S02]  /*09c0*/  LOP3.LUT R147, R24.reuse, 0x180, RZ, 0xfc, !PT ;  /* 0x0000018018937812 */ /* 0x040fe400078efcff */
[----:B------:R-:W-:Y:S01]  /*09d0*/  PRMT R6, RZ, 0x7610, R6 ;  /* 0x00007610ff067816 */ /* 0x000fe20000000006 */
[----:B------:R-:W4:Y:S01]  /*09e0*/  @!P4 LDG.E.U16 R9, desc[UR26][R4.64+0xc0] ;  /* 0x0000c01a0409c981 */ /* 0x000f22000c1e1500 */
[----:B------:R-:W-:-:S02]  /*09f0*/  LOP3.LUT R146, R24, 0x1a0, RZ, 0xfc, !PT ;  /* 0x000001a018927812 */ /* 0x000fc400078efcff */
[----:B------:R-:W-:Y:S01]  /*0a00*/  ISETP.GE.AND P1, PT, R149, UR24, PT ;  /* 0x0000001895007c0c */ /* 0x000fe2000bf26270 */
[----:B------:R-:W5:Y:S01]  /*0a10*/  @!P6 LDG.E.U16 R7, desc[UR26][R4.64+0x40] ;  /* 0x0000401a0407e981 */ /* 0x000f62000c1e1500 */
[----:B------:R-:W-:Y:S02]  /*0a20*/  ISETP.GE.AND P2, PT, R148, UR24, PT ;  /* 0x0000001894007c0c */ /* 0x000fe4000bf46270 */
[----:B------:R-:W-:Y:S01]  /*0a30*/  PRMT R15, RZ, 0x7610, R15 ;  /* 0x00007610ff0f7816 */ /* 0x000fe2000000000f */
[----:B------:R-:W3:Y:S01]  /*0a40*/  @!P0 LDG.E.U16 R12, desc[UR26][R4.64+0x200] ;  /* 0x0002001a040c8981 */ /* 0x000ee2000c1e1500 */
[----:B------:R-:W-:Y:S02]  /*0a50*/  ISETP.GE.AND P0, PT, R150, UR24, PT ;  /* 0x0000001896007c0c */ /* 0x000fe4000bf06270 */
[----:B------:R-:W-:Y:S01]  /*0a60*/  ISETP.GE.AND P3, PT, R147, UR24, PT ;  /* 0x0000001893007c0c */ /* 0x000fe2000bf66270 */
[----:B------:R-:W4:Y:S01]  /*0a70*/  @!P5 LDG.E.U16 R6, desc[UR26][R4.64+0x80] ;  /* 0x0000801a0406d981 */ /* 0x000f22000c1e1500 */
[----:B------:R-:W-:-:S02]  /*0a80*/  ISETP.GE.AND P4, PT, R146, UR24, PT ;  /* 0x0000001892007c0c */ /* 0x000fc4000bf86270 */
[----:B------:R-:W-:Y:S02]  /*0a90*/  PRMT R14, RZ, 0x7610, R14 ;  /* 0x00007610ff0e7816 */ /* 0x000fe4000000000e */
[----:B------:R-:W-:Y:S02]  /*0aa0*/  PRMT R17, RZ, 0x7610, R17 ;  /* 0x00007610ff117816 */ /* 0x000fe40000000011 */
[----:B------:R-:W-:Y:S02]  /*0ab0*/  PRMT R16, RZ, 0x7610, R16 ;  /* 0x00007610ff107816 */ /* 0x000fe40000000010 */
[----:B------:R-:W-:Y:S01]  /*0ac0*/  PRMT R19, RZ, 0x7610, R19 ;  /* 0x00007610ff137816 */ /* 0x000fe20000000013 */
[----:B------:R-:W3:Y:S01]  /*0ad0*/  @!P0 LDG.E.U16 R15, desc[UR26][R4.64+0x240] ;  /* 0x0002401a040f8981 */ /* 0x000ee2000c1e1500 */
[C---:B------:R-:W-:Y:S02]  /*0ae0*/  LOP3.LUT R95, R24.reuse, 0x1c0, RZ, 0xfc, !PT ;  /* 0x000001c0185f7812 */ /* 0x040fe400078efcff */
[----:B------:R-:W-:Y:S01]  /*0af0*/  LOP3.LUT R94, R24, 0x1e0, RZ, 0xfc, !PT ;  /* 0x000001e0185e7812 */ /* 0x000fe200078efcff */
[----:B------:R-:W3:Y:S01]  /*0b00*/  @!P1 LDG.E.U16 R14, desc[UR26][R4.64+0x280] ;  /* 0x0002801a040e9981 */ /* 0x000ee2000c1e1500 */
[----:B------:R-:W-:-:S02]  /*0b10*/  ISETP.GE.AND P5, PT, R95, UR24, PT ;  /* 0x000000185f007c0c */ /* 0x000fc4000bfa6270 */
[----:B------:R-:W-:Y:S01]  /*0b20*/  ISETP.GE.AND P6, PT, R94, UR24, PT ;  /* 0x000000185e007c0c */ /* 0x000fe2000bfc6270 */
[----:B------:R-:W3:Y:S04]  /*0b30*/  @!P2 LDG.E.U16 R17, desc[UR26][R4.64+0x2c0] ;  /* 0x0002c01a0411a981 */ /* 0x000ee8000c1e1500 */
[----:B------:R-:W3:Y:S04]  /*0b40*/  @!P3 LDG.E.U16 R16, desc[UR26][R4.64+0x300] ;  /* 0x0003001a0410b981 */ /* 0x000ee8000c1e1500 */
[----:B------:R-:W3:Y:S01]  /*0b50*/  @!P4 LDG.E.U16 R19, desc[UR26][R4.64+0x340] ;  /* 0x0003401a0413c981 */ /* 0x000ee2000c1e1500 */
[----:B------:R-:W-:-:S02]  /*0b60*/  PRMT R18, RZ, 0x7610, R18 ;  /* 0x00007610ff127816 */ /* 0x000fc40000000012 */
[----:B------:R-:W-:-:S04]  /*0b70*/  PRMT R21, RZ, 0x7610, R21 ;  /* 0x00007610ff157816 */ /* 0x000fc80000000015 */
[----:B------:R-:W3:Y:S04]  /*0b80*/  @!P5 LDG.E.U16 R18, desc[UR26][R4.64+0x380] ;  /* 0x0003801a0412d981 */ /* 0x000ee8000c1e1500 */
[----:B------:R0:W3:Y:S01]  /*0b90*/  @!P6 LDG.E.U16 R21, desc[UR26][R4.64+0x3c0] ;  /* 0x0003c01a0415e981 */ /* 0x0000e2000c1e1500 */
        /* <DEDUP_REMOVED lines=80> */
[----:B------:R-:W-:Y:S02]  /*10a0*/  ISETP.GE.AND P0, PT, R24, UR24, PT ;  /* 0x0000001818007c0c */ /* 0x000fe4000bf06270 */
[----:B------:R-:W-:Y:S02]  /*10b0*/  P2R R30, PR, RZ, 0x2 ;  /* 0x00000002ff1e7803 */ /* 0x000fe40000000000 */
[----:B------:R-:W-:Y:S02]  /*10c0*/  ISETP.GE.AND P1, PT, R158, UR24, PT ;  /* 0x000000189e007c0c */ /* 0x000fe4000bf26270 */
[----:B------:R-:W-:Y:S01]  /*10d0*/  PRMT R20, RZ, 0x7610, R20 ;  /* 0x00007610ff147816 */ /* 0x000fe20000000014 */
[----:B--2---:R-:W-:Y:S04]  /*10e0*/  STS.U16 [R93], R0 ;  /* 0x000000005d007388 */ /* 0x004fe80000000400 */
[----:B-----5:R-:W-:Y:S04]  /*10f0*/  STS.U16 [R92+0x40], R7 ;  /* 0x000040075c007388 */ /* 0x020fe80000000400 */
[----:B----4-:R-:W-:Y:S04]  /*1100*/  STS.U16 [R91+0x80], R6 ;  /* 0x000080065b007388 */ /* 0x010fe80000000400 */
[----:B------:R0:W-:Y:S04]  /*1110*/  STS.U16 [R90+0xc0], R9 ;  /* 0x0000c0095a007388 */ /* 0x0001e80000000400 */
[----:B---3--:R-:W-:Y:S04]  /*1120*/  STS.U16 [R89+0x100], R8 ;  /* 0x0001000859007388 */ /* 0x008fe80000000400 */
        /* <DEDUP_REMOVED lines=52> */
[----:B0-----:R-:W-:Y:S01]  /*1470*/  PRMT R21, RZ, 0x7610, R21 ;  /* 0x00007610ff157816 */ /* 0x001fe20000000015 */
        /* <DEDUP_REMOVED lines=125> */
.L_x_3425:
[----:B------:R-:W-:Y:S05]  /*1c50*/  BSYNC.RECONVERGENT B0 ;  /* 0x0000000000007941 */ /* 0x000fea0003800200 */
.L_x_3424:
        /* <DEDUP_REMOVED lines=35> */
.L_x_3427:
[----:B------:R-:W-:Y:S05]  /*1e90*/  BSYNC.RECONVERGENT B0 ;  /* 0x0000000000007941 */ /* 0x000fea0003800200 */
.L_x_3426:
        /* <DEDUP_REMOVED lines=37> */
.L_x_3429:
[----:B------:R-:W-:Y:S05]  /*20f0*/  BSYNC.RECONVERGENT B0 ;  /* 0x0000000000007941 */ /* 0x000fea0003800200 */
.L_x_3428:
        /* <DEDUP_REMOVED lines=35> */
.L_x_3431:
[----:B------:R-:W-:Y:S05]  /*2330*/  BSYNC.RECONVERGENT B0 ;  /* 0x0000000000007941 */ /* 0x000fea0003800200 */
.L_x_3430:
        /* <DEDUP_REMOVED lines=37> */
.L_x_3433:
[----:B------:R-:W-:Y:S05]  /*2590*/  BSYNC.RECONVERGENT B0 ;  /* 0x0000000000007941 */ /* 0x000fea0003800200 */
.L_x_3432:
        /* <DEDUP_REMOVED lines=35> */
.L_x_3435:
[----:B------:R-:W-:Y:S05]  /*27d0*/  BSYNC.RECONVERGENT B0 ;  /* 0x0000000000007941 */ /* 0x000fea0003800200 */
.L_x_3434:
        /* <DEDUP_REMOVED lines=37> */
.L_x_3437:
[----:B------:R-:W-:Y:S05]  /*2a30*/  BSYNC.RECONVERGENT B0 ;  /* 0x0000000000007941 */ /* 0x000fea0003800200 */
.L_x_3436:
        /* <DEDUP_REMOVED lines=35> */
.L_x_3439:
[----:B------:R-:W-:Y:S05]  /*2c70*/  BSYNC.RECONVERGENT B0 ;  /* 0x0000000000007941 */ /* 0x000fea0003800200 */
.L_x_3438:
        /* <DEDUP_REMOVED lines=40> */
.L_x_3441:
[----:B------:R-:W-:Y:S05]  /*2f00*/  BSYNC.RECONVERGENT B0 ;  /* 0x0000000000007941 */ /* 0x000fea0003800200 */
.L_x_3440:
        /* <DEDUP_REMOVED lines=39> */
.L_x_3443:
[----:B------:R-:W-:Y:S05]  /*3180*/  BSYNC.RECONVERGENT B0 ;  /* 0x0000000000007941 */ /* 0x000fea0003800200 */
.L_x_3442:
        /* <DEDUP_REMOVED lines=45> */
.L_x_3445:
[----:B------:R-:W-:Y:S05]  /*3460*/  BSYNC.RECONVERGENT B0 ;  /* 0x0000000000007941 */ /* 0x000fea0003800200 */
.L_x_3444:
        /* <DEDUP_REMOVED lines=32> */
.L_x_3447:
[----:B------:R-:W-:Y:S05]  /*3670*/  BSYNC.RECONVERGENT B0 ;  /* 0x0000000000007941 */ /* 0x000fea0003800200 */
.L_x_3446:
        /* <DEDUP_REMOVED lines=32> */
.L_x_3449:
[----:B------:R-:W-:Y:S05]  /*3880*/  BSYNC.RECONVERGENT B0 ;  /* 0x0000000000007941 */ /* 0x000fea0003800200 */
.L_x_3448:
        /* <DEDUP_REMOVED lines=32> */
.L_x_3451:
[----:B------:R-:W-:Y:S05]  /*3a90*/  BSYNC.RECONVERGENT B0 ;  /* 0x0000000000007941 */ /* 0x000fea0003800200 */
.L_x_3450:
        /* <DEDUP_REMOVED lines=32> */
.L_x_3453:
[----:B------:R-:W-:Y:S05]  /*3ca0*/  BSYNC.RECONVERGENT B0 ;  /* 0x0000000000007941 */ /* 0x000fea0003800200 */
.L_x_3452:
        /* <DEDUP_REMOVED lines=32> */
.L_x_3455:
[----:B------:R-:W-:Y:S05]  /*3eb0*/  BSYNC.RECONVERGENT B0 ;  /* 0x0000000000007941 */ /* 0x000fea0003800200 */
.L_x_3454:
        /* <DEDUP_REMOVED lines=25> */
[----:B------:R-:W-:Y:S01]  /*4050*/  ISETP.GE.AND P0, PT, R24, UR24, PT ;  /* 0x0000001818007c0c */ /* 0x000fe2000bf06270 */
[----:B------:R-:W-:Y:S01]  /*4060*/  FMUL.FTZ R26, R16, R59 ;  /* 0x0000003b101a7220 */ /* 0x000fe20000410000 */
[----:B------:R-:W-:Y:S01]  /*4070*/  LOP3.LUT R145, R145, 0xfffffeff, RZ, 0xc0, !PT ;  /* 0xfffffeff91917812 */ /* 0x000fe200078ec0ff */
        /* <DEDUP_REMOVED lines=10> */
[----:B------:R-:W-:Y:S01]  /*4120*/  @P0 LOP3.LUT R145, R145, 0x100, RZ, 0xfc, !PT ;  /* 0x0000010091910812 */ /* 0x000fe200078efcff */
[----:B------:R-:W-:Y:S01]  /*4130*/  FMUL.FTZ R22, R12, R55 ;  /* 0x000000370c167220 */ /* 0x000fe20000410000 */
[----:B------:R-:W-:Y:S01]  /*4140*/  IADD3 R2, P0, PT, R96, 0x200, RZ ;  /* 0x0000020060027810 */ /* 0x000fe20007f1e0ff */
[----:B------:R-:W-:Y:S01]  /*4150*/  UISETP.LT.AND UP1, UPT, UR31, 0x1, UPT ;  /* 0x000000011f00788c */ /* 0x000fe2000bf21270 */
[----:B------:R-:W-:Y:S01]  /*4160*/  FMUL.FTZ R21, R11, R54 ;  /* 0x000000360b157220 */ /* 0x000fe20000410000 */
[----:B0-----:R-:W-:Y:S01]  /*4170*/  UIMAD.WIDE.U32 UR12, UR28, UR8, URZ ;  /* 0x000000081c0c72a5 */ /* 0x001fe2000f8e00ff */
[C---:B------:R-:W-:Y:S01]  /*4180*/  IADD3 R110, P1, PT, R2.reuse, UR21, RZ ;  /* 0x00000015026e7c10 */ /* 0x040fe2000ff3e0ff */
[----:B------:R-:W-:Y:S01]  /*4190*/  IMAD.X R4, RZ, RZ, RZ, P0 ;  /* 0x000000ffff047224 */ /* 0x000fe200000e06ff */
[----:B------:R-:W-:Y:S01]  /*41a0*/  IADD3 R2, P2, PT, R2, UR20, RZ ;  /* 0x0000001402027c10 */ /* 0x000fe2000ff5e0ff */
[----:B------:R-:W-:Y:S01]  /*41b0*/  UIMAD UR9, UR28, UR9, UR13 ;  /* 0x000000091c0972a4 */ /* 0x000fe2000f8e020d */
[----:B------:R-:W-:Y:S01]  /*41c0*/  FMUL.FTZ R20, R10, R53 ;  /* 0x000000350a147220 */ /* 0x000fe20000410000 */
[----:B-1----:R-:W-:Y:S01]  /*41d0*/  ULEA UR13, UP0, UR12, UR14, 0x2 ;  /* 0x0000000e0c0d7291 */ /* 0x002fe2000f8010ff */
[----:B------:R-:W-:Y:S01]  /*41e0*/  FMUL.FTZ R19, R9, R52 ;  /* 0x0000003409137220 */ /* 0x000fe20000410000 */
[----:B------:R-:W-:Y:S01]  /*41f0*/  USEL UR8, UR31, 0x1, !UP1 ;  /* 0x000000011f087887 */ /* 0x000fe2000c800000 */
[----:B------:R-:W-:Y:S01]  /*4200*/  FMUL.FTZ R18, R8, R51 ;  /* 0x0000003308127220 */ /* 0x000fe20000410000 */
[----:B------:R-:W-:Y:S01]  /*4210*/  FMUL.FTZ R17, R7, R50 ;  /* 0x0000003207117220 */ /* 0x000fe20000410000 */
[----:B------:R-:W-:Y:S01]  /*4220*/  FMUL.FTZ R14, R5, R46 ;  /* 0x0000002e050e7220 */ /* 0x000fe20000410000 */
[----:B------:R-:W-:Y:S01]  /*4230*/  FMUL.FTZ R0, R6, R45 ;  /* 0x0000002d06007220 */ /* 0x000fe20000410000 */
[C---:B------:R-:W-:Y:S01]  /*4240*/  IADD3.X R111, PT, PT, R4.reuse, UR23, RZ, P1, !PT ;  /* 0x00000017046f7c10 */ /* 0x040fe20008ffe4ff */
[----:B------:R-:W-:Y:S01]  /*4250*/  ULEA.HI.X UR12, UR12, UR15, UR9, 0x2, UP0 ;  /* 0x0000000f0c0c7291 */ /* 0x000fe200080f1409 */
[----:B------:R-:W-:Y:S01]  /*4260*/  IADD3.X R3, PT, PT, R4, UR22, RZ, P2, !PT ;  /* 0x0000001604037c10 */ /* 0x000fe200097fe4ff */
[----:B------:R-:W-:-:S02]  /*4270*/  UIMAD UR32, UR6, UR31, URZ ;  /* 0x0000001f062072a4 */ /* 0x000fc4000f8e02ff */
[----:B------:R-:W-:Y:S01]  /*4280*/  UIADD3 UR9, UPT, UPT, UR25, 0x10a0, URZ ;  /* 0x000010a019097890 */ /* 0x000fe2000fffe0ff */
[----:B------:R-:W0:Y:S01]  /*4290*/  LDCU.64 UR40, c[0x0][0x480] ;  /* 0x00009000ff2877ac */ /* 0x000e220008000a00 */
[----:B------:R-:W-:Y:S02]  /*42a0*/  USHF.L.U64.HI UR30, UR10, 0x2, UR11 ;  /* 0x000000020a1e7899 */ /* 0x000fe4000801020b */
[----:B--2---:R-:W-:Y:S02]  /*42b0*/  USHF.L.U64.HI UR15, UR36, 0x1, UR37 ;  /* 0x00000001240f7899 */ /* 0x004fe40008010225 */
[----:B---3--:R-:W-:Y:S02]  /*42c0*/  USHF.L.U64.HI UR14, UR38, 0x1, UR39 ;  /* 0x00000001260e7899 */ /* 0x008fe40008010227 */
[----:B------:R-:W-:-:S12]  /*42d0*/  UIADD3 UR8, UPT, UPT, -UR8, URZ, URZ ;  /* 0x000000ff08087290 */ /* 0x000fd8000fffe1ff */
.L_x_3461:
[----:B------:R-:W-:Y:S02]  /*42e0*/  ISETP.GE.AND P5, PT, R153, UR24, PT ;  /* 0x0000001899007c0c */ /* 0x000fe4000bfa6270 */
[----:B------:R-:W-:Y:S02]  /*42f0*/  LOP3.LUT P6, RZ, R145, 0x100, RZ, 0xc0, !PT ;  /* 0x0000010091ff7812 */ /* 0x000fe400078cc0ff */
[----:B------:R-:W-:Y:S02]  /*4300*/  ISETP.GE.AND P1, PT, R158, UR24, PT ;  /* 0x000000189e007c0c */ /* 0x000fe4000bf26270 */
        /* <DEDUP_REMOVED lines=9> */
[----:B------:R-:W5:Y:S01]  /*43a0*/  @!P5 LDG.E.U16 R101, desc[UR26][R2.64+-0x40] ;  /* 0xffffc01a0265d981 */ /* 0x000f62000c1e1500 */
[----:B------:R-:W-:-:S03]  /*43b0*/  ISETP.GE.AND P5, PT, R151, UR24, PT ;  /* 0x0000001897007c0c */ /* 0x000fc6000bfa6270 */
[----:B------:R-:W5:Y:S04]  /*43c0*/  @!P4 LDG.E.U16 R11, desc[UR26][R2.64+-0x140] ;  /* 0xfffec01a020bc981 */ /* 0x000f68000c1e1500 */
[----:B------:R-:W5:Y:S04]  /*43d0*/  @!P3 LDG.E.U16 R12, desc[UR26][R2.64+-0x100] ;  /* 0xffff001a020cb981 */ /* 0x000f68000c1e1500 */
[----:B------:R-:W5:Y:S04]  /*43e0*/  @!P2 LDG.E.U16 R13, desc[UR26][R2.64+-0xc0] ;  /* 0xffff401a020da981 */ /* 0x000f68000c1e1500 */
[----:B------:R-:W5:Y:S01]  /*43f0*/  @!P5 LDG.E.U16 R102, desc[UR26][R2.64] ;  /* 0x0000001a0266d981 */ /* 0x000f62000c1e1500 */
[----:B------:R-:W-:-:S13]  /*4400*/  ISETP.GE.AND P5, PT, R150, UR24, PT ;  /* 0x0000001896007c0c */ /* 0x000fda000bfa6270 */
        /* <DEDUP_REMOVED lines=11> */
[----:B------:R-:W5:Y:S10]  /*44c0*/  @!P6 LDG.E.U16 R109, desc[UR26][R2.64+0x1c0] ;  /* 0x0001c01a026de981 */ /* 0x000f74000c1e1500 */
[----:B------:R-:W5:Y:S01]  /*44d0*/  @!P5 LDG.E.U16 R108, desc[UR26][R2.64+0x180] ;  /* 0x0001801a026cd981 */ /* 0x000f62000c1e1500 */
[----:B------:R-:W-:-:S02]  /*44e0*/  P2R R114, PR, RZ, 0x20 ;  /* 0x00000020ff727803 */ /* 0x000fc40000000000 */
[----:B------:R-:W-:Y:S02]  /*44f0*/  LOP3.LUT P5, RZ, R145, 0x100, RZ, 0xc0, !PT ;  /* 0x0000010091ff7812 */ /* 0x000fe400078ac0ff */
[----:B------:R-:W-:Y:S02]  /*4500*/  P2R R113, PR, RZ, 0x40 ;  /* 0x00000040ff717803 */ /* 0x000fe40000000000 */
[----:B------:R-:W-:Y:S01]  /*4510*/  ISETP.GE.AND P6, PT, R153, UR24, PT ;  /* 0x0000001899007c0c */ /* 0x000fe2000bfc6270 */
[----:B------:R-:W-:Y:S01]  /*4520*/  HFMA2 R6, -RZ, RZ, 0, 0 ;  /* 0x00000000ff067431 */ /* 0x000fe200000001ff */
[----:B------:R-:W-:Y:S01]  /*4530*/  MOV R4, UR13 ;  /* 0x0000000d00047c02 */ /* 0x000fe20008000f00 */
[----:B------:R-:W-:-:S05]  /*4540*/  IMAD.U32 R5, RZ, RZ, UR12 ;  /* 0x0000000cff057e24 */ /* 0x000fca000f8e00ff */
[----:B------:R1:W5:Y:S02]  /*4550*/  LDG.E R112, desc[UR26][R4.64] ;  /* 0x0000001a04707981 */ /* 0x000364000c1e1900 */
[----:B-1----:R-:W-:Y:S02]  /*4560*/  IMAD.MOV.U32 R4, RZ, RZ, RZ ;  /* 0x000000ffff047224 */ /* 0x002fe400078e00ff */
[----:B------:R-:W-:Y:S01]  /*4570*/  IMAD.MOV.U32 R8, RZ, RZ, RZ ;  /* 0x000000ffff087224 */ /* 0x000fe200078e00ff */
[----:B---3--:R-:W-:Y:S02]  /*4580*/  @!P5 PRMT R6, R10, 0x5410, RZ ;  /* 0x000054100a06d816 */ /* 0x008fe400000000ff */
[----:B------:R-:W-:Y:S02]  /*4590*/  ISETP.GE.AND P5, PT, R152, UR24, PT ;  /* 0x0000001898007c0c */ /* 0x000fe4000bfa6270 */
[----:B--2---:R-:W-:Y:S02]  /*45a0*/  @!P6 PRMT R4, R100, 0x5410, RZ ;  /* 0x000054106404e816 */ /* 0x004fe400000000ff */
[----:B------:R-:W-:-:S02]  /*45b0*/  ISETP.GE.AND P6, PT, R151, UR24, PT ;  /* 0x0000001897007c0c */ /* 0x000fc4000bfc6270 */
[----:B----4-:R-:W-:-:S07]  /*45c0*/  @!P1 PRMT R6, R6, 0x5410, R7 ;  /* 0x0000541006069816 */ /* 0x010fce0000000007 */
[----:B-----5:R-:W-:Y:S02]  /*45d0*/  @!P5 PRMT R4, R4, 0x5410, R101 ;  /* 0x000054100404d816 */ /* 0x020fe40000000065 */
[----:B------:R-:W-:Y:S01]  /*45e0*/  ISETP.GE.AND P5, PT, R150, UR24, PT ;  /* 0x0000001896007c0c */ /* 0x000fe2000bfa6270 */
[----:B------:R1:W-:Y:S01]  /*45f0*/  STS.U16 [R93], R6 ;  /* 0x000000065d007388 */ /* 0x0003e20000000400 */
[----:B------:R-:W-:Y:S02]  /*4600*/  PRMT R5, R6, 0x7632, R5 ;  /* 0x0000763206057816 */ /* 0x000fe40000000005 */
[----:B------:R-:W-:Y:S01]  /*4610*/  @!P0 PRMT R8, R9, 0x5410, RZ ;  /* 0x0000541009088816 */ /* 0x000fe200000000ff */
[----:B-1----:R-:W-:Y:S01]  /*4620*/  HFMA2 R6, -RZ, RZ, 0, 0 ;  /* 0x00000000ff067431 */ /* 0x002fe200000001ff */
[----:B------:R-:W-:Y:S02]  /*4630*/  @!P6 PRMT R6, R102, 0x5410, RZ ;  /* 0x000054106606e816 */ /* 0x000fe400000000ff */
[----:B------:R-:W-:-:S02]  /*4640*/  ISETP.GE.AND P6, PT, R149, UR24, PT ;  /* 0x0000001895007c0c */ /* 0x000fc4000bfc6270 */
[----:B------:R-:W-:Y:S01]  /*4650*/  @!P4 PRMT R8, R8, 0x5410, R11 ;  /* 0x000054100808c816 */ /* 0x000fe2000000000b */
[----:B------:R-:W-:Y:S02]  /*4660*/  STS.U16 [R92+0x40], R5 ;  /* 0x000040055c007388 */ /* 0x000fe40000000400 */
[----:B------:R-:W-:Y:S02]  /*4670*/  @!P5 PRMT R6, R6, 0x5410, R103 ;  /* 0x000054100606d816 */ /* 0x000fe40000000067 */
[----:B------:R-:W-:Y:S01]  /*4680*/  ISETP.GE.AND P5, PT, R148, UR24, PT ;  /* 0x0000001894007c0c */ /* 0x000fe2000bfa6270 */
[----:B------:R1:W-:Y:S01]  /*4690*/  STS.U16 [R91+0x80], R8 ;  /* 0x000080085b007388 */ /* 0x0003e20000000400 */
[----:B------:R-:W-:Y:S02]  /*46a0*/  PRMT R7, R8, 0x7632, R7 ;  /* 0x0000763208077816 */ /* 0x000fe40000000007 */
[----:B------:R-:W-:Y:S02]  /*46b0*/  MOV R10, RZ ;  /* 0x000000ff000a7202 */ /* 0x000fe40000000f00 */
[----:B------:R-:W-:Y:S01]  /*46c0*/  @!P3 PRMT R10, R12, 0x5410, RZ ;  /* 0x000054100c0ab816 */ /* 0x000fe200000000ff */
[----:B-1----:R-:W-:Y:S01]  /*46d0*/  IMAD.MOV.U32 R8, RZ, RZ, RZ ;  /* 0x000000ffff087224 */ /* 0x002fe200078e00ff */
[----:B------:R-:W-:-:S02]  /*46e0*/  @!P6 PRMT R8, R104, 0x5410, RZ ;  /* 0x000054106808e816 */ /* 0x000fc400000000ff */
[----:B------:R-:W-:Y:S02]  /*46f0*/  ISETP.GE.AND P6, PT, R147, UR24, PT ;  /* 0x0000001893007c0c */ /* 0x000fe4000bfc6270 */
[----:B------:R-:W-:Y:S01]  /*4700*/  @!P2 PRMT R10, R10, 0x5410, R13 ;  /* 0x000054100a0aa816 */ /* 0x000fe2000000000d */
[----:B------:R-:W-:Y:S01]  /*4710*/  STS.U16 [R90+0xc0], R7 ;  /* 0x0000c0075a007388 */ /* 0x000fe20000000400 */
[----:B------:R-:W-:Y:S02]  /*4720*/  @!P5 PRMT R8, R8, 0x5410, R105 ;  /* 0x000054100808d816 */ /* 0x000fe40000000069 */
[----:B------:R-:W-:Y:S01]  /*4730*/  ISETP.GE.AND P5, PT, R146, UR24, PT ;  /* 0x0000001892007c0c */ /* 0x000fe2000bfa6270 */
[----:B------:R1:W-:Y:S01]  /*4740*/  STS.U16 [R89+0x100], R10 ;  /* 0x0001000a59007388 */ /* 0x0003e20000000400 */
[----:B------:R-:W-:Y:S02]  /*4750*/  PRMT R9, R10, 0x7632, R9 ;  /* 0x000076320a097816 */ /* 0x000fe40000000009 */
[----:B-1----:R-:W-:-:S03]  /*4760*/  MOV R10, RZ ;  /* 0x000000ff000a7202 */ /* 0x002fc60000000f00 */
[----:B------:R-:W-:Y:S02]  /*4770*/  @!P6 PRMT R10, R106, 0x5410, RZ ;  /* 0x000054106a0ae816 */ /* 0x000fe400000000ff */
[----:B------:R-:W-:-:S04]  /*4780*/  ISETP.NE.AND P6, PT, R113, RZ, PT ;  /* 0x000000ff7100720c */ /* 0x000fc80003fc5270 */
[----:B------:R-:W-:Y:S02]  /*4790*/  @!P5 PRMT R10, R10, 0x5410, R107 ;  /* 0x000054100a0ad816 */ /* 0x000fe4000000006b */
[----:B------:R-:W-:Y:S01]  /*47a0*/  ISETP.NE.AND P5, PT, R114, RZ, PT ;  /* 0x000000ff7200720c */ /* 0x000fe20003fa5270 */
[----:B------:R-:W-:Y:S01]  /*47b0*/  STS.U16 [R88+0x140], R9 ;  /* 0x0001400958007388 */ /* 0x000fe20000000400 */
[----:B------:R-:W-:-:S03]  /*47c0*/  PRMT R11, R4, 0x7632, R11 ;  /* 0x00007632040b7816 */ /* 0x000fc6000000000b */
[----:B------:R1:W-:Y:S01]  /*47d0*/  STS.U16 [R87+0x180], R4 ;  /* 0x0001800457007388 */ /* 0x0003e20000000400 */
[----:B------:R-:W-:Y:S02]  /*47e0*/  PRMT R5, R6, 0x7632, R5 ;  /* 0x0000763206057816 */ /* 0x000fe40000000005 */
[----:B------:R-:W-:Y:S01]  /*47f0*/  PRMT R7, R8, 0x7632, R7 ;  /* 0x0000763208077816 */ /* 0x000fe20000000007 */
[----:B------:R2:W-:Y:S01]  /*4800*/  STS.U16 [R86+0x1c0], R11 ;  /* 0x0001c00b56007388 */ /* 0x0005e20000000400 */
[----:B-1----:R-:W-:-:S03]  /*4810*/  IMAD.MOV.U32 R4, RZ, RZ, RZ ;  /* 0x000000ffff047224 */ /* 0x002fc600078e00ff */
[----:B------:R-:W-:Y:S01]  /*4820*/  @!P5 PRMT R4, R108, 0x5410, RZ ;  /* 0x000054106c04d816 */ /* 0x000fe200000000ff */
[----:B------:R-:W-:Y:S01]  /*4830*/  STS.U16 [R85+0x200], R6 ;  /* 0x0002000655007388 */ /* 0x000fe20000000400 */
[----:B------:R-:W-:Y:S02]  /*4840*/  PRMT R9, R10, 0x7632, R9 ;  /* 0x000076320a097816 */ /* 0x000fe40000000009 */
[----:B------:R-:W-:Y:S01]  /*4850*/  @!P6 PRMT R4, R4, 0x5410, R109 ;  /* 0x000054100404e816 */ /* 0x000fe2000000006d */
[----:B------:R-:W-:Y:S04]  /*4860*/  STS.U16 [R84+0x240], R5 ;  /* 0x0002400554007388 */ /* 0x000fe80000000400 */
[----:B------:R1:W-:Y:S01]  /*4870*/  STS.U16 [R83+0x280], R8 ;  /* 0x0002800853007388 */ /* 0x0003e20000000400 */
[----:B--2---:R-:W-:-:S03]  /*4880*/  PRMT R11, R4, 0x7632, R11 ;  /* 0x00007632040b7816 */ /* 0x004fc6000000000b */
[----:B------:R-:W-:Y:S04]  /*4890*/  STS.U16 [R82+0x2c0], R7 ;  /* 0x0002c00752007388 */ /* 0x000fe80000000400 */
[----:B------:R-:W-:Y:S01]  /*48a0*/  STS.U16 [R81+0x300], R10 ;  /* 0x0003000a51007388 */ /* 0x000fe20000000400 */
[----:B-1----:R-:W-:-:S03]  /*48b0*/  MOV R8, R110 ;  /* 0x0000006e00087202 */ /* 0x002fc60000000f00 */
[----:B------:R1:W-:Y:S04]  /*48c0*/  STS.U16 [R80+0x340], R9 ;  /* 0x0003400950007388 */ /* 0x0003e80000000400 */
[----:B------:R2:W-:Y:S01]  /*48d0*/  STS.U16 [R79+0x380], R4 ;  /* 0x000380044f007388 */ /* 0x0005e20000000400 */
[----:B-1----:R-:W-:-:S03]  /*48e0*/  IMAD.MOV.U32 R9, RZ, RZ, R111 ;  /* 0x000000ffff097224 */ /* 0x002fc600078e006f */
[----:B------:R1:W-:Y:S01]  /*48f0*/  STS.U16 [R78+0x3c0], R11 ;  /* 0x0003c00b4e007388 */ /* 0x0003e20000000400 */
[----:B------:R-:W-:-:S03]  /*4900*/  NOP ;  /* 0x0000000000007918 */ /* 0x000fc60000000000 */
[----:B------:R-:W3:Y:S01]  /*4910*/  @!P0 LDG.E.U16 R5, desc[UR26][R8.64+-0x180] ;  /* 0xfffe801a08058981 */ /* 0x000ee2000c1e1500 */
[----:B------:R-:W-:-:S03]  /*4920*/  HFMA2 R6, -RZ, RZ, 0, 0 ;  /* 0x00000000ff067431 */ /* 0x000fc600000001ff */
[----:B------:R-:W4:Y:S01]  /*4930*/  @!P1 LDG.E.U16 R7, desc[UR26][R8.64+-0x1c0] ;  /* 0xfffe401a08079981 */ /* 0x000f22000c1e1500 */
[----:B---3--:R-:W-:Y:S02]  /*4940*/  @!P0 PRMT R6, R5, 0x5410, RZ ;  /* 0x0000541005068816 */ /* 0x008fe400000000ff */
[----:B------:R-:W-:-:S13]  /*4950*/  LOP3.LUT P0, RZ, R145, 0x100, RZ, 0xc0, !PT ;  /* 0x0000010091ff7812 */ /* 0x000fda000780c0ff */
[----:B------:R-:W3:Y:S01]  /*4960*/  @!P0 LDG.E.U16 R5, desc[UR26][R8.64+-0x200] ;  /* 0xfffe001a08058981 */ /* 0x000ee2000c1e1500 */
[----:B------:R-:W-:Y:S02]  /*4970*/  IMAD.MOV.U32 R10, RZ, RZ, RZ ;  /* 0x000000ffff0a7224 */ /* 0x000fe400078e00ff */
[----:B--2---:R-:W-:-:S04]  /*4980*/  FMUL.FTZ R4, R112, 1.4426950216293334961 ;  /* 0x3fb8aa3b70047820 */ /* 0x004fc80000410000 */
[----:B-1----:R-:W-:-:S06]  /*4990*/  FMUL.FTZ R11, R4, R60 ;  /* 0x0000003c040b7220 */ /* 0x002fcc0000410000 */
[----:B------:R-:W-:Y:S01]  /*49a0*/  MUFU.EX2 R11, R11 ;  /* 0x0000000b000b7308 */ /* 0x000fe20000000800 */
[----:B------:R-:W-:-:S06]  /*49b0*/  FMUL.FTZ R13, R4, R59 ;  /* 0x0000003b040d7220 */ /* 0x000fcc0000410000 */
[----:B------:R-:W-:Y:S01]  /*49c0*/  MUFU.EX2 R13, R13 ;  /* 0x0000000d000d7308 */ /* 0x000fe20000000800 */
[----:B---3--:R-:W-:Y:S02]  /*49d0*/  @!P0 PRMT R10, R5, 0x5410, RZ ;  /* 0x00005410050a8816 */ /* 0x008fe400000000ff */
[----:B------:R-:W1:Y:S01]  /*49e0*/  LDS.U16 R5, [R77] ;  /* 0x000000004d057984 */ /* 0x000e620000000400 */
[----:B------:R-:W-:Y:S02]  /*49f0*/  ISETP.GE.U32.AND P0, PT, R159, UR24, PT ;  /* 0x000000189f007c0c */ /* 0x000fe4000bf06070 */
[----:B----4-:R-:W-:Y:S01]  /*4a00*/  @!P1 PRMT R10, R10, 0x5410, R7 ;  /* 0x000054100a0a9816 */ /* 0x010fe20000000007 */
[----:B------:R-:W-:Y:S01]  /*4a10*/  FMUL.FTZ R7, R4, R61 ;  /* 0x0000003d04077220 */ /* 0x000fe20000410000 */
[----:B-1----:R-:W-:-:S05]  /*4a20*/  HADD2.F32 R5, -RZ, R5.H0_H0 ;  /* 0x20000005ff057230 */ /* 0x002fca0000004100 */
[----:B------:R-:W-:-:S05]  /*4a30*/  FMUL.FTZ R5, R28, R5 ;  /* 0x000000051c057220 */ /* 0x000fca0000410000 */
[----:B------:R-:W-:Y:S02]  /*4a40*/  FSEL R161, R5, RZ, !P0 ;  /* 0x000000ff05a17208 */ /* 0x000fe40004000000 */
[----:B------:R-:W1:Y:S01]  /*4a50*/  LDS.U16 R5, [R76+0x2] ;  /* 0x000002004c057984 */ /* 0x000e620000000400 */
[----:B------:R-:W2:Y:S02]  /*4a60*/  MUFU.EX2 R7, R7 ;  /* 0x0000000700077308 */ /* 0x000ea40000000800 */
[----:B--2---:R-:W-:Y:S01]  /*4a70*/  FSEL R162, R7, 1, !P0 ;  /* 0x3f80000007a27808 */ /* 0x004fe20004000000 */
[----:B-1----:R-:W-:Y:S01]  /*4a80*/  HADD2.F32 R12, -RZ, R5.H0_H0 ;  /* 0x20000005ff0c7230 */ /* 0x002fe20000004100 */
[----:B------:R-:W-:-:S04]  /*4a90*/  IADD3 R5, PT, PT, R159, 0x1, RZ ;  /* 0x000000019f057810 */ /* 0x000fc80007ffe0ff */
[----:B------:R-:W-:Y:S02]  /*4aa0*/  ISETP.GE.U32.AND P0, PT, R5, UR24, PT ;  /* 0x0000001805007c0c */ /* 0x000fe4000bf06070 */
[----:B------:R-:W1:Y:S01]  /*4ab0*/  LDS.U16 R5, [R75+0x4] ;  /* 0x000004004b057984 */ /* 0x000e620000000400 */
[----:B------:R-:W-:Y:S01]  /*4ac0*/  FMUL.FTZ R12, R27, R12 ;  /* 0x0000000c1b0c7220 */ /* 0x000fe20000410000 */
[----:B------:R-:W-:Y:S01]  /*4ad0*/  VIADD R7, R159, 0x2 ;  /* 0x000000029f077836 */ /* 0x000fe20000000000 */
[----:B------:R-:W-:-:S03]  /*4ae0*/  FSEL R129, R11, 1, !P0 ;  /* 0x3f8000000b817808 */ /* 0x000fc60004000000 */
[----:B------:R-:W-:Y:S02]  /*4af0*/  FSEL R128, R12, RZ, !P0 ;  /* 0x000000ff0c807208 */ /* 0x000fe40004000000 */
[----:B------:R-:W-:Y:S01]  /*4b00*/  ISETP.GE.U32.AND P0, PT, R7, UR24, PT ;  /* 0x0000001807007c0c */ /* 0x000fe2000bf06070 */
[----:B-1----:R-:W-:-:S05]  /*4b10*/  HADD2.F32 R5, -RZ, R5.H0_H0 ;  /* 0x20000005ff057230 */ /* 0x002fca0000004100 */
[----:B------:R-:W-:-:S05]  /*4b20*/  FMUL.FTZ R5, R26, R5 ;  /* 0x000000051a057220 */ /* 0x000fca0000410000 */
[----:B------:R-:W-:Y:S02]  /*4b30*/  FSEL R126, R5, RZ, !P0 ;  /* 0x000000ff057e7208 */ /* 0x000fe40004000000 */
[----:B------:R-:W1:Y:S01]  /*4b40*/  LDS.U16 R5, [R74+0x6] ;  /* 0x000006004a057984 */ /* 0x000e620000000400 */
[----:B------:R-:W-:Y:S01]  /*4b50*/  FSEL R127, R13, 1, !P0 ;  /* 0x3f8000000d7f7808 */ /* 0x000fe20004000000 */
[----:B------:R-:W-:Y:S01]  /*4b60*/  FMUL.FTZ R7, R4, R58 ;  /* 0x0000003a04077220 */ /* 0x000fe20000410000 */
[----:B-1----:R-:W-:Y:S01]  /*4b70*/  HADD2.F32 R12, -RZ, R5.H0_H0 ;  /* 0x20000005ff0c7230 */ /* 0x002fe20000004100 */
[----:B------:R-:W-:-:S04]  /*4b80*/  IADD3 R5, PT, PT, R159, 0x3, RZ ;  /* 0x000000039f057810 */ /* 0x000fc80007ffe0ff */
[----:B------:R-:W-:Y:S02]  /*4b90*/  ISETP.GE.U32.AND P0, PT, R5, UR24, PT ;  /* 0x0000001805007c0c */ /* 0x000fe4000bf06070 */
[----:B------:R-:W1:Y:S01]  /*4ba0*/  LDS.U16 R5, [R73+0x8] ;  /* 0x0000080049057984 */ /* 0x000e620000000400 */
[----:B------:R-:W2:Y:S01]  /*4bb0*/  MUFU.EX2 R7, R7 ;  /* 0x0000000700077308 */ /* 0x000ea20000000800 */
[----:B------:R-:W-:-:S05]  /*4bc0*/  FMUL.FTZ R12, R25, R12 ;  /* 0x0000000c190c7220 */ /* 0x000fca0000410000 */
[----:B------:R-:W-:Y:S02]  /*4bd0*/  FSEL R124, R12, RZ, !P0 ;  /* 0x000000ff0c7c7208 */ /* 0x000fe40004000000 */
[----:B--2---:R-:W-:Y:S01]  /*4be0*/  FSEL R125, R7, 1, !P0 ;  /* 0x3f800000077d7808 */ /* 0x004fe20004000000 */
[----:B------:R-:W-:-:S05]  /*4bf0*/  VIADD R7, R159, 0x4 ;  /* 0x000000049f077836 */ /* 0x000fca0000000000 */
        /* <DEDUP_REMOVED lines=12> */
[----:B------:R-:W-:-:S06]  /*4cc0*/  FMUL.FTZ R7, R4, R56 ;  /* 0x0000003804077220 */ /* 0x000fcc0000410000 */
        /* <DEDUP_REMOVED lines=83> */
[----:B------:R-:W2:Y:S01]  /*5200*/  MUFU.EX2 R11, R11 ;  /* 0x0000000b000b7308 */ /* 0x000ea20000000800 */
[----:B------:R-:W-:Y:S01]  /*5210*/  FMUL.FTZ R7, R4, R45 ;  /* 0x0000002d04077220 */ /* 0x000fe20000410000 */
[----:B------:R-:W-:Y:S02]  /*5220*/  IADD3 R4, PT, PT, R159, 0xf, RZ ;  /* 0x0000000f9f047810 */ /* 0x000fe40007ffe0ff */
[----:B--2---:R-:W-:Y:S02]  /*5230*/  FSEL R103, R11, 1, !P0 ;  /* 0x3f8000000b677808 */ /* 0x004fe40004000000 */
[----:B------:R-:W-:Y:S01]  /*5240*/  ISETP.GE.U32.AND P0, PT, R4, UR24, PT ;  /* 0x0000001804007c0c */ /* 0x000fe2000bf06070 */
[----:B------:R-:W-:Y:S01]  /*5250*/  FFMA.FTZ R4, R161, R129, R128 ;  /* 0x00000081a1047223 */ /* 0x000fe20000010080 */
[----:B-1----:R-:W-:-:S03]  /*5260*/  HADD2.F32 R5, -RZ, R5.H0_H0 ;  /* 0x20000005ff057230 */ /* 0x002fc60000004100 */
[----:B------:R-:W-:Y:S01]  /*5270*/  FFMA.FTZ R4, R127, R4, R126 ;  /* 0x000000047f047223 */ /* 0x000fe2000001007e */
[----:B------:R-:W1:Y:S01]  /*5280*/  MUFU.EX2 R7, R7 ;  /* 0x0000000700077308 */ /* 0x000e620000000800 */
[----:B------:R-:W2:Y:S01]  /*5290*/  S2R R163, SR_LANEID ;  /* 0x0000000000a37919 */ /* 0x000ea20000000000 */
[----:B------:R-:W-:Y:S01]  /*52a0*/  FMUL.FTZ R5, R0, R5 ;  /* 0x0000000500057220 */ /* 0x000fe20000410000 */
[----:B------:R-:W-:Y:S01]  /*52b0*/  FFMA.FTZ R4, R125, R4, R124 ;  /* 0x000000047d047223 */ /* 0x000fe2000001007c */
[----:B------:R-:W-:Y:S01]  /*52c0*/  ISETP.GE.AND P1, PT, R152, UR24, PT ;  /* 0x0000001898007c0c */ /* 0x000fe2000bf26270 */
[----:B------:R-:W3:Y:S02]  /*52d0*/  @!P5 LDG.E.U16 R11, desc[UR26][R8.64+0x180] ;  /* 0x0001801a080bd981 */ /* 0x000ee4000c1e1500 */
[----:B------:R-:W-:Y:S01]  /*52e0*/  FSEL R100, R5, RZ, !P0 ;  /* 0x000000ff05647208 */ /* 0x000fe20004000000 */
        /* <DEDUP_REMOVED lines=20> */
[----:B-1----:R-:W-:Y:S02]  /*5430*/  FSEL R101, R7, 1, !P0 ;  /* 0x3f80000007657808 */ /* 0x002fe40004000000 */
[----:B------:R-:W-:Y:S01]  /*5440*/  FFMA.FTZ R5, R103, R5, R102 ;  /* 0x0000000567057223 */ /* 0x000fe20000010066 */
[----:B------:R-:W-:-:S03]  /*5450*/  FMUL.FTZ R4, R109, R4 ;  /* 0x000000046d047220 */ /* 0x000fc60000410000 */
[----:B------:R-:W-:Y:S01]  /*5460*/  FFMA.FTZ R12, R101, R5, R100 ;  /* 0x00000005650c7223 */ /* 0x000fe20000010064 */
[----:B------:R-:W-:-:S04]  /*5470*/  FMUL.FTZ R4, R107, R4 ;  /* 0x000000046b047220 */ /* 0x000fc80000410000 */
[----:B------:R-:W1:Y:S01]  /*5480*/  SHFL.UP PT, R7, R12, 0x1, RZ ;  /* 0x042000000c077989 */ /* 0x000e6200000e00ff */
[----:B------:R-:W-:-:S04]  /*5490*/  FMUL.FTZ R4, R105, R4 ;  /* 0x0000000469047220 */ /* 0x000fc80000410000 */
[----:B------:R-:W-:-:S04]  /*54a0*/  FMUL.FTZ R4, R103, R4 ;  /* 0x0000000467047220 */ /* 0x000fc80000410000 */
[----:B------:R-:W-:-:S05]  /*54b0*/  FMUL.FTZ R5, R101, R4 ;  /* 0x0000000465057220 */ /* 0x000fca0000410000 */
[----:B------:R-:W4:Y:S01]  /*54c0*/  SHFL.UP PT, R4, R5, 0x1, RZ ;  /* 0x0420000005047989 */ /* 0x000f2200000e00ff */
[----:B--2---:R-:W-:Y:S01]  /*54d0*/  ISETP.GE.AND P0, PT, R163, 0x1, PT ;  /* 0x00000001a300780c */ /* 0x004fe20003f06270 */
[----:B-1----:R-:W-:-:S05]  /*54e0*/  FFMA.FTZ R7, R5, R7, R12 ;  /* 0x0000000705077223 */ /* 0x002fca000001000c */
[----:B------:R-:W-:-:S05]  /*54f0*/  FSEL R130, R12, R7, !P0 ;  /* 0x000000070c827208 */ /* 0x000fca0004000000 */
[----:B------:R-:W1:Y:S02]  /*5500*/  SHFL.UP PT, R7, R130, 0x2, RZ ;  /* 0x0440000082077989 */ /* 0x000e6400000e00ff */
[----:B----4-:R-:W-:-:S05]  /*5510*/  @P0 FMUL.FTZ R5, R5, R4 ;  /* 0x0000000405050220 */ /* 0x010fca0000410000 */
[----:B------:R-:W2:Y:S01]  /*5520*/  SHFL.UP PT, R4, R5, 0x2, RZ ;  /* 0x0440000005047989 */ /* 0x000ea200000e00ff */
[----:B------:R-:W-:Y:S01]  /*5530*/  ISETP.GE.AND P0, PT, R163, 0x2, PT ;  /* 0x00000002a300780c */ /* 0x000fe20003f06270 */
[----:B-1----:R-:W-:-:S05]  /*5540*/  FFMA.FTZ R7, R5, R7, R130 ;  /* 0x0000000705077223 */ /* 0x002fca0000010082 */
[----:B------:R-:W-:-:S07]  /*5550*/  FSEL R132, R130, R7, !P0 ;  /* 0x0000000782847208 */ /* 0x000fce0004000000 */
[----:B--2---:R-:W-:Y:S01]  /*5560*/  @P0 FMUL.FTZ R5, R5, R4 ;  /* 0x0000000405050220 */ /* 0x004fe20000410000 */
[----:B------:R-:W1:Y:S04]  /*5570*/  SHFL.UP PT, R7, R132, 0x4, RZ ;  /* 0x0480000084077989 */ /* 0x000e6800000e00ff */
[----:B------:R-:W2:Y:S01]  /*5580*/  SHFL.UP PT, R4, R5, 0x4, RZ ;  /* 0x0480000005047989 */ /* 0x000ea200000e00ff */
[----:B------:R-:W-:Y:S01]  /*5590*/  ISETP.GE.AND P0, PT, R163, 0x4, PT ;  /* 0x00000004a300780c */ /* 0x000fe20003f06270 */
[----:B-1----:R-:W-:-:S12]  /*55a0*/  FFMA.FTZ R7, R5, R7, R132 ;  /* 0x0000000705077223 */ /* 0x002fd80000010084 */
[----:B--2---:R-:W-:Y:S01]  /*55b0*/  @P0 FMUL.FTZ R5, R5, R4 ;  /* 0x0000000405050220 */ /* 0x004fe20000410000 */
[----:B------:R-:W-:Y:S02]  /*55c0*/  FSEL R4, R132, R7, !P0 ;  /* 0x0000000784047208 */ /* 0x000fe40004000000 */
[----:B------:R-:W2:Y:S02]  /*55d0*/  @!P4 LDG.E.U16 R7, desc[UR26][R8.64+-0x140] ;  /* 0xfffec01a0807c981 */ /* 0x000ea4000c1e1500 */
[----:B--2---:R-:W-:Y:S02]  /*55e0*/  @!P4 PRMT R6, R6, 0x5410, R7 ;  /* 0x000054100606c816 */ /* 0x004fe40000000007 */
[----:B------:R-:W2:Y:S01]  /*55f0*/  @!P3 LDG.E.U16 R7, desc[UR26][R8.64+-0x100] ;  /* 0xffff001a0807b981 */ /* 0x000ea2000c1e1500 */
[----:B------:R-:W-:Y:S01]  /*5600*/  IMAD.MOV.U32 R12, RZ, RZ, RZ ;  /* 0x000000ffff0c7224 */ /* 0x000fe200078e00ff */
[----:B------:R-:W-:Y:S02]  /*5610*/  ISETP.GE.AND P0, PT, R153, UR24, PT ;  /* 0x0000001899007c0c */ /* 0x000fe4000bf06270 */
[----:B--2---:R-:W-:-:S02]  /*5620*/  @!P3 PRMT R12, R7, 0x5410, RZ ;  /* 0x00005410070cb816 */ /* 0x004fc400000000ff */
[----:B------:R-:W2:Y:S02]  /*5630*/  @!P2 LDG.E.U16 R7, desc[UR26][R8.64+-0xc0] ;  /* 0xffff401a0807a981 */ /* 0x000ea4000c1e1500 */
[----:B--2---:R-:W-:-:S07]  /*5640*/  @!P2 PRMT R12, R12, 0x5410, R7 ;  /* 0x000054100c0ca816 */ /* 0x004fce0000000007 */
[----:B------:R-:W2:Y:S01]  /*5650*/  @!P0 LDG.E.U16 R7, desc[UR26][R8.64+-0x80] ;  /* 0xffff801a08078981 */ /* 0x000ea2000c1e1500 */
[----:B------:R-:W-:Y:S02]  /*5660*/  MOV R130, RZ ;  /* 0x000000ff00827202 */ /* 0x000fe40000000f00 */
[----:B--2---:R-:W-:Y:S02]  /*5670*/  @!P0 PRMT R130, R7, 0x5410, RZ ;  /* 0x0000541007828816 */ /* 0x004fe400000000ff */
[----:B------:R-:W2:Y:S01]  /*5680*/  @!P1 LDG.E.U16 R7, desc[UR26][R8.64+-0x40] ;  /* 0xffffc01a08079981 */ /* 0x000ea2000c1e1500 */
[----:B------:R-:W-:Y:S02]  /*5690*/  ISETP.GE.AND P0, PT, R151, UR24, PT ;  /* 0x0000001897007c0c */ /* 0x000fe4000bf06270 */
[----:B--2---:R-:W-:-:S11]  /*56a0*/  @!P1 PRMT R130, R130, 0x5410, R7 ;  /* 0x0000541082829816 */ /* 0x004fd60000000007 */
[----:B------:R-:W2:Y:S01]  /*56b0*/  @!P0 LDG.E.U16 R7, desc[UR26][R8.64] ;  /* 0x0000001a08078981 */ /* 0x000ea2000c1e1500 */
[----:B------:R-:W-:Y:S01]  /*56c0*/  ISETP.GE.AND P1, PT, R150, UR24, PT ;  /* 0x0000001896007c0c */ /* 0x000fe2000bf26270 */
[----:B------:R-:W-:Y:S01]  /*56d0*/  IMAD.MOV.U32 R132, RZ, RZ, RZ ;  /* 0x000000ffff847224 */ /* 0x000fe200078e00ff */
[----:B--2---:R-:W-:-:S11]  /*56e0*/  @!P0 PRMT R132, R7, 0x5410, RZ ;  /* 0x0000541007848816 */ /* 0x004fd600000000ff */
[----:B------:R-:W2:Y:S01]  /*56f0*/  @!P1 LDG.E.U16 R7, desc[UR26][R8.64+0x40] ;  /* 0x0000401a08079981 */ /* 0x000ea2000c1e1500 */
[----:B------:R-:W-:-:S13]  /*5700*/  ISETP.GE.AND P0, PT, R149, UR24, PT ;  /* 0x0000001895007c0c */ /* 0x000fda000bf06270 */
[----:B------:R-:W4:Y:S01]  /*5710*/  @!P0 LDG.E.U16 R13, desc[UR26][R8.64+0x80] ;  /* 0x0000801a080d8981 */ /* 0x000f22000c1e1500 */
[----:B------:R-:W-:Y:S02]  /*5720*/  ISETP.GE.AND P3, PT, R147, UR24, PT ;  /* 0x0000001893007c0c */ /* 0x000fe4000bf66270 */
[----:B------:R-:W-:-:S11]  /*5730*/  ISETP.GE.AND P4, PT, R146, UR24, PT ;  /* 0x0000001892007c0c */ /* 0x000fd6000bf86270 */
[----:B------:R-:W5:Y:S04]  /*5740*/  @!P3 LDG.E.U16 R133, desc[UR26][R8.64+0x100] ;  /* 0x0001001a0885b981 */ /* 0x000f68000c1e1500 */
[----:B------:R-:W3:Y:S01]  /*5750*/  @!P4 LDG.E.U16 R135, desc[UR26][R8.64+0x140] ;  /* 0x0001401a0887c981 */ /* 0x000ee2000c1e1500 */
[----:B--2---:R-:W-:Y:S02]  /*5760*/  @!P1 PRMT R132, R132, 0x5410, R7 ;  /* 0x0000541084849816 */ /* 0x004fe40000000007 */
[----:B------:R-:W-:Y:S01]  /*5770*/  ISETP.GE.AND P1, PT, R148, UR24, PT ;  /* 0x0000001894007c0c */ /* 0x000fe2000bf26270 */
[----:B------:R-:W2:-:S12]  /*5780*/  @!P6 LDG.E.U16 R7, desc[UR26][R8.64+0x1c0] ;  /* 0x0001c01a0807e981 */ /* 0x000e98000c1e1500 */
[----:B------:R-:W5:Y:S04]  /*5790*/  @!P1 LDG.E.U16 R131, desc[UR26][R8.64+0xc0] ;  /* 0x0000c01a08839981 */ /* 0x000f68000c1e1500 */
[----:B------:R-:W1:Y:S04]  /*57a0*/  SHFL.UP PT, R137, R4, 0x8, RZ ;  /* 0x0500000004897989 */ /* 0x000e6800000e00ff */
[----:B------:R-:W0:Y:S01]  /*57b0*/  SHFL.UP PT, R136, R5, 0x8, RZ ;  /* 0x0500000005887989 */ /* 0x000e2200000e00ff */
[----:B------:R-:W-:Y:S01]  /*57c0*/  HFMA2 R134, -RZ, RZ, 0, 0 ;  /* 0x00000000ff867431 */ /* 0x000fe200000001ff */
[----:B----4-:R-:W-:-:S02]  /*57d0*/  @!P0 PRMT R134, R13, 0x5410, RZ ;  /* 0x000054100d868816 */ /* 0x010fc400000000ff */
[----:B------:R-:W-:Y:S02]  /*57e0*/  ISETP.GE.AND P0, PT, R163, 0x8, PT ;  /* 0x00000008a300780c */ /* 0x000fe40003f06270 */
[----:B------:R-:W-:Y:S01]  /*57f0*/  LOP3.LUT R13, R97, 0x1f, RZ, 0xc0, !PT ;  /* 0x0000001f610d7812 */ /* 0x000fe200078ec0ff */
[----:B------:R-:W4:Y:S01]  /*5800*/  S2UR UR11, SR_CgaCtaId ;  /* 0x00000000000b79c3 */ /* 0x000f220000008800 */
[----:B------:R3:W-:Y:S01]  /*5810*/  STS.U16 [R93+0x840], R10 ;  /* 0x0008400a5d007388 */ /* 0x0007e20000000400 */
[----:B-1----:R-:W-:-:S08]  /*5820*/  FFMA.FTZ R137, R5, R137, R4 ;  /* 0x0000008905897223 */ /* 0x002fd00000010004 */
[----:B0-----:R-:W-:Y:S01]  /*5830*/  @P0 FMUL.FTZ R5, R5, R136 ;  /* 0x0000008805050220 */ /* 0x001fe20000410000 */
[----:B------:R-:W-:Y:S02]  /*5840*/  FSEL R4, R4, R137, !P0 ;  /* 0x0000008904047208 */ /* 0x000fe40004000000 */
[----:B------:R-:W-:Y:S02]  /*5850*/  PRMT R136, R12, 0x7632, R136 ;  /* 0x000076320c887816 */ /* 0x000fe40000000088 */
[----:B------:R-:W-:Y:S02]  /*5860*/  PRMT R137, R130, 0x7632, R137 ;  /* 0x0000763282897816 */ /* 0x000fe40000000089 */
[----:B------:R-:W-:Y:S02]  /*5870*/  ISETP.NE.AND P2, PT, R163, 0x1f, PT ;  /* 0x0000001fa300780c */ /* 0x000fe40003f45270 */
[----:B------:R-:W-:Y:S01]  /*5880*/  PRMT R138, R132, 0x7632, R138 ;  /* 0x00007632848a7816 */ /* 0x000fe2000000008a */
[----:B------:R-:W-:-:S02]  /*5890*/  UMOV UR25, 0x400 ;  /* 0x0000040000197882 */ /* 0x000fc40000000000 */
[----:B----4-:R-:W-:Y:S01]  /*58a0*/  ULEA UR25, UR11, UR25, 0x18 ;  /* 0x000000190b197291 */ /* 0x010fe2000f8ec0ff */
[----:B------:R-:W-:Y:S01]  /*58b0*/  ISETP.GE.AND P0, PT, R163, 0x10, PT ;  /* 0x00000010a300780c */ /* 0x000fe20003f06270 */
[----:B------:R-:W-:Y:S01]  /*58c0*/  BSSY.RECONVERGENT B0, `(.L_x_3457) ;  /* 0x0000054000007945 */ /* 0x000fe20003800200 */
[--C-:B-----5:R-:W-:Y:S02]  /*58d0*/  @!P1 PRMT R134, R134, 0x5410, R131.reuse ;  /* 0x0000541086869816 */ /* 0x120fe40000000083 */
[----:B------:R-:W-:Y:S02]  /*58e0*/  ISETP.NE.AND P1, PT, RZ, UR6, PT ;  /* 0x00000006ff007c0c */ /* 0x000fe4000bf25270 */
[----:B------:R-:W-:Y:S02]  /*58f0*/  PRMT R131, R10, 0x7632, R131 ;  /* 0x000076320a837816 */ /* 0x000fe40000000083 */
[----:B------:R-:W-:Y:S02]  /*5900*/  ISETP.NE.OR P1, PT, R13, RZ, !P1 ;  /* 0x000000ff0d00720c */ /* 0x000fe40004f25670 */
[----:B------:R-:W-:Y:S01]  /*5910*/  PRMT R13, R6, 0x7632, R13 ;  /* 0x00007632060d7816 */ /* 0x000fe2000000000d */
[----:B------:R-:W-:Y:S04]  /*5920*/  STS.U16 [R92+0x880], R131 ;  /* 0x000880835c007388 */ /* 0x000fe80000000400 */
[----:B------:R0:W-:Y:S04]  /*5930*/  STS.U16 [R91+0x8c0], R6 ;  /* 0x0008c0065b007388 */ /* 0x0001e80000000400 */
[----:B------:R-:W-:Y:S04]  /*5940*/  STS.U16 [R90+0x900], R13 ;  /* 0x0009000d5a007388 */ /* 0x000fe80000000400 */
[----:B------:R-:W-:Y:S04]  /*5950*/  STS.U16 [R89+0x940], R12 ;  /* 0x0009400c59007388 */ /* 0x000fe80000000400 */
[----:B------:R-:W1:Y:S04]  /*5960*/  SHFL.UP PT, R12, R5, 0x10, RZ ;  /* 0x06000000050c7989 */ /* 0x000e6800000e00ff */
[----:B------:R-:W4:Y:S01]  /*5970*/  SHFL.UP PT, R13, R4, 0x10, RZ ;  /* 0x06000000040d7989 */ /* 0x000f2200000e00ff */
[----:B---3--:R-:W-:Y:S01]  /*5980*/  IMAD.MOV.U32 R10, RZ, RZ, RZ ;  /* 0x000000ffff0a7224 */ /* 0x008fe200078e00ff */
[----:B------:R-:W-:-:S02]  /*5990*/  @!P3 PRMT R10, R133, 0x5410, RZ ;  /* 0x00005410850ab816 */ /* 0x000fc400000000ff */
[----:B0-----:R-:W-:Y:S01]  /*59a0*/  MOV R6, RZ ;  /* 0x000000ff00067202 */ /* 0x001fe20000000f00 */
[----:B------:R-:W-:Y:S01]  /*59b0*/  STS.U16 [R88+0x980], R136 ;  /* 0x0009808858007388 */ /* 0x000fe20000000400 */
[----:B------:R-:W-:Y:S02]  /*59c0*/  @!P4 PRMT R10, R10, 0x5410, R135 ;  /* 0x000054100a0ac816 */ /* 0x000fe40000000087 */
[----:B------:R-:W-:Y:S01]  /*59d0*/  @!P5 PRMT R6, R11, 0x5410, RZ ;  /* 0x000054100b06d816 */ /* 0x000fe200000000ff */
[----:B------:R-:W-:Y:S01]  /*59e0*/  STS.U16 [R87+0x9c0], R130 ;  /* 0x0009c08257007388 */ /* 0x000fe20000000400 */
[----:B------:R-:W-:Y:S02]  /*59f0*/  PRMT R131, R134, 0x7632, R131 ;  /* 0x0000763286837816 */ /* 0x000fe40000000083 */
[----:B------:R-:W-:Y:S01]  /*5a00*/  PRMT R133, R10, 0x7632, R133 ;  /* 0x000076320a857816 */ /* 0x000fe20000000085 */
[----:B------:R-:W-:Y:S01]  /*5a10*/  STS.U16 [R86+0xa00], R137 ;  /* 0x000a008956007388 */ /* 0x000fe20000000400 */
[----:B--2---:R-:W-:-:S03]  /*5a20*/  @!P6 PRMT R6, R6, 0x5410, R7 ;  /* 0x000054100606e816 */ /* 0x004fc60000000007 */
[----:B------:R0:W-:Y:S01]  /*5a30*/  STS.U16 [R85+0xa40], R132 ;  /* 0x000a408455007388 */ /* 0x0001e20000000400 */
[----:B------:R-:W-:-:S03]  /*5a40*/  SHF.R.U32.HI R7, RZ, 0x5, R97 ;  /* 0x00000005ff077819 */ /* 0x000fc60000011661 */
[----:B------:R-:W-:Y:S01]  /*5a50*/  STS.U16 [R84+0xa80], R138 ;  /* 0x000a808a54007388 */ /* 0x000fe20000000400 */
[----:B------:R-:W-:-:S03]  /*5a60*/  HFMA2 R11, -RZ, RZ, 0, 0 ;  /* 0x00000000ff0b7431 */ /* 0x000fc600000001ff */
[----:B------:R-:W-:Y:S01]  /*5a70*/  STS.U16 [R83+0xac0], R134 ;  /* 0x000ac08653007388 */ /* 0x000fe20000000400 */
[----:B0-----:R-:W-:-:S03]  /*5a80*/  PRMT R132, R6, 0x7632, R132 ;  /* 0x0000763206847816 */ /* 0x001fc60000000084 */
[----:B------:R-:W-:Y:S01]  /*5a90*/  STS.U16 [R82+0xb00], R131 ;  /* 0x000b008352007388 */ /* 0x000fe20000000400 */
[----:B-1----:R-:W-:-:S03]  /*5aa0*/  FMUL.FTZ R12, R5, R12 ;  /* 0x0000000c050c7220 */ /* 0x002fc60000410000 */
[----:B------:R0:W-:Y:S01]  /*5ab0*/  STS.U16 [R81+0xb40], R10 ;  /* 0x000b400a51007388 */ /* 0x0001e20000000400 */
[----:B----4-:R-:W-:-:S03]  /*5ac0*/  FFMA.FTZ R13, R5, R13, R4 ;  /* 0x0000000d050d7223 */ /* 0x010fc60000010004 */
[----:B------:R-:W-:Y:S04]  /*5ad0*/  STS.U16 [R80+0xb80], R133 ;  /* 0x000b808550007388 */ /* 0x000fe80000000400 */
[----:B------:R1:W-:Y:S01]  /*5ae0*/  STS.U16 [R79+0xbc0], R6 ;  /* 0x000bc0064f007388 */ /* 0x0003e20000000400 */
[----:B0-----:R-:W-:-:S03]  /*5af0*/  IMAD.MOV.U32 R10, RZ, RZ, 0x3f800000 ;  /* 0x3f800000ff0a7424 */ /* 0x001fc600078e00ff */
[----:B------:R-:W-:Y:S01]  /*5b00*/  STS.U16 [R78+0xc00], R132 ;  /* 0x000c00844e007388 */ /* 0x000fe20000000400 */
[----:B------:R-:W-:Y:S01]  /*5b10*/  NOP ;  /* 0x0000000000007918 */ /* 0x000fe20000000000 */
[C---:B-1----:R-:W-:Y:S02]  /*5b20*/  @!P2 LEA R6, R7.reuse, UR25, 0x3 ;  /* 0x000000190706ac11 */ /* 0x042fe4000f8e18ff */
        /* <DEDUP_REMOVED lines=19> */
[----:B------:R-:W-:-:S02]  /*5c60*/  ISETP.NE.AND P3, PT, R7, 0x1, PT ;  /* 0x000000010700780c */ /* 0x000fc40003f65270 */
[----:B------:R-:W-:Y:S02]  /*5c70*/  FSEL R164, R5, R12, !P0 ;  /* 0x0000000c05a47208 */ /* 0x000fe40004000000 */
[----:B------:R-:W-:Y:S02]  /*5c80*/  FSEL R165, R4, R13, !P0 ;  /* 0x0000000d04a57208 */ /* 0x000fe40004000000 */
[----:B------:R-:W0:Y:S04]  /*5c90*/  LDS.128 R4, [UR25+0x1080] ;  /* 0x00108019ff047984 */ /* 0x000e280008000c00 */
[----:B------:R-:W-:Y:S04]  /*5ca0*/  SHFL.UP PT, R164, R164, 0x1, RZ ;  /* 0x04200000a4a47989 */ /* 0x000fe800000e00ff */
[----:B------:R-:W1:Y:S01]  /*5cb0*/  SHFL.UP PT, R165, R165, 0x1, RZ ;  /* 0x04200000a5a57989 */ /* 0x000e6200000e00ff */
[----:B------:R-:W-:-:S02]  /*5cc0*/  ISETP.GE.U32.AND P0, PT, R97, 0x20, PT ;  /* 0x000000206100780c */ /* 0x000fc40003f06070 */
[----:B------:R-:W-:-:S11]  /*5cd0*/  ISETP.NE.AND P2, PT, R97, RZ, PT ;  /* 0x000000ff6100720c */ /* 0x000fd60003f45270 */
[----:B------:R-:W-:Y:S02]  /*5ce0*/  @P0 ISETP.NE.AND P1, PT, R163, RZ, PT ;  /* 0x000000ffa300020c */ /* 0x000fe40003f25270 */
[C---:B0-----:R-:W-:Y:S02]  /*5cf0*/  FSEL R98, R5.reuse, R98, !P3 ;  /* 0x0000006205627208 */ /* 0x041fe40005800000 */
[C---:B------:R-:W-:Y:S01]  /*5d00*/  FSEL R99, R4.reuse, R99, !P3 ;  /* 0x0000006304637208 */ /* 0x040fe20005800000 */
[-C--:B------:R-:W-:Y:S01]  /*5d10*/  FFMA.FTZ R7, R5, R6.reuse, R7 ;  /* 0x0000000605077223 */ /* 0x080fe20000010007 */
[----:B------:R-:W-:Y:S01]  /*5d20*/  FMUL.FTZ R6, R4, R6 ;  /* 0x0000000604067220 */ /* 0x000fe20000410000 */
[C---:B-1----:R-:W-:Y:S02]  /*5d30*/  @P0 FFMA.FTZ R5, R164.reuse, R98, R165 ;  /* 0x00000062a4050223 */ /* 0x042fe400000100a5 */
[----:B------:R-:W-:-:S03]  /*5d40*/  @P0 FMUL.FTZ R4, R164, R99 ;  /* 0x00000063a4040220 */ /* 0x000fc60000410000 */
        /* <DEDUP_REMOVED lines=11> */
.L_x_3458:
[----:B------:R-:W-:Y:S05]  /*5e00*/  BSYNC.RECONVERGENT B0 ;  /* 0x0000000000007941 */ /* 0x000fea0003800200 */
.L_x_3457:
[----:B------:R-:W-:Y:S01]  /*5e10*/  BAR.SYNC.DEFER_BLOCKING 0x0 ;  /* 0x0000000000007b1d */ /* 0x000fe20000010000 */
[----:B------:R-:W-:Y:S01]  /*5e20*/  ISETP.NE.AND P0, PT, R97, RZ, PT ;  /* 0x000000ff6100720c */ /* 0x000fe20003f05270 */
[----:B0-----:R-:W-:Y:S02]  /*5e30*/  HADD2.F32 R11, -RZ, R130.H0_H0 ;  /* 0x20000082ff0b7230 */ /* 0x001fe40000004100 */
[----:B------:R-:W-:Y:S02]  /*5e40*/  HADD2.F32 R10, -RZ, R131.H0_H0 ;  /* 0x20000083ff0a7230 */ /* 0x000fe40000004100 */
[----:B------:R-:W-:Y:S01]  /*5e50*/  BSSY.RECONVERGENT B0, `(.L_x_3459) ;  /* 0x000002b000007945 */ /* 0x000fe20003800200 */
        /* <DEDUP_REMOVED lines=42> */
.L_x_3460:
[----:B------:R-:W-:Y:S05]  /*6100*/  BSYNC.RECONVERGENT B0 ;  /* 0x0000000000007941 */ /* 0x000fea0003800200 */
.L_x_3459:
        /* <DEDUP_REMOVED lines=29> */
.L_x_3456:
        /* <DEDUP_REMOVED lines=63> */
[C---:B------:R-:W-:Y:S01]  /*66d0*/  LOP3.LUT R7, R9.reuse, 0x1a0, RZ, 0xfc, !PT ;  /* 0x000001a009077812 */ /* 0x040fe200078efcff */
[----:B0-----:R-:W-:Y:S01]  /*66e0*/  IMAD.X R4, RZ, RZ, UR11, P3 ;  /* 0x0000000bff047e24 */ /* 0x001fe200098e06ff */
[C---:B------:R-:W-:Y:S01]  /*66f0*/  LOP3.LUT R8, R9.reuse, 0x120, RZ, 0xfc, !PT ;  /* 0x0000012009087812 */ /* 0x040fe200078efcff */
[----:B------:R-:W-:Y:S01]  /*6700*/  LDS.U16 R25, [R89+0x100] ;  /* 0x0001000059197984 */ /* 0x000fe20000000400 */
[C---:B------:R-:W-:Y:S01]  /*6710*/  LOP3.LUT R6, R9.reuse, 0x1c0, RZ, 0xfc, !PT ;  /* 0x000001c009067812 */ /* 0x040fe200078efcff */
        /* <DEDUP_REMOVED lines=43> */
[----:B------:R-:W-:-:S03]  /*69d0*/  ISETP.GE.AND P3, PT, R11, R101, PT ;  /* 0x000000650b00720c */ /* 0x000fc60003f66270 */
[----:B------:R-:W-:Y:S01]  /*69e0*/  @!P5 STG.E.U16 desc[UR26][R2.64+0x380], R61 ;  /* 0x0003803d0200d986 */ /* 0x000fe2000c10151a */
[-C--:B------:R-:W-:Y:S02]  /*69f0*/  ISETP.GE.AND P5, PT, R12, R101.reuse, PT ;  /* 0x000000650c00720c */ /* 0x080fe40003fa6270 */
[C---:B-1----:R-:W-:Y:S01]  /*6a00*/  LOP3.LUT R17, R9.reuse, 0x180, RZ, 0xfc, !PT ;  /* 0x0000018009117812 */ /* 0x042fe200078efcff */
[----:B------:R-:W-:Y:S01]  /*6a10*/  @!P1 STG.E.U16 desc[UR26][R2.64+0x180], R45 ;  /* 0x0001802d02009986 */ /* 0x000fe2000c10151a */
[-C--:B------:R-:W-:Y:S02]  /*6a20*/  ISETP.GE.AND P1, PT, R16, R101.reuse, PT ;  /* 0x000000651000720c */ /* 0x080fe40003f26270 */
[----:B--2---:R-:W-:Y:S01]  /*6a30*/  LOP3.LUT R19, R9, 0xa0, RZ, 0xfc, !PT ;  /* 0x000000a009137812 */ /* 0x004fe200078efcff */
[----:B------:R1:W-:Y:S01]  /*6a40*/  @!P2 STG.E.U16 desc[UR26][R2.64+0x100], R25 ;  /* 0x000100190200a986 */ /* 0x0003e2000c10151a */
[----:B------:R-:W-:-:S03]  /*6a50*/  ISETP.GE.AND P2, PT, R18, R101, PT ;  /* 0x000000651200720c */ /* 0x000fc60003f46270 */
[----:B------:R-:W-:Y:S01]  /*6a60*/  @!P3 STG.E.U16 desc[UR26][R2.64+0x280], R53 ;  /* 0x000280350200b986 */ /* 0x000fe2000c10151a */
[----:B------:R-:W-:-:S03]  /*6a70*/  ISETP.GE.AND P3, PT, R17, R101, PT ;  /* 0x000000651100720c */ /* 0x000fc60003f66270 */
[----:B------:R2:W-:Y:S01]  /*6a80*/  @!P4 STG.E.U16 desc[UR26][R2.64+0x40], R21 ;  /* 0x000040150200c986 */ /* 0x0005e2000c10151a */
[----:B------:R-:W-:-:S03]  /*6a90*/  ISETP.GE.AND P4, PT, R19, R101, PT ;  /* 0x000000651300720c */ /* 0x000fc60003f86270 */
[----:B------:R-:W-:Y:S01]  /*6aa0*/  @!P5 STG.E.U16 desc[UR26][R2.64+0x1c0], R49 ;  /* 0x0001c0310200d986 */ /* 0x000fe2000c10151a */
[----:B------:R-:W-:Y:S02]  /*6ab0*/  ISETP.GE.AND P5, PT, R20, R101, PT ;  /* 0x000000651400720c */ /* 0x000fe40003fa6270 */
[----:B-1----:R-:W-:Y:S01]  /*6ac0*/  PRMT R25, RZ, 0x7610, R25 ;  /* 0x00007610ff197816 */ /* 0x002fe20000000019 */
[----:B------:R-:W-:Y:S01]  /*6ad0*/  @!P6 STG.E.U16 desc[UR26][R2.64+0x2c0], R55 ;  /* 0x0002c0370200e986 */ /* 0x000fe2000c10151a */
[----:B------:R-:W-:Y:S01]  /*6ae0*/  IADD3 R5, P6, PT, R9, UR10, RZ ;  /* 0x0000000a09057c10 */ /* 0x000fe2000ffde0ff */
[----:B------:R-:W1:Y:S02]  /*6af0*/  LDCU.64 UR10, c[0x0][0x490] ;  /* 0x00009200ff0a77ac */ /* 0x000e640008000a00 */
[----:B------:R-:W-:Y:S01]  /*6b00*/  @!P3 STG.E.U16 desc[UR26][R2.64+0x300], R57 ;  /* 0x000300390200b986 */ /* 0x000fe2000c10151a */
[----:B------:R-:W-:Y:S02]  /*6b10*/  IADD3.X R22, PT, PT, RZ, UR15, RZ, P6, !PT ;  /* 0x0000000fff167c10 */ /* 0x000fe4000b7fe4ff */
[----:B------:R-:W-:Y:S01]  /*6b20*/  ISETP.GE.AND P3, PT, R15, UR24, PT ;  /* 0x000000180f007c0c */ /* 0x000fe2000bf66270 */
[----:B------:R-:W-:Y:S01]  /*6b30*/  @!P4 STG.E.U16 desc[UR26][R2.64+0x140], R27 ;  /* 0x0001401b0200c986 */ /* 0x000fe2000c10151a */
[----:B0-----:R-:W-:-:S02]  /*6b40*/  LEA R4, P6, R5, UR12, 0x1 ;  /* 0x0000000c05047c11 */ /* 0x001fc4000f8c08ff */
[----:B------:R-:W-:Y:S01]  /*6b50*/  ISETP.GE.AND P4, PT, R0, UR24, PT ;  /* 0x0000001800007c0c */ /* 0x000fe2000bf86270 */
[----:B------:R0:W-:Y:S01]  /*6b60*/  @!P5 STG.E.U16 desc[UR26][R2.64+0xc0], R23 ;  /* 0x0000c0170200d986 */ /* 0x0001e2000c10151a */
[----:B------:R-:W-:Y:S02]  /*6b70*/  ISETP.GE.AND P5, PT, R20, UR24, PT ;  /* 0x0000001814007c0c */ /* 0x000fe4000bfa6270 */
[--C-:B------:R-:W-:Y:S01]  /*6b80*/  LEA.HI.X R5, R5, UR13, R22.reuse, 0x1, P6 ;  /* 0x0000000d05057c11 */ /* 0x100fe2000b0f0c16 */
[----:B------:R-:W-:Y:S01]  /*6b90*/  @!P2 STG.E.U16 desc[UR26][R2.64+0x200], R51 ;  /* 0x000200330200a986 */ /* 0x000fe2000c10151a */
[----:B------:R-:W-:Y:S01]  /*6ba0*/  ISETP.GE.AND P2, PT, R9, UR24, PT ;  /* 0x0000001809007c0c */ /* 0x000fe2000bf46270 */
[----:B------:R-:W3:Y:S01]  /*6bb0*/  LDCU.128 UR12, c[0x0][0x430] ;  /* 0x00008600ff0c77ac */ /* 0x000ee20008000c00 */
[----:B------:R-:W-:Y:S01]  /*6bc0*/  PRMT R22, RZ, 0x7610, R22 ;  /* 0x00007610ff167816 */ /* 0x000fe20000000016 */
[----:B------:R4:W-:Y:S01]  /*6bd0*/  @!P1 STG.E.U16 desc[UR26][R2.64+0x3c0], R95 ;  /* 0x0003c05f02009986 */ /* 0x0009e2000c10151a */
[----:B--2---:R-:W-:-:S02]  /*6be0*/  PRMT R21, RZ, 0x7610, R21 ;  /* 0x00007610ff157816 */ /* 0x004fc40000000015 */
[----:B------:R-:W-:Y:S01]  /*6bf0*/  ISETP.GE.AND P6, PT, R14, UR24, PT ;  /* 0x000000180e007c0c */ /* 0x000fe2000bfc6270 */
[----:B------:R-:W-:Y:S01]  /*6c00*/  BAR.SYNC.DEFER_BLOCKING 0x0 ;  /* 0x0000000000007b1d */ /* 0x000fe20000010000 */
[----:B------:R-:W-:Y:S02]  /*6c10*/  ISETP.GE.AND P1, PT, R19, UR24, PT ;  /* 0x0000001813007c0c */ /* 0x000fe4000bf26270 */
[----:B0-----:R-:W-:Y:S02]  /*6c20*/  PRMT R23, RZ, 0x7610, R23 ;  /* 0x00007610ff177816 */ /* 0x001fe40000000017 */
[----:B------:R-:W-:Y:S02]  /*6c30*/  PRMT R28, RZ, 0x7610, R28 ;  /* 0x00007610ff1c7816 */ /* 0x000fe4000000001c */
[----:B----4-:R-:W-:Y:S02]  /*6c40*/  PRMT R2, RZ, 0x7610, R2 ;  /* 0x00007610ff027816 */ /* 0x010fe40000000002 */
[----:B------:R-:W-:-:S02]  /*6c50*/  PRMT R3, RZ, 0x7610, R3 ;  /* 0x00007610ff037816 */ /* 0x000fc40000000003 */
[----:B------:R-:W-:Y:S01]  /*6c60*/  PRMT R27, RZ, 0x7610, R27 ;  /* 0x00007610ff1b7816 */ /* 0x000fe2000000001b */
[----:B------:R-:W2:Y:S01]  /*6c70*/  @!P2 LDG.E.U16 R22, desc[UR26][R4.64] ;  /* 0x0000001a0416a981 */ /* 0x000ea2000c1e1500 */
        /* <DEDUP_REMOVED lines=30> */
[----:B---3--:R-:W-:-:S04]  /*6e60*/  UIMAD.WIDE.U32 UR8, UR29, UR12, UR8 ;  /* 0x0000000c1d0872a5 */ /* 0x008fc8000f8e0008 */
[----:B------:R-:W-:Y:S01]  /*6e70*/  UIMAD UR9, UR29, UR13, UR9 ;  /* 0x0000000d1d0972a4 */ /* 0x000fe2000f8e0209 */
[----:B--2---:R-:W-:Y:S04]  /*6e80*/  STS.U16 [R93], R22 ;  /* 0x000000165d007388 */ /* 0x004fe80000000400 */
        /* <DEDUP_REMOVED lines=25> */
[----:B------:R-:W-:Y:S04]  /*7020*/  LDS.U16 R26, [R68+0x12] ;  /* 0x00001200441a7984 */ /* 0x000fe80000000400 */
[----:B------:R-:W1:Y:S01]  /*7030*/  LDS.U16 R28, [R66+0x16] ;  /* 0x00001600421c7984 */ /* 0x000e620000000400 */
[----:B0-----:R-:W-:-:S03]  /*7040*/  HADD2.F32 R47, -RZ, R2.H0_H0 ;  /* 0x20000002ff2f7230 */ /* 0x001fc60000004100 */
[----:B------:R-:W0:Y:S01]  /*7050*/  LDS.U16 R27, [R67+0x14] ;  /* 0x00001400431b7984 */ /* 0x000e220000000400 */
[----:B--2---:R-:W-:-:S03]  /*7060*/  HADD2.F32 R49, -RZ, R3.H0_H0 ;  /* 0x20000003ff317230 */ /* 0x004fc60000004100 */
[----:B------:R-:W2:Y:S04]  /*7070*/  LDS.U16 R2, [R65+0x18] ;  /* 0x0000180041027984 */ /* 0x000ea80000000400 */
[----:B------:R-:W-:Y:S04]  /*7080*/  LDS.U16 R45, [R64+0x1a] ;  /* 0x00001a00402d7984 */ /* 0x000fe80000000400 */
[----:B------:R-:W2:Y:S04]  /*7090*/  LDS.U16 R3, [R63+0x1c] ;  /* 0x00001c003f037984 */ /* 0x000ea80000000400 */
[----:B------:R-:W2:Y:S01]  /*70a0*/  LDS.U16 R46, [R62+0x1e] ;  /* 0x00001e003e2e7984 */ /* 0x000ea20000000400 */
[----:B------:R-:W-:Y:S01]  /*70b0*/  FMUL.FTZ R48, R47, -1.4426950216293334961 ;  /* 0xbfb8aa3b2f307820 */ /* 0x000fe20000410000 */
[----:B---3--:R-:W-:-:S02]  /*70c0*/  HADD2.F32 R51, -RZ, R4.H0_H0 ;  /* 0x20000004ff337230 */ /* 0x008fc40000004100 */
[----:B----4-:R-:W-:-:S03]  /*70d0*/  HADD2.F32 R52, -RZ, R5.H0_H0 ;  /* 0x20000005ff347230 */ /* 0x010fc60000004100 */
[----:B------:R-:W3:Y:S01]  /*70e0*/  MUFU.EX2 R48, R48 ;  /* 0x0000003000307308 */ /* 0x000ee20000000800 */
[----:B------:R-:W-:Y:S01]  /*70f0*/  FMUL.FTZ R4, R49, -1.4426950216293334961 ;  /* 0xbfb8aa3b31047820 */ /* 0x000fe20000410000 */
[----:B-----5:R-:W-:Y:S02]  /*7100*/  HADD2.F32 R56, -RZ, R23.H0_H0 ;  /* 0x20000017ff387230 */ /* 0x020fe40000004100 */
[----:B------:R-:W-:Y:S01]  /*7110*/  FMUL.FTZ R5, R51, -1.4426950216293334961 ;  /* 0xbfb8aa3b33057820 */ /* 0x000fe20000410000 */
[----:B-1----:R-:W-:Y:S02]  /*7120*/  HADD2.F32 R54, -RZ, R21.H0_H0 ;  /* 0x20000015ff367230 */ /* 0x002fe40000004100 */
        /* <DEDUP_REMOVED lines=9> */
[----:B-1----:R-:W-:Y:S01]  /*71c0*/  FMUL.FTZ R4, R56, -1.4426950216293334961 ;  /* 0xbfb8aa3b38047820 */ /* 0x002fe20000410000 */
[----:B0-----:R-:W-:Y:S02]  /*71d0*/  HADD2.F32 R59, -RZ, R27.H0_H0 ;  /* 0x2000001bff3b7230 */ /* 0x001fe40000004100 */
[----:B-----5:R-:W-:Y:S01]  /*71e0*/  HADD2.F32 R5, -RZ, R26.H0_H0 ;  /* 0x2000001aff057230 */ /* 0x020fe20000004100 */
[----:B------:R-:W0:Y:S01]  /*71f0*/  MUFU.EX2 R53, R53 ;  /* 0x0000003500357308 */ /* 0x000e220000000800 */
[----:B--2---:R-:W-:-:S02]  /*7200*/  HADD2.F32 R94, -RZ, R2.H0_H0 ;  /* 0x20000002ff5e7230 */ /* 0x004fc40000004100 */
[----:B------:R-:W-:Y:S01]  /*7210*/  FMUL.FTZ R25, R57, -1.4426950216293334961 ;  /* 0xbfb8aa3b39197820 */ /* 0x000fe20000410000 */
[----:B------:R1:W-:Y:S01]  /*7220*/  MUFU.EX2 R24, R4 ;  /* 0x0000000400187308 */ /* 0x0003e20000000800 */
[----:B------:R-:W-:Y:S01]  /*7230*/  FMUL.FTZ R26, R58, -1.4426950216293334961 ;  /* 0xbfb8aa3b3a1a7820 */ /* 0x000fe20000410000 */
[----:B------:R-:W-:Y:S01]  /*7240*/  FMUL.FTZ R27, R5, -1.4426950216293334961 ;  /* 0xbfb8aa3b051b7820 */ /* 0x000fe20000410000 */
[----:B------:R-:W-:Y:S01]  /*7250*/  FMUL.FTZ R61, R60, -1.4426950216293334961 ;  /* 0xbfb8aa3b3c3d7820 */ /* 0x000fe20000410000 */
[----:B------:R-:W-:Y:S02]  /*7260*/  HADD2.F32 R3, -RZ, R3.H0_H0 ;  /* 0x20000003ff037230 */ /* 0x000fe40000004100 */
[----:B---3--:R-:W-:Y:S01]  /*7270*/  FADD.FTZ R48, R48, 1 ;  /* 0x3f80000030307421 */ /* 0x008fe20000010000 */
[----:B------:R-:W2:Y:S01]  /*7280*/  MUFU.EX2 R22, R22 ;  /* 0x0000001600167308 */ /* 0x000ea20000000800 */
[----:B------:R-:W-:Y:S02]  /*7290*/  HADD2.F32 R2, -RZ, R46.H0_H0 ;  /* 0x2000002eff027230 */ /* 0x000fe40000004100 */
[----:B-1----:R-:W-:Y:S01]  /*72a0*/  HADD2.F32 R4, -RZ, R45.H0_H0 ;  /* 0x2000002dff047230 */ /* 0x002fe20000004100 */
[----:B------:R-:W1:Y:S01]  /*72b0*/  MUFU.EX2 R23, R23 ;  /* 0x0000001700177308 */ /* 0x000e620000000800 */
[----:B------:R-:W-:Y:S01]  /*72c0*/  FMUL.FTZ R28, R59, -1.4426950216293334961 ;  /* 0xbfb8aa3b3b1c7820 */ /* 0x000fe20000410000 */
[----:B------:R-:W-:Y:S01]  /*72d0*/  FMUL.FTZ R45, R94, -1.4426950216293334961 ;  /* 0xbfb8aa3b5e2d7820 */ /* 0x000fe20000410000 */
[----:B------:R-:W-:Y:S01]  /*72e0*/  FMUL.FTZ R95, R3, -1.4426950216293334961 ;  /* 0xbfb8aa3b035f7820 */ /* 0x000fe20000410000 */
[----:B------:R-:W3:Y:S01]  /*72f0*/  MUFU.EX2 R25, R25 ;  /* 0x0000001900197308 */ /* 0x000ee20000000800 */
[----:B------:R-:W-:Y:S01]  /*7300*/  FMUL.FTZ R46, R4, -1.4426950216293334961 ;  /* 0xbfb8aa3b042e7820 */ /* 0x000fe20000410000 */
[----:B------:R-:W-:-:S02]  /*7310*/  FMUL.FTZ R100, R2, -1.4426950216293334961 ;  /* 0xbfb8aa3b02647820 */ /* 0x000fc40000410000 */
[----:B------:R-:W5:Y:S04]  /*7320*/  MUFU.EX2 R26, R26 ;  /* 0x0000001a001a7308 */ /* 0x000f680000000800 */
[----:B------:R-:W5:Y:S04]  /*7330*/  MUFU.EX2 R27, R27 ;  /* 0x0000001b001b7308 */ /* 0x000f680000000800 */
[----:B------:R-:W5:Y:S04]  /*7340*/  MUFU.EX2 R61, R61 ;  /* 0x0000003d003d7308 */ /* 0x000f680000000800 */
[----:B------:R-:W5:Y:S01]  /*7350*/  MUFU.RCP R48, R48 ;  /* 0x0000003000307308 */ /* 0x000f620000001000 */
[----:B----4-:R-:W-:Y:S01]  /*7360*/  FADD.FTZ R50, R50, 1 ;  /* 0x3f80000032327421 */ /* 0x010fe20000010000 */
[----:B0-----:R-:W-:-:S06]  /*7370*/  FADD.FTZ R53, R53, 1 ;  /* 0x3f80000035357421 */ /* 0x001fcc0000010000 */
[----:B------:R-:W0:Y:S04]  /*7380*/  MUFU.EX2 R28, R28 ;  /* 0x0000001c001c7308 */ /* 0x000e280000000800 */
[----:B------:R-:W4:Y:S04]  /*7390*/  MUFU.EX2 R45, R45 ;  /* 0x0000002d002d7308 */ /* 0x000f280000000800 */
[----:B------:R-:W4:Y:S01]  /*73a0*/  MUFU.EX2 R46, R46 ;  /* 0x0000002e002e7308 */ /* 0x000f220000000800 */
[----:B------:R-:W-:-:S03]  /*73b0*/  FADD.FTZ R21, R21, 1 ;  /* 0x3f80000015157421 */ /* 0x000fc60000010000 */
[----:B------:R-:W4:Y:S04]  /*73c0*/  MUFU.EX2 R95, R95 ;  /* 0x0000005f005f7308 */ /* 0x000f280000000800 */
[----:B------:R-:W4:Y:S01]  /*73d0*/  MUFU.EX2 R100, R100 ;  /* 0x0000006400647308 */ /* 0x000f220000000800 */
[----:B--2---:R-:W-:Y:S01]  /*73e0*/  FADD.FTZ R22, R22, 1 ;  /* 0x3f80000016167421 */ /* 0x004fe20000010000 */
[----:B-1----:R-:W-:Y:S02]  /*73f0*/  FADD.FTZ R23, R23, 1 ;  /* 0x3f80000017177421 */ /* 0x002fe40000010000 */
[----:B------:R-:W1:Y:S01]  /*7400*/  MUFU.RCP R50, R50 ;  /* 0x0000003200327308 */ /* 0x000e620000001000 */
[----:B------:R-:W-:Y:S01]  /*7410*/  FADD.FTZ R24, R24, 1 ;  /* 0x3f80000018187421 */ /* 0x000fe20000010000 */
[----:B---3--:R-:W-:Y:S01]  /*7420*/  FADD.FTZ R25, R25, 1 ;  /* 0x3f80000019197421 */ /* 0x008fe20000010000 */
[----:B-----5:R-:W-:Y:S01]  /*7430*/  FADD.FTZ R26, R26, 1 ;  /* 0x3f8000001a1a7421 */ /* 0x020fe20000010000 */
[----:B------:R-:W-:Y:S01]  /*7440*/  FADD.FTZ R27, R27, 1 ;  /* 0x3f8000001b1b7421 */ /* 0x000fe20000010000 */
[----:B------:R-:W-:-:S03]  /*7450*/  FADD.FTZ R61, R61, 1 ;  /* 0x3f8000003d3d7421 */ /* 0x000fc60000010000 */
[----:B------:R-:W2:Y:S01]  /*7460*/  MUFU.RCP R102, R21 ;  /* 0x0000001500667308 */ /* 0x000ea20000001000 */
[----:B0-----:R-:W-:Y:S01]  /*7470*/  FADD.FTZ R28, R28, 1 ;  /* 0x3f8000001c1c7421 */ /* 0x001fe20000010000 */
[----:B----4-:R-:W-:-:S06]  /*7480*/  FADD.FTZ R45, R45, 1 ;  /* 0x3f8000002d2d7421 */ /* 0x010fcc0000010000 */
[----:B------:R-:W0:Y:S01]  /*7490*/  MUFU.RCP R53, R53 ;  /* 0x0000003500357308 */ /* 0x000e220000001000 */
[----:B------:R-:W-:Y:S01]  /*74a0*/  FADD.FTZ R46, R46, 1 ;  /* 0x3f8000002e2e7421 */ /* 0x000fe20000010000 */
[----:B------:R-:W-:Y:S01]  /*74b0*/  FMUL.FTZ R47, R47, R48 ;  /* 0x000000302f2f7220 */ /* 0x000fe20000410000 */
[----:B------:R-:W-:-:S05]  /*74c0*/  FADD.FTZ R95, R95, 1 ;  /* 0x3f8000005f5f7421 */ /* 0x000fca0000010000 */
[----:B------:R1:W3:Y:S01]  /*74d0*/  MUFU.RCP R101, R22 ;  /* 0x0000001600657308 */ /* 0x0002e20000001000 */
[----:B------:R-:W-:-:S07]  /*74e0*/  FADD.FTZ R100, R100, 1 ;  /* 0x3f80000064647421 */ /* 0x000fce0000010000 */
[----:B------:R-:W4:Y:S01]  /*74f0*/  MUFU.RCP R104, R23 ;  /* 0x0000001700687308 */ /* 0x000f220000001000 */
[----:B------:R-:W-:-:S07]  /*7500*/  FMUL.FTZ R47, R47, R44 ;  /* 0x0000002c2f2f7220 */ /* 0x000fce0000410000 */
[----:B------:R4:W5:Y:S08]  /*7510*/  MUFU.RCP R103, R24 ;  /* 0x0000001800677308 */ /* 0x0009700000001000 */
[----:B------:R-:W5:Y:S08]  /*7520*/  MUFU.RCP R106, R25 ;  /* 0x00000019006a7308 */ /* 0x000f700000001000 */
[----:B------:R5:W5:Y:S08]  /*7530*/  MUFU.RCP R105, R26 ;  /* 0x0000001a00697308 */ /* 0x000b700000001000 */
[----:B------:R-:W5:Y:S08]  /*7540*/  MUFU.RCP R108, R27 ;  /* 0x0000001b006c7308 */ /* 0x000f700000001000 */
[----:B------:R5:W5:Y:S08]  /*7550*/  MUFU.RCP R110, R28 ;  /* 0x0000001c006e7308 */ /* 0x000b700000001000 */
[----:B------:R-:W5:Y:S01]  /*7560*/  MUFU.RCP R61, R61 ;  /* 0x0000003d003d7308 */ /* 0x000f620000001000 */
[----:B-1----:R-:W-:-:S07]  /*7570*/  FMUL.FTZ R22, R49, R50 ;  /* 0x0000003231167220 */ /* 0x002fce0000410000 */
[----:B------:R-:W1:Y:S08]  /*7580*/  MUFU.RCP R45, R45 ;  /* 0x0000002d002d7308 */ /* 0x000e700000001000 */
[----:B------:R-:W1:Y:S01]  /*7590*/  MUFU.RCP R107, R46 ;  /* 0x0000002e006b7308 */ /* 0x000e620000001000 */
[----:B--2---:R-:W-:-:S07]  /*75a0*/  FMUL.FTZ R51, R51, R102 ;  /* 0x0000006633337220 */ /* 0x004fce0000410000 */
[----:B------:R-:W2:Y:S01]  /*75b0*/  MUFU.RCP R44, R95 ;  /* 0x0000005f002c7308 */ /* 0x000ea20000001000 */
[----:B0-----:R-:W-:-:S07]  /*75c0*/  FMUL.FTZ R52, R52, R53 ;  /* 0x0000003534347220 */ /* 0x001fce0000410000 */
[----:B------:R-:W0:Y:S01]  /*75d0*/  MUFU.RCP R27, R100 ;  /* 0x00000064001b7308 */ /* 0x000e220000001000 */
[----:B------:R-:W-:Y:S01]  /*75e0*/  FMUL.FTZ R22, R22, R43 ;  /* 0x0000002b16167220 */ /* 0x000fe20000410000 */
[----:B---3--:R-:W-:Y:S01]  /*75f0*/  FMUL.FTZ R21, R54, R101 ;  /* 0x0000006536157220 */ /* 0x008fe20000410000 */
        /* <DEDUP_REMOVED lines=20> */
[----:B--2---:R-:W-:Y:S01]  /*7740*/  FMUL.FTZ R3, R3, R44 ;  /* 0x0000002c03037220 */ /* 0x004fe20000410000 */
        /* <DEDUP_REMOVED lines=10> */
[----:B------:R-:W-:Y:S01]  /*77f0*/  FMUL.FTZ R2, R2, R29 ;  /* 0x0000001d02027220 */ /* 0x000fe20000410000 */
[----:B------:R-:W-:Y:S01]  /*7800*/  PRMT R36, R21, 0x7632, R36 ;  /* 0x0000763215247816 */ /* 0x000fe20000000024 */
[----:B------:R-:W-:Y:S01]  /*7810*/  STS.U16 [R77], R22 ;  /* 0x000000164d007388 */ /* 0x000fe20000000400 */
[----:B------:R-:W-:-:S02]  /*7820*/  F2FP.F16.F32.PACK_AB R25, R28, R25 ;  /* 0x000000191c19723e */ /* 0x000fc400000000ff */
[----:B------:R-:W-:Y:S01]  /*7830*/  PRMT R35, R23, 0x7632, R35 ;  /* 0x0000763217237816 */ /* 0x000fe20000000023 */
[----:B------:R-:W-:Y:S01]  /*7840*/  STS.U16 [R76+0x2], R38 ;  /* 0x000002264c007388 */ /* 0x000fe20000000400 */
[----:B------:R-:W-:-:S03]  /*7850*/  F2FP.F16.F32.PACK_AB R59, R60, R59 ;  /* 0x0000003b3c3b723e */ /* 0x000fc600000000ff */
        /* <DEDUP_REMOVED lines=11> */
[----:B------:R-:W-:Y:S01]  /*7910*/  STS.U16 [R70+0xe], R35 ;  /* 0x00000e2346007388 */ /* 0x000fe20000000400 */
[----:B------:R-:W-:-:S03]  /*7920*/  PRMT R31, R2, 0x7632, R31 ;  /* 0x00007632021f7816 */ /* 0x000fc6000000001f */
[----:B------:R-:W-:Y:S04]  /*7930*/  STS.U16 [R69+0x10], R25 ;  /* 0x0000101945007388 */ /* 0x000fe80000000400 */
[----:B------:R-:W-:Y:S01]  /*7940*/  STS.U16 [R68+0x12], R34 ;  /* 0x0000122244007388 */ /* 0x000fe20000000400 */
[----:B------:R-:W-:-:S03]  /*7950*/  IMAD.U32 R2, RZ, RZ, UR24 ;  /* 0x00000018ff027e24 */ /* 0x000fc6000f8e00ff */
        /* <DEDUP_REMOVED lines=77> */
.L_x_3463:
        /* <DEDUP_REMOVED lines=13> */
.L_x_5101:


//--------------------- .text._Z25selective_scan_fwd_kernelI32Selective_Scan_fwd_kernel_traitsILi64ELi16ELi1ELb1ELb0ELb0ELb0EN3c104HalfEfEEv13SSMParamsBase --------------------------
	.section	.text._Z25selective_scan_fwd_kernelI32Selective_Scan_fwd_kernel_traitsILi64ELi16ELi1ELb1ELb0ELb0ELb0EN3c104HalfEfEEv13SSMParamsBase,"ax",@progbits
	.align	128
        .global         _Z25selective_scan_fwd_kernelI32Selective_Scan_fwd_kernel_traitsILi64ELi16ELi1ELb1ELb0ELb0ELb0EN3c104HalfEfEEv13SSMParamsBase
        .type           _Z25selective_scan_fwd_kernelI32Selective_Scan_fwd_kernel_traitsILi64ELi16ELi1ELb1ELb0ELb0ELb0EN3c104HalfEfEEv13SSMParamsBase,@function
        .size           _Z25selective_scan_fwd_kernelI32Selective_Scan_fwd_kernel_traitsILi64ELi16ELi1ELb1ELb0ELb0ELb0EN3c104HalfEfEEv13SSMParamsBase,(.L_x_5102 - _Z25selective_scan_fwd_kernelI32Selective_Scan_fwd_kernel_traitsILi64ELi16ELi1ELb1ELb0ELb0ELb0EN3c104HalfEfEEv13SSMParamsBase)
        .other          _Z25selective_scan_fwd_kernelI32Selective_Scan_fwd_kernel_traitsILi64ELi16ELi1ELb1ELb0ELb0ELb0EN3c104HalfEfEEv13SSMParamsBase,@"STO_CUDA_ENTRY STV_DEFAULT"
_Z25selective_scan_fwd_kernelI32Selective_Scan_fwd_kernel_traitsILi64ELi16ELi1ELb1ELb0ELb0ELb0EN3c104HalfEfEEv13SSMParamsBase:
.text._Z25selective_scan_fwd_kernelI32Selective_Scan_fwd_kernel_traitsILi64ELi16ELi1ELb1ELb0ELb0ELb0EN3c104HalfEfEEv13SSMParamsBase:
        /* <DEDUP_REMOVED lines=95> */
.L_x_3500:
        /* <DEDUP_REMOVED lines=80> */
.L_x_3465:
[----:B------:R-:W-:Y:S05]  /*0af0*/  BSYNC.RECONVERGENT B0 ;  /* 0x0000000000007941 */ /* 0x000fea0003800200 */
.L_x_3464:
        /* <DEDUP_REMOVED lines=35> */
.L_x_3467:
[----:B------:R-:W-:Y:S05]  /*0d30*/  BSYNC.RECONVERGENT B0 ;  /* 0x0000000000007941 */ /* 0x000fea0003800200 */
.L_x_3466:
        /* <DEDUP_REMOVED lines=37> */
.L_x_3469:
[----:B------:R-:W-:Y:S05]  /*0f90*/  BSYNC.RECONVERGENT B0 ;  /* 0x0000000000007941 */ /* 0x000fea0003800200 */
.L_x_3468:
        /* <DEDUP_REMOVED lines=35> */
.L_x_3471:
[----:B------:R-:W-:Y:S05]  /*11d0*/  BSYNC.RECONVERGENT B0 ;  /* 0x0000000000007941 */ /* 0x000fea0003800200 */
.L_x_3470:
        /* <DEDUP_REMOVED lines=38> */
.L_x_3473:
[----:B------:R-:W-:Y:S05]  /*1440*/  BSYNC.RECONVERGENT B0 ;  /* 0x0000000000007941 */ /* 0x000fea0003800200 */
.L_x_3472:
        /* <DEDUP_REMOVED lines=39> */
.L_x_3475:
[----:B------:R-:W-:Y:S05]  /*16c0*/  BSYNC.RECONVERGENT B0 ;  /* 0x0000000000007941 */ /* 0x000fea0003800200 */
.L_x_3474:
        /* <DEDUP_REMOVED lines=41> */
.L_x_3477:
[----:B------:R-:W-:Y:S05]  /*1960*/  BSYNC.RECONVERGENT B0 ;  /* 0x0000000000007941 */ /* 0x000fea0003800200 */
.L_x_3476:
        /* <DEDUP_REMOVED lines=39> */
.L_x_3479:
[----:B------:R-:W-:Y:S05]  /*1be0*/  BSYNC.RECONVERGENT B0 ;  /* 0x0000000000007941 */ /* 0x000fea0003800200 */
.L_x_3478:
        /* <DEDUP_REMOVED lines=41> */
.L_x_3481:
[----:B------:R-:W-:Y:S05]  /*1e80*/  BSYNC.RECONVERGENT B0 ;  /* 0x0000000000007941 */ /* 0x000fea0003800200 */
.L_x_3480:
        /* <DEDUP_REMOVED lines=39> */
.L_x_3483:
[----:B------:R-:W-:Y:S05]  /*2100*/  BSYNC.RECONVERGENT B0 ;  /* 0x0000000000007941 */ /* 0x000fea0003800200 */
.L_x_3482:
        /* <DEDUP_REMOVED lines=45> */
.L_x_3485:
[----:B------:R-:W-:Y:S05]  /*23e0*/  BSYNC.RECONVERGENT B0 ;  /* 0x0000000000007941 */ /* 0x000fea0003800200 */
.L_x_3484:
        /* <DEDUP_REMOVED lines=32> */
.L_x_3487:
[----:B------:R-:W-:Y:S05]  /*25f0*/  BSYNC.RECONVERGENT B0 ;  /* 0x0000000000007941 */ /* 0x000fea0003800200 */
.L_x_3486:
        /* <DEDUP_REMOVED lines=32> */
.L_x_3489:
[----:B------:R-:W-:Y:S05]  /*2800*/  BSYNC.RECONVERGENT B0 ;  /* 0x0000000000007941 */ /* 0x000fea0003800200 */
.L_x_3488:
        /* <DEDUP_REMOVED lines=32> */
.L_x_3491:
[----:B------:R-:W-:Y:S05]  /*2a10*/  BSYNC.RECONVERGENT B0 ;  /* 0x0000000000007941 */ /* 0x000fea0003800200 */
.L_x_3490:
        /* <DEDUP_REMOVED lines=32> */
.L_x_3493:
[----:B------:R-:W-:Y:S05]  /*2c20*/  BSYNC.RECONVERGENT B0 ;  /* 0x0000000000007941 */ /* 0x000fea0003800200 */
.L_x_3492:
        /* <DEDUP_REMOVED lines=32> */
.L_x_3495:
[----:B------:R-:W-:Y:S05]  /*2e30*/  BSYNC.RECONVERGENT B0 ;  /* 0x0000000000007941 */ /* 0x000fea0003800200 */
.L_x_3494:
[----:B------:R-:W0:Y:S01]  /*2e40*/  LDCU UR6, c[0x0][0x38c] ;  /* 0x00007180ff0677ac */ /* 0x000e220008000800 */
[----:B------:R-:W-:Y:S01]  /*2e50*/  FMUL.FTZ R57, R87, R44 ;  /* 0x0000002c57397220 */ /* 0x000fe20000410000 */
[----:B------:R-:W-:Y:S01]  /*2e60*/  FMUL.FTZ R84, R89, R12 ;  /* 0x0000000c59547220 */ /* 0x000fe20000410000 */
        /* <DEDUP_REMOVED lines=33> */
.L_x_3499:
[----:B------:R-:W-:Y:S02]  /*3080*/  MOV R4, R93 ;  /* 0x0000005d00047202 */ /* 0x000fe40000000f00 */
[----:B------:R-:W-:-:S05]  /*3090*/  MOV R5, R92 ;  /* 0x0000005c00057202 */ /* 0x000fca0000000f00 */
[----:B------:R-:W2:Y:S01]  /*30a0*/  LDG.E R6, desc[UR16][R4.64] ;  /* 0x0000001004067981 */ /* 0x000ea2000c1e1900 */
[----:B------:R-:W-:Y:S01]  /*30b0*/  ISETP.GE.AND P1, PT, R56, 0x1, PT ;  /* 0x000000013800780c */ /* 0x000fe20003f26270 */
[----:B------:R-:W0:Y:S01]  /*30c0*/  S2UR UR8, SR_CgaCtaId ;  /* 0x00000000000879c3 */ /* 0x000e220000008800 */
        /* <DEDUP_REMOVED lines=56> */
[----:B------:R-:W-:Y:S01]  /*3450*/  FMUL.FTZ R5, R113, R4 ;  /* 0x0000000471057220 */ /* 0x000fe20000410000 */
[----:B------:R-:W-:Y:S02]  /*3460*/  MOV R4, R97 ;  /* 0x0000006100047202 */ /* 0x000fe40000000f00 */
[----:B--2---:R-:W-:Y:S01]  /*3470*/  FFMA.FTZ R7, R100, R7, R89 ;  /* 0x0000000764077223 */ /* 0x004fe20000010059 */
[----:B------:R-:W-:Y:S01]  /*3480*/  FMUL.FTZ R6, R112, R5 ;  /* 0x0000000570067220 */ /* 0x000fe20000410000 */
[----:B------:R-:W-:Y:S02]  /*3490*/  MOV R5, R96 ;  /* 0x0000006000057202 */ /* 0x000fe40000000f00 */
[----:B---3--:R-:W-:Y:S01]  /*34a0*/  FFMA.FTZ R8, R103, R7, R90 ;  /* 0x0000000767087223 */ /* 0x008fe2000001005a */
[----:B------:R-:W-:Y:S02]  /*34b0*/  FMUL.FTZ R7, R101, R6 ;  /* 0x0000000665077220 */ /* 0x000fe40000410000 */
[----:B------:R0:W5:Y:S04]  /*34c0*/  LDG.E R114, desc[UR16][R4.64] ;  /* 0x0000001004727981 */ /* 0x000168000c1e1900 */
[----:B------:R-:W1:Y:S01]  /*34d0*/  SHFL.UP PT, R9, R8, 0x1, RZ ;  /* 0x0420000008097989 */ /* 0x000e6200000e00ff */
[----:B------:R-:W-:-:S04]  /*34e0*/  FMUL.FTZ R6, R98, R7 ;  /* 0x0000000762067220 */ /* 0x000fc80000410000 */
[----:B------:R-:W-:Y:S01]  /*34f0*/  FMUL.FTZ R7, R99, R6 ;  /* 0x0000000663077220 */ /* 0x000fe20000410000 */
[----:B0-----:R-:W-:Y:S02]  /*3500*/  MOV R4, R95 ;  /* 0x0000005f00047202 */ /* 0x001fe40000000f00 */
[----:B------:R-:W-:Y:S01]  /*3510*/  MOV R5, R94 ;  /* 0x0000005e00057202 */ /* 0x000fe20000000f00 */
[----:B------:R-:W-:-:S04]  /*3520*/  FMUL.FTZ R6, R100, R7 ;  /* 0x0000000764067220 */ /* 0x000fc80000410000 */
[----:B------:R-:W-:Y:S01]  /*3530*/  FMUL.FTZ R117, R103, R6 ;  /* 0x0000000667757220 */ /* 0x000fe20000410000 */
[----:B------:R0:W5:Y:S01]  /*3540*/  LDG.E R115, desc[UR16][R4.64] ;  /* 0x0000001004737981 */ /* 0x000162000c1e1900 */
[C---:B------:R-:W-:Y:S01]  /*3550*/  ISETP.GE.U32.AND P2, PT, R42.reuse, 0x20, PT ;  /* 0x000000202a00780c */ /* 0x040fe20003f46070 */
[----:B------:R-:W-:Y:S01]  /*3560*/  BSSY.RECONVERGENT B0, `(.L_x_3497) ;  /* 0x000003b000007945 */ /* 0x000fe20003800200 */
[----:B------:R-:W-:Y:S01]  /*3570*/  ISETP.NE.AND P3, PT, R42, RZ, PT ;  /* 0x000000ff2a00720c */ /* 0x000fe20003f65270 */
[----:B------:R-:W2:Y:S01]  /*3580*/  SHFL.UP PT, R6, R117, 0x1, RZ ;  /* 0x0420000075067989 */ /* 0x000ea200000e00ff */
[----:B-1----:R-:W-:-:S05]  /*3590*/  FFMA.FTZ R9, R117, R9, R8 ;  /* 0x0000000975097223 */ /* 0x002fca0000010008 */
[----:B------:R-:W-:Y:S02]  /*35a0*/  FSEL R10, R8, R9, !P1 ;  /* 0x00000009080a7208 */ /* 0x000fe40004800000 */
[----:B------:R-:W-:-:S03]  /*35b0*/  MOV R9, RZ ;  /* 0x000000ff00097202 */ /* 0x000fc60000000f00 */
[----:B------:R-:W1:Y:S01]  /*35c0*/  SHFL.UP PT, R7, R10, 0x2, RZ ;  /* 0x044000000a077989 */ /* 0x000e6200000e00ff */
[----:B--2---:R-:W-:Y:S01]  /*35d0*/  @P1 FMUL.FTZ R117, R117, R6 ;  /* 0x0000000675751220 */ /* 0x004fe20000410000 */
[----:B------:R-:W-:-:S04]  /*35e0*/  ISETP.GE.AND P1, PT, R56, 0x2, PT ;  /* 0x000000023800780c */ /* 0x000fc80003f26270 */
[----:B0-----:R-:W0:Y:S01]  /*35f0*/  SHFL.UP PT, R4, R117, 0x2, RZ ;  /* 0x0440000075047989 */ /* 0x001e2200000e00ff */
[----:B-1----:R-:W-:-:S05]  /*3600*/  FFMA.FTZ R7, R117, R7, R10 ;  /* 0x0000000775077223 */ /* 0x002fca000001000a */
[----:B------:R-:W-:-:S05]  /*3610*/  FSEL R6, R10, R7, !P1 ;  /* 0x000000070a067208 */ /* 0x000fca0004800000 */
[----:B------:R-:W1:Y:S01]  /*3620*/  SHFL.UP PT, R5, R6, 0x4, RZ ;  /* 0x0480000006057989 */ /* 0x000e6200000e00ff */
[----:B0-----:R-:W-:Y:S01]  /*3630*/  @P1 FMUL.FTZ R117, R117, R4 ;  /* 0x0000000475751220 */ /* 0x001fe20000410000 */
[----:B------:R-:W-:-:S04]  /*3640*/  ISETP.GE.AND P1, PT, R56, 0x4, PT ;  /* 0x000000043800780c */ /* 0x000fc80003f26270 */
[----:B------:R-:W0:Y:S01]  /*3650*/  SHFL.UP PT, R4, R117, 0x4, RZ ;  /* 0x0480000075047989 */ /* 0x000e2200000e00ff */
[----:B-1----:R-:W-:-:S05]  /*3660*/  FFMA.FTZ R5, R117, R5, R6 ;  /* 0x0000000575057223 */ /* 0x002fca0000010006 */
[----:B------:R-:W-:-:S03]  /*3670*/  FSEL R8, R6, R5, !P1 ;  /* 0x0000000506087208 */ /* 0x000fc60004800000 */
[----:B0-----:R-:W-:Y:S01]  /*3680*/  @P1 FMUL.FTZ R117, R117, R4 ;  /* 0x0000000475751220 */ /* 0x001fe20000410000 */
[----:B------:R-:W-:Y:S01]  /*3690*/  ISETP.GE.AND P1, PT, R56, 0x8, PT ;  /* 0x000000083800780c */ /* 0x000fe20003f26270 */
[----:B------:R-:W0:Y:S04]  /*36a0*/  SHFL.UP PT, R5, R8, 0x8, RZ ;  /* 0x0500000008057989 */ /* 0x000e2800000e00ff */
[----:B------:R-:W1:Y:S01]  /*36b0*/  SHFL.UP PT, R4, R117, 0x8, RZ ;  /* 0x0500000075047989 */ /* 0x000e6200000e00ff */
[----:B0-----:R-:W-:-:S07]  /*36c0*/  FFMA.FTZ R5, R117, R5, R8 ;  /* 0x0000000575057223 */ /* 0x001fce0000010008 */
[----:B-1----:R-:W-:Y:S01]  /*36d0*/  @P1 FMUL.FTZ R117, R117, R4 ;  /* 0x0000000475751220 */ /* 0x002fe20000410000 */
[----:B------:R-:W-:Y:S01]  /*36e0*/  FSEL R116, R8, R5, !P1 ;  /* 0x0000000508747208 */ /* 0x000fe20004800000 */
[----:B------:R-:W-:Y:S01]  /*36f0*/  HFMA2 R8, -RZ, RZ, 1.875, 0 ;  /* 0x3f800000ff087431 */ /* 0x000fe200000001ff */
[----:B------:R-:W-:Y:S02]  /*3700*/  ISETP.NE.AND P1, PT, R56, 0x1f, PT ;  /* 0x0000001f3800780c */ /* 0x000fe40003f25270 */
[----:B------:R-:W0:Y:S04]  /*3710*/  SHFL.UP PT, R10, R117, 0x10, RZ ;  /* 0x06000000750a7989 */ /* 0x000e2800000e00ff */
[----:B------:R-:W1:Y:S04]  /*3720*/  SHFL.UP PT, R11, R116, 0x10, RZ ;  /* 0x06000000740b7989 */ /* 0x000e6800000e00ff */
[----:B------:R-:W-:Y:S01]  /*3730*/  @P0 LDS.64 R8, [UR5] ;  /* 0x00000005ff080984 */ /* 0x000fe20008000a00 */
        /* <DEDUP_REMOVED lines=10> */
[----:B------:R-:W0:Y:S02]  /*37e0*/  LDS.128 R4, [UR4+0x850] ;  /* 0x00085004ff047984 */ /* 0x000e240008000c00 */
[C---:B0-----:R-:W-:Y:S01]  /*37f0*/  FSEL R53, R4.reuse, R53, !P1 ;  /* 0x0000003504357208 */ /* 0x041fe20004800000 */
[C---:B------:R-:W-:Y:S01]  /*3800*/  FFMA.FTZ R7, R5.reuse, R6, R7 ;  /* 0x0000000605077223 */ /* 0x040fe20000010007 */
[----:B------:R-:W-:Y:S01]  /*3810*/  FSEL R52, R5, R52, !P1 ;  /* 0x0000003405347208 */ /* 0x000fe20004800000 */
[----:B------:R-:W-:Y:S01]  /*3820*/  FMUL.FTZ R6, R4, R6 ;  /* 0x0000000604067220 */ /* 0x000fe20000410000 */
[----:B------:R-:W-:Y:S01]  /*3830*/  @P2 ISETP.NE.AND P1, PT, R56, RZ, PT ;  /* 0x000000ff3800220c */ /* 0x000fe20003f25270 */
[C---:B------:R-:W-:Y:S01]  /*3840*/  @P2 FMUL.FTZ R10, R117.reuse, R53 ;  /* 0x00000035750a2220 */ /* 0x040fe20000410000 */
[----:B------:R-:W-:Y:S01]  /*3850*/  @P2 MOV R5, R9 ;  /* 0x0000000900052202 */ /* 0x000fe20000000f00 */
[----:B------:R-:W-:Y:S01]  /*3860*/  @P2 FFMA.FTZ R11, R117, R52, R116 ;  /* 0x00000034750b2223 */ /* 0x000fe20000010074 */
[----:B------:R-:W-:-:S02]  /*3870*/  @P2 MOV R4, R8 ;  /* 0x0000000800042202 */ /* 0x000fc40000000f00 */
[----:B------:R-:W-:Y:S02]  /*3880*/  @P2 FSEL R117, R53, R10, !P1 ;  /* 0x0000000a35752208 */ /* 0x000fe40004800000 */
[----:B------:R-:W-:Y:S01]  /*3890*/  @P2 FSEL R116, R52, R11, !P1 ;  /* 0x0000000b34742208 */ /* 0x000fe20004800000 */
[----:B------:R-:W-:Y:S06]  /*38a0*/  @P2 BRA `(.L_x_3498) ;  /* 0x0000000000182947 */ /* 0x000fec0003800000 */
[----:B------:R-:W-:Y:S01]  /*38b0*/  ISETP.NE.AND P1, PT, R56, RZ, PT ;  /* 0x000000ff3800720c */ /* 0x000fe20003f25270 */
[C---:B------:R-:W-:Y:S01]  /*38c0*/  FMUL.FTZ R4, R6.reuse, R8 ;  /* 0x0000000806047220 */ /* 0x040fe20000410000 */
[----:B------:R-:W-:-:S11]  /*38d0*/  FFMA.FTZ R5, R6, R9, R7 ;  /* 0x0000000906057223 */ /* 0x000fd60000010007 */
[----:B------:R0:W-:Y:S01]  /*38e0*/  @!P1 STS.64 [UR4+0x868], R8 ;  /* 0x00086808ff009988 */ /* 0x0001e20008000a04 */
[----:B------:R-:W-:Y:S02]  /*38f0*/  @!P1 MOV R117, R8 ;  /* 0x0000000800759202 */ /* 0x000fe40000000f00 */
[----:B------:R-:W-:-:S07]  /*3900*/  @!P1 MOV R116, R9 ;  /* 0x0000000900749202 */ /* 0x000fce0000000f00 */
.L_x_3498:
[----:B------:R-:W-:Y:S05]  /*3910*/  BSYNC.RECONVERGENT B0 ;  /* 0x0000000000007941 */ /* 0x000fea0003800200 */
.L_x_3497:
[----:B------:R-:W-:Y:S01]  /*3920*/  BAR.SYNC.DEFER_BLOCKING 0x0 ;  /* 0x0000000000007b1d */ /* 0x000fe20000010000 */
[----:B------:R-:W-:Y:S01]  /*3930*/  ISETP.NE.AND P1, PT, R42, RZ, PT ;  /* 0x000000ff2a00720c */ /* 0x000fe20003f25270 */
[----:B------:R-:W-:Y:S01]  /*3940*/  UIADD3 UR6, UPT, UPT, UR6, 0x1, URZ ;  /* 0x0000000106067890 */ /* 0x000fe2000fffe0ff */
[----:B-----5:R-:W-:-:S03]  /*3950*/  FMUL.FTZ R114, R114, R115 ;  /* 0x0000007372727220 */ /* 0x020fc60000410000 */
[----:B------:R-:W-:-:S08]  /*3960*/  UISETP.NE.AND UP0, UPT, UR6, URZ, UPT ;  /* 0x000000ff0600728c */ /* 0x000fd0000bf05270 */
[C---:B0-----:R-:W-:Y:S02]  /*3970*/  @!P1 IADD3 R8, P2, PT, R0.reuse, R91, RZ ;  /* 0x0000005b00089210 */ /* 0x041fe40007f5e0ff */
[----:B------:R-:W-:Y:S02]  /*3980*/  IADD3 R91, PT, PT, R91, 0x1, RZ ;  /* 0x000000015b5b7810 */ /* 0x000fe40007ffe0ff */
[----:B------:R-:W-:Y:S01]  /*3990*/  @!P1 LEA.HI.X.SX32 R9, R0, RZ, 0x1, P2 ;  /* 0x000000ff00099211 */ /* 0x000fe200010f0eff */
[----:B------:R-:W0:Y:S04]  /*39a0*/  @P3 LDS R7, [UR4+0x86c] ;  /* 0x00086c04ff073984 */ /* 0x000e280008000800 */
[----:B------:R1:W-:Y:S01]  /*39b0*/  @!P1 STS.64 [UR5], R4 ;  /* 0x00000004ff009988 */ /* 0x0003e20008000a05 */
[----:B------:R-:W-:Y:S01]  /*39c0*/  UIADD3 UR5, UPT, UPT, UR5, 0x8, URZ ;  /* 0x0000000805057890 */ /* 0x000fe2000fffe0ff */
[----:B0-----:R-:W-:Y:S01]  /*39d0*/  @P3 FFMA.FTZ R116, R7, R117, R116 ;  /* 0x0000007507743223 */ /* 0x001fe20000010074 */
[----:B------:R-:W-:Y:S01]  /*39e0*/  LEA R93, P3, R30, R93, 0x2 ;  /* 0x0000005d1e5d7211 */ /* 0x000fe200078610ff */
[----:B------:R-:W0:Y:S02]  /*39f0*/  @!P1 LDC.64 R6, c[0x0][0x480] ;  /* 0x00012000ff069b82 */ /* 0x000e240000000a00 */
[----:B------:R-:W-:Y:S01]  /*3a00*/  FFMA.FTZ R102, R102, R116, R75 ;  /* 0x0000007466667223 */ /* 0x000fe2000001004b */
[----:B------:R-:W-:-:S03]  /*3a10*/  IADD3.X R92, PT, PT, R92, R51, RZ, P3, !PT ;  /* 0x000000335c5c7210 */ /* 0x000fc60001ffe4ff */
        /* <DEDUP_REMOVED lines=10> */
[----:B0-----:R-:W-:Y:S02]  /*3ac0*/  @!P1 LEA R6, P2, R8, R6, 0x3 ;  /* 0x0000000608069211 */ /* 0x001fe400078418ff */
[-C--:B------:R-:W-:Y:S01]  /*3ad0*/  FFMA.FTZ R106, R106, R107.reuse, R81 ;  /* 0x0000006b6a6a7223 */ /* 0x080fe20000010051 */
[----:B------:R-:W-:Y:S01]  /*3ae0*/  FFMA.FTZ R70, R114, R107, R70 ;  /* 0x0000006b72467223 */ /* 0x000fe20000010046 */
[----:B------:R-:W-:Y:S02]  /*3af0*/  @!P1 LEA.HI.X R7, R8, R7, R9, 0x3, P2 ;  /* 0x0000000708079211 */ /* 0x000fe400010f1c09 */
[-C--:B------:R-:W-:Y:S01]  /*3b00*/  FFMA.FTZ R111, R111, R106.reuse, R82 ;  /* 0x0000006a6f6f7223 */ /* 0x080fe20000010052 */
[----:B------:R-:W-:Y:S01]  /*3b10*/  LEA R95, P2, R28, R95, 0x2 ;  /* 0x0000005f1c5f7211 */ /* 0x000fe200078410ff */
[----:B------:R-:W-:Y:S01]  /*3b20*/  FFMA.FTZ R73, R114, R106, R73 ;  /* 0x0000006a72497223 */ /* 0x000fe20000010049 */
[----:B------:R1:W-:Y:S01]  /*3b30*/  @!P1 STG.E.64 desc[UR16][R6.64], R4 ;  /* 0x0000000406009986 */ /* 0x0003e2000c101b10 */
[----:B------:R-:W-:Y:S01]  /*3b40*/  FFMA.FTZ R11, R110, R111, R83 ;  /* 0x0000006f6e0b7223 */ /* 0x000fe20000010053 */
[----:B------:R-:W-:Y:S01]  /*3b50*/  LEA R97, P1, R2, R97, 0x2 ;  /* 0x0000006102617211 */ /* 0x000fe200078210ff */
[----:B------:R-:W-:Y:S01]  /*3b60*/  FFMA.FTZ R74, R114, R111, R74 ;  /* 0x0000006f724a7223 */ /* 0x000fe2000001004a */
[----:B------:R-:W-:Y:S01]  /*3b70*/  IADD3.X R94, PT, PT, R94, R29, RZ, P2, !PT ;  /* 0x0000001d5e5e7210 */ /* 0x000fe200017fe4ff */
[-C--:B------:R-:W-:Y:S01]  /*3b80*/  FFMA.FTZ R10, R113, R11.reuse, R84 ;  /* 0x0000000b710a7223 */ /* 0x080fe20000010054 */
[----:B------:R-:W-:Y:S01]  /*3b90*/  FFMA.FTZ R14, R114, R11, R14 ;  /* 0x0000000b720e7223 */ /* 0x000fe2000001000e */
[----:B------:R-:W-:-:S02]  /*3ba0*/  IADD3.X R96, PT, PT, R96, R3, RZ, P1, !PT ;  /* 0x0000000360607210 */ /* 0x000fc40000ffe4ff */
        /* <DEDUP_REMOVED lines=13> */
[----:B-1----:R-:W-:Y:S06]  /*3c80*/  BRA.U UP0, `(.L_x_3499) ;  /* 0xfffffff100fc7547 */ /* 0x002fec000b83ffff */
.L_x_3496:
        /* <DEDUP_REMOVED lines=31> */
.L_x_3501:
        /* <DEDUP_REMOVED lines=16> */
.L_x_5102:


//--------------------- .text._Z25selective_scan_fwd_kernelI32Selective_Scan_fwd_kernel_traitsILi64ELi16ELi1ELb1ELb0ELb0ELb1EN3c104HalfEfEEv13SSMParamsBase --------------------------
	.section	.text._Z25selective_scan_fwd_kernelI32Selective_Scan_fwd_kernel_traitsILi64ELi16ELi1ELb1ELb0ELb0ELb1EN3c104HalfEfEEv13SSMParamsBase,"ax",@progbits
	.align	128
        .global         _Z25selective_scan_fwd_kernelI32Selective_Scan_fwd_kernel_traitsILi64ELi16ELi1ELb1ELb0ELb0ELb1EN3c104HalfEfEEv13SSMParamsBase
        .type           _Z25selective_scan_fwd_kernelI32Selective_Scan_fwd_kernel_traitsILi64ELi16ELi1ELb1ELb0ELb0ELb1EN3c104HalfEfEEv13SSMParamsBase,@function
        .size           _Z25selective_scan_fwd_kernelI32Selective_Scan_fwd_kernel_traitsILi64ELi16ELi1ELb1ELb0ELb0ELb1EN3c104HalfEfEEv13SSMParamsBase,(.L_x_5103 - _Z25selective_scan_fwd_kernelI32Selective_Scan_fwd_kernel_traitsILi64ELi16ELi1ELb1ELb0ELb0ELb1EN3c104HalfEfEEv13SSMParamsBase)
        .other          _Z25selective_scan_fwd_kernelI32Selective_Scan_fwd_kernel_traitsILi64ELi16ELi1ELb1ELb0ELb0ELb1EN3c104HalfEfEEv13SSMParamsBase,@"STO_CUDA_ENTRY STV_DEFAULT"
_Z25selective_scan_fwd_kernelI32Selective_Scan_fwd_kernel_traitsILi64ELi16ELi1ELb1ELb0ELb0ELb1EN3c104HalfEfEEv13SSMParamsBase:
.text._Z25selective_scan_fwd_kernelI32Selective_Scan_fwd_kernel_traitsILi64ELi16ELi1ELb1ELb0ELb0ELb1EN3c104HalfEfEEv13SSMParamsBase:
        /* <DEDUP_REMOVED lines=45> */
[C---:B------:R-:W-:Y:S01]  /*02d0*/  IMAD.WIDE.U32 R2, R47.reuse, UR10, R2 ;  /* 0x0000000a2f027c25 */ /* 0x040fe2000f8e0002 */
[----:B------:R-:W0:Y:S03]  /*02e0*/  LDCU UR6, c[0x0][0x38c] ;  /* 0x00007180ff0677ac */ /* 0x000e260008000800 */
[C---:B------:R-:W-:Y:S01]  /*02f0*/  IMAD.WIDE.U32 R4, R47.reuse, UR14, R4 ;  /* 0x0000000e2f047c25 */ /* 0x040fe2000f8e0004 */
[----:B------:R-:W0:Y:S01]  /*0300*/  LDC.64 R10, c[0x0][0x450] ;  /* 0x00011400ff0a7b82 */ /* 0x000e220000000a00 */
[----:B-1----:R-:W-:Y:S01]  /*0310*/  LEA R36, P0, R2, R36, 0x1 ;  /* 0x0000002402247211 */ /* 0x002fe200078008ff */
[----:B------:R-:W-:Y:S01]  /*0320*/  UMOV UR4, 0x400 ;  /* 0x0000040000047882 */ /* 0x000fe20000000000 */
[C---:B------:R-:W-:Y:S01]  /*0330*/  IMAD R33, R47.reuse, UR11, R3 ;  /* 0x0000000b2f217c24 */ /* 0x040fe2000f8e0203 */
[----:B------:R-:W-:Y:S01]  /*0340*/  LEA R34, P1, R4, R34, 0x1 ;  /* 0x0000002204227211 */ /* 0x000fe200078208ff */
[C---:B------:R-:W-:Y:S01]  /*0350*/  IMAD R31, R47.reuse, UR15, R5 ;  /* 0x0000000f2f1f7c24 */ /* 0x040fe2000f8e0205 */
[----:B------:R-:W1:Y:S02]  /*0360*/  LDCU.U8 UR7, c[0x0][0x39e] ;  /* 0x000073c0ff0777ac */ /* 0x000e640008000000 */
[----:B------:R-:W1:Y:S01]  /*0370*/  LDC.64 R12, c[0x0][0x440] ;  /* 0x00011000ff0c7b82 */ /* 0x000e620000000a00 */
[----:B------:R-:W-:Y:S01]  /*0380*/  LEA.HI.X R33, R2, R37, R33, 0x1, P0 ;  /* 0x0000002502217211 */ /* 0x000fe200000f0c21 */
[C---:B---3--:R-:W-:Y:S01]  /*0390*/  IMAD.WIDE.U32 R2, R47.reuse, UR20, RZ ;  /* 0x000000142f027c25 */ /* 0x048fe2000f8e00ff */
[----:B------:R-:W-:Y:S01]  /*03a0*/  LEA.HI.X R31, R4, R35, R31, 0x1, P1 ;  /* 0x00000023041f7211 */ /* 0x000fe200008f0c1f */
[----:B--2---:R-:W-:Y:S01]  /*03b0*/  ULEA UR4, UR5, UR4, 0x18 ;  /* 0x0000000405047291 */ /* 0x004fe2000f8ec0ff */
[----:B------:R-:W-:Y:S01]  /*03c0*/  MOV R35, RZ ;  /* 0x000000ff00237202 */ /* 0x000fe20000000f00 */
[----:B----4-:R-:W-:Y:S01]  /*03d0*/  IMAD.WIDE.U32 R40, R47, UR12, RZ ;  /* 0x0000000c2f287c25 */ /* 0x010fe2000f8e00ff */
[----:B0-----:R-:W-:-:S02]  /*03e0*/  SHF.L.U32 R32, R45, 0x1, RZ ;  /* 0x000000012d207819 */ /* 0x001fc400000006ff */
[----:B------:R-:W-:Y:S01]  /*03f0*/  SHF.R.U32.HI R66, RZ, 0x5, R45 ;  /* 0x00000005ff427819 */ /* 0x000fe2000001162d */
[C---:B------:R-:W-:Y:S01]  /*0400*/  IMAD.WIDE.U32 R38, R47.reuse, UR8, RZ ;  /* 0x000000082f267c25 */ /* 0x040fe2000f8e00ff */
[----:B------:R-:W-:Y:S02]  /*0410*/  LEA R43, P0, R40, R8, 0x2 ;  /* 0x00000008282b7211 */ /* 0x000fe400078010ff */
[----:B------:R-:W-:Y:S01]  /*0420*/  LOP3.LUT R32, R32, 0x7c0, RZ, 0xc0, !PT ;  /* 0x000007c020207812 */ /* 0x000fe200078ec0ff */
[----:B------:R-:W-:Y:S01]  /*0430*/  IMAD R4, R47, UR21, R3 ;  /* 0x000000152f047c24 */ /* 0x000fe2000f8e0203 */
[----:B------:R-:W-:Y:S01]  /*0440*/  LOP3.LUT R67, R45, 0x1f, RZ, 0xc0, !PT ;  /* 0x0000001f2d437812 */ /* 0x000fe200078ec0ff */
[C---:B------:R-:W-:Y:S01]  /*0450*/  IMAD R5, R47.reuse, UR13, R41 ;  /* 0x0000000d2f057c24 */ /* 0x040fe2000f8e0229 */
[----:B------:R-:W-:Y:S01]  /*0460*/  LEA R42, P1, R2, R10, 0x2 ;  /* 0x0000000a022a7211 */ /* 0x000fe200078210ff */
[----:B------:R-:W-:Y:S01]  /*0470*/  IMAD R3, R47, UR9, R39 ;  /* 0x000000092f037c24 */ /* 0x000fe2000f8e0227 */
[----:B------:R-:W-:Y:S01]  /*0480*/  LEA R30, R66, UR4, 0x3 ;  /* 0x00000004421e7c11 */ /* 0x000fe2000f8e18ff */
[----:B------:R-:W-:Y:S01]  /*0490*/  IMAD R37, R0, UR6, RZ ;  /* 0x0000000600257c24 */ /* 0x000fe2000f8e02ff */
[----:B------:R-:W-:-:S02]  /*04a0*/  LEA.HI.X R40, R40, R9, R5, 0x2, P0 ;  /* 0x0000000928287211 */ /* 0x000fc400000f1405 */
[----:B------:R-:W-:Y:S02]  /*04b0*/  LEA.HI.X R39, R2, R11, R4, 0x2, P1 ;  /* 0x0000000b02277211 */ /* 0x000fe400008f1404 */
[----:B-1----:R-:W-:Y:S02]  /*04c0*/  LEA R41, P2, R38, R12, 0x2 ;  /* 0x0000000c26297211 */ /* 0x002fe400078410ff */
[----:B------:R-:W-:Y:S02]  /*04d0*/  LOP3.LUT R29, R32, 0x1f, R45, 0xf8, !PT ;  /* 0x0000001f201d7812 */ /* 0x000fe400078ef82d */
[----:B------:R-:W-:-:S09]  /*04e0*/  LEA.HI.X R38, R38, R13, R3, 0x2, P2 ;  /* 0x0000000d26267211 */ /* 0x000fd200010f1403 */
.L_x_3540:
        /* <DEDUP_REMOVED lines=78> */
.L_x_3503:
[----:B------:R-:W-:Y:S05]  /*09d0*/  BSYNC.RECONVERGENT B0 ;  /* 0x0000000000007941 */ /* 0x000fea0003800200 */
.L_x_3502:
        /* <DEDUP_REMOVED lines=37> */
.L_x_3505:
[----:B------:R-:W-:Y:S05]  /*0c30*/  BSYNC.RECONVERGENT B0 ;  /* 0x0000000000007941 */ /* 0x000fea0003800200 */
.L_x_3504:
        /* <DEDUP_REMOVED lines=35> */
.L_x_3507:
[----:B------:R-:W-:Y:S05]  /*0e70*/  BSYNC.RECONVERGENT B0 ;  /* 0x0000000000007941 */ /* 0x000fea0003800200 */
.L_x_3506:
        /* <DEDUP_REMOVED lines=37> */
.L_x_3509:
[----:B------:R-:W-:Y:S05]  /*10d0*/  BSYNC.RECONVERGENT B0 ;  /* 0x0000000000007941 */ /* 0x000fea0003800200 */
.L_x_3508:
        /* <DEDUP_REMOVED lines=35> */
.L_x_3511:
[----:B------:R-:W-:Y:S05]  /*1310*/  BSYNC.RECONVERGENT B0 ;  /* 0x0000000000007941 */ /* 0x000fea0003800200 */
.L_x_3510:
        /* <DEDUP_REMOVED lines=41> */
.L_x_3513:
[----:B------:R-:W-:Y:S05]  /*15b0*/  BSYNC.RECONVERGENT B0 ;  /* 0x0000000000007941 */ /* 0x000fea0003800200 */
.L_x_3512:
        /* <DEDUP_REMOVED lines=39> */
.L_x_3515:
[----:B------:R-:W-:Y:S05]  /*1830*/  BSYNC.RECONVERGENT B0 ;  /* 0x0000000000007941 */ /* 0x000fea0003800200 */
.L_x_3514:
        /* <DEDUP_REMOVED lines=41> */
.L_x_3517:
[----:B------:R-:W-:Y:S05]  /*1ad0*/  BSYNC.RECONVERGENT B0 ;  /* 0x0000000000007941 */ /* 0x000fea0003800200 */
.L_x_3516:
[----:B------:R-:W-:Y:S01]  /*1ae0*/  HADD2.F32 R51, -RZ, R6.H1_H1 ;  /* 0x30000006ff337230 */ /* 0x000fe20000004100 */
[----:B------:R-:W-:Y:S01]  /*1af0*/  BSSY.RECONVERGENT B0, `(.L_x_3518) ;  /* 0x0000026000007945 */ /* 0x000fe20003800200 */
[----:B------:R-:W-:Y:S01]  /*1b00*/  FSETP.GTU.FTZ.AND P4, PT, R71, 20, PT ;  /* 0x41a000004700780b */ /* 0x000fe20003f9c000 */
[--C-:B------:R-:W-:Y:S02]  /*1b10*/  HADD2.F32 R84, -RZ, R10.reuse.H0_H0 ;  /* 0x2000000aff547230 */ /* 0x100fe40000004100 */
        /* <DEDUP_REMOVED lines=35> */
.L_x_3519:
[----:B------:R-:W-:Y:S05]  /*1d50*/  BSYNC.RECONVERGENT B0 ;  /* 0x0000000000007941 */ /* 0x000fea0003800200 */
.L_x_3518:
        /* <DEDUP_REMOVED lines=41> */
.L_x_3521:
[----:B------:R-:W-:Y:S05]  /*1ff0*/  BSYNC.RECONVERGENT B0 ;  /* 0x0000000000007941 */ /* 0x000fea0003800200 */
.L_x_3520:
        /* <DEDUP_REMOVED lines=39> */
.L_x_3523:
[----:B------:R-:W-:Y:S05]  /*2270*/  BSYNC.RECONVERGENT B0 ;  /* 0x0000000000007941 */ /* 0x000fea0003800200 */
.L_x_3522:
        /* <DEDUP_REMOVED lines=44> */
.L_x_3525:
[----:B------:R-:W-:Y:S05]  /*2540*/  BSYNC.RECONVERGENT B0 ;  /* 0x0000000000007941 */ /* 0x000fea0003800200 */
.L_x_3524:
        /* <DEDUP_REMOVED lines=32> */
.L_x_3527:
[----:B------:R-:W-:Y:S05]  /*2750*/  BSYNC.RECONVERGENT B0 ;  /* 0x0000000000007941 */ /* 0x000fea0003800200 */
.L_x_3526:
        /* <DEDUP_REMOVED lines=32> */
.L_x_3529:
[----:B------:R-:W-:Y:S05]  /*2960*/  BSYNC.RECONVERGENT B0 ;  /* 0x0000000000007941 */ /* 0x000fea0003800200 */
.L_x_3528:
        /* <DEDUP_REMOVED lines=32> */
.L_x_3531:
[----:B------:R-:W-:Y:S05]  /*2b70*/  BSYNC.RECONVERGENT B0 ;  /* 0x0000000000007941 */ /* 0x000fea0003800200 */
.L_x_3530:
        /* <DEDUP_REMOVED lines=32> */
.L_x_3533:
[----:B------:R-:W-:Y:S05]  /*2d80*/  BSYNC.RECONVERGENT B0 ;  /* 0x0000000000007941 */ /* 0x000fea0003800200 */
.L_x_3532:
        /* <DEDUP_REMOVED lines=38> */
.L_x_3539:
[----:B0-----:R-:W-:Y:S02]  /*2ff0*/  MOV R4, R78 ;  /* 0x0000004e00047202 */ /* 0x001fe40000000f00 */
[----:B------:R-:W-:-:S05]  /*3000*/  MOV R5, R77 ;  /* 0x0000004d00057202 */ /* 0x000fca0000000f00 */
[----:B------:R-:W2:Y:S01]  /*3010*/  LDG.E R7, desc[UR16][R4.64] ;  /* 0x0000001004077981 */ /* 0x000ea2000c1e1900 */
[----:B------:R-:W-:Y:S01]  /*3020*/  ISETP.GE.AND P1, PT, R21, 0x1, PT ;  /* 0x000000011500780c */ /* 0x000fe20003f26270 */
[----:B------:R-:W0:Y:S01]  /*3030*/  S2UR UR6, SR_CgaCtaId ;  /* 0x00000000000679c3 */ /* 0x000e220000008800 */
[----:B------:R-:W-:Y:S01]  /*3040*/  MOV R15, RZ ;  /* 0x000000ff000f7202 */ /* 0x000fe20000000f00 */
        /* <DEDUP_REMOVED lines=86> */
[----:B-1----:R-:W-:Y:S01]  /*35b0*/  FSEL R4, R14, R7, !P1 ;  /* 0x000000070e047208 */ /* 0x002fe20004800000 */
[----:B--2---:R-:W-:-:S04]  /*35c0*/  @P1 FMUL.FTZ R111, R111, R6 ;  /* 0x000000066f6f1220 */ /* 0x004fc80000410000 */
        /* <DEDUP_REMOVED lines=9> */
[----:B------:R-:W-:-:S06]  /*3660*/  HFMA2 R14, -RZ, RZ, 1.875, 0 ;  /* 0x3f800000ff0e7431 */ /* 0x000fcc00000001ff */
[----:B------:R-:W-:Y:S01]  /*3670*/  @P0 LDS.64 R14, [UR5] ;  /* 0x00000005ff0e0984 */ /* 0x000fe20008000a00 */
[C---:B0-----:R-:W-:Y:S01]  /*3680*/  FMUL.FTZ R16, R111.reuse, R16 ;  /* 0x000000106f107220 */ /* 0x041fe20000410000 */
[----:B-1----:R-:W-:-:S05]  /*3690*/  FFMA.FTZ R17, R111, R17, R124 ;  /* 0x000000116f117223 */ /* 0x002fca000001007c */
        /* <DEDUP_REMOVED lines=30> */
.L_x_3536:
[----:B------:R-:W-:Y:S05]  /*3880*/  BSYNC.RECONVERGENT B0 ;  /* 0x0000000000007941 */ /* 0x000fea0003800200 */
.L_x_3535:
[----:B------:R-:W-:Y:S01]  /*3890*/  BAR.SYNC.DEFER_BLOCKING 0x0 ;  /* 0x0000000000007b1d */ /* 0x000fe20000010000 */
[----:B------:R-:W-:Y:S01]  /*38a0*/  ISETP.NE.AND P1, PT, R45, RZ, PT ;  /* 0x000000ff2d00720c */ /* 0x000fe20003f25270 */
[----:B-----5:R-:W-:-:S04]  /*38b0*/  FMUL.FTZ R107, R107, R122 ;  /* 0x0000007a6b6b7220 */ /* 0x020fc80000410000 */
[----:B------:R-:W-:Y:S01]  /*38c0*/  BSSY.RECONVERGENT B0, `(.L_x_3537) ;  /* 0x000001b000007945 */ /* 0x000fe20003800200 */
[----:B------:R-:W1:Y:S02]  /*38d0*/  @P3 LDS R7, [UR4+0x86c] ;  /* 0x00086c04ff073984 */ /* 0x000e640008000800 */
[----:B-1----:R-:W-:-:S04]  /*38e0*/  @P3 FFMA.FTZ R124, R7, R111, R124 ;  /* 0x0000006f077c3223 */ /* 0x002fc8000001007c */
        /* <DEDUP_REMOVED lines=24> */
.L_x_3538:
[----:B------:R-:W-:Y:S05]  /*3a70*/  BSYNC.RECONVERGENT B0 ;  /* 0x0000000000007941 */ /* 0x000fea0003800200 */
.L_x_3537:
        /* <DEDUP_REMOVED lines=27> */
.L_x_3534:
[----:B------:R-:W-:Y:S01]  /*3c30*/  BAR.SYNC.DEFER_BLOCKING 0x0 ;  /* 0x0000000000007b1d */ /* 0x000fe20000010000 */
[----:B0-----:R-:W-:Y:S01]  /*3c40*/  F2FP.F16.F32.PACK_AB R7, R58, R59 ;  /* 0x0000003b3a07723e */ /* 0x001fe200000000ff */
[----:B---3--:R-:W-:Y:S01]  /*3c50*/  HFMA2 R3, -RZ, RZ, 0, 0 ;  /* 0x00000000ff037431 */ /* 0x008fe200000001ff */
        /* <DEDUP_REMOVED lines=171> */
[----:B------:R-:W0:Y:S02]  /*4710*/  LDC.64 R20, c[0x0][0x430] ;  /* 0x00010c00ff147b82 */ /* 0x000e240000000a00 */
[----:B------:R-:W-:-:S05]  /*4720*/  FMUL.FTZ R19, R27, R50 ;  /* 0x000000321b137220 */ /* 0x000fca0000410000 */
[----:B------:R-:W-:-:S05]  /*4730*/  F2FP.F16.F32.PACK_AB R19, R19, R6 ;  /* 0x000000061313723e */ /* 0x000fca00000000ff */
[----:B------:R-:W-:Y:S01]  /*4740*/  STS.128 [R0+0x10], R16 ;  /* 0x0000101000007388 */ /* 0x000fe20000000c00 */
[----:B------:R-:W-:-:S03]  /*4750*/  NOP ;  /* 0x0000000000007918 */ /* 0x000fc60000000000 */
[----:B------:R-:W2:Y:S04]  /*4760*/  LDS.128 R4, [R28] ;  /* 0x000000001c047984 */ /* 0x000ea80000000c00 */
[----:B------:R-:W3:Y:S01]  /*4770*/  LDS.128 R8, [R28+0x200] ;  /* 0x000200001c087984 */ /* 0x000ee20000000c00 */
[----:B0-----:R-:W-:-:S04]  /*4780*/  IMAD.WIDE.U32 R2, R20, UR18, R2 ;  /* 0x0000001214027c25 */ /* 0x001fc8000f8e0002 */
[----:B------:R-:W-:Y:S02]  /*4790*/  IMAD R3, R21, UR18, R3 ;  /* 0x0000001215037c24 */ /* 0x000fe4000f8e0203 */
[----:B-1----:R-:W-:-:S04]  /*47a0*/  IMAD.WIDE.U32 R2, R47, R22, R2 ;  /* 0x000000162f027225 */ /* 0x002fc800078e0002 */
[----:B------:R-:W-:Y:S01]  /*47b0*/  IMAD R3, R47, R23, R3 ;  /* 0x000000172f037224 */ /* 0x000fe200078e0203 */
[----:B----4-:R-:W-:-:S04]  /*47c0*/  LEA R12, P0, R2, R24, 0x1 ;  /* 0x00000018020c7211 */ /* 0x010fc800078008ff */
[----:B------:R-:W-:Y:S02]  /*47d0*/  LEA.HI.X R13, R2, R25, R3, 0x1, P0 ;  /* 0x00000019020d7211 */ /* 0x000fe400000f0c03 */
[----:B------:R-:W-:Y:S01]  /*47e0*/  ISETP.GE.AND P0, PT, R35, UR5, PT ;  /* 0x0000000523007c0c */ /* 0x000fe2000bf06270 */
[----:B------:R-:W-:-:S05]  /*47f0*/  IMAD.WIDE.U32 R2, R29, 0x10, R12 ;  /* 0x000000101d027825 */ /* 0x000fca00078e000c */
[----:B--2---:R0:W-:Y:S04]  /*4800*/  STG.E.128 desc[UR16][R2.64], R4 ;  /* 0x0000000402007986 */ /* 0x0041e8000c101d10 */
[----:B---3--:R0:W-:Y:S03]  /*4810*/  STG.E.128 desc[UR16][R2.64+0x200], R8 ;  /* 0x0002000802007986 */ /* 0x0081e6000c101d10 */
[----:B------:R-:W-:Y:S05]  /*4820*/  @!P0 BRA `(.L_x_3540) ;  /* 0xffffffbc00308947 */ /* 0x000fea000383ffff */
[----:B------:R-:W-:Y:S05]  /*4830*/  EXIT ;  /* 0x000000000000794d */ /* 0x000fea0003800000 */
.L_x_3541:
        /* <DEDUP_REMOVED lines=12> */
.L_x_5103:


//--------------------- .text._Z25selective_scan_fwd_kernelI32Selective_Scan_fwd_kernel_traitsILi64ELi16ELi1ELb1ELb0ELb1ELb0EN3c104HalfEfEEv13SSMParamsBase --------------------------
	.section	.text._Z25selective_scan_fwd_kernelI32Selective_Scan_fwd_kernel_traitsILi64ELi16ELi1ELb1ELb0ELb1ELb0EN3c104HalfEfEEv13SSMParamsBase,"ax",@progbits
	.align	128
        .global         _Z25selective_scan_fwd_kernelI32Selective_Scan_fwd_kernel_traitsILi64ELi16ELi1ELb1ELb0ELb1ELb0EN3c104HalfEfEEv13SSMParamsBase
        .type           _Z25selective_scan_fwd_kernelI32Selective_Scan_fwd_kernel_traitsILi64ELi16ELi1ELb1ELb0ELb1ELb0EN3c104HalfEfEEv13SSMParamsBase,@function
        .size           _Z25selective_scan_fwd_kernelI32Selective_Scan_fwd_kernel_traitsILi64ELi16ELi1ELb1ELb0ELb1ELb0EN3c104HalfEfEEv13SSMParamsBase,(.L_x_5104 - _Z25selective_scan_fwd_kernelI32Selective_Scan_fwd_kernel_traitsILi64ELi16ELi1ELb1ELb0ELb1ELb0EN3c104HalfEfEEv13SSMParamsBase)
        .other          _Z25selective_scan_fwd_kernelI32Selective_Scan_fwd_kernel_traitsILi64ELi16ELi1ELb1ELb0ELb1ELb0EN3c104HalfEfEEv13SSMParamsBase,@"STO_CUDA_ENTRY STV_DEFAULT"
_Z25selective_scan_fwd_kernelI32Selective_Scan_fwd_kernel_traitsILi64ELi16ELi1ELb1ELb0ELb1ELb0EN3c104HalfEfEEv13SSMParamsBase:
.text._Z25selective_scan_fwd_kernelI32Selective_Scan_fwd_kernel_traitsILi64ELi16ELi1ELb1ELb0ELb1ELb0EN3c104HalfEfEEv13SSMParamsBase:
        /* <DEDUP_REMOVED lines=117> */
.L_x_3580:
[----:B------:R-:W-:Y:S01]  /*0750*/  BAR.SYNC.DEFER_BLOCKING 0x0 ;  /* 0x0000000000007b1d */ /* 0x000fe20000010000 */
[----:B------:R-:W-:-:S04]  /*0760*/  IADD3 R4, P0, PT, R2, R41, RZ ;  /* 0x0000002902047210 */ /* 0x000fc80007f1e0ff */
[----:B------:R-:W-:-:S05]  /*0770*/  IADD3.X R5, PT, PT, R3, R37, RZ, P0, !PT ;  /* 0x0000002503057210 */ /* 0x000fca00007fe4ff */
[----:B-1----:R-:W2:Y:S04]  /*0780*/  LDG.E.128 R20, desc[UR18][R4.64] ;  /* 0x0000001204147981 */ /* 0x002ea8000c1e1d00 */
        /* <DEDUP_REMOVED lines=72> */
.L_x_3543:
[----:B------:R-:W-:Y:S05]  /*0c10*/  BSYNC.RECONVERGENT B0 ;  /* 0x0000000000007941 */ /* 0x000fea0003800200 */
.L_x_3542:
        /* <DEDUP_REMOVED lines=37> */
.L_x_3545:
[----:B------:R-:W-:Y:S05]  /*0e70*/  BSYNC.RECONVERGENT B0 ;  /* 0x0000000000007941 */ /* 0x000fea0003800200 */
.L_x_3544:
        /* <DEDUP_REMOVED lines=35> */
.L_x_3547:
[----:B------:R-:W-:Y:S05]  /*10b0*/  BSYNC.RECONVERGENT B0 ;  /* 0x0000000000007941 */ /* 0x000fea0003800200 */
.L_x_3546:
        /* <DEDUP_REMOVED lines=37> */
.L_x_3549:
[----:B------:R-:W-:Y:S05]  /*1310*/  BSYNC.RECONVERGENT B0 ;  /* 0x0000000000007941 */ /* 0x000fea0003800200 */
.L_x_3548:
        /* <DEDUP_REMOVED lines=35> */
.L_x_3551:
[----:B------:R-:W-:Y:S05]  /*1550*/  BSYNC.RECONVERGENT B0 ;  /* 0x0000000000007941 */ /* 0x000fea0003800200 */
.L_x_3550:
        /* <DEDUP_REMOVED lines=41> */
.L_x_3553:
[----:B------:R-:W-:Y:S05]  /*17f0*/  BSYNC.RECONVERGENT B0 ;  /* 0x0000000000007941 */ /* 0x000fea0003800200 */
.L_x_3552:
        /* <DEDUP_REMOVED lines=39> */
.L_x_3555:
[----:B------:R-:W-:Y:S05]  /*1a70*/  BSYNC.RECONVERGENT B0 ;  /* 0x0000000000007941 */ /* 0x000fea0003800200 */
.L_x_3554:
        /* <DEDUP_REMOVED lines=41> */
.L_x_3557:
[----:B------:R-:W-:Y:S05]  /*1d10*/  BSYNC.RECONVERGENT B0 ;  /* 0x0000000000007941 */ /* 0x000fea0003800200 */
.L_x_3556:
        /* <DEDUP_REMOVED lines=39> */
.L_x_3559:
[----:B------:R-:W-:Y:S05]  /*1f90*/  BSYNC.RECONVERGENT B0 ;  /* 0x0000000000007941 */ /* 0x000fea0003800200 */
.L_x_3558:
        /* <DEDUP_REMOVED lines=41> */
.L_x_3561:
[----:B------:R-:W-:Y:S05]  /*2230*/  BSYNC.RECONVERGENT B0 ;  /* 0x0000000000007941 */ /* 0x000fea0003800200 */
.L_x_3560:
        /* <DEDUP_REMOVED lines=39> */
.L_x_3563:
[----:B------:R-:W-:Y:S05]  /*24b0*/  BSYNC.RECONVERGENT B0 ;  /* 0x0000000000007941 */ /* 0x000fea0003800200 */
.L_x_3562:
        /* <DEDUP_REMOVED lines=44> */
.L_x_3565:
[----:B------:R-:W-:Y:S05]  /*2780*/  BSYNC.RECONVERGENT B0 ;  /* 0x0000000000007941 */ /* 0x000fea0003800200 */
.L_x_3564:
        /* <DEDUP_REMOVED lines=32> */
.L_x_3567:
[----:B------:R-:W-:Y:S05]  /*2990*/  BSYNC.RECONVERGENT B0 ;  /* 0x0000000000007941 */ /* 0x000fea0003800200 */
.L_x_3566:
        /* <DEDUP_REMOVED lines=32> */
.L_x_3569:
[----:B------:R-:W-:Y:S05]  /*2ba0*/  BSYNC.RECONVERGENT B0 ;  /* 0x0000000000007941 */ /* 0x000fea0003800200 */
.L_x_3568:
        /* <DEDUP_REMOVED lines=32> */
.L_x_3571:
[----:B------:R-:W-:Y:S05]  /*2db0*/  BSYNC.RECONVERGENT B0 ;  /* 0x0000000000007941 */ /* 0x000fea0003800200 */
.L_x_3570:
        /* <DEDUP_REMOVED lines=32> */
.L_x_3573:
[----:B------:R-:W-:Y:S05]  /*2fc0*/  BSYNC.RECONVERGENT B0 ;  /* 0x0000000000007941 */ /* 0x000fea0003800200 */
.L_x_3572:
        /* <DEDUP_REMOVED lines=37> */
.L_x_3579:
[----:B------:R-:W-:Y:S01]  /*3220*/  MOV R12, R105 ;  /* 0x00000069000c7202 */ /* 0x000fe20000000f00 */
[----:B------:R-:W2:Y:S01]  /*3230*/  LDG.E.128 R4, desc[UR18][R24.64+-0x200] ;  /* 0xfffe001218047981 */ /* 0x000ea2000c1e1d00 */
[----:B------:R-:W-:-:S03]  /*3240*/  MOV R13, R104 ;  /* 0x00000068000d7202 */ /* 0x000fc60000000f00 */
[----:B------:R-:W3:Y:S04]  /*3250*/  LDG.E.128 R8, desc[UR18][R24.64] ;  /* 0x0000001218087981 */ /* 0x000ee8000c1e1d00 */
[----:B------:R-:W4:Y:S01]  /*3260*/  LDG.E R12, desc[UR18][R12.64] ;  /* 0x000000120c0c7981 */ /* 0x000f22000c1e1900 */
[----:B------:R-:W-:Y:S01]  /*3270*/  ISETP.GE.AND P1, PT, R53, 0x1, PT ;  /* 0x000000013500780c */ /* 0x000fe20003f26270 */
[----:B------:R-:W0:Y:S01]  /*3280*/  S2UR UR6, SR_CgaCtaId ;  /* 0x00000000000679c3 */ /* 0x000e220000008800 */
        /* <DEDUP_REMOVED lines=74> */
[----:B0-----:R-:W-:Y:S02]  /*3730*/  FFMA.FTZ R13, R127, R13, R26 ;  /* 0x0000000d7f0d7223 */ /* 0x001fe4000001001a */
[----:B------:R0:W-:Y:S03]  /*3740*/  STS.128 [R30], R4 ;  /* 0x000000041e007388 */ /* 0x0001e60000000c00 */
[----:B------:R-:W-:-:S05]  /*3750*/  FSEL R14, R26, R13, !P1 ;  /* 0x0000000d1a0e7208 */ /* 0x000fca0004800000 */
[----:B------:R-:W2:Y:S02]  /*3760*/  SHFL.UP PT, R7, R14, 0x4, RZ ;  /* 0x048000000e077989 */ /* 0x000ea400000e00ff */
[----:B-1----:R-:W-:-:S05]  /*3770*/  @P1 FMUL.FTZ R127, R127, R12 ;  /* 0x0000000c7f7f1220 */ /* 0x002fca0000410000 */
[----:B------:R-:W1:Y:S01]  /*3780*/  SHFL.UP PT, R6, R127, 0x4, RZ ;  /* 0x048000007f067989 */ /* 0x000e6200000e00ff */
[----:B------:R-:W-:Y:S02]  /*3790*/  ISETP.GE.AND P1, PT, R53, 0x4, PT ;  /* 0x000000043500780c */ /* 0x000fe40003f26270 */
[----:B0-----:R-:W-:Y:S02]  /*37a0*/  MOV R4, R103 ;  /* 0x0000006700047202 */ /* 0x001fe40000000f00 */
[----:B------:R-:W-:Y:S01]  /*37b0*/  MOV R5, R102 ;  /* 0x0000006600057202 */ /* 0x000fe20000000f00 */
[----:B---3--:R-:W-:Y:S01]  /*37c0*/  STS.128 [R30+0x200], R8 ;  /* 0x000200081e007388 */ /* 0x008fe20000000c00 */
[----:B------:R-:W-:-:S03]  /*37d0*/  NOP ;  /* 0x0000000000007918 */ /* 0x000fc60000000000 */
[----:B------:R0:W5:Y:S01]  /*37e0*/  LDG.E R125, desc[UR18][R4.64] ;  /* 0x00000012047d7981 */ /* 0x000162000c1e1900 */
[C---:B--2---:R-:W-:Y:S01]  /*37f0*/  FFMA.FTZ R7, R127.reuse, R7, R14 ;  /* 0x000000077f077223 */ /* 0x044fe2000001000e */
[----:B------:R-:W-:Y:S02]  /*3800*/  HFMA2 R26, -RZ, RZ, 1.875, 0 ;  /* 0x3f800000ff1a7431 */ /* 0x000fe400000001ff */
[----:B------:R-:W-:Y:S04]  /*3810*/  LDS.128 R8, [R0+0x10] ;  /* 0x0000100000087984 */ /* 0x000fe80000000c00 */
[----:B------:R-:W-:Y:S01]  /*3820*/  @P0 LDS.64 R26, [UR5] ;  /* 0x00000005ff1a0984 */ /* 0x000fe20008000a00 */
[----:B0-----:R-:W-:Y:S01]  /*3830*/  FSEL R4, R14, R7, !P1 ;  /* 0x000000070e047208 */ /* 0x001fe20004800000 */
        /* <DEDUP_REMOVED lines=10> */
[----:B------:R-:W-:Y:S01]  /*38e0*/  LDS.128 R4, [R0] ;  /* 0x0000000000047984 */ /* 0x000fe20000000c00 */
[C---:B0-----:R-:W-:Y:S01]  /*38f0*/  FMUL.FTZ R28, R127.reuse, R28 ;  /* 0x0000001c7f1c7220 */ /* 0x041fe20000410000 */
[----:B-1----:R-:W-:-:S08]  /*3900*/  FFMA.FTZ R29, R127, R29, R126 ;  /* 0x0000001d7f1d7223 */ /* 0x002fd0000001007e */
        /* <DEDUP_REMOVED lines=30> */
.L_x_3576:
[----:B------:R-:W-:Y:S05]  /*3af0*/  BSYNC.RECONVERGENT B0 ;  /* 0x0000000000007941 */ /* 0x000fea0003800200 */
.L_x_3575:
[----:B------:R-:W-:Y:S01]  /*3b00*/  BAR.SYNC.DEFER_BLOCKING 0x0 ;  /* 0x0000000000007b1d */ /* 0x000fe20000010000 */
[----:B------:R-:W-:Y:S01]  /*3b10*/  ISETP.NE.AND P1, PT, R47, RZ, PT ;  /* 0x000000ff2f00720c */ /* 0x000fe20003f25270 */
[----:B------:R-:W-:Y:S02]  /*3b20*/  HADD2.F32 R134, -RZ, R10.H0_H0 ;  /* 0x2000000aff867230 */ /* 0x000fe40000004100 */
[--C-:B------:R-:W-:Y:S02]  /*3b30*/  HADD2.F32 R14, -RZ, R4.reuse.H0_H0 ;  /* 0x20000004ff0e7230 */ /* 0x100fe40000004100 */
[----:B------:R-:W-:Y:S01]  /*3b40*/  BSSY.RECONVERGENT B0, `(.L_x_3577) ;  /* 0x000002a000007945 */ /* 0x000fe20003800200 */
[----:B0-----:R-:W-:Y:S02]  /*3b50*/  HADD2.F32 R26, -RZ, R4.H1_H1 ;  /* 0x30000004ff1a7230 */ /* 0x001fe40000004100 */
[----:B------:R-:W-:Y:S02]  /*3b60*/  HADD2.F32 R28, -RZ, R5.H0_H0 ;  /* 0x20000005ff1c7230 */ /* 0x000fe40000004100 */
[----:B------:R-:W-:-:S02]  /*3b70*/  HADD2.F32 R128, -RZ, R7.H1_H1 ;  /* 0x30000007ff807230 */ /* 0x000fc40000004100 */
[--C-:B------:R-:W-:Y:S02]  /*3b80*/  HADD2.F32 R130, -RZ, R9.reuse.H0_H0 ;  /* 0x20000009ff827230 */ /* 0x100fe40000004100 */
        /* <DEDUP_REMOVED lines=37> */
.L_x_3578:
[----:B------:R-:W-:Y:S05]  /*3de0*/  BSYNC.RECONVERGENT B0 ;  /* 0x0000000000007941 */ /* 0x000fea0003800200 */
.L_x_3577:
        /* <DEDUP_REMOVED lines=43> */
.L_x_3574:
        /* <DEDUP_REMOVED lines=34> */
.L_x_3581:
        /* <DEDUP_REMOVED lines=12> */
.L_x_5104:


//--------------------- .text._Z25selective_scan_fwd_kernelI32Selective_Scan_fwd_kernel_traitsILi64ELi16ELi1ELb1ELb0ELb1ELb1EN3c104HalfEfEEv13SSMParamsBase --------------------------
	.section	.text._Z25selective_scan_fwd_kernelI32Selective_Scan_fwd_kernel_traitsILi64ELi16ELi1ELb1ELb0ELb1ELb1EN3c104HalfEfEEv13SSMParamsBase,"ax",@progbits
	.align	128
        .global         _Z25selective_scan_fwd_kernelI32Selective_Scan_fwd_kernel_traitsILi64ELi16ELi1ELb1ELb0ELb1ELb1EN3c104HalfEfEEv13SSMParamsBase
        .type           _Z25selective_scan_fwd_kernelI32Selective_Scan_fwd_kernel_traitsILi64ELi16ELi1ELb1ELb0ELb1ELb1EN3c104HalfEfEEv13SSMParamsBase,@function
        .size           _Z25selective_scan_fwd_kernelI32Selective_Scan_fwd_kernel_traitsILi64ELi16ELi1ELb1ELb0ELb1ELb1EN3c104HalfEfEEv13SSMParamsBase,(.L_x_5105 - _Z25selective_scan_fwd_kernelI32Selective_Scan_fwd_kernel_traitsILi64ELi16ELi1ELb1ELb0ELb1ELb1EN3c104HalfEfEEv13SSMParamsBase)
        .other          _Z25selective_scan_fwd_kernelI32Selective_Scan_fwd_kernel_traitsILi64ELi16ELi1ELb1ELb0ELb1ELb1EN3c104HalfEfEEv13SSMParamsBase,@"STO_CUDA_ENTRY STV_DEFAULT"
_Z25selective_scan_fwd_kernelI32Selective_Scan_fwd_kernel_traitsILi64ELi16ELi1ELb1ELb0ELb1ELb1EN3c104HalfEfEEv13SSMParamsBase:
.text._Z25selective_scan_fwd_kernelI32Selective_Scan_fwd_kernel_traitsILi64ELi16ELi1ELb1ELb0ELb1ELb1EN3c104HalfEfEEv13SSMParamsBase:
        /* <DEDUP_REMOVED lines=111> */
.L_x_3620:
        /* <DEDUP_REMOVED lines=76> */
.L_x_3583:
[----:B------:R-:W-:Y:S05]  /*0bb0*/  BSYNC.RECONVERGENT B0 ;  /* 0x0000000000007941 */ /* 0x000fea0003800200 */
.L_x_3582:
        /* <DEDUP_REMOVED lines=37> */
.L_x_3585:
[----:B------:R-:W-:Y:S05]  /*0e10*/  BSYNC.RECONVERGENT B0 ;  /* 0x0000000000007941 */ /* 0x000fea0003800200 */
.L_x_3584:
        /* <DEDUP_REMOVED lines=35> */
.L_x_3587:
[----:B------:R-:W-:Y:S05]  /*1050*/  BSYNC.RECONVERGENT B0 ;  /* 0x0000000000007941 */ /* 0x000fea0003800200 */
.L_x_3586:
        /* <DEDUP_REMOVED lines=37> */
.L_x_3589:
[----:B------:R-:W-:Y:S05]  /*12b0*/  BSYNC.RECONVERGENT B0 ;  /* 0x0000000000007941 */ /* 0x000fea0003800200 */
.L_x_3588:
        /* <DEDUP_REMOVED lines=35> */
.L_x_3591:
[----:B------:R-:W-:Y:S05]  /*14f0*/  BSYNC.RECONVERGENT B0 ;  /* 0x0000000000007941 */ /* 0x000fea0003800200 */
.L_x_3590:
        /* <DEDUP_REMOVED lines=41> */
.L_x_3593:
[----:B------:R-:W-:Y:S05]  /*1790*/  BSYNC.RECONVERGENT B0 ;  /* 0x0000000000007941 */ /* 0x000fea0003800200 */
.L_x_3592:
        /* <DEDUP_REMOVED lines=39> */
.L_x_3595:
[----:B------:R-:W-:Y:S05]  /*1a10*/  BSYNC.RECONVERGENT B0 ;  /* 0x0000000000007941 */ /* 0x000fea0003800200 */
.L_x_3594:
        /* <DEDUP_REMOVED lines=41> */
.L_x_3597:
[----:B------:R-:W-:Y:S05]  /*1cb0*/  BSYNC.RECONVERGENT B0 ;  /* 0x0000000000007941 */ /* 0x000fea0003800200 */
.L_x_3596:
        /* <DEDUP_REMOVED lines=39> */
.L_x_3599:
[----:B------:R-:W-:Y:S05]  /*1f30*/  BSYNC.RECONVERGENT B0 ;  /* 0x0000000000007941 */ /* 0x000fea0003800200 */
.L_x_3598:
        /* <DEDUP_REMOVED lines=41> */
.L_x_3601:
[----:B------:R-:W-:Y:S05]  /*21d0*/  BSYNC.RECONVERGENT B0 ;  /* 0x0000000000007941 */ /* 0x000fea0003800200 */
.L_x_3600:
        /* <DEDUP_REMOVED lines=39> */
.L_x_3603:
[----:B------:R-:W-:Y:S05]  /*2450*/  BSYNC.RECONVERGENT B0 ;  /* 0x0000000000007941 */ /* 0x000fea0003800200 */
.L_x_3602:
        /* <DEDUP_REMOVED lines=44> */
.L_x_3605:
[----:B------:R-:W-:Y:S05]  /*2720*/  BSYNC.RECONVERGENT B0 ;  /* 0x0000000000007941 */ /* 0x000fea0003800200 */
.L_x_3604:
        /* <DEDUP_REMOVED lines=32> */
.L_x_3607:
[----:B------:R-:W-:Y:S05]  /*2930*/  BSYNC.RECONVERGENT B0 ;  /* 0x0000000000007941 */ /* 0x000fea0003800200 */
.L_x_3606:
        /* <DEDUP_REMOVED lines=32> */
.L_x_3609:
[----:B------:R-:W-:Y:S05]  /*2b40*/  BSYNC.RECONVERGENT B0 ;  /* 0x0000000000007941 */ /* 0x000fea0003800200 */
.L_x_3608:
        /* <DEDUP_REMOVED lines=32> */
.L_x_3611:
[----:B------:R-:W-:Y:S05]  /*2d50*/  BSYNC.RECONVERGENT B0 ;  /* 0x0000000000007941 */ /* 0x000fea0003800200 */
.L_x_3610:
        /* <DEDUP_REMOVED lines=32> */
.L_x_3613:
[----:B------:R-:W-:Y:S05]  /*2f60*/  BSYNC.RECONVERGENT B0 ;  /* 0x0000000000007941 */ /* 0x000fea0003800200 */
.L_x_3612:
        /* <DEDUP_REMOVED lines=37> */
.L_x_3619:
        /* <DEDUP_REMOVED lines=24> */
[----:B------:R-:W-:Y:S01]  /*3340*/  FMUL.FTZ R114, R15, R75 ;  /* 0x0000004b0f727220 */ /* 0x000fe20000410000 */
[----:B-1----:R-:W-:Y:S02]  /*3350*/  FFMA.FTZ R12, R109, R12, R88 ;  /* 0x0000000c6d0c7223 */ /* 0x002fe40000010058 */
[----:B------:R-:W1:Y:S01]  /*3360*/  MUFU.EX2 R108, R108 ;  /* 0x0000006c006c7308 */ /* 0x000e620000000800 */
[C---:B------:R-:W-:Y:S01]  /*3370*/  FMUL.FTZ R115, R15.reuse, R74 ;  /* 0x0000004a0f737220 */ /* 0x040fe20000410000 */
[----:B----4-:R-:W-:Y:S02]  /*3380*/  FFMA.FTZ R12, R110, R12, R89 ;  /* 0x0000000c6e0c7223 */ /* 0x010fe40000010059 */
[----:B------:R-:W4:Y:S01]  /*3390*/  MUFU.EX2 R113, R113 ;  /* 0x0000007100717308 */ /* 0x000f220000000800 */
[----:B------:R-:W-:Y:S01]  /*33a0*/  FMUL.FTZ R116, R15, R76 ;  /* 0x0000004c0f747220 */ /* 0x000fe20000410000 */
[----:B--2---:R-:W-:-:S02]  /*33b0*/  FFMA.FTZ R12, R111, R12, R90 ;  /* 0x0000000c6f0c7223 */ /* 0x004fc4000001005a */
[----:B------:R-:W2:Y:S01]  /*33c0*/  MUFU.EX2 R114, R114 ;  /* 0x0000007200727308 */ /* 0x000ea20000000800 */
[C---:B------:R-:W-:Y:S01]  /*33d0*/  FMUL.FTZ R117, R15.reuse, R77 ;  /* 0x0000004d0f757220 */ /* 0x040fe20000410000 */
        /* <DEDUP_REMOVED lines=107> */
.L_x_3616:
[----:B------:R-:W-:Y:S05]  /*3a90*/  BSYNC.RECONVERGENT B0 ;  /* 0x0000000000007941 */ /* 0x000fea0003800200 */
.L_x_3615:
[----:B------:R-:W-:Y:S01]  /*3aa0*/  BAR.SYNC.DEFER_BLOCKING 0x0 ;  /* 0x0000000000007b1d */ /* 0x000fe20000010000 */
[----:B------:R-:W-:Y:S01]  /*3ab0*/  ISETP.NE.AND P1, PT, R45, RZ, PT ;  /* 0x000000ff2d00720c */ /* 0x000fe20003f25270 */
[----:B------:R-:W-:Y:S02]  /*3ac0*/  HADD2.F32 R126, -RZ, R8.H0_H0 ;  /* 0x20000008ff7e7230 */ /* 0x000fe40000004100 */
[----:B------:R-:W-:Y:S02]  /*3ad0*/  HADD2.F32 R130, -RZ, R10.H0_H0 ;  /* 0x2000000aff827230 */ /* 0x000fe40000004100 */
[----:B------:R-:W-:Y:S01]  /*3ae0*/  BSSY.RECONVERGENT B0, `(.L_x_3617) ;  /* 0x000002a000007945 */ /* 0x000fe20003800200 */
[----:B------:R-:W-:Y:S02]  /*3af0*/  HADD2.F32 R26, -RZ, R4.H0_H0 ;  /* 0x20000004ff1a7230 */ /* 0x000fe40000004100 */
[----:B------:R-:W-:Y:S02]  /*3b00*/  HADD2.F32 R8, -RZ, R8.H1_H1 ;  /* 0x30000008ff087230 */ /* 0x000fe40000004100 */
[----:B------:R-:W-:-:S02]  /*3b10*/  HADD2.F32 R128, -RZ, R9.H1_H1 ;  /* 0x30000009ff807230 */ /* 0x000fc40000004100 */
[----:B------:R-:W-:Y:S02]  /*3b20*/  HADD2.F32 R10, -RZ, R10.H1_H1 ;  /* 0x3000000aff0a7230 */ /* 0x000fe40000004100 */
[----:B------:R-:W-:Y:S01]  /*3b30*/  HADD2.F32 R132, -RZ, R11.H1_H1 ;  /* 0x3000000bff847230 */ /* 0x000fe20000004100 */
[----:B------:R-:W1:Y:S02]  /*3b40*/  @P3 LDS R15, [UR4+0x86c] ;  /* 0x00086c04ff0f3984 */ /* 0x000e640008000800 */
[----:B-1----:R-:W-:-:S04]  /*3b50*/  @P3 FFMA.FTZ R124, R15, R125, R124 ;  /* 0x0000007d0f7c3223 */ /* 0x002fc8000001007c */
[----:B------:R-:W-:Y:S01]  /*3b60*/  FFMA.FTZ R108, R108, R124, R83 ;  /* 0x0000007c6c6c7223 */ /* 0x000fe20000010053 */
[----:B------:R-:W-:-:S03]  /*3b70*/  HADD2.F32 R124, -RZ, R7.H1_H1 ;  /* 0x30000007ff7c7230 */ /* 0x000fc60000004100 */
[----:B------:R-:W-:-:S04]  /*3b80*/  FFMA.FTZ R107, R107, R108, R86 ;  /* 0x0000006c6b6b7223 */ /* 0x000fc80000010056 */
[----:B------:R-:W-:-:S04]  /*3b90*/  FFMA.FTZ R14, R109, R107, R88 ;  /* 0x0000006b6d0e7223 */ /* 0x000fc80000010058 */
[----:B------:R-:W-:Y:S01]  /*3ba0*/  FFMA.FTZ R15, R110, R14, R89 ;  /* 0x0000000e6e0f7223 */ /* 0x000fe20000010059 */
[----:B------:R-:W-:-:S03]  /*3bb0*/  HADD2.F32 R110, -RZ, R4.H1_H1 ;  /* 0x30000004ff6e7230 */ /* 0x000fc60000004100 */
[----:B0-----:R-:W-:-:S04]  /*3bc0*/  FFMA.FTZ R24, R111, R15, R90 ;  /* 0x0000000f6f187223 */ /* 0x001fc8000001005a */
        /* <DEDUP_REMOVED lines=27> */
.L_x_3618:
[----:B------:R-:W-:Y:S05]  /*3d80*/  BSYNC.RECONVERGENT B0 ;  /* 0x0000000000007941 */ /* 0x000fea0003800200 */
.L_x_3617:
        /* <DEDUP_REMOVED lines=43> */
.L_x_3614:
        /* <DEDUP_REMOVED lines=198> */
.L_x_3621:
        /* <DEDUP_REMOVED lines=14> */
.L_x_5105:


//--------------------- .text._Z25selective_scan_fwd_kernelI32Selective_Scan_fwd_kernel_traitsILi64ELi16ELi1ELb1ELb1ELb0ELb0EN3c104HalfEfEEv13SSMParamsBase --------------------------
	.section	.text._Z25selective_scan_fwd_kernelI32Selective_Scan_fwd_kernel_traitsILi64ELi16ELi1ELb1ELb1ELb0ELb0EN3c104HalfEfEEv13SSMParamsBase,"ax",@progbits
	.align	128
        .global         _Z25selective_scan_fwd_kernelI32Selective_Scan_fwd_kernel_traitsILi64ELi16ELi1ELb1ELb1ELb0ELb0EN3c104HalfEfEEv13SSMParamsBase
        .type           _Z25selective_scan_fwd_kernelI32Selective_Scan_fwd_kernel_traitsILi64ELi16ELi1ELb1ELb1ELb0ELb0EN3c104HalfEfEEv13SSMParamsBase,@function
        .size           _Z25selective_scan_fwd_kernelI32Selective_Scan_fwd_kernel_traitsILi64ELi16ELi1ELb1ELb1ELb0ELb0EN3c104HalfEfEEv13SSMParamsBase,(.L_x_5106 - _Z25selective_scan_fwd_kernelI32Selective_Scan_fwd_kernel_traitsILi64ELi16ELi1ELb1ELb1ELb0ELb0EN3c104HalfEfEEv13SSMParamsBase)
        .other          _Z25selective_scan_fwd_kernelI32Selective_Scan_fwd_kernel_traitsILi64ELi16ELi1ELb1ELb1ELb0ELb0EN3c104HalfEfEEv13SSMParamsBase,@"STO_CUDA_ENTRY STV_DEFAULT"
_Z25selective_scan_fwd_kernelI32Selective_Scan_fwd_kernel_traitsILi64ELi16ELi1ELb1ELb1ELb0ELb0EN3c104HalfEfEEv13SSMParamsBase:
.text._Z25selective_scan_fwd_kernelI32Selective_Scan_fwd_kernel_traitsILi64ELi16ELi1ELb1ELb1ELb0ELb0EN3c104HalfEfEEv13SSMParamsBase:
        /* <DEDUP_REMOVED lines=117> */
.L_x_3660:
        /* <DEDUP_REMOVED lines=79> */
.L_x_3623:
[----:B------:R-:W-:Y:S05]  /*0c40*/  BSYNC.RECONVERGENT B0 ;  /* 0x0000000000007941 */ /* 0x000fea0003800200 */
.L_x_3622:
        /* <DEDUP_REMOVED lines=35> */
.L_x_3625:
[----:B------:R-:W-:Y:S05]  /*0e80*/  BSYNC.RECONVERGENT B0 ;  /* 0x0000000000007941 */ /* 0x000fea0003800200 */
.L_x_3624:
        /* <DEDUP_REMOVED lines=37> */
.L_x_3627:
[----:B------:R-:W-:Y:S05]  /*10e0*/  BSYNC.RECONVERGENT B0 ;  /* 0x0000000000007941 */ /* 0x000fea0003800200 */
.L_x_3626:
        /* <DEDUP_REMOVED lines=35> */
.L_x_3629:
[----:B------:R-:W-:Y:S05]  /*1320*/  BSYNC.RECONVERGENT B0 ;  /* 0x0000000000007941 */ /* 0x000fea0003800200 */
.L_x_3628:
        /* <DEDUP_REMOVED lines=37> */
.L_x_3631:
[----:B------:R-:W-:Y:S05]  /*1580*/  BSYNC.RECONVERGENT B0 ;  /* 0x0000000000007941 */ /* 0x000fea0003800200 */
.L_x_3630:
        /* <DEDUP_REMOVED lines=35> */
.L_x_3633:
[----:B------:R-:W-:Y:S05]  /*17c0*/  BSYNC.RECONVERGENT B0 ;  /* 0x0000000000007941 */ /* 0x000fea0003800200 */
.L_x_3632:
        /* <DEDUP_REMOVED lines=37> */
.L_x_3635:
[----:B------:R-:W-:Y:S05]  /*1a20*/  BSYNC.RECONVERGENT B0 ;  /* 0x0000000000007941 */ /* 0x000fea0003800200 */
.L_x_3634:
        /* <DEDUP_REMOVED lines=37> */
.L_x_3637:
[----:B------:R-:W-:Y:S05]  /*1c80*/  BSYNC.RECONVERGENT B0 ;  /* 0x0000000000007941 */ /* 0x000fea0003800200 */
.L_x_3636:
        /* <DEDUP_REMOVED lines=41> */
.L_x_3639:
[----:B------:R-:W-:Y:S05]  /*1f20*/  BSYNC.RECONVERGENT B0 ;  /* 0x0000000000007941 */ /* 0x000fea0003800200 */
.L_x_3638:
        /* <DEDUP_REMOVED lines=39> */
.L_x_3641:
[----:B------:R-:W-:Y:S05]  /*21a0*/  BSYNC.RECONVERGENT B0 ;  /* 0x0000000000007941 */ /* 0x000fea0003800200 */
.L_x_3640:
        /* <DEDUP_REMOVED lines=45> */
.L_x_3643:
[----:B------:R-:W-:Y:S05]  /*2480*/  BSYNC.RECONVERGENT B0 ;  /* 0x0000000000007941 */ /* 0x000fea0003800200 */
.L_x_3642:
        /* <DEDUP_REMOVED lines=32> */
.L_x_3645:
[----:B------:R-:W-:Y:S05]  /*2690*/  BSYNC.RECONVERGENT B0 ;  /* 0x0000000000007941 */ /* 0x000fea0003800200 */
.L_x_3644:
        /* <DEDUP_REMOVED lines=32> */
.L_x_3647:
[----:B------:R-:W-:Y:S05]  /*28a0*/  BSYNC.RECONVERGENT B0 ;  /* 0x0000000000007941 */ /* 0x000fea0003800200 */
.L_x_3646:
        /* <DEDUP_REMOVED lines=32> */
.L_x_3649:
[----:B------:R-:W-:Y:S05]  /*2ab0*/  BSYNC.RECONVERGENT B0 ;  /* 0x0000000000007941 */ /* 0x000fea0003800200 */
.L_x_3648:
        /* <DEDUP_REMOVED lines=32> */
.L_x_3651:
[----:B------:R-:W-:Y:S05]  /*2cc0*/  BSYNC.RECONVERGENT B0 ;  /* 0x0000000000007941 */ /* 0x000fea0003800200 */
.L_x_3650:
        /* <DEDUP_REMOVED lines=32> */
.L_x_3653:
[----:B------:R-:W-:Y:S05]  /*2ed0*/  BSYNC.RECONVERGENT B0 ;  /* 0x0000000000007941 */ /* 0x000fea0003800200 */
.L_x_3652:
        /* <DEDUP_REMOVED lines=20> */
[----:B------:R-:W0:Y:S01]  /*3020*/  LDC.64 R22, c[0x0][0x3e0] ;  /* 0x0000f800ff167b82 */ /* 0x000e220000000a00 */
[C---:B------:R-:W-:Y:S01]  /*3030*/  IMAD R99, R41.reuse, R18, RZ ;  /* 0x0000001229637224 */ /* 0x040fe200078e02ff */
[----:B------:R-:W-:Y:S01]  /*3040*/  IADD3 R100, PT, PT, -R18, RZ, RZ ;  /* 0x000000ff12647210 */ /* 0x000fe20007ffe1ff */
[----:B------:R-:W-:Y:S01]  /*3050*/  FMUL.FTZ R84, R12, R56 ;  /* 0x000000380c547220 */ /* 0x000fe20000410000 */
[----:B------:R-:W-:Y:S01]  /*3060*/  ISETP.NE.AND P0, PT, R41, RZ, PT ;  /* 0x000000ff2900720c */ /* 0x000fe20003f05270 */
        /* <DEDUP_REMOVED lines=24> */
[----:B-1----:R-:W-:Y:S02]  /*31f0*/  SHF.L.U64.HI R21, R20, 0x1, R21 ;  /* 0x0000000114157819 */ /* 0x002fe40000010215 */
[----:B0-----:R-:W-:-:S02]  /*3200*/  SHF.L.U64.HI R23, R22, 0x2, R23 ;  /* 0x0000000216177819 */ /* 0x001fc40000010217 */
[----:B--2---:R-:W-:-:S07]  /*3210*/  SHF.L.U64.HI R106, R24, 0x2, R25 ;  /* 0x00000002186a7819 */ /* 0x004fce0000010219 */
.L_x_3659:
[----:B--2---:R-:W2:Y:S04]  /*3220*/  LDG.E.128 R4, desc[UR18][R18.64+-0x200] ;  /* 0xfffe001212047981 */ /* 0x004ea8000c1e1d00 */
[----:B0-----:R-:W3:Y:S04]  /*3230*/  LDG.E.128 R8, desc[UR18][R18.64] ;  /* 0x0000001212087981 */ /* 0x001ee8000c1e1d00 */
[----:B------:R-:W4:Y:S01]  /*3240*/  LDG.E R25, desc[UR18][R26.64] ;  /* 0x000000121a197981 */ /* 0x000f22000c1e1900 */
[----:B------:R-:W-:Y:S01]  /*3250*/  ISETP.GE.AND P1, PT, R51, 0x1, PT ;  /* 0x000000013300780c */ /* 0x000fe20003f26270 */
[----:B------:R-:W0:Y:S02]  /*3260*/  S2UR UR6, SR_CgaCtaId ;  /* 0x00000000000679c3 */ /* 0x000e240000008800 */
        /* <DEDUP_REMOVED lines=24> */
[----:B------:R-:W-:Y:S01]  /*33f0*/  FMUL.FTZ R126, R115, R76 ;  /* 0x0000004c737e7220 */ /* 0x000fe20000410000 */
[----:B------:R-:W3:Y:S04]  /*3400*/  MUFU.EX2 R109, R109 ;  /* 0x0000006d006d7308 */ /* 0x000ee80000000800 */
[----:B------:R-:W3:Y:S04]  /*3410*/  MUFU.EX2 R110, R110 ;  /* 0x0000006e006e7308 */ /* 0x000ee80000000800 */
[----:B------:R-:W3:Y:S04]  /*3420*/  MUFU.EX2 R25, R25 ;  /* 0x0000001900197308 */ /* 0x000ee80000000800 */
[----:B------:R-:W3:Y:S01]  /*3430*/  MUFU.EX2 R111, R111 ;  /* 0x0000006f006f7308 */ /* 0x000ee20000000800 */
[----:B--2---:R-:W-:-:S03]  /*3440*/  HADD2.F32 R116, -RZ, R12.H0_H0 ;  /* 0x2000000cff747230 */ /* 0x004fc60000004100 */
[----:B------:R-:W2:Y:S01]  /*3450*/  MUFU.EX2 R112, R112 ;  /* 0x0000007000707308 */ /* 0x000ea20000000800 */
[----:B------:R-:W-:Y:S02]  /*3460*/  HADD2.F32 R9, -RZ, R12.H1_H1 ;  /* 0x3000000cff097230 */ /* 0x000fe40000004100 */
[--C-:B------:R-:W-:Y:S02]  /*3470*/  HADD2.F32 R118, -RZ, R13.reuse.H0_H0 ;  /* 0x2000000dff767230 */ /* 0x100fe40000004100 */
[----:B------:R-:W-:Y:S01]  /*3480*/  FMUL.FTZ R116, R83, R116 ;  /* 0x0000007453747220 */ /* 0x000fe20000410000 */
[--C-:B------:R-:W-:Y:S02]  /*3490*/  HADD2.F32 R8, -RZ, R14.reuse.H0_H0 ;  /* 0x2000000eff087230 */ /* 0x100fe40000004100 */
[----:B------:R-:W-:Y:S01]  /*34a0*/  FMUL.FTZ R115, R84, R9 ;  /* 0x0000000954737220 */ /* 0x000fe20000410000 */
[----:B------:R-:W-:Y:S02]  /*34b0*/  HADD2.F32 R9, -RZ, R13.H1_H1 ;  /* 0x3000000dff097230 */ /* 0x000fe40000004100 */
[----:B------:R-:W-:Y:S01]  /*34c0*/  FMUL.FTZ R118, R85, R118 ;  /* 0x0000007655767220 */ /* 0x000fe20000410000 */
[----:B------:R-:W-:-:S02]  /*34d0*/  HADD2.F32 R123, -RZ, R14.H1_H1 ;  /* 0x3000000eff7b7230 */ /* 0x000fc40000004100 */
[----:B----4-:R-:W-:Y:S01]  /*34e0*/  FFMA.FTZ R122, R116, R108, R115 ;  /* 0x0000006c747a7223 */ /* 0x010fe20000010073 */
[----:B------:R-:W-:Y:S01]  /*34f0*/  FMUL.FTZ R14, R87, R8 ;  /* 0x00000008570e7220 */ /* 0x000fe20000410000 */
[----:B------:R-:W-:Y:S01]  /*3500*/  FMUL.FTZ R120, R86, R9 ;  /* 0x0000000956787220 */ /* 0x000fe20000410000 */
[----:B------:R-:W4:Y:S01]  /*3510*/  MUFU.EX2 R113, R113 ;  /* 0x0000007100717308 */ /* 0x000f220000000800 */
[----:B0-----:R-:W-:Y:S01]  /*3520*/  FFMA.FTZ R122, R105, R122, R118 ;  /* 0x0000007a697a7223 */ /* 0x001fe20000010076 */
[----:B------:R-:W-:Y:S01]  /*3530*/  FMUL.FTZ R123, R88, R123 ;  /* 0x0000007b587b7220 */ /* 0x000fe20000410000 */
[--C-:B------:R-:W-:Y:S01]  /*3540*/  HADD2.F32 R125, -RZ, R15.reuse.H1_H1 ;  /* 0x3000000fff7d7230 */ /* 0x100fe20000004100 */
[----:B------:R-:W0:Y:S01]  /*3550*/  MUFU.EX2 R114, R114 ;  /* 0x0000007200727308 */ /* 0x000e220000000800 */
[----:B-1----:R-:W-:Y:S01]  /*3560*/  FFMA.FTZ R8, R107, R122, R120 ;  /* 0x0000007a6b087223 */ /* 0x002fe20000010078 */
[----:B------:R-:W-:Y:S02]  /*3570*/  HADD2.F32 R122, -RZ, R15.H0_H0 ;  /* 0x2000000fff7a7230 */ /* 0x000fe40000004100 */
[----:B---3--:R-:W-:-:S02]  /*3580*/  HADD2.F32 R124, -RZ, R4.H0_H0 ;  /* 0x20000004ff7c7230 */ /* 0x008fc40000004100 */
[----:B------:R-:W-:Y:S01]  /*3590*/  FFMA.FTZ R8, R109, R8, R14 ;  /* 0x000000086d087223 */ /* 0x000fe2000001000e */
[----:B------:R-:W-:Y:S01]  /*35a0*/  FMUL.FTZ R125, R90, R125 ;  /* 0x0000007d5a7d7220 */ /* 0x000fe20000410000 */
[----:B------:R-:W-:Y:S01]  /*35b0*/  FMUL.FTZ R122, R89, R122 ;  /* 0x0000007a597a7220 */ /* 0x000fe20000410000 */
[----:B------:R4:W1:Y:S01]  /*35c0*/  MUFU.EX2 R12, R10 ;  /* 0x0000000a000c7308 */ /* 0x0008620000000800 */
[----:B------:R-:W-:Y:S01]  /*35d0*/  FFMA.FTZ R9, R110, R8, R123 ;  /* 0x000000086e097223 */ /* 0x000fe2000001007b */
[----:B------:R-:W-:Y:S01]  /*35e0*/  FMUL.FTZ R8, R25, R108 ;  /* 0x0000006c19087220 */ /* 0x000fe20000410000 */
[----:B------:R-:W-:Y:S02]  /*35f0*/  HADD2.F32 R127, -RZ, R4.H1_H1 ;  /* 0x30000004ff7f7230 */ /* 0x000fe40000004100 */
[----:B------:R-:W-:Y:S01]  /*3600*/  FMUL.FTZ R124, R91, R124 ;  /* 0x0000007c5b7c7220 */ /* 0x000fe20000410000 */
[----:B------:R-:W-:Y:S01]  /*3610*/  FFMA.FTZ R9, R111, R9, R122 ;  /* 0x000000096f097223 */ /* 0x000fe2000001007a */
[----:B------:R-:W-:Y:S01]  /*3620*/  FMUL.FTZ R8, R105, R8 ;  /* 0x0000000869087220 */ /* 0x000fe20000410000 */
[----:B------:R-:W3:Y:S01]  /*3630*/  MUFU.EX2 R117, R117 ;  /* 0x0000007500757308 */ /* 0x000ee20000000800 */
[----:B------:R-:W-:-:S02]  /*3640*/  HADD2.F32 R4, -RZ, R5.H0_H0 ;  /* 0x20000005ff047230 */ /* 0x000fc40000004100 */
[----:B--2---:R-:W-:Y:S01]  /*3650*/  FFMA.FTZ R9, R112, R9, R125 ;  /* 0x0000000970097223 */ /* 0x004fe2000001007d */
[----:B------:R-:W-:Y:S01]  /*3660*/  FMUL.FTZ R127, R92, R127 ;  /* 0x0000007f5c7f7220 */ /* 0x000fe20000410000 */
[----:B------:R-:W-:Y:S01]  /*3670*/  FMUL.FTZ R8, R107, R8 ;  /* 0x000000086b087220 */ /* 0x000fe20000410000 */
[----:B------:R-:W2:Y:S01]  /*3680*/  MUFU.EX2 R13, R11 ;  /* 0x0000000b000d7308 */ /* 0x000ea20000000800 */
[----:B----4-:R-:W-:Y:S01]  /*3690*/  FFMA.FTZ R10, R113, R9, R124 ;  /* 0x00000009710a7223 */ /* 0x010fe2000001007c */
[----:B------:R-:W-:Y:S02]  /*36a0*/  HADD2.F32 R5, -RZ, R5.H1_H1 ;  /* 0x30000005ff057230 */ /* 0x000fe40000004100 */
[----:B------:R-:W-:Y:S01]  /*36b0*/  FMUL.FTZ R129, R93, R4 ;  /* 0x000000045d817220 */ /* 0x000fe20000410000 */
[----:B------:R-:W-:Y:S01]  /*36c0*/  FMUL.FTZ R9, R109, R8 ;  /* 0x000000086d097220 */ /* 0x000fe20000410000 */
[----:B0-----:R-:W-:Y:S01]  /*36d0*/  FFMA.FTZ R10, R114, R10, R127 ;  /* 0x0000000a720a7223 */ /* 0x001fe2000001007f */
[----:B------:R-:W0:Y:S01]  /*36e0*/  MUFU.EX2 R119, R119 ;  /* 0x0000007700777308 */ /* 0x000e220000000800 */
[----:B------:R-:W-:-:S02]  /*36f0*/  HADD2.F32 R128, -RZ, R6.H0_H0 ;  /* 0x20000006ff807230 */ /* 0x000fc40000004100 */
[----:B------:R-:W-:Y:S01]  /*3700*/  FMUL.FTZ R4, R110, R9 ;  /* 0x000000096e047220 */ /* 0x000fe20000410000 */
[----:B-1----:R-:W-:Y:S01]  /*3710*/  FFMA.FTZ R10, R12, R10, R129 ;  /* 0x0000000a0c0a7223 */ /* 0x002fe20000010081 */
[----:B------:R1:W-:Y:S01]  /*3720*/  MUFU.EX2 R15, R126 ;  /* 0x0000007e000f7308 */ /* 0x0003e20000000800 */
[--C-:B------:R-:W-:Y:S02]  /*3730*/  HADD2.F32 R132, -RZ, R7.reuse.H0_H0 ;  /* 0x20000007ff847230 */ /* 0x100fe40000004100 */
[----:B------:R-:W-:Y:S01]  /*3740*/  FMUL.FTZ R128, R95, R128 ;  /* 0x000000805f807220 */ /* 0x000fe20000410000 */
[----:B------:R-:W-:Y:S01]  /*3750*/  FMUL.FTZ R9, R111, R4 ;  /* 0x000000046f097220 */ /* 0x000fe20000410000 */
[----:B------:R-:W4:Y:S01]  /*3760*/  MUFU.EX2 R121, R121 ;  /* 0x0000007900797308 */ /* 0x000f220000000800 */
[----:B------:R-:W-:Y:S02]  /*3770*/  HADD2.F32 R7, -RZ, R7.H1_H1 ;  /* 0x30000007ff077230 */ /* 0x000fe40000004100 */
[----:B------:R-:W-:Y:S01]  /*3780*/  FMUL.FTZ R132, R97, R132 ;  /* 0x0000008461847220 */ /* 0x000fe20000410000 */
[----:B------:R-:W-:Y:S01]  /*3790*/  FMUL.FTZ R4, R112, R9 ;  /* 0x0000000970047220 */ /* 0x000fe20000410000 */
[----:B-1----:R-:W-:Y:S01]  /*37a0*/  FMUL.FTZ R126, R94, R5 ;  /* 0x000000055e7e7220 */ /* 0x002fe20000410000 */
[----:B------:R-:W-:-:S02]  /*37b0*/  HADD2.F32 R5, -RZ, R6.H1_H1 ;  /* 0x30000006ff057230 */ /* 0x000fc40000004100 */
[----:B------:R-:W-:Y:S01]  /*37c0*/  FMUL.FTZ R134, R98, R7 ;  /* 0x0000000762867220 */ /* 0x000fe20000410000 */
[----:B---3--:R-:W-:Y:S02]  /*37d0*/  FFMA.FTZ R10, R117, R10, R126 ;  /* 0x0000000a750a7223 */ /* 0x008fe4000001007e */
[----:B------:R-:W-:Y:S01]  /*37e0*/  FMUL.FTZ R130, R96, R5 ;  /* 0x0000000560827220 */ /* 0x000fe20000410000 */
[----:B------:R-:W-:Y:S01]  /*37f0*/  FMUL.FTZ R5, R113, R4 ;  /* 0x0000000471057220 */ /* 0x000fe20000410000 */
[----:B--2---:R-:W-:-:S03]  /*3800*/  FFMA.FTZ R10, R13, R10, R128 ;  /* 0x0000000a0d0a7223 */ /* 0x004fc60000010080 */
[----:B------:R-:W-:Y:S01]  /*3810*/  FMUL.FTZ R5, R114, R5 ;  /* 0x0000000572057220 */ /* 0x000fe20000410000 */
[----:B0-----:R-:W-:-:S03]  /*3820*/  FFMA.FTZ R10, R119, R10, R130 ;  /* 0x0000000a770a7223 */ /* 0x001fc60000010082 */
[----:B------:R-:W-:Y:S01]  /*3830*/  FMUL.FTZ R4, R12, R5 ;  /* 0x000000050c047220 */ /* 0x000fe20000410000 */
[----:B----4-:R-:W-:-:S03]  /*3840*/  FFMA.FTZ R10, R121, R10, R132 ;  /* 0x0000000a790a7223 */ /* 0x010fc60000010084 */
[----:B------:R-:W-:Y:S01]  /*3850*/  FMUL.FTZ R4, R117, R4 ;  /* 0x0000000475047220 */ /* 0x000fe20000410000 */
[----:B------:R-:W-:-:S03]  /*3860*/  FFMA.FTZ R10, R15, R10, R134 ;  /* 0x0000000a0f0a7223 */ /* 0x000fc60000010086 */
[----:B------:R-:W-:Y:S02]  /*3870*/  FMUL.FTZ R4, R13, R4 ;  /* 0x000000040d047220 */ /* 0x000fe40000410000 */
[----:B------:R-:W0:Y:S02]  /*3880*/  SHFL.UP PT, R5, R10, 0x1, RZ ;  /* 0x042000000a057989 */ /* 0x000e2400000e00ff */
[----:B------:R-:W-:-:S04]  /*3890*/  FMUL.FTZ R4, R119, R4 ;  /* 0x0000000477047220 */ /* 0x000fc80000410000 */
[----:B------:R-:W-:-:S04]  /*38a0*/  FMUL.FTZ R4, R121, R4 ;  /* 0x0000000479047220 */ /* 0x000fc80000410000 */
[----:B------:R-:W-:Y:S01]  /*38b0*/  FMUL.FTZ R133, R15, R4 ;  /* 0x000000040f857220 */ /* 0x000fe20000410000 */
[----:B------:R-:W-:-:S04]  /*38c0*/  MOV R4, R101 ;  /* 0x0000006500047202 */ /* 0x000fc80000000f00 */
[----:B------:R-:W1:Y:S01]  /*38d0*/  SHFL.UP PT, R6, R133, 0x1, RZ ;  /* 0x0420000085067989 */ /* 0x000e6200000e00ff */
[----:B0-----:R-:W-:-:S05]  /*38e0*/  FFMA.FTZ R5, R133, R5, R10 ;  /* 0x0000000585057223 */ /* 0x001fca000001000a */
[----:B------:R-:W-:Y:S02]  /*38f0*/  FSEL R8, R10, R5, !P1 ;  /* 0x000000050a087208 */ /* 0x000fe40004800000 */
[----:B------:R-:W-:-:S03]  /*3900*/  MOV R5, R102 ;  /* 0x0000006600057202 */ /* 0x000fc60000000f00 */
[----:B------:R-:W0:Y:S04]  /*3910*/  SHFL.UP PT, R7, R8, 0x2, RZ ;  /* 0x0440000008077989 */ /* 0x000e2800000e00ff */
[----:B------:R2:W5:Y:S01]  /*3920*/  LDG.E R131, desc[UR18][R4.64] ;  /* 0x0000001204837981 */ /* 0x000562000c1e1900 */
[----:B-1----:R-:W-:Y:S01]  /*3930*/  @P1 FMUL.FTZ R133, R133, R6 ;  /* 0x0000000685851220 */ /* 0x002fe20000410000 */
[----:B------:R-:W-:Y:S01]  /*3940*/  ISETP.GE.AND P1, PT, R51, 0x2, PT ;  /* 0x000000023300780c */ /* 0x000fe20003f26270 */
[----:B------:R-:W-:Y:S01]  /*3950*/  UMOV UR4, 0x400 ;  /* 0x0000040000047882 */ /* 0x000fe20000000000 */
[----:B------:R-:W-:Y:S01]  /*3960*/  MOV R9, RZ ;  /* 0x000000ff00097202 */ /* 0x000fe20000000f00 */
[----:B------:R-:W-:Y:S01]  /*3970*/  ULEA UR4, UR6, UR4, 0x18 ;  /* 0x0000000406047291 */ /* 0x000fe2000f8ec0ff */
[----:B------:R-:W1:Y:S01]  /*3980*/  SHFL.UP PT, R6, R133, 0x2, RZ ;  /* 0x0440000085067989 */ /* 0x000e6200000e00ff */
[C---:B------:R-:W-:Y:S01]  /*3990*/  ISETP.GE.U32.AND P2, PT, R45.reuse, 0x20, PT ;  /* 0x000000202d00780c */ /* 0x040fe20003f46070 */
[----:B------:R-:W-:Y:S01]  /*39a0*/  BSSY.RECONVERGENT B0, `(.L_x_3655) ;  /* 0x0000033000007945 */ /* 0x000fe20003800200 */
[----:B------:R-:W-:Y:S01]  /*39b0*/  ISETP.NE.AND P3, PT, R45, RZ, PT ;  /* 0x000000ff2d00720c */ /* 0x000fe20003f65270 */
[----:B0-----:R-:W-:-:S05]  /*39c0*/  FFMA.FTZ R7, R133, R7, R8 ;  /* 0x0000000785077223 */ /* 0x001fca0000010008 */
[----:B------:R-:W-:Y:S01]  /*39d0*/  FSEL R10, R8, R7, !P1 ;  /* 0x00000007080a7208 */ /* 0x000fe20004800000 */
[----:B------:R-:W-:-:S04]  /*39e0*/  HFMA2 R8, -RZ, RZ, 1.875, 0 ;  /* 0x3f800000ff087431 */ /* 0x000fc800000001ff */
[----:B------:R-:W0:Y:S01]  /*39f0*/  SHFL.UP PT, R7, R10, 0x4, RZ ;  /* 0x048000000a077989 */ /* 0x000e2200000e00ff */
[----:B-1----:R-:W-:Y:S01]  /*3a00*/  @P1 FMUL.FTZ R133, R133, R6 ;  /* 0x0000000685851220 */ /* 0x002fe20000410000 */
[----:B------:R-:W-:Y:S02]  /*3a10*/  ISETP.GE.AND P1, PT, R51, 0x4, PT ;  /* 0x000000043300780c */ /* 0x000fe40003f26270 */
[----:B------:R-:W-:Y:S04]  /*3a20*/  @P0 LDS.64 R8, [UR5] ;  /* 0x00000005ff080984 */ /* 0x000fe80008000a00 */
[----:B------:R-:W1:Y:S01]  /*3a30*/  SHFL.UP PT, R6, R133, 0x4, RZ ;  /* 0x0480000085067989 */ /* 0x000e6200000e00ff */
[----:B0-----:R-:W-:-:S05]  /*3a40*/  FFMA.FTZ R7, R133, R7, R10 ;  /* 0x0000000785077223 */ /* 0x001fca000001000a */
[----:B--2---:R-:W-:Y:S01]  /*3a50*/  FSEL R4, R10, R7, !P1 ;  /* 0x000000070a047208 */ /* 0x004fe20004800000 */
[----:B-1----:R-:W-:Y:S01]  /*3a60*/  @P1 FMUL.FTZ R133, R133, R6 ;  /* 0x0000000685851220 */ /* 0x002fe20000410000 */
[----:B------:R-:W-:-:S03]  /*3a70*/  ISETP.GE.AND P1, PT, R51, 0x8, PT ;  /* 0x000000083300780c */ /* 0x000fc60003f26270 */
[----:B------:R-:W0:Y:S04]  /*3a80*/  SHFL.UP PT, R5, R4, 0x8, RZ ;  /* 0x0500000004057989 */ /* 0x000e2800000e00ff */
[----:B------:R-:W1:Y:S01]  /*3a90*/  SHFL.UP PT, R6, R133, 0x8, RZ ;  /* 0x0500000085067989 */ /* 0x000e6200000e00ff */
[----:B0-----:R-:W-:-:S05]  /*3aa0*/  FFMA.FTZ R5, R133, R5, R4 ;  /* 0x0000000585057223 */ /* 0x001fca0000010004 */
        /* <DEDUP_REMOVED lines=34> */
.L_x_3656:
[----:B------:R-:W-:Y:S05]  /*3cd0*/  BSYNC.RECONVERGENT B0 ;  /* 0x0000000000007941 */ /* 0x000fea0003800200 */
.L_x_3655:
        /* <DEDUP_REMOVED lines=23> */
[----:B0-----:R-:W-:Y:S01]  /*3e50*/  SHF.R.S32.HI R9, RZ, 0x1f, R99 ;  /* 0x0000001fff097819 */ /* 0x001fe20000011463 */
[----:B------:R2:W-:Y:S01]  /*3e60*/  STS.64 [UR5], R4 ;  /* 0x00000004ff007988 */ /* 0x0005e20008000a05 */
[----:B------:R-:W-:-:S04]  /*3e70*/  IADD3 R8, P1, PT, R34, R99, RZ ;  /* 0x0000006322087210 */ /* 0x000fc80007f3e0ff */
[----:B------:R-:W-:Y:S02]  /*3e80*/  LEA.HI.X.SX32 R9, R34, R9, 0x1, P1 ;  /* 0x0000000922097211 */ /* 0x000fe400008f0eff */
[----:B-1----:R-:W-:-:S04]  /*3e90*/  LEA R6, P1, R8, R6, 0x3 ;  /* 0x0000000608067211 */ /* 0x002fc800078218ff */
[----:B------:R-:W-:-:S05]  /*3ea0*/  LEA.HI.X R7, R8, R7, R9, 0x3, P1 ;  /* 0x0000000708077211 */ /* 0x000fca00008f1c09 */
[----:B------:R2:W-:Y:S04]  /*3eb0*/  STG.E.64 desc[UR18][R6.64], R4 ;  /* 0x0000000406007986 */ /* 0x0005e8000c101b12 */
.L_x_3658:
[----:B------:R-:W-:Y:S05]  /*3ec0*/  BSYNC.RECONVERGENT B0 ;  /* 0x0000000000007941 */ /* 0x000fea0003800200 */
.L_x_3657:
        /* <DEDUP_REMOVED lines=27> */
.L_x_3654:
        /* <DEDUP_REMOVED lines=13> */
[----:B0-----:R-:W-:Y:S02]  /*4150*/  IADD3.X R8, PT, PT, RZ, R38, RZ, P0, !PT ;  /* 0x00000026ff087210 */ /* 0x001fe400007fe4ff */
[----:B------:R-:W-:Y:S01]  /*4160*/  IADD3 R30, P1, PT, R30, 0x800, RZ ;  /* 0x000008001e1e7810 */ /* 0x000fe20007f3e0ff */
[----:B------:R-:W-:Y:S01]  /*4170*/  STS.128 [R0], R4 ;  /* 0x0000000400007388 */ /* 0x000fe20000000c00 */
[----:B------:R-:W-:Y:S02]  /*4180*/  IADD3 R37, P2, PT, R37, 0x800, RZ ;  /* 0x0000080025257810 */ /* 0x000fe40007f5e0ff */
[----:B------:R-:W-:Y:S01]  /*4190*/  IADD3 R39, P3, PT, R39, 0x800, RZ ;  /* 0x0000080027277810 */ /* 0x000fe20007f7e0ff */
[----:B------:R-:W-:Y:S01]  /*41a0*/  STS.128 [R0+0x10], R64 ;  /* 0x0000104000007388 */ /* 0x000fe20000000c00 */
[----:B------:R-:W-:-:S03]  /*41b0*/  NOP ;  /* 0x0000000000007918 */ /* 0x000fc60000000000 */
[----:B------:R-:W0:Y:S01]  /*41c0*/  LDS.128 R12, [R28] ;  /* 0x000000001c0c7984 */ /* 0x000e220000000c00 */
        /* <DEDUP_REMOVED lines=13> */
.L_x_3661:
        /* <DEDUP_REMOVED lines=14> */
.L_x_5106:


//--------------------- .text._Z25selective_scan_fwd_kernelI32Selective_Scan_fwd_kernel_traitsILi64ELi16ELi1ELb1ELb1ELb0ELb1EN3c104HalfEfEEv13SSMParamsBase --------------------------
	.section	.text._Z25selective_scan_fwd_kernelI32Selective_Scan_fwd_kernel_traitsILi64ELi16ELi1ELb1ELb1ELb0ELb1EN3c104HalfEfEEv13SSMParamsBase,"ax",@progbits
	.align	128
        .global         _Z25selective_scan_fwd_kernelI32Selective_Scan_fwd_kernel_traitsILi64ELi16ELi1ELb1ELb1ELb0ELb1EN3c104HalfEfEEv13SSMParamsBase
        .type           _Z25selective_scan_fwd_kernelI32Selective_Scan_fwd_kernel_traitsILi64ELi16ELi1ELb1ELb1ELb0ELb1EN3c104HalfEfEEv13SSMParamsBase,@function
        .size           _Z25selective_scan_fwd_kernelI32Selective_Scan_fwd_kernel_traitsILi64ELi16ELi1ELb1ELb1ELb0ELb1EN3c104HalfEfEEv13SSMParamsBase,(.L_x_5107 - _Z25selective_scan_fwd_kernelI32Selective_Scan_fwd_kernel_traitsILi64ELi16ELi1ELb1ELb1ELb0ELb1EN3c104HalfEfEEv13SSMParamsBase)
        .other          _Z25selective_scan_fwd_kernelI32Selective_Scan_fwd_kernel_traitsILi64ELi16ELi1ELb1ELb1ELb0ELb1EN3c104HalfEfEEv13SSMParamsBase,@"STO_CUDA_ENTRY STV_DEFAULT"
_Z25selective_scan_fwd_kernelI32Selective_Scan_fwd_kernel_traitsILi64ELi16ELi1ELb1ELb1ELb0ELb1EN3c104HalfEfEEv13SSMParamsBase:
.text._Z25selective_scan_fwd_kernelI32Selective_Scan_fwd_kernel_traitsILi64ELi16ELi1ELb1ELb1ELb0ELb1EN3c104HalfEfEEv13SSMParamsBase:
        /* <DEDUP_REMOVED lines=111> */
.L_x_3700:
        /* <DEDUP_REMOVED lines=79> */
.L_x_3663:
[----:B------:R-:W-:Y:S05]  /*0be0*/  BSYNC.RECONVERGENT B0 ;  /* 0x0000000000007941 */ /* 0x000fea0003800200 */
.L_x_3662:
        /* <DEDUP_REMOVED lines=35> */
.L_x_3665:
[----:B------:R-:W-:Y:S05]  /*0e20*/  BSYNC.RECONVERGENT B0 ;  /* 0x0000000000007941 */ /* 0x000fea0003800200 */
.L_x_3664:
        /* <DEDUP_REMOVED lines=37> */
.L_x_3667:
[----:B------:R-:W-:Y:S05]  /*1080*/  BSYNC.RECONVERGENT B0 ;  /* 0x0000000000007941 */ /* 0x000fea0003800200 */
.L_x_3666:
        /* <DEDUP_REMOVED lines=35> */
.L_x_3669:
[----:B------:R-:W-:Y:S05]  /*12c0*/  BSYNC.RECONVERGENT B0 ;  /* 0x0000000000007941 */ /* 0x000fea0003800200 */
.L_x_3668:
        /* <DEDUP_REMOVED lines=37> */
.L_x_3671:
[----:B------:R-:W-:Y:S05]  /*1520*/  BSYNC.RECONVERGENT B0 ;  /* 0x0000000000007941 */ /* 0x000fea0003800200 */
.L_x_3670:
        /* <DEDUP_REMOVED lines=35> */
.L_x_3673:
[----:B------:R-:W-:Y:S05]  /*1760*/  BSYNC.RECONVERGENT B0 ;  /* 0x0000000000007941 */ /* 0x000fea0003800200 */
.L_x_3672:
        /* <DEDUP_REMOVED lines=37> */
.L_x_3675:
[----:B------:R-:W-:Y:S05]  /*19c0*/  BSYNC.RECONVERGENT B0 ;  /* 0x0000000000007941 */ /* 0x000fea0003800200 */
.L_x_3674:
        /* <DEDUP_REMOVED lines=37> */
.L_x_3677:
[----:B------:R-:W-:Y:S05]  /*1c20*/  BSYNC.RECONVERGENT B0 ;  /* 0x0000000000007941 */ /* 0x000fea0003800200 */
.L_x_3676:
        /* <DEDUP_REMOVED lines=41> */
.L_x_3679:
[----:B------:R-:W-:Y:S05]  /*1ec0*/  BSYNC.RECONVERGENT B0 ;  /* 0x0000000000007941 */ /* 0x000fea0003800200 */
.L_x_3678:
        /* <DEDUP_REMOVED lines=39> */
.L_x_3681:
[----:B------:R-:W-:Y:S05]  /*2140*/  BSYNC.RECONVERGENT B0 ;  /* 0x0000000000007941 */ /* 0x000fea0003800200 */
.L_x_3680:
        /* <DEDUP_REMOVED lines=45> */
.L_x_3683:
[----:B------:R-:W-:Y:S05]  /*2420*/  BSYNC.RECONVERGENT B0 ;  /* 0x0000000000007941 */ /* 0x000fea0003800200 */
.L_x_3682:
        /* <DEDUP_REMOVED lines=32> */
.L_x_3685:
[----:B------:R-:W-:Y:S05]  /*2630*/  BSYNC.RECONVERGENT B0 ;  /* 0x0000000000007941 */ /* 0x000fea0003800200 */
.L_x_3684:
        /* <DEDUP_REMOVED lines=32> */
.L_x_3687:
[----:B------:R-:W-:Y:S05]  /*2840*/  BSYNC.RECONVERGENT B0 ;  /* 0x0000000000007941 */ /* 0x000fea0003800200 */
.L_x_3686:
        /* <DEDUP_REMOVED lines=32> */
.L_x_3689:
[----:B------:R-:W-:Y:S05]  /*2a50*/  BSYNC.RECONVERGENT B0 ;  /* 0x0000000000007941 */ /* 0x000fea0003800200 */
.L_x_3688:
        /* <DEDUP_REMOVED lines=32> */
.L_x_3691:
[----:B------:R-:W-:Y:S05]  /*2c60*/  BSYNC.RECONVERGENT B0 ;  /* 0x0000000000007941 */ /* 0x000fea0003800200 */
.L_x_3690:
        /* <DEDUP_REMOVED lines=32> */
.L_x_3693:
[----:B------:R-:W-:Y:S05]  /*2e70*/  BSYNC.RECONVERGENT B0 ;  /* 0x0000000000007941 */ /* 0x000fea0003800200 */
.L_x_3692:
        /* <DEDUP_REMOVED lines=23> */
[----:B------:R-:W-:Y:S01]  /*2ff0*/  IMAD R99, R34, R25, RZ ;  /* 0x0000001922637224 */ /* 0x000fe200078e02ff */
        /* <DEDUP_REMOVED lines=28> */
.L_x_3699:
        /* <DEDUP_REMOVED lines=171> */
.L_x_3696:
[----:B------:R-:W-:Y:S05]  /*3c70*/  BSYNC.RECONVERGENT B0 ;  /* 0x0000000000007941 */ /* 0x000fea0003800200 */
.L_x_3695:
        /* <DEDUP_REMOVED lines=30> */
.L_x_3698:
[----:B------:R-:W-:Y:S05]  /*3e60*/  BSYNC.RECONVERGENT B0 ;  /* 0x0000000000007941 */ /* 0x000fea0003800200 */
.L_x_3697:
        /* <DEDUP_REMOVED lines=27> */
.L_x_3694:
        /* <DEDUP_REMOVED lines=10> */
[----:B0-----:R-:W-:Y:S01]  /*40c0*/  F2FP.F16.F32.PACK_AB R9, R54, R55 ;  /* 0x000000373609723e */ /* 0x001fe200000000ff */
[----:B------:R-:W0:Y:S01]  /*40d0*/  LDC.64 R26, c[0x0][0x410] ;  /* 0x00010400ff1a7b82 */ /* 0x000e220000000a00 */
        /* <DEDUP_REMOVED lines=8> */
[----:B------:R-:W2:Y:S01]  /*4160*/  LDS.128 R16, [R28+0x200] ;  /* 0x000200001c107984 */ /* 0x000ea20000000c00 */
[----:B-1----:R-:W-:-:S02]  /*4170*/  IMAD.WIDE.U32 R4, R20, UR20, R66 ;  /* 0x0000001414047c25 */ /* 0x002fc4000f8e0042 */
[----:B------:R-:W1:Y:S02]  /*4180*/  LDC.64 R24, c[0x0][0x478] ;  /* 0x00011e00ff187b82 */ /* 0x000e640000000a00 */
[----:B0-----:R-:W-:-:S04]  /*4190*/  IMAD.WIDE.U32 R6, R26, UR20, R66 ;  /* 0x000000141a067c25 */ /* 0x001fc8000f8e0042 */
[----:B------:R-:W-:Y:S02]  /*41a0*/  IMAD R5, R21, UR20, R5 ;  /* 0x0000001415057c24 */ /* 0x000fe4000f8e0205 */
[----:B------:R-:W-:Y:S01]  /*41b0*/  IMAD R7, R27, UR20, R7 ;  /* 0x000000141b077c24 */ /* 0x000fe2000f8e0207 */
[----:B------:R-:W0:Y:S01]  /*41c0*/  LDC.64 R72, c[0x0][0x488] ;  /* 0x00012200ff487b82 */ /* 0x000e220000000a00 */
[----:B---3--:R-:W-:-:S04]  /*41d0*/  IMAD.WIDE.U32 R4, R47, R22, R4 ;  /* 0x000000162f047225 */ /* 0x008fc800078e0004 */
[C---:B------:R-:W-:Y:S02]  /*41e0*/  IMAD R5, R47.reuse, R23, R5 ;  /* 0x000000172f057224 */ /* 0x040fe400078e0205 */
[----:B----4-:R-:W-:-:S04]  /*41f0*/  IMAD.WIDE.U32 R6, R47, R68, R6 ;  /* 0x000000442f067225 */ /* 0x010fc800078e0006 */
[----:B------:R-:W-:Y:S01]  /*4200*/  IMAD R7, R47, R69, R7 ;  /* 0x000000452f077224 */ /* 0x000fe200078e0207 */
[----:B-1----:R-:W-:-:S04]  /*4210*/  LEA R69, P0, R4, R24, 0x1 ;  /* 0x0000001804457211 */ /* 0x002fc800078008ff */
[----:B------:R-:W-:Y:S02]  /*4220*/  LEA.HI.X R5, R4, R25, R5, 0x1, P0 ;  /* 0x0000001904057211 */ /* 0x000fe400000f0c05 */
[----:B------:R-:W-:Y:S02]  /*4230*/  IADD3 R68, P0, PT, R2, R69, RZ ;  /* 0x0000004502447210 */ /* 0x000fe40007f1e0ff */
[C---:B0-----:R-:W-:Y:S02]  /*4240*/  LEA R71, P1, R6.reuse, R72, 0x1 ;  /* 0x0000004806477211 */ /* 0x041fe400078208ff */
[C---:B------:R-:W-:Y:S02]  /*4250*/  IADD3.X R69, PT, PT, R3.reuse, R5, RZ, P0, !PT ;  /* 0x0000000503457210 */ /* 0x040fe400007fe4ff */
[----:B------:R-:W-:Y:S02]  /*4260*/  LEA.HI.X R7, R6, R73, R7, 0x1, P1 ;  /* 0x0000004906077211 */ /* 0x000fe400008f0c07 */
[----:B------:R-:W-:Y:S01]  /*4270*/  IADD3 R70, P1, PT, R2, R71, RZ ;  /* 0x0000004702467210 */ /* 0x000fe20007f3e0ff */
[----:B-----5:R-:W-:Y:S03]  /*4280*/  STG.E.128 desc[UR18][R68.64], R12 ;  /* 0x0000000c44007986 */ /* 0x020fe6000c101d12 */
        /* <DEDUP_REMOVED lines=159> */
.L_x_3701:
        /* <DEDUP_REMOVED lines=16> */
.L_x_5107:


//--------------------- .text._Z25selective_scan_fwd_kernelI32Selective_Scan_fwd_kernel_traitsILi64ELi16ELi1ELb1ELb1ELb1ELb0EN3c104HalfEfEEv13SSMParamsBase --------------------------
	.section	.text._Z25selective_scan_fwd_kernelI32Selective_Scan_fwd_kernel_traitsILi64ELi16ELi1ELb1ELb1ELb1ELb0EN3c104HalfEfEEv13SSMParamsBase,"ax",@progbits
	.align	128
        .global         _Z25selective_scan_fwd_kernelI32Selective_Scan_fwd_kernel_traitsILi64ELi16ELi1ELb1ELb1ELb1ELb0EN3c104HalfEfEEv13SSMParamsBase
        .type           _Z25selective_scan_fwd_kernelI32Selective_Scan_fwd_kernel_traitsILi64ELi16ELi1ELb1ELb1ELb1ELb0EN3c104HalfEfEEv13SSMParamsBase,@function
        .size           _Z25selective_scan_fwd_kernelI32Selective_Scan_fwd_kernel_traitsILi64ELi16ELi1ELb1ELb1ELb1ELb0EN3c104HalfEfEEv13SSMParamsBase,(.L_x_5108 - _Z25selective_scan_fwd_kernelI32Selective_Scan_fwd_kernel_traitsILi64ELi16ELi1ELb1ELb1ELb1ELb0EN3c104HalfEfEEv13SSMParamsBase)
        .other          _Z25selective_scan_fwd_kernelI32Selective_Scan_fwd_kernel_traitsILi64ELi16ELi1ELb1ELb1ELb1ELb0EN3c104HalfEfEEv13SSMParamsBase,@"STO_CUDA_ENTRY STV_DEFAULT"
_Z25selective_scan_fwd_kernelI32Selective_Scan_fwd_kernel_traitsILi64ELi16ELi1ELb1ELb1ELb1ELb0EN3c104HalfEfEEv13SSMParamsBase:
.text._Z25selective_scan_fwd_kernelI32Selective_Scan_fwd_kernel_traitsILi64ELi16ELi1ELb1ELb1ELb1ELb0EN3c104HalfEfEEv13SSMParamsBase:
        /* <DEDUP_REMOVED lines=117> */
.L_x_3740:
[----:B------:R-:W-:Y:S01]  /*0750*/  BAR.SYNC.DEFER_BLOCKING 0x0 ;  /* 0x0000000000007b1d */ /* 0x000fe20000010000 */
[----:B-1----:R-:W-:-:S04]  /*0760*/  IADD3 R4, P0, PT, R2, R47, RZ ;  /* 0x0000002f02047210 */ /* 0x002fc80007f1e0ff */
[----:B------:R-:W-:-:S03]  /*0770*/  IADD3.X R5, PT, PT, R3, R43, RZ, P0, !PT ;  /* 0x0000002b03057210 */ /* 0x000fc600007fe4ff */
[----:B------:R-:W1:Y:S02]  /*0780*/  LDC R21, c[0x0][0x38c] ;  /* 0x0000e300ff157b82 */ /* 0x000e640000000800 */
[----:B------:R-:W2:Y:S04]  /*0790*/  LDG.E.128 R16, desc[UR18][R4.64] ;  /* 0x0000001204107981 */ /* 0x000ea8000c1e1d00 */
[----:B------:R-:W3:Y:S01]  /*07a0*/  LDG.E.128 R24, desc[UR18][R4.64+0x200] ;  /* 0x0002001204187981 */ /* 0x000ee2000c1e1d00 */
[----:B------:R-:W-:Y:S01]  /*07b0*/  IADD3 R22, P0, PT, R2, R45, RZ ;  /* 0x0000002d02167210 */ /* 0x000fe20007f1e0ff */
[----:B------:R-:W4:Y:S03]  /*07c0*/  S2R R57, SR_LANEID ;  /* 0x0000000000397919 */ /* 0x000f260000000000 */
[----:B------:R-:W-:-:S02]  /*07d0*/  IADD3.X R23, PT, PT, R3, R41, RZ, P0, !PT ;  /* 0x0000002903177210 */ /* 0x000fc400007fe4ff */
        /* <DEDUP_REMOVED lines=15> */
[----:B------:R-:W2:Y:S04]  /*08d0*/  LDS.128 R16, [R0] ;  /* 0x0000000000107984 */ /* 0x000ea80000000c00 */
[----:B------:R3:W4:Y:S01]  /*08e0*/  LDS.128 R4, [R0+0x10] ;  /* 0x0000100000047984 */ /* 0x0007220000000c00 */
[--C-:B--2---:R-:W-:Y:S02]  /*08f0*/  HADD2.F32 R25, -RZ, R16.reuse.H0_H0 ;  /* 0x20000010ff197230 */ /* 0x104fe40000004100 */
        /* <DEDUP_REMOVED lines=21> */
[----:B-1-34-:R-:W-:-:S12]  /*0a50*/  @P0 BRA `(.L_x_3703) ;  /* 0x0000000000780947 */ /* 0x01afd80003800000 */
        /* <DEDUP_REMOVED lines=30> */
.L_x_3703:
[----:B------:R-:W-:Y:S05]  /*0c40*/  BSYNC.RECONVERGENT B0 ;  /* 0x0000000000007941 */ /* 0x000fea0003800200 */
.L_x_3702:
        /* <DEDUP_REMOVED lines=35> */
.L_x_3705:
[----:B------:R-:W-:Y:S05]  /*0e80*/  BSYNC.RECONVERGENT B0 ;  /* 0x0000000000007941 */ /* 0x000fea0003800200 */
.L_x_3704:
        /* <DEDUP_REMOVED lines=37> */
.L_x_3707:
[----:B------:R-:W-:Y:S05]  /*10e0*/  BSYNC.RECONVERGENT B0 ;  /* 0x0000000000007941 */ /* 0x000fea0003800200 */
.L_x_3706:
        /* <DEDUP_REMOVED lines=35> */
.L_x_3709:
[----:B------:R-:W-:Y:S05]  /*1320*/  BSYNC.RECONVERGENT B0 ;  /* 0x0000000000007941 */ /* 0x000fea0003800200 */
.L_x_3708:
        /* <DEDUP_REMOVED lines=37> */
.L_x_3711:
[----:B------:R-:W-:Y:S05]  /*1580*/  BSYNC.RECONVERGENT B0 ;  /* 0x0000000000007941 */ /* 0x000fea0003800200 */
.L_x_3710:
        /* <DEDUP_REMOVED lines=35> */
.L_x_3713:
[----:B------:R-:W-:Y:S05]  /*17c0*/  BSYNC.RECONVERGENT B0 ;  /* 0x0000000000007941 */ /* 0x000fea0003800200 */
.L_x_3712:
        /* <DEDUP_REMOVED lines=37> */
.L_x_3715:
[----:B------:R-:W-:Y:S05]  /*1a20*/  BSYNC.RECONVERGENT B0 ;  /* 0x0000000000007941 */ /* 0x000fea0003800200 */
.L_x_3714:
        /* <DEDUP_REMOVED lines=37> */
.L_x_3717:
[----:B------:R-:W-:Y:S05]  /*1c80*/  BSYNC.RECONVERGENT B0 ;  /* 0x0000000000007941 */ /* 0x000fea0003800200 */
.L_x_3716:
        /* <DEDUP_REMOVED lines=41> */
.L_x_3719:
[----:B------:R-:W-:Y:S05]  /*1f20*/  BSYNC.RECONVERGENT B0 ;  /* 0x0000000000007941 */ /* 0x000fea0003800200 */
.L_x_3718:
        /* <DEDUP_REMOVED lines=39> */
.L_x_3721:
[----:B------:R-:W-:Y:S05]  /*21a0*/  BSYNC.RECONVERGENT B0 ;  /* 0x0000000000007941 */ /* 0x000fea0003800200 */
.L_x_3720:
        /* <DEDUP_REMOVED lines=45> */
.L_x_3723:
[----:B------:R-:W-:Y:S05]  /*2480*/  BSYNC.RECONVERGENT B0 ;  /* 0x0000000000007941 */ /* 0x000fea0003800200 */
.L_x_3722:
        /* <DEDUP_REMOVED lines=32> */
.L_x_3725:
[----:B------:R-:W-:Y:S05]  /*2690*/  BSYNC.RECONVERGENT B0 ;  /* 0x0000000000007941 */ /* 0x000fea0003800200 */
.L_x_3724:
        /* <DEDUP_REMOVED lines=32> */
.L_x_3727:
[----:B------:R-:W-:Y:S05]  /*28a0*/  BSYNC.RECONVERGENT B0 ;  /* 0x0000000000007941 */ /* 0x000fea0003800200 */
.L_x_3726:
        /* <DEDUP_REMOVED lines=32> */
.L_x_3729:
[----:B------:R-:W-:Y:S05]  /*2ab0*/  BSYNC.RECONVERGENT B0 ;  /* 0x0000000000007941 */ /* 0x000fea0003800200 */
.L_x_3728:
        /* <DEDUP_REMOVED lines=32> */
.L_x_3731:
[----:B------:R-:W-:Y:S05]  /*2cc0*/  BSYNC.RECONVERGENT B0 ;  /* 0x0000000000007941 */ /* 0x000fea0003800200 */
.L_x_3730:
        /* <DEDUP_REMOVED lines=32> */
.L_x_3733:
[----:B------:R-:W-:Y:S05]  /*2ed0*/  BSYNC.RECONVERGENT B0 ;  /* 0x0000000000007941 */ /* 0x000fea0003800200 */
.L_x_3732:
        /* <DEDUP_REMOVED lines=52> */
.L_x_3739:
[----:B------:R-:W2:Y:S04]  /*3220*/  LDG.E.128 R20, desc[UR18][R24.64] ;  /* 0x0000001218147981 */ /* 0x000ea8000c1e1d00 */
[----:B------:R-:W3:Y:S04]  /*3230*/  LDG.E.128 R16, desc[UR18][R24.64+-0x200] ;  /* 0xfffe001218107981 */ /* 0x000ee8000c1e1d00 */
        /* <DEDUP_REMOVED lines=16> */
[C---:B------:R-:W-:Y:S01]  /*3340*/  FMUL.FTZ R119, R117.reuse, R65 ;  /* 0x0000004175777220 */ /* 0x040fe20000410000 */
[C---:B------:R-:W-:Y:S02]  /*3350*/  FMUL.FTZ R31, R117.reuse, R59 ;  /* 0x0000003b751f7220 */ /* 0x040fe40000410000 */
[----:B------:R-:W5:Y:S01]  /*3360*/  MUFU.EX2 R22, R112 ;  /* 0x0000007000167308 */ /* 0x000f620000000800 */
[----:B------:R-:W-:-:S03]  /*3370*/  FMUL.FTZ R110, R117, R58 ;  /* 0x0000003a756e7220 */ /* 0x000fc60000410000 */
[----:B------:R-:W2:Y:S04]  /*3380*/  MUFU.EX2 R23, R23 ;  /* 0x0000001700177308 */ /* 0x000ea80000000800 */
[----:B------:R0:W-:Y:S01]  /*3390*/  MUFU.EX2 R112, R119 ;  /* 0x0000007700707308 */ /* 0x0001e20000000800 */
[--C-:B-1----:R-:W-:Y:S02]  /*33a0*/  HADD2.F32 R118, -RZ, R12.reuse.H0_H0 ;  /* 0x2000000cff767230 */ /* 0x102fe40000004100 */
[----:B------:R-:W-:Y:S02]  /*33b0*/  HADD2.F32 R121, -RZ, R12.H1_H1 ;  /* 0x3000000cff797230 */ /* 0x000fe40000004100 */
[--C-:B------:R-:W-:Y:S02]  /*33c0*/  HADD2.F32 R12, -RZ, R13.reuse.H0_H0 ;  /* 0x2000000dff0c7230 */ /* 0x100fe40000004100 */
[----:B0-----:R-:W-:Y:S01]  /*33d0*/  FMUL.FTZ R119, R89, R118 ;  /* 0x0000007659777220 */ /* 0x001fe20000410000 */
[----:B------:R-:W-:Y:S01]  /*33e0*/  FMUL.FTZ R120, R90, R121 ;  /* 0x000000795a787220 */ /* 0x000fe20000410000 */
[----:B------:R-:W0:Y:S01]  /*33f0*/  MUFU.EX2 R31, R31 ;  /* 0x0000001f001f7308 */ /* 0x000e220000000800 */
[----:B------:R-:W-:-:S02]  /*3400*/  HADD2.F32 R13, -RZ, R13.H1_H1 ;  /* 0x3000000dff0d7230 */ /* 0x000fc40000004100 */
[----:B------:R-:W-:Y:S01]  /*3410*/  FMUL.FTZ R121, R91, R12 ;  /* 0x0000000c5b797220 */ /* 0x000fe20000410000 */
[C---:B------:R-:W-:Y:S01]  /*3420*/  FMUL.FTZ R116, R117.reuse, R63 ;  /* 0x0000003f75747220 */ /* 0x040fe20000410000 */
[----:B------:R-:W-:Y:S01]  /*3430*/  FMUL.FTZ R111, R117, R56 ;  /* 0x00000038756f7220 */ /* 0x000fe20000410000 */
[----:B------:R-:W-:Y:S01]  /*3440*/  FFMA.FTZ R12, R119, R115, R120 ;  /* 0x00000073770c7223 */ /* 0x000fe20000010078 */
[----:B------:R-:W1:Y:S01]  /*3450*/  MUFU.EX2 R110, R110 ;  /* 0x0000006e006e7308 */ /* 0x000e620000000800 */
[--C-:B------:R-:W-:Y:S02]  /*3460*/  HADD2.F32 R126, -RZ, R14.reuse.H0_H0 ;  /* 0x2000000eff7e7230 */ /* 0x100fe40000004100 */
        /* <DEDUP_REMOVED lines=8> */
[--C-:B------:R-:W-:Y:S02]  /*34f0*/  HADD2.F32 R130, -RZ, R15.reuse.H0_H0 ;  /* 0x2000000fff827230 */ /* 0x100fe40000004100 */
[----:B------:R-:W-:Y:S01]  /*3500*/  FMUL.FTZ R114, R117, R67 ;  /* 0x0000004375727220 */ /* 0x000fe20000410000 */
[----:B------:R-:W-:Y:S01]  /*3510*/  FMUL.FTZ R127, R94, R127 ;  /* 0x0000007f5e7f7220 */ /* 0x000fe20000410000 */
[----:B0-----:R-:W-:Y:S01]  /*3520*/  FFMA.FTZ R12, R31, R12, R126 ;  /* 0x0000000c1f0c7223 */ /* 0x001fe2000001007e */
[----:B------:R-:W0:Y:S01]  /*3530*/  MUFU.EX2 R113, R113 ;  /* 0x0000007100717308 */ /* 0x000e220000000800 */
[----:B------:R-:W-:-:S02]  /*3540*/  HADD2.F32 R131, -RZ, R15.H1_H1 ;  /* 0x3000000fff837230 */ /* 0x000fc40000004100 */
[----:B------:R-:W-:Y:S01]  /*3550*/  FMUL.FTZ R125, R117, R69 ;  /* 0x00000045757d7220 */ /* 0x000fe20000410000 */
[----:B------:R-:W-:Y:S01]  /*3560*/  FMUL.FTZ R130, R95, R130 ;  /* 0x000000825f827220 */ /* 0x000fe20000410000 */
[----:B-1----:R-:W-:Y:S01]  /*3570*/  FFMA.FTZ R12, R110, R12, R127 ;  /* 0x0000000c6e0c7223 */ /* 0x002fe2000001007f */
[C---:B------:R-:W-:Y:S01]  /*3580*/  FMUL.FTZ R123, R117.reuse, R66 ;  /* 0x00000042757b7220 */ /* 0x040fe20000410000 */
[----:B------:R-:W-:Y:S01]  /*3590*/  FMUL.FTZ R133, R117, R71 ;  /* 0x0000004775857220 */ /* 0x000fe20000410000 */
[----:B------:R-:W1:Y:S01]  /*35a0*/  MUFU.EX2 R114, R114 ;  /* 0x0000007200727308 */ /* 0x000e620000000800 */
[----:B------:R-:W-:Y:S02]  /*35b0*/  HADD2.F32 R132, -RZ, R16.H0_H0 ;  /* 0x20000010ff847230 */ /* 0x000fe40000004100 */
[----:B-----5:R-:W-:Y:S01]  /*35c0*/  FMUL.FTZ R13, R116, R115 ;  /* 0x00000073740d7220 */ /* 0x020fe20000410000 */
[----:B------:R-:W-:Y:S01]  /*35d0*/  FMUL.FTZ R131, R96, R131 ;  /* 0x0000008360837220 */ /* 0x000fe20000410000 */
[----:B------:R-:W-:Y:S01]  /*35e0*/  FFMA.FTZ R14, R111, R12, R130 ;  /* 0x0000000c6f0e7223 */ /* 0x000fe20000010082 */
[C---:B------:R-:W-:Y:S01]  /*35f0*/  FMUL.FTZ R122, R117.reuse, R68 ;  /* 0x00000044757a7220 */ /* 0x040fe20000410000 */
[C---:B------:R-:W-:Y:S01]  /*3600*/  FMUL.FTZ R129, R117.reuse, R70 ;  /* 0x0000004675817220 */ /* 0x040fe20000410000 */
[----:B------:R-:W-:Y:S01]  /*3610*/  FMUL.FTZ R128, R117, R82 ;  /* 0x0000005275807220 */ /* 0x000fe20000410000 */
[----:B------:R-:W-:Y:S01]  /*3620*/  MUFU.EX2 R118, R125 ;  /* 0x0000007d00767308 */ /* 0x000fe20000000800 */
[----:B------:R-:W-:Y:S01]  /*3630*/  FMUL.FTZ R12, R22, R13 ;  /* 0x0000000d160c7220 */ /* 0x000fe20000410000 */
[----:B------:R-:W-:-:S02]  /*3640*/  FMUL.FTZ R132, R97, R132 ;  /* 0x0000008461847220 */ /* 0x000fc40000410000 */
[----:B------:R-:W2:Y:S01]  /*3650*/  MUFU.EX2 R117, R123 ;  /* 0x0000007b00757308 */ /* 0x000ea20000000800 */
[----:B------:R-:W-:-:S03]  /*3660*/  FFMA.FTZ R14, R112, R14, R131 ;  /* 0x0000000e700e7223 */ /* 0x000fc60000010083 */
[----:B------:R5:W-:Y:S01]  /*3670*/  MUFU.EX2 R125, R133 ;  /* 0x00000085007d7308 */ /* 0x000be20000000800 */
[--C-:B------:R-:W-:Y:S02]  /*3680*/  HADD2.F32 R134, -RZ, R17.reuse.H0_H0 ;  /* 0x20000011ff867230 */ /* 0x100fe40000004100 */
[----:B------:R-:W-:Y:S01]  /*3690*/  FMUL.FTZ R12, R23, R12 ;  /* 0x0000000c170c7220 */ /* 0x000fe20000410000 */
[----:B0-----:R-:W-:Y:S01]  /*36a0*/  FFMA.FTZ R14, R113, R14, R132 ;  /* 0x0000000e710e7223 */ /* 0x001fe20000010084 */
[----:B-----5:R-:W-:Y:S01]  /*36b0*/  HADD2.F32 R133, -RZ, R16.H1_H1 ;  /* 0x30000010ff857230 */ /* 0x020fe20000004100 */
[----:B------:R-:W0:Y:S01]  /*36c0*/  MUFU.EX2 R122, R122 ;  /* 0x0000007a007a7308 */ /* 0x000e220000000800 */
[----:B------:R-:W-:-:S03]  /*36d0*/  HADD2.F32 R135, -RZ, R17.H1_H1 ;  /* 0x30000011ff877230 */ /* 0x000fc60000004100 */
[----:B------:R-:W-:Y:S01]  /*36e0*/  FMUL.FTZ R133, R98, R133 ;  /* 0x0000008562857220 */ /* 0x000fe20000410000 */
[----:B------:R-:W-:Y:S01]  /*36f0*/  FMUL.FTZ R134, R99, R134 ;  /* 0x0000008663867220 */ /* 0x000fe20000410000 */
[----:B------:R-:W-:Y:S02]  /*3700*/  FMUL.FTZ R13, R31, R12 ;  /* 0x0000000c1f0d7220 */ /* 0x000fe40000410000 */
[----:B-1----:R-:W-:Y:S01]  /*3710*/  FFMA.FTZ R15, R114, R14, R133 ;  /* 0x0000000e720f7223 */ /* 0x002fe20000010085 */
[----:B------:R1:W5:Y:S01]  /*3720*/  MUFU.EX2 R123, R129 ;  /* 0x00000081007b7308 */ /* 0x0003620000000800 */
[--C-:B------:R-:W-:Y:S02]  /*3730*/  HADD2.F32 R12, -RZ, R18.reuse.H0_H0 ;  /* 0x20000012ff0c7230 */ /* 0x100fe40000004100 */
[----:B------:R-:W-:Y:S01]  /*3740*/  FMUL.FTZ R135, R100, R135 ;  /* 0x0000008764877220 */ /* 0x000fe20000410000 */
[----:B------:R-:W-:Y:S01]  /*3750*/  FMUL.FTZ R14, R110, R13 ;  /* 0x0000000d6e0e7220 */ /* 0x000fe20000410000 */
[----:B--2---:R-:W-:Y:S01]  /*3760*/  FFMA.FTZ R16, R117, R15, R134 ;  /* 0x0000000f75107223 */ /* 0x004fe20000010086 */
[----:B------:R-:W-:-:S02]  /*3770*/  HADD2.F32 R13, -RZ, R18.H1_H1 ;  /* 0x30000012ff0d7230 */ /* 0x000fc40000004100 */
[----:B------:R-:W-:Y:S01]  /*3780*/  FMUL.FTZ R137, R101, R12 ;  /* 0x0000000c65897220 */ /* 0x000fe20000410000 */
[----:B------:R-:W-:Y:S01]  /*3790*/  FMUL.FTZ R15, R111, R14 ;  /* 0x0000000e6f0f7220 */ /* 0x000fe20000410000 */
[----:B------:R-:W-:Y:S01]  /*37a0*/  FFMA.FTZ R16, R118, R16, R135 ;  /* 0x0000001076107223 */ /* 0x000fe20000010087 */
[----:B------:R-:W2:Y:S01]  /*37b0*/  MUFU.EX2 R128, R128 ;  /* 0x0000008000807308 */ /* 0x000ea20000000800 */
[--C-:B------:R-:W-:Y:S02]  /*37c0*/  HADD2.F32 R136, -RZ, R19.reuse.H0_H0 ;  /* 0x20000013ff887230 */ /* 0x100fe40000004100 */
[----:B------:R-:W-:Y:S01]  /*37d0*/  FMUL.FTZ R138, R102, R13 ;  /* 0x0000000d668a7220 */ /* 0x000fe20000410000 */
[----:B------:R-:W-:Y:S01]  /*37e0*/  FMUL.FTZ R12, R112, R15 ;  /* 0x0000000f700c7220 */ /* 0x000fe20000410000 */
[----:B0-----:R-:W-:Y:S01]  /*37f0*/  FFMA.FTZ R16, R122, R16, R137 ;  /* 0x000000107a107223 */ /* 0x001fe20000010089 */
[----:B-1----:R-:W-:Y:S02]  /*3800*/  HADD2.F32 R129, -RZ, R19.H1_H1 ;  /* 0x30000013ff817230 */ /* 0x002fe40000004100 */
[----:B------:R-:W-:Y:S01]  /*3810*/  FMUL.FTZ R136, R103, R136 ;  /* 0x0000008867887220 */ /* 0x000fe20000410000 */
[----:B------:R-:W-:Y:S01]  /*3820*/  FMUL.FTZ R13, R113, R12 ;  /* 0x0000000c710d7220 */ /* 0x000fe20000410000 */
[----:B-----5:R-:W-:Y:S01]  /*3830*/  FFMA.FTZ R16, R123, R16, R138 ;  /* 0x000000107b107223 */ /* 0x020fe2000001008a */
[----:B------:R-:W-:-:S02]  /*3840*/  FMUL.FTZ R129, R104, R129 ;  /* 0x0000008168817220 */ /* 0x000fc40000410000 */
[----:B------:R-:W-:Y:S01]  /*3850*/  FMUL.FTZ R12, R114, R13 ;  /* 0x0000000d720c7220 */ /* 0x000fe20000410000 */
[----:B------:R-:W-:-:S03]  /*3860*/  FFMA.FTZ R16, R125, R16, R136 ;  /* 0x000000107d107223 */ /* 0x000fc60000010088 */
        /* <DEDUP_REMOVED lines=76> */
.L_x_3736:
[----:B------:R-:W-:Y:S05]  /*3d30*/  BSYNC.RECONVERGENT B0 ;  /* 0x0000000000007941 */ /* 0x000fea0003800200 */
.L_x_3735:
[----:B------:R-:W-:Y:S01]  /*3d40*/  BAR.SYNC.DEFER_BLOCKING 0x0 ;  /* 0x0000000000007b1d */ /* 0x000fe20000010000 */
[----:B------:R-:W-:Y:S01]  /*3d50*/  ISETP.NE.AND P1, PT, R51, RZ, PT ;  /* 0x000000ff3300720c */ /* 0x000fe20003f25270 */
[----:B------:R-:W-:Y:S02]  /*3d60*/  HADD2.F32 R18, -RZ, R7.H1_H1 ;  /* 0x30000007ff127230 */ /* 0x000fe40000004100 */
[----:B------:R-:W-:Y:S02]  /*3d70*/  HADD2.F32 R19, -RZ, R6.H0_H0 ;  /* 0x20000006ff137230 */ /* 0x000fe40000004100 */
[----:B------:R-:W-:Y:S01]  /*3d80*/  BSSY.RECONVERGENT B0, `(.L_x_3737) ;  /* 0x000002a000007945 */ /* 0x000fe20003800200 */
[----:B------:R-:W-:Y:S02]  /*3d90*/  HADD2.F32 R14, -RZ, R4.H0_H0 ;  /* 0x20000004ff0e7230 */ /* 0x000fe40000004100 */
[--C-:B0-----:R-:W-:Y:S02]  /*3da0*/  HADD2.F32 R17, -RZ, R5.reuse.H0_H0 ;  /* 0x20000005ff117230 */ /* 0x101fe40000004100 */
[----:B------:R-:W-:-:S02]  /*3db0*/  HADD2.F32 R16, -RZ, R5.H1_H1 ;  /* 0x30000005ff107230 */ /* 0x000fc40000004100 */
[----:B------:R-:W-:Y:S01]  /*3dc0*/  HADD2.F32 R6, -RZ, R6.H1_H1 ;  /* 0x30000006ff067230 */ /* 0x000fe20000004100 */
[----:B------:R-:W0:Y:S02]  /*3dd0*/  @P3 LDS R15, [UR4+0x109c] ;  /* 0x00109c04ff0f3984 */ /* 0x000e240008000800 */
[----:B0-----:R-:W-:Y:S01]  /*3de0*/  @P3 FFMA.FTZ R140, R15, R139, R140 ;  /* 0x0000008b0f8c3223 */ /* 0x001fe2000001008c */
[----:B------:R-:W-:-:S03]  /*3df0*/  HADD2.F32 R15, -RZ, R4.H1_H1 ;  /* 0x30000004ff0f7230 */ /* 0x000fc60000004100 */
[----:B------:R-:W-:-:S04]  /*3e00*/  FFMA.FTZ R116, R116, R140, R119 ;  /* 0x0000008c74747223 */ /* 0x000fc80000010077 */
[----:B------:R-:W-:-:S04]  /*3e10*/  FFMA.FTZ R115, R115, R116, R120 ;  /* 0x0000007473737223 */ /* 0x000fc80000010078 */
[----:B------:R-:W-:Y:S01]  /*3e20*/  FFMA.FTZ R121, R22, R115, R121 ;  /* 0x0000007316797223 */ /* 0x000fe20000010079 */
[----:B------:R-:W-:-:S03]  /*3e30*/  HADD2.F32 R22, -RZ, R8.H0_H0 ;  /* 0x20000008ff167230 */ /* 0x000fc60000004100 */
[----:B------:R-:W-:Y:S01]  /*3e40*/  FFMA.FTZ R124, R23, R121, R124 ;  /* 0x00000079177c7223 */ /* 0x000fe2000001007c */
[----:B------:R-:W-:Y:S02]  /*3e50*/  HADD2.F32 R23, -RZ, R7.H0_H0 ;  /* 0x20000007ff177230 */ /* 0x000fe40000004100 */
[----:B------:R-:W-:Y:S02]  /*3e60*/  HADD2.F32 R7, -RZ, R8.H1_H1 ;  /* 0x30000008ff077230 */ /* 0x000fe40000004100 */
[----:B------:R-:W-:Y:S01]  /*3e70*/  FFMA.FTZ R126, R31, R124, R126 ;  /* 0x0000007c1f7e7223 */ /* 0x000fe2000001007e */
[--C-:B------:R-:W-:Y:S02]  /*3e80*/  HADD2.F32 R31, -RZ, R10.reuse.H1_H1 ;  /* 0x3000000aff1f7230 */ /* 0x100fe40000004100 */
[----:B------:R-:W-:Y:S02]  /*3e90*/  HADD2.F32 R8, -RZ, R9.H0_H0 ;  /* 0x20000009ff087230 */ /* 0x000fe40000004100 */
[----:B------:R-:W-:Y:S01]  /*3ea0*/  FFMA.FTZ R127, R110, R126, R127 ;  /* 0x0000007e6e7f7223 */ /* 0x000fe2000001007f */
[----:B------:R-:W-:-:S02]  /*3eb0*/  HADD2.F32 R110, -RZ, R10.H0_H0 ;  /* 0x2000000aff6e7230 */ /* 0x000fc40000004100 */
[----:B------:R-:W-:Y:S02]  /*3ec0*/  HADD2.F32 R10, -RZ, R11.H0_H0 ;  /* 0x2000000bff0a7230 */ /* 0x000fe40000004100 */
[----:B------:R-:W-:Y:S01]  /*3ed0*/  FFMA.FTZ R130, R111, R127, R130 ;  /* 0x0000007f6f827223 */ /* 0x000fe20000010082 */
[----:B------:R-:W-:Y:S02]  /*3ee0*/  HADD2.F32 R9, -RZ, R9.H1_H1 ;  /* 0x30000009ff097230 */ /* 0x000fe40000004100 */
[----:B------:R-:W-:Y:S02]  /*3ef0*/  HADD2.F32 R11, -RZ, R11.H1_H1 ;  /* 0x3000000bff0b7230 */ /* 0x000fe40000004100 */
        /* <DEDUP_REMOVED lines=18> */
.L_x_3738:
[----:B------:R-:W-:Y:S05]  /*4020*/  BSYNC.RECONVERGENT B0 ;  /* 0x0000000000007941 */ /* 0x000fea0003800200 */
.L_x_3737:
        /* <DEDUP_REMOVED lines=27> */
.L_x_3734:
        /* <DEDUP_REMOVED lines=42> */
.L_x_3741:
        /* <DEDUP_REMOVED lines=16> */
.L_x_5108:


//--------------------- .text._Z25selective_scan_fwd_kernelI32Selective_Scan_fwd_kernel_traitsILi64ELi16ELi1ELb1ELb1ELb1ELb1EN3c104HalfEfEEv13SSMParamsBase --------------------------
	.section	.text._Z25selective_scan_fwd_kernelI32Selective_Scan_fwd_kernel_traitsILi64ELi16ELi1ELb1ELb1ELb1ELb1EN3c104HalfEfEEv13SSMParamsBase,"ax",@progbits
	.align	128
        .global         _Z25selective_scan_fwd_kernelI32Selective_Scan_fwd_kernel_traitsILi64ELi16ELi1ELb1ELb1ELb1ELb1EN3c104HalfEfEEv13SSMParamsBase
        .type           _Z25selective_scan_fwd_kernelI32Selective_Scan_fwd_kernel_traitsILi64ELi16ELi1ELb1ELb1ELb1ELb1EN3c104HalfEfEEv13SSMParamsBase,@function
        .size           _Z25selective_scan_fwd_kernelI32Selective_Scan_fwd_kernel_traitsILi64ELi16ELi1ELb1ELb1ELb1ELb1EN3c104HalfEfEEv13SSMParamsBase,(.L_x_5109 - _Z25selective_scan_fwd_kernelI32Selective_Scan_fwd_kernel_traitsILi64ELi16ELi1ELb1ELb1ELb1ELb1EN3c104HalfEfEEv13SSMParamsBase)
        .other          _Z25selective_scan_fwd_kernelI32Selective_Scan_fwd_kernel_traitsILi64ELi16ELi1ELb1ELb1ELb1ELb1EN3c104HalfEfEEv13SSMParamsBase,@"STO_CUDA_ENTRY STV_DEFAULT"
_Z25selective_scan_fwd_kernelI32Selective_Scan_fwd_kernel_traitsILi64ELi16ELi1ELb1ELb1ELb1ELb1EN3c104HalfEfEEv13SSMParamsBase:
.text._Z25selective_scan_fwd_kernelI32Selective_Scan_fwd_kernel_traitsILi64ELi16ELi1ELb1ELb1ELb1ELb1EN3c104HalfEfEEv13SSMParamsBase:
        /* <DEDUP_REMOVED lines=117> */
.L_x_3780:
        /* <DEDUP_REMOVED lines=79> */
.L_x_3743:
[----:B------:R-:W-:Y:S05]  /*0c40*/  BSYNC.RECONVERGENT B0 ;  /* 0x0000000000007941 */ /* 0x000fea0003800200 */
.L_x_3742:
        /* <DEDUP_REMOVED lines=35> */
.L_x_3745:
[----:B------:R-:W-:Y:S05]  /*0e80*/  BSYNC.RECONVERGENT B0 ;  /* 0x0000000000007941 */ /* 0x000fea0003800200 */
.L_x_3744:
        /* <DEDUP_REMOVED lines=37> */
.L_x_3747:
[----:B------:R-:W-:Y:S05]  /*10e0*/  BSYNC.RECONVERGENT B0 ;  /* 0x0000000000007941 */ /* 0x000fea0003800200 */
.L_x_3746:
        /* <DEDUP_REMOVED lines=35> */
.L_x_3749:
[----:B------:R-:W-:Y:S05]  /*1320*/  BSYNC.RECONVERGENT B0 ;  /* 0x0000000000007941 */ /* 0x000fea0003800200 */
.L_x_3748:
        /* <DEDUP_REMOVED lines=37> */
.L_x_3751:
[----:B------:R-:W-:Y:S05]  /*1580*/  BSYNC.RECONVERGENT B0 ;  /* 0x0000000000007941 */ /* 0x000fea0003800200 */
.L_x_3750:
        /* <DEDUP_REMOVED lines=35> */
.L_x_3753:
[----:B------:R-:W-:Y:S05]  /*17c0*/  BSYNC.RECONVERGENT B0 ;  /* 0x0000000000007941 */ /* 0x000fea0003800200 */
.L_x_3752:
        /* <DEDUP_REMOVED lines=37> */
.L_x_3755:
[----:B------:R-:W-:Y:S05]  /*1a20*/  BSYNC.RECONVERGENT B0 ;  /* 0x0000000000007941 */ /* 0x000fea0003800200 */
.L_x_3754:
        /* <DEDUP_REMOVED lines=37> */
.L_x_3757:
[----:B------:R-:W-:Y:S05]  /*1c80*/  BSYNC.RECONVERGENT B0 ;  /* 0x0000000000007941 */ /* 0x000fea0003800200 */
.L_x_3756:
        /* <DEDUP_REMOVED lines=41> */
.L_x_3759:
[----:B------:R-:W-:Y:S05]  /*1f20*/  BSYNC.RECONVERGENT B0 ;  /* 0x0000000000007941 */ /* 0x000fea0003800200 */
.L_x_3758:
        /* <DEDUP_REMOVED lines=39> */
.L_x_3761:
[----:B------:R-:W-:Y:S05]  /*21a0*/  BSYNC.RECONVERGENT B0 ;  /* 0x0000000000007941 */ /* 0x000fea0003800200 */
.L_x_3760:
        /* <DEDUP_REMOVED lines=45> */
.L_x_3763:
[----:B------:R-:W-:Y:S05]  /*2480*/  BSYNC.RECONVERGENT B0 ;  /* 0x0000000000007941 */ /* 0x000fea0003800200 */
.L_x_3762:
        /* <DEDUP_REMOVED lines=32> */
.L_x_3765:
[----:B------:R-:W-:Y:S05]  /*2690*/  BSYNC.RECONVERGENT B0 ;  /* 0x0000000000007941 */ /* 0x000fea0003800200 */
.L_x_3764:
        /* <DEDUP_REMOVED lines=32> */
.L_x_3767:
[----:B------:R-:W-:Y:S05]  /*28a0*/  BSYNC.RECONVERGENT B0 ;  /* 0x0000000000007941 */ /* 0x000fea0003800200 */
.L_x_3766:
        /* <DEDUP_REMOVED lines=32> */
.L_x_3769:
[----:B------:R-:W-:Y:S05]  /*2ab0*/  BSYNC.RECONVERGENT B0 ;  /* 0x0000000000007941 */ /* 0x000fea0003800200 */
.L_x_3768:
        /* <DEDUP_REMOVED lines=32> */
.L_x_3771:
[----:B------:R-:W-:Y:S05]  /*2cc0*/  BSYNC.RECONVERGENT B0 ;  /* 0x0000000000007941 */ /* 0x000fea0003800200 */
.L_x_3770:
        /* <DEDUP_REMOVED lines=32> */
.L_x_3773:
[----:B------:R-:W-:Y:S05]  /*2ed0*/  BSYNC.RECONVERGENT B0 ;  /* 0x0000000000007941 */ /* 0x000fea0003800200 */
.L_x_3772:
        /* <DEDUP_REMOVED lines=52> */
.L_x_3779:
        /* <DEDUP_REMOVED lines=80> */
[----:B------:R-:W1:Y:S01]  /*3720*/  MUFU.EX2 R123, R130 ;  /* 0x00000082007b7308 */ /* 0x000e620000000800 */
        /* <DEDUP_REMOVED lines=13> */
[----:B------:R-:W-:Y:S02]  /*3800*/  HADD2.F32 R19, -RZ, R19.H1_H1 ;  /* 0x30000013ff137230 */ /* 0x000fe40000004100 */
[----:B------:R-:W-:Y:S01]  /*3810*/  FMUL.FTZ R138, R105, R138 ;  /* 0x0000008a698a7220 */ /* 0x000fe20000410000 */
[----:B------:R-:W-:Y:S01]  /*3820*/  FMUL.FTZ R13, R113, R12 ;  /* 0x0000000c710d7220 */ /* 0x000fe20000410000 */
[----:B-1----:R-:W-:Y:S01]  /*3830*/  FFMA.FTZ R16, R123, R16, R140 ;  /* 0x000000107b107223 */ /* 0x002fe2000001008c */
        /* <DEDUP_REMOVED lines=79> */
.L_x_3776:
[----:B------:R-:W-:Y:S05]  /*3d30*/  BSYNC.RECONVERGENT B0 ;  /* 0x0000000000007941 */ /* 0x000fea0003800200 */
.L_x_3775:
[----:B------:R-:W-:Y:S01]  /*3d40*/  BAR.SYNC.DEFER_BLOCKING 0x0 ;  /* 0x0000000000007b1d */ /* 0x000fe20000010000 */
[----:B------:R-:W-:Y:S01]  /*3d50*/  ISETP.NE.AND P1, PT, R49, RZ, PT ;  /* 0x000000ff3100720c */ /* 0x000fe20003f25270 */
[--C-:B------:R-:W-:Y:S02]  /*3d60*/  HADD2.F32 R18, -RZ, R6.reuse.H0_H0 ;  /* 0x20000006ff127230 */ /* 0x100fe40000004100 */
[----:B------:R-:W-:Y:S02]  /*3d70*/  HADD2.F32 R19, -RZ, R6.H1_H1 ;  /* 0x30000006ff137230 */ /* 0x000fe40000004100 */
[----:B------:R-:W-:Y:S01]  /*3d80*/  BSSY.RECONVERGENT B0, `(.L_x_3777) ;  /* 0x000002a000007945 */ /* 0x000fe20003800200 */
[----:B------:R-:W-:Y:S02]  /*3d90*/  HADD2.F32 R6, -RZ, R7.H0_H0 ;  /* 0x20000007ff067230 */ /* 0x000fe40000004100 */
[----:B------:R-:W-:Y:S02]  /*3da0*/  HADD2.F32 R14, -RZ, R4.H0_H0 ;  /* 0x20000004ff0e7230 */ /* 0x000fe40000004100 */
[----:B0-----:R-:W-:-:S02]  /*3db0*/  HADD2.F32 R16, -RZ, R5.H0_H0 ;  /* 0x20000005ff107230 */ /* 0x001fc40000004100 */
[----:B------:R-:W-:Y:S02]  /*3dc0*/  HADD2.F32 R17, -RZ, R5.H1_H1 ;  /* 0x30000005ff117230 */ /* 0x000fe40000004100 */
        /* <DEDUP_REMOVED lines=9> */
[----:B------:R-:W-:Y:S02]  /*3e60*/  HADD2.F32 R23, -RZ, R8.H1_H1 ;  /* 0x30000008ff177230 */ /* 0x000fe40000004100 */
[--C-:B------:R-:W-:Y:S02]  /*3e70*/  HADD2.F32 R8, -RZ, R9.reuse.H0_H0 ;  /* 0x20000009ff087230 */ /* 0x100fe40000004100 */
[----:B------:R-:W-:Y:S01]  /*3e80*/  FFMA.FTZ R126, R31, R124, R126 ;  /* 0x0000007c1f7e7223 */ /* 0x000fe2000001007e */
[----:B------:R-:W-:Y:S02]  /*3e90*/  HADD2.F32 R31, -RZ, R10.H1_H1 ;  /* 0x3000000aff1f7230 */ /* 0x000fe40000004100 */
[----:B------:R-:W-:Y:S02]  /*3ea0*/  HADD2.F32 R9, -RZ, R9.H1_H1 ;  /* 0x30000009ff097230 */ /* 0x000fe40000004100 */
        /* <DEDUP_REMOVED lines=23> */
.L_x_3778:
[----:B------:R-:W-:Y:S05]  /*4020*/  BSYNC.RECONVERGENT B0 ;  /* 0x0000000000007941 */ /* 0x000fea0003800200 */
.L_x_3777:
        /* <DEDUP_REMOVED lines=27> */
.L_x_3774:
        /* <DEDUP_REMOVED lines=200> */
.L_x_3781:
        /* <DEDUP_REMOVED lines=10> */
.L_x_5109:


//--------------------- .text._Z25selective_scan_fwd_kernelI32Selective_Scan_fwd_kernel_traitsILi32ELi16ELi1ELb0ELb0ELb0ELb0EN3c104HalfEfEEv13SSMParamsBase --------------------------
	.section	.text._Z25selective_scan_fwd_kernelI32Selective_Scan_fwd_kernel_traitsILi32ELi16ELi1ELb0ELb0ELb0ELb0EN3c104HalfEfEEv13SSMParamsBase,"ax",@progbits
	.align	128
        .global         _Z25selective_scan_fwd_kernelI32Selective_Scan_fwd_kernel_traitsILi32ELi16ELi1ELb0ELb0ELb0ELb0EN3c104HalfEfEEv13SSMParamsBase
        .type           _Z25selective_scan_fwd_kernelI32Selective_Scan_fwd_kernel_traitsILi32ELi16ELi1ELb0ELb0ELb0ELb0EN3c104HalfEfEEv13SSMParamsBase,@function
        .size           _Z25selective_scan_fwd_kernelI32Selective_Scan_fwd_kernel_traitsILi32ELi16ELi1ELb0ELb0ELb0ELb0EN3c104HalfEfEEv13SSMParamsBase,(.L_x_5110 - _Z25selective_scan_fwd_kernelI32Selective_Scan_fwd_kernel_traitsILi32ELi16ELi1ELb0ELb0ELb0ELb0EN3c104HalfEfEEv13SSMParamsBase)
        .other          _Z25selective_scan_fwd_kernelI32Selective_Scan_fwd_kernel_traitsILi32ELi16ELi1ELb0ELb0ELb0ELb0EN3c104HalfEfEEv13SSMParamsBase,@"STO_CUDA_ENTRY STV_DEFAULT"
_Z25selective_scan_fwd_kernelI32Selective_Scan_fwd_kernel_traitsILi32ELi16ELi1ELb0ELb0ELb0ELb0EN3c104HalfEfEEv13SSMParamsBase:
.text._Z25selective_scan_fwd_kernelI32Selective_Scan_fwd_kernel_traitsILi32ELi16ELi1ELb0ELb0ELb0ELb0EN3c104HalfEfEEv13SSMParamsBase:
        /* <DEDUP_REMOVED lines=28> */
[----:B------:R-:W-:Y:S01]  /*01c0*/  UIMAD UR8, UR18, UR13, UR7 ;  /* 0x0000000d120872a4 */ /* 0x000fe2000f8e0207 */
[----:B--2---:R-:W-:Y:S01]  /*01d0*/  IMAD.U32 R2, RZ, RZ, UR4 ;  /* 0x00000004ff027e24 */ /* 0x004fe2000f8e00ff */
[----:B------:R-:W-:-:S02]  /*01e0*/  MOV R3, UR5 ;  /* 0x0000000500037c02 */ /* 0x000fc40008000f00 */
[----:B0-----:R-:W-:Y:S01]  /*01f0*/  MOV R4, UR6 ;  /* 0x0000000600047c02 */ /* 0x001fe20008000f00 */
[----:B------:R-:W-:Y:S01]  /*0200*/  IMAD.U32 R5, RZ, RZ, UR7 ;  /* 0x00000007ff057e24 */ /* 0x000fe2000f8e00ff */
[----:B------:R-:W-:Y:S06]  /*0210*/  @!P0 EXIT ;  /* 0x000000000000894d */ /* 0x000fec0003800000 */
[----:B------:R-:W0:Y:S01]  /*0220*/  S2R R19, SR_TID.X ;  /* 0x0000000000137919 */ /* 0x000e220000002100 */
[----:B------:R-:W2:Y:S01]  /*0230*/  LDC.64 R12, c[0x0][0x428] ;  /* 0x00010a00ff0c7b82 */ /* 0x000ea20000000a00 */
[----:B------:R-:W-:Y:S01]  /*0240*/  MOV R3, UR9 ;  /* 0x0000000900037c02 */ /* 0x000fe20008000f00 */
[----:B------:R-:W3:Y:S01]  /*0250*/  LDCU.64 UR6, c[0x0][0x3b8] ;  /* 0x00007700ff0677ac */ /* 0x000ee20008000a00 */
[----:B------:R-:W-:Y:S01]  /*0260*/  MOV R5, UR8 ;  /* 0x0000000800057c02 */ /* 0x000fe20008000f00 */
[C---:B------:R-:W-:Y:S01]  /*0270*/  IMAD.WIDE.U32 R2, R17.reuse, UR10, R2 ;  /* 0x0000000a11027c25 */ /* 0x040fe2000f8e0002 */
[----:B------:R-:W0:Y:S03]  /*0280*/  LDCU.64 UR8, c[0x0][0x3d8] ;  /* 0x00007b00ff0877ac */ /* 0x000e260008000a00 */
[----:B------:R-:W0:Y:S01]  /*0290*/  LDC.64 R20, c[0x0][0x3a0] ;  /* 0x0000e800ff147b82 */ /* 0x000e220000000a00 */
[C---:B------:R-:W-:Y:S01]  /*02a0*/  IMAD.WIDE.U32 R4, R17.reuse, UR14, R4 ;  /* 0x0000000e11047c25 */ /* 0x040fe2000f8e0004 */
[----:B-1----:R-:W-:Y:S01]  /*02b0*/  LEA R30, P0, R2, R6, 0x1 ;  /* 0x00000006021e7211 */ /* 0x002fe200078008ff */
[----:B------:R-:W1:Y:S02]  /*02c0*/  LDCU UR4, c[0x0][0x38c] ;  /* 0x00007180ff0477ac */ /* 0x000e640008000800 */
[----:B------:R-:W-:Y:S01]  /*02d0*/  IMAD R48, R17, UR11, R3 ;  /* 0x0000000b11307c24 */ /* 0x000fe2000f8e0203 */
[----:B------:R-:W-:-:S02]  /*02e0*/  LEA R31, P1, R4, R8, 0x1 ;  /* 0x00000008041f7211 */ /* 0x000fc400078208ff */
[----:B------:R-:W0:Y:S01]  /*02f0*/  LDC.64 R26, c[0x0][0x420] ;  /* 0x00010800ff1a7b82 */ /* 0x000e220000000a00 */
[----:B------:R-:W-:Y:S01]  /*0300*/  IMAD R49, R17, UR15, R5 ;  /* 0x0000000f11317c24 */ /* 0x000fe2000f8e0205 */
[----:B------:R-:W-:Y:S01]  /*0310*/  LEA.HI.X R48, R2, R7, R48, 0x1, P0 ;  /* 0x0000000702307211 */ /* 0x000fe200000f0c30 */
[----:B----4-:R-:W-:-:S03]  /*0320*/  IMAD R3, R10, UR18, R17 ;  /* 0x000000120a037c24 */ /* 0x010fc6000f8e0211 */
[----:B------:R-:W-:Y:S02]  /*0330*/  LEA.HI.X R49, R4, R9, R49, 0x1, P1 ;  /* 0x0000000904317211 */ /* 0x000fe400008f0c31 */
[----:B------:R-:W4:Y:S01]  /*0340*/  LDC.64 R32, c[0x0][0x448] ;  /* 0x00011200ff207b82 */ /* 0x000f220000000a00 */
[----:B--2---:R-:W-:-:S04]  /*0350*/  IMAD.WIDE.U32 R10, R17, R12, RZ ;  /* 0x0000000c110a7225 */ /* 0x004fc800078e00ff */
[C---:B------:R-:W-:Y:S01]  /*0360*/  IMAD R11, R17.reuse, R13, R11 ;  /* 0x0000000d110b7224 */ /* 0x040fe200078e020b */
[----:B-1----:R-:W-:Y:S01]  /*0370*/  UISETP.LT.AND UP0, UPT, UR4, 0x1, UPT ;  /* 0x000000010400788c */ /* 0x002fe2000bf01270 */
[----:B---3--:R-:W-:Y:S01]  /*0380*/  IMAD.WIDE.U32 R12, R17, UR6, RZ ;  /* 0x00000006110c7c25 */ /* 0x008fe2000f8e00ff */
[----:B------:R-:W1:Y:S01]  /*0390*/  LDC.64 R34, c[0x0][0x450] ;  /* 0x00011400ff227b82 */ /* 0x000e620000000a00 */
[----:B0-----:R-:W-:Y:S02]  /*03a0*/  SHF.L.U32 R29, R19, 0x4, RZ ;  /* 0x00000004131d7819 */ /* 0x001fe400000006ff */
[----:B------:R-:W-:Y:S02]  /*03b0*/  IMAD.WIDE.U32 R14, R17, R20, RZ ;  /* 0x00000014110e7225 */ /* 0x000fe400078e00ff */
[----:B------:R-:W-:Y:S02]  /*03c0*/  IADD3 R38, PT, PT, R29, 0x7, RZ ;  /* 0x000000071d267810 */ /* 0x000fe40007ffe0ff */
[----:B------:R-:W-:Y:S01]  /*03d0*/  IMAD R28, R3, R28, RZ ;  /* 0x0000001c031c7224 */ /* 0x000fe200078e02ff */
[----:B------:R-:W0:Y:S01]  /*03e0*/  LDC.64 R36, c[0x0][0x440] ;  /* 0x00011000ff247b82 */ /* 0x000e220000000a00 */
[----:B------:R-:W-:Y:S01]  /*03f0*/  IMAD.WIDE.U32 R24, R17, UR8, RZ ;  /* 0x0000000811187c25 */ /* 0x000fe2000f8e00ff */
[----:B------:R-:W-:-:S02]  /*0400*/  IADD3 R40, PT, PT, R29, 0x9, RZ ;  /* 0x000000091d287810 */ /* 0x000fc40007ffe0ff */
[C---:B------:R-:W-:Y:S01]  /*0410*/  IADD3 R41, PT, PT, R29.reuse, 0xa, RZ ;  /* 0x0000000a1d297810 */ /* 0x040fe20007ffe0ff */
[----:B------:R-:W-:Y:S01]  /*0420*/  IMAD.WIDE.U32 R2, R26, UR18, R10 ;  /* 0x000000121a027c25 */ /* 0x000fe2000f8e000a */
[----:B------:R-:W-:Y:S02]  /*0430*/  LOP3.LUT R10, R29, 0x3e00, RZ, 0xc0, !PT ;  /* 0x00003e001d0a7812 */ /* 0x000fe400078ec0ff */
[----:B------:R-:W2:Y:S01]  /*0440*/  LDC.64 R8, c[0x0][0x3c0] ;  /* 0x0000f000ff087b82 */ /* 0x000ea20000000a00 */
[C---:B------:R-:W-:Y:S01]  /*0450*/  IMAD R23, R17.reuse, UR7, R13 ;  /* 0x0000000711177c24 */ /* 0x040fe2000f8e020d */
[----:B----4-:R-:W-:Y:S01]  /*0460*/  LEA R20, P0, R12, R32, 0x2 ;  /* 0x000000200c147211 */ /* 0x010fe200078010ff */
[C---:B------:R-:W-:Y:S01]  /*0470*/  IMAD R13, R17.reuse, R21, R15 ;  /* 0x00000015110d7224 */ /* 0x040fe200078e020f */
[----:B------:R-:W-:Y:S01]  /*0480*/  LOP3.LUT R47, R10, 0x1f, R19, 0xf8, !PT ;  /* 0x0000001f0a2f7812 */ /* 0x000fe200078ef813 */
[----:B------:R-:W-:Y:S01]  /*0490*/  IMAD R17, R17, UR9, R25 ;  /* 0x0000000911117c24 */ /* 0x000fe2000f8e0219 */
[----:B------:R-:W-:Y:S01]  /*04a0*/  LEA.HI.X R23, R12, R33, R23, 0x2, P0 ;  /* 0x000000210c177211 */ /* 0x000fe200000f1417 */
[----:B------:R-:W-:Y:S01]  /*04b0*/  IMAD R28, R28, UR4, RZ ;  /* 0x000000041c1c7c24 */ /* 0x000fe2000f8e02ff */
[----:B------:R-:W3:Y:S01]  /*04c0*/  LDC.64 R6, c[0x0][0x3e0] ;  /* 0x0000f800ff067b82 */ /* 0x000ee20000000a00 */
[C---:B-1----:R-:W-:Y:S01]  /*04d0*/  LEA R21, P1, R24.reuse, R34, 0x2 ;  /* 0x0000002218157211 */ /* 0x042fe200078210ff */
[----:B------:R-:W-:Y:S01]  /*04e0*/  IMAD R26, R27, UR18, R3 ;  /* 0x000000121b1a7c24 */ /* 0x000fe2000f8e0203 */
[----:B------:R-:W-:Y:S01]  /*04f0*/  USEL UR4, UR4, 0x1, !UP0 ;  /* 0x0000000104047887 */ /* 0x000fe2000c000000 */
[----:B------:R-:W-:Y:S01]  /*0500*/  IMAD.MOV.U32 R27, RZ, RZ, RZ ;  /* 0x000000ffff1b7224 */ /* 0x000fe200078e00ff */
[----:B------:R-:W-:Y:S01]  /*0510*/  LEA.HI.X R24, R24, R35, R17, 0x2, P1 ;  /* 0x0000002318187211 */ /* 0x000fe200008f1411 */
[C---:B------:R-:W-:Y:S01]  /*0520*/  VIADD R33, R29.reuse, 0x2 ;  /* 0x000000021d217836 */ /* 0x040fe20000000000 */
[C---:B------:R-:W-:Y:S01]  /*0530*/  IADD3 R32, PT, PT, R29.reuse, 0x1, RZ ;  /* 0x000000011d207810 */ /* 0x040fe20007ffe0ff */
[----:B------:R-:W1:Y:S01]  /*0540*/  LDC.64 R4, c[0x0][0x3a8] ;  /* 0x0000ea00ff047b82 */ /* 0x000e620000000a00 */
[C---:B0-----:R-:W-:Y:S01]  /*0550*/  LEA R22, P2, R14.reuse, R36, 0x2 ;  /* 0x000000240e167211 */ /* 0x041fe200078410ff */
[C---:B------:R-:W-:Y:S01]  /*0560*/  VIADD R36, R29.reuse, 0x5 ;  /* 0x000000051d247836 */ /* 0x040fe20000000000 */
[C---:B------:R-:W-:Y:S01]  /*0570*/  IADD3 R34, PT, PT, R29.reuse, 0x3, RZ ;  /* 0x000000031d227810 */ /* 0x040fe20007ffe0ff */
[C---:B------:R-:W-:Y:S01]  /*0580*/  VIADD R39, R29.reuse, 0x8 ;  /* 0x000000081d277836 */ /* 0x040fe20000000000 */
[----:B------:R-:W-:Y:S01]  /*0590*/  LEA.HI.X R25, R14, R37, R13, 0x2, P2 ;  /* 0x000000250e197211 */ /* 0x000fe200010f140d */
[C---:B------:R-:W-:Y:S01]  /*05a0*/  VIADD R42, R29.reuse, 0xb ;  /* 0x0000000b1d2a7836 */ /* 0x040fe20000000000 */
[C---:B------:R-:W-:Y:S01]  /*05b0*/  IADD3 R35, PT, PT, R29.reuse, 0x4, RZ ;  /* 0x000000041d237810 */ /* 0x040fe20007ffe0ff */
[C---:B------:R-:W-:Y:S01]  /*05c0*/  VIADD R45, R29.reuse, 0xe ;  /* 0x0000000e1d2d7836 */ /* 0x040fe20000000000 */
[----:B--2---:R-:W-:Y:S01]  /*05d0*/  SHF.L.U64.HI R9, R8, 0x2, R9 ;  /* 0x0000000208097819 */ /* 0x004fe20000010209 */
[----:B------:R-:W0:Y:S01]  /*05e0*/  LDCU.U8 UR9, c[0x0][0x39e] ;  /* 0x000073c0ff0977ac */ /* 0x000e220008000000 */
[----:B------:R-:W-:-:S02]  /*05f0*/  IADD3 R37, PT, PT, R29, 0x6, RZ ;  /* 0x000000061d257810 */ /* 0x000fc40007ffe0ff */
[C---:B------:R-:W-:Y:S01]  /*0600*/  IADD3 R43, PT, PT, R29.reuse, 0xc, RZ ;  /* 0x0000000c1d2b7810 */ /* 0x040fe20007ffe0ff */
[----:B------:R-:W-:Y:S01]  /*0610*/  UIADD3 UR7, UPT, UPT, -UR4, URZ, URZ ;  /* 0x000000ff04077290 */ /* 0x000fe2000fffe1ff */
[C---:B------:R-:W-:Y:S02]  /*0620*/  IADD3 R44, PT, PT, R29.reuse, 0xd, RZ ;  /* 0x0000000d1d2c7810 */ /* 0x040fe40007ffe0ff */
[----:B---3--:R-:W-:Y:S02]  /*0630*/  SHF.L.U64.HI R7, R6, 0x2, R7 ;  /* 0x0000000206077819 */ /* 0x008fe40000010207 */
[----:B------:R-:W-:Y:S02]  /*0640*/  IADD3 R46, PT, PT, R29, 0xf, RZ ;  /* 0x0000000f1d2e7810 */ /* 0x000fe40007ffe0ff */
[C---:B------:R-:W-:Y:S02]  /*0650*/  LOP3.LUT R50, R47.reuse, 0x20, RZ, 0xfc, !PT ;  /* 0x000000202f327812 */ /* 0x040fe400078efcff */
[----:B------:R-:W-:-:S02]  /*0660*/  LOP3.LUT R51, R47, 0x40, RZ, 0xfc, !PT ;  /* 0x000000402f337812 */ /* 0x000fc400078efcff */
[----:B-1----:R-:W-:Y:S02]  /*0670*/  SHF.L.U64.HI R5, R4, 0x2, R5 ;  /* 0x0000000204057819 */ /* 0x002fe40000010205 */
        /* <DEDUP_REMOVED lines=12> */
[----:B0-----:R-:W-:-:S07]  /*0740*/  LOP3.LUT R64, R47, 0x1e0, RZ, 0xfc, !PT ;  /* 0x000001e02f407812 */ /* 0x001fce00078efcff */
.L_x_3818:
[----:B0-----:R-:W0:Y:S01]  /*0750*/  LDCU UR4, c[0x0][0x388] ;  /* 0x00007100ff0477ac */ /* 0x001e220008000800 */
[----:B------:R-:W-:Y:S01]  /*0760*/  SHF.L.U32 R10, R47, 0x1, RZ ;  /* 0x000000012f0a7819 */ /* 0x000fe200000006ff */
[----:B------:R-:W-:Y:S01]  /*0770*/  IMAD.SHL.U32 R65, R27, 0x200, RZ ;  /* 0x000002001b417824 */ /* 0x000fe200078e00ff */
[----:B------:R-:W-:Y:S02]  /*0780*/  PRMT R15, RZ, 0x7610, R15 ;  /* 0x00007610ff0f7816 */ /* 0x000fe4000000000f */
[C---:B------:R-:W-:Y:S02]  /*0790*/  IADD3 R12, P1, PT, R10.reuse, R30, RZ ;  /* 0x0000001e0a0c7210 */ /* 0x040fe40007f3e0ff */
[----:B------:R-:W-:Y:S02]  /*07a0*/  IADD3 R10, P0, PT, R10, R31, RZ ;  /* 0x0000001f0a0a7210 */ /* 0x000fe40007f1e0ff */
[----:B------:R-:W-:Y:S02]  /*07b0*/  IADD3.X R13, PT, PT, RZ, R48, RZ, P1, !PT ;  /* 0x00000030ff0d7210 */ /* 0x000fe40000ffe4ff */
[----:B------:R-:W-:-:S02]  /*07c0*/  IADD3.X R11, PT, PT, RZ, R49, RZ, P0, !PT ;  /* 0x00000031ff0b7210 */ /* 0x000fc400007fe4ff */
[----:B------:R-:W-:Y:S02]  /*07d0*/  PRMT R80, RZ, 0x7610, R80 ;  /* 0x00007610ff507816 */ /* 0x000fe40000000050 */
        /* <DEDUP_REMOVED lines=27> */
[----:B------:R-:W4:Y:S04]  /*0990*/  @!P5 LDG.E.U16 R16, desc[UR16][R12.64+0xc0] ;  /* 0x0000c0100c10d981 */ /* 0x000f28000c1e1500 */
[----:B------:R-:W4:Y:S01]  /*09a0*/  @!P0 LDG.E.U16 R80, desc[UR16][R12.64+0x1c0] ;  /* 0x0001c0100c508981 */ /* 0x000f22000c1e1500 */
[----:B------:R-:W-:-:S02]  /*09b0*/  ISETP.GE.AND P0, PT, R57, R66, PT ;  /* 0x000000423900720c */ /* 0x000fc40003f06270 */
[-C--:B------:R-:W-:Y:S01]  /*09c0*/  ISETP.GE.AND P1, PT, R59, R66.reuse, PT ;  /* 0x000000423b00720c */ /* 0x080fe20003f26270 */
[----:B------:R-:W4:Y:S04]  /*09d0*/  @!P4 LDG.E.U16 R75, desc[UR16][R12.64+0x100] ;  /* 0x000100100c4bc981 */ /* 0x000f28000c1e1500 */
[----:B------:R-:W4:Y:S01]  /*09e0*/  @!P2 LDG.E.U16 R77, desc[UR16][R12.64+0x180] ;  /* 0x000180100c4da981 */ /* 0x000f22000c1e1500 */
[----:B------:R-:W-:-:S03]  /*09f0*/  ISETP.GE.AND P2, PT, R60, R66, PT ;  /* 0x000000423c00720c */ /* 0x000fc60003f46270 */
[----:B------:R-:W4:Y:S04]  /*0a00*/  @!P3 LDG.E.U16 R76, desc[UR16][R12.64+0x140] ;  /* 0x000140100c4cb981 */ /* 0x000f28000c1e1500 */
[----:B------:R-:W4:Y:S01]  /*0a10*/  @!P0 LDG.E.U16 R81, desc[UR16][R12.64+0x200] ;  /* 0x000200100c518981 */ /* 0x000f22000c1e1500 */
[-C--:B------:R-:W-:Y:S02]  /*0a20*/  ISETP.GE.AND P0, PT, R58, R66.reuse, PT ;  /* 0x000000423a00720c */ /* 0x080fe40003f06270 */
[-C--:B------:R-:W-:Y:S01]  /*0a30*/  ISETP.GE.AND P3, PT, R61, R66.reuse, PT ;  /* 0x000000423d00720c */ /* 0x080fe20003f66270 */
[----:B------:R-:W4:Y:S01]  /*0a40*/  @!P1 LDG.E.U16 R83, desc[UR16][R12.64+0x280] ;  /* 0x000280100c539981 */ /* 0x000f22000c1e1500 */
[-C--:B------:R-:W-:Y:S02]  /*0a50*/  ISETP.GE.AND P4, PT, R62, R66.reuse, PT ;  /* 0x000000423e00720c */ /* 0x080fe40003f86270 */
[-C--:B------:R-:W-:Y:S01]  /*0a60*/  ISETP.GE.AND P5, PT, R63, R66.reuse, PT ;  /* 0x000000423f00720c */ /* 0x080fe20003fa6270 */
[----:B------:R-:W4:Y:S01]  /*0a70*/  @!P2 LDG.E.U16 R84, desc[UR16][R12.64+0x2c0] ;  /* 0x0002c0100c54a981 */ /* 0x000f22000c1e1500 */
[----:B------:R-:W-:-:S05]  /*0a80*/  ISETP.GE.AND P6, PT, R64, R66, PT ;  /* 0x000000424000720c */ /* 0x000fca0003fc6270 */
        /* <DEDUP_REMOVED lines=9> */
[C---:B-1----:R-:W-:Y:S01]  /*0b20*/  VIADD R70, R67.reuse, 0x20 ;  /* 0x0000002043467836 */ /* 0x042fe20000000000 */
[C---:B------:R-:W-:Y:S01]  /*0b30*/  IADD3 R12, PT, PT, R67.reuse, 0x40, RZ ;  /* 0x00000040430c7810 */ /* 0x040fe20007ffe0ff */
[C---:B------:R-:W-:Y:S01]  /*0b40*/  VIADD R72, R67.reuse, 0x80 ;  /* 0x0000008043487836 */ /* 0x040fe20000000000 */
[CC--:B------:R-:W-:Y:S02]  /*0b50*/  LEA.HI.SX32 R68, R67.reuse, R67.reuse, 0x1b ;  /* 0x0000004343447211 */ /* 0x0c0fe400078fdaff */
[-C--:B------:R-:W-:Y:S02]  /*0b60*/  LEA.HI.SX32 R69, R70, R67.reuse, 0x1b ;  /* 0x0000004346457211 */ /* 0x080fe400078fdaff */
[----:B------:R-:W-:Y:S02]  /*0b70*/  IADD3 R70, PT, PT, R67, 0x60, RZ ;  /* 0x0000006043467810 */ /* 0x000fe40007ffe0ff */
[----:B------:R-:W-:-:S02]  /*0b80*/  LEA.HI.SX32 R12, R12, R67, 0x1b ;  /* 0x000000430c0c7211 */ /* 0x000fc400078fdaff */
[----:B------:R-:W-:Y:S02]  /*0b90*/  LEA R68, R68, UR4, 0x1 ;  /* 0x0000000444447c11 */ /* 0x000fe4000f8e08ff */
[-C--:B------:R-:W-:Y:S02]  /*0ba0*/  LEA.HI.SX32 R71, R70, R67.reuse, 0x1b ;  /* 0x0000004346477211 */ /* 0x080fe400078fdaff */
[----:B------:R-:W-:Y:S02]  /*0bb0*/  LEA R69, R69, UR4, 0x1 ;  /* 0x0000000445457c11 */ /* 0x000fe4000f8e08ff */
[C---:B------:R-:W-:Y:S02]  /*0bc0*/  IADD3 R74, PT, PT, R67.reuse, 0xa0, RZ ;  /* 0x000000a0434a7810 */ /* 0x040fe40007ffe0ff */
[----:B------:R-:W-:Y:S02]  /*0bd0*/  LEA.HI.SX32 R72, R72, R67, 0x1b ;  /* 0x0000004348487211 */ /* 0x000fe400078fdaff */
[----:B------:R-:W-:Y:S01]  /*0be0*/  LEA R70, R12, UR4, 0x1 ;  /* 0x000000040c467c11 */ /* 0x000fe2000f8e08ff */
[C---:B------:R-:W-:Y:S01]  /*0bf0*/  VIADD R12, R67.reuse, 0xe0 ;  /* 0x000000e0430c7836 */ /* 0x040fe20000000000 */
[----:B------:R-:W-:-:S02]  /*0c00*/  IADD3 R78, PT, PT, R67, 0xc0, RZ ;  /* 0x000000c0434e7810 */ /* 0x000fc40007ffe0ff */
[----:B------:R-:W-:Y:S02]  /*0c10*/  LEA R71, R71, UR4, 0x1 ;  /* 0x0000000447477c11 */ /* 0x000fe4000f8e08ff */
[-C--:B------:R-:W-:Y:S02]  /*0c20*/  LEA.HI.SX32 R73, R74, R67.reuse, 0x1b ;  /* 0x000000434a497211 */ /* 0x080fe400078fdaff */
[----:B------:R-:W-:Y:S02]  /*0c30*/  LEA R72, R72, UR4, 0x1 ;  /* 0x0000000448487c11 */ /* 0x000fe4000f8e08ff */
[-C--:B------:R-:W-:Y:S02]  /*0c40*/  LEA.HI.SX32 R74, R78, R67.reuse, 0x1b ;  /* 0x000000434e4a7211 */ /* 0x080fe400078fdaff */
[----:B------:R-:W-:Y:S01]  /*0c50*/  LEA.HI.SX32 R12, R12, R67, 0x1b ;  /* 0x000000430c0c7211 */ /* 0x000fe200078fdaff */
[----:B------:R-:W-:Y:S01]  /*0c60*/  VIADD R90, R67, 0x140 ;  /* 0x00000140435a7836 */ /* 0x000fe20000000000 */
[----:B------:R-:W-:-:S02]  /*0c70*/  LEA R73, R73, UR4, 0x1 ;  /* 0x0000000449497c11 */ /* 0x000fc4000f8e08ff */
[C---:B------:R-:W-:Y:S02]  /*0c80*/  IADD3 R78, PT, PT, R67.reuse, 0x120, RZ ;  /* 0x00000120434e7810 */ /* 0x040fe40007ffe0ff */
[----:B------:R-:W-:Y:S02]  /*0c90*/  LEA R74, R74, UR4, 0x1 ;  /* 0x000000044a4a7c11 */ /* 0x000fe4000f8e08ff */
[----:B------:R-:W-:Y:S02]  /*0ca0*/  IADD3 R92, PT, PT, R67, 0x160, RZ ;  /* 0x00000160435c7810 */ /* 0x000fe40007ffe0ff */
[-C--:B------:R-:W-:Y:S02]  /*0cb0*/  LEA.HI.SX32 R78, R78, R67.reuse, 0x1b ;  /* 0x000000434e4e7211 */ /* 0x080fe400078fdaff */
[-C--:B------:R-:W-:Y:S02]  /*0cc0*/  LEA.HI.SX32 R90, R90, R67.reuse, 0x1b ;  /* 0x000000435a5a7211 */ /* 0x080fe400078fdaff */
[----:B------:R-:W-:-:S04]  /*0cd0*/  LEA.HI.SX32 R79, R92, R67, 0x1b ;  /* 0x000000435c4f7211 */ /* 0x000fc800078fdaff */
[----:B------:R-:W-:Y:S02]  /*0ce0*/  LEA R79, R79, UR4, 0x1 ;  /* 0x000000044f4f7c11 */ /* 0x000fe4000f8e08ff */
        /* <DEDUP_REMOVED lines=13> */
[----:B--2---:R-:W-:Y:S04]  /*0dc0*/  STS.U16 [R68], R15 ;  /* 0x0000000f44007388 */ /* 0x004fe80000000400 */
[----:B---3--:R0:W-:Y:S04]  /*0dd0*/  STS.U16 [R69+0x40], R14 ;  /* 0x0000400e45007388 */ /* 0x0081e80000000400 */
[----:B----4-:R-:W-:Y:S04]  /*0de0*/  STS.U16 [R70+0x80], R17 ;  /* 0x0000801146007388 */ /* 0x010fe80000000400 */
[----:B------:R1:W-:Y:S01]  /*0df0*/  STS.U16 [R71+0xc0], R16 ;  /* 0x0000c01047007388 */ /* 0x0003e20000000400 */
[----:B0-----:R-:W-:-:S04]  /*0e00*/  IADD3 R14, PT, PT, R67, 0x100, RZ ;  /* 0x00000100430e7810 */ /* 0x001fc80007ffe0ff */
[-C--:B------:R-:W-:Y:S01]  /*0e10*/  LEA.HI.SX32 R14, R14, R67.reuse, 0x1b ;  /* 0x000000430e0e7211 */ /* 0x080fe200078fdaff */
[----:B------:R0:W-:Y:S01]  /*0e20*/  STS.U16 [R72+0x100], R75 ;  /* 0x0001004b48007388 */ /* 0x0001e20000000400 */
[C---:B-1----:R-:W-:Y:S02]  /*0e30*/  IADD3 R16, PT, PT, R67.reuse, 0x1c0, RZ ;  /* 0x000001c043107810 */ /* 0x042fe40007ffe0ff */
[----:B0-----:R-:W-:Y:S02]  /*0e40*/  LEA R75, R12, UR4, 0x1 ;  /* 0x000000040c4b7c11 */ /* 0x001fe4000f8e08ff */
[C---:B------:R-:W-:Y:S01]  /*0e50*/  IADD3 R12, PT, PT, R67.reuse, 0x180, RZ ;  /* 0x00000180430c7810 */ /* 0x040fe20007ffe0ff */
[----:B------:R0:W-:Y:S03]  /*0e60*/  STS.U16 [R73+0x140], R76 ;  /* 0x0001404c49007388 */ /* 0x0001e60000000400 */
[----:B------:R-:W-:Y:S01]  /*0e70*/  LEA.HI.SX32 R12, R12, R67, 0x1b ;  /* 0x000000430c0c7211 */ /* 0x000fe200078fdaff */
[----:B------:R1:W-:Y:S01]  /*0e80*/  STS.U16 [R74+0x180], R77 ;  /* 0x0001804d4a007388 */ /* 0x0003e20000000400 */
[----:B0-----:R-:W-:Y:S01]  /*0e90*/  LEA R76, R14, UR4, 0x1 ;  /* 0x000000040e4c7c11 */ /* 0x001fe2000f8e08ff */
[----:B------:R-:W-:-:S02]  /*0ea0*/  VIADD R14, R67, 0x1a0 ;  /* 0x000001a0430e7836 */ /* 0x000fc40000000000 */
[----:B------:R0:W-:Y:S01]  /*0eb0*/  STS.U16 [R75+0x1c0], R80 ;  /* 0x0001c0504b007388 */ /* 0x0001e20000000400 */
[----:B-1----:R-:W-:Y:S02]  /*0ec0*/  LEA R77, R78, UR4, 0x1 ;  /* 0x000000044e4d7c11 */ /* 0x002fe4000f8e08ff */
[----:B------:R-:W-:Y:S02]  /*0ed0*/  LEA R78, R90, UR4, 0x1 ;  /* 0x000000045a4e7c11 */ /* 0x000fe4000f8e08ff */
[C---:B------:R-:W-:Y:S01]  /*0ee0*/  IADD3 R90, PT, PT, R67.reuse, 0x1e0, RZ ;  /* 0x000001e0435a7810 */ /* 0x040fe20007ffe0ff */
[----:B------:R1:W-:Y:S01]  /*0ef0*/  STS.U16 [R76+0x200], R81 ;  /* 0x000200514c007388 */ /* 0x0003e20000000400 */
[----:B------:R-:W-:Y:S02]  /*0f00*/  LEA.HI.SX32 R14, R14, R67, 0x1b ;  /* 0x000000430e0e7211 */ /* 0x000fe400078fdaff */
[----:B0-----:R-:W-:Y:S01]  /*0f10*/  LEA R80, R12, UR4, 0x1 ;  /* 0x000000040c507c11 */ /* 0x001fe2000f8e08ff */
[----:B------:R0:W-:Y:S01]  /*0f20*/  STS.U16 [R77+0x240], R82 ;  /* 0x000240524d007388 */ /* 0x0001e20000000400 */
[----:B------:R-:W-:-:S02]  /*0f30*/  SHF.L.U32 R12, R67, 0x4, RZ ;  /* 0x00000004430c7819 */ /* 0x000fc400000006ff */
[-C--:B------:R-:W-:Y:S01]  /*0f40*/  LEA.HI.SX32 R16, R16, R67.reuse, 0x1b ;  /* 0x0000004310107211 */ /* 0x080fe200078fdaff */
[----:B------:R2:W-:Y:S01]  /*0f50*/  STS.U16 [R78+0x280], R83 ;  /* 0x000280534e007388 */ /* 0x0005e20000000400 */
[----:B------:R-:W-:Y:S02]  /*0f60*/  LEA.HI.SX32 R90, R90, R67, 0x1b ;  /* 0x000000435a5a7211 */ /* 0x000fe400078fdaff */
[----:B-1----:R-:W-:Y:S01]  /*0f70*/  LEA R81, R14, UR4, 0x1 ;  /* 0x000000040e517c11 */ /* 0x002fe2000f8e08ff */
[----:B------:R1:W-:Y:S01]  /*0f80*/  STS.U16 [R79+0x2c0], R84 ;  /* 0x0002c0544f007388 */ /* 0x0003e20000000400 */
[----:B0-----:R-:W-:-:S03]  /*0f90*/  LEA R82, R16, UR4, 0x1 ;  /* 0x0000000410527c11 */ /* 0x001fc6000f8e08ff */
[----:B------:R-:W-:Y:S01]  /*0fa0*/  STS.U16 [R80+0x300], R85 ;  /* 0x0003005550007388 */ /* 0x000fe20000000400 */
[----:B--2---:R-:W-:Y:S02]  /*0fb0*/  LEA R83, R90, UR4, 0x1 ;  /* 0x000000045a537c11 */ /* 0x004fe4000f8e08ff */
[----:B-1----:R-:W-:Y:S01]  /*0fc0*/  LEA.HI.SX32 R84, R12, R12, 0x1b ;  /* 0x0000000c0c547211 */ /* 0x002fe200078fdaff */
[----:B------:R-:W-:Y:S03]  /*0fd0*/  STS.U16 [R81+0x340], R86 ;  /* 0x0003405651007388 */ /* 0x000fe60000000400 */
        /* <DEDUP_REMOVED lines=25> */
[----:B------:R-:W-:-:S03]  /*1170*/  ISETP.GE.AND P0, PT, R51, R66, PT ;  /* 0x000000423300720c */ /* 0x000fc60003f06270 */
[----:B------:R-:W3:Y:S01]  /*1180*/  @!P1 LDG.E.U16 R88, desc[UR16][R10.64+0x40] ;  /* 0x000040100a589981 */ /* 0x000ee2000c1e1500 */
[----:B------:R-:W-:Y:S02]  /*1190*/  ISETP.GE.AND P1, PT, R52, R66, PT ;  /* 0x000000423400720c */ /* 0x000fe40003f26270 */
[----:B------:R-:W-:Y:S01]  /*11a0*/  PRMT R87, RZ, 0x7610, R87 ;  /* 0x00007610ff577816 */ /* 0x000fe20000000057 */
[----:B------:R-:W4:Y:S01]  /*11b0*/  @!P2 LDG.E.U16 R110, desc[UR16][R10.64+0x2c0] ;  /* 0x0002c0100a6ea981 */ /* 0x000f22000c1e1500 */
[----:B------:R-:W-:-:S03]  /*11c0*/  PRMT R86, RZ, 0x7610, R86 ;  /* 0x00007610ff567816 */ /* 0x000fc60000000056 */
[----:B------:R-:W4:Y:S04]  /*11d0*/  @!P3 LDG.E.U16 R105, desc[UR16][R10.64+0x300] ;  /* 0x000300100a69b981 */ /* 0x000f28000c1e1500 */
[----:B------:R-:W4:Y:S01]  /*11e0*/  @!P0 LDG.E.U16 R85, desc[UR16][R10.64+0x80] ;  /* 0x000080100a558981 */ /* 0x000f22000c1e1500 */
[----:B------:R-:W-:-:S03]  /*11f0*/  ISETP.GE.AND P0, PT, R53, R66, PT ;  /* 0x000000423500720c */ /* 0x000fc60003f06270 */
[----:B------:R-:W4:Y:S01]  /*1200*/  @!P1 LDG.E.U16 R90, desc[UR16][R10.64+0xc0] ;  /* 0x0000c0100a5a9981 */ /* 0x000f22000c1e1500 */
[----:B------:R-:W-:-:S03]  /*1210*/  ISETP.GE.AND P1, PT, R54, R66, PT ;  /* 0x000000423600720c */ /* 0x000fc60003f26270 */
[----:B------:R-:W4:Y:S04]  /*1220*/  @!P4 LDG.E.U16 R112, desc[UR16][R10.64+0x340] ;  /* 0x000340100a70c981 */ /* 0x000f28000c1e1500 */
[----:B------:R-:W4:Y:S04]  /*1230*/  @!P5 LDG.E.U16 R107, desc[UR16][R10.64+0x380] ;  /* 0x000380100a6bd981 */ /* 0x000f28000c1e1500 */
[----:B------:R-:W4:Y:S01]  /*1240*/  @!P0 LDG.E.U16 R87, desc[UR16][R10.64+0x100] ;  /* 0x000100100a578981 */ /* 0x000f22000c1e1500 */
[----:B------:R-:W-:-:S03]  /*1250*/  ISETP.GE.AND P0, PT, R55, R66, PT ;  /* 0x000000423700720c */ /* 0x000fc60003f06270 */
[----:B------:R-:W4:Y:S01]  /*1260*/  @!P1 LDG.E.U16 R104, desc[UR16][R10.64+0x140] ;  /* 0x000140100a689981 */ /* 0x000f22000c1e1500 */
[----:B------:R-:W-:-:S03]  /*1270*/  ISETP.GE.AND P1, PT, R56, R66, PT ;  /* 0x000000423800720c */ /* 0x000fc60003f26270 */
[----:B------:R-:W4:Y:S06]  /*1280*/  @!P6 LDG.E.U16 R86, desc[UR16][R10.64+0x3c0] ;  /* 0x0003c0100a56e981 */ /* 0x000f2c000c1e1500 */
[----:B------:R-:W4:Y:S01]  /*1290*/  @!P0 LDG.E.U16 R91, desc[UR16][R10.64+0x180] ;  /* 0x000180100a5b8981 */ /* 0x000f22000c1e1500 */
[----:B------:R-:W-:-:S03]  /*12a0*/  ISETP.GE.AND P0, PT, R57, R66, PT ;  /* 0x000000423900720c */ /* 0x000fc60003f06270 */
[----:B------:R-:W4:Y:S01]  /*12b0*/  @!P1 LDG.E.U16 R106, desc[UR16][R10.64+0x1c0] ;  /* 0x0001c0100a6a9981 */ /* 0x000f22000c1e1500 */
[----:B------:R-:W-:Y:S02]  /*12c0*/  ISETP.NE.AND P1, PT, R93, RZ, PT ;  /* 0x000000ff5d00720c */ /* 0x000fe40003f25270 */
[----:B------:R-:W-:-:S07]  /*12d0*/  PRMT R93, RZ, 0x7610, R93 ;  /* 0x00007610ff5d7816 */ /* 0x000fce000000005d */
[----:B------:R-:W4:Y:S01]  /*12e0*/  @!P0 LDG.E.U16 R93, desc[UR16][R10.64+0x200] ;  /* 0x000200100a5d8981 */ /* 0x000f22000c1e1500 */
[----:B------:R-:W-:Y:S02]  /*12f0*/  ISETP.NE.AND P0, PT, R103, RZ, PT ;  /* 0x000000ff6700720c */ /* 0x000fe40003f05270 */
[----:B------:R-:W-:-:S06]  /*1300*/  PRMT R103, RZ, 0x7610, R103 ;  /* 0x00007610ff677816 */ /* 0x000fcc0000000067 */
[----:B------:R-:W4:Y:S05]  /*1310*/  @!P1 LDG.E.U16 R103, desc[UR16][R10.64+0x280] ;  /* 0x000280100a679981 */ /* 0x000f2a000c1e1500 */
[----:B------:R0:W4:Y:S02]  /*1320*/  @!P0 LDG.E.U16 R108, desc[UR16][R10.64+0x240] ;  /* 0x000240100a6c8981 */ /* 0x000124000c1e1500 */
[----:B0-----:R-:W0:Y:S01]  /*1330*/  LDC R10, c[0x0][0x38c] ;  /* 0x0000e300ff0a7b82 */ /* 0x001e220000000800 */
[----:B------:R-:W-:Y:S01]  /*1340*/  BSSY.RECONVERGENT B0, `(.L_x_3782) ;  /* 0x0000054000007945 */ /* 0x000fe20003800200 */
[----:B0-----:R-:W-:Y:S01]  /*1350*/  ISETP.GE.AND P5, PT, R10, 0x1, PT ;  /* 0x000000010a00780c */ /* 0x001fe20003fa6270 */
        /* <DEDUP_REMOVED lines=23> */
[----:B------:R0:W2:Y:S04]  /*14d0*/  LDS.U16 R93, [R84+0xc] ;  /* 0x00000c00545d7984 */ /* 0x0000a80000000400 */
[----:B------:R0:W2:Y:S04]  /*14e0*/  LDS.U16 R103, [R84+0xe] ;  /* 0x00000e0054677984 */ /* 0x0000a80000000400 */
[----:B------:R0:W2:Y:S04]  /*14f0*/  LDS.U16 R107, [R84+0x10] ;  /* 0x00001000546b7984 */ /* 0x0000a80000000400 */
[----:B------:R0:W2:Y:S04]  /*1500*/  LDS.U16 R108, [R84+0x12] ;  /* 0x00001200546c7984 */ /* 0x0000a80000000400 */
        /* <DEDUP_REMOVED lines=9> */
[----:B------:R-:W-:-:S04]  /*15a0*/  FSETP.GTU.FTZ.AND P0, PT, R88, 20, PT ;  /* 0x41a000005800780b */ /* 0x000fc80003f1c000 */
[----:B------:R-:W-:Y:S01]  /*15b0*/  ISETP.EQ.OR P0, PT, RZ, UR9, P0 ;  /* 0x00000009ff007c0c */ /* 0x000fe20008702670 */
[----:B--2---:R-:W-:Y:S02]  /*15c0*/  HADD2.F32 R87, -RZ, R87.H0_H0 ;  /* 0x20000057ff577230 */ /* 0x004fe40000004100 */
[----:B---3--:R-:W-:Y:S02]  /*15d0*/  HADD2.F32 R113, -RZ, R89.H0_H0 ;  /* 0x20000059ff717230 */ /* 0x008fe40000004100 */
[----:B----4-:R-:W-:Y:S02]  /*15e0*/  HADD2.F32 R115, -RZ, R90.H0_H0 ;  /* 0x2000005aff737230 */ /* 0x010fe40000004100 */
        /* <DEDUP_REMOVED lines=41> */
.L_x_3783:
[----:B------:R-:W-:Y:S05]  /*1880*/  BSYNC.RECONVERGENT B0 ;  /* 0x0000000000007941 */ /* 0x000fea0003800200 */
.L_x_3782:
        /* <DEDUP_REMOVED lines=37> */
.L_x_3785:
[----:B------:R-:W-:Y:S05]  /*1ae0*/  BSYNC.RECONVERGENT B0 ;  /* 0x0000000000007941 */ /* 0x000fea0003800200 */
.L_x_3784:
        /* <DEDUP_REMOVED lines=35> */
.L_x_3787:
[----:B------:R-:W-:Y:S05]  /*1d20*/  BSYNC.RECONVERGENT B0 ;  /* 0x0000000000007941 */ /* 0x000fea0003800200 */
.L_x_3786:
        /* <DEDUP_REMOVED lines=37> */
.L_x_3789:
[----:B------:R-:W-:Y:S05]  /*1f80*/  BSYNC.RECONVERGENT B0 ;  /* 0x0000000000007941 */ /* 0x000fea0003800200 */
.L_x_3788:
        /* <DEDUP_REMOVED lines=35> */
.L_x_3791:
[----:B------:R-:W-:Y:S05]  /*21c0*/  BSYNC.RECONVERGENT B0 ;  /* 0x0000000000007941 */ /* 0x000fea0003800200 */
.L_x_3790:
        /* <DEDUP_REMOVED lines=37> */
.L_x_3793:
[----:B------:R-:W-:Y:S05]  /*2420*/  BSYNC.RECONVERGENT B0 ;  /* 0x0000000000007941 */ /* 0x000fea0003800200 */
.L_x_3792:
        /* <DEDUP_REMOVED lines=35> */
.L_x_3795:
[----:B------:R-:W-:Y:S05]  /*2660*/  BSYNC.RECONVERGENT B0 ;  /* 0x0000000000007941 */ /* 0x000fea0003800200 */
.L_x_3794:
        /* <DEDUP_REMOVED lines=37> */
.L_x_3797:
[----:B------:R-:W-:Y:S05]  /*28c0*/  BSYNC.RECONVERGENT B0 ;  /* 0x0000000000007941 */ /* 0x000fea0003800200 */
.L_x_3796:
[----:B------:R-:W-:Y:S01]  /*28d0*/  HADD2.F32 R111, -RZ, R105.H0_H0 ;  /* 0x20000069ff6f7230 */ /* 0x000fe20000004100 */
[----:B------:R-:W-:Y:S01]  /*28e0*/  BSSY.RECONVERGENT B0, `(.L_x_3798) ;  /* 0x0000023000007945 */ /* 0x000fe20003800200 */
[----:B------:R-:W-:Y:S01]  /*28f0*/  HADD2.F32 R105, -RZ, R102.H0_H0 ;  /* 0x20000066ff697230 */ /* 0x000fe20000004100 */
[----:B------:R-:W-:Y:S02]  /*2900*/  FSETP.GTU.FTZ.AND P4, PT, R106, 20, PT ;  /* 0x41a000006a00780b */ /* 0x000fe40003f9c000 */
[----:B------:R-:W-:Y:S01]  /*2910*/  FADD.FTZ R102, R111, R18 ;  /* 0x000000126f667221 */ /* 0x000fe20000010000 */
[----:B------:R-:W-:Y:S10]  /*2920*/  @P3 BRA `(.L_x_3799) ;  /* 0x0000000000783947 */ /* 0x000ff40003800000 */
        /* <DEDUP_REMOVED lines=30> */
.L_x_3799:
[----:B------:R-:W-:Y:S05]  /*2b10*/  BSYNC.RECONVERGENT B0 ;  /* 0x0000000000007941 */ /* 0x000fea0003800200 */
.L_x_3798:
        /* <DEDUP_REMOVED lines=41> */
.L_x_3801:
[----:B------:R-:W-:Y:S05]  /*2db0*/  BSYNC.RECONVERGENT B0 ;  /* 0x0000000000007941 */ /* 0x000fea0003800200 */
.L_x_3800:
        /* <DEDUP_REMOVED lines=39> */
.L_x_3803:
[----:B------:R-:W-:Y:S05]  /*3030*/  BSYNC.RECONVERGENT B0 ;  /* 0x0000000000007941 */ /* 0x000fea0003800200 */
.L_x_3802:
        /* <DEDUP_REMOVED lines=44> */
.L_x_3805:
[----:B------:R-:W-:Y:S05]  /*3300*/  BSYNC.RECONVERGENT B0 ;  /* 0x0000000000007941 */ /* 0x000fea0003800200 */
.L_x_3804:
        /* <DEDUP_REMOVED lines=32> */
.L_x_3807:
[----:B------:R-:W-:Y:S05]  /*3510*/  BSYNC.RECONVERGENT B0 ;  /* 0x0000000000007941 */ /* 0x000fea0003800200 */
.L_x_3806:
        /* <DEDUP_REMOVED lines=32> */
.L_x_3809:
[----:B------:R-:W-:Y:S05]  /*3720*/  BSYNC.RECONVERGENT B0 ;  /* 0x0000000000007941 */ /* 0x000fea0003800200 */
.L_x_3808:
        /* <DEDUP_REMOVED lines=32> */
.L_x_3811:
[----:B------:R-:W-:Y:S05]  /*3930*/  BSYNC.RECONVERGENT B0 ;  /* 0x0000000000007941 */ /* 0x000fea0003800200 */
.L_x_3810:
        /* <DEDUP_REMOVED lines=32> */
.L_x_3813:
[----:B------:R-:W-:Y:S05]  /*3b40*/  BSYNC.RECONVERGENT B0 ;  /* 0x0000000000007941 */ /* 0x000fea0003800200 */
.L_x_3812:
        /* <DEDUP_REMOVED lines=19> */
[----:B------:R-:W-:Y:S02]  /*3c80*/  IMAD R131, R27, R10, RZ ;  /* 0x0000000a1b837224 */ /* 0x000fe400078e02ff */
[----:B------:R-:W-:Y:S01]  /*3c90*/  FMUL.FTZ R120, R11, R87 ;  /* 0x000000570b787220 */ /* 0x000fe20000410000 */
[----:B------:R-:W-:Y:S01]  /*3ca0*/  FMUL.FTZ R130, R133, R102 ;  /* 0x0000006685827220 */ /* 0x000fe20000410000 */
[----:B------:R-:W0:Y:S01]  /*3cb0*/  LDC.64 R10, c[0x0][0x480] ;  /* 0x00012000ff0a7b82 */ /* 0x000e220000000a00 */
        /* <DEDUP_REMOVED lines=14> */
[----:B------:R-:W-:Y:S01]  /*3da0*/  IMAD.MOV.U32 R135, RZ, RZ, R22 ;  /* 0x000000ffff877224 */ /* 0x000fe200078e0016 */
[----:B------:R-:W-:Y:S01]  /*3db0*/  MOV R134, R25 ;  /* 0x0000001900867202 */ /* 0x000fe20000000f00 */
[----:B------:R-:W-:Y:S01]  /*3dc0*/  IMAD.MOV.U32 R139, RZ, RZ, R20 ;  /* 0x000000ffff8b7224 */ /* 0x000fe200078e0014 */
[----:B------:R-:W-:Y:S01]  /*3dd0*/  MOV R137, R21 ;  /* 0x0000001500897202 */ /* 0x000fe20000000f00 */
[----:B------:R-:W-:Y:S01]  /*3de0*/  UIADD3 UR5, UPT, UPT, UR4, 0x450, URZ ;  /* 0x0000045004057890 */ /* 0x000fe2000fffe0ff */
[----:B------:R-:W-:Y:S01]  /*3df0*/  MOV R136, R24 ;  /* 0x0000001800887202 */ /* 0x000fe20000000f00 */
[----:B------:R-:W-:Y:S01]  /*3e00*/  UMOV UR6, UR7 ;  /* 0x0000000700067c82 */ /* 0x000fe20008000000 */
[----:B------:R-:W-:-:S09]  /*3e10*/  MOV R138, R23 ;  /* 0x00000017008a7202 */ /* 0x000fd20000000f00 */
.L_x_3817:
[----:B------:R-:W-:Y:S02]  /*3e20*/  MOV R12, R135 ;  /* 0x00000087000c7202 */ /* 0x000fe40000000f00 */
[----:B------:R-:W-:-:S05]  /*3e30*/  MOV R13, R134 ;  /* 0x00000086000d7202 */ /* 0x000fca0000000f00 */
[----:B------:R1:W2:Y:S01]  /*3e40*/  LDG.E R12, desc[UR16][R12.64] ;  /* 0x000000100c0c7981 */ /* 0x0002a2000c1e1900 */
[----:B0-----:R-:W-:Y:S02]  /*3e50*/  MOV R14, R137 ;  /* 0x00000089000e7202 */ /* 0x001fe40000000f00 */
[----:B------:R-:W-:Y:S02]  /*3e60*/  MOV R15, R136 ;  /* 0x00000088000f7202 */ /* 0x000fe40000000f00 */
[----:B------:R-:W-:-:S03]  /*3e70*/  ISETP.GE.U32.AND P4, PT, R33, R66, PT ;  /* 0x000000422100720c */ /* 0x000fc60003f86070 */
[----:B------:R-:W3:Y:S01]  /*3e80*/  LDG.E R141, desc[UR16][R14.64] ;  /* 0x000000100e8d7981 */ /* 0x000ee2000c1e1900 */
[----:B-1----:R-:W-:Y:S02]  /*3e90*/  MOV R13, R138 ;  /* 0x0000008a000d7202 */ /* 0x002fe40000000f00 */
[-C--:B------:R-:W-:Y:S02]  /*3ea0*/  ISETP.GE.U32.AND P2, PT, R29, R66.reuse, PT ;  /* 0x000000421d00720c */ /* 0x080fe40003f46070 */
[-C--:B------:R-:W-:Y:S02]  /*3eb0*/  ISETP.GE.U32.AND P3, PT, R32, R66.reuse, PT ;  /* 0x000000422000720c */ /* 0x080fe40003f66070 */
[-C--:B------:R-:W-:Y:S02]  /*3ec0*/  ISETP.GE.U32.AND P6, PT, R35, R66.reuse, PT ;  /* 0x000000422300720c */ /* 0x080fe40003fc6070 */
[----:B------:R-:W-:Y:S02]  /*3ed0*/  FSEL R142, R105, RZ, !P2 ;  /* 0x000000ff698e7208 */ /* 0x000fe40005000000 */
[----:B------:R-:W-:-:S02]  /*3ee0*/  ISETP.GE.U32.AND P5, PT, R34, R66, PT ;  /* 0x000000422200720c */ /* 0x000fc40003fa6070 */
[-C--:B------:R-:W-:Y:S02]  /*3ef0*/  ISETP.GE.U32.AND P0, PT, R36, R66.reuse, PT ;  /* 0x000000422400720c */ /* 0x080fe40003f06070 */
[----:B------:R-:W-:Y:S02]  /*3f00*/  ISETP.GE.U32.AND P1, PT, R37, R66, PT ;  /* 0x000000422500720c */ /* 0x000fe40003f26070 */
[----:B------:R-:W-:Y:S02]  /*3f10*/  FSEL R153, R99, RZ, !P5 ;  /* 0x000000ff63997208 */ /* 0x000fe40006800000 */
[----:B------:R-:W-:Y:S02]  /*3f20*/  FSEL R158, R113, RZ, !P6 ;  /* 0x000000ff719e7208 */ /* 0x000fe40007000000 */
[----:B------:R-:W-:Y:S02]  /*3f30*/  FSEL R160, R120, RZ, !P0 ;  /* 0x000000ff78a07208 */ /* 0x000fe40004000000 */
[----:B------:R-:W-:Y:S01]  /*3f40*/  FSEL R162, R96, RZ, !P1 ;  /* 0x000000ff60a27208 */ /* 0x000fe20004800000 */
[----:B------:R-:W1:Y:S01]  /*3f50*/  S2UR UR8, SR_CgaCtaId ;  /* 0x00000000000879c3 */ /* 0x000e620000008800 */
[----:B------:R-:W-:Y:S01]  /*3f60*/  UMOV UR4, 0x400 ;  /* 0x0000040000047882 */ /* 0x000fe20000000000 */
[----:B--2---:R-:W-:Y:S01]  /*3f70*/  FMUL.FTZ R16, R12, 1.4426950216293334961 ;  /* 0x3fb8aa3b0c107820 */ /* 0x004fe20000410000 */
[----:B------:R-:W-:-:S03]  /*3f80*/  IMAD.MOV.U32 R12, RZ, RZ, R139 ;  /* 0x000000ffff0c7224 */ /* 0x000fc600078e008b */
[C---:B------:R-:W-:Y:S01]  /*3f90*/  FMUL.FTZ R145, R16.reuse, R90 ;  /* 0x0000005a10917220 */ /* 0x040fe20000410000 */
[C---:B------:R-:W-:Y:S01]  /*3fa0*/  FMUL.FTZ R143, R16.reuse, R89 ;  /* 0x00000059108f7220 */ /* 0x040fe20000410000 */
[----:B------:R2:W3:Y:S01]  /*3fb0*/  LDG.E R140, desc[UR16][R12.64] ;  /* 0x000000100c8c7981 */ /* 0x0004e2000c1e1900 */
[C---:B------:R-:W-:Y:S01]  /*3fc0*/  FMUL.FTZ R17, R16.reuse, R88 ;  /* 0x0000005810117220 */ /* 0x040fe20000410000 */
[----:B--2---:R-:W2:Y:S01]  /*3fd0*/  MUFU.EX2 R12, R145 ;  /* 0x00000091000c7308 */ /* 0x004ea20000000800 */
[C---:B------:R-:W-:Y:S01]  /*3fe0*/  FMUL.FTZ R13, R16.reuse, R86 ;  /* 0x00000056100d7220 */ /* 0x040fe20000410000 */
[C---:B------:R-:W-:Y:S02]  /*3ff0*/  FMUL.FTZ R146, R16.reuse, R85 ;  /* 0x0000005510927220 */ /* 0x040fe40000410000 */
[----:B------:R-:W4:Y:S01]  /*4000*/  MUFU.EX2 R144, R143 ;  /* 0x0000008f00907308 */ /* 0x000f220000000800 */
[----:B------:R-:W-:-:S03]  /*4010*/  FMUL.FTZ R14, R16, R87 ;  /* 0x00000057100e7220 */ /* 0x000fc60000410000 */
[----:B------:R-:W5:Y:S01]  /*4020*/  MUFU.EX2 R17, R17 ;  /* 0x0000001100117308 */ /* 0x000f620000000800 */
[----:B------:R-:W-:-:S03]  /*4030*/  FMUL.FTZ R15, R16, R91 ;  /* 0x0000005b100f7220 */ /* 0x000fc60000410000 */
[----:B------:R-:W0:Y:S01]  /*4040*/  MUFU.EX2 R13, R13 ;  /* 0x0000000d000d7308 */ /* 0x000e220000000800 */
[----:B--2---:R-:W-:Y:S01]  /*4050*/  FSEL R151, R12, 1, !P4 ;  /* 0x3f8000000c977808 */ /* 0x004fe20006000000 */
[----:B------:R-:W-:Y:S02]  /*4060*/  FMUL.FTZ R12, R16, R103 ;  /* 0x00000067100c7220 */ /* 0x000fe40000410000 */
[----:B------:R-:W2:Y:S04]  /*4070*/  MUFU.EX2 R146, R146 ;  /* 0x0000009200927308 */ /* 0x000ea80000000800 */
[----:B------:R-:W1:Y:S01]  /*4080*/  MUFU.EX2 R14, R14 ;  /* 0x0000000e000e7308 */ /* 0x000e620000000800 */
[----:B------:R-:W-:-:S03]  /*4090*/  FSEL R145, R101, RZ, !P3 ;  /* 0x000000ff65917208 */ /* 0x000fc60005800000 */
[----:B------:R-:W1:Y:S01]  /*40a0*/  MUFU.EX2 R12, R12 ;  /* 0x0000000c000c7308 */ /* 0x000e620000000800 */
[----:B----4-:R-:W-:-:S03]  /*40b0*/  FSEL R154, R144, 1, !P3 ;  /* 0x3f800000909a7808 */ /* 0x010fc60005800000 */
[----:B------:R-:W4:Y:S01]  /*40c0*/  MUFU.EX2 R15, R15 ;  /* 0x0000000f000f7308 */ /* 0x000f220000000800 */
[----:B-----5:R-:W-:Y:S01]  /*40d0*/  FSEL R143, R17, 1, !P2 ;  /* 0x3f800000118f7808 */ /* 0x020fe20005000000 */
[----:B------:R-:W-:Y:S01]  /*40e0*/  FMUL.FTZ R17, R16, R93 ;  /* 0x0000005d10117220 */ /* 0x000fe20000410000 */
[----:B------:R-:W-:Y:S02]  /*40f0*/  FSEL R144, R111, RZ, !P4 ;  /* 0x000000ff6f907208 */ /* 0x000fe40006000000 */
[----:B0-----:R-:W-:Y:S01]  /*4100*/  FSEL R155, R13, 1, !P6 ;  /* 0x3f8000000d9b7808 */ /* 0x001fe20007000000 */
[----:B------:R-:W-:Y:S01]  /*4110*/  FFMA.FTZ R13, R142, R154, R145 ;  /* 0x0000009a8e0d7223 */ /* 0x000fe20000010091 */
[----:B------:R-:W-:Y:S02]  /*4120*/  ISETP.GE.U32.AND P3, PT, R39, R66, PT ;  /* 0x000000422700720c */ /* 0x000fe40003f66070 */
[----:B--2---:R-:W-:Y:S02]  /*4130*/  FSEL R156, R146, 1, !P5 ;  /* 0x3f800000929c7808 */ /* 0x004fe40006800000 */
[----:B-1----:R-:W-:Y:S01]  /*4140*/  FSEL R157, R14, 1, !P0 ;  /* 0x3f8000000e9d7808 */ /* 0x002fe20004000000 */
[----:B------:R-:W-:Y:S01]  /*4150*/  FFMA.FTZ R14, R151, R13, R144 ;  /* 0x0000000d970e7223 */ /* 0x000fe20000010090 */
[----:B------:R-:W0:Y:S01]  /*4160*/  MUFU.EX2 R17, R17 ;  /* 0x0000001100117308 */ /* 0x000e220000000800 */
[----:B------:R-:W-:Y:S01]  /*4170*/  FSEL R163, R12, 1, !P3 ;  /* 0x3f8000000ca37808 */ /* 0x000fe20005800000 */
[----:B------:R-:W-:Y:S01]  /*4180*/  FMUL.FTZ R12, R16, R107 ;  /* 0x0000006b100c7220 */ /* 0x000fe20000410000 */
[----:B----4-:R-:W-:Y:S01]  /*4190*/  FSEL R159, R15, 1, !P1 ;  /* 0x3f8000000f9f7808 */ /* 0x010fe20004800000 */
[----:B------:R-:W-:Y:S01]  /*41a0*/  FFMA.FTZ R15, R156, R14, R153 ;  /* 0x0000000e9c0f7223 */ /* 0x000fe20000010099 */
[----:B------:R-:W-:-:S03]  /*41b0*/  FMUL.FTZ R13, R16, R108 ;  /* 0x0000006c100d7220 */ /* 0x000fc60000410000 */
[----:B------:R-:W-:Y:S01]  /*41c0*/  FFMA.FTZ R147, R155, R15, R158 ;  /* 0x0000000f9b937223 */ /* 0x000fe2000001009e */
[----:B------:R-:W1:Y:S01]  /*41d0*/  MUFU.EX2 R12, R12 ;  /* 0x0000000c000c7308 */ /* 0x000e620000000800 */
[----:B------:R-:W-:Y:S01]  /*41e0*/  ISETP.GE.U32.AND P2, PT, R38, R66, PT ;  /* 0x000000422600720c */ /* 0x000fe20003f46070 */
[C---:B------:R-:W-:Y:S01]  /*41f0*/  FMUL.FTZ R14, R16.reuse, R109 ;  /* 0x0000006d100e7220 */ /* 0x040fe20000410000 */
[----:B------:R-:W-:Y:S01]  /*4200*/  FFMA.FTZ R149, R157, R147, R160 ;  /* 0x000000939d957223 */ /* 0x000fe200000100a0 */
[----:B------:R-:W2:Y:S01]  /*4210*/  MUFU.EX2 R13, R13 ;  /* 0x0000000d000d7308 */ /* 0x000ea20000000800 */
[----:B------:R-:W-:Y:S01]  /*4220*/  FSEL R164, R95, RZ, !P2 ;  /* 0x000000ff5fa47208 */ /* 0x000fe20005000000 */
[----:B------:R-:W-:Y:S01]  /*4230*/  FMUL.FTZ R15, R16, R106 ;  /* 0x0000006a100f7220 */ /* 0x000fe20000410000 */
[----:B0-----:R-:W-:Y:S01]  /*4240*/  FSEL R161, R17, 1, !P2 ;  /* 0x3f80000011a17808 */ /* 0x001fe20005000000 */
[----:B------:R-:W-:Y:S01]  /*4250*/  FMUL.FTZ R148, R143, R154 ;  /* 0x0000009a8f947220 */ /* 0x000fe20000410000 */
[----:B------:R-:W-:Y:S01]  /*4260*/  FFMA.FTZ R149, R159, R149, R162 ;  /* 0x000000959f957223 */ /* 0x000fe200000100a2 */
[----:B------:R-:W0:Y:S01]  /*4270*/  MUFU.EX2 R14, R14 ;  /* 0x0000000e000e7308 */ /* 0x000e220000000800 */
[----:B------:R-:W-:Y:S01]  /*4280*/  ISETP.GE.U32.AND P4, PT, R40, R66, PT ;  /* 0x000000422800720c */ /* 0x000fe20003f86070 */
[C---:B------:R-:W-:Y:S01]  /*4290*/  FMUL.FTZ R17, R16.reuse, R102 ;  /* 0x0000006610117220 */ /* 0x040fe20000410000 */
[----:B------:R-:W-:Y:S01]  /*42a0*/  FSEL R166, R97, RZ, !P3 ;  /* 0x000000ff61a67208 */ /* 0x000fe20005800000 */
[----:B------:R-:W-:Y:S01]  /*42b0*/  FMUL.FTZ R148, R151, R148 ;  /* 0x0000009497947220 */ /* 0x000fe20000410000 */
[----:B------:R-:W-:Y:S01]  /*42c0*/  FFMA.FTZ R149, R161, R149, R164 ;  /* 0x00000095a1957223 */ /* 0x000fe200000100a4 */
[----:B------:R-:W4:Y:S01]  /*42d0*/  MUFU.EX2 R15, R15 ;  /* 0x0000000f000f7308 */ /* 0x000f220000000800 */
[----:B------:R-:W-:Y:S01]  /*42e0*/  ISETP.GE.U32.AND P5, PT, R41, R66, PT ;  /* 0x000000422900720c */ /* 0x000fe20003fa6070 */
[----:B------:R-:W-:Y:S01]  /*42f0*/  FMUL.FTZ R147, R16, R98 ;  /* 0x0000006210937220 */ /* 0x000fe20000410000 */
[----:B------:R-:W-:Y:S01]  /*4300*/  FSEL R168, R122, RZ, !P4 ;  /* 0x000000ff7aa87208 */ /* 0x000fe20006000000 */
[----:B------:R-:W-:Y:S01]  /*4310*/  FMUL.FTZ R148, R156, R148 ;  /* 0x000000949c947220 */ /* 0x000fe20000410000 */
[----:B-1----:R-:W-:Y:S01]  /*4320*/  FSEL R165, R12, 1, !P4 ;  /* 0x3f8000000ca57808 */ /* 0x002fe20006000000 */
[----:B------:R-:W-:Y:S01]  /*4330*/  FFMA.FTZ R149, R163, R149, R166 ;  /* 0x00000095a3957223 */ /* 0x000fe200000100a6 */
[----:B------:R-:W1:Y:S01]  /*4340*/  MUFU.EX2 R17, R17 ;  /* 0x0000001100117308 */ /* 0x000e620000000800 */
[----:B------:R-:W-:Y:S01]  /*4350*/  ISETP.GE.U32.AND P6, PT, R42, R66, PT ;  /* 0x000000422a00720c */ /* 0x000fe20003fc6070 */
[----:B------:R-:W-:Y:S01]  /*4360*/  FMUL.FTZ R16, R16, R94 ;  /* 0x0000005e10107220 */ /* 0x000fe20000410000 */
[----:B------:R-:W-:Y:S01]  /*4370*/  FSEL R170, R124, RZ, !P5 ;  /* 0x000000ff7caa7208 */ /* 0x000fe20006800000 */
[----:B------:R-:W-:Y:S01]  /*4380*/  FMUL.FTZ R148, R155, R148 ;  /* 0x000000949b947220 */ /* 0x000fe20000410000 */
[----:B--2---:R-:W-:Y:S01]  /*4390*/  FSEL R167, R13, 1, !P5 ;  /* 0x3f8000000da77808 */ /* 0x004fe20006800000 */
[----:B------:R-:W-:Y:S01]  /*43a0*/  FFMA.FTZ R149, R165, R149, R168 ;  /* 0x00000095a5957223 */ /* 0x000fe200000100a8 */
[----:B------:R-:W2:Y:S01]  /*43b0*/  MUFU.EX2 R147, R147 ;  /* 0x0000009300937308 */ /* 0x000ea20000000800 */
[----:B------:R-:W-:Y:S01]  /*43c0*/  ISETP.GE.U32.AND P0, PT, R43, R66, PT ;  /* 0x000000422b00720c */ /* 0x000fe20003f06070 */
[----:B------:R-:W-:Y:S01]  /*43d0*/  FMUL.FTZ R148, R157, R148 ;  /* 0x000000949d947220 */ /* 0x000fe20000410000 */
[----:B------:R-:W-:Y:S01]  /*43e0*/  FSEL R146, R126, RZ, !P6 ;  /* 0x000000ff7e927208 */ /* 0x000fe20007000000 */
[----:B------:R-:W-:Y:S01]  /*43f0*/  FFMA.FTZ R149, R167, R149, R170 ;  /* 0x00000095a7957223 */ /* 0x000fe200000100aa */
[----:B0-----:R-:W-:Y:S01]  /*4400*/  FSEL R169, R14, 1, !P6 ;  /* 0x3f8000000ea97808 */ /* 0x001fe20007000000 */
[----:B------:R-:W0:Y:S01]  /*4410*/  MUFU.EX2 R16, R16 ;  /* 0x0000001000107308 */ /* 0x000e220000000800 */
[----:B------:R-:W-:Y:S01]  /*4420*/  ISETP.GE.U32.AND P1, PT, R44, R66, PT ;  /* 0x000000422c00720c */ /* 0x000fe20003f26070 */
[----:B------:R-:W-:Y:S01]  /*4430*/  FMUL.FTZ R148, R159, R148 ;  /* 0x000000949f947220 */ /* 0x000fe20000410000 */
[----:B------:R-:W-:Y:S01]  /*4440*/  FSEL R172, R128, RZ, !P0 ;  /* 0x000000ff80ac7208 */ /* 0x000fe20004000000 */
[----:B------:R-:W-:Y:S01]  /*4450*/  FFMA.FTZ R149, R169, R149, R146 ;  /* 0x00000095a9957223 */ /* 0x000fe20000010092 */
[----:B----4-:R-:W-:Y:S01]  /*4460*/  FSEL R171, R15, 1, !P0 ;  /* 0x3f8000000fab7808 */ /* 0x010fe20004000000 */
[----:B------:R-:W-:Y:S01]  /*4470*/  FMUL.FTZ R148, R161, R148 ;  /* 0x00000094a1947220 */ /* 0x000fe20000410000 */
[----:B------:R-:W-:-:S02]  /*4480*/  ISETP.GE.U32.AND P2, PT, R45, R66, PT ;  /* 0x000000422d00720c */ /* 0x000fc40003f46070 */
[----:B------:R-:W-:Y:S01]  /*4490*/  FSEL R174, R130, RZ, !P1 ;  /* 0x000000ff82ae7208 */ /* 0x000fe20004800000 */
[----:B------:R-:W-:Y:S01]  /*44a0*/  FFMA.FTZ R149, R171, R149, R172 ;  /* 0x00000095ab957223 */ /* 0x000fe200000100ac */
[----:B-1----:R-:W-:Y:S01]  /*44b0*/  FSEL R173, R17, 1, !P1 ;  /* 0x3f80000011ad7808 */ /* 0x002fe20004800000 */
[----:B------:R-:W-:Y:S01]  /*44c0*/  FMUL.FTZ R148, R163, R148 ;  /* 0x00000094a3947220 */ /* 0x000fe20000410000 */
[----:B------:R-:W-:Y:S02]  /*44d0*/  ISETP.GE.U32.AND P3, PT, R46, R66, PT ;  /* 0x000000422e00720c */ /* 0x000fe40003f66070 */
[----:B------:R-:W-:Y:S01]  /*44e0*/  FSEL R176, R132, RZ, !P2 ;  /* 0x000000ff84b07208 */ /* 0x000fe20005000000 */
[----:B------:R-:W-:Y:S01]  /*44f0*/  FFMA.FTZ R149, R173, R149, R174 ;  /* 0x00000095ad957223 */ /* 0x000fe200000100ae */
[----:B--2---:R-:W-:Y:S01]  /*4500*/  FSEL R175, R147, 1, !P2 ;  /* 0x3f80000093af7808 */ /* 0x004fe20005000000 */
[----:B------:R-:W-:Y:S01]  /*4510*/  FMUL.FTZ R148, R165, R148 ;  /* 0x00000094a5947220 */ /* 0x000fe20000410000 */
[----:B------:R-:W-:-:S02]  /*4520*/  FSEL R178, R133, RZ, !P3 ;  /* 0x000000ff85b27208 */ /* 0x000fc40005800000 */
[----:B0-----:R-:W-:Y:S01]  /*4530*/  FSEL R177, R16, 1, !P3 ;  /* 0x3f80000010b17808 */ /* 0x001fe20005800000 */
        /* <DEDUP_REMOVED lines=28> */
[----:B------:R-:W-:Y:S02]  /*4700*/  ISETP.GE.AND P1, PT, R67, 0x8, PT ;  /* 0x000000084300780c */ /* 0x000fe40003f26270 */
[----:B------:R-:W-:-:S04]  /*4710*/  ISETP.NE.AND P0, PT, R27, RZ, PT ;  /* 0x000000ff1b00720c */ /* 0x000fc80003f05270 */
[----:B------:R-:W-:Y:S01]  /*4720*/  ISETP.NE.OR P0, PT, R19, RZ, !P0 ;  /* 0x000000ff1300720c */ /* 0x000fe20004705670 */
[----:B0-----:R-:W-:-:S06]  /*4730*/  FFMA.FTZ R15, R147, R15, R16 ;  /* 0x0000000f930f7223 */ /* 0x001fcc0000010010 */
[----:B-1----:R-:W-:Y:S01]  /*4740*/  @P1 FMUL.FTZ R147, R147, R148 ;  /* 0x0000009493931220 */ /* 0x002fe20000410000 */
[----:B------:R-:W-:-:S04]  /*4750*/  FSEL R148, R16, R15, !P1 ;  /* 0x0000000f10947208 */ /* 0x000fc80004800000 */
[----:B------:R-:W0:Y:S04]  /*4760*/  SHFL.UP PT, R16, R147, 0x10, RZ ;  /* 0x0600000093107989 */ /* 0x000e2800000e00ff */
[----:B------:R-:W1:Y:S01]  /*4770*/  SHFL.UP PT, R17, R148, 0x10, RZ ;  /* 0x0600000094117989 */ /* 0x000e6200000e00ff */
[----:B------:R-:W-:Y:S02]  /*4780*/  IMAD.MOV.U32 R12, RZ, RZ, 0x3f800000 ;  /* 0x3f800000ff0c7424 */ /* 0x000fe400078e00ff */
[----:B------:R-:W-:-:S06]  /*4790*/  HFMA2 R13, -RZ, RZ, 0, 0 ;  /* 0x00000000ff0d7431 */ /* 0x000fcc00000001ff */
[----:B------:R-:W2:Y:S01]  /*47a0*/  @!P0 LDS.64 R12, [UR5] ;  /* 0x00000005ff0c8984 */ /* 0x000ea20008000a00 */
[----:B------:R-:W-:Y:S01]  /*47b0*/  ISETP.NE.AND P0, PT, R67, 0x1f, PT ;  /* 0x0000001f4300780c */ /* 0x000fe20003f05270 */
[----:B------:R-:W-:Y:S01]  /*47c0*/  ULEA UR4, UR8, UR4, 0x18 ;  /* 0x0000000408047291 */ /* 0x000fe2000f8ec0ff */
[C---:B0-----:R-:W-:Y:S01]  /*47d0*/  FMUL.FTZ R16, R147.reuse, R16 ;  /* 0x0000001093107220 */ /* 0x041fe20000410000 */
[----:B-1----:R-:W-:-:S10]  /*47e0*/  FFMA.FTZ R17, R147, R17, R148 ;  /* 0x0000001193117223 */ /* 0x002fd40000010094 */
[----:B------:R-:W-:Y:S01]  /*47f0*/  @!P0 STS.64 [UR4+0x430], R16 ;  /* 0x00043010ff008988 */ /* 0x000fe20008000a04 */
[----:B------:R-:W-:Y:S01]  /*4800*/  BAR.SYNC.DEFER_BLOCKING 0x0 ;  /* 0x0000000000007b1d */ /* 0x000fe20000010000 */
[----:B------:R-:W-:Y:S02]  /*4810*/  ISETP.NE.AND P1, PT, R67, RZ, PT ;  /* 0x000000ff4300720c */ /* 0x000fe40003f25270 */
[----:B------:R-:W-:-:S11]  /*4820*/  ISETP.NE.AND P2, PT, R19, RZ, PT ;  /* 0x000000ff1300720c */ /* 0x000fd60003f45270 */
[----:B--2---:R-:W-:Y:S04]  /*4830*/  @!P1 STS.64 [UR4+0x440], R12 ;  /* 0x0004400cff009988 */ /* 0x004fe80008000a04 */
[----:B------:R-:W-:Y:S01]  /*4840*/  LDS.64 R14, [UR4+0x430] ;  /* 0x00043004ff0e7984 */ /* 0x000fe20008000a00 */
[----:B------:R-:W-:Y:S01]  /*4850*/  BAR.SYNC.DEFER_BLOCKING 0x0 ;  /* 0x0000000000007b1d */ /* 0x000fe20000010000 */
[----:B------:R-:W-:-:S04]  /*4860*/  ISETP.GE.AND P0, PT, R67, 0x10, PT ;  /* 0x000000104300780c */ /* 0x000fc80003f06270 */
[----:B------:R-:W-:Y:S02]  /*4870*/  FSEL R147, R147, R16, !P0 ;  /* 0x0000001093937208 */ /* 0x000fe40004000000 */
[----:B------:R-:W-:-:S03]  /*4880*/  FSEL R148, R148, R17, !P0 ;  /* 0x0000001194947208 */ /* 0x000fc60004000000 */
[----:B------:R-:W0:Y:S04]  /*4890*/  SHFL.UP PT, R150, R147, 0x1, RZ ;  /* 0x0420000093967989 */ /* 0x000e2800000e00ff */
[----:B------:R-:W-:Y:S04]  /*48a0*/  @P2 LDS R152, [UR4+0x444] ;  /* 0x00044404ff982984 */ /* 0x000fe80008000800 */
[----:B------:R-:W1:Y:S01]  /*48b0*/  SHFL.UP PT, R149, R148, 0x1, RZ ;  /* 0x0420000094957989 */ /* 0x000e6200000e00ff */
[----:B0-----:R-:W-:Y:S02]  /*48c0*/  @!P1 MOV R150, R12 ;  /* 0x0000000c00969202 */ /* 0x001fe40000000f00 */
[----:B-1----:R-:W-:-:S05]  /*48d0*/  @!P1 MOV R149, R13 ;  /* 0x0000000d00959202 */ /* 0x002fca0000000f00 */
[----:B------:R-:W-:-:S04]  /*48e0*/  @P2 FFMA.FTZ R149, R152, R150, R149 ;  /* 0x0000009698952223 */ /* 0x000fc80000010095 */
[----:B------:R-:W-:-:S04]  /*48f0*/  FFMA.FTZ R142, R143, R149, R142 ;  /* 0x000000958f8e7223 */ /* 0x000fc8000001008e */
[----:B------:R-:W-:-:S04]  /*4900*/  FFMA.FTZ R154, R154, R142, R145 ;  /* 0x0000008e9a9a7223 */ /* 0x000fc80000010091 */
[----:B------:R-:W-:-:S04]  /*4910*/  FFMA.FTZ R151, R151, R154, R144 ;  /* 0x0000009a97977223 */ /* 0x000fc80000010090 */
[----:B------:R-:W-:-:S04]  /*4920*/  FFMA.FTZ R156, R156, R151, R153 ;  /* 0x000000979c9c7223 */ /* 0x000fc80000010099 */
[----:B------:R-:W-:-:S04]  /*4930*/  FFMA.FTZ R155, R155, R156, R158 ;  /* 0x0000009c9b9b7223 */ /* 0x000fc8000001009e */
[----:B------:R-:W-:Y:S01]  /*4940*/  FFMA.FTZ R160, R157, R155, R160 ;  /* 0x0000009b9da07223 */ /* 0x000fe200000100a0 */
[----:B------:R-:W-:-:S03]  /*4950*/  ISETP.NE.AND P0, PT, R19, RZ, PT ;  /* 0x000000ff1300720c */ /* 0x000fc60003f05270 */
[----:B------:R-:W-:-:S04]  /*4960*/  FFMA.FTZ R159, R159, R160, R162 ;  /* 0x000000a09f9f7223 */ /* 0x000fc800000100a2 */
[----:B------:R-:W-:-:S04]  /*4970*/  FFMA.FTZ R164, R161, R159, R164 ;  /* 0x0000009fa1a47223 */ /* 0x000fc800000100a4 */
[----:B------:R-:W-:Y:S01]  /*4980*/  FFMA.FTZ R163, R163, R164, R166 ;  /* 0x000000a4a3a37223 */ /* 0x000fe200000100a6 */
[----:B------:R-:W-:Y:S03]  /*4990*/  BSSY.RECONVERGENT B0, `(.L_x_3815) ;  /* 0x000000e000007945 */ /* 0x000fe60003800200 */
[----:B------:R-:W-:Y:S01]  /*49a0*/  FFMA.FTZ R168, R165, R163, R168 ;  /* 0x000000a3a5a87223 */ /* 0x000fe200000100a8 */
[----:B---3--:R-:W-:Y:S01]  /*49b0*/  FMUL.FTZ R141, R140, R141 ;  /* 0x0000008d8c8d7220 */ /* 0x008fe20000410000 */
[----:B------:R-:W-:Y:S02]  /*49c0*/  FFMA.FTZ R15, R14, R13, R15 ;  /* 0x0000000d0e0f7223 */ /* 0x000fe4000001000f */
[----:B------:R-:W-:Y:S01]  /*49d0*/  FFMA.FTZ R167, R167, R168, R170 ;  /* 0x000000a8a7a77223 */ /* 0x000fe200000100aa */
[----:B------:R-:W-:Y:S06]  /*49e0*/  @P0 BRA `(.L_x_3816) ;  /* 0x0000000000200947 */ /* 0x000fec0003800000 */
[----:B------:R-:W-:Y:S01]  /*49f0*/  SHF.R.S32.HI R13, RZ, 0x1f, R131 ;  /* 0x0000001fff0d7819 */ /* 0x000fe20000011483 */
[----:B------:R-:W-:Y:S01]  /*4a00*/  FMUL.FTZ R14, R14, R12 ;  /* 0x0000000c0e0e7220 */ /* 0x000fe20000410000 */
[----:B------:R-:W-:-:S04]  /*4a10*/  IADD3 R17, P0, PT, R28, R131, RZ ;  /* 0x000000831c117210 */ /* 0x000fc80007f1e0ff */
[----:B------:R-:W-:Y:S01]  /*4a20*/  LEA.HI.X.SX32 R140, R28, R13, 0x1, P0 ;  /* 0x0000000d1c8c7211 */ /* 0x000fe200000f0eff */
[----:B------:R0:W-:Y:S01]  /*4a30*/  STS.64 [UR5], R14 ;  /* 0x0000000eff007988 */ /* 0x0001e20008000a05 */
[----:B------:R-:W-:-:S04]  /*4a40*/  LEA R16, P0, R17, R10, 0x3 ;  /* 0x0000000a11107211 */ /* 0x000fc800078018ff */
[----:B------:R-:W-:-:S05]  /*4a50*/  LEA.HI.X R17, R17, R11, R140, 0x3, P0 ;  /* 0x0000000b11117211 */ /* 0x000fca00000f1c8c */
[----:B------:R0:W-:Y:S04]  /*4a60*/  STG.E.64 desc[UR16][R16.64], R14 ;  /* 0x0000000e10007986 */ /* 0x0001e8000c101b10 */
.L_x_3816:
[----:B------:R-:W-:Y:S05]  /*4a70*/  BSYNC.RECONVERGENT B0 ;  /* 0x0000000000007941 */ /* 0x000fea0003800200 */
.L_x_3815:
[----:B------:R-:W-:Y:S01]  /*4a80*/  FFMA.FTZ R146, R169, R167, R146 ;  /* 0x000000a7a9927223 */ /* 0x000fe20000010092 */
[----:B------:R-:W-:Y:S01]  /*4a90*/  UIADD3 UR6, UPT, UPT, UR6, 0x1, URZ ;  /* 0x0000000106067890 */ /* 0x000fe2000fffe0ff */
[----:B------:R-:W-:Y:S01]  /*4aa0*/  LEA R139, P0, R8, R139, 0x2 ;  /* 0x0000008b088b7211 */ /* 0x000fe200078010ff */
[----:B------:R-:W-:Y:S01]  /*4ab0*/  FFMA.FTZ R92, R141, R142, R92 ;  /* 0x0000008e8d5c7223 */ /* 0x000fe2000001005c */
[----:B------:R-:W-:Y:S01]  /*4ac0*/  FFMA.FTZ R171, R171, R146, R172 ;  /* 0x00000092abab7223 */ /* 0x000fe200000100ac */
[----:B------:R-:W-:Y:S01]  /*4ad0*/  UISETP.NE.AND UP0, UPT, UR6, URZ, UPT ;  /* 0x000000ff0600728c */ /* 0x000fe2000bf05270 */
[----:B------:R-:W-:Y:S01]  /*4ae0*/  LEA R137, P1, R6, R137, 0x2 ;  /* 0x0000008906897211 */ /* 0x000fe200078210ff */
[----:B------:R-:W-:Y:S01]  /*4af0*/  FFMA.FTZ R115, R141, R154, R115 ;  /* 0x0000009a8d737223 */ /* 0x000fe20000010073 */
[----:B------:R-:W-:Y:S01]  /*4b00*/  FFMA.FTZ R174, R173, R171, R174 ;  /* 0x000000abadae7223 */ /* 0x000fe200000100ae */
[----:B------:R-:W-:Y:S01]  /*4b10*/  LEA R135, P2, R4, R135, 0x2 ;  /* 0x0000008704877211 */ /* 0x000fe200078410ff */
[C---:B------:R-:W-:Y:S01]  /*4b20*/  FFMA.FTZ R100, R141.reuse, R151, R100 ;  /* 0x000000978d647223 */ /* 0x040fe20000010064 */
[----:B------:R-:W-:Y:S01]  /*4b30*/  FFMA.FTZ R117, R141, R156, R117 ;  /* 0x0000009c8d757223 */ /* 0x000fe20000010075 */
[----:B------:R-:W-:Y:S01]  /*4b40*/  FFMA.FTZ R175, R175, R174, R176 ;  /* 0x000000aeafaf7223 */ /* 0x000fe200000100b0 */
[C---:B------:R-:W-:Y:S01]  /*4b50*/  FFMA.FTZ R104, R141.reuse, R155, R104 ;  /* 0x0000009b8d687223 */ /* 0x040fe20000010068 */
[C---:B------:R-:W-:Y:S01]  /*4b60*/  FFMA.FTZ R119, R141.reuse, R160, R119 ;  /* 0x000000a08d777223 */ /* 0x040fe20000010077 */
[----:B------:R-:W-:Y:S01]  /*4b70*/  FFMA.FTZ R110, R141, R159, R110 ;  /* 0x0000009f8d6e7223 */ /* 0x000fe2000001006e */
[----:B------:R-:W-:Y:S01]  /*4b80*/  FFMA.FTZ R178, R177, R175, R178 ;  /* 0x000000afb1b27223 */ /* 0x000fe200000100b2 */
        /* <DEDUP_REMOVED lines=9> */
[----:B------:R-:W-:Y:S01]  /*4c20*/  IMAD.X R138, R138, 0x1, R9, P0 ;  /* 0x000000018a8a7824 */ /* 0x000fe200000e0609 */
[----:B------:R-:W-:Y:S01]  /*4c30*/  IADD3.X R136, PT, PT, R136, R7, RZ, P1, !PT ;  /* 0x0000000788887210 */ /* 0x000fe20000ffe4ff */
[----:B------:R-:W-:Y:S01]  /*4c40*/  UIADD3 UR5, UPT, UPT, UR5, 0x8, URZ ;  /* 0x0000000805057890 */ /* 0x000fe2000fffe0ff */
[----:B------:R-:W-:-:S02]  /*4c50*/  IADD3.X R134, PT, PT, R134, R5, RZ, P2, !PT ;  /* 0x0000000586867210 */ /* 0x000fc400017fe4ff */
[----:B------:R-:W-:Y:S01]  /*4c60*/  IADD3 R131, PT, PT, R131, 0x1, RZ ;  /* 0x0000000183837810 */ /* 0x000fe20007ffe0ff */
[----:B------:R-:W-:Y:S08]  /*4c70*/  BRA.U UP0, `(.L_x_3817) ;  /* 0xfffffff100687547 */ /* 0x000ff0000b83ffff */
.L_x_3814:
[----:B------:R-:W-:Y:S01]  /*4c80*/  ISETP.NE.AND P0, PT, R19, RZ, PT ;  /* 0x000000ff1300720c */ /* 0x000fe20003f05270 */
[----:B------:R-:W-:Y:S01]  /*4c90*/  BAR.SYNC.DEFER_BLOCKING 0x0 ;  /* 0x0000000000007b1d */ /* 0x000fe20000010000 */
[----:B------:R-:W-:Y:S02]  /*4ca0*/  F2FP.F16.F32.PACK_AB R92, R115, R92 ;  /* 0x0000005c735c723e */ /* 0x000fe400000000ff */
[----:B------:R-:W-:Y:S02]  /*4cb0*/  F2FP.F16.F32.PACK_AB R100, R117, R100 ;  /* 0x000000647564723e */ /* 0x000fe400000000ff */
[----:B------:R-:W-:Y:S02]  /*4cc0*/  PRMT R11, R92, 0x7632, R11 ;  /* 0x000076325c0b7816 */ /* 0x000fe4000000000b */
[----:B------:R-:W-:Y:S02]  /*4cd0*/  PRMT R12, R100, 0x7632, R12 ;  /* 0x00007632640c7816 */ /* 0x000fe4000000000c */
[----:B------:R-:W-:-:S02]  /*4ce0*/  F2FP.F16.F32.PACK_AB R104, R119, R104 ;  /* 0x000000687768723e */ /* 0x000fc400000000ff */
[----:B------:R-:W-:Y:S01]  /*4cf0*/  F2FP.F16.F32.PACK_AB R110, R121, R110 ;  /* 0x0000006e796e723e */ /* 0x000fe200000000ff */
[----:B------:R-:W1:Y:S01]  /*4d00*/  @!P0 LDC R10, c[0x0][0x388] ;  /* 0x0000e200ff0a8b82 */ /* 0x000e620000000800 */
[----:B------:R-:W-:Y:S02]  /*4d10*/  F2FP.F16.F32.PACK_AB R112, R123, R112 ;  /* 0x000000707b70723e */ /* 0x000fe400000000ff */
[----:B------:R-:W-:Y:S02]  /*4d20*/  F2FP.F16.F32.PACK_AB R114, R125, R114 ;  /* 0x000000727d72723e */ /* 0x000fe400000000ff */
[----:B------:R-:W-:Y:S02]  /*4d30*/  F2FP.F16.F32.PACK_AB R116, R127, R116 ;  /* 0x000000747f74723e */ /* 0x000fe400000000ff */
[----:B------:R-:W-:Y:S02]  /*4d40*/  F2FP.F16.F32.PACK_AB R118, R129, R118 ;  /* 0x000000768176723e */ /* 0x000fe400000000ff */
[----:B------:R-:W-:-:S02]  /*4d50*/  PRMT R13, R104, 0x7632, R13 ;  /* 0x00007632680d7816 */ /* 0x000fc4000000000d */
[----:B0-----:R-:W-:Y:S01]  /*4d60*/  PRMT R14, R112, 0x7632, R14 ;  /* 0x00007632700e7816 */ /* 0x001fe2000000000e */
[----:B------:R0:W-:Y:S01]  /*4d70*/  STS.U16 [R84+0x2], R11 ;  /* 0x0000020b54007388 */ /* 0x0001e20000000400 */
[----:B------:R-:W-:Y:S02]  /*4d80*/  PRMT R66, R116, 0x7632, R66 ;  /* 0x0000763274427816 */ /* 0x000fe40000000042 */
[----:B------:R-:W-:Y:S01]  /*4d90*/  PRMT R85, R118, 0x7632, R85 ;  /* 0x0000763276557816 */ /* 0x000fe20000000055 */
[----:B------:R2:W-:Y:S01]  /*4da0*/  STS.U16 [R84+0x6], R12 ;  /* 0x0000060c54007388 */ /* 0x0005e20000000400 */
[----:B------:R-:W-:-:S03]  /*4db0*/  IADD3 R27, PT, PT, R27, 0x1, RZ ;  /* 0x000000011b1b7810 */ /* 0x000fc60007ffe0ff */
[----:B------:R-:W-:Y:S01]  /*4dc0*/  STS.U16 [R84], R92 ;  /* 0x0000005c54007388 */ /* 0x000fe20000000400 */
[----:B0-----:R-:W-:Y:S01]  /*4dd0*/  PRMT R11, R110, 0x7632, R11 ;  /* 0x000076326e0b7816 */ /* 0x001fe2000000000b */
[----:B-1----:R-:W-:Y:S02]  /*4de0*/  @!P0 IMAD.IADD R16, R10, 0x1, -R65 ;  /* 0x000000010a108824 */ /* 0x002fe400078e0a41 */
[----:B------:R-:W-:Y:S01]  /*4df0*/  STS.U16 [R84+0x4], R100 ;  /* 0x0000046454007388 */ /* 0x000fe20000000400 */
[----:B--2---:R-:W-:-:S03]  /*4e00*/  PRMT R12, R114, 0x7632, R12 ;  /* 0x00007632720c7816 */ /* 0x004fc6000000000c */
        /* <DEDUP_REMOVED lines=31> */
[----:B------:R-:W-:-:S04]  /*5000*/  IADD3 R65, P0, P1, R47, R2, R65 ;  /* 0x000000022f417210 */ /* 0x000fc8000791e041 */
[----:B0-----:R-:W-:Y:S01]  /*5010*/  IADD3.X R14, PT, PT, RZ, R26, RZ, P0, P1 ;  /* 0x0000001aff0e7210 */ /* 0x001fe200007e24ff */
        /* <DEDUP_REMOVED lines=35> */
[----:B-1----:R-:W-:-:S05]  /*5250*/  ISETP.NE.AND P0, PT, R27, UR4, PT ;  /* 0x000000041b007c0c */ /* 0x002fca000bf05270 */
[----:B------:R0:W-:Y:S01]  /*5260*/  @!P1 STG.E.U16 desc[UR16][R10.64+0x280], R87 ;  /* 0x000280570a009986 */ /* 0x0001e2000c101510 */
[----:B------:R-:W-:-:S03]  /*5270*/  IADD3 R31, P1, PT, R31, 0x400, RZ ;  /* 0x000004001f1f7810 */ /* 0x000fc60007f3e0ff */
[----:B------:R0:W-:Y:S01]  /*5280*/  @!P2 STG.E.U16 desc[UR16][R10.64+0x2c0], R79 ;  /* 0x0002c04f0a00a986 */ /* 0x0001e2000c101510 */
[----:B------:R-:W-:Y:S02]  /*5290*/  IADD3 R30, P2, PT, R30, 0x400, RZ ;  /* 0x000004001e1e7810 */ /* 0x000fe40007f5e0ff */
[----:B------:R-:W-:Y:S02]  /*52a0*/  IADD3.X R49, PT, PT, RZ, R49, RZ, P1, !PT ;  /* 0x00000031ff317210 */ /* 0x000fe40000ffe4ff */
[----:B------:R-:W-:Y:S01]  /*52b0*/  IADD3.X R48, PT, PT, RZ, R48, RZ, P2, !PT ;  /* 0x00000030ff307210 */ /* 0x000fe200017fe4ff */
[----:B------:R-:W-:Y:S08]  /*52c0*/  @P0 BRA `(.L_x_3818) ;  /* 0xffffffb400200947 */ /* 0x000ff0000383ffff */
[----:B------:R-:W-:Y:S05]  /*52d0*/  EXIT ;  /* 0x000000000000794d */ /* 0x000fea0003800000 */
.L_x_3819:
        /* <DEDUP_REMOVED lines=10> */
.L_x_5110:


//--------------------- .text._Z25selective_scan_fwd_kernelI32Selective_Scan_fwd_kernel_traitsILi32ELi16ELi1ELb0ELb0ELb0ELb1EN3c104HalfEfEEv13SSMParamsBase --------------------------
	.section	.text._Z25selective_scan_fwd_kernelI32Selective_Scan_fwd_kernel_traitsILi32ELi16ELi1ELb0ELb0ELb0ELb1EN3c104HalfEfEEv13SSMParamsBase,"ax",@progbits
	.align	128
        .global         _Z25selective_scan_fwd_kernelI32Selective_Scan_fwd_kernel_traitsILi32ELi16ELi1ELb0ELb0ELb0ELb1EN3c104HalfEfEEv13SSMParamsBase
        .type           _Z25selective_scan_fwd_kernelI32Selective_Scan_fwd_kernel_traitsILi32ELi16ELi1ELb0ELb0ELb0ELb1EN3c104HalfEfEEv13SSMParamsBase,@function
        .size           _Z25selective_scan_fwd_kernelI32Selective_Scan_fwd_kernel_traitsILi32ELi16ELi1ELb0ELb0ELb0ELb1EN3c104HalfEfEEv13SSMParamsBase,(.L_x_5111 - _Z25selective_scan_fwd_kernelI32Selective_Scan_fwd_kernel_traitsILi32ELi16ELi1ELb0ELb0ELb0ELb1EN3c104HalfEfEEv13SSMParamsBase)
        .other          _Z25selective_scan_fwd_kernelI32Selective_Scan_fwd_kernel_traitsILi32ELi16ELi1ELb0ELb0ELb0ELb1EN3c104HalfEfEEv13SSMParamsBase,@"STO_CUDA_ENTRY STV_DEFAULT"
_Z25selective_scan_fwd_kernelI32Selective_Scan_fwd_kernel_traitsILi32ELi16ELi1ELb0ELb0ELb0ELb1EN3c104HalfEfEEv13SSMParamsBase:
.text._Z25selective_scan_fwd_kernelI32Selective_Scan_fwd_kernel_traitsILi32ELi16ELi1ELb0ELb0ELb0ELb1EN3c104HalfEfEEv13SSMParamsBase:
        /* <DEDUP_REMOVED lines=29> */
[----:B------:R-:W-:Y:S01]  /*01d0*/  MOV R6, UR4 ;  /* 0x0000000400067c02 */ /* 0x000fe20008000f00 */
[----:B------:R-:W-:Y:S01]  /*01e0*/  IMAD.U32 R7, RZ, RZ, UR5 ;  /* 0x00000005ff077e24 */ /* 0x000fe2000f8e00ff */
[----:B------:R-:W-:-:S02]  /*01f0*/  MOV R8, UR6 ;  /* 0x0000000600087c02 */ /* 0x000fc40008000f00 */
[----:B------:R-:W-:Y:S02]  /*0200*/  MOV R9, UR7 ;  /* 0x0000000700097c02 */ /* 0x000fe40008000f00 */
[----:B--2---:R-:W-:Y:S01]  /*0210*/  MOV R3, UR9 ;  /* 0x0000000900037c02 */ /* 0x004fe20008000f00 */
[----:B0-----:R-:W-:Y:S01]  /*0220*/  IMAD.U32 R5, RZ, RZ, UR8 ;  /* 0x00000008ff057e24 */ /* 0x001fe2000f8e00ff */
[----:B------:R-:W-:Y:S06]  /*0230*/  @!P0 EXIT ;  /* 0x000000000000894d */ /* 0x000fec0003800000 */
[----:B------:R-:W-:Y:S01]  /*0240*/  MOV R4, R8 ;  /* 0x0000000800047202 */ /* 0x000fe20000000f00 */
[----:B------:R-:W0:Y:S01]  /*0250*/  LDC.64 R26, c[0x0][0x448] ;  /* 0x00011200ff1a7b82 */ /* 0x000e220000000a00 */
[----:B------:R-:W-:Y:S01]  /*0260*/  MOV R2, R6 ;  /* 0x0000000600027202 */ /* 0x000fe20000000f00 */
[----:B------:R-:W2:Y:S01]  /*0270*/  LDCU.64 UR4, c[0x0][0x3b8] ;  /* 0x00007700ff0477ac */ /* 0x000ea20008000a00 */
[----:B------:R-:W3:Y:S01]  /*0280*/  S2R R23, SR_TID.X ;  /* 0x0000000000177919 */ /* 0x000ee20000002100 */
[C---:B------:R-:W-:Y:S01]  /*0290*/  IMAD.WIDE.U32 R4, R19.reuse, UR14, R4 ;  /* 0x0000000e13047c25 */ /* 0x040fe2000f8e0004 */
[----:B------:R-:W0:Y:S03]  /*02a0*/  LDCU.64 UR6, c[0x0][0x3d8] ;  /* 0x00007b00ff0677ac */ /* 0x000e260008000a00 */
[----:B------:R-:W3:Y:S01]  /*02b0*/  LDC.64 R8, c[0x0][0x428] ;  /* 0x00010a00ff087b82 */ /* 0x000ee20000000a00 */
[C---:B------:R-:W-:Y:S01]  /*02c0*/  IMAD.WIDE.U32 R2, R19.reuse, UR10, R2 ;  /* 0x0000000a13027c25 */ /* 0x040fe2000f8e0002 */
[----:B-1----:R-:W-:Y:S01]  /*02d0*/  LEA R37, P1, R4, R12, 0x1 ;  /* 0x0000000c04257211 */ /* 0x002fe200078208ff */
[----:B------:R-:W1:Y:S02]  /*02e0*/  LDCU.U8 UR9, c[0x0][0x39e] ;  /* 0x000073c0ff0977ac */ /* 0x000e640008000000 */
[C---:B------:R-:W-:Y:S01]  /*02f0*/  IMAD R54, R19.reuse, UR11, R3 ;  /* 0x0000000b13367c24 */ /* 0x040fe2000f8e0203 */
[C---:B------:R-:W-:Y:S01]  /*0300*/  LEA R36, P0, R2.reuse, R10, 0x1 ;  /* 0x0000000a02247211 */ /* 0x040fe200078008ff */
[C---:B------:R-:W-:Y:S01]  /*0310*/  IMAD R55, R19.reuse, UR15, R5 ;  /* 0x0000000f13377c24 */ /* 0x040fe2000f8e0205 */
[----:B------:R-:W1:Y:S02]  /*0320*/  LDC.64 R38, c[0x0][0x450] ;  /* 0x00011400ff267b82 */ /* 0x000e640000000a00 */
[----:B------:R-:W-:Y:S01]  /*0330*/  LEA.HI.X R54, R2, R11, R54, 0x1, P0 ;  /* 0x0000000b02367211 */ /* 0x000fe200000f0c36 */
[----:B----4-:R-:W-:Y:S01]  /*0340*/  IMAD R2, R14, UR18, R19 ;  /* 0x000000120e027c24 */ /* 0x010fe2000f8e0213 */
[----:B------:R-:W-:Y:S01]  /*0350*/  LEA.HI.X R55, R4, R13, R55, 0x1, P1 ;  /* 0x0000000d04377211 */ /* 0x000fe200008f0c37 */
[C---:B--2---:R-:W-:Y:S01]  /*0360*/  IMAD.WIDE.U32 R6, R19.reuse, UR4, RZ ;  /* 0x0000000413067c25 */ /* 0x044fe2000f8e00ff */
[----:B------:R-:W2:Y:S02]  /*0370*/  LDCU UR4, c[0x0][0x38c] ;  /* 0x00007180ff0477ac */ /* 0x000ea40008000800 */
[----:B------:R-:W4:Y:S01]  /*0380*/  LDC.64 R28, c[0x0][0x438] ;  /* 0x00010e00ff1c7b82 */ /* 0x000f220000000a00 */
[----:B------:R-:W-:Y:S01]  /*0390*/  IMAD R34, R2, R15, RZ ;  /* 0x0000000f02227224 */ /* 0x000fe200078e02ff */
[----:B0-----:R-:W-:Y:S01]  /*03a0*/  LEA R24, P0, R6, R26, 0x2 ;  /* 0x0000001a06187211 */ /* 0x001fe200078010ff */
[----:B------:R-:W-:-:S02]  /*03b0*/  IMAD R25, R19, UR5, R7 ;  /* 0x0000000513197c24 */ /* 0x000fc4000f8e0207 */
[----:B------:R-:W-:-:S03]  /*03c0*/  IMAD.WIDE.U32 R14, R19, UR6, RZ ;  /* 0x00000006130e7c25 */ /* 0x000fc6000f8e00ff */
[----:B------:R-:W0:Y:S01]  /*03d0*/  LDC.64 R16, c[0x0][0x418] ;  /* 0x00010600ff107b82 */ /* 0x000e220000000a00 */
[----:B---3--:R-:W-:Y:S01]  /*03e0*/  IMAD.WIDE.U32 R2, R19, R8, RZ ;  /* 0x0000000813027225 */ /* 0x008fe200078e00ff */
[----:B------:R-:W-:Y:S02]  /*03f0*/  LEA.HI.X R25, R6, R27, R25, 0x2, P0 ;  /* 0x0000001b06197211 */ /* 0x000fe400000f1419 */
[----:B------:R-:W-:Y:S01]  /*0400*/  SHF.L.U32 R35, R23, 0x4, RZ ;  /* 0x0000000417237819 */ /* 0x000fe200000006ff */
[C---:B------:R-:W-:Y:S02]  /*0410*/  IMAD R3, R19.reuse, R9, R3 ;  /* 0x0000000913037224 */ /* 0x040fe400078e0203 */
[----:B------:R-:W-:Y:S01]  /*0420*/  IMAD R27, R19, UR7, R15 ;  /* 0x00000007131b7c24 */ /* 0x000fe2000f8e020f */
[----:B------:R-:W3:Y:S01]  /*0430*/  LDC.64 R40, c[0x0][0x3a0] ;  /* 0x0000e800ff287b82 */ /* 0x000ee20000000a00 */
[----:B-1----:R-:W-:Y:S01]  /*0440*/  LEA R26, P0, R14, R38, 0x2 ;  /* 0x000000260e1a7211 */ /* 0x002fe200078010ff */
[----:B--2---:R-:W-:-:S02]  /*0450*/  UISETP.LT.AND UP0, UPT, UR4, 0x1, UPT ;  /* 0x000000010400788c */ /* 0x004fc4000bf01270 */
[----:B------:R-:W-:Y:S01]  /*0460*/  IMAD R34, R34, UR4, RZ ;  /* 0x0000000422227c24 */ /* 0x000fe2000f8e02ff */
[C---:B------:R-:W-:Y:S01]  /*0470*/  IADD3 R38, PT, PT, R35.reuse, 0x1, RZ ;  /* 0x0000000123267810 */ /* 0x040fe20007ffe0ff */
[----:B------:R-:W-:Y:S01]  /*0480*/  VIADD R44, R35, 0x7 ;  /* 0x00000007232c7836 */ /* 0x000fe20000000000 */
[----:B------:R-:W-:Y:S01]  /*0490*/  LEA.HI.X R27, R14, R39, R27, 0x2, P0 ;  /* 0x000000270e1b7211 */ /* 0x000fe200000f141b */
[----:B------:R-:W-:Y:S01]  /*04a0*/  USEL UR4, UR4, 0x1, !UP0 ;  /* 0x0000000104047887 */ /* 0x000fe2000c000000 */
[----:B------:R-:W1:Y:S01]  /*04b0*/  LDC.64 R20, c[0x0][0x420] ;  /* 0x00010800ff147b82 */ /* 0x000e620000000a00 */
[----:B----4-:R-:W-:Y:S01]  /*04c0*/  IMAD.WIDE.U32 R6, R19, R28, RZ ;  /* 0x0000001c13067225 */ /* 0x010fe200078e00ff */
[C---:B------:R-:W-:Y:S01]  /*04d0*/  IADD3 R39, PT, PT, R35.reuse, 0x2, RZ ;  /* 0x0000000223277810 */ /* 0x040fe20007ffe0ff */
[----:B------:R-:W-:Y:S01]  /*04e0*/  UIADD3 UR7, UPT, UPT, -UR4, URZ, URZ ;  /* 0x000000ff04077290 */ /* 0x000fe2000fffe1ff */
[----:B------:R-:W-:Y:S01]  /*04f0*/  IADD3 R45, PT, PT, R35, 0x8, RZ ;  /* 0x00000008232d7810 */ /* 0x000fe20007ffe0ff */
[----:B------:R-:W-:Y:S01]  /*0500*/  IMAD R15, R19, R29, R7 ;  /* 0x0000001d130f7224 */ /* 0x000fe200078e0207 */
[----:B------:R-:W-:Y:S01]  /*0510*/  MOV R14, R6 ;  /* 0x00000006000e7202 */ /* 0x000fe20000000f00 */
[----:B------:R-:W-:Y:S01]  /*0520*/  VIADD R48, R35, 0xb ;  /* 0x0000000b23307836 */ /* 0x000fe20000000000 */
[----:B------:R-:W2:Y:S01]  /*0530*/  LDC.64 R32, c[0x0][0x430] ;  /* 0x00010c00ff207b82 */ /* 0x000ea20000000a00 */
[----:B0-----:R-:W-:Y:S01]  /*0540*/  IMAD.WIDE.U32 R4, R19, R16, RZ ;  /* 0x0000001013047225 */ /* 0x001fe200078e00ff */
[----:B------:R-:W-:-:S02]  /*0550*/  IADD3 R46, PT, PT, R35, 0x9, RZ ;  /* 0x00000009232e7810 */ /* 0x000fc40007ffe0ff */
[----:B------:R-:W-:Y:S01]  /*0560*/  IADD3 R47, PT, PT, R35, 0xa, RZ ;  /* 0x0000000a232f7810 */ /* 0x000fe20007ffe0ff */
[----:B------:R-:W-:Y:S01]  /*0570*/  IMAD R5, R19, R17, R5 ;  /* 0x0000001113057224 */ /* 0x000fe200078e0205 */
[C---:B------:R-:W-:Y:S01]  /*0580*/  IADD3 R49, PT, PT, R35.reuse, 0xc, RZ ;  /* 0x0000000c23317810 */ /* 0x040fe20007ffe0ff */
[----:B------:R-:W-:Y:S01]  /*0590*/  VIADD R52, R35, 0xf ;  /* 0x0000000f23347836 */ /* 0x000fe20000000000 */
[----:B------:R-:W0:Y:S01]  /*05a0*/  LDC.64 R42, c[0x0][0x440] ;  /* 0x00011000ff2a7b82 */ /* 0x000e220000000a00 */
[----:B---3--:R-:W-:Y:S01]  /*05b0*/  IMAD.WIDE.U32 R16, R19, R40, RZ ;  /* 0x0000002813107225 */ /* 0x008fe200078e00ff */
[C---:B------:R-:W-:Y:S02]  /*05c0*/  IADD3 R50, PT, PT, R35.reuse, 0xd, RZ ;  /* 0x0000000d23327810 */ /* 0x040fe40007ffe0ff */
[----:B------:R-:W-:Y:S01]  /*05d0*/  IADD3 R51, PT, PT, R35, 0xe, RZ ;  /* 0x0000000e23337810 */ /* 0x000fe20007ffe0ff */
[----:B------:R-:W-:Y:S01]  /*05e0*/  IMAD R29, R19, R41, R17 ;  /* 0x00000029131d7224 */ /* 0x000fe200078e0211 */
[C---:B------:R-:W-:Y:S01]  /*05f0*/  IADD3 R41, PT, PT, R35.reuse, 0x4, RZ ;  /* 0x0000000423297810 */ /* 0x040fe20007ffe0ff */
[----:B------:R-:W-:Y:S01]  /*0600*/  VIADD R40, R35, 0x3 ;  /* 0x0000000323287836 */ /* 0x000fe20000000000 */
[----:B------:R-:W3:Y:S01]  /*0610*/  LDC.64 R30, c[0x0][0x410] ;  /* 0x00010400ff1e7b82 */ /* 0x000ee20000000a00 */
[----:B-1----:R-:W-:-:S07]  /*0620*/  IMAD.WIDE.U32 R6, R20, UR18, R2 ;  /* 0x0000001214067c25 */ /* 0x002fce000f8e0002 */
[----:B------:R-:W1:Y:S01]  /*0630*/  LDC.64 R12, c[0x0][0x3c0] ;  /* 0x0000f000ff0c7b82 */ /* 0x000e620000000a00 */
[----:B--2---:R-:W-:Y:S01]  /*0640*/  IMAD.WIDE.U32 R2, R32, UR18, R14 ;  /* 0x0000001220027c25 */ /* 0x004fe2000f8e000e */
[----:B------:R-:W-:-:S03]  /*0650*/  LOP3.LUT R14, R35, 0x3e00, RZ, 0xc0, !PT ;  /* 0x00003e00230e7812 */ /* 0x000fc600078ec0ff */
[----:B------:R-:W-:Y:S01]  /*0660*/  IMAD R32, R33, UR18, R3 ;  /* 0x0000001221207c24 */ /* 0x000fe2000f8e0203 */
[----:B------:R-:W-:Y:S01]  /*0670*/  LOP3.LUT R53, R14, 0x1f, R23, 0xf8, !PT ;  /* 0x0000001f0e357812 */ /* 0x000fe200078ef817 */
[----:B------:R-:W-:Y:S01]  /*0680*/  IMAD.MOV.U32 R33, RZ, RZ, RZ ;  /* 0x000000ffff217224 */ /* 0x000fe200078e00ff */
[----:B------:R-:W2:Y:S01]  /*0690*/  LDC.64 R10, c[0x0][0x3e0] ;  /* 0x0000f800ff0a7b82 */ /* 0x000ea20000000a00 */
[C---:B0-----:R-:W-:Y:S02]  /*06a0*/  LEA R28, P0, R16.reuse, R42, 0x2 ;  /* 0x0000002a101c7211 */ /* 0x041fe400078010ff */
[C---:B------:R-:W-:Y:S02]  /*06b0*/  IADD3 R42, PT, PT, R35.reuse, 0x5, RZ ;  /* 0x00000005232a7810 */ /* 0x040fe40007ffe0ff */
[----:B------:R-:W-:Y:S02]  /*06c0*/  LEA.HI.X R29, R16, R43, R29, 0x2, P0 ;  /* 0x0000002b101d7211 */ /* 0x000fe400000f141d */
[----:B------:R-:W-:Y:S01]  /*06d0*/  IADD3 R43, PT, PT, R35, 0x6, RZ ;  /* 0x00000006232b7810 */ /* 0x000fe20007ffe0ff */
[----:B------:R-:W0:Y:S01]  /*06e0*/  LDC.64 R8, c[0x0][0x3a8] ;  /* 0x0000ea00ff087b82 */ /* 0x000e220000000a00 */
[----:B---3--:R-:W-:Y:S01]  /*06f0*/  IMAD.WIDE.U32 R4, R30, UR18, R4 ;  /* 0x000000121e047c25 */ /* 0x008fe2000f8e0004 */
[----:B------:R-:W-:-:S02]  /*0700*/  LOP3.LUT R56, R53, 0x20, RZ, 0xfc, !PT ;  /* 0x0000002035387812 */ /* 0x000fc400078efcff */
[----:B------:R-:W-:Y:S01]  /*0710*/  LOP3.LUT R57, R53, 0x40, RZ, 0xfc, !PT ;  /* 0x0000004035397812 */ /* 0x000fe200078efcff */
[----:B------:R-:W-:Y:S01]  /*0720*/  IMAD R30, R21, UR18, R7 ;  /* 0x00000012151e7c24 */ /* 0x000fe2000f8e0207 */
[----:B------:R-:W-:Y:S01]  /*0730*/  LOP3.LUT R58, R53, 0x60, RZ, 0xfc, !PT ;  /* 0x00000060353a7812 */ /* 0x000fe200078efcff */
[----:B------:R-:W-:Y:S01]  /*0740*/  IMAD R31, R31, UR18, R5 ;  /* 0x000000121f1f7c24 */ /* 0x000fe2000f8e0205 */
[----:B-1----:R-:W-:Y:S02]  /*0750*/  SHF.L.U64.HI R13, R12, 0x2, R13 ;  /* 0x000000020c0d7819 */ /* 0x002fe4000001020d */
[C---:B------:R-:W-:Y:S02]  /*0760*/  LOP3.LUT R59, R53.reuse, 0x80, RZ, 0xfc, !PT ;  /* 0x00000080353b7812 */ /* 0x040fe400078efcff */
[C---:B------:R-:W-:Y:S02]  /*0770*/  LOP3.LUT R60, R53.reuse, 0xa0, RZ, 0xfc, !PT ;  /* 0x000000a0353c7812 */ /* 0x040fe400078efcff */
[----:B------:R-:W-:-:S02]  /*0780*/  LOP3.LUT R61, R53, 0xc0, RZ, 0xfc, !PT ;  /* 0x000000c0353d7812 */ /* 0x000fc400078efcff */
[----:B--2---:R-:W-:Y:S02]  /*0790*/  SHF.L.U64.HI R11, R10, 0x2, R11 ;  /* 0x000000020a0b7819 */ /* 0x004fe4000001020b */
[C---:B------:R-:W-:Y:S02]  /*07a0*/  LOP3.LUT R62, R53.reuse, 0xe0, RZ, 0xfc, !PT ;  /* 0x000000e0353e7812 */ /* 0x040fe400078efcff */
[C---:B------:R-:W-:Y:S02]  /*07b0*/  LOP3.LUT R63, R53.reuse, 0x100, RZ, 0xfc, !PT ;  /* 0x00000100353f7812 */ /* 0x040fe400078efcff */
[C---:B------:R-:W-:Y:S02]  /*07c0*/  LOP3.LUT R64, R53.reuse, 0x120, RZ, 0xfc, !PT ;  /* 0x0000012035407812 */ /* 0x040fe400078efcff */
[----:B0-----:R-:W-:Y:S02]  /*07d0*/  SHF.L.U64.HI R9, R8, 0x2, R9 ;  /* 0x0000000208097819 */ /* 0x001fe40000010209 */
[----:B------:R-:W-:-:S02]  /*07e0*/  LOP3.LUT R65, R53, 0x140, RZ, 0xfc, !PT ;  /* 0x0000014035417812 */ /* 0x000fc400078efcff */
[C---:B------:R-:W-:Y:S02]  /*07f0*/  LOP3.LUT R66, R53.reuse, 0x160, RZ, 0xfc, !PT ;  /* 0x0000016035427812 */ /* 0x040fe400078efcff */
[C---:B------:R-:W-:Y:S02]  /*0800*/  LOP3.LUT R67, R53.reuse, 0x180, RZ, 0xfc, !PT ;  /* 0x0000018035437812 */ /* 0x040fe400078efcff */
[C---:B------:R-:W-:Y:S02]  /*0810*/  LOP3.LUT R68, R53.reuse, 0x1a0, RZ, 0xfc, !PT ;  /* 0x000001a035447812 */ /* 0x040fe400078efcff */
[C---:B------:R-:W-:Y:S02]  /*0820*/  LOP3.LUT R69, R53.reuse, 0x1c0, RZ, 0xfc, !PT ;  /* 0x000001c035457812 */ /* 0x040fe400078efcff */
[----:B------:R-:W-:-:S07]  /*0830*/  LOP3.LUT R70, R53, 0x1e0, RZ, 0xfc, !PT ;  /* 0x000001e035467812 */ /* 0x000fce00078efcff */
.L_x_3856:
[----:B------:R-:W0:Y:S01]  /*0840*/  LDCU UR4, c[0x0][0x388] ;  /* 0x00007100ff0477ac */ /* 0x000e220008000800 */
[----:B------:R-:W-:Y:S02]  /*0850*/  SHF.L.U32 R14, R53, 0x1, RZ ;  /* 0x00000001350e7819 */ /* 0x000fe400000006ff */
[----:B------:R-:W-:Y:S02]  /*0860*/  SHF.L.U32 R71, R33, 0x9, RZ ;  /* 0x0000000921477819 */ /* 0x000fe400000006ff */
[C---:B-1----:R-:W-:Y:S02]  /*0870*/  IADD3 R16, P1, PT, R14.reuse, R36, RZ ;  /* 0x000000240e107210 */ /* 0x042fe40007f3e0ff */
[----:B------:R-:W-:Y:S02]  /*0880*/  IADD3 R14, P0, PT, R14, R37, RZ ;  /* 0x000000250e0e7210 */ /* 0x000fe40007f1e0ff */
[----:B------:R-:W-:Y:S02]  /*0890*/  PRMT R19, RZ, 0x7610, R19 ;  /* 0x00007610ff137816 */ /* 0x000fe40000000013 */
[----:B------:R-:W-:Y:S01]  /*08a0*/  IADD3.X R17, PT, PT, RZ, R54, RZ, P1, !PT ;  /* 0x00000036ff117210 */ /* 0x000fe20000ffe4ff */
[----:B------:R-:W-:Y:S01]  /*08b0*/  IMAD.X R15, RZ, RZ, R55, P0 ;  /* 0x000000ffff0f7224 */ /* 0x000fe200000e0637 */
[----:B------:R-:W-:-:S02]  /*08c0*/  PRMT R86, RZ, 0x7610, R86 ;  /* 0x00007610ff567816 */ /* 0x000fc40000000056 */
        /* <DEDUP_REMOVED lines=31> */
[----:B------:R-:W4:Y:S01]  /*0ac0*/  @!P5 LDG.E.U16 R18, desc[UR16][R16.64+0xc0] ;  /* 0x0000c0101012d981 */ /* 0x000f22000c1e1500 */
[----:B------:R-:W-:-:S03]  /*0ad0*/  ISETP.GE.AND P2, PT, R66, R73, PT ;  /* 0x000000494200720c */ /* 0x000fc60003f46270 */
[----:B------:R-:W4:Y:S04]  /*0ae0*/  @!P4 LDG.E.U16 R83, desc[UR16][R16.64+0x100] ;  /* 0x000100101053c981 */ /* 0x000f28000c1e1500 */
[----:B------:R-:W4:Y:S04]  /*0af0*/  @!P3 LDG.E.U16 R20, desc[UR16][R16.64+0x140] ;  /* 0x000140101014b981 */ /* 0x000f28000c1e1500 */
[----:B------:R-:W4:Y:S01]  /*0b00*/  @!P0 LDG.E.U16 R87, desc[UR16][R16.64+0x200] ;  /* 0x0002001010578981 */ /* 0x000f22000c1e1500 */
[-C--:B------:R-:W-:Y:S02]  /*0b10*/  ISETP.GE.AND P0, PT, R64, R73.reuse, PT ;  /* 0x000000494000720c */ /* 0x080fe40003f06270 */
[-C--:B------:R-:W-:Y:S01]  /*0b20*/  ISETP.GE.AND P3, PT, R67, R73.reuse, PT ;  /* 0x000000494300720c */ /* 0x080fe20003f66270 */
[----:B------:R-:W4:Y:S01]  /*0b30*/  @!P1 LDG.E.U16 R89, desc[UR16][R16.64+0x280] ;  /* 0x0002801010599981 */ /* 0x000f22000c1e1500 */
[----:B------:R-:W-:-:S02]  /*0b40*/  ISETP.GE.AND P4, PT, R68, R73, PT ;  /* 0x000000494400720c */ /* 0x000fc40003f86270 */
        /* <DEDUP_REMOVED lines=8> */
[----:B------:R-:W0:Y:S01]  /*0bd0*/  S2R R75, SR_LANEID ;  /* 0x00000000004b7919 */ /* 0x000e220000000000 */
[----:B------:R-:W1:Y:S01]  /*0be0*/  S2UR UR5, SR_CgaCtaId ;  /* 0x00000000000579c3 */ /* 0x000e620000008800 */
[----:B------:R-:W-:-:S02]  /*0bf0*/  UMOV UR4, 0x400 ;  /* 0x0000040000047882 */ /* 0x000fc40000000000 */
[----:B-1----:R-:W-:Y:S01]  /*0c00*/  ULEA UR4, UR5, UR4, 0x18 ;  /* 0x0000000405047291 */ /* 0x002fe2000f8ec0ff */
[C---:B0-----:R-:W-:Y:S02]  /*0c10*/  IADD3 R16, PT, PT, R75.reuse, 0x40, RZ ;  /* 0x000000404b107810 */ /* 0x041fe40007ffe0ff */
[C---:B------:R-:W-:Y:S02]  /*0c20*/  IADD3 R74, PT, PT, R75.reuse, 0x20, RZ ;  /* 0x000000204b4a7810 */ /* 0x040fe40007ffe0ff */
[C---:B------:R-:W-:Y:S02]  /*0c30*/  IADD3 R76, PT, PT, R75.reuse, 0x60, RZ ;  /* 0x000000604b4c7810 */ /* 0x040fe40007ffe0ff */
[-C--:B------:R-:W-:Y:S02]  /*0c40*/  LEA.HI.SX32 R16, R16, R75.reuse, 0x1b ;  /* 0x0000004b10107211 */ /* 0x080fe400078fdaff */
[-C--:B------:R-:W-:Y:S02]  /*0c50*/  LEA.HI.SX32 R72, R75, R75.reuse, 0x1b ;  /* 0x0000004b4b487211 */ /* 0x080fe400078fdaff */
[----:B------:R-:W-:-:S02]  /*0c60*/  LEA.HI.SX32 R74, R74, R75, 0x1b ;  /* 0x0000004b4a4a7211 */ /* 0x000fc400078fdaff */
[----:B------:R-:W-:Y:S01]  /*0c70*/  LEA.HI.SX32 R77, R76, R75, 0x1b ;  /* 0x0000004b4c4d7211 */ /* 0x000fe200078fdaff */
[C---:B------:R-:W-:Y:S01]  /*0c80*/  VIADD R78, R75.reuse, 0x80 ;  /* 0x000000804b4e7836 */ /* 0x040fe20000000000 */
[----:B------:R-:W-:Y:S02]  /*0c90*/  LEA R76, R16, UR4, 0x1 ;  /* 0x00000004104c7c11 */ /* 0x000fe4000f8e08ff */
[----:B------:R-:W-:Y:S02]  /*0ca0*/  LEA R72, R72, UR4, 0x1 ;  /* 0x0000000448487c11 */ /* 0x000fe4000f8e08ff */
[C---:B------:R-:W-:Y:S02]  /*0cb0*/  IADD3 R80, PT, PT, R75.reuse, 0xa0, RZ ;  /* 0x000000a04b507810 */ /* 0x040fe40007ffe0ff */
[----:B------:R-:W-:Y:S02]  /*0cc0*/  IADD3 R16, PT, PT, R75, 0xe0, RZ ;  /* 0x000000e04b107810 */ /* 0x000fe40007ffe0ff */
[----:B------:R-:W-:-:S02]  /*0cd0*/  LEA R74, R74, UR4, 0x1 ;  /* 0x000000044a4a7c11 */ /* 0x000fc4000f8e08ff */
[C---:B------:R-:W-:Y:S02]  /*0ce0*/  IADD3 R82, PT, PT, R75.reuse, 0xc0, RZ ;  /* 0x000000c04b527810 */ /* 0x040fe40007ffe0ff */
[-C--:B------:R-:W-:Y:S02]  /*0cf0*/  LEA.HI.SX32 R79, R80, R75.reuse, 0x1b ;  /* 0x0000004b504f7211 */ /* 0x080fe400078fdaff */
[-C--:B------:R-:W-:Y:S02]  /*0d00*/  LEA.HI.SX32 R16, R16, R75.reuse, 0x1b ;  /* 0x0000004b10107211 */ /* 0x080fe400078fdaff */
[-C--:B------:R-:W-:Y:S02]  /*0d10*/  LEA.HI.SX32 R78, R78, R75.reuse, 0x1b ;  /* 0x0000004b4e4e7211 */ /* 0x080fe400078fdaff */
[----:B------:R-:W-:Y:S01]  /*0d20*/  LEA.HI.SX32 R80, R82, R75, 0x1b ;  /* 0x0000004b52507211 */ /* 0x000fe200078fdaff */
[----:B------:R-:W-:Y:S01]  /*0d30*/  VIADD R82, R75, 0x100 ;  /* 0x000001004b527836 */ /* 0x000fe20000000000 */
[----:B------:R-:W-:-:S02]  /*0d40*/  LEA R77, R77, UR4, 0x1 ;  /* 0x000000044d4d7c11 */ /* 0x000fc4000f8e08ff */
[C---:B------:R-:W-:Y:S02]  /*0d50*/  IADD3 R84, PT, PT, R75.reuse, 0x120, RZ ;  /* 0x000001204b547810 */ /* 0x040fe40007ffe0ff */
[----:B------:R-:W-:Y:S02]  /*0d60*/  LEA R78, R78, UR4, 0x1 ;  /* 0x000000044e4e7c11 */ /* 0x000fe4000f8e08ff */
[----:B------:R-:W-:Y:S02]  /*0d70*/  IADD3 R96, PT, PT, R75, 0x140, RZ ;  /* 0x000001404b607810 */ /* 0x000fe40007ffe0ff */
[----:B------:R-:W-:Y:S02]  /*0d80*/  LEA R79, R79, UR4, 0x1 ;  /* 0x000000044f4f7c11 */ /* 0x000fe4000f8e08ff */
[----:B------:R-:W-:Y:S02]  /*0d90*/  IADD3 R98, PT, PT, R75, 0x160, RZ ;  /* 0x000001604b627810 */ /* 0x000fe40007ffe0ff */
[----:B------:R-:W-:-:S02]  /*0da0*/  LEA R80, R80, UR4, 0x1 ;  /* 0x0000000450507c11 */ /* 0x000fc4000f8e08ff */
[-C--:B------:R-:W-:Y:S02]  /*0db0*/  LEA.HI.SX32 R82, R82, R75.reuse, 0x1b ;  /* 0x0000004b52527211 */ /* 0x080fe400078fdaff */
[-C--:B------:R-:W-:Y:S02]  /*0dc0*/  LEA.HI.SX32 R84, R84, R75.reuse, 0x1b ;  /* 0x0000004b54547211 */ /* 0x080fe400078fdaff */
[-C--:B------:R-:W-:Y:S02]  /*0dd0*/  LEA.HI.SX32 R96, R96, R75.reuse, 0x1b ;  /* 0x0000004b60607211 */ /* 0x080fe400078fdaff */
[----:B------:R-:W-:Y:S02]  /*0de0*/  LEA.HI.SX32 R98, R98, R75, 0x1b ;  /* 0x0000004b62627211 */ /* 0x000fe400078fdaff */
[----:B------:R-:W-:Y:S02]  /*0df0*/  LEA R82, R82, UR4, 0x1 ;  /* 0x0000000452527c11 */ /* 0x000fe4000f8e08ff */
[----:B------:R-:W-:-:S02]  /*0e00*/  P2R R110, PR, RZ, 0x1 ;  /* 0x00000001ff6e7803 */ /* 0x000fc40000000000 */
[-C--:B------:R-:W-:Y:S02]  /*0e10*/  ISETP.GE.AND P0, PT, R53, R73.reuse, PT ;  /* 0x000000493500720c */ /* 0x080fe40003f06270 */
[----:B------:R-:W-:Y:S02]  /*0e20*/  PRMT R95, RZ, 0x7610, R95 ;  /* 0x00007610ff5f7816 */ /* 0x000fe4000000005f */
[----:B------:R-:W-:Y:S02]  /*0e30*/  P2R R104, PR, RZ, 0x2 ;  /* 0x00000002ff687803 */ /* 0x000fe40000000000 */
[----:B------:R-:W-:Y:S02]  /*0e40*/  ISETP.GE.AND P1, PT, R56, R73, PT ;  /* 0x000000493800720c */ /* 0x000fe40003f26270 */
[----:B------:R-:W-:Y:S02]  /*0e50*/  PRMT R97, RZ, 0x7610, R97 ;  /* 0x00007610ff617816 */ /* 0x000fe40000000061 */
[----:B------:R-:W-:-:S02]  /*0e60*/  PRMT R111, RZ, 0x7610, R111 ;  /* 0x00007610ff6f7816 */ /* 0x000fc4000000006f */
[----:B------:R-:W-:Y:S02]  /*0e70*/  PRMT R113, RZ, 0x7610, R113 ;  /* 0x00007610ff717816 */ /* 0x000fe40000000071 */
[----:B------:R-:W-:Y:S02]  /*0e80*/  PRMT R115, RZ, 0x7610, R115 ;  /* 0x00007610ff737816 */ /* 0x000fe40000000073 */
[----:B------:R-:W-:Y:S02]  /*0e90*/  PRMT R117, RZ, 0x7610, R117 ;  /* 0x00007610ff757816 */ /* 0x000fe40000000075 */
[----:B------:R-:W-:Y:S01]  /*0ea0*/  PRMT R119, RZ, 0x7610, R119 ;  /* 0x00007610ff777816 */ /* 0x000fe20000000077 */
[----:B--2---:R-:W-:Y:S04]  /*0eb0*/  STS.U16 [R72], R19 ;  /* 0x0000001348007388 */ /* 0x004fe80000000400 */
[----:B---3--:R-:W-:Y:S04]  /*0ec0*/  STS.U16 [R74+0x40], R21 ;  /* 0x000040154a007388 */ /* 0x008fe80000000400 */
[----:B----4-:R0:W-:Y:S02]  /*0ed0*/  STS.U16 [R76+0x80], R81 ;  /* 0x000080514c007388 */ /* 0x0101e40000000400 */
[----:B0-----:R-:W-:Y:S01]  /*0ee0*/  LEA R81, R16, UR4, 0x1 ;  /* 0x0000000410517c11 */ /* 0x001fe2000f8e08ff */
[----:B------:R-:W-:Y:S01]  /*0ef0*/  VIADD R16, R75, 0x180 ;  /* 0x000001804b107836 */ /* 0x000fe20000000000 */
[----:B------:R0:W-:Y:S04]  /*0f00*/  STS.U16 [R77+0xc0], R18 ;  /* 0x0000c0124d007388 */ /* 0x0001e80000000400 */
[----:B------:R1:W-:Y:S01]  /*0f10*/  STS.U16 [R78+0x100], R83 ;  /* 0x000100534e007388 */ /* 0x0003e20000000400 */
[----:B------:R-:W-:-:S03]  /*0f20*/  LEA.HI.SX32 R16, R16, R75, 0x1b ;  /* 0x0000004b10107211 */ /* 0x000fc600078fdaff */
[----:B------:R2:W-:Y:S01]  /*0f30*/  STS.U16 [R79+0x140], R20 ;  /* 0x000140144f007388 */ /* 0x0005e20000000400 */
[----:B0-----:R-:W-:-:S03]  /*0f40*/  IADD3 R18, PT, PT, R75, 0x1a0, RZ ;  /* 0x000001a04b127810 */ /* 0x001fc60007ffe0ff */
[----:B------:R0:W-:Y:S01]  /*0f50*/  STS.U16 [R80+0x180], R85 ;  /* 0x0001805550007388 */ /* 0x0001e20000000400 */
[----:B-1----:R-:W-:Y:S02]  /*0f60*/  LEA R83, R84, UR4, 0x1 ;  /* 0x0000000454537c11 */ /* 0x002fe4000f8e08ff */
[----:B------:R-:W-:Y:S01]  /*0f70*/  LEA R84, R96, UR4, 0x1 ;  /* 0x0000000460547c11 */ /* 0x000fe2000f8e08ff */
[----:B------:R1:W-:Y:S01]  /*0f80*/  STS.U16 [R81+0x1c0], R86 ;  /* 0x0001c05651007388 */ /* 0x0003e20000000400 */
[C---:B--2---:R-:W-:Y:S02]  /*0f90*/  IADD3 R20, PT, PT, R75.reuse, 0x1c0, RZ ;  /* 0x000001c04b147810 */ /* 0x044fe40007ffe0ff */
[----:B------:R-:W-:Y:S02]  /*0fa0*/  IADD3 R96, PT, PT, R75, 0x1e0, RZ ;  /* 0x000001e04b607810 */ /* 0x000fe40007ffe0ff */
[----:B0-----:R-:W-:Y:S01]  /*0fb0*/  LEA R85, R98, UR4, 0x1 ;  /* 0x0000000462557c11 */ /* 0x001fe2000f8e08ff */
[----:B------:R0:W-:Y:S01]  /*0fc0*/  STS.U16 [R82+0x200], R87 ;  /* 0x0002005752007388 */ /* 0x0001e20000000400 */
[----:B------:R-:W-:-:S02]  /*0fd0*/  LEA.HI.SX32 R18, R18, R75, 0x1b ;  /* 0x0000004b12127211 */ /* 0x000fc400078fdaff */
[----:B-1----:R-:W-:Y:S01]  /*0fe0*/  LEA R86, R16, UR4, 0x1 ;  /* 0x0000000410567c11 */ /* 0x002fe2000f8e08ff */
[----:B------:R-:W-:Y:S01]  /*0ff0*/  IMAD.SHL.U32 R16, R75, 0x10, RZ ;  /* 0x000000104b107824 */ /* 0x000fe200078e00ff */
[----:B------:R1:W-:Y:S01]  /*1000*/  STS.U16 [R83+0x240], R88 ;  /* 0x0002405853007388 */ /* 0x0003e20000000400 */
[-C--:B------:R-:W-:Y:S02]  /*1010*/  LEA.HI.SX32 R20, R20, R75.reuse, 0x1b ;  /* 0x0000004b14147211 */ /* 0x080fe400078fdaff */
[----:B------:R-:W-:Y:S01]  /*1020*/  LEA.HI.SX32 R96, R96, R75, 0x1b ;  /* 0x0000004b60607211 */ /* 0x000fe200078fdaff */
[----:B------:R2:W-:Y:S01]  /*1030*/  STS.U16 [R84+0x280], R89 ;  /* 0x0002805954007388 */ /* 0x0005e20000000400 */
[----:B0-----:R-:W-:-:S03]  /*1040*/  LEA R87, R18, UR4, 0x1 ;  /* 0x0000000412577c11 */ /* 0x001fc6000f8e08ff */
[----:B------:R0:W-:Y:S01]  /*1050*/  STS.U16 [R85+0x2c0], R90 ;  /* 0x0002c05a55007388 */ /* 0x0001e20000000400 */
[----:B-1----:R-:W-:-:S03]  /*1060*/  LEA R88, R20, UR4, 0x1 ;  /* 0x0000000414587c11 */ /* 0x002fc6000f8e08ff */
[----:B------:R-:W-:Y:S01]  /*1070*/  STS.U16 [R86+0x300], R91 ;  /* 0x0003005b56007388 */ /* 0x000fe20000000400 */
[----:B--2---:R-:W-:Y:S02]  /*1080*/  LEA R89, R96, UR4, 0x1 ;  /* 0x0000000460597c11 */ /* 0x004fe4000f8e08ff */
[----:B0-----:R-:W-:Y:S01]  /*1090*/  LEA.HI.SX32 R90, R16, R16, 0x1b ;  /* 0x00000010105a7211 */ /* 0x001fe200078fdaff */
[----:B------:R-:W-:Y:S03]  /*10a0*/  STS.U16 [R87+0x340], R92 ;  /* 0x0003405c57007388 */ /* 0x000fe60000000400 */
        /* <DEDUP_REMOVED lines=26> */
[-C--:B------:R-:W-:Y:S02]  /*1250*/  ISETP.GE.AND P1, PT, R58, R73.reuse, PT ;  /* 0x000000493a00720c */ /* 0x080fe40003f26270 */
[----:B------:R-:W-:Y:S01]  /*1260*/  PRMT R92, RZ, 0x7610, R92 ;  /* 0x00007610ff5c7816 */ /* 0x000fe2000000005c */
[----:B------:R-:W4:Y:S01]  /*1270*/  @!P3 LDG.E.U16 R117, desc[UR16][R14.64+0x300] ;  /* 0x000300100e75b981 */ /* 0x000f22000c1e1500 */
[----:B-1----:R-:W-:Y:S02]  /*1280*/  PRMT R94, RZ, 0x7610, R94 ;  /* 0x00007610ff5e7816 */ /* 0x002fe4000000005e */
[----:B------:R-:W-:Y:S01]  /*1290*/  PRMT R96, RZ, 0x7610, R96 ;  /* 0x00007610ff607816 */ /* 0x000fe20000000060 */
[----:B------:R-:W4:Y:S04]  /*12a0*/  @!P5 LDG.E.U16 R119, desc[UR16][R14.64+0x380] ;  /* 0x000380100e77d981 */ /* 0x000f28000c1e1500 */
[----:B------:R-:W4:Y:S01]  /*12b0*/  @!P0 LDG.E.U16 R93, desc[UR16][R14.64+0x80] ;  /* 0x000080100e5d8981 */ /* 0x000f22000c1e1500 */
[----:B------:R-:W-:-:S03]  /*12c0*/  ISETP.GE.AND P0, PT, R59, R73, PT ;  /* 0x000000493b00720c */ /* 0x000fc60003f06270 */
[----:B------:R-:W4:Y:S01]  /*12d0*/  @!P1 LDG.E.U16 R92, desc[UR16][R14.64+0xc0] ;  /* 0x0000c0100e5c9981 */ /* 0x000f22000c1e1500 */
[----:B------:R-:W-:-:S09]  /*12e0*/  ISETP.GE.AND P1, PT, R60, R73, PT ;  /* 0x000000493c00720c */ /* 0x000fd20003f26270 */
[----:B------:R-:W4:Y:S01]  /*12f0*/  @!P0 LDG.E.U16 R97, desc[UR16][R14.64+0x100] ;  /* 0x000100100e618981 */ /* 0x000f22000c1e1500 */
[----:B------:R-:W-:-:S03]  /*1300*/  ISETP.GE.AND P0, PT, R61, R73, PT ;  /* 0x000000493d00720c */ /* 0x000fc60003f06270 */
[----:B------:R-:W4:Y:S01]  /*1310*/  @!P1 LDG.E.U16 R94, desc[UR16][R14.64+0x140] ;  /* 0x000140100e5e9981 */ /* 0x000f22000c1e1500 */
[----:B------:R-:W-:-:S09]  /*1320*/  ISETP.GE.AND P1, PT, R62, R73, PT ;  /* 0x000000493e00720c */ /* 0x000fd20003f26270 */
[----:B------:R-:W4:Y:S01]  /*1330*/  @!P0 LDG.E.U16 R111, desc[UR16][R14.64+0x180] ;  /* 0x000180100e6f8981 */ /* 0x000f22000c1e1500 */
[----:B------:R-:W-:-:S03]  /*1340*/  ISETP.GE.AND P0, PT, R63, R73, PT ;  /* 0x000000493f00720c */ /* 0x000fc60003f06270 */
[----:B------:R-:W4:Y:S01]  /*1350*/  @!P1 LDG.E.U16 R96, desc[UR16][R14.64+0x1c0] ;  /* 0x0001c0100e609981 */ /* 0x000f22000c1e1500 */
[----:B------:R-:W-:-:S09]  /*1360*/  ISETP.NE.AND P1, PT, R104, RZ, PT ;  /* 0x000000ff6800720c */ /* 0x000fd20003f25270 */
[----:B------:R-:W4:Y:S01]  /*1370*/  @!P0 LDG.E.U16 R113, desc[UR16][R14.64+0x200] ;  /* 0x000200100e718981 */ /* 0x000f22000c1e1500 */
[----:B------:R-:W-:Y:S02]  /*1380*/  ISETP.NE.AND P0, PT, R110, RZ, PT ;  /* 0x000000ff6e00720c */ /* 0x000fe40003f05270 */
[----:B------:R-:W-:Y:S01]  /*1390*/  PRMT R98, RZ, 0x7610, R98 ;  /* 0x00007610ff627816 */ /* 0x000fe20000000062 */
[----:B------:R-:W4:Y:S01]  /*13a0*/  @!P1 LDG.E.U16 R115, desc[UR16][R14.64+0x280] ;  /* 0x000280100e739981 */ /* 0x000f22000c1e1500 */
[----:B------:R-:W-:Y:S02]  /*13b0*/  PRMT R104, RZ, 0x7610, R104 ;  /* 0x00007610ff687816 */ /* 0x000fe40000000068 */
[----:B------:R-:W-:Y:S02]  /*13c0*/  PRMT R110, RZ, 0x7610, R110 ;  /* 0x00007610ff6e7816 */ /* 0x000fe4000000006e */
[----:B------:R-:W-:Y:S02]  /*13d0*/  PRMT R112, RZ, 0x7610, R112 ;  /* 0x00007610ff707816 */ /* 0x000fe40000000070 */
[----:B------:R-:W4:Y:S04]  /*13e0*/  @!P2 LDG.E.U16 R104, desc[UR16][R14.64+0x2c0] ;  /* 0x0002c0100e68a981 */ /* 0x000f28000c1e1500 */
[----:B------:R-:W4:Y:S04]  /*13f0*/  @!P0 LDG.E.U16 R98, desc[UR16][R14.64+0x240] ;  /* 0x000240100e628981 */ /* 0x000f28000c1e1500 */
[----:B------:R-:W4:Y:S04]  /*1400*/  @!P4 LDG.E.U16 R110, desc[UR16][R14.64+0x340] ;  /* 0x000340100e6ec981 */ /* 0x000f28000c1e1500 */
        /* <DEDUP_REMOVED lines=86> */
.L_x_3821:
[----:B------:R-:W-:Y:S05]  /*1970*/  BSYNC.RECONVERGENT B0 ;  /* 0x0000000000007941 */ /* 0x000fea0003800200 */
.L_x_3820:
        /* <DEDUP_REMOVED lines=37> */
.L_x_3823:
[----:B------:R-:W-:Y:S05]  /*1bd0*/  BSYNC.RECONVERGENT B0 ;  /* 0x0000000000007941 */ /* 0x000fea0003800200 */
.L_x_3822:
        /* <DEDUP_REMOVED lines=35> */
.L_x_3825:
[----:B------:R-:W-:Y:S05]  /*1e10*/  BSYNC.RECONVERGENT B0 ;  /* 0x0000000000007941 */ /* 0x000fea0003800200 */
.L_x_3824:
        /* <DEDUP_REMOVED lines=37> */
.L_x_3827:
[----:B------:R-:W-:Y:S05]  /*2070*/  BSYNC.RECONVERGENT B0 ;  /* 0x0000000000007941 */ /* 0x000fea0003800200 */
.L_x_3826:
        /* <DEDUP_REMOVED lines=35> */
.L_x_3829:
[----:B------:R-:W-:Y:S05]  /*22b0*/  BSYNC.RECONVERGENT B0 ;  /* 0x0000000000007941 */ /* 0x000fea0003800200 */
.L_x_3828:
        /* <DEDUP_REMOVED lines=37> */
.L_x_3831:
[----:B------:R-:W-:Y:S05]  /*2510*/  BSYNC.RECONVERGENT B0 ;  /* 0x0000000000007941 */ /* 0x000fea0003800200 */
.L_x_3830:
        /* <DEDUP_REMOVED lines=35> */
.L_x_3833:
[----:B------:R-:W-:Y:S05]  /*2750*/  BSYNC.RECONVERGENT B0 ;  /* 0x0000000000007941 */ /* 0x000fea0003800200 */
.L_x_3832:
        /* <DEDUP_REMOVED lines=37> */
.L_x_3835:
[----:B------:R-:W-:Y:S05]  /*29b0*/  BSYNC.RECONVERGENT B0 ;  /* 0x0000000000007941 */ /* 0x000fea0003800200 */
.L_x_3834:
[----:B------:R-:W-:Y:S01]  /*29c0*/  HADD2.F32 R117, -RZ, R112.H0_H0 ;  /* 0x20000070ff757230 */ /* 0x000fe20000004100 */
[----:B------:R-:W-:Y:S01]  /*29d0*/  BSSY.RECONVERGENT B0, `(.L_x_3836) ;  /* 0x0000024000007945 */ /* 0x000fe20003800200 */
[----:B------:R-:W-:Y:S01]  /*29e0*/  HADD2.F32 R116, -RZ, R109.H0_H0 ;  /* 0x2000006dff747230 */ /* 0x000fe20000004100 */
[----:B------:R-:W-:Y:S02]  /*29f0*/  FSETP.GTU.FTZ.AND P4, PT, R113, 20, PT ;  /* 0x41a000007100780b */ /* 0x000fe40003f9c000 */
[----:B------:R-:W-:Y:S01]  /*2a00*/  PRMT R112, RZ, 0x7610, R112 ;  /* 0x00007610ff707816 */ /* 0x000fe20000000070 */
        /* <DEDUP_REMOVED lines=32> */
.L_x_3837:
[----:B------:R-:W-:Y:S05]  /*2c10*/  BSYNC.RECONVERGENT B0 ;  /* 0x0000000000007941 */ /* 0x000fea0003800200 */
.L_x_3836:
        /* <DEDUP_REMOVED lines=41> */
.L_x_3839:
[----:B------:R-:W-:Y:S05]  /*2eb0*/  BSYNC.RECONVERGENT B0 ;  /* 0x0000000000007941 */ /* 0x000fea0003800200 */
.L_x_3838:
        /* <DEDUP_REMOVED lines=39> */
.L_x_3841:
[----:B------:R-:W-:Y:S05]  /*3130*/  BSYNC.RECONVERGENT B0 ;  /* 0x0000000000007941 */ /* 0x000fea0003800200 */
.L_x_3840:
        /* <DEDUP_REMOVED lines=44> */
.L_x_3843:
[----:B------:R-:W-:Y:S05]  /*3400*/  BSYNC.RECONVERGENT B0 ;  /* 0x0000000000007941 */ /* 0x000fea0003800200 */
.L_x_3842:
        /* <DEDUP_REMOVED lines=32> */
.L_x_3845:
[----:B------:R-:W-:Y:S05]  /*3610*/  BSYNC.RECONVERGENT B0 ;  /* 0x0000000000007941 */ /* 0x000fea0003800200 */
.L_x_3844:
        /* <DEDUP_REMOVED lines=32> */
.L_x_3847:
[----:B------:R-:W-:Y:S05]  /*3820*/  BSYNC.RECONVERGENT B0 ;  /* 0x0000000000007941 */ /* 0x000fea0003800200 */
.L_x_3846:
        /* <DEDUP_REMOVED lines=32> */
.L_x_3849:
[----:B------:R-:W-:Y:S05]  /*3a30*/  BSYNC.RECONVERGENT B0 ;  /* 0x0000000000007941 */ /* 0x000fea0003800200 */
.L_x_3848:
        /* <DEDUP_REMOVED lines=32> */
.L_x_3851:
[----:B------:R-:W-:Y:S05]  /*3c40*/  BSYNC.RECONVERGENT B0 ;  /* 0x0000000000007941 */ /* 0x000fea0003800200 */
.L_x_3850:
        /* <DEDUP_REMOVED lines=37> */
[----:B------:R-:W-:Y:S01]  /*3ea0*/  MOV R141, R28 ;  /* 0x0000001c008d7202 */ /* 0x000fe20000000f00 */
[----:B------:R-:W-:Y:S01]  /*3eb0*/  IMAD.MOV.U32 R144, RZ, RZ, R27 ;  /* 0x000000ffff907224 */ /* 0x000fe200078e001b */
[----:B------:R-:W-:Y:S01]  /*3ec0*/  MOV R142, R29 ;  /* 0x0000001d008e7202 */ /* 0x000fe20000000f00 */
[----:B------:R-:W-:Y:S01]  /*3ed0*/  UIADD3 UR5, UPT, UPT, UR4, 0x450, URZ ;  /* 0x0000045004057890 */ /* 0x000fe2000fffe0ff */
[----:B------:R-:W-:Y:S01]  /*3ee0*/  MOV R143, R26 ;  /* 0x0000001a008f7202 */ /* 0x000fe20000000f00 */
[----:B------:R-:W-:Y:S01]  /*3ef0*/  UMOV UR6, UR7 ;  /* 0x0000000700067c82 */ /* 0x000fe20008000000 */
[----:B------:R-:W-:-:S02]  /*3f00*/  MOV R145, R24 ;  /* 0x0000001800917202 */ /* 0x000fc40000000f00 */
[----:B------:R-:W-:-:S07]  /*3f10*/  MOV R146, R25 ;  /* 0x0000001900927202 */ /* 0x000fce0000000f00 */
.L_x_3855:
[----:B------:R-:W-:Y:S01]  /*3f20*/  MOV R16, R141 ;  /* 0x0000008d00107202 */ /* 0x000fe20000000f00 */
[----:B------:R-:W-:-:S05]  /*3f30*/  IMAD.MOV.U32 R17, RZ, RZ, R142 ;  /* 0x000000ffff117224 */ /* 0x000fca00078e008e */
[----:B------:R1:W2:Y:S01]  /*3f40*/  LDG.E R16, desc[UR16][R16.64] ;  /* 0x0000001010107981 */ /* 0x0002a2000c1e1900 */
[----:B0-----:R-:W-:Y:S01]  /*3f50*/  MOV R18, R143 ;  /* 0x0000008f00127202 */ /* 0x001fe20000000f00 */
[----:B------:R-:W-:-:S05]  /*3f60*/  IMAD.MOV.U32 R19, RZ, RZ, R144 ;  /* 0x000000ffff137224 */ /* 0x000fca00078e0090 */
[----:B------:R3:W4:Y:S01]  /*3f70*/  LDG.E R148, desc[UR16][R18.64] ;  /* 0x0000001012947981 */ /* 0x000722000c1e1900 */
[----:B-1----:R-:W-:Y:S02]  /*3f80*/  MOV R17, R146 ;  /* 0x0000009200117202 */ /* 0x002fe40000000f00 */
[-C--:B------:R-:W-:Y:S02]  /*3f90*/  ISETP.GE.U32.AND P2, PT, R35, R73.reuse, PT ;  /* 0x000000492300720c */ /* 0x080fe40003f46070 */
[-C--:B------:R-:W-:Y:S02]  /*3fa0*/  ISETP.GE.U32.AND P3, PT, R38, R73.reuse, PT ;  /* 0x000000492600720c */ /* 0x080fe40003f66070 */
[-C--:B------:R-:W-:Y:S02]  /*3fb0*/  ISETP.GE.U32.AND P4, PT, R39, R73.reuse, PT ;  /* 0x000000492700720c */ /* 0x080fe40003f86070 */
[----:B------:R-:W-:Y:S02]  /*3fc0*/  ISETP.GE.U32.AND P6, PT, R41, R73, PT ;  /* 0x000000492900720c */ /* 0x000fe40003fc6070 */
[----:B------:R-:W-:-:S02]  /*3fd0*/  FSEL R149, R116, RZ, !P2 ;  /* 0x000000ff74957208 */ /* 0x000fc40005000000 */
[-C--:B------:R-:W-:Y:S02]  /*3fe0*/  ISETP.GE.U32.AND P5, PT, R40, R73.reuse, PT ;  /* 0x000000492800720c */ /* 0x080fe40003fa6070 */
[-C--:B------:R-:W-:Y:S02]  /*3ff0*/  ISETP.GE.U32.AND P1, PT, R43, R73.reuse, PT ;  /* 0x000000492b00720c */ /* 0x080fe40003f26070 */
[----:B------:R-:W-:Y:S02]  /*4000*/  FSEL R155, R119, RZ, !P5 ;  /* 0x000000ff779b7208 */ /* 0x000fe40006800000 */
[----:B------:R-:W-:Y:S02]  /*4010*/  ISETP.GE.U32.AND P0, PT, R42, R73, PT ;  /* 0x000000492a00720c */ /* 0x000fe40003f06070 */
[----:B------:R-:W-:Y:S02]  /*4020*/  FSEL R157, R106, RZ, !P6 ;  /* 0x000000ff6a9d7208 */ /* 0x000fe40007000000 */
[----:B------:R-:W-:-:S02]  /*4030*/  FSEL R159, R130, RZ, !P0 ;  /* 0x000000ff829f7208 */ /* 0x000fc40004000000 */
[----:B------:R-:W-:Y:S01]  /*4040*/  FSEL R161, R102, RZ, !P1 ;  /* 0x000000ff66a17208 */ /* 0x000fe20004800000 */
[----:B------:R-:W1:Y:S01]  /*4050*/  S2UR UR8, SR_CgaCtaId ;  /* 0x00000000000879c3 */ /* 0x000e620000008800 */
[----:B------:R-:W-:Y:S01]  /*4060*/  UMOV UR4, 0x400 ;  /* 0x0000040000047882 */ /* 0x000fe20000000000 */
[----:B--2---:R-:W-:Y:S01]  /*4070*/  FMUL.FTZ R20, R16, 1.4426950216293334961 ;  /* 0x3fb8aa3b10147820 */ /* 0x004fe20000410000 */
[----:B------:R-:W-:-:S03]  /*4080*/  MOV R16, R145 ;  /* 0x0000009100107202 */ /* 0x000fc60000000f00 */
[C---:B------:R-:W-:Y:S01]  /*4090*/  FMUL.FTZ R150, R20.reuse, R96 ;  /* 0x0000006014967220 */ /* 0x040fe20000410000 */
[C---:B------:R-:W-:Y:S01]  /*40a0*/  FMUL.FTZ R21, R20.reuse, R95 ;  /* 0x0000005f14157220 */ /* 0x040fe20000410000 */
[----:B------:R2:W4:Y:S01]  /*40b0*/  LDG.E R147, desc[UR16][R16.64] ;  /* 0x0000001010937981 */ /* 0x000522000c1e1900 */
[C---:B------:R-:W-:Y:S01]  /*40c0*/  FMUL.FTZ R152, R20.reuse, R91 ;  /* 0x0000005b14987220 */ /* 0x040fe20000410000 */
[----:B------:R-:W5:Y:S01]  /*40d0*/  MUFU.EX2 R151, R150 ;  /* 0x0000009600977308 */ /* 0x000f620000000800 */
[C---:B---3--:R-:W-:Y:S01]  /*40e0*/  FMUL.FTZ R18, R20.reuse, R97 ;  /* 0x0000006114127220 */ /* 0x048fe20000410000 */
[C---:B------:R-:W-:Y:S01]  /*40f0*/  FMUL.FTZ R153, R20.reuse, R92 ;  /* 0x0000005c14997220 */ /* 0x040fe20000410000 */
[C---:B--2---:R-:W-:Y:S01]  /*4100*/  FMUL.FTZ R16, R20.reuse, R93 ;  /* 0x0000005d14107220 */ /* 0x044fe20000410000 */
[----:B------:R2:W3:Y:S01]  /*4110*/  MUFU.EX2 R154, R152 ;  /* 0x00000098009a7308 */ /* 0x0004e20000000800 */
[----:B------:R-:W-:-:S04]  /*4120*/  FMUL.FTZ R19, R20, R98 ;  /* 0x0000006214137220 */ /* 0x000fc80000410000 */
[----:B------:R-:W0:Y:S01]  /*4130*/  MUFU.EX2 R16, R16 ;  /* 0x0000001000107308 */ /* 0x000e220000000800 */
[----:B------:R-:W-:-:S03]  /*4140*/  FMUL.FTZ R17, R20, R94 ;  /* 0x0000005e14117220 */ /* 0x000fc60000410000 */
[----:B------:R-:W1:Y:S04]  /*4150*/  MUFU.EX2 R21, R21 ;  /* 0x0000001500157308 */ /* 0x000e680000000800 */
[----:B------:R3:W1:Y:S04]  /*4160*/  MUFU.EX2 R156, R153 ;  /* 0x00000099009c7308 */ /* 0x0006680000000800 */
[----:B------:R-:W1:Y:S01]  /*4170*/  MUFU.EX2 R18, R18 ;  /* 0x0000001200127308 */ /* 0x000e620000000800 */
[----:B--2---:R-:W-:-:S03]  /*4180*/  FSEL R152, R117, RZ, !P3 ;  /* 0x000000ff75987208 */ /* 0x004fc60005800000 */
[----:B------:R-:W2:Y:S01]  /*4190*/  MUFU.EX2 R19, R19 ;  /* 0x0000001300137308 */ /* 0x000ea20000000800 */
[----:B-----5:R-:W-:-:S03]  /*41a0*/  FSEL R151, R151, 1, !P3 ;  /* 0x3f80000097977808 */ /* 0x020fc60005800000 */
[----:B------:R-:W5:Y:S01]  /*41b0*/  MUFU.EX2 R17, R17 ;  /* 0x0000001100117308 */ /* 0x000f620000000800 */
[----:B---3--:R-:W-:Y:S02]  /*41c0*/  FSEL R153, R107, RZ, !P4 ;  /* 0x000000ff6b997208 */ /* 0x008fe40006000000 */
[----:B------:R-:W-:Y:S02]  /*41d0*/  FSEL R154, R154, 1, !P4 ;  /* 0x3f8000009a9a7808 */ /* 0x000fe40006000000 */
[----:B0-----:R-:W-:Y:S01]  /*41e0*/  FSEL R160, R16, 1, !P6 ;  /* 0x3f80000010a07808 */ /* 0x001fe20007000000 */
[----:B------:R-:W-:Y:S01]  /*41f0*/  FFMA.FTZ R16, R149, R151, R152 ;  /* 0x0000009795107223 */ /* 0x000fe20000010098 */
[----:B-1----:R-:W-:Y:S01]  /*4200*/  FSEL R150, R21, 1, !P2 ;  /* 0x3f80000015967808 */ /* 0x002fe20005000000 */
[----:B------:R-:W-:Y:S01]  /*4210*/  FMUL.FTZ R21, R20, R104 ;  /* 0x0000006814157220 */ /* 0x000fe20000410000 */
[----:B------:R-:W-:Y:S02]  /*4220*/  ISETP.GE.U32.AND P2, PT, R44, R73, PT ;  /* 0x000000492c00720c */ /* 0x000fe40003f46070 */
[----:B------:R-:W-:-:S02]  /*4230*/  FSEL R156, R156, 1, !P5 ;  /* 0x3f8000009c9c7808 */ /* 0x000fc40006800000 */
[----:B------:R-:W-:Y:S01]  /*4240*/  FSEL R164, R18, 1, !P1 ;  /* 0x3f80000012a47808 */ /* 0x000fe20004800000 */
[----:B------:R-:W-:Y:S01]  /*4250*/  FFMA.FTZ R18, R154, R16, R153 ;  /* 0x000000109a127223 */ /* 0x000fe20000010099 */
[----:B--2---:R-:W-:Y:S01]  /*4260*/  FSEL R166, R19, 1, !P2 ;  /* 0x3f80000013a67808 */ /* 0x004fe20005000000 */
[----:B------:R-:W-:Y:S01]  /*4270*/  FMUL.FTZ R16, R20, R111 ;  /* 0x0000006f14107220 */ /* 0x000fe20000410000 */
[----:B------:R-:W0:Y:S01]  /*4280*/  MUFU.EX2 R21, R21 ;  /* 0x0000001500157308 */ /* 0x000e220000000800 */
[----:B------:R-:W-:Y:S01]  /*4290*/  FFMA.FTZ R19, R156, R18, R155 ;  /* 0x000000129c137223 */ /* 0x000fe2000001009b */
[----:B-----5:R-:W-:Y:S01]  /*42a0*/  FSEL R162, R17, 1, !P0 ;  /* 0x3f80000011a27808 */ /* 0x020fe20004000000 */
[----:B------:R-:W-:Y:S02]  /*42b0*/  FMUL.FTZ R17, R20, R115 ;  /* 0x0000007314117220 */ /* 0x000fe40000410000 */
[----:B------:R-:W-:Y:S01]  /*42c0*/  FFMA.FTZ R170, R160, R19, R157 ;  /* 0x00000013a0aa7223 */ /* 0x000fe2000001009d */
[----:B------:R-:W1:Y:S01]  /*42d0*/  MUFU.EX2 R16, R16 ;  /* 0x0000001000107308 */ /* 0x000e620000000800 */
[----:B------:R-:W-:-:S02]  /*42e0*/  FMUL.FTZ R18, R20, R114 ;  /* 0x0000007214127220 */ /* 0x000fc40000410000 */
[----:B------:R-:W-:Y:S01]  /*42f0*/  FFMA.FTZ R172, R162, R170, R159 ;  /* 0x000000aaa2ac7223 */ /* 0x000fe2000001009f */
[----:B------:R-:W2:Y:S01]  /*4300*/  MUFU.EX2 R17, R17 ;  /* 0x0000001100117308 */ /* 0x000ea20000000800 */
[----:B------:R-:W-:Y:S01]  /*4310*/  ISETP.GE.U32.AND P3, PT, R45, R73, PT ;  /* 0x000000492d00720c */ /* 0x000fe20003f66070 */
[----:B------:R-:W-:Y:S01]  /*4320*/  FMUL.FTZ R19, R20, R113 ;  /* 0x0000007114137220 */ /* 0x000fe20000410000 */
[----:B------:R-:W-:Y:S01]  /*4330*/  FSEL R163, R101, RZ, !P2 ;  /* 0x000000ff65a37208 */ /* 0x000fe20005000000 */
[----:B------:R-:W-:Y:S01]  /*4340*/  FMUL.FTZ R171, R150, R151 ;  /* 0x0000009796ab7220 */ /* 0x000fe20000410000 */
[----:B------:R-:W-:Y:S01]  /*4350*/  FFMA.FTZ R172, R164, R172, R161 ;  /* 0x000000aca4ac7223 */ /* 0x000fe200000100a1 */
[----:B------:R-:W3:Y:S01]  /*4360*/  MUFU.EX2 R18, R18 ;  /* 0x0000001200127308 */ /* 0x000ee20000000800 */
[----:B0-----:R-:W-:Y:S01]  /*4370*/  FSEL R168, R21, 1, !P3 ;  /* 0x3f80000015a87808 */ /* 0x001fe20005800000 */
[----:B------:R-:W-:Y:S01]  /*4380*/  FMUL.FTZ R21, R20, R109 ;  /* 0x0000006d14157220 */ /* 0x000fe20000410000 */
[----:B------:R-:W-:Y:S01]  /*4390*/  ISETP.GE.U32.AND P4, PT, R46, R73, PT ;  /* 0x000000492e00720c */ /* 0x000fe20003f86070 */
[----:B------:R-:W-:Y:S01]  /*43a0*/  FMUL.FTZ R171, R154, R171 ;  /* 0x000000ab9aab7220 */ /* 0x000fe20000410000 */
[----:B------:R-:W-:Y:S01]  /*43b0*/  FSEL R165, R103, RZ, !P3 ;  /* 0x000000ff67a57208 */ /* 0x000fe20005800000 */
[----:B------:R-:W-:Y:S01]  /*43c0*/  FFMA.FTZ R172, R166, R172, R163 ;  /* 0x000000aca6ac7223 */ /* 0x000fe200000100a3 */
[----:B------:R-:W0:Y:S01]  /*43d0*/  MUFU.EX2 R19, R19 ;  /* 0x0000001300137308 */ /* 0x000e220000000800 */
        /* <DEDUP_REMOVED lines=18> */
[----:B---3--:R-:W-:Y:S01]  /*4500*/  FSEL R177, R18, 1, !P6 ;  /* 0x3f80000012b17808 */ /* 0x008fe20007000000 */
[----:B------:R-:W3:Y:S01]  /*4510*/  MUFU.EX2 R20, R20 ;  /* 0x0000001400147308 */ /* 0x000ee20000000800 */
[----:B------:R-:W-:Y:S01]  /*4520*/  ISETP.GE.U32.AND P1, PT, R50, R73, PT ;  /* 0x000000493200720c */ /* 0x000fe20003f26070 */
[----:B------:R-:W-:Y:S01]  /*4530*/  FMUL.FTZ R171, R164, R171 ;  /* 0x000000aba4ab7220 */ /* 0x000fe20000410000 */
[----:B------:R-:W-:Y:S01]  /*4540*/  FSEL R178, R137, RZ, !P0 ;  /* 0x000000ff89b27208 */ /* 0x000fe20004000000 */
[----:B------:R-:W-:Y:S01]  /*4550*/  FFMA.FTZ R17, R177, R17, R158 ;  /* 0x00000011b1117223 */ /* 0x000fe2000001009e */
[----:B0-----:R-:W-:Y:S01]  /*4560*/  FSEL R179, R19, 1, !P0 ;  /* 0x3f80000013b37808 */ /* 0x001fe20004000000 */
        /* <DEDUP_REMOVED lines=12> */
[----:B---3--:R-:W-:Y:S01]  /*4630*/  FSEL R185, R20, 1, !P3 ;  /* 0x3f80000014b97808 */ /* 0x008fe20005800000 */
        /* <DEDUP_REMOVED lines=36> */
[----:B------:R-:W-:Y:S01]  /*4880*/  HFMA2 R16, -RZ, RZ, 1.875, 0 ;  /* 0x3f800000ff107431 */ /* 0x000fe200000001ff */
[----:B------:R-:W-:-:S06]  /*4890*/  MOV R17, RZ ;  /* 0x000000ff00117202 */ /* 0x000fcc0000000f00 */
        /* <DEDUP_REMOVED lines=18> */
[----:B0-----:R-:W-:Y:S01]  /*49c0*/  @!P1 MOV R173, R16 ;  /* 0x0000001000ad9202 */ /* 0x001fe20000000f00 */
[----:B-1----:R-:W-:-:S04]  /*49d0*/  @!P1 IMAD.MOV.U32 R172, RZ, RZ, R17 ;  /* 0x000000ffffac9224 */ /* 0x002fc800078e0011 */
        /* <DEDUP_REMOVED lines=13> */
[----:B----4-:R-:W-:Y:S01]  /*4ab0*/  FMUL.FTZ R150, R147, R148 ;  /* 0x0000009493967220 */ /* 0x010fe20000410000 */
        /* <DEDUP_REMOVED lines=11> */
.L_x_3854:
[----:B------:R-:W-:Y:S05]  /*4b70*/  BSYNC.RECONVERGENT B0 ;  /* 0x0000000000007941 */ /* 0x000fea0003800200 */
.L_x_3853:
        /* <DEDUP_REMOVED lines=11> */
[C---:B------:R-:W-:Y:S01]  /*4c30*/  FFMA.FTZ R121, R150.reuse, R156, R121 ;  /* 0x0000009c96797223 */ /* 0x040fe20000010079 */
[----:B------:R-:W-:Y:S01]  /*4c40*/  FFMA.FTZ R183, R183, R180, R182 ;  /* 0x000000b4b7b77223 */ /* 0x000fe200000100b6 */
[C---:B------:R-:W-:Y:S01]  /*4c50*/  FFMA.FTZ R118, R150.reuse, R157, R118 ;  /* 0x0000009d96767223 */ /* 0x040fe20000010076 */
[C---:B------:R-:W-:Y:S01]  /*4c60*/  FFMA.FTZ R123, R150.reuse, R162, R123 ;  /* 0x000000a2967b7223 */ /* 0x040fe2000001007b */
[C---:B------:R-:W-:Y:S01]  /*4c70*/  FFMA.FTZ R120, R150.reuse, R161, R120 ;  /* 0x000000a196787223 */ /* 0x040fe20000010078 */
        /* <DEDUP_REMOVED lines=10> */
[----:B------:R-:W-:Y:S01]  /*4d20*/  IADD3.X R146, PT, PT, R146, R13, RZ, P0, !PT ;  /* 0x0000000d92927210 */ /* 0x000fe200007fe4ff */
[----:B------:R-:W-:Y:S01]  /*4d30*/  VIADD R135, R135, 0x1 ;  /* 0x0000000187877836 */ /* 0x000fe20000000000 */
[----:B------:R-:W-:Y:S01]  /*4d40*/  IADD3.X R144, PT, PT, R144, R11, RZ, P1, !PT ;  /* 0x0000000b90907210 */ /* 0x000fe20000ffe4ff */
[----:B------:R-:W-:Y:S01]  /*4d50*/  UIADD3 UR5, UPT, UPT, UR5, 0x8, URZ ;  /* 0x0000000805057890 */ /* 0x000fe2000fffe0ff */
[----:B------:R-:W-:Y:S01]  /*4d60*/  IADD3.X R142, PT, PT, R142, R9, RZ, P2, !PT ;  /* 0x000000098e8e7210 */ /* 0x000fe200017fe4ff */
[----:B------:R-:W-:Y:S10]  /*4d70*/  BRA.U UP0, `(.L_x_3855) ;  /* 0xfffffff100687547 */ /* 0x000ff4000b83ffff */
.L_x_3852:
[----:B------:R-:W-:Y:S01]  /*4d80*/  BAR.SYNC.DEFER_BLOCKING 0x0 ;  /* 0x0000000000007b1d */ /* 0x000fe20000010000 */
[----:B------:R-:W-:Y:S02]  /*4d90*/  F2FP.F16.F32.PACK_AB R14, R108, R99 ;  /* 0x000000636c0e723e */ /* 0x000fe400000000ff */
[----:B------:R-:W-:Y:S02]  /*4da0*/  F2FP.F16.F32.PACK_AB R15, R121, R110 ;  /* 0x0000006e790f723e */ /* 0x000fe400000000ff */
[C---:B------:R-:W-:Y:S01]  /*4db0*/  PRMT R16, R14.reuse, 0x7610, R16 ;  /* 0x000076100e107816 */ /* 0x040fe20000000010 */
[----:B------:R-:W1:Y:S01]  /*4dc0*/  LDCU.64 UR10, c[0x0][0x478] ;  /* 0x00008f00ff0a77ac */ /* 0x000e620008000a00 */
[----:B------:R-:W-:Y:S02]  /*4dd0*/  PRMT R17, R14, 0x7632, R17 ;  /* 0x000076320e117816 */ /* 0x000fe40000000011 */
[----:B------:R-:W-:Y:S01]  /*4de0*/  F2FP.F16.F32.PACK_AB R14, R123, R118 ;  /* 0x000000767b0e723e */ /* 0x000fe200000000ff */
[----:B------:R-:W2:Y:S01]  /*4df0*/  LDCU UR5, c[0x0][0x388] ;  /* 0x00007100ff0577ac */ /* 0x000ea20008000800 */
[----:B0-----:R-:W-:-:S02]  /*4e00*/  PRMT R18, R15, 0x7610, R18 ;  /* 0x000076100f127816 */ /* 0x001fc40000000012 */
[----:B------:R-:W-:Y:S02]  /*4e10*/  PRMT R19, R15, 0x7632, R19 ;  /* 0x000076320f137816 */ /* 0x000fe40000000013 */
[C---:B------:R-:W-:Y:S02]  /*4e20*/  PRMT R20, R14.reuse, 0x7610, R20 ;  /* 0x000076100e147816 */ /* 0x040fe40000000014 */
[----:B------:R-:W-:Y:S02]  /*4e30*/  PRMT R21, R14, 0x7632, R21 ;  /* 0x000076320e157816 */ /* 0x000fe40000000015 */
[----:B------:R-:W-:Y:S02]  /*4e40*/  F2FP.F16.F32.PACK_AB R14, R125, R120 ;  /* 0x000000787d0e723e */ /* 0x000fe400000000ff */
[----:B------:R-:W-:Y:S02]  /*4e50*/  F2FP.F16.F32.PACK_AB R15, R127, R122 ;  /* 0x0000007a7f0f723e */ /* 0x000fe400000000ff */
[----:B------:R-:W-:Y:S01]  /*4e60*/  PRMT R75, R14, 0x7610, R75 ;  /* 0x000076100e4b7816 */ /* 0x000fe2000000004b */
[----:B------:R0:W-:Y:S01]  /*4e70*/  STS.U16 [R90+0x2], R17 ;  /* 0x000002115a007388 */ /* 0x0001e20000000400 */
[----:B------:R-:W-:-:S02]  /*4e80*/  PRMT R91, R15, 0x7610, R91 ;  /* 0x000076100f5b7816 */ /* 0x000fc4000000005b */
[----:B------:R-:W-:Y:S01]  /*4e90*/  PRMT R92, R15, 0x7632, R92 ;  /* 0x000076320f5c7816 */ /* 0x000fe2000000005c */
[----:B------:R3:W-:Y:S01]  /*4ea0*/  STS.U16 [R90], R16 ;  /* 0x000000105a007388 */ /* 0x0007e20000000400 */
[----:B------:R-:W-:Y:S02]  /*4eb0*/  ISETP.NE.AND P0, PT, R23, RZ, PT ;  /* 0x000000ff1700720c */ /* 0x000fe40003f05270 */
[----:B------:R-:W-:Y:S01]  /*4ec0*/  F2FP.F16.F32.PACK_AB R15, R133, R128 ;  /* 0x00000080850f723e */ /* 0x000fe200000000ff */
[----:B------:R4:W-:Y:S01]  /*4ed0*/  STS.U16 [R90+0x4], R18 ;  /* 0x000004125a007388 */ /* 0x0009e20000000400 */
[----:B0-----:R-:W-:Y:S02]  /*4ee0*/  PRMT R17, R14, 0x7632, R17 ;  /* 0x000076320e117816 */ /* 0x001fe40000000011 */
[----:B------:R-:W-:Y:S01]  /*4ef0*/  F2FP.F16.F32.PACK_AB R14, R131, R126 ;  /* 0x0000007e830e723e */ /* 0x000fe200000000ff */
[----:B------:R0:W-:Y:S01]  /*4f00*/  STS.U16 [R90+0x8], R20 ;  /* 0x000008145a007388 */ /* 0x0001e20000000400 */
[----:B---3--:R-:W-:-:S02]  /*4f10*/  F2FP.F16.F32.PACK_AB R16, R129, R124 ;  /* 0x0000007c8110723e */ /* 0x008fc400000000ff */
[C---:B------:R-:W-:Y:S01]  /*4f20*/  PRMT R94, R15.reuse, 0x7610, R94 ;  /* 0x000076100f5e7816 */ /* 0x040fe2000000005e */
[----:B------:R-:W-:Y:S01]  /*4f30*/  STS.U16 [R90+0x6], R19 ;  /* 0x000006135a007388 */ /* 0x000fe20000000400 */
[----:B----4-:R-:W-:Y:S02]  /*4f40*/  PRMT R18, R16, 0x7632, R18 ;  /* 0x0000763210127816 */ /* 0x010fe40000000012 */
[----:B------:R-:W-:Y:S01]  /*4f50*/  PRMT R96, R15, 0x7632, R96 ;  /* 0x000076320f607816 */ /* 0x000fe20000000060 */
[----:B------:R-:W-:Y:S01]  /*4f60*/  STS.U16 [R90+0xa], R21 ;  /* 0x00000a155a007388 */ /* 0x000fe20000000400 */
[----:B0-----:R-:W-:-:S03]  /*4f70*/  PRMT R20, R14, 0x7632, R20 ;  /* 0x000076320e147816 */ /* 0x001fc60000000014 */
[----:B------:R-:W-:Y:S04]  /*4f80*/  STS.U16 [R90+0xc], R75 ;  /* 0x00000c4b5a007388 */ /* 0x000fe80000000400 */
[----:B------:R0:W-:Y:S04]  /*4f90*/  STS.U16 [R90+0xe], R17 ;  /* 0x00000e115a007388 */ /* 0x0001e80000000400 */
[----:B------:R-:W-:Y:S04]  /*4fa0*/  STS.U16 [R90+0x10], R91 ;  /* 0x0000105b5a007388 */ /* 0x000fe80000000400 */
[----:B------:R3:W-:Y:S01]  /*4fb0*/  STS.U16 [R90+0x12], R92 ;  /* 0x0000125c5a007388 */ /* 0x0007e20000000400 */
[----:B0-----:R-:W-:-:S03]  /*4fc0*/  IADD3 R17, P1, P2, R53, R6, R71 ;  /* 0x0000000635117210 */ /* 0x001fc60007a3e047 */
[----:B------:R-:W-:Y:S04]  /*4fd0*/  STS.U16 [R90+0x14], R16 ;  /* 0x000014105a007388 */ /* 0x000fe80000000400 */
[----:B------:R0:W-:Y:S01]  /*4fe0*/  STS.U16 [R90+0x16], R18 ;  /* 0x000016125a007388 */ /* 0x0001e20000000400 */
[----:B---3--:R-:W-:-:S03]  /*4ff0*/  PRMT R92, RZ, 0x7610, R92 ;  /* 0x00007610ff5c7816 */ /* 0x008fc6000000005c */
[----:B------:R-:W-:Y:S04]  /*5000*/  STS.U16 [R90+0x18], R14 ;  /* 0x0000180e5a007388 */ /* 0x000fe80000000400 */
[----:B------:R-:W-:Y:S01]  /*5010*/  STS.U16 [R90+0x1a], R20 ;  /* 0x00001a145a007388 */ /* 0x000fe20000000400 */
[----:B0-----:R-:W-:-:S03]  /*5020*/  IADD3.X R18, PT, PT, RZ, R30, RZ, P1, P2 ;  /* 0x0000001eff127210 */ /* 0x001fc60000fe44ff */
[----:B------:R-:W-:Y:S01]  /*5030*/  STS.U16 [R90+0x1c], R94 ;  /* 0x00001c5e5a007388 */ /* 0x000fe20000000400 */
[----:B-1----:R-:W-:-:S03]  /*5040*/  LEA R16, P1, R17, UR10, 0x1 ;  /* 0x0000000a11107c11 */ /* 0x002fc6000f8208ff */
[----:B------:R-:W-:Y:S01]  /*5050*/  STS.U16 [R90+0x1e], R96 ;  /* 0x00001e605a007388 */ /* 0x000fe20000000400 */
[----:B------:R-:W-:-:S03]  /*5060*/  NOP ;  /* 0x0000000000007918 */ /* 0x000fc60000000000 */
[----:B------:R-:W-:Y:S01]  /*5070*/  LDS.U16 R15, [R72] ;  /* 0x00000000480f7984 */ /* 0x000fe20000000400 */
[----:B------:R-:W-:Y:S01]  /*5080*/  LEA.HI.X R17, R17, UR11, R18, 0x1, P1 ;  /* 0x0000000b11117c11 */ /* 0x000fe200088f0c12 */
        /* <DEDUP_REMOVED lines=18> */
[----:B-1----:R-:W-:-:S05]  /*51b0*/  PRMT R73, RZ, 0x7610, R73 ;  /* 0x00007610ff497816 */ /* 0x002fca0000000049 */
        /* <DEDUP_REMOVED lines=15> */
[----:B------:R-:W-:Y:S04]  /*52b0*/  @!P4 STG.E.U16 desc[UR16][R16.64+0x140], R93 ;  /* 0x0001405d1000c986 */ /* 0x000fe8000c101510 */
[----:B------:R-:W-:Y:S01]  /*52c0*/  @!P5 STG.E.U16 desc[UR16][R16.64+0x180], R95 ;  /* 0x0001805f1000d986 */ /* 0x000fe2000c101510 */
[----:B-1----:R-:W-:Y:S02]  /*52d0*/  IADD3 R15, P4, P5, R53, R4, R71 ;  /* 0x00000004350f7210 */ /* 0x002fe40007d9e047 */
[----:B---3--:R-:W-:Y:S01]  /*52e0*/  PRMT R21, RZ, 0x7610, R21 ;  /* 0x00007610ff157816 */ /* 0x008fe20000000015 */
[----:B------:R1:W-:Y:S01]  /*52f0*/  @!P3 STG.E.U16 desc[UR16][R16.64+0x100], R91 ;  /* 0x0001005b1000b986 */ /* 0x0003e2000c101510 */
[----:B------:R-:W-:Y:S02]  /*5300*/  IADD3.X R20, PT, PT, RZ, R31, RZ, P4, P5 ;  /* 0x0000001fff147210 */ /* 0x000fe400027ea4ff */
[-C--:B------:R-:W-:Y:S01]  /*5310*/  ISETP.GE.AND P3, PT, R65, R14.reuse, PT ;  /* 0x0000000e4100720c */ /* 0x080fe20003f66270 */
[----:B------:R-:W-:Y:S01]  /*5320*/  @!P6 STG.E.U16 desc[UR16][R16.64+0x1c0], R97 ;  /* 0x0001c0611000e986 */ /* 0x000fe2000c101510 */
[----:B------:R-:W-:-:S02]  /*5330*/  ISETP.GE.AND P6, PT, R66, R14, PT ;  /* 0x0000000e4200720c */ /* 0x000fc40003fc6270 */
[-C--:B------:R-:W-:Y:S01]  /*5340*/  ISETP.GE.AND P5, PT, R67, R14.reuse, PT ;  /* 0x0000000e4300720c */ /* 0x080fe20003fa6270 */
[----:B------:R-:W-:Y:S01]  /*5350*/  @!P1 STG.E.U16 desc[UR16][R16.64+0x200], R101 ;  /* 0x0002006510009986 */ /* 0x000fe2000c101510 */
[-C--:B------:R-:W-:Y:S02]  /*5360*/  ISETP.GE.AND P4, PT, R68, R14.reuse, PT ;  /* 0x0000000e4400720c */ /* 0x080fe40003f86270 */
[-C--:B------:R-:W-:Y:S01]  /*5370*/  ISETP.GE.AND P1, PT, R70, R14.reuse, PT ;  /* 0x0000000e4600720c */ /* 0x080fe20003f26270 */
[----:B------:R-:W-:Y:S01]  /*5380*/  @!P2 STG.E.U16 desc[UR16][R16.64+0x240], R103 ;  /* 0x000240671000a986 */ /* 0x000fe2000c101510 */
[----:B------:R-:W-:Y:S02]  /*5390*/  ISETP.GE.AND P2, PT, R69, R14, PT ;  /* 0x0000000e4500720c */ /* 0x000fe40003f46270 */
[----:B--2---:R-:W-:Y:S01]  /*53a0*/  IADD3 R14, PT, PT, -R71, UR5, RZ ;  /* 0x00000005470e7c10 */ /* 0x004fe2000fffe1ff */
[----:B------:R-:W-:Y:S01]  /*53b0*/  @!P3 STG.E.U16 desc[UR16][R16.64+0x280], R105 ;  /* 0x000280691000b986 */ /* 0x000fe2000c101510 */
[----:B0-----:R-:W-:-:S02]  /*53c0*/  LEA R18, P3, R15, UR10, 0x1 ;  /* 0x0000000a0f127c11 */ /* 0x001fc4000f8608ff */
[----:B----4-:R-:W-:Y:S01]  /*53d0*/  PRMT R75, RZ, 0x7610, R75 ;  /* 0x00007610ff4b7816 */ /* 0x010fe2000000004b */
[----:B------:R-:W-:Y:S01]  /*53e0*/  @!P6 STG.E.U16 desc[UR16][R16.64+0x2c0], R107 ;  /* 0x0002c06b1000e986 */ /* 0x000fe2000c101510 */
[----:B------:R-:W-:Y:S02]  /*53f0*/  LEA.HI.X R19, R15, UR11, R20, 0x1, P3 ;  /* 0x0000000b0f137c11 */ /* 0x000fe400098f0c14 */
[-C--:B------:R-:W-:Y:S01]  /*5400*/  ISETP.GE.AND P3, PT, R56, R14.reuse, PT ;  /* 0x0000000e3800720c */ /* 0x080fe20003f66270 */
[----:B------:R-:W-:Y:S01]  /*5410*/  @!P5 STG.E.U16 desc[UR16][R16.64+0x300], R109 ;  /* 0x0003006d1000d986 */ /* 0x000fe2000c101510 */
[-C--:B------:R-:W-:Y:S02]  /*5420*/  ISETP.GE.AND P5, PT, R58, R14.reuse, PT ;  /* 0x0000000e3a00720c */ /* 0x080fe40003fa6270 */
[----:B------:R-:W-:Y:S01]  /*5430*/  PRMT R15, RZ, 0x7610, R15 ;  /* 0x00007610ff0f7816 */ /* 0x000fe2000000000f */
[----:B------:R-:W-:Y:S01]  /*5440*/  @!P4 STG.E.U16 desc[UR16][R16.64+0x340], R111 ;  /* 0x0003406f1000c986 */ /* 0x000fe2000c101510 */
[----:B------:R-:W-:-:S02]  /*5450*/  ISETP.GE.AND P4, PT, R57, R14, PT ;  /* 0x0000000e3900720c */ /* 0x000fc40003f86270 */
[----:B------:R-:W-:Y:S01]  /*5460*/  PRMT R20, RZ, 0x7610, R20 ;  /* 0x00007610ff147816 */ /* 0x000fe20000000014 */
[----:B------:R-:W-:Y:S01]  /*5470*/  @!P2 STG.E.U16 desc[UR16][R16.64+0x380], R113 ;  /* 0x000380711000a986 */ /* 0x000fe2000c101510 */
[-C--:B------:R-:W-:Y:S02]  /*5480*/  ISETP.GE.AND P2, PT, R53, R14.reuse, PT ;  /* 0x0000000e3500720c */ /* 0x080fe40003f46270 */
[-C--:B------:R-:W-:Y:S01]  /*5490*/  ISETP.GE.AND P6, PT, R59, R14.reuse, PT ;  /* 0x0000000e3b00720c */ /* 0x080fe20003fc6270 */
[----:B------:R0:W-:Y:S01]  /*54a0*/  @!P1 STG.E.U16 desc[UR16][R16.64+0x3c0], R115 ;  /* 0x0003c07310009986 */ /* 0x0001e2000c101510 */
[----:B------:R-:W-:Y:S01]  /*54b0*/  ISETP.GE.AND P1, PT, R60, R14, PT ;  /* 0x0000000e3c00720c */ /* 0x000fe20003f26270 */
[----:B------:R-:W-:Y:S01]  /*54c0*/  BAR.SYNC.DEFER_BLOCKING 0x0 ;  /* 0x0000000000007b1d */ /* 0x000fe20000010000 */
[----:B-1----:R-:W-:Y:S02]  /*54d0*/  PRMT R91, RZ, 0x7610, R91 ;  /* 0x00007610ff5b7816 */ /* 0x002fe4000000005b */
[----:B------:R-:W-:-:S02]  /*54e0*/  PRMT R94, RZ, 0x7610, R94 ;  /* 0x00007610ff5e7816 */ /* 0x000fc4000000005e */
[----:B0-----:R-:W-:Y:S02]  /*54f0*/  PRMT R17, RZ, 0x7610, R17 ;  /* 0x00007610ff117816 */ /* 0x001fe40000000011 */
        /* <DEDUP_REMOVED lines=50> */
[----:B------:R-:W1:Y:S04]  /*5820*/  LDS.U16 R15, [R90] ;  /* 0x000000005a0f7984 */ /* 0x000e680000000400 */
[----:B------:R-:W2:Y:S04]  /*5830*/  LDS.U16 R17, [R90+0x4] ;  /* 0x000004005a117984 */ /* 0x000ea80000000400 */
[----:B------:R-:W3:Y:S04]  /*5840*/  LDS.U16 R21, [R90+0xc] ;  /* 0x00000c005a157984 */ /* 0x000ee80000000400 */
[----:B------:R-:W4:Y:S04]  /*5850*/  LDS.U16 R18, [R90+0x6] ;  /* 0x000006005a127984 */ /* 0x000f280000000400 */
[----:B------:R-:W5:Y:S04]  /*5860*/  LDS.U16 R75, [R90+0x10] ;  /* 0x000010005a4b7984 */ /* 0x000f680000000400 */
[----:B------:R-:W5:Y:S04]  /*5870*/  LDS.U16 R19, [R90+0x8] ;  /* 0x000008005a137984 */ /* 0x000f680000000400 */
[----:B------:R-:W5:Y:S04]  /*5880*/  LDS.U16 R20, [R90+0xa] ;  /* 0x00000a005a147984 */ /* 0x000f680000000400 */
[----:B------:R-:W5:Y:S04]  /*5890*/  LDS.U16 R73, [R90+0xe] ;  /* 0x00000e005a497984 */ /* 0x000f680000000400 */
[----:B------:R-:W5:Y:S01]  /*58a0*/  LDS.U16 R91, [R90+0x12] ;  /* 0x000012005a5b7984 */ /* 0x000f620000000400 */
[----:B0-----:R-:W-:-:S03]  /*58b0*/  HADD2.F32 R98, -RZ, R16.H0_H0 ;  /* 0x20000010ff627230 */ /* 0x001fc60000004100 */
[----:B------:R-:W0:Y:S04]  /*58c0*/  LDS.U16 R95, [R90+0x1e] ;  /* 0x00001e005a5f7984 */ /* 0x000e280000000400 */
        /* <DEDUP_REMOVED lines=11> */
[----:B-----5:R-:W-:Y:S02]  /*5980*/  HADD2.F32 R106, -RZ, R75.H0_H0 ;  /* 0x2000004bff6a7230 */ /* 0x020fe40000004100 */
[----:B------:R-:W-:Y:S02]  /*5990*/  HADD2.F32 R102, -RZ, R19.H0_H0 ;  /* 0x20000013ff667230 */ /* 0x000fe40000004100 */
[----:B------:R-:W-:-:S02]  /*59a0*/  HADD2.F32 R103, -RZ, R20.H0_H0 ;  /* 0x20000014ff677230 */ /* 0x000fc40000004100 */
[----:B------:R-:W-:Y:S02]  /*59b0*/  HADD2.F32 R105, -RZ, R73.H0_H0 ;  /* 0x20000049ff697230 */ /* 0x000fe40000004100 */
[----:B------:R-:W-:Y:S02]  /*59c0*/  HADD2.F32 R107, -RZ, R91.H0_H0 ;  /* 0x2000005bff6b7230 */ /* 0x000fe40000004100 */
[----:B------:R-:W-:Y:S01]  /*59d0*/  FMUL.FTZ R73, R104, -1.4426950216293334961 ;  /* 0xbfb8aa3b68497820 */ /* 0x000fe20000410000 */
[----:B0-----:R-:W-:Y:S02]  /*59e0*/  HADD2.F32 R116, -RZ, R95.H0_H0 ;  /* 0x2000005fff747230 */ /* 0x001fe40000004100 */
[----:B------:R-:W-:Y:S02]  /*59f0*/  HADD2.F32 R114, -RZ, R16.H0_H0 ;  /* 0x20000010ff727230 */ /* 0x000fe40000004100 */
[----:B------:R-:W-:Y:S01]  /*5a00*/  FMUL.FTZ R18, R100, -1.4426950216293334961 ;  /* 0xbfb8aa3b64127820 */ /* 0x000fe20000410000 */
[----:B------:R-:W-:Y:S01]  /*5a10*/  FMUL.FTZ R19, R101, -1.4426950216293334961 ;  /* 0xbfb8aa3b65137820 */ /* 0x000fe20000410000 */
[----:B-1----:R-:W-:-:S02]  /*5a20*/  HADD2.F32 R109, -RZ, R92.H0_H0 ;  /* 0x2000005cff6d7230 */ /* 0x002fc40000004100 */
[----:B------:R-:W-:Y:S01]  /*5a30*/  FMUL.FTZ R91, R106, -1.4426950216293334961 ;  /* 0xbfb8aa3b6a5b7820 */ /* 0x000fe20000410000 */
[----:B------:R-:W-:Y:S01]  /*5a40*/  HADD2.F32 R111, -RZ, R93.H0_H0 ;  /* 0x2000005dff6f7230 */ /* 0x000fe20000004100 */
[----:B------:R-:W0:Y:S01]  /*5a50*/  MUFU.EX2 R97, R97 ;  /* 0x0000006100617308 */ /* 0x000e220000000800 */
[----:B------:R-:W-:-:S03]  /*5a60*/  HADD2.F32 R113, -RZ, R94.H0_H0 ;  /* 0x2000005eff717230 */ /* 0x000fc60000004100 */
[----:B------:R-:W1:Y:S01]  /*5a70*/  MUFU.EX2 R17, R17 ;  /* 0x0000001100117308 */ /* 0x000e620000000800 */
[----:B------:R-:W-:Y:S01]  /*5a80*/  FMUL.FTZ R20, R102, -1.4426950216293334961 ;  /* 0xbfb8aa3b66147820 */ /* 0x000fe20000410000 */
[----:B------:R-:W-:Y:S01]  /*5a90*/  FMUL.FTZ R21, R103, -1.4426950216293334961 ;  /* 0xbfb8aa3b67157820 */ /* 0x000fe20000410000 */
        /* <DEDUP_REMOVED lines=8> */
[----:B------:R-:W2:Y:S01]  /*5b20*/  MUFU.EX2 R73, R73 ;  /* 0x0000004900497308 */ /* 0x000ea20000000800 */
[----:B------:R-:W-:-:S03]  /*5b30*/  FMUL.FTZ R16, R112, -1.4426950216293334961 ;  /* 0xbfb8aa3b70107820 */ /* 0x000fc60000410000 */
        /* <DEDUP_REMOVED lines=11> */
[----:B------:R5:W5:Y:S04]  /*5bf0*/  MUFU.EX2 R94, R16 ;  /* 0x00000010005e7308 */ /* 0x000b680000000800 */
        /* <DEDUP_REMOVED lines=10> */
[----:B------:R-:W-:Y:S01]  /*5ca0*/  FADD.FTZ R75, R75, 1 ;  /* 0x3f8000004b4b7421 */ /* 0x000fe20000010000 */
[----:B------:R-:W-:Y:S01]  /*5cb0*/  FADD.FTZ R92, R92, 1 ;  /* 0x3f8000005c5c7421 */ /* 0x000fe20000010000 */
[----:B------:R-:W-:Y:S01]  /*5cc0*/  FADD.FTZ R115, R115, 1 ;  /* 0x3f80000073737421 */ /* 0x000fe20000010000 */
[----:B------:R-:W-:-:S02]  /*5cd0*/  FADD.FTZ R117, R117, 1 ;  /* 0x3f80000075757421 */ /* 0x000fc40000010000 */
[----:B------:R-:W1:Y:S01]  /*5ce0*/  MUFU.RCP R17, R17 ;  /* 0x0000001100117308 */ /* 0x000e620000001000 */
[----:B------:R-:W-:Y:S01]  /*5cf0*/  FADD.FTZ R93, R93, 1 ;  /* 0x3f8000005d5d7421 */ /* 0x000fe20000010000 */
[----:B------:R-:W-:Y:S01]  /*5d00*/  FADD.FTZ R16, R15, 1 ;  /* 0x3f8000000f107421 */ /* 0x000fe20000010000 */
[----:B------:R-:W-:Y:S01]  /*5d10*/  FADD.FTZ R94, R94, 1 ;  /* 0x3f8000005e5e7421 */ /* 0x000fe20000010000 */
[----:B------:R-:W-:-:S04]  /*5d20*/  FADD.FTZ R95, R95, 1 ;  /* 0x3f8000005f5f7421 */ /* 0x000fc80000010000 */
[----:B------:R-:W2:Y:S08]  /*5d30*/  MUFU.RCP R119, R18 ;  /* 0x0000001200777308 */ /* 0x000eb00000001000 */
        /* <DEDUP_REMOVED lines=8> */
[----:B------:R3:W5:Y:S08]  /*5dc0*/  MUFU.RCP R138, R16 ;  /* 0x00000010008a7308 */ /* 0x0007700000001000 */
[----:B------:R5:W5:Y:S08]  /*5dd0*/  MUFU.RCP R137, R94 ;  /* 0x0000005e00897308 */ /* 0x000b700000001000 */
[----:B------:R-:W5:Y:S01]  /*5de0*/  MUFU.RCP R140, R95 ;  /* 0x0000005f008c7308 */ /* 0x000f620000001000 */
[----:B------:R-:W-:Y:S07]  /*5df0*/  BAR.SYNC.DEFER_BLOCKING 0x0 ;  /* 0x0000000000007b1d */ /* 0x000fee0000010000 */
        /* <DEDUP_REMOVED lines=35> */
[----:B------:R-:W-:-:S02]  /*6030*/  F2FP.F16.F32.PACK_AB R16, R16, R17 ;  /* 0x000000111010723e */ /* 0x000fc400000000ff */
[----:B------:R-:W-:Y:S02]  /*6040*/  PRMT R17, R15, 0x7632, R17 ;  /* 0x000076320f117816 */ /* 0x000fe40000000011 */
[----:B------:R-:W-:Y:S02]  /*6050*/  F2FP.F16.F32.PACK_AB R18, R18, R19 ;  /* 0x000000131212723e */ /* 0x000fe400000000ff */
[----:B------:R-:W-:Y:S02]  /*6060*/  F2FP.F16.F32.PACK_AB R20, R20, R21 ;  /* 0x000000151414723e */ /* 0x000fe400000000ff */
[----:B------:R-:W-:Y:S02]  /*6070*/  F2FP.F16.F32.PACK_AB R73, R92, R73 ;  /* 0x000000495c49723e */ /* 0x000fe400000000ff */
[----:B------:R-:W-:Y:S02]  /*6080*/  F2FP.F16.F32.PACK_AB R94, R94, R109 ;  /* 0x0000006d5e5e723e */ /* 0x000fe400000000ff */
[----:B------:R-:W-:-:S02]  /*6090*/  F2FP.F16.F32.PACK_AB R75, R98, R75 ;  /* 0x0000004b624b723e */ /* 0x000fc400000000ff */
[----:B------:R-:W-:Y:S01]  /*60a0*/  F2FP.F16.F32.PACK_AB R91, R116, R91 ;  /* 0x0000005b745b723e */ /* 0x000fe200000000ff */
[----:B------:R0:W-:Y:S01]  /*60b0*/  STS.U16 [R90], R15 ;  /* 0x0000000f5a007388 */ /* 0x0001e20000000400 */
[----:B------:R-:W-:Y:S02]  /*60c0*/  PRMT R19, R16, 0x7632, R19 ;  /* 0x0000763210137816 */ /* 0x000fe40000000013 */
[----:B------:R-:W-:Y:S01]  /*60d0*/  PRMT R93, R18, 0x7632, R93 ;  /* 0x00007632125d7816 */ /* 0x000fe2000000005d */
[----:B------:R1:W-:Y:S04]  /*60e0*/  STS.U16 [R90+0x2], R17 ;  /* 0x000002115a007388 */ /* 0x0003e80000000400 */
[----:B------:R2:W-:Y:S01]  /*60f0*/  STS.U16 [R90+0x4], R16 ;  /* 0x000004105a007388 */ /* 0x0005e20000000400 */
[----:B0-----:R-:W-:-:S03]  /*6100*/  PRMT R15, R20, 0x7632, R15 ;  /* 0x00007632140f7816 */ /* 0x001fc6000000000f */
[----:B------:R0:W-:Y:S01]  /*6110*/  STS.U16 [R90+0x8], R18 ;  /* 0x000008125a007388 */ /* 0x0001e20000000400 */
[----:B-1----:R-:W-:-:S03]  /*6120*/  PRMT R17, R73, 0x7632, R17 ;  /* 0x0000763249117816 */ /* 0x002fc60000000011 */
[----:B------:R1:W-:Y:S01]  /*6130*/  STS.U16 [R90+0xc], R20 ;  /* 0x00000c145a007388 */ /* 0x0003e20000000400 */
[----:B--2---:R-:W-:Y:S02]  /*6140*/  PRMT R16, R94, 0x7632, R16 ;  /* 0x000076325e107816 */ /* 0x004fe40000000010 */
[----:B0-----:R-:W-:Y:S02]  /*6150*/  PRMT R18, R75, 0x7632, R18 ;  /* 0x000076324b127816 */ /* 0x001fe40000000012 */
[----:B-1----:R-:W-:Y:S01]  /*6160*/  PRMT R20, R91, 0x7632, R20 ;  /* 0x000076325b147816 */ /* 0x002fe20000000014 */
        /* <DEDUP_REMOVED lines=31> */
[----:B------:R-:W2:Y:S01]  /*6360*/  LDCU.64 UR4, c[0x0][0x490] ;  /* 0x00009200ff0477ac */ /* 0x000ea20008000a00 */
[----:B------:R-:W-:-:S04]  /*6370*/  IADD3 R71, P0, P1, R53, R2, R71 ;  /* 0x0000000235477210 */ /* 0x000fc8000791e047 */
[----:B0-----:R-:W-:Y:S02]  /*6380*/  IADD3.X R20, PT, PT, RZ, R32, RZ, P0, P1 ;  /* 0x00000020ff147210 */ /* 0x001fe400007e24ff */
[C---:B--2---:R-:W-:Y:S01]  /*6390*/  LEA R16, P0, R71.reuse, UR4, 0x1 ;  /* 0x0000000447107c11 */ /* 0x044fe2000f8008ff */
[----:B------:R-:W0:Y:S03]  /*63a0*/  LDCU UR4, c[0x0][0x394] ;  /* 0x00007280ff0477ac */ /* 0x000e260008000800 */
[----:B------:R-:W-:Y:S02]  /*63b0*/  LEA.HI.X R17, R71, UR5, R20, 0x1, P0 ;  /* 0x0000000547117c11 */ /* 0x000fe400080f0c14 */
        /* <DEDUP_REMOVED lines=31> */
[----:B0-----:R-:W-:-:S05]  /*65b0*/  ISETP.NE.AND P0, PT, R33, UR4, PT ;  /* 0x0000000421007c0c */ /* 0x001fca000bf05270 */
        /* <DEDUP_REMOVED lines=8> */
.L_x_3857:
        /* <DEDUP_REMOVED lines=12> */
.L_x_5111:


//--------------------- .text._Z25selective_scan_fwd_kernelI32Selective_Scan_fwd_kernel_traitsILi32ELi16ELi1ELb0ELb0ELb1ELb0EN3c104HalfEfEEv13SSMParamsBase --------------------------
	.section	.text._Z25selective_scan_fwd_kernelI32Selective_Scan_fwd_kernel_traitsILi32ELi16ELi1ELb0ELb0ELb1ELb0EN3c104HalfEfEEv13SSMParamsBase,"ax",@progbits
	.align	128
        .global         _Z25selective_scan_fwd_kernelI32Selective_Scan_fwd_kernel_traitsILi32ELi16ELi1ELb0ELb0ELb1ELb0EN3c104HalfEfEEv13SSMParamsBase
        .type           _Z25selective_scan_fwd_kernelI32Selective_Scan_fwd_kernel_traitsILi32ELi16ELi1ELb0ELb0ELb1ELb0EN3c104HalfEfEEv13SSMParamsBase,@function
        .size           _Z25selective_scan_fwd_kernelI32Selective_Scan_fwd_kernel_traitsILi32ELi16ELi1ELb0ELb0ELb1ELb0EN3c104HalfEfEEv13SSMParamsBase,(.L_x_5112 - _Z25selective_scan_fwd_kernelI32Selective_Scan_fwd_kernel_traitsILi32ELi16ELi1ELb0ELb0ELb1ELb0EN3c104HalfEfEEv13SSMParamsBase)
        .other          _Z25selective_scan_fwd_kernelI32Selective_Scan_fwd_kernel_traitsILi32ELi16ELi1ELb0ELb0ELb1ELb0EN3c104HalfEfEEv13SSMParamsBase,@"STO_CUDA_ENTRY STV_DEFAULT"
_Z25selective_scan_fwd_kernelI32Selective_Scan_fwd_kernel_traitsILi32ELi16ELi1ELb0ELb0ELb1ELb0EN3c104HalfEfEEv13SSMParamsBase:
.text._Z25selective_scan_fwd_kernelI32Selective_Scan_fwd_kernel_traitsILi32ELi16ELi1ELb0ELb0ELb1ELb0EN3c104HalfEfEEv13SSMParamsBase:
[----:B------:R-:W-:Y:S08]  /*0000*/  LDC R1, c[0x0][0x37c] ;  /* 0x0000df00ff017b82 */ /* 0x000ff00000000800 */
[----:B------:R-:W0:Y:S01]  /*0010*/  LDC R10, c[0x0][0x398] ;  /* 0x0000e600ff0a7b82 */ /* 0x000e220000000800 */
[----:B------:R-:W1:Y:S01]  /*0020*/  S2R R15, SR_CTAID.Y ;  /* 0x00000000000f7919 */ /* 0x000e620000002600 */
[----:B------:R-:W2:Y:S01]  /*0030*/  LDCU.64 UR16, c[0x0][0x358] ;  /* 0x00006b00ff1077ac */ /* 0x000ea20008000a00 */
[----:B------:R-:W-:-:S02]  /*0040*/  HFMA2 R0, -RZ, RZ, 0, 0 ;  /* 0x00000000ff007431 */ /* 0x000fc400000001ff */
[----:B------:R-:W-:Y:S01]  /*0050*/  IMAD.MOV.U32 R22, RZ, RZ, RZ ;  /* 0x000000ffff167224 */ /* 0x000fe200078e00ff */
[----:B------:R-:W3:Y:S02]  /*0060*/  LDCU.128 UR12, c[0x0][0x400] ;  /* 0x00008000ff0c77ac */ /* 0x000ee40008000c00 */
        /* <DEDUP_REMOVED lines=23> */
[----:B0-----:R-:W-:Y:S01]  /*01e0*/  IABS R2, R15 ;  /* 0x0000000f00027213 */ /* 0x001fe20000000000 */
[----:B------:R-:W-:Y:S01]  /*01f0*/  UIMAD.WIDE.U32 UR4, UR18, UR8, URZ ;  /* 0x00000008120472a5 */ /* 0x000fe2000f8e00ff */
[----:B------:R0:W5:Y:S01]  /*0200*/  @P1 LDG.E R22, desc[UR16][R4.64] ;  /* 0x0000001004161981 */ /* 0x000162000c1e1900 */
[----:B---3--:R-:W-:Y:S01]  /*0210*/  MOV R6, RZ ;  /* 0x000000ff00067202 */ /* 0x008fe20000000f00 */
[----:B----4-:R-:W-:-:S04]  /*0220*/  IMAD.MOV R12, RZ, RZ, -R7 ;  /* 0x000000ffff0c7224 */ /* 0x010fc800078e0a07 */
[----:B------:R-:W-:-:S04]  /*0230*/  IMAD R3, R12, R9, RZ ;  /* 0x000000090c037224 */ /* 0x000fc800078e02ff */
[----:B------:R-:W-:-:S06]  /*0240*/  IMAD.HI.U32 R7, R7, R3, R6 ;  /* 0x0000000307077227 */ /* 0x000fcc00078e0006 */
[----:B------:R-:W-:-:S04]  /*0250*/  IMAD.HI.U32 R7, R7, R2, RZ ;  /* 0x0000000207077227 */ /* 0x000fc800078e00ff */
[----:B------:R-:W-:-:S04]  /*0260*/  IMAD.MOV R6, RZ, RZ, -R7 ;  /* 0x000000ffff067224 */ /* 0x000fc800078e0a07 */
[----:B------:R-:W-:-:S05]  /*0270*/  IMAD R6, R9, R6, R2 ;  /* 0x0000000609067224 */ /* 0x000fca00078e0202 */
[----:B------:R-:W-:Y:S01]  /*0280*/  ISETP.GT.U32.AND P2, PT, R9, R6, PT ;  /* 0x000000060900720c */ /* 0x000fe20003f44070 */
[----:B------:R-:W-:Y:S02]  /*0290*/  UIMAD UR9, UR18, UR9, UR5 ;  /* 0x00000009120972a4 */ /* 0x000fe4000f8e0205 */
[----:B------:R-:W-:Y:S01]  /*02a0*/  UIMAD UR8, UR18, UR13, UR7 ;  /* 0x0000000d120872a4 */ /* 0x000fe2000f8e0207 */
[----:B------:R-:W-:Y:S01]  /*02b0*/  IMAD.U32 R3, RZ, RZ, UR5 ;  /* 0x00000005ff037e24 */ /* 0x000fe2000f8e00ff */
[----:B0-----:R-:W-:Y:S01]  /*02c0*/  MOV R4, UR6 ;  /* 0x0000000600047c02 */ /* 0x001fe20008000f00 */
[----:B------:R-:W-:Y:S01]  /*02d0*/  IMAD.U32 R5, RZ, RZ, UR7 ;  /* 0x00000007ff057e24 */ /* 0x000fe2000f8e00ff */
[----:B------:R-:W-:Y:S01]  /*02e0*/  LOP3.LUT R8, R15, R10, RZ, 0x3c, !PT ;  /* 0x0000000a0f087212 */ /* 0x000fe200078e3cff */
[----:B------:R-:W0:Y:S01]  /*02f0*/  LDCU.64 UR6, c[0x0][0x3d0] ;  /* 0x00007a00ff0677ac */ /* 0x000e220008000a00 */
[----:B------:R-:W-:Y:S02]  /*0300*/  MOV R2, UR4 ;  /* 0x0000000400027c02 */ /* 0x000fe40008000f00 */
[----:B------:R-:W-:-:S02]  /*0310*/  MOV R3, UR9 ;  /* 0x0000000900037c02 */ /* 0x000fc40008000f00 */
[-C--:B------:R-:W-:Y:S02]  /*0320*/  @!P2 IADD3 R6, PT, PT, R6, -R9.reuse, RZ ;  /* 0x800000090606a210 */ /* 0x080fe40007ffe0ff */
[----:B------:R-:W-:Y:S01]  /*0330*/  MOV R5, UR8 ;  /* 0x0000000800057c02 */ /* 0x000fe20008000f00 */
[----:B------:R-:W-:Y:S01]  /*0340*/  @!P2 VIADD R7, R7, 0x1 ;  /* 0x000000010707a836 */ /* 0x000fe20000000000 */
[----:B------:R-:W-:Y:S02]  /*0350*/  ISETP.GE.U32.AND P0, PT, R6, R9, PT ;  /* 0x000000090600720c */ /* 0x000fe40003f06070 */
[----:B------:R-:W-:Y:S02]  /*0360*/  ISETP.GE.AND P3, PT, R8, RZ, PT ;  /* 0x000000ff0800720c */ /* 0x000fe40003f66270 */
[----:B------:R-:W-:Y:S01]  /*0370*/  ISETP.NE.AND P1, PT, R10, RZ, PT ;  /* 0x000000ff0a00720c */ /* 0x000fe20003f25270 */
[----:B012---:R-:W-:-:S12]  /*0380*/  @!P4 EXIT ;  /* 0x000000000000c94d */ /* 0x007fd80003800000 */
[----:B------:R-:W0:Y:S01]  /*0390*/  LDC.64 R8, c[0x0][0x428] ;  /* 0x00010a00ff087b82 */ /* 0x000e220000000a00 */
[----:B------:R-:W-:Y:S01]  /*03a0*/  @P0 IADD3 R7, PT, PT, R7, 0x1, RZ ;  /* 0x0000000107070810 */ /* 0x000fe20007ffe0ff */
[----:B------:R-:W1:Y:S01]  /*03b0*/  S2R R23, SR_TID.X ;  /* 0x0000000000177919 */ /* 0x000e620000002100 */
[----:B------:R-:W-:Y:S01]  /*03c0*/  IMAD.WIDE.U32 R2, R15, UR10, R2 ;  /* 0x0000000a0f027c25 */ /* 0x000fe2000f8e0002 */
[----:B------:R-:W-:Y:S01]  /*03d0*/  UIMAD.WIDE.U32 UR4, UR18, UR6, URZ ;  /* 0x00000006120472a5 */ /* 0x000fe2000f8e00ff */
[----:B------:R-:W-:Y:S01]  /*03e0*/  @!P3 IADD3 R7, PT, PT, -R7, RZ, RZ ;  /* 0x000000ff0707b210 */ /* 0x000fe20007ffe1ff */
[----:B------:R-:W2:Y:S01]  /*03f0*/  LDCU.U8 UR9, c[0x0][0x39e] ;  /* 0x000073c0ff0977ac */ /* 0x000ea20008000000 */
[----:B------:R-:W-:Y:S01]  /*0400*/  @!P1 LOP3.LUT R7, RZ, R10, RZ, 0x33, !PT ;  /* 0x0000000aff079212 */ /* 0x000fe200078e33ff */
[----:B------:R-:W3:Y:S01]  /*0410*/  LDC.64 R18, c[0x0][0x450] ;  /* 0x00011400ff127b82 */ /* 0x000ee20000000a00 */
[C---:B------:R-:W-:Y:S01]  /*0420*/  IMAD R50, R15.reuse, UR11, R3 ;  /* 0x0000000b0f327c24 */ /* 0x040fe2000f8e0203 */
[C---:B------:R-:W-:Y:S01]  /*0430*/  LEA R32, P0, R2.reuse, R32, 0x1 ;  /* 0x0000002002207211 */ /* 0x040fe200078008ff */
[----:B------:R-:W-:Y:S01]  /*0440*/  UIMAD UR5, UR18, UR7, UR5 ;  /* 0x00000007120572a4 */ /* 0x000fe2000f8e0205 */
[----:B------:R-:W-:Y:S01]  /*0450*/  SHF.R.S32.HI R3, RZ, 0x1f, R7 ;  /* 0x0000001fff037819 */ /* 0x000fe20000011407 */
[----:B------:R-:W4:Y:S01]  /*0460*/  LDCU.64 UR6, c[0x0][0x3b8] ;  /* 0x00007700ff0677ac */ /* 0x000f220008000a00 */
[----:B------:R-:W-:Y:S01]  /*0470*/  LEA.HI.X R50, R2, R33, R50, 0x1, P0 ;  /* 0x0000002102327211 */ /* 0x000fe200000f0c32 */
[----:B------:R-:W-:Y:S01]  /*0480*/  IMAD.WIDE.U32 R4, R15, UR14, R4 ;  /* 0x0000000e0f047c25 */ /* 0x000fe2000f8e0004 */
[----:B------:R-:W2:Y:S03]  /*0490*/  LDC.64 R16, c[0x0][0x468] ;  /* 0x00011a00ff107b82 */ /* 0x000ea60000000a00 */
[----:B------:R-:W-:-:S02]  /*04a0*/  IMAD R2, R3, R68, RZ ;  /* 0x0000004403027224 */ /* 0x000fc400078e02ff */
[----:B------:R-:W-:Y:S02]  /*04b0*/  IMAD R51, R15, UR15, R5 ;  /* 0x0000000f0f337c24 */ /* 0x000fe4000f8e0205 */
[C---:B------:R-:W-:Y:S01]  /*04c0*/  IMAD R69, R7.reuse, R69, R2 ;  /* 0x0000004507457224 */ /* 0x040fe200078e0202 */
[----:B------:R-:W1:Y:S01]  /*04d0*/  LDC.64 R24, c[0x0][0x3a0] ;  /* 0x0000e800ff187b82 */ /* 0x000e620000000a00 */
[----:B------:R-:W-:Y:S01]  /*04e0*/  IMAD.WIDE.U32 R2, R7, R68, UR4 ;  /* 0x0000000407027e25 */ /* 0x000fe2000f8e0044 */
[----:B------:R-:W2:Y:S03]  /*04f0*/  LDCU UR4, c[0x0][0x38c] ;  /* 0x00007180ff0477ac */ /* 0x000ea60008000800 */
[----:B------:R-:W-:Y:S02]  /*0500*/  IMAD.IADD R69, R3, 0x1, R69 ;  /* 0x0000000103457824 */ /* 0x000fe400078e0245 */
[----:B0-----:R-:W-:Y:S01]  /*0510*/  IMAD.WIDE.U32 R12, R15, R8, RZ ;  /* 0x000000080f0c7225 */ /* 0x001fe200078e00ff */
[----:B------:R-:W0:Y:S01]  /*0520*/  LDC.64 R30, c[0x0][0x440] ;  /* 0x00011000ff1e7b82 */ /* 0x000e220000000a00 */
[----:B---3--:R-:W-:-:S02]  /*0530*/  LEA R68, P1, R2, R18, 0x1 ;  /* 0x0000001202447211 */ /* 0x008fc400078208ff */
[C---:B------:R-:W-:Y:S02]  /*0540*/  IMAD R13, R15.reuse, R9, R13 ;  /* 0x000000090f0d7224 */ /* 0x040fe400078e020d */
[----:B------:R-:W-:Y:S01]  /*0550*/  LEA.HI.X R69, R2, R19, R69, 0x1, P1 ;  /* 0x0000001302457211 */ /* 0x000fe200008f0c45 */
[----:B----4-:R-:W-:Y:S02]  /*0560*/  IMAD.WIDE.U32 R2, R15, UR6, RZ ;  /* 0x000000060f027c25 */ /* 0x010fe4000f8e00ff */
[----:B------:R-:W3:Y:S01]  /*0570*/  LDC.64 R34, c[0x0][0x448] ;  /* 0x00011200ff227b82 */ /* 0x000ee20000000a00 */
[----:B--2---:R-:W-:Y:S01]  /*0580*/  LEA R33, P0, R4, R16, 0x1 ;  /* 0x0000001004217211 */ /* 0x004fe200078008ff */
[----:B------:R-:W-:-:S03]  /*0590*/  UISETP.LT.AND UP0, UPT, UR4, 0x1, UPT ;  /* 0x000000010400788c */ /* 0x000fc6000bf01270 */
[----:B------:R-:W-:-:S03]  /*05a0*/  LEA.HI.X R51, R4, R17, R51, 0x1, P0 ;  /* 0x0000001104337211 */ /* 0x000fc600000f0c33 */
[----:B------:R-:W2:Y:S01]  /*05b0*/  LDC R14, c[0x0][0x384] ;  /* 0x0000e100ff0e7b82 */ /* 0x000ea20000000800 */
[----:B-1----:R-:W-:-:S04]  /*05c0*/  IMAD.WIDE.U32 R26, R15, R24, RZ ;  /* 0x000000180f1a7225 */ /* 0x002fc800078e00ff */
[C---:B------:R-:W-:Y:S02]  /*05d0*/  IMAD R16, R15.reuse, R25, R27 ;  /* 0x000000190f107224 */ /* 0x040fe400078e021b */
[----:B------:R-:W-:Y:S01]  /*05e0*/  IMAD R27, R15, UR7, R3 ;  /* 0x000000070f1b7c24 */ /* 0x000fe2000f8e0203 */
[----:B------:R-:W1:Y:S01]  /*05f0*/  LDC.64 R28, c[0x0][0x420] ;  /* 0x00010800ff1c7b82 */ /* 0x000e620000000a00 */
[----:B0-----:R-:W-:-:S04]  /*0600*/  LEA R24, P0, R26, R30, 0x2 ;  /* 0x0000001e1a187211 */ /* 0x001fc800078010ff */
[----:B------:R-:W-:Y:S02]  /*0610*/  LEA.HI.X R26, R26, R31, R16, 0x2, P0 ;  /* 0x0000001f1a1a7211 */ /* 0x000fe400000f1410 */
[----:B------:R-:W-:Y:S01]  /*0620*/  SHF.L.U32 R31, R23, 0x4, RZ ;  /* 0x00000004171f7819 */ /* 0x000fe200000006ff */
[----:B------:R-:W0:Y:S01]  /*0630*/  LDC.64 R10, c[0x0][0x3a8] ;  /* 0x0000ea00ff0a7b82 */ /* 0x000e220000000a00 */
[C---:B---3--:R-:W-:Y:S02]  /*0640*/  LEA R25, P1, R2.reuse, R34, 0x2 ;  /* 0x0000002202197211 */ /* 0x048fe400078210ff */
[C---:B------:R-:W-:Y:S01]  /*0650*/  IADD3 R36, PT, PT, R31.reuse, 0x3, RZ ;  /* 0x000000031f247810 */ /* 0x040fe20007ffe0ff */
[C---:B------:R-:W-:Y:S01]  /*0660*/  VIADD R34, R31.reuse, 0x1 ;  /* 0x000000011f227836 */ /* 0x040fe20000000000 */
[----:B------:R-:W-:Y:S01]  /*0670*/  LEA.HI.X R27, R2, R35, R27, 0x2, P1 ;  /* 0x00000023021b7211 */ /* 0x000fe200008f141b */
[C---:B------:R-:W-:Y:S01]  /*0680*/  VIADD R37, R31.reuse, 0x4 ;  /* 0x000000041f257836 */ /* 0x040fe20000000000 */
[C---:B------:R-:W-:Y:S01]  /*0690*/  LOP3.LUT R2, R31.reuse, 0x3e00, RZ, 0xc0, !PT ;  /* 0x00003e001f027812 */ /* 0x040fe200078ec0ff */
[----:B------:R-:W3:Y:S01]  /*06a0*/  LDC.64 R8, c[0x0][0x3c0] ;  /* 0x0000f000ff087b82 */ /* 0x000ee20000000a00 */
[----:B--2---:R-:W-:Y:S01]  /*06b0*/  IMAD R14, R14, UR18, R15 ;  /* 0x000000120e0e7c24 */ /* 0x004fe2000f8e020f */
[C---:B------:R-:W-:Y:S01]  /*06c0*/  IADD3 R35, PT, PT, R31.reuse, 0x2, RZ ;  /* 0x000000021f237810 */ /* 0x040fe20007ffe0ff */
[C---:B------:R-:W-:Y:S01]  /*06d0*/  VIADD R40, R31.reuse, 0x7 ;  /* 0x000000071f287836 */ /* 0x040fe20000000000 */
[----:B------:R-:W-:Y:S01]  /*06e0*/  LOP3.LUT R49, R2, 0x1f, R23, 0xf8, !PT ;  /* 0x0000001f02317812 */ /* 0x000fe200078ef817 */
[----:B------:R-:W-:Y:S01]  /*06f0*/  IMAD R14, R14, R21, RZ ;  /* 0x000000150e0e7224 */ /* 0x000fe200078e02ff */
[C---:B------:R-:W-:Y:S01]  /*0700*/  IADD3 R38, PT, PT, R31.reuse, 0x5, RZ ;  /* 0x000000051f267810 */ /* 0x040fe20007ffe0ff */
[C---:B------:R-:W-:Y:S01]  /*0710*/  VIADD R43, R31.reuse, 0xa ;  /* 0x0000000a1f2b7836 */ /* 0x040fe20000000000 */
[----:B------:R-:W2:Y:S01]  /*0720*/  LDC.64 R6, c[0x0][0x3e0] ;  /* 0x0000f800ff067b82 */ /* 0x000ea20000000a00 */
[----:B-1----:R-:W-:Y:S01]  /*0730*/  IMAD.WIDE.U32 R4, R28, UR18, R12 ;  /* 0x000000121c047c25 */ /* 0x002fe2000f8e000c */
[----:B------:R-:W-:-:S02]  /*0740*/  IADD3 R39, PT, PT, R31, 0x6, RZ ;  /* 0x000000061f277810 */ /* 0x000fc40007ffe0ff */
[----:B------:R-:W-:Y:S01]  /*0750*/  IADD3 R41, PT, PT, R31, 0x8, RZ ;  /* 0x000000081f297810 */ /* 0x000fe20007ffe0ff */
[----:B------:R-:W-:Y:S01]  /*0760*/  IMAD.WIDE.U32 R2, R49, 0x2, RZ ;  /* 0x0000000231027825 */ /* 0x000fe200078e00ff */
[----:B------:R-:W-:Y:S02]  /*0770*/  IADD3 R42, PT, PT, R31, 0x9, RZ ;  /* 0x000000091f2a7810 */ /* 0x000fe40007ffe0ff */
[----:B0-----:R-:W-:Y:S01]  /*0780*/  SHF.L.U64.HI R11, R10, 0x2, R11 ;  /* 0x000000020a0b7819 */ /* 0x001fe2000001020b */
[----:B------:R-:W-:Y:S01]  /*0790*/  IMAD R30, R14, UR4, RZ ;  /* 0x000000040e1e7c24 */ /* 0x000fe2000f8e02ff */
[----:B------:R-:W-:Y:S01]  /*07a0*/  USEL UR4, UR4, 0x1, !UP0 ;  /* 0x0000000104047887 */ /* 0x000fe2000c000000 */
[----:B------:R-:W-:Y:S01]  /*07b0*/  IMAD R28, R29, UR18, R5 ;  /* 0x000000121d1c7c24 */ /* 0x000fe2000f8e0205 */
[----:B------:R-:W-:Y:S01]  /*07c0*/  MOV R29, RZ ;  /* 0x000000ff001d7202 */ /* 0x000fe20000000f00 */
[C---:B------:R-:W-:Y:S01]  /*07d0*/  VIADD R46, R31.reuse, 0xd ;  /* 0x0000000d1f2e7836 */ /* 0x040fe20000000000 */
[----:B------:R-:W-:Y:S01]  /*07e0*/  IADD3 R44, PT, PT, R31, 0xb, RZ ;  /* 0x0000000b1f2c7810 */ /* 0x000fe20007ffe0ff */
[----:B------:R-:W-:Y:S01]  /*07f0*/  UIADD3 UR7, UPT, UPT, -UR4, URZ, URZ ;  /* 0x000000ff04077290 */ /* 0x000fe2000fffe1ff */
[----:B---3--:R-:W-:-:S02]  /*0800*/  SHF.L.U64.HI R9, R8, 0x2, R9 ;  /* 0x0000000208097819 */ /* 0x008fc40000010209 */
[C---:B------:R-:W-:Y:S02]  /*0810*/  IADD3 R45, PT, PT, R31.reuse, 0xc, RZ ;  /* 0x0000000c1f2d7810 */ /* 0x040fe40007ffe0ff */
[C---:B------:R-:W-:Y:S02]  /*0820*/  IADD3 R47, PT, PT, R31.reuse, 0xe, RZ ;  /* 0x0000000e1f2f7810 */ /* 0x040fe40007ffe0ff */
[----:B------:R-:W-:Y:S02]  /*0830*/  IADD3 R48, PT, PT, R31, 0xf, RZ ;  /* 0x0000000f1f307810 */ /* 0x000fe40007ffe0ff */
[----:B--2---:R-:W-:Y:S02]  /*0840*/  SHF.L.U64.HI R7, R6, 0x1, R7 ;  /* 0x0000000106077819 */ /* 0x004fe40000010207 */
        /* <DEDUP_REMOVED lines=14> */
[----:B------:R-:W-:Y:S02]  /*0930*/  LOP3.LUT R66, R49, 0x1e0, RZ, 0xfc, !PT ;  /* 0x000001e031427812 */ /* 0x000fe400078efcff */
[----:B------:R-:W-:-:S07]  /*0940*/  LOP3.LUT R67, R2, 0x200, RZ, 0xfc, !PT ;  /* 0x0000020002437812 */ /* 0x000fce00078efcff */
.L_x_3894:
[----:B------:R-:W0:Y:S01]  /*0950*/  LDCU UR4, c[0x0][0x388] ;  /* 0x00007100ff0477ac */ /* 0x000e220008000800 */
[----:B------:R-:W-:Y:S01]  /*0960*/  SHF.L.U32 R70, R29, 0x9, RZ ;  /* 0x000000091d467819 */ /* 0x000fe200000006ff */
[----:B-1----:R-:W-:Y:S01]  /*0970*/  IMAD.SHL.U32 R12, R49, 0x2, RZ ;  /* 0x00000002310c7824 */ /* 0x002fe200078e00ff */
[----:B------:R-:W-:Y:S02]  /*0980*/  PRMT R16, RZ, 0x7610, R16 ;  /* 0x00007610ff107816 */ /* 0x000fe40000000010 */
[----:B------:R-:W-:Y:S02]  /*0990*/  PRMT R85, RZ, 0x7610, R85 ;  /* 0x00007610ff557816 */ /* 0x000fe40000000055 */
[C---:B------:R-:W-:Y:S02]  /*09a0*/  IADD3 R14, P2, PT, R12.reuse, R32, RZ ;  /* 0x000000200c0e7210 */ /* 0x040fe40007f5e0ff */
[----:B------:R-:W-:Y:S02]  /*09b0*/  IADD3 R12, P1, PT, R12, R33, RZ ;  /* 0x000000210c0c7210 */ /* 0x000fe40007f3e0ff */
[----:B------:R-:W-:-:S02]  /*09c0*/  IADD3.X R15, PT, PT, RZ, R50, RZ, P2, !PT ;  /* 0x00000032ff0f7210 */ /* 0x000fc400017fe4ff */
[----:B------:R-:W-:Y:S01]  /*09d0*/  PRMT R17, RZ, 0x7610, R17 ;  /* 0x00007610ff117816 */ /* 0x000fe20000000011 */
[----:B------:R-:W-:Y:S01]  /*09e0*/  IMAD.X R13, RZ, RZ, R51, P1 ;  /* 0x000000ffff0d7224 */ /* 0x000fe200008e0633 */
[----:B------:R-:W-:Y:S02]  /*09f0*/  PRMT R86, RZ, 0x7610, R86 ;  /* 0x00007610ff567816 */ /* 0x000fe40000000056 */
[----:B------:R-:W-:Y:S02]  /*0a00*/  PRMT R18, RZ, 0x7610, R18 ;  /* 0x00007610ff127816 */ /* 0x000fe40000000012 */
[----:B0-----:R-:W-:Y:S02]  /*0a10*/  IADD3 R71, PT, PT, -R70, UR4, RZ ;  /* 0x0000000446477c10 */ /* 0x001fe4000fffe1ff */
[----:B------:R-:W-:Y:S02]  /*0a20*/  PRMT R19, RZ, 0x7610, R19 ;  /* 0x00007610ff137816 */ /* 0x000fe40000000013 */
[-C--:B------:R-:W-:Y:S01]  /*0a30*/  ISETP.GE.AND P0, PT, R49, R71.reuse, PT ;  /* 0x000000473100720c */ /* 0x080fe20003f06270 */
[----:B------:R-:W-:Y:S01]  /*0a40*/  BAR.SYNC.DEFER_BLOCKING 0x0 ;  /* 0x0000000000007b1d */ /* 0x000fe20000010000 */
[----:B------:R-:W-:-:S02]  /*0a50*/  ISETP.GE.AND P1, PT, R52, R71, PT ;  /* 0x000000473400720c */ /* 0x000fc40003f26270 */
[----:B------:R-:W-:Y:S02]  /*0a60*/  P2R R108, PR, RZ, 0x1 ;  /* 0x00000001ff6c7803 */ /* 0x000fe40000000000 */
[-C--:B------:R-:W-:Y:S02]  /*0a70*/  ISETP.GE.AND P2, PT, R53, R71.reuse, PT ;  /* 0x000000473500720c */ /* 0x080fe40003f46270 */
[-C--:B------:R-:W-:Y:S02]  /*0a80*/  ISETP.GE.AND P6, PT, R54, R71.reuse, PT ;  /* 0x000000473600720c */ /* 0x080fe40003fc6270 */
[-C--:B------:R-:W-:Y:S02]  /*0a90*/  ISETP.GE.AND P5, PT, R55, R71.reuse, PT ;  /* 0x000000473700720c */ /* 0x080fe40003fa6270 */
[-C--:B------:R-:W-:Y:S02]  /*0aa0*/  ISETP.GE.AND P4, PT, R56, R71.reuse, PT ;  /* 0x000000473800720c */ /* 0x080fe40003f86270 */
[----:B------:R-:W-:-:S02]  /*0ab0*/  ISETP.GE.AND P3, PT, R57, R71, PT ;  /* 0x000000473900720c */ /* 0x000fc40003f66270 */
        /* <DEDUP_REMOVED lines=40> */
[C---:B------:R-:W-:Y:S02]  /*0d40*/  IADD3 R15, PT, PT, R72.reuse, 0x40, RZ ;  /* 0x00000040480f7810 */ /* 0x040fe40007ffe0ff */
[-C--:B------:R-:W-:Y:S01]  /*0d50*/  LEA.HI.SX32 R74, R75, R72.reuse, 0x1b ;  /* 0x000000484b4a7211 */ /* 0x080fe200078fdaff */
[C---:B------:R-:W-:Y:S01]  /*0d60*/  VIADD R75, R72.reuse, 0x60 ;  /* 0x00000060484b7836 */ /* 0x040fe20000000000 */
[C---:B------:R-:W-:Y:S01]  /*0d70*/  LEA.HI.SX32 R73, R72.reuse, R72, 0x1b ;  /* 0x0000004848497211 */ /* 0x040fe200078fdaff */
[C---:B------:R-:W-:Y:S01]  /*0d80*/  VIADD R81, R72.reuse, 0xc0 ;  /* 0x000000c048517836 */ /* 0x040fe20000000000 */
[C---:B------:R-:W-:Y:S02]  /*0d90*/  IADD3 R77, PT, PT, R72.reuse, 0x80, RZ ;  /* 0x00000080484d7810 */ /* 0x040fe40007ffe0ff */
[----:B------:R-:W-:-:S02]  /*0da0*/  IADD3 R79, PT, PT, R72, 0xa0, RZ ;  /* 0x000000a0484f7810 */ /* 0x000fc40007ffe0ff */
[-C--:B------:R-:W-:Y:S02]  /*0db0*/  LEA.HI.SX32 R15, R15, R72.reuse, 0x1b ;  /* 0x000000480f0f7211 */ /* 0x080fe400078fdaff */
[----:B------:R-:W-:Y:S02]  /*0dc0*/  LEA R73, R73, UR4, 0x1 ;  /* 0x0000000449497c11 */ /* 0x000fe4000f8e08ff */
[-C--:B------:R-:W-:Y:S02]  /*0dd0*/  LEA.HI.SX32 R76, R75, R72.reuse, 0x1b ;  /* 0x000000484b4c7211 */ /* 0x080fe400078fdaff */
[----:B------:R-:W-:Y:S02]  /*0de0*/  LEA R74, R74, UR4, 0x1 ;  /* 0x000000044a4a7c11 */ /* 0x000fe4000f8e08ff */
[-C--:B------:R-:W-:Y:S02]  /*0df0*/  LEA.HI.SX32 R77, R77, R72.reuse, 0x1b ;  /* 0x000000484d4d7211 */ /* 0x080fe400078fdaff */
[----:B------:R-:W-:-:S02]  /*0e00*/  LEA.HI.SX32 R78, R79, R72, 0x1b ;  /* 0x000000484f4e7211 */ /* 0x000fc400078fdaff */
[----:B------:R-:W-:Y:S02]  /*0e10*/  LEA.HI.SX32 R79, R81, R72, 0x1b ;  /* 0x00000048514f7211 */ /* 0x000fe400078fdaff */
[----:B------:R-:W-:Y:S02]  /*0e20*/  LEA R75, R15, UR4, 0x1 ;  /* 0x000000040f4b7c11 */ /* 0x000fe4000f8e08ff */
[----:B------:R-:W-:Y:S02]  /*0e30*/  LEA R76, R76, UR4, 0x1 ;  /* 0x000000044c4c7c11 */ /* 0x000fe4000f8e08ff */
[----:B------:R-:W-:Y:S02]  /*0e40*/  LEA R77, R77, UR4, 0x1 ;  /* 0x000000044d4d7c11 */ /* 0x000fe4000f8e08ff */
[C---:B------:R-:W-:Y:S01]  /*0e50*/  IADD3 R15, PT, PT, R72.reuse, 0xe0, RZ ;  /* 0x000000e0480f7810 */ /* 0x040fe20007ffe0ff */
[----:B------:R-:W-:Y:S01]  /*0e60*/  VIADD R81, R72, 0x120 ;  /* 0x0000012048517836 */ /* 0x000fe20000000000 */
[----:B------:R-:W-:-:S02]  /*0e70*/  LEA R78, R78, UR4, 0x1 ;  /* 0x000000044e4e7c11 */ /* 0x000fc4000f8e08ff */
[----:B------:R-:W-:Y:S02]  /*0e80*/  LEA R79, R79, UR4, 0x1 ;  /* 0x000000044f4f7c11 */ /* 0x000fe4000f8e08ff */
[C---:B------:R-:W-:Y:S02]  /*0e90*/  IADD3 R83, PT, PT, R72.reuse, 0x140, RZ ;  /* 0x0000014048537810 */ /* 0x040fe40007ffe0ff */
[-C--:B------:R-:W-:Y:S02]  /*0ea0*/  LEA.HI.SX32 R15, R15, R72.reuse, 0x1b ;  /* 0x000000480f0f7211 */ /* 0x080fe400078fdaff */
[----:B------:R-:W-:Y:S02]  /*0eb0*/  IADD3 R95, PT, PT, R72, 0x160, RZ ;  /* 0x00000160485f7810 */ /* 0x000fe40007ffe0ff */
[-C--:B------:R-:W-:Y:S02]  /*0ec0*/  LEA.HI.SX32 R82, R81, R72.reuse, 0x1b ;  /* 0x0000004851527211 */ /* 0x080fe400078fdaff */
[----:B------:R-:W-:-:S02]  /*0ed0*/  LEA.HI.SX32 R83, R83, R72, 0x1b ;  /* 0x0000004853537211 */ /* 0x000fc400078fdaff */
[----:B------:R-:W-:Y:S02]  /*0ee0*/  LEA.HI.SX32 R84, R95, R72, 0x1b ;  /* 0x000000485f547211 */ /* 0x000fe400078fdaff */
[----:B------:R-:W-:Y:S02]  /*0ef0*/  LEA R82, R82, UR4, 0x1 ;  /* 0x0000000452527c11 */ /* 0x000fe4000f8e08ff */
[----:B------:R-:W-:Y:S02]  /*0f00*/  LEA R83, R83, UR4, 0x1 ;  /* 0x0000000453537c11 */ /* 0x000fe4000f8e08ff */
[----:B------:R-:W-:Y:S02]  /*0f10*/  LEA R84, R84, UR4, 0x1 ;  /* 0x0000000454547c11 */ /* 0x000fe4000f8e08ff */
[----:B------:R-:W-:Y:S02]  /*0f20*/  SHF.L.U32 R14, R72, 0x4, RZ ;  /* 0x00000004480e7819 */ /* 0x000fe400000006ff */
[----:B------:R-:W-:-:S02]  /*0f30*/  P2R R98, PR, RZ, 0x2 ;  /* 0x00000002ff627803 */ /* 0x000fc40000000000 */
[-C--:B------:R-:W-:Y:S02]  /*0f40*/  ISETP.GE.AND P1, PT, R52, R71.reuse, PT ;  /* 0x000000473400720c */ /* 0x080fe40003f26270 */
[----:B------:R-:W-:Y:S02]  /*0f50*/  P2R R106, PR, RZ, 0x1 ;  /* 0x00000001ff6a7803 */ /* 0x000fe40000000000 */
[----:B------:R-:W-:Y:S02]  /*0f60*/  PRMT R95, RZ, 0x7610, R95 ;  /* 0x00007610ff5f7816 */ /* 0x000fe4000000005f */
[----:B------:R-:W-:Y:S02]  /*0f70*/  ISETP.GE.AND P0, PT, R53, R71, PT ;  /* 0x000000473500720c */ /* 0x000fe40003f06270 */
        /* <DEDUP_REMOVED lines=9> */
[----:B------:R-:W-:Y:S01]  /*1010*/  LEA.HI.SX32 R17, R17, R72, 0x1b ;  /* 0x0000004811117211 */ /* 0x000fe200078fdaff */
[----:B------:R-:W-:Y:S04]  /*1020*/  STS.U16 [R77+0x100], R20 ;  /* 0x000100144d007388 */ /* 0x000fe80000000400 */
[----:B------:R0:W-:Y:S01]  /*1030*/  STS.U16 [R78+0x140], R21 ;  /* 0x000140154e007388 */ /* 0x0001e20000000400 */
[----:B------:R-:W-:-:S03]  /*1040*/  LEA R81, R17, UR4, 0x1 ;  /* 0x0000000411517c11 */ /* 0x000fc6000f8e08ff */
[----:B------:R2:W-:Y:S01]  /*1050*/  STS.U16 [R79+0x180], R80 ;  /* 0x000180504f007388 */ /* 0x0005e20000000400 */
[C---:B------:R-:W-:Y:S02]  /*1060*/  IADD3 R17, PT, PT, R72.reuse, 0x1a0, RZ ;  /* 0x000001a048117810 */ /* 0x040fe40007ffe0ff */
[C---:B-1----:R-:W-:Y:S01]  /*1070*/  IADD3 R19, PT, PT, R72.reuse, 0x1c0, RZ ;  /* 0x000001c048137810 */ /* 0x042fe20007ffe0ff */
[C---:B0-----:R-:W-:Y:S01]  /*1080*/  VIADD R21, R72.reuse, 0x1e0 ;  /* 0x000001e048157836 */ /* 0x041fe20000000000 */
[----:B--2---:R-:W-:Y:S01]  /*1090*/  LEA R80, R15, UR4, 0x1 ;  /* 0x000000040f507c11 */ /* 0x004fe2000f8e08ff */
[----:B------:R-:W-:Y:S01]  /*10a0*/  VIADD R15, R72, 0x180 ;  /* 0x00000180480f7836 */ /* 0x000fe20000000000 */
[----:B------:R-:W-:-:S03]  /*10b0*/  LEA.HI.SX32 R17, R17, R72, 0x1b ;  /* 0x0000004811117211 */ /* 0x000fc600078fdaff */
[----:B------:R0:W-:Y:S01]  /*10c0*/  STS.U16 [R80+0x1c0], R85 ;  /* 0x0001c05550007388 */ /* 0x0001e20000000400 */
[-C--:B------:R-:W-:Y:S02]  /*10d0*/  LEA.HI.SX32 R15, R15, R72.reuse, 0x1b ;  /* 0x000000480f0f7211 */ /* 0x080fe400078fdaff */
[-C--:B------:R-:W-:Y:S01]  /*10e0*/  LEA.HI.SX32 R19, R19, R72.reuse, 0x1b ;  /* 0x0000004813137211 */ /* 0x080fe200078fdaff */
[----:B------:R1:W-:Y:S01]  /*10f0*/  STS.U16 [R81+0x200], R86 ;  /* 0x0002005651007388 */ /* 0x0003e20000000400 */
[----:B------:R-:W-:-:S03]  /*1100*/  LEA.HI.SX32 R21, R21, R72, 0x1b ;  /* 0x0000004815157211 */ /* 0x000fc600078fdaff */
[----:B------:R2:W-:Y:S01]  /*1110*/  STS.U16 [R82+0x240], R87 ;  /* 0x0002405752007388 */ /* 0x0005e20000000400 */
[----:B0-----:R-:W-:-:S03]  /*1120*/  LEA R85, R15, UR4, 0x1 ;  /* 0x000000040f557c11 */ /* 0x001fc6000f8e08ff */
[----:B------:R0:W-:Y:S01]  /*1130*/  STS.U16 [R83+0x280], R88 ;  /* 0x0002805853007388 */ /* 0x0001e20000000400 */
[----:B-1----:R-:W-:-:S03]  /*1140*/  LEA R86, R17, UR4, 0x1 ;  /* 0x0000000411567c11 */ /* 0x002fc6000f8e08ff */
[----:B------:R1:W-:Y:S01]  /*1150*/  STS.U16 [R84+0x2c0], R89 ;  /* 0x0002c05954007388 */ /* 0x0003e20000000400 */
[----:B--2---:R-:W-:-:S03]  /*1160*/  LEA R87, R19, UR4, 0x1 ;  /* 0x0000000413577c11 */ /* 0x004fc6000f8e08ff */
[----:B------:R-:W-:Y:S01]  /*1170*/  STS.U16 [R85+0x300], R90 ;  /* 0x0003005a55007388 */ /* 0x000fe20000000400 */
[----:B0-----:R-:W-:Y:S02]  /*1180*/  LEA R88, R21, UR4, 0x1 ;  /* 0x0000000415587c11 */ /* 0x001fe4000f8e08ff */
[----:B-1----:R-:W-:Y:S01]  /*1190*/  LEA.HI.SX32 R89, R14, R14, 0x1b ;  /* 0x0000000e0e597211 */ /* 0x002fe200078fdaff */
        /* <DEDUP_REMOVED lines=29> */
[-C--:B------:R-:W-:Y:S02]  /*1370*/  ISETP.GE.AND P1, PT, R56, R71.reuse, PT ;  /* 0x000000473800720c */ /* 0x080fe40003f26270 */
[----:B-1----:R-:W-:Y:S01]  /*1380*/  PRMT R93, RZ, 0x7610, R93 ;  /* 0x00007610ff5d7816 */ /* 0x002fe2000000005d */
[----:B------:R-:W4:Y:S01]  /*1390*/  @!P0 LDG.E.U16 R94, desc[UR16][R12.64+0x100] ;  /* 0x000100100c5e8981 */ /* 0x000f22000c1e1500 */
[----:B------:R-:W-:-:S09]  /*13a0*/  ISETP.GE.AND P0, PT, R57, R71, PT ;  /* 0x000000473900720c */ /* 0x000fd20003f06270 */
[----:B------:R-:W4:Y:S01]  /*13b0*/  @!P1 LDG.E.U16 R93, desc[UR16][R12.64+0x140] ;  /* 0x000140100c5d9981 */ /* 0x000f22000c1e1500 */
[----:B------:R-:W-:-:S03]  /*13c0*/  ISETP.GE.AND P1, PT, R58, R71, PT ;  /* 0x000000473a00720c */ /* 0x000fc60003f26270 */
[----:B------:R-:W4:Y:S01]  /*13d0*/  @!P0 LDG.E.U16 R96, desc[UR16][R12.64+0x180] ;  /* 0x000180100c608981 */ /* 0x000f22000c1e1500 */
[----:B------:R-:W-:-:S09]  /*13e0*/  ISETP.GE.AND P0, PT, R59, R71, PT ;  /* 0x000000473b00720c */ /* 0x000fd20003f06270 */
[----:B------:R-:W4:Y:S01]  /*13f0*/  @!P1 LDG.E.U16 R107, desc[UR16][R12.64+0x1c0] ;  /* 0x0001c0100c6b9981 */ /* 0x000f22000c1e1500 */
[----:B------:R-:W-:Y:S02]  /*1400*/  ISETP.NE.AND P1, PT, R98, RZ, PT ;  /* 0x000000ff6200720c */ /* 0x000fe40003f25270 */
[----:B------:R-:W-:-:S06]  /*1410*/  PRMT R98, RZ, 0x7610, R98 ;  /* 0x00007610ff627816 */ /* 0x000fcc0000000062 */
        /* <DEDUP_REMOVED lines=43> */
[----:B------:R0:W0:Y:S04]  /*16d0*/  LDS.U16 R96, [R89+0xa] ;  /* 0x00000a0059607984 */ /* 0x0000280000000400 */
[----:B------:R0:W2:Y:S04]  /*16e0*/  LDS.U16 R98, [R89+0xc] ;  /* 0x00000c0059627984 */ /* 0x0000a80000000400 */
[----:B------:R0:W2:Y:S04]  /*16f0*/  LDS.U16 R106, [R89+0xe] ;  /* 0x00000e00596a7984 */ /* 0x0000a80000000400 */
[----:B------:R0:W2:Y:S04]  /*1700*/  LDS.U16 R111, [R89+0x10] ;  /* 0x00001000596f7984 */ /* 0x0000a80000000400 */
[----:B------:R0:W3:Y:S04]  /*1710*/  LDS.U16 R113, [R89+0x12] ;  /* 0x0000120059717984 */ /* 0x0000e80000000400 */
        /* <DEDUP_REMOVED lines=10> */
[----:B--2---:R-:W-:-:S03]  /*17c0*/  HADD2.F32 R91, -RZ, R91.H0_H0 ;  /* 0x2000005bff5b7230 */ /* 0x004fc60000004100 */
[----:B------:R-:W-:Y:S01]  /*17d0*/  ISETP.EQ.OR P3, PT, RZ, UR9, P3 ;  /* 0x00000009ff007c0c */ /* 0x000fe20009f62670 */
[----:B---3--:R-:W-:Y:S02]  /*17e0*/  HADD2.F32 R117, -RZ, R92.H0_H0 ;  /* 0x2000005cff757230 */ /* 0x008fe40000004100 */
[--C-:B------:R-:W-:Y:S01]  /*17f0*/  FADD.FTZ R94, R91, R22.reuse ;  /* 0x000000165b5e7221 */ /* 0x100fe20000010000 */
[--C-:B------:R-:W-:Y:S01]  /*1800*/  FADD.FTZ R91, R119, R22.reuse ;  /* 0x00000016775b7221 */ /* 0x100fe20000010000 */
[----:B----4-:R-:W-:Y:S02]  /*1810*/  HADD2.F32 R95, -RZ, R95.H0_H0 ;  /* 0x2000005fff5f7230 */ /* 0x010fe40000004100 */
[--C-:B------:R-:W-:Y:S01]  /*1820*/  FADD.FTZ R90, R117, R22.reuse ;  /* 0x00000016755a7221 */ /* 0x100fe20000010000 */
[----:B------:R-:W-:Y:S02]  /*1830*/  FSETP.GTU.FTZ.AND P4, PT, R94, 20, PT ;  /* 0x41a000005e00780b */ /* 0x000fe40003f9c000 */
[----:B------:R-:W-:Y:S01]  /*1840*/  FSETP.GTU.FTZ.AND P1, PT, R91, 20, PT ;  /* 0x41a000005b00780b */ /* 0x000fe20003f3c000 */
[----:B------:R-:W-:Y:S01]  /*1850*/  FADD.FTZ R92, R95, R22 ;  /* 0x000000165f5c7221 */ /* 0x000fe20000010000 */
[----:B------:R-:W-:-:S02]  /*1860*/  FSETP.GTU.FTZ.AND P2, PT, R90, 20, PT ;  /* 0x41a000005a00780b */ /* 0x000fc40003f5c000 */
        /* <DEDUP_REMOVED lines=32> */
.L_x_3859:
[----:B------:R-:W-:Y:S05]  /*1a70*/  BSYNC.RECONVERGENT B0 ;  /* 0x0000000000007941 */ /* 0x000fea0003800200 */
.L_x_3858:
        /* <DEDUP_REMOVED lines=35> */
.L_x_3861:
[----:B------:R-:W-:Y:S05]  /*1cb0*/  BSYNC.RECONVERGENT B0 ;  /* 0x0000000000007941 */ /* 0x000fea0003800200 */
.L_x_3860:
        /* <DEDUP_REMOVED lines=37> */
.L_x_3863:
[----:B------:R-:W-:Y:S05]  /*1f10*/  BSYNC.RECONVERGENT B0 ;  /* 0x0000000000007941 */ /* 0x000fea0003800200 */
.L_x_3862:
        /* <DEDUP_REMOVED lines=35> */
.L_x_3865:
[----:B------:R-:W-:Y:S05]  /*2150*/  BSYNC.RECONVERGENT B0 ;  /* 0x0000000000007941 */ /* 0x000fea0003800200 */
.L_x_3864:
        /* <DEDUP_REMOVED lines=37> */
.L_x_3867:
[----:B------:R-:W-:Y:S05]  /*23b0*/  BSYNC.RECONVERGENT B0 ;  /* 0x0000000000007941 */ /* 0x000fea0003800200 */
.L_x_3866:
        /* <DEDUP_REMOVED lines=35> */
.L_x_3869:
[----:B------:R-:W-:Y:S05]  /*25f0*/  BSYNC.RECONVERGENT B0 ;  /* 0x0000000000007941 */ /* 0x000fea0003800200 */
.L_x_3868:
        /* <DEDUP_REMOVED lines=37> */
.L_x_3871:
[----:B------:R-:W-:Y:S05]  /*2850*/  BSYNC.RECONVERGENT B0 ;  /* 0x0000000000007941 */ /* 0x000fea0003800200 */
.L_x_3870:
        /* <DEDUP_REMOVED lines=35> */
.L_x_3873:
[----:B------:R-:W-:Y:S05]  /*2a90*/  BSYNC.RECONVERGENT B0 ;  /* 0x0000000000007941 */ /* 0x000fea0003800200 */
.L_x_3872:
        /* <DEDUP_REMOVED lines=37> */
.L_x_3875:
[----:B------:R-:W-:Y:S05]  /*2cf0*/  BSYNC.RECONVERGENT B0 ;  /* 0x0000000000007941 */ /* 0x000fea0003800200 */
.L_x_3874:
[----:B------:R-:W-:Y:S01]  /*2d00*/  HADD2.F32 R113, -RZ, R108.H0_H0 ;  /* 0x2000006cff717230 */ /* 0x000fe20000004100 */
[----:B------:R-:W-:Y:S01]  /*2d10*/  BSSY.RECONVERGENT B0, `(.L_x_3876) ;  /* 0x0000023000007945 */ /* 0x000fe20003800200 */
[----:B------:R-:W-:Y:S01]  /*2d20*/  HADD2.F32 R108, -RZ, R105.H0_H0 ;  /* 0x20000069ff6c7230 */ /* 0x000fe20000004100 */
[----:B------:R-:W-:Y:S02]  /*2d30*/  FSETP.GTU.FTZ.AND P4, PT, R109, 20, PT ;  /* 0x41a000006d00780b */ /* 0x000fe40003f9c000 */
[----:B------:R-:W-:Y:S01]  /*2d40*/  FADD.FTZ R105, R113, R22 ;  /* 0x0000001671697221 */ /* 0x000fe20000010000 */
[----:B------:R-:W-:Y:S10]  /*2d50*/  @P3 BRA `(.L_x_3877) ;  /* 0x0000000000783947 */ /* 0x000ff40003800000 */
        /* <DEDUP_REMOVED lines=30> */
.L_x_3877:
[----:B------:R-:W-:Y:S05]  /*2f40*/  BSYNC.RECONVERGENT B0 ;  /* 0x0000000000007941 */ /* 0x000fea0003800200 */
.L_x_3876:
        /* <DEDUP_REMOVED lines=41> */
.L_x_3879:
[----:B------:R-:W-:Y:S05]  /*31e0*/  BSYNC.RECONVERGENT B0 ;  /* 0x0000000000007941 */ /* 0x000fea0003800200 */
.L_x_3878:
        /* <DEDUP_REMOVED lines=39> */
.L_x_3881:
[----:B------:R-:W-:Y:S05]  /*3460*/  BSYNC.RECONVERGENT B0 ;  /* 0x0000000000007941 */ /* 0x000fea0003800200 */
.L_x_3880:
        /* <DEDUP_REMOVED lines=9> */
[----:B------:R-:W-:Y:S02]  /*3500*/  HADD2.F32 R17, -RZ, R17.H0_H0 ;  /* 0x20000011ff117230 */ /* 0x000fe40000004100 */
[----:B------:R-:W-:-:S02]  /*3510*/  HADD2.F32 R136, -RZ, R18.H0_H0 ;  /* 0x20000012ff887230 */ /* 0x000fc40000004100 */
[----:B------:R-:W-:Y:S01]  /*3520*/  HADD2.F32 R137, -RZ, R19.H0_H0 ;  /* 0x20000013ff897230 */ /* 0x000fe20000004100 */
        /* <DEDUP_REMOVED lines=31> */
.L_x_3883:
[----:B------:R-:W-:Y:S05]  /*3720*/  BSYNC.RECONVERGENT B0 ;  /* 0x0000000000007941 */ /* 0x000fea0003800200 */
.L_x_3882:
        /* <DEDUP_REMOVED lines=32> */
.L_x_3885:
[----:B------:R-:W-:Y:S05]  /*3930*/  BSYNC.RECONVERGENT B0 ;  /* 0x0000000000007941 */ /* 0x000fea0003800200 */
.L_x_3884:
        /* <DEDUP_REMOVED lines=32> */
.L_x_3887:
[----:B------:R-:W-:Y:S05]  /*3b40*/  BSYNC.RECONVERGENT B0 ;  /* 0x0000000000007941 */ /* 0x000fea0003800200 */
.L_x_3886:
        /* <DEDUP_REMOVED lines=32> */
.L_x_3889:
[----:B------:R-:W-:Y:S05]  /*3d50*/  BSYNC.RECONVERGENT B0 ;  /* 0x0000000000007941 */ /* 0x000fea0003800200 */
.L_x_3888:
        /* <DEDUP_REMOVED lines=19> */
[----:B------:R-:W-:Y:S01]  /*3e90*/  IMAD R129, R29, R12, RZ ;  /* 0x0000000c1d817224 */ /* 0x000fe200078e02ff */
[----:B------:R-:W-:Y:S01]  /*3ea0*/  IADD3 R160, P1, PT, R68, R67, RZ ;  /* 0x0000004344a07210 */ /* 0x000fe20007f3e0ff */
        /* <DEDUP_REMOVED lines=23> */
[----:B------:R-:W-:-:S09]  /*4020*/  IADD3.X R161, PT, PT, R3, R69, RZ, P1, !PT ;  /* 0x0000004503a17210 */ /* 0x000fd20000ffe4ff */
.L_x_3893:
[-C--:B------:R-:W-:Y:S01]  /*4030*/  ISETP.GE.AND P1, PT, R52, R71.reuse, PT ;  /* 0x000000473400720c */ /* 0x080fe20003f26270 */
[----:B0-----:R-:W-:Y:S01]  /*4040*/  IMAD.MOV.U32 R14, RZ, RZ, R160 ;  /* 0x000000ffff0e7224 */ /* 0x001fe200078e00a0 */
[----:B------:R-:W-:Y:S02]  /*4050*/  ISETP.GE.AND P2, PT, R53, R71, PT ;  /* 0x000000473500720c */ /* 0x000fe40003f46270 */
[----:B------:R-:W-:Y:S02]  /*4060*/  MOV R15, R161 ;  /* 0x000000a1000f7202 */ /* 0x000fe40000000f00 */
[----:B------:R-:W-:-:S03]  /*4070*/  ISETP.GE.AND P3, PT, R54, R71, PT ;  /* 0x000000473600720c */ /* 0x000fc60003f66270 */
[----:B------:R-:W2:Y:S04]  /*4080*/  @!P0 LDG.E.U16 R21, desc[UR16][R14.64+-0x200] ;  /* 0xfffe00100e158981 */ /* 0x000ea8000c1e1500 */
[----:B------:R-:W3:Y:S04]  /*4090*/  @!P1 LDG.E.U16 R17, desc[UR16][R14.64+-0x1c0] ;  /* 0xfffe40100e119981 */ /* 0x000ee8000c1e1500 */
[----:B------:R-:W4:Y:S04]  /*40a0*/  @!P2 LDG.E.U16 R16, desc[UR16][R14.64+-0x180] ;  /* 0xfffe80100e10a981 */ /* 0x000f28000c1e1500 */
[----:B------:R-:W5:Y:S01]  /*40b0*/  @!P3 LDG.E.U16 R19, desc[UR16][R14.64+-0x140] ;  /* 0xfffec0100e13b981 */ /* 0x000f62000c1e1500 */
[----:B------:R-:W-:Y:S01]  /*40c0*/  HFMA2 R18, -RZ, RZ, 0, 0 ;  /* 0x00000000ff127431 */ /* 0x000fe200000001ff */
[-C--:B------:R-:W-:Y:S01]  /*40d0*/  ISETP.GE.AND P5, PT, R55, R71.reuse, PT ;  /* 0x000000473700720c */ /* 0x080fe20003fa6270 */
[----:B------:R-:W-:Y:S01]  /*40e0*/  IMAD.MOV.U32 R20, RZ, RZ, RZ ;  /* 0x000000ffff147224 */ /* 0x000fe200078e00ff */
[----:B------:R-:W-:-:S02]  /*40f0*/  ISETP.GE.AND P6, PT, R56, R71, PT ;  /* 0x000000473800720c */ /* 0x000fc40003fc6270 */
[----:B------:R-:W-:-:S09]  /*4100*/  ISETP.GE.AND P4, PT, R60, R71, PT ;  /* 0x000000473c00720c */ /* 0x000fd20003f86270 */
[----:B------:R-:W5:Y:S04]  /*4110*/  @!P5 LDG.E.U16 R145, desc[UR16][R14.64+-0x100] ;  /* 0xffff00100e91d981 */ /* 0x000f68000c1e1500 */
[----:B------:R-:W5:Y:S01]  /*4120*/  @!P4 LDG.E.U16 R143, desc[UR16][R14.64+0x40] ;  /* 0x000040100e8fc981 */ /* 0x000f62000c1e1500 */
[----:B--2---:R-:W-:-:S04]  /*4130*/  @!P0 PRMT R18, R21, 0x5410, RZ ;  /* 0x0000541015128816 */ /* 0x004fc800000000ff */
[----:B---3--:R-:W-:Y:S02]  /*4140*/  @!P1 PRMT R18, R18, 0x5410, R17 ;  /* 0x0000541012129816 */ /* 0x008fe40000000011 */
[-C--:B------:R-:W-:Y:S01]  /*4150*/  ISETP.GE.AND P1, PT, R57, R71.reuse, PT ;  /* 0x000000473900720c */ /* 0x080fe20003f26270 */
[----:B------:R-:W2:Y:S01]  /*4160*/  @!P6 LDG.E.U16 R17, desc[UR16][R14.64+-0xc0] ;  /* 0xffff40100e11e981 */ /* 0x000ea2000c1e1500 */
[----:B----4-:R-:W-:Y:S02]  /*4170*/  @!P2 PRMT R20, R16, 0x5410, RZ ;  /* 0x000054101014a816 */ /* 0x010fe400000000ff */
[-C--:B------:R-:W-:Y:S02]  /*4180*/  ISETP.GE.AND P2, PT, R58, R71.reuse, PT ;  /* 0x000000473a00720c */ /* 0x080fe40003f46270 */
[----:B-----5:R-:W-:Y:S02]  /*4190*/  @!P3 PRMT R20, R20, 0x5410, R19 ;  /* 0x000054101414b816 */ /* 0x020fe40000000013 */
[----:B------:R-:W-:-:S05]  /*41a0*/  ISETP.GE.AND P3, PT, R59, R71, PT ;  /* 0x000000473b00720c */ /* 0x000fca0003f66270 */
[----:B------:R-:W3:Y:S04]  /*41b0*/  @!P1 LDG.E.U16 R16, desc[UR16][R14.64+-0x80] ;  /* 0xffff80100e109981 */ /* 0x000ee8000c1e1500 */
[----:B------:R-:W4:Y:S04]  /*41c0*/  @!P2 LDG.E.U16 R19, desc[UR16][R14.64+-0x40] ;  /* 0xffffc0100e13a981 */ /* 0x000f28000c1e1500 */
[----:B------:R-:W5:Y:S01]  /*41d0*/  @!P3 LDG.E.U16 R21, desc[UR16][R14.64] ;  /* 0x000000100e15b981 */ /* 0x000f62000c1e1500 */
[----:B------:R-:W-:Y:S02]  /*41e0*/  MOV R144, RZ ;  /* 0x000000ff00907202 */ /* 0x000fe40000000f00 */
[----:B------:R-:W-:-:S02]  /*41f0*/  @!P5 PRMT R144, R145, 0x5410, RZ ;  /* 0x000054109190d816 */ /* 0x000fc400000000ff */
[----:B------:R-:W-:Y:S01]  /*4200*/  ISETP.GE.AND P5, PT, R61, R71, PT ;  /* 0x000000473d00720c */ /* 0x000fe20003fa6270 */
[----:B------:R-:W-:Y:S02]  /*4210*/  HFMA2 R146, -RZ, RZ, 0, 0 ;  /* 0x00000000ff927431 */ /* 0x000fe400000001ff */
[----:B------:R-:W-:-:S10]  /*4220*/  IMAD.MOV.U32 R148, RZ, RZ, RZ ;  /* 0x000000ffff947224 */ /* 0x000fd400078e00ff */
[----:B------:R-:W5:Y:S01]  /*4230*/  @!P5 LDG.E.U16 R153, desc[UR16][R14.64+0x80] ;  /* 0x000080100e99d981 */ /* 0x000f62000c1e1500 */
[----:B--2---:R-:W-:Y:S02]  /*4240*/  @!P6 PRMT R144, R144, 0x5410, R17 ;  /* 0x000054109090e816 */ /* 0x004fe40000000011 */
[-C--:B------:R-:W-:Y:S02]  /*4250*/  ISETP.GE.AND P6, PT, R62, R71.reuse, PT ;  /* 0x000000473e00720c */ /* 0x080fe40003fc6270 */
[----:B---3--:R-:W-:Y:S02]  /*4260*/  @!P1 PRMT R146, R16, 0x5410, RZ ;  /* 0x0000541010929816 */ /* 0x008fe400000000ff */
[-C--:B------:R-:W-:Y:S02]  /*4270*/  ISETP.GE.AND P1, PT, R63, R71.reuse, PT ;  /* 0x000000473f00720c */ /* 0x080fe40003f26270 */
[----:B----4-:R-:W-:Y:S02]  /*4280*/  @!P2 PRMT R146, R146, 0x5410, R19 ;  /* 0x000054109292a816 */ /* 0x010fe40000000013 */
[----:B------:R-:W-:-:S05]  /*4290*/  ISETP.GE.AND P2, PT, R64, R71, PT ;  /* 0x000000474000720c */ /* 0x000fca0003f46270 */
[----:B------:R-:W2:Y:S01]  /*42a0*/  @!P6 LDG.E.U16 R19, desc[UR16][R14.64+0xc0] ;  /* 0x0000c0100e13e981 */ /* 0x000ea2000c1e1500 */
[----:B-----5:R-:W-:Y:S02]  /*42b0*/  @!P3 PRMT R148, R21, 0x5410, RZ ;  /* 0x000054101594b816 */ /* 0x020fe400000000ff */
[-C--:B------:R-:W-:Y:S02]  /*42c0*/  ISETP.GE.AND P3, PT, R65, R71.reuse, PT ;  /* 0x000000474100720c */ /* 0x080fe40003f66270 */
[----:B------:R-:W-:Y:S02]  /*42d0*/  @!P4 PRMT R148, R148, 0x5410, R143 ;  /* 0x000054109494c816 */ /* 0x000fe4000000008f */
[----:B------:R-:W-:Y:S01]  /*42e0*/  ISETP.GE.AND P4, PT, R66, R71, PT ;  /* 0x000000474200720c */ /* 0x000fe20003f86270 */
[----:B------:R-:W3:Y:S01]  /*42f0*/  @!P1 LDG.E.U16 R21, desc[UR16][R14.64+0x100] ;  /* 0x000100100e159981 */ /* 0x000ee2000c1e1500 */
[----:B------:R-:W-:Y:S02]  /*4300*/  MOV R17, R142 ;  /* 0x0000008e00117202 */ /* 0x000fe40000000f00 */
[----:B------:R-:W-:Y:S01]  /*4310*/  MOV R16, R141 ;  /* 0x0000008d00107202 */ /* 0x000fe20000000f00 */
[----:B------:R-:W4:Y:S04]  /*4320*/  @!P2 LDG.E.U16 R143, desc[UR16][R14.64+0x140] ;  /* 0x000140100e8fa981 */ /* 0x000f28000c1e1500 */
[----:B------:R-:W5:Y:S04]  /*4330*/  @!P3 LDG.E.U16 R145, desc[UR16][R14.64+0x180] ;  /* 0x000180100e91b981 */ /* 0x000f68000c1e1500 */
[----:B------:R1:W5:Y:S04]  /*4340*/  LDG.E R17, desc[UR16][R16.64] ;  /* 0x0000001010117981 */ /* 0x000368000c1e1900 */
[----:B------:R-:W5:Y:S01]  /*4350*/  @!P4 LDG.E.U16 R147, desc[UR16][R14.64+0x1c0] ;  /* 0x0001c0100e93c981 */ /* 0x000f62000c1e1500 */
[----:B------:R-:W-:-:S02]  /*4360*/  PRMT R149, R18, 0x7632, R149 ;  /* 0x0000763212957816 */ /* 0x000fc40000000095 */
[----:B------:R-:W-:Y:S01]  /*4370*/  PRMT R150, R20, 0x7632, R150 ;  /* 0x0000763214967816 */ /* 0x000fe20000000096 */
[----:B-1----:R-:W-:Y:S01]  /*4380*/  IMAD.MOV.U32 R16, RZ, RZ, RZ ;  /* 0x000000ffff107224 */ /* 0x002fe200078e00ff */
[----:B------:R-:W-:Y:S01]  /*4390*/  @!P5 PRMT R16, R153, 0x5410, RZ ;  /* 0x000054109910d816 */ /* 0x000fe200000000ff */
[----:B------:R1:W-:Y:S01]  /*43a0*/  STS.U16 [R73], R18 ;  /* 0x0000001249007388 */ /* 0x0003e20000000400 */
[----:B------:R-:W-:Y:S02]  /*43b0*/  PRMT R151, R144, 0x7632, R151 ;  /* 0x0000763290977816 */ /* 0x000fe40000000097 */
[----:B------:R-:W-:Y:S01]  /*43c0*/  PRMT R152, R146, 0x7632, R152 ;  /* 0x0000763292987816 */ /* 0x000fe20000000098 */
[----:B------:R0:W-:Y:S04]  /*43d0*/  STS.U16 [R74+0x40], R149 ;  /* 0x000040954a007388 */ /* 0x0001e80000000400 */
[----:B------:R0:W-:Y:S01]  /*43e0*/  STS.U16 [R75+0x80], R20 ;  /* 0x000080144b007388 */ /* 0x0001e20000000400 */
[----:B-1----:R-:W-:-:S03]  /*43f0*/  HFMA2 R18, -RZ, RZ, 0, 0 ;  /* 0x00000000ff127431 */ /* 0x002fc600000001ff */
[----:B------:R-:W-:Y:S01]  /*4400*/  STS.U16 [R76+0xc0], R150 ;  /* 0x0000c0964c007388 */ /* 0x000fe20000000400 */
[----:B0-----:R-:W-:-:S03]  /*4410*/  PRMT R149, R148, 0x7632, R149 ;  /* 0x0000763294957816 */ /* 0x001fc60000000095 */
[----:B------:R-:W-:Y:S01]  /*4420*/  STS.U16 [R77+0x100], R144 ;  /* 0x000100904d007388 */ /* 0x000fe20000000400 */
[----:B------:R-:W-:-:S03]  /*4430*/  MOV R20, RZ ;  /* 0x000000ff00147202 */ /* 0x000fc60000000f00 */
[----:B------:R-:W-:Y:S04]  /*4440*/  STS.U16 [R78+0x140], R151 ;  /* 0x000140974e007388 */ /* 0x000fe80000000400 */
[----:B------:R0:W-:Y:S04]  /*4450*/  STS.U16 [R79+0x180], R146 ;  /* 0x000180924f007388 */ /* 0x0001e80000000400 */
[----:B------:R-:W-:Y:S04]  /*4460*/  STS.U16 [R80+0x1c0], R152 ;  /* 0x0001c09850007388 */ /* 0x000fe80000000400 */
[----:B------:R-:W-:Y:S04]  /*4470*/  STS.U16 [R81+0x200], R148 ;  /* 0x0002009451007388 */ /* 0x000fe80000000400 */
[----:B------:R-:W-:Y:S01]  /*4480*/  STS.U16 [R82+0x240], R149 ;  /* 0x0002409552007388 */ /* 0x000fe20000000400 */
[----:B------:R-:W-:-:S02]  /*4490*/  ISETP.GE.U32.AND P5, PT, R31, R71, PT ;  /* 0x000000471f00720c */ /* 0x000fc40003fa6070 */
[----:B--2---:R-:W-:-:S04]  /*44a0*/  @!P6 PRMT R16, R16, 0x5410, R19 ;  /* 0x000054101010e816 */ /* 0x004fc80000000013 */
[----:B------:R-:W-:Y:S02]  /*44b0*/  PRMT R153, R16, 0x7632, R153 ;  /* 0x0000763210997816 */ /* 0x000fe40000000099 */
[----:B---3--:R-:W-:-:S04]  /*44c0*/  @!P1 PRMT R18, R21, 0x5410, RZ ;  /* 0x0000541015129816 */ /* 0x008fc800000000ff */
[----:B----4-:R-:W-:Y:S01]  /*44d0*/  @!P2 PRMT R18, R18, 0x5410, R143 ;  /* 0x000054101212a816 */ /* 0x010fe2000000008f */
[----:B------:R-:W-:Y:S01]  /*44e0*/  STS.U16 [R83+0x280], R16 ;  /* 0x0002801053007388 */ /* 0x000fe20000000400 */
[----:B-----5:R-:W-:-:S03]  /*44f0*/  @!P3 PRMT R20, R145, 0x5410, RZ ;  /* 0x000054109114b816 */ /* 0x020fc600000000ff */
[----:B------:R-:W-:Y:S01]  /*4500*/  STS.U16 [R84+0x2c0], R153 ;  /* 0x0002c09954007388 */ /* 0x000fe20000000400 */
[----:B0-----:R-:W-:Y:S01]  /*4510*/  PRMT R146, R18, 0x7632, R146 ;  /* 0x0000763212927816 */ /* 0x001fe20000000092 */
[----:B------:R-:W-:Y:S02]  /*4520*/  FMUL.FTZ R19, R17, 1.4426950216293334961 ;  /* 0x3fb8aa3b11137820 */ /* 0x000fe40000410000 */
[----:B------:R0:W-:Y:S01]  /*4530*/  STS.U16 [R85+0x300], R18 ;  /* 0x0003001255007388 */ /* 0x0001e20000000400 */
[----:B------:R-:W-:-:S03]  /*4540*/  @!P4 PRMT R20, R20, 0x5410, R147 ;  /* 0x000054101414c816 */ /* 0x000fc60000000093 */
[----:B------:R-:W-:Y:S01]  /*4550*/  STS.U16 [R86+0x340], R146 ;  /* 0x0003409256007388 */ /* 0x000fe20000000400 */
[----:B------:R-:W-:Y:S01]  /*4560*/  PRMT R145, R20, 0x7632, R145 ;  /* 0x0000763214917816 */ /* 0x000fe20000000091 */
[C---:B0-----:R-:W-:Y:S02]  /*4570*/  FMUL.FTZ R18, R19.reuse, R94 ;  /* 0x0000005e13127220 */ /* 0x041fe40000410000 */
[----:B------:R0:W-:Y:S01]  /*4580*/  STS.U16 [R87+0x380], R20 ;  /* 0x0003801457007388 */ /* 0x0001e20000000400 */
[----:B------:R-:W-:Y:S01]  /*4590*/  IMAD.MOV.U32 R16, RZ, RZ, R139 ;  /* 0x000000ffff107224 */ /* 0x000fe200078e008b */
[----:B------:R-:W-:Y:S01]  /*45a0*/  MOV R17, R140 ;  /* 0x0000008c00117202 */ /* 0x000fe20000000f00 */
[C---:B------:R-:W-:Y:S01]  /*45b0*/  FMUL.FTZ R21, R19.reuse, R93 ;  /* 0x0000005d13157220 */ /* 0x040fe20000410000 */
[----:B------:R-:W1:Y:S01]  /*45c0*/  MUFU.EX2 R18, R18 ;  /* 0x0000001200127308 */ /* 0x000e620000000800 */
[----:B0-----:R-:W-:Y:S01]  /*45d0*/  FMUL.FTZ R20, R19, R91 ;  /* 0x0000005b13147220 */ /* 0x001fe20000410000 */
[----:B------:R0:W-:Y:S01]  /*45e0*/  STS.U16 [R88+0x3c0], R145 ;  /* 0x0003c09158007388 */ /* 0x0001e20000000400 */
[----:B------:R-:W-:-:S04]  /*45f0*/  NOP ;  /* 0x0000000000007918 */ /* 0x000fc80000000000 */
[----:B------:R-:W2:Y:S01]  /*4600*/  MUFU.EX2 R20, R20 ;  /* 0x0000001400147308 */ /* 0x000ea20000000800 */
[----:B------:R3:W4:Y:S01]  /*4610*/  LDG.E R143, desc[UR16][R16.64] ;  /* 0x00000010108f7981 */ /* 0x000722000c1e1900 */
[C---:B------:R-:W-:Y:S02]  /*4620*/  FMUL.FTZ R144, R19.reuse, R90 ;  /* 0x0000005a13907220 */ /* 0x040fe40000410000 */
[----:B------:R-:W5:Y:S01]  /*4630*/  MUFU.EX2 R21, R21 ;  /* 0x0000001500157308 */ /* 0x000f620000000800 */
[-C--:B------:R-:W-:Y:S01]  /*4640*/  ISETP.GE.U32.AND P4, PT, R34, R71.reuse, PT ;  /* 0x000000472200720c */ /* 0x080fe20003f86070 */
[----:B------:R-:W-:Y:S01]  /*4650*/  FMUL.FTZ R147, R19, R92 ;  /* 0x0000005c13937220 */ /* 0x000fe20000410000 */
[-C--:B------:R-:W-:Y:S01]  /*4660*/  ISETP.GE.U32.AND P2, PT, R36, R71.reuse, PT ;  /* 0x000000472400720c */ /* 0x080fe20003f46070 */
[----:B------:R-:W0:Y:S01]  /*4670*/  S2UR UR8, SR_CgaCtaId ;  /* 0x00000000000879c3 */ /* 0x000e220000008800 */
[----:B------:R-:W-:Y:S01]  /*4680*/  ISETP.GE.U32.AND P3, PT, R35, R71, PT ;  /* 0x000000472300720c */ /* 0x000fe20003f66070 */
[----:B------:R-:W-:Y:S01]  /*4690*/  UMOV UR4, 0x400 ;  /* 0x0000040000047882 */ /* 0x000fe20000000000 */
[C---:B---3--:R-:W-:Y:S01]  /*46a0*/  FMUL.FTZ R16, R19.reuse, R95 ;  /* 0x0000005f13107220 */ /* 0x048fe20000410000 */
[----:B------:R-:W3:Y:S01]  /*46b0*/  MUFU.EX2 R144, R144 ;  /* 0x0000009000907308 */ /* 0x000ee20000000800 */
[----:B-1----:R-:W-:Y:S01]  /*46c0*/  FSEL R151, R18, 1, !P4 ;  /* 0x3f80000012977808 */ /* 0x002fe20006000000 */
[C---:B------:R-:W-:Y:S01]  /*46d0*/  FMUL.FTZ R18, R19.reuse, R98 ;  /* 0x0000006213127220 */ /* 0x040fe20000410000 */
[----:B------:R-:W-:Y:S01]  /*46e0*/  ISETP.GE.U32.AND P6, PT, R38, R71, PT ;  /* 0x000000472600720c */ /* 0x000fe20003fc6070 */
[----:B------:R-:W-:Y:S01]  /*46f0*/  LDS.U16 R177, [R89+0x2] ;  /* 0x0000020059b17984 */ /* 0x000fe20000000400 */
[----:B------:R-:W1:Y:S01]  /*4700*/  MUFU.EX2 R16, R16 ;  /* 0x0000001000107308 */ /* 0x000e620000000800 */
[----:B--2---:R-:W-:Y:S01]  /*4710*/  FSEL R155, R20, 1, !P2 ;  /* 0x3f800000149b7808 */ /* 0x004fe20005000000 */
[----:B------:R-:W-:Y:S01]  /*4720*/  FMUL.FTZ R20, R19, R111 ;  /* 0x0000006f13147220 */ /* 0x000fe20000410000 */
[----:B-----5:R-:W-:Y:S01]  /*4730*/  FSEL R148, R21, 1, !P5 ;  /* 0x3f80000015947808 */ /* 0x020fe20006800000 */
[----:B------:R-:W2:Y:S01]  /*4740*/  MUFU.EX2 R147, R147 ;  /* 0x0000009300937308 */ /* 0x000ea20000000800 */
[----:B------:R-:W-:Y:S01]  /*4750*/  FMUL.FTZ R17, R19, R96 ;  /* 0x0000006013117220 */ /* 0x000fe20000410000 */
[----:B0-----:R-:W-:Y:S01]  /*4760*/  FSEL R145, R108, RZ, !P5 ;  /* 0x000000ff6c917208 */ /* 0x001fe20006800000 */
[----:B------:R-:W-:Y:S01]  /*4770*/  LDS.U16 R178, [R89+0x4] ;  /* 0x0000040059b27984 */ /* 0x000fe20000000400 */
[----:B------:R-:W0:Y:S01]  /*4780*/  MUFU.EX2 R18, R18 ;  /* 0x0000001200127308 */ /* 0x000e220000000800 */
[----:B------:R-:W-:Y:S01]  /*4790*/  FSEL R146, R107, RZ, !P4 ;  /* 0x000000ff6b927208 */ /* 0x000fe20006000000 */
[----:B------:R-:W-:Y:S01]  /*47a0*/  FMUL.FTZ R21, R19, R106 ;  /* 0x0000006a13157220 */ /* 0x000fe20000410000 */
[----:B------:R-:W-:Y:S01]  /*47b0*/  ISETP.GE.U32.AND P1, PT, R37, R71, PT ;  /* 0x000000472500720c */ /* 0x000fe20003f26070 */
[----:B------:R-:W5:Y:S01]  /*47c0*/  MUFU.EX2 R20, R20 ;  /* 0x0000001400147308 */ /* 0x000f620000000800 */
[----:B------:R-:W-:Y:S01]  /*47d0*/  FSEL R149, R103, RZ, !P3 ;  /* 0x000000ff67957208 */ /* 0x000fe20005800000 */
[----:B------:R-:W-:Y:S01]  /*47e0*/  LDS.U16 R179, [R89+0x6] ;  /* 0x0000060059b37984 */ /* 0x000fe20000000400 */
[----:B---3--:R-:W-:Y:S01]  /*47f0*/  FSEL R152, R144, 1, !P3 ;  /* 0x3f80000090987808 */ /* 0x008fe20005800000 */
[----:B------:R-:W3:Y:S01]  /*4800*/  MUFU.EX2 R17, R17 ;  /* 0x0000001100117308 */ /* 0x000ee20000000800 */
[----:B-1----:R-:W-:Y:S01]  /*4810*/  FSEL R159, R16, 1, !P6 ;  /* 0x3f800000109f7808 */ /* 0x002fe20007000000 */
[----:B------:R-:W-:Y:S01]  /*4820*/  FFMA.FTZ R16, R145, R151, R146 ;  /* 0x0000009791107223 */ /* 0x000fe20000010092 */
[----:B------:R-:W-:Y:S01]  /*4830*/  LDS.U16 R180, [R89+0x8] ;  /* 0x0000080059b47984 */ /* 0x000fe20000000400 */
[----:B------:R-:W1:Y:S01]  /*4840*/  MUFU.EX2 R21, R21 ;  /* 0x0000001500157308 */ /* 0x000e620000000800 */
[-C--:B------:R-:W-:Y:S01]  /*4850*/  ISETP.GE.U32.AND P4, PT, R40, R71.reuse, PT ;  /* 0x000000472800720c */ /* 0x080fe20003f86070 */
[----:B------:R-:W-:Y:S01]  /*4860*/  FFMA.FTZ R16, R152, R16, R149 ;  /* 0x0000001098107223 */ /* 0x000fe20000010095 */
[----:B------:R-:W-:Y:S01]  /*4870*/  FSEL R150, R102, RZ, !P2 ;  /* 0x000000ff66967208 */ /* 0x000fe20005000000 */
[----:B------:R-:W-:Y:S01]  /*4880*/  LDS.U16 R181, [R89+0xa] ;  /* 0x00000a0059b57984 */ /* 0x000fe20000000400 */
[----:B------:R-:W-:-:S02]  /*4890*/  ISETP.GE.U32.AND P2, PT, R42, R71, PT ;  /* 0x000000472a00720c */ /* 0x000fc40003f46070 */
[----:B------:R-:W-:Y:S01]  /*48a0*/  FSEL R153, R113, RZ, !P1 ;  /* 0x000000ff71997208 */ /* 0x000fe20004800000 */
[----:B------:R-:W-:Y:S01]  /*48b0*/  LDS.U16 R182, [R89+0xc] ;  /* 0x00000c0059b67984 */ /* 0x000fe20000000400 */
[----:B--2---:R-:W-:Y:S02]  /*48c0*/  FSEL R156, R147, 1, !P1 ;  /* 0x3f800000939c7808 */ /* 0x004fe40004800000 */
[----:B0-----:R-:W-:Y:S01]  /*48d0*/  FSEL R163, R18, 1, !P4 ;  /* 0x3f80000012a37808 */ /* 0x001fe20006000000 */
[----:B------:R-:W-:Y:S01]  /*48e0*/  FFMA.FTZ R18, R155, R16, R150 ;  /* 0x000000109b127223 */ /* 0x000fe20000010096 */
[-C--:B------:R-:W-:Y:S01]  /*48f0*/  ISETP.GE.U32.AND P5, PT, R39, R71.reuse, PT ;  /* 0x000000472700720c */ /* 0x080fe20003fa6070 */
[----:B------:R-:W-:Y:S01]  /*4900*/  FMUL.FTZ R16, R19, R112 ;  /* 0x0000007013107220 */ /* 0x000fe20000410000 */
[----:B------:R-:W-:Y:S01]  /*4910*/  ISETP.GE.U32.AND P3, PT, R41, R71, PT ;  /* 0x000000472900720c */ /* 0x000fe20003f66070 */
[----:B------:R-:W-:Y:S01]  /*4920*/  LDS.U16 R183, [R89+0xe] ;  /* 0x00000e0059b77984 */ /* 0x000fe20000000400 */
[----:B------:R-:W-:-:S02]  /*4930*/  FSEL R154, R126, RZ, !P6 ;  /* 0x000000ff7e9a7208 */ /* 0x000fc40007000000 */
[----:B-----5:R-:W-:Y:S01]  /*4940*/  FSEL R167, R20, 1, !P2 ;  /* 0x3f80000014a77808 */ /* 0x020fe20005000000 */
[----:B------:R-:W-:Y:S01]  /*4950*/  FFMA.FTZ R20, R156, R18, R153 ;  /* 0x000000129c147223 */ /* 0x000fe20000010099 */
[----:B---3--:R-:W-:Y:S01]  /*4960*/  FSEL R160, R17, 1, !P5 ;  /* 0x3f80000011a07808 */ /* 0x008fe20006800000 */
[----:B------:R-:W-:Y:S01]  /*4970*/  FMUL.FTZ R17, R19, R110 ;  /* 0x0000006e13117220 */ /* 0x000fe20000410000 */
[----:B------:R-:W-:Y:S01]  /*4980*/  FSEL R157, R128, RZ, !P5 ;  /* 0x000000ff809d7208 */ /* 0x000fe20006800000 */
[----:B------:R-:W-:Y:S01]  /*4990*/  LDS.U16 R184, [R89+0x10] ;  /* 0x0000100059b87984 */ /* 0x000fe20000000400 */
[----:B-1----:R-:W-:Y:S01]  /*49a0*/  FSEL R162, R21, 1, !P3 ;  /* 0x3f80000015a27808 */ /* 0x002fe20005800000 */
[----:B------:R-:W-:Y:S01]  /*49b0*/  FFMA.FTZ R21, R159, R20, R154 ;  /* 0x000000149f157223 */ /* 0x000fe2000001009a */
[----:B------:R-:W0:Y:S01]  /*49c0*/  MUFU.EX2 R16, R16 ;  /* 0x0000001000107308 */ /* 0x000e220000000800 */
[----:B------:R-:W-:Y:S01]  /*49d0*/  FSEL R158, R130, RZ, !P4 ;  /* 0x000000ff829e7208 */ /* 0x000fe20006000000 */
[----:B------:R-:W-:Y:S01]  /*49e0*/  FMUL.FTZ R18, R19, R109 ;  /* 0x0000006d13127220 */ /* 0x000fe20000410000 */
[----:B------:R-:W-:Y:S01]  /*49f0*/  FMUL.FTZ R165, R148, R151 ;  /* 0x0000009794a57220 */ /* 0x000fe20000410000 */
[----:B------:R-:W-:Y:S01]  /*4a00*/  FFMA.FTZ R168, R160, R21, R157 ;  /* 0x00000015a0a87223 */ /* 0x000fe2000001009d */
[----:B------:R-:W1:Y:S01]  /*4a10*/  MUFU.EX2 R17, R17 ;  /* 0x0000001100117308 */ /* 0x000e620000000800 */
[----:B------:R-:W-:Y:S01]  /*4a20*/  FSEL R161, R131, RZ, !P3 ;  /* 0x000000ff83a17208 */ /* 0x000fe20005800000 */
[----:B------:R-:W-:Y:S01]  /*4a30*/  FMUL.FTZ R20, R19, R105 ;  /* 0x0000006913147220 */ /* 0x000fe20000410000 */
[----:B------:R-:W-:Y:S01]  /*4a40*/  FMUL.FTZ R166, R152, R165 ;  /* 0x000000a598a67220 */ /* 0x000fe20000410000 */
        /* <DEDUP_REMOVED lines=8> */
[----:B------:R-:W-:Y:S01]  /*4ad0*/  ISETP.GE.U32.AND P6, PT, R44, R71, PT ;  /* 0x000000472c00720c */ /* 0x000fe20003fc6070 */
[----:B------:R-:W-:Y:S01]  /*4ae0*/  FMUL.FTZ R19, R19, R97 ;  /* 0x0000006113137220 */ /* 0x000fe20000410000 */
[----:B------:R-:W-:Y:S01]  /*4af0*/  FSEL R147, R133, RZ, !P1 ;  /* 0x000000ff85937208 */ /* 0x000fe20004800000 */
[----:B------:R-:W-:Y:S01]  /*4b00*/  FFMA.FTZ R168, R167, R168, R164 ;  /* 0x000000a8a7a87223 */ /* 0x000fe200000100a4 */
[----:B0-----:R-:W-:Y:S01]  /*4b10*/  FSEL R166, R16, 1, !P1 ;  /* 0x3f80000010a67808 */ /* 0x001fe20004800000 */
[----:B------:R-:W-:Y:S01]  /*4b20*/  FMUL.FTZ R16, R156, R165 ;  /* 0x000000a59c107220 */ /* 0x000fe20000410000 */
[----:B------:R-:W0:Y:S01]  /*4b30*/  MUFU.EX2 R21, R21 ;  /* 0x0000001500157308 */ /* 0x000e220000000800 */
[-C--:B------:R-:W-:Y:S01]  /*4b40*/  ISETP.GE.U32.AND P5, PT, R45, R71.reuse, PT ;  /* 0x000000472d00720c */ /* 0x080fe20003fa6070 */
[----:B------:R-:W-:Y:S01]  /*4b50*/  LDS.U16 R185, [R89+0x12] ;  /* 0x0000120059b97984 */ /* 0x000fe20000000400 */
[----:B------:R-:W-:Y:S01]  /*4b60*/  FSEL R144, R134, RZ, !P6 ;  /* 0x000000ff86907208 */ /* 0x000fe20007000000 */
[----:B------:R-:W-:Y:S01]  /*4b70*/  FFMA.FTZ R170, R166, R168, R147 ;  /* 0x000000a8a6aa7223 */ /* 0x000fe20000010093 */
[----:B-1----:R-:W-:Y:S01]  /*4b80*/  FSEL R165, R17, 1, !P6 ;  /* 0x3f80000011a57808 */ /* 0x002fe20007000000 */
[----:B------:R-:W-:Y:S01]  /*4b90*/  FMUL.FTZ R17, R159, R16 ;  /* 0x000000109f117220 */ /* 0x000fe20000410000 */
[----:B------:R-:W1:Y:S01]  /*4ba0*/  MUFU.EX2 R19, R19 ;  /* 0x0000001300137308 */ /* 0x000e620000000800 */
[----:B------:R-:W-:Y:S01]  /*4bb0*/  ISETP.GE.U32.AND P4, PT, R46, R71, PT ;  /* 0x000000472e00720c */ /* 0x000fe20003f86070 */
[----:B------:R-:W-:Y:S01]  /*4bc0*/  LDS.U16 R186, [R89+0x14] ;  /* 0x0000140059ba7984 */ /* 0x000fe20000000400 */
[----:B------:R-:W-:Y:S01]  /*4bd0*/  FSEL R168, R135, RZ, !P5 ;  /* 0x000000ff87a87208 */ /* 0x000fe20006800000 */
[----:B------:R-:W-:Y:S01]  /*4be0*/  FMUL.FTZ R16, R160, R17 ;  /* 0x00000011a0107220 */ /* 0x000fe20000410000 */
[----:B--2---:R-:W-:Y:S01]  /*4bf0*/  FSEL R169, R18, 1, !P5 ;  /* 0x3f80000012a97808 */ /* 0x004fe20006800000 */
[----:B------:R-:W-:Y:S01]  /*4c00*/  FFMA.FTZ R18, R165, R170, R144 ;  /* 0x000000aaa5127223 */ /* 0x000fe20000010090 */
[----:B------:R-:W-:Y:S01]  /*4c10*/  ISETP.GE.U32.AND P3, PT, R47, R71, PT ;  /* 0x000000472f00720c */ /* 0x000fe20003f66070 */
[----:B------:R-:W-:Y:S01]  /*4c20*/  FMUL.FTZ R17, R163, R16 ;  /* 0x00000010a3117220 */ /* 0x000fe20000410000 */
[----:B------:R-:W-:Y:S01]  /*4c30*/  FSEL R170, R136, RZ, !P4 ;  /* 0x000000ff88aa7208 */ /* 0x000fe20006000000 */
[----:B------:R-:W-:Y:S01]  /*4c40*/  FFMA.FTZ R18, R169, R18, R168 ;  /* 0x00000012a9127223 */ /* 0x000fe200000100a8 */
[----:B---3--:R-:W-:Y:S01]  /*4c50*/  FSEL R171, R20, 1, !P4 ;  /* 0x3f80000014ab7808 */ /* 0x008fe20006000000 */
[----:B------:R-:W-:Y:S01]  /*4c60*/  FMUL.FTZ R16, R162, R17 ;  /* 0x00000011a2107220 */ /* 0x000fe20000410000 */
[----:B------:R-:W-:Y:S01]  /*4c70*/  ISETP.GE.U32.AND P2, PT, R48, R71, PT ;  /* 0x000000473000720c */ /* 0x000fe20003f46070 */
[----:B------:R-:W-:Y:S01]  /*4c80*/  LDS.U16 R187, [R89+0x16] ;  /* 0x0000160059bb7984 */ /* 0x000fe20000000400 */
[----:B------:R-:W-:Y:S01]  /*4c90*/  FSEL R172, R137, RZ, !P3 ;  /* 0x000000ff89ac7208 */ /* 0x000fe20005800000 */
[----:B------:R-:W-:Y:S01]  /*4ca0*/  FFMA.FTZ R18, R171, R18, R170 ;  /* 0x00000012ab127223 */ /* 0x000fe200000100aa */
[----:B0-----:R-:W-:Y:S01]  /*4cb0*/  FSEL R173, R21, 1, !P3 ;  /* 0x3f80000015ad7808 */ /* 0x001fe20005800000 */
[----:B------:R-:W-:Y:S01]  /*4cc0*/  FMUL.FTZ R17, R167, R16 ;  /* 0x00000010a7117220 */ /* 0x000fe20000410000 */
[----:B------:R-:W-:Y:S01]  /*4cd0*/  FSEL R174, R138, RZ, !P2 ;  /* 0x000000ff8aae7208 */ /* 0x000fe20005000000 */
[----:B------:R-:W-:Y:S01]  /*4ce0*/  LDS.U16 R188, [R89+0x18] ;  /* 0x0000180059bc7984 */ /* 0x000fe20000000400 */
[----:B-1----:R-:W-:Y:S01]  /*4cf0*/  FSEL R175, R19, 1, !P2 ;  /* 0x3f80000013af7808 */ /* 0x002fe20005000000 */
[----:B------:R-:W-:Y:S01]  /*4d00*/  FFMA.FTZ R18, R173, R18, R172 ;  /* 0x00000012ad127223 */ /* 0x000fe200000100ac */
[----:B------:R-:W-:Y:S01]  /*4d10*/  FMUL.FTZ R16, R166, R17 ;  /* 0x00000011a6107220 */ /* 0x000fe20000410000 */
[----:B------:R-:W-:Y:S02]  /*4d20*/  LDS.U16 R189, [R89+0x1a] ;  /* 0x00001a0059bd7984 */ /* 0x000fe40000000400 */
[----:B------:R-:W-:Y:S01]  /*4d30*/  FFMA.FTZ R18, R175, R18, R174 ;  /* 0x00000012af127223 */ /* 0x000fe200000100ae */
[----:B------:R-:W-:Y:S01]  /*4d40*/  FMUL.FTZ R16, R165, R16 ;  /* 0x00000010a5107220 */ /* 0x000fe20000410000 */
[----:B------:R-:W-:Y:S04]  /*4d50*/  LDS.U16 R190, [R89+0x1c] ;  /* 0x00001c0059be7984 */ /* 0x000fe80000000400 */
[----:B------:R-:W0:Y:S01]  /*4d60*/  SHFL.UP PT, R17, R18, 0x1, RZ ;  /* 0x0420000012117989 */ /* 0x000e2200000e00ff */
[----:B------:R-:W-:-:S03]  /*4d70*/  FMUL.FTZ R16, R169, R16 ;  /* 0x00000010a9107220 */ /* 0x000fc60000410000 */
[----:B------:R-:W-:Y:S01]  /*4d80*/  LDS.U16 R191, [R89+0x1e] ;  /* 0x00001e0059bf7984 */ /* 0x000fe20000000400 */
        /* <DEDUP_REMOVED lines=27> */
[----:B------:R-:W-:Y:S01]  /*4f40*/  FSEL R192, R20, R19, !P2 ;  /* 0x0000001314c07208 */ /* 0x000fe20005000000 */
[----:B------:R-:W-:Y:S02]  /*4f50*/  HFMA2 R16, -RZ, RZ, 1.875, 0 ;  /* 0x3f800000ff107431 */ /* 0x000fe400000001ff */
[----:B------:R-:W-:Y:S01]  /*4f60*/  IMAD.MOV.U32 R17, RZ, RZ, RZ ;  /* 0x000000ffff117224 */ /* 0x000fe200078e00ff */
[----:B------:R-:W-:Y:S01]  /*4f70*/  ULEA UR4, UR8, UR4, 0x18 ;  /* 0x0000000408047291 */ /* 0x000fe2000f8ec0ff */
[----:B------:R-:W0:Y:S04]  /*4f80*/  SHFL.UP PT, R20, R193, 0x10, RZ ;  /* 0x06000000c1147989 */ /* 0x000e2800000e00ff */
[----:B------:R-:W1:Y:S04]  /*4f90*/  SHFL.UP PT, R21, R192, 0x10, RZ ;  /* 0x06000000c0157989 */ /* 0x000e6800000e00ff */
[----:B------:R-:W2:Y:S01]  /*4fa0*/  @!P1 LDS.64 R16, [UR5] ;  /* 0x00000005ff109984 */ /* 0x000ea20008000a00 */
[----:B------:R-:W-:-:S03]  /*4fb0*/  ISETP.NE.AND P1, PT, R72, 0x1f, PT ;  /* 0x0000001f4800780c */ /* 0x000fc60003f25270 */
[----:B------:R-:W-:Y:S01]  /*4fc0*/  LDS.U16 R176, [R89] ;  /* 0x0000000059b07984 */ /* 0x000fe20000000400 */
[C---:B0-----:R-:W-:Y:S01]  /*4fd0*/  FMUL.FTZ R20, R193.reuse, R20 ;  /* 0x00000014c1147220 */ /* 0x041fe20000410000 */
[----:B-1----:R-:W-:-:S08]  /*4fe0*/  FFMA.FTZ R21, R193, R21, R192 ;  /* 0x00000015c1157223 */ /* 0x002fd000000100c0 */
        /* <DEDUP_REMOVED lines=24> */
[----:B------:R-:W-:Y:S01]  /*5170*/  FFMA.FTZ R192, R163, R193, R158 ;  /* 0x000000c1a3c07223 */ /* 0x000fe2000001009e */
[----:B------:R-:W-:-:S03]  /*5180*/  LEA R160, P2, R6, R14, 0x1 ;  /* 0x0000000e06a07211 */ /* 0x000fc600078408ff */
[----:B------:R-:W-:Y:S01]  /*5190*/  FFMA.FTZ R163, R162, R192, R161 ;  /* 0x000000c0a2a37223 */ /* 0x000fe200000100a1 */
[----:B------:R-:W-:Y:S02]  /*51a0*/  HADD2.F32 R176, -RZ, R176.H0_H0 ;  /* 0x200000b0ffb07230 */ /* 0x000fe40000004100 */
[----:B------:R-:W-:Y:S02]  /*51b0*/  HADD2.F32 R14, -RZ, R177.H0_H0 ;  /* 0x200000b1ff0e7230 */ /* 0x000fe40000004100 */
[----:B------:R-:W-:Y:S01]  /*51c0*/  FFMA.FTZ R164, R167, R163, R164 ;  /* 0x000000a3a7a47223 */ /* 0x000fe200000100a4 */
        /* <DEDUP_REMOVED lines=14> */
[----:B------:R-:W-:Y:S01]  /*52b0*/  BSSY.RECONVERGENT B0, `(.L_x_3891) ;  /* 0x000001d000007945 */ /* 0x000fe20003800200 */
[----:B------:R-:W-:-:S02]  /*52c0*/  IMAD.X R161, R15, 0x1, R7, P2 ;  /* 0x000000010fa17824 */ /* 0x000fc400010e0607 */
[-C--:B----4-:R-:W-:Y:S01]  /*52d0*/  FMUL.FTZ R176, R176, R143.reuse ;  /* 0x0000008fb0b07220 */ /* 0x090fe20000410000 */
        /* <DEDUP_REMOVED lines=15> */
[----:B------:R-:W-:Y:S01]  /*53d0*/  FFMA.FTZ R147, R166, R164, R147 ;  /* 0x000000a4a6937223 */ /* 0x000fe20000010093 */
        /* <DEDUP_REMOVED lines=10> */
.L_x_3892:
[----:B------:R-:W-:Y:S05]  /*5480*/  BSYNC.RECONVERGENT B0 ;  /* 0x0000000000007941 */ /* 0x000fea0003800200 */
.L_x_3891:
        /* <DEDUP_REMOVED lines=25> */
[----:B------:R-:W-:Y:S01]  /*5620*/  IADD3.X R142, PT, PT, R142, R11, RZ, P1, !PT ;  /* 0x0000000b8e8e7210 */ /* 0x000fe20000ffe4ff */
[----:B------:R-:W-:Y:S01]  /*5630*/  VIADD R129, R129, 0x1 ;  /* 0x0000000181817836 */ /* 0x000fe20000000000 */
[----:B------:R-:W-:Y:S01]  /*5640*/  IADD3.X R140, PT, PT, R140, R9, RZ, P2, !PT ;  /* 0x000000098c8c7210 */ /* 0x000fe200017fe4ff */
[----:B------:R-:W-:Y:S01]  /*5650*/  UIADD3 UR5, UPT, UPT, UR5, 0x8, URZ ;  /* 0x0000000805057890 */ /* 0x000fe2000fffe0ff */
[----:B------:R-:W-:Y:S11]  /*5660*/  BRA.U UP0, `(.L_x_3893) ;  /* 0xffffffe900707547 */ /* 0x000ff6000b83ffff */
.L_x_3890:
[----:B------:R-:W-:Y:S01]  /*5670*/  ISETP.NE.AND P0, PT, R23, RZ, PT ;  /* 0x000000ff1700720c */ /* 0x000fe20003f05270 */
[----:B------:R-:W-:Y:S01]  /*5680*/  BAR.SYNC.DEFER_BLOCKING 0x0 ;  /* 0x0000000000007b1d */ /* 0x000fe20000010000 */
[----:B------:R-:W-:Y:S02]  /*5690*/  F2FP.F16.F32.PACK_AB R99, R100, R99 ;  /* 0x000000636463723e */ /* 0x000fe400000000ff */
[----:B------:R-:W-:Y:S02]  /*56a0*/  F2FP.F16.F32.PACK_AB R104, R115, R104 ;  /* 0x000000687368723e */ /* 0x000fe400000000ff */
[----:B------:R-:W-:Y:S02]  /*56b0*/  F2FP.F16.F32.PACK_AB R118, R121, R118 ;  /* 0x000000767976723e */ /* 0x000fe400000000ff */
[----:B------:R-:W-:Y:S02]  /*56c0*/  PRMT R12, R99, 0x7632, R12 ;  /* 0x00007632630c7816 */ /* 0x000fe4000000000c */
[----:B0-----:R-:W-:-:S02]  /*56d0*/  PRMT R14, R104, 0x7632, R14 ;  /* 0x00007632680e7816 */ /* 0x001fc4000000000e */
[----:B------:R-:W-:Y:S01]  /*56e0*/  F2FP.F16.F32.PACK_AB R114, R117, R114 ;  /* 0x000000727572723e */ /* 0x000fe200000000ff */
[----:B------:R-:W0:Y:S01]  /*56f0*/  @!P0 LDC R13, c[0x0][0x388] ;  /* 0x0000e200ff0d8b82 */ /* 0x000e220000000800 */
[----:B------:R-:W-:Y:S02]  /*5700*/  F2FP.F16.F32.PACK_AB R116, R119, R116 ;  /* 0x000000747774723e */ /* 0x000fe400000000ff */
[----:B------:R-:W-:Y:S02]  /*5710*/  F2FP.F16.F32.PACK_AB R120, R123, R120 ;  /* 0x000000787b78723e */ /* 0x000fe400000000ff */
[----:B------:R-:W-:Y:S02]  /*5720*/  F2FP.F16.F32.PACK_AB R122, R125, R122 ;  /* 0x0000007a7d7a723e */ /* 0x000fe400000000ff */
[----:B------:R-:W-:Y:S02]  /*5730*/  F2FP.F16.F32.PACK_AB R124, R127, R124 ;  /* 0x0000007c7f7c723e */ /* 0x000fe400000000ff */
[----:B------:R-:W-:-:S02]  /*5740*/  PRMT R16, R118, 0x7632, R16 ;  /* 0x0000763276107816 */ /* 0x000fc40000000010 */
[----:B------:R-:W-:Y:S01]  /*5750*/  PRMT R15, R114, 0x7632, R15 ;  /* 0x00007632720f7816 */ /* 0x000fe2000000000f */
[----:B------:R1:W-:Y:S01]  /*5760*/  STS.U16 [R89+0x2], R12 ;  /* 0x0000020c59007388 */ /* 0x0003e20000000400 */
[----:B------:R-:W-:Y:S02]  /*5770*/  PRMT R18, R122, 0x7632, R18 ;  /* 0x000076327a127816 */ /* 0x000fe40000000012 */
[----:B------:R-:W-:Y:S01]  /*5780*/  PRMT R20, R124, 0x7632, R20 ;  /* 0x000076327c147816 */ /* 0x000fe20000000014 */
[----:B------:R2:W-:Y:S01]  /*5790*/  STS.U16 [R89+0x6], R14 ;  /* 0x0000060e59007388 */ /* 0x0005e20000000400 */
[----:B------:R-:W-:-:S03]  /*57a0*/  IADD3 R29, PT, PT, R29, 0x1, RZ ;  /* 0x000000011d1d7810 */ /* 0x000fc60007ffe0ff */
[----:B------:R0:W-:Y:S01]  /*57b0*/  STS.U16 [R89+0x12], R16 ;  /* 0x0000121059007388 */ /* 0x0001e20000000400 */
[----:B-1----:R-:W-:-:S03]  /*57c0*/  PRMT R12, R116, 0x7632, R12 ;  /* 0x00007632740c7816 */ /* 0x002fc6000000000c */
[----:B------:R-:W-:Y:S01]  /*57d0*/  STS.U16 [R89], R99 ;  /* 0x0000006359007388 */ /* 0x000fe20000000400 */
[----:B--2---:R-:W-:-:S03]  /*57e0*/  PRMT R14, R120, 0x7632, R14 ;  /* 0x00007632780e7816 */ /* 0x004fc6000000000e */
[----:B------:R-:W-:Y:S01]  /*57f0*/  STS.U16 [R89+0x4], R104 ;  /* 0x0000046859007388 */ /* 0x000fe20000000400 */
[----:B0-----:R-:W-:-:S03]  /*5800*/  @!P0 IADD3 R16, PT, PT, -R70, R13, RZ ;  /* 0x0000000d46108210 */ /* 0x001fc60007ffe1ff */
        /* <DEDUP_REMOVED lines=31> */
[----:B------:R-:W-:Y:S01]  /*5a00*/  IADD3.X R13, PT, PT, RZ, R28, RZ, P0, P1 ;  /* 0x0000001cff0d7210 */ /* 0x000fe200007e24ff */
[----:B------:R-:W1:Y:S01]  /*5a10*/  LDS R14, [UR4+0x420] ;  /* 0x00042004ff0e7984 */ /* 0x000e620008000800 */
[----:B------:R-:W0:Y:S02]  /*5a20*/  LDCU.64 UR4, c[0x0][0x478] ;  /* 0x00008f00ff0477ac */ /* 0x000e240008000a00 */
[C---:B0-----:R-:W-:Y:S01]  /*5a30*/  LEA R12, P0, R70.reuse, UR4, 0x1 ;  /* 0x00000004460c7c11 */ /* 0x041fe2000f8008ff */
[----:B------:R-:W0:Y:S03]  /*5a40*/  LDCU UR4, c[0x0][0x394] ;  /* 0x00007280ff0477ac */ /* 0x000e260008000800 */
[----:B------:R-:W-:Y:S02]  /*5a50*/  LEA.HI.X R13, R70, UR5, R13, 0x1, P0 ;  /* 0x00000005460d7c11 */ /* 0x000fe400080f0c0d */
[----:B-1----:R-:W-:-:S02]  /*5a60*/  ISETP.GE.AND P1, PT, R49, R14, PT ;  /* 0x0000000e3100720c */ /* 0x002fc40003f26270 */
        /* <DEDUP_REMOVED lines=28> */
[----:B0-----:R-:W-:-:S03]  /*5c30*/  ISETP.NE.AND P0, PT, R29, UR4, PT ;  /* 0x000000041d007c0c */ /* 0x001fc6000bf05270 */
[----:B------:R1:W-:Y:S01]  /*5c40*/  @!P1 STG.E.U16 desc[UR16][R12.64+0x280], R83 ;  /* 0x000280530c009986 */ /* 0x0003e2000c101510 */
[----:B------:R-:W-:-:S03]  /*5c50*/  IADD3 R68, P1, PT, R68, 0x400, RZ ;  /* 0x0000040044447810 */ /* 0x000fc60007f3e0ff */
[----:B------:R1:W-:Y:S01]  /*5c60*/  @!P2 STG.E.U16 desc[UR16][R12.64+0x2c0], R89 ;  /* 0x0002c0590c00a986 */ /* 0x0003e2000c101510 */
[----:B------:R-:W-:Y:S01]  /*5c70*/  IADD3 R33, P2, PT, R33, 0x400, RZ ;  /* 0x0000040021217810 */ /* 0x000fe20007f5e0ff */
[----:B------:R-:W-:Y:S02]  /*5c80*/  IMAD.X R69, RZ, RZ, R69, P1 ;  /* 0x000000ffff457224 */ /* 0x000fe400008e0645 */
[----:B------:R1:W-:Y:S01]  /*5c90*/  @!P3 STG.E.U16 desc[UR16][R12.64+0x300], R85 ;  /* 0x000300550c00b986 */ /* 0x0003e2000c101510 */
[----:B------:R-:W-:Y:S02]  /*5ca0*/  IADD3 R32, P3, PT, R32, 0x400, RZ ;  /* 0x0000040020207810 */ /* 0x000fe40007f7e0ff */
[----:B------:R-:W-:Y:S02]  /*5cb0*/  IADD3.X R51, PT, PT, RZ, R51, RZ, P2, !PT ;  /* 0x00000033ff337210 */ /* 0x000fe400017fe4ff */
[----:B------:R-:W-:Y:S01]  /*5cc0*/  IADD3.X R50, PT, PT, RZ, R50, RZ, P3, !PT ;  /* 0x00000032ff327210 */ /* 0x000fe20001ffe4ff */
[----:B------:R-:W-:Y:S08]  /*5cd0*/  @P0 BRA `(.L_x_3894) ;  /* 0xffffffac001c0947 */ /* 0x000ff0000383ffff */
[----:B------:R-:W-:Y:S05]  /*5ce0*/  EXIT ;  /* 0x000000000000794d */ /* 0x000fea0003800000 */
.L_x_3895:
        /* <DEDUP_REMOVED lines=9> */
.L_x_5112:


//--------------------- .text._Z25selective_scan_fwd_kernelI32Selective_Scan_fwd_kernel_traitsILi32ELi16ELi1ELb0ELb0ELb1ELb1EN3c104HalfEfEEv13SSMParamsBase --------------------------
	.section	.text._Z25selective_scan_fwd_kernelI32Selective_Scan_fwd_kernel_traitsILi32ELi16ELi1ELb0ELb0ELb1ELb1EN3c104HalfEfEEv13SSMParamsBase,"ax",@progbits
	.align	128
        .global         _Z25selective_scan_fwd_kernelI32Selective_Scan_fwd_kernel_traitsILi32ELi16ELi1ELb0ELb0ELb1ELb1EN3c104HalfEfEEv13SSMParamsBase
        .type           _Z25selective_scan_fwd_kernelI32Selective_Scan_fwd_kernel_traitsILi32ELi16ELi1ELb0ELb0ELb1ELb1EN3c104HalfEfEEv13SSMParamsBase,@function
        .size           _Z25selective_scan_fwd_kernelI32Selective_Scan_fwd_kernel_traitsILi32ELi16ELi1ELb0ELb0ELb1ELb1EN3c104HalfEfEEv13SSMParamsBase,(.L_x_5113 - _Z25selective_scan_fwd_kernelI32Selective_Scan_fwd_kernel_traitsILi32ELi16ELi1ELb0ELb0ELb1ELb1EN3c104HalfEfEEv13SSMParamsBase)
        .other          _Z25selective_scan_fwd_kernelI32Selective_Scan_fwd_kernel_traitsILi32ELi16ELi1ELb0ELb0ELb1ELb1EN3c104HalfEfEEv13SSMParamsBase,@"STO_CUDA_ENTRY STV_DEFAULT"
_Z25selective_scan_fwd_kernelI32Selective_Scan_fwd_kernel_traitsILi32ELi16ELi1ELb0ELb0ELb1ELb1EN3c104HalfEfEEv13SSMParamsBase:
.text._Z25selective_scan_fwd_kernelI32Selective_Scan_fwd_kernel_traitsILi32ELi16ELi1ELb0ELb0ELb1ELb1EN3c104HalfEfEEv13SSMParamsBase:
        /* <DEDUP_REMOVED lines=34> */
[----:B------:R-:W3:Y:S01]  /*0220*/  LDCU.64 UR12, c[0x0][0x3d0] ;  /* 0x00007a00ff0c77ac */ /* 0x000ee20008000a00 */
[----:B--2---:R-:W-:Y:S01]  /*0230*/  IMAD.MOV.U32 R6, RZ, RZ, RZ ;  /* 0x000000ffff067224 */ /* 0x004fe200078e00ff */
        /* <DEDUP_REMOVED lines=14> */
[----:B------:R-:W-:Y:S01]  /*0320*/  MOV R2, UR4 ;  /* 0x0000000400027c02 */ /* 0x000fe20008000f00 */
[----:B------:R-:W-:Y:S01]  /*0330*/  IMAD.U32 R3, RZ, RZ, UR5 ;  /* 0x00000005ff037e24 */ /* 0x000fe2000f8e00ff */
[----:B0-----:R-:W-:Y:S01]  /*0340*/  MOV R5, UR7 ;  /* 0x0000000700057c02 */ /* 0x001fe20008000f00 */
[----:B---3--:R-:W-:Y:S01]  /*0350*/  UIMAD.WIDE.U32 UR4, UR18, UR12, URZ ;  /* 0x0000000c120472a5 */ /* 0x008fe2000f8e00ff */
[----:B------:R-:W-:Y:S01]  /*0360*/  MOV R4, UR6 ;  /* 0x0000000600047c02 */ /* 0x000fe20008000f00 */
[----:B------:R-:W-:Y:S01]  /*0370*/  IMAD.U32 R3, RZ, RZ, UR9 ;  /* 0x00000009ff037e24 */ /* 0x000fe2000f8e00ff */
[----:B------:R-:W-:Y:S01]  /*0380*/  MOV R5, UR8 ;  /* 0x0000000800057c02 */ /* 0x000fe20008000f00 */
[----:B------:R-:W-:Y:S01]  /*0390*/  @!P2 VIADD R7, R7, 0x1 ;  /* 0x000000010707a836 */ /* 0x000fe20000000000 */
[----:B------:R-:W-:-:S03]  /*03a0*/  ISETP.NE.AND P1, PT, R11, RZ, PT ;  /* 0x000000ff0b00720c */ /* 0x000fc60003f25270 */
[----:B-1----:R-:W-:Y:S10]  /*03b0*/  @!P4 EXIT ;  /* 0x000000000000c94d */ /* 0x002ff40003800000 */
[----:B------:R-:W0:Y:S01]  /*03c0*/  S2R R22, SR_TID.X ;  /* 0x0000000000167919 */ /* 0x000e220000002100 */
[----:B------:R-:W-:Y:S01]  /*03d0*/  @P0 IADD3 R7, PT, PT, R7, 0x1, RZ ;  /* 0x0000000107070810 */ /* 0x000fe20007ffe0ff */
[C---:B------:R-:W-:Y:S01]  /*03e0*/  IMAD.WIDE.U32 R2, R0.reuse, UR10, R2 ;  /* 0x0000000a00027c25 */ /* 0x040fe2000f8e0002 */
[----:B------:R-:W1:Y:S01]  /*03f0*/  LDCU.64 UR8, c[0x0][0x3a0] ;  /* 0x00007400ff0877ac */ /* 0x000e620008000a00 */
[----:B------:R-:W2:Y:S01]  /*0400*/  LDC.64 R32, c[0x0][0x448] ;  /* 0x00011200ff207b82 */ /* 0x000ea20000000a00 */
[----:B------:R-:W-:Y:S01]  /*0410*/  @!P3 IADD3 R7, PT, PT, -R7, RZ, RZ ;  /* 0x000000ff0707b210 */ /* 0x000fe20007ffe1ff */
[----:B------:R-:W-:Y:S01]  /*0420*/  IMAD R49, R0, UR11, R3 ;  /* 0x0000000b00317c24 */ /* 0x000fe2000f8e0203 */
[----:B------:R-:W-:Y:S01]  /*0430*/  @!P1 LOP3.LUT R7, RZ, R11, RZ, 0x33, !PT ;  /* 0x0000000bff079212 */ /* 0x000fe200078e33ff */
[----:B------:R-:W3:Y:S01]  /*0440*/  LDCU.64 UR20, c[0x0][0x3b8] ;  /* 0x00007700ff1477ac */ /* 0x000ee20008000a00 */
[----:B------:R-:W-:Y:S01]  /*0450*/  LEA R30, P0, R2, R30, 0x1 ;  /* 0x0000001e021e7211 */ /* 0x000fe200078008ff */
[----:B------:R-:W-:Y:S01]  /*0460*/  IMAD.WIDE.U32 R4, R0, UR14, R4 ;  /* 0x0000000e00047c25 */ /* 0x000fe2000f8e0004 */
[----:B------:R-:W-:Y:S01]  /*0470*/  SHF.R.S32.HI R3, RZ, 0x1f, R7 ;  /* 0x0000001fff037819 */ /* 0x000fe20000011407 */
[----:B------:R-:W2:Y:S01]  /*0480*/  LDC.64 R18, c[0x0][0x440] ;  /* 0x00011000ff127b82 */ /* 0x000ea20000000a00 */
[----:B------:R-:W-:Y:S01]  /*0490*/  UIMAD UR5, UR18, UR13, UR5 ;  /* 0x0000000d120572a4 */ /* 0x000fe2000f8e0205 */
[----:B------:R-:W-:Y:S01]  /*04a0*/  LEA.HI.X R49, R2, R31, R49, 0x1, P0 ;  /* 0x0000001f02317211 */ /* 0x000fe200000f0c31 */
[----:B------:R-:W-:Y:S01]  /*04b0*/  IMAD R48, R0, UR15, R5 ;  /* 0x0000000f00307c24 */ /* 0x000fe2000f8e0205 */
[C---:B----4-:R-:W-:Y:S01]  /*04c0*/  LEA R65, P1, R4.reuse, R8, 0x1 ;  /* 0x0000000804417211 */ /* 0x050fe200078208ff */
[-C--:B------:R-:W-:Y:S01]  /*04d0*/  IMAD R6, R3, R12.reuse, RZ ;  /* 0x0000000c03067224 */ /* 0x080fe200078e02ff */
[----:B------:R-:W4:Y:S01]  /*04e0*/  LDCU UR6, c[0x0][0x38c] ;  /* 0x00007180ff0677ac */ /* 0x000f220008000800 */
[----:B------:R-:W-:Y:S01]  /*04f0*/  IMAD.WIDE.U32 R2, R7, R12, UR4 ;  /* 0x0000000407027e25 */ /* 0x000fe2000f8e000c */
[----:B------:R-:W-:-:S03]  /*0500*/  LEA.HI.X R48, R4, R9, R48, 0x1, P1 ;  /* 0x0000000904307211 */ /* 0x000fc600008f0c30 */
[----:B------:R-:W-:Y:S01]  /*0510*/  HFMA2 R67, -RZ, RZ, 0, 0 ;  /* 0x00000000ff437431 */ /* 0x000fe200000001ff */
[----:B------:R-:W2:Y:S01]  /*0520*/  LDCU.U8 UR7, c[0x0][0x39e] ;  /* 0x000073c0ff0777ac */ /* 0x000ea20008000000 */
[----:B------:R-:W-:Y:S01]  /*0530*/  IMAD R31, R7, R13, R6 ;  /* 0x0000000d071f7224 */ /* 0x000fe200078e0206 */
[----:B------:R-:W-:Y:S01]  /*0540*/  LEA R29, P0, R2, R14, 0x1 ;  /* 0x0000000e021d7211 */ /* 0x000fe200078008ff */
[----:B-1----:R-:W-:-:S04]  /*0550*/  IMAD.WIDE.U32 R4, R0, UR8, RZ ;  /* 0x0000000800047c25 */ /* 0x002fc8000f8e00ff */
[----:B------:R-:W-:Y:S02]  /*0560*/  IMAD.IADD R31, R3, 0x1, R31 ;  /* 0x00000001031f7824 */ /* 0x000fe400078e021f */
[----:B---3--:R-:W-:Y:S01]  /*0570*/  IMAD.WIDE.U32 R26, R0, UR20, RZ ;  /* 0x00000014001a7c25 */ /* 0x008fe2000f8e00ff */
[----:B0-----:R-:W-:Y:S02]  /*0580*/  SHF.L.U32 R28, R22, 0x4, RZ ;  /* 0x00000004161c7819 */ /* 0x001fe400000006ff */
[----:B------:R-:W-:Y:S01]  /*0590*/  LEA.HI.X R31, R2, R15, R31, 0x1, P0 ;  /* 0x0000000f021f7211 */ /* 0x000fe200000f0c1f */
[----:B------:R-:W-:Y:S01]  /*05a0*/  IMAD R25, R0, UR9, R5 ;  /* 0x0000000900197c24 */ /* 0x000fe2000f8e0205 */
[----:B------:R-:W-:Y:S01]  /*05b0*/  LOP3.LUT R3, R28, 0x3e00, RZ, 0xc0, !PT ;  /* 0x00003e001c037812 */ /* 0x000fe200078ec0ff */
[----:B------:R-:W-:Y:S01]  /*05c0*/  IMAD R5, R17, UR18, R0 ;  /* 0x0000001211057c24 */ /* 0x000fe2000f8e0200 */
[----:B--2---:R-:W-:Y:S01]  /*05d0*/  LEA R24, P2, R26, R32, 0x2 ;  /* 0x000000201a187211 */ /* 0x004fe200078410ff */
[----:B------:R-:W-:Y:S01]  /*05e0*/  IMAD R6, R0, UR21, R27 ;  /* 0x0000001500067c24 */ /* 0x000fe2000f8e021b */
[----:B------:R-:W-:Y:S01]  /*05f0*/  LOP3.LUT R46, R3, 0x1f, R22, 0xf8, !PT ;  /* 0x0000001f032e7812 */ /* 0x000fe200078ef816 */
[----:B------:R-:W-:Y:S01]  /*0600*/  IMAD R5, R5, R10, RZ ;  /* 0x0000000a05057224 */ /* 0x000fe200078e02ff */
[----:B------:R-:W-:Y:S01]  /*0610*/  LEA R23, P1, R4, R18, 0x2 ;  /* 0x0000001204177211 */ /* 0x000fe200078210ff */
[----:B------:R-:W-:Y:S01]  /*0620*/  VIADD R32, R28, 0x1 ;  /* 0x000000011c207836 */ /* 0x000fe20000000000 */
[----:B------:R-:W-:Y:S01]  /*0630*/  LEA.HI.X R26, R26, R33, R6, 0x2, P2 ;  /* 0x000000211a1a7211 */ /* 0x000fe200010f1406 */
[----:B------:R-:W-:Y:S01]  /*0640*/  IMAD.WIDE.U32 R2, R46, 0x2, RZ ;  /* 0x000000022e027825 */ /* 0x000fe200078e00ff */
[----:B------:R-:W-:-:S02]  /*0650*/  LEA.HI.X R25, R4, R19, R25, 0x2, P1 ;  /* 0x0000001304197211 */ /* 0x000fc400008f1419 */
[C---:B------:R-:W-:Y:S01]  /*0660*/  IADD3 R33, PT, PT, R28.reuse, 0x2, RZ ;  /* 0x000000021c217810 */ /* 0x040fe20007ffe0ff */
[----:B----4-:R-:W-:Y:S01]  /*0670*/  IMAD R27, R5, UR6, RZ ;  /* 0x00000006051b7c24 */ /* 0x010fe2000f8e02ff */
[C---:B------:R-:W-:Y:S01]  /*0680*/  IADD3 R34, PT, PT, R28.reuse, 0x3, RZ ;  /* 0x000000031c227810 */ /* 0x040fe20007ffe0ff */
[C---:B------:R-:W-:Y:S01]  /*0690*/  VIADD R35, R28.reuse, 0x4 ;  /* 0x000000041c237836 */ /* 0x040fe20000000000 */
[C---:B------:R-:W-:Y:S01]  /*06a0*/  IADD3 R36, PT, PT, R28.reuse, 0x5, RZ ;  /* 0x000000051c247810 */ /* 0x040fe20007ffe0ff */
[C---:B------:R-:W-:Y:S01]  /*06b0*/  VIADD R38, R28.reuse, 0x7 ;  /* 0x000000071c267836 */ /* 0x040fe20000000000 */
[C---:B------:R-:W-:Y:S01]  /*06c0*/  IADD3 R37, PT, PT, R28.reuse, 0x6, RZ ;  /* 0x000000061c257810 */ /* 0x040fe20007ffe0ff */
[C---:B------:R-:W-:Y:S01]  /*06d0*/  VIADD R41, R28.reuse, 0xa ;  /* 0x0000000a1c297836 */ /* 0x040fe20000000000 */
[C---:B------:R-:W-:Y:S01]  /*06e0*/  IADD3 R39, PT, PT, R28.reuse, 0x8, RZ ;  /* 0x000000081c277810 */ /* 0x040fe20007ffe0ff */
[C---:B------:R-:W-:Y:S01]  /*06f0*/  VIADD R44, R28.reuse, 0xd ;  /* 0x0000000d1c2c7836 */ /* 0x040fe20000000000 */
[----:B------:R-:W-:-:S02]  /*0700*/  IADD3 R40, PT, PT, R28, 0x9, RZ ;  /* 0x000000091c287810 */ /* 0x000fc40007ffe0ff */
[C---:B------:R-:W-:Y:S02]  /*0710*/  IADD3 R42, PT, PT, R28.reuse, 0xb, RZ ;  /* 0x0000000b1c2a7810 */ /* 0x040fe40007ffe0ff */
[C---:B------:R-:W-:Y:S02]  /*0720*/  IADD3 R43, PT, PT, R28.reuse, 0xc, RZ ;  /* 0x0000000c1c2b7810 */ /* 0x040fe40007ffe0ff */
[C---:B------:R-:W-:Y:S02]  /*0730*/  IADD3 R45, PT, PT, R28.reuse, 0xe, RZ ;  /* 0x0000000e1c2d7810 */ /* 0x040fe40007ffe0ff */
[----:B------:R-:W-:Y:S02]  /*0740*/  IADD3 R47, PT, PT, R28, 0xf, RZ ;  /* 0x0000000f1c2f7810 */ /* 0x000fe40007ffe0ff */
        /* <DEDUP_REMOVED lines=16> */
.L_x_3932:
[----:B------:R-:W0:Y:S01]  /*0850*/  LDCU UR4, c[0x0][0x388] ;  /* 0x00007100ff0477ac */ /* 0x000e220008000800 */
[----:B-1----:R-:W-:Y:S01]  /*0860*/  IMAD.SHL.U32 R4, R46, 0x2, RZ ;  /* 0x000000022e047824 */ /* 0x002fe200078e00ff */
[----:B------:R-:W-:Y:S02]  /*0870*/  SHF.L.U32 R76, R67, 0x9, RZ ;  /* 0x00000009434c7819 */ /* 0x000fe400000006ff */
        /* <DEDUP_REMOVED lines=58> */
[C---:B0-----:R-:W-:Y:S01]  /*0c20*/  IADD3 R6, PT, PT, R77.reuse, 0x40, RZ ;  /* 0x000000404d067810 */ /* 0x041fe20007ffe0ff */
[C---:B------:R-:W-:Y:S01]  /*0c30*/  VIADD R72, R77.reuse, 0x60 ;  /* 0x000000604d487836 */ /* 0x040fe20000000000 */
[C---:B------:R-:W-:Y:S02]  /*0c40*/  IADD3 R78, PT, PT, R77.reuse, 0xa0, RZ ;  /* 0x000000a04d4e7810 */ /* 0x040fe40007ffe0ff */
[-C--:B------:R-:W-:Y:S02]  /*0c50*/  LEA.HI.SX32 R6, R6, R77.reuse, 0x1b ;  /* 0x0000004d06067211 */ /* 0x080fe400078fdaff */
[C---:B------:R-:W-:Y:S02]  /*0c60*/  IADD3 R74, PT, PT, R77.reuse, 0x80, RZ ;  /* 0x000000804d4a7810 */ /* 0x040fe40007ffe0ff */
[----:B------:R-:W-:Y:S02]  /*0c70*/  IADD3 R68, PT, PT, R77, 0x20, RZ ;  /* 0x000000204d447810 */ /* 0x000fe40007ffe0ff */
[----:B------:R-:W-:-:S02]  /*0c80*/  LEA.HI.SX32 R72, R72, R77, 0x1b ;  /* 0x0000004d48487211 */ /* 0x000fc400078fdaff */
[-C--:B------:R-:W-:Y:S02]  /*0c90*/  LEA.HI.SX32 R78, R78, R77.reuse, 0x1b ;  /* 0x0000004d4e4e7211 */ /* 0x080fe400078fdaff */
[----:B------:R-:W-:Y:S01]  /*0ca0*/  LEA R75, R6, UR4, 0x1 ;  /* 0x00000004064b7c11 */ /* 0x000fe2000f8e08ff */
[C---:B------:R-:W-:Y:S01]  /*0cb0*/  VIADD R80, R77.reuse, 0xc0 ;  /* 0x000000c04d507836 */ /* 0x040fe20000000000 */
[CC--:B------:R-:W-:Y:S02]  /*0cc0*/  LEA.HI.SX32 R70, R77.reuse, R77.reuse, 0x1b ;  /* 0x0000004d4d467211 */ /* 0x0c0fe400078fdaff */
[-C--:B------:R-:W-:Y:S02]  /*0cd0*/  LEA.HI.SX32 R73, R74, R77.reuse, 0x1b ;  /* 0x0000004d4a497211 */ /* 0x080fe400078fdaff */
[----:B------:R-:W-:Y:S02]  /*0ce0*/  IADD3 R6, PT, PT, R77, 0xe0, RZ ;  /* 0x000000e04d067810 */ /* 0x000fe40007ffe0ff */
[----:B------:R-:W-:-:S02]  /*0cf0*/  LEA.HI.SX32 R68, R68, R77, 0x1b ;  /* 0x0000004d44447211 */ /* 0x000fc400078fdaff */
[----:B------:R-:W-:Y:S02]  /*0d00*/  LEA R74, R72, UR4, 0x1 ;  /* 0x00000004484a7c11 */ /* 0x000fe4000f8e08ff */
[----:B------:R-:W-:Y:S02]  /*0d10*/  LEA R72, R78, UR4, 0x1 ;  /* 0x000000044e487c11 */ /* 0x000fe4000f8e08ff */
[----:B------:R-:W-:Y:S02]  /*0d20*/  IADD3 R78, PT, PT, R77, 0x100, RZ ;  /* 0x000001004d4e7810 */ /* 0x000fe40007ffe0ff */
[----:B------:R-:W-:Y:S02]  /*0d30*/  LEA R70, R70, UR4, 0x1 ;  /* 0x0000000446467c11 */ /* 0x000fe4000f8e08ff */
[----:B------:R-:W-:Y:S02]  /*0d40*/  LEA.HI.SX32 R6, R6, R77, 0x1b ;  /* 0x0000004d06067211 */ /* 0x000fe400078fdaff */
[----:B------:R-:W-:-:S02]  /*0d50*/  LEA R68, R68, UR4, 0x1 ;  /* 0x0000000444447c11 */ /* 0x000fc4000f8e08ff */
[-C--:B------:R-:W-:Y:S01]  /*0d60*/  LEA.HI.SX32 R71, R80, R77.reuse, 0x1b ;  /* 0x0000004d50477211 */ /* 0x080fe200078fdaff */
[----:B------:R-:W-:Y:S01]  /*0d70*/  VIADD R80, R77, 0x120 ;  /* 0x000001204d507836 */ /* 0x000fe20000000000 */
[----:B------:R-:W-:Y:S02]  /*0d80*/  LEA.HI.SX32 R79, R78, R77, 0x1b ;  /* 0x0000004d4e4f7211 */ /* 0x000fe400078fdaff */
[----:B------:R-:W-:Y:S02]  /*0d90*/  LEA R73, R73, UR4, 0x1 ;  /* 0x0000000449497c11 */ /* 0x000fe4000f8e08ff */
[----:B------:R-:W-:Y:S01]  /*0da0*/  LEA R78, R6, UR4, 0x1 ;  /* 0x00000004064e7c11 */ /* 0x000fe2000f8e08ff */
[C---:B------:R-:W-:Y:S01]  /*0db0*/  VIADD R6, R77.reuse, 0x180 ;  /* 0x000001804d067836 */ /* 0x040fe20000000000 */
[----:B------:R-:W-:Y:S02]  /*0dc0*/  IADD3 R82, PT, PT, R77, 0x140, RZ ;  /* 0x000001404d527810 */ /* 0x000fe40007ffe0ff */
[----:B------:R-:W-:-:S02]  /*0dd0*/  LEA R71, R71, UR4, 0x1 ;  /* 0x0000000447477c11 */ /* 0x000fc4000f8e08ff */
[----:B------:R-:W-:Y:S02]  /*0de0*/  IADD3 R84, PT, PT, R77, 0x160, RZ ;  /* 0x000001604d547810 */ /* 0x000fe40007ffe0ff */
        /* <DEDUP_REMOVED lines=9> */
[----:B------:R-:W-:-:S04]  /*0e80*/  SHF.L.U32 R6, R77, 0x4, RZ ;  /* 0x000000044d067819 */ /* 0x000fc800000006ff */
        /* <DEDUP_REMOVED lines=9> */
[----:B------:R-:W-:Y:S01]  /*0f20*/  PRMT R99, RZ, 0x7610, R99 ;  /* 0x00007610ff637816 */ /* 0x000fe20000000063 */
[----:B--2---:R-:W-:Y:S04]  /*0f30*/  STS.U16 [R70], R9 ;  /* 0x0000000946007388 */ /* 0x004fe80000000400 */
[----:B---3--:R-:W-:Y:S04]  /*0f40*/  STS.U16 [R68+0x40], R11 ;  /* 0x0000400b44007388 */ /* 0x008fe80000000400 */
[----:B----4-:R0:W-:Y:S04]  /*0f50*/  STS.U16 [R75+0x80], R8 ;  /* 0x000080084b007388 */ /* 0x0101e80000000400 */
[----:B------:R-:W-:Y:S01]  /*0f60*/  STS.U16 [R74+0xc0], R13 ;  /* 0x0000c00d4a007388 */ /* 0x000fe20000000400 */
[----:B0-----:R-:W-:-:S03]  /*0f70*/  IADD3 R8, PT, PT, R77, 0x1a0, RZ ;  /* 0x000001a04d087810 */ /* 0x001fc60007ffe0ff */
[----:B------:R0:W-:Y:S04]  /*0f80*/  STS.U16 [R73+0x100], R10 ;  /* 0x0001000a49007388 */ /* 0x0001e80000000400 */
[----:B------:R-:W-:Y:S04]  /*0f90*/  STS.U16 [R72+0x140], R15 ;  /* 0x0001400f48007388 */ /* 0x000fe80000000400 */
[----:B------:R1:W-:Y:S01]  /*0fa0*/  STS.U16 [R71+0x180], R12 ;  /* 0x0001800c47007388 */ /* 0x0003e20000000400 */
[----:B0-----:R-:W-:-:S03]  /*0fb0*/  IADD3 R10, PT, PT, R77, 0x1c0, RZ ;  /* 0x000001c04d0a7810 */ /* 0x001fc60007ffe0ff */
[----:B------:R-:W-:Y:S01]  /*0fc0*/  STS.U16 [R78+0x1c0], R17 ;  /* 0x0001c0114e007388 */ /* 0x000fe20000000400 */
[-C--:B------:R-:W-:Y:S01]  /*0fd0*/  LEA.HI.SX32 R8, R8, R77.reuse, 0x1b ;  /* 0x0000004d08087211 */ /* 0x080fe200078fdaff */
[----:B-1----:R-:W-:Y:S02]  /*0fe0*/  VIADD R12, R77, 0x1e0 ;  /* 0x000001e04d0c7836 */ /* 0x002fe40000000000 */
[----:B------:R-:W-:Y:S01]  /*0ff0*/  STS.U16 [R79+0x200], R14 ;  /* 0x0002000e4f007388 */ /* 0x000fe20000000400 */
[----:B------:R-:W-:-:S03]  /*1000*/  LEA.HI.SX32 R10, R10, R77, 0x1b ;  /* 0x0000004d0a0a7211 */ /* 0x000fc600078fdaff */
[----:B------:R-:W-:Y:S01]  /*1010*/  STS.U16 [R80+0x240], R19 ;  /* 0x0002401350007388 */ /* 0x000fe20000000400 */
[----:B------:R-:W-:Y:S02]  /*1020*/  LEA.HI.SX32 R12, R12, R77, 0x1b ;  /* 0x0000004d0c0c7211 */ /* 0x000fe400078fdaff */
[----:B------:R-:W-:Y:S01]  /*1030*/  LEA R84, R8, UR4, 0x1 ;  /* 0x0000000408547c11 */ /* 0x000fe2000f8e08ff */
[----:B------:R-:W-:Y:S01]  /*1040*/  STS.U16 [R81+0x280], R16 ;  /* 0x0002801051007388 */ /* 0x000fe20000000400 */
[----:B------:R-:W-:-:S03]  /*1050*/  LEA R86, R12, UR4, 0x1 ;  /* 0x000000040c567c11 */ /* 0x000fc6000f8e08ff */
[----:B------:R0:W-:Y:S04]  /*1060*/  STS.U16 [R82+0x2c0], R85 ;  /* 0x0002c05552007388 */ /* 0x0001e80000000400 */
[----:B------:R-:W-:Y:S01]  /*1070*/  STS.U16 [R83+0x300], R18 ;  /* 0x0003001253007388 */ /* 0x000fe20000000400 */
[----:B0-----:R-:W-:-:S03]  /*1080*/  LEA R85, R10, UR4, 0x1 ;  /* 0x000000040a557c11 */ /* 0x001fc6000f8e08ff */
        /* <DEDUP_REMOVED lines=59> */
[----:B--2---:R-:W-:Y:S04]  /*1440*/  STS.U16 [R70], R93 ;  /* 0x0000005d46007388 */ /* 0x004fe80000000400 */
[----:B---3--:R-:W-:Y:S04]  /*1450*/  STS.U16 [R68+0x40], R89 ;  /* 0x0000405944007388 */ /* 0x008fe80000000400 */
[----:B----4-:R0:W-:Y:S04]  /*1460*/  STS.U16 [R75+0x80], R12 ;  /* 0x0000800c4b007388 */ /* 0x0101e80000000400 */
[----:B------:R-:W-:Y:S01]  /*1470*/  STS.U16 [R74+0xc0], R91 ;  /* 0x0000c05b4a007388 */ /* 0x000fe20000000400 */
[----:B0-----:R-:W0:Y:S03]  /*1480*/  LDC R12, c[0x0][0x38c] ;  /* 0x0000e300ff0c7b82 */ /* 0x001e260000000800 */
        /* <DEDUP_REMOVED lines=29> */
[----:B-1----:R-:W-:-:S02]  /*1660*/  HADD2.F32 R88, -RZ, R88.H0_H0 ;  /* 0x20000058ff587230 */ /* 0x002fc40000004100 */
[----:B--2---:R-:W-:-:S03]  /*1670*/  HADD2.F32 R110, -RZ, R92.H0_H0 ;  /* 0x2000005cff6e7230 */ /* 0x004fc60000004100 */
[----:B-----5:R-:W-:-:S05]  /*1680*/  FADD.FTZ R92, R88, R21 ;  /* 0x00000015585c7221 */ /* 0x020fca0000010000 */
[----:B------:R-:W-:-:S04]  /*1690*/  FSETP.GTU.FTZ.AND P0, PT, R92, 20, PT ;  /* 0x41a000005c00780b */ /* 0x000fc80003f1c000 */
[----:B------:R-:W-:Y:S01]  /*16a0*/  ISETP.EQ.OR P0, PT, RZ, UR7, P0 ;  /* 0x00000007ff007c0c */ /* 0x000fe20008702670 */
        /* <DEDUP_REMOVED lines=16> */
[----:B------:R-:W-:Y:S01]  /*17b0*/  IMAD.MOV.U32 R108, RZ, RZ, 0x3e800000 ;  /* 0x3e800000ff6c7424 */ /* 0x000fe200078e00ff */
        /* <DEDUP_REMOVED lines=28> */
.L_x_3897:
[----:B------:R-:W-:Y:S05]  /*1980*/  BSYNC.RECONVERGENT B0 ;  /* 0x0000000000007941 */ /* 0x000fea0003800200 */
.L_x_3896:
        /* <DEDUP_REMOVED lines=37> */
.L_x_3899:
[----:B------:R-:W-:Y:S05]  /*1be0*/  BSYNC.RECONVERGENT B0 ;  /* 0x0000000000007941 */ /* 0x000fea0003800200 */
.L_x_3898:
        /* <DEDUP_REMOVED lines=35> */
.L_x_3901:
[----:B------:R-:W-:Y:S05]  /*1e20*/  BSYNC.RECONVERGENT B0 ;  /* 0x0000000000007941 */ /* 0x000fea0003800200 */
.L_x_3900:
        /* <DEDUP_REMOVED lines=37> */
.L_x_3903:
[----:B------:R-:W-:Y:S05]  /*2080*/  BSYNC.RECONVERGENT B0 ;  /* 0x0000000000007941 */ /* 0x000fea0003800200 */
.L_x_3902:
        /* <DEDUP_REMOVED lines=35> */
.L_x_3905:
[----:B------:R-:W-:Y:S05]  /*22c0*/  BSYNC.RECONVERGENT B0 ;  /* 0x0000000000007941 */ /* 0x000fea0003800200 */
.L_x_3904:
        /* <DEDUP_REMOVED lines=37> */
.L_x_3907:
[----:B------:R-:W-:Y:S05]  /*2520*/  BSYNC.RECONVERGENT B0 ;  /* 0x0000000000007941 */ /* 0x000fea0003800200 */
.L_x_3906:
        /* <DEDUP_REMOVED lines=35> */
.L_x_3909:
[----:B------:R-:W-:Y:S05]  /*2760*/  BSYNC.RECONVERGENT B0 ;  /* 0x0000000000007941 */ /* 0x000fea0003800200 */
.L_x_3908:
        /* <DEDUP_REMOVED lines=37> */
.L_x_3911:
[----:B------:R-:W-:Y:S05]  /*29c0*/  BSYNC.RECONVERGENT B0 ;  /* 0x0000000000007941 */ /* 0x000fea0003800200 */
.L_x_3910:
        /* <DEDUP_REMOVED lines=37> */
.L_x_3913:
[----:B------:R-:W-:Y:S05]  /*2c20*/  BSYNC.RECONVERGENT B0 ;  /* 0x0000000000007941 */ /* 0x000fea0003800200 */
.L_x_3912:
        /* <DEDUP_REMOVED lines=41> */
.L_x_3915:
[----:B------:R-:W-:Y:S05]  /*2ec0*/  BSYNC.RECONVERGENT B0 ;  /* 0x0000000000007941 */ /* 0x000fea0003800200 */
.L_x_3914:
        /* <DEDUP_REMOVED lines=39> */
.L_x_3917:
[----:B------:R-:W-:Y:S05]  /*3140*/  BSYNC.RECONVERGENT B0 ;  /* 0x0000000000007941 */ /* 0x000fea0003800200 */
.L_x_3916:
        /* <DEDUP_REMOVED lines=44> */
.L_x_3919:
[----:B------:R-:W-:Y:S05]  /*3410*/  BSYNC.RECONVERGENT B0 ;  /* 0x0000000000007941 */ /* 0x000fea0003800200 */
.L_x_3918:
        /* <DEDUP_REMOVED lines=32> */
.L_x_3921:
[----:B------:R-:W-:Y:S05]  /*3620*/  BSYNC.RECONVERGENT B0 ;  /* 0x0000000000007941 */ /* 0x000fea0003800200 */
.L_x_3920:
        /* <DEDUP_REMOVED lines=32> */
.L_x_3923:
[----:B------:R-:W-:Y:S05]  /*3830*/  BSYNC.RECONVERGENT B0 ;  /* 0x0000000000007941 */ /* 0x000fea0003800200 */
.L_x_3922:
        /* <DEDUP_REMOVED lines=32> */
.L_x_3925:
[----:B------:R-:W-:Y:S05]  /*3a40*/  BSYNC.RECONVERGENT B0 ;  /* 0x0000000000007941 */ /* 0x000fea0003800200 */
.L_x_3924:
        /* <DEDUP_REMOVED lines=32> */
.L_x_3927:
[----:B------:R-:W-:Y:S05]  /*3c50*/  BSYNC.RECONVERGENT B0 ;  /* 0x0000000000007941 */ /* 0x000fea0003800200 */
.L_x_3926:
        /* <DEDUP_REMOVED lines=41> */
[----:B------:R-:W-:Y:S01]  /*3ef0*/  ISETP.GE.AND P1, PT, R46, R69, PT ;  /* 0x000000452e00720c */ /* 0x000fe20003f26270 */
[----:B------:R-:W-:Y:S01]  /*3f00*/  IMAD.MOV.U32 R142, RZ, RZ, R25 ;  /* 0x000000ffff8e7224 */ /* 0x000fe200078e0019 */
[----:B------:R-:W-:Y:S01]  /*3f10*/  MOV R137, R24 ;  /* 0x0000001800897202 */ /* 0x000fe20000000f00 */
[----:B------:R-:W-:Y:S01]  /*3f20*/  UIADD3 UR5, UPT, UPT, UR4, 0x450, URZ ;  /* 0x0000045004057890 */ /* 0x000fe2000fffe0ff */
[----:B------:R-:W3:Y:S01]  /*3f30*/  LDC.64 R10, c[0x0][0x480] ;  /* 0x00012000ff0a7b82 */ /* 0x000ee20000000a00 */
[----:B------:R-:W-:-:S02]  /*3f40*/  MOV R140, R26 ;  /* 0x0000001a008c7202 */ /* 0x000fc40000000f00 */
[----:B------:R-:W-:Y:S02]  /*3f50*/  MOV R139, R23 ;  /* 0x00000017008b7202 */ /* 0x000fe40000000f00 */
[----:B------:R-:W-:Y:S02]  /*3f60*/  IADD3 R141, PT, PT, -R12, RZ, RZ ;  /* 0x000000ff0c8d7210 */ /* 0x000fe40007ffe1ff */
[----:B------:R-:W-:Y:S02]  /*3f70*/  IADD3.X R193, PT, PT, R3, R31, RZ, P0, !PT ;  /* 0x0000001f03c17210 */ /* 0x000fe400007fe4ff */
[----:B-1----:R-:W-:Y:S02]  /*3f80*/  SHF.L.U64.HI R5, R4, 0x2, R5 ;  /* 0x0000000204057819 */ /* 0x002fe40000010205 */
[----:B0-----:R-:W-:Y:S02]  /*3f90*/  SHF.L.U64.HI R7, R6, 0x2, R7 ;  /* 0x0000000206077819 */ /* 0x001fe40000010207 */
[----:B--2---:R-:W-:-:S07]  /*3fa0*/  SHF.L.U64.HI R9, R8, 0x1, R9 ;  /* 0x0000000108097819 */ /* 0x004fce0000010209 */
.L_x_3931:
[-C--:B------:R-:W-:Y:S01]  /*3fb0*/  ISETP.GE.AND P0, PT, R50, R69.reuse, PT ;  /* 0x000000453200720c */ /* 0x080fe20003f06270 */
[----:B0-----:R-:W-:Y:S01]  /*3fc0*/  IMAD.MOV.U32 R13, RZ, RZ, R193 ;  /* 0x000000ffff0d7224 */ /* 0x001fe200078e00c1 */
[-C--:B------:R-:W-:Y:S02]  /*3fd0*/  ISETP.GE.AND P2, PT, R51, R69.reuse, PT ;  /* 0x000000453300720c */ /* 0x080fe40003f46270 */
[----:B------:R-:W-:Y:S02]  /*3fe0*/  MOV R12, R192 ;  /* 0x000000c0000c7202 */ /* 0x000fe40000000f00 */
[----:B------:R-:W-:-:S03]  /*3ff0*/  ISETP.GE.AND P3, PT, R52, R69, PT ;  /* 0x000000453400720c */ /* 0x000fc60003f66270 */
[----:B------:R-:W2:Y:S04]  /*4000*/  @!P1 LDG.E.U16 R18, desc[UR16][R12.64+-0x200] ;  /* 0xfffe00100c129981 */ /* 0x000ea8000c1e1500 */
[----:B------:R-:W4:Y:S04]  /*4010*/  @!P0 LDG.E.U16 R14, desc[UR16][R12.64+-0x1c0] ;  /* 0xfffe40100c0e8981 */ /* 0x000f28000c1e1500 */
[----:B------:R-:W5:Y:S04]  /*4020*/  @!P2 LDG.E.U16 R15, desc[UR16][R12.64+-0x180] ;  /* 0xfffe80100c0fa981 */ /* 0x000f68000c1e1500 */
[----:B------:R-:W3:Y:S01]  /*4030*/  @!P3 LDG.E.U16 R19, desc[UR16][R12.64+-0x140] ;  /* 0xfffec0100c13b981 */ /* 0x000ee2000c1e1500 */
[----:B------:R-:W-:-:S02]  /*4040*/  CS2R R16, SRZ ;  /* 0x0000000000107805 */ /* 0x000fc4000001ff00 */
[-C--:B------:R-:W-:Y:S02]  /*4050*/  ISETP.GE.AND P5, PT, R53, R69.reuse, PT ;  /* 0x000000453500720c */ /* 0x080fe40003fa6270 */
[-C--:B------:R-:W-:Y:S02]  /*4060*/  ISETP.GE.AND P6, PT, R54, R69.reuse, PT ;  /* 0x000000453600720c */ /* 0x080fe40003fc6270 */
[----:B------:R-:W-:-:S09]  /*4070*/  ISETP.GE.AND P4, PT, R58, R69, PT ;  /* 0x000000453a00720c */ /* 0x000fd20003f86270 */
[----:B------:R-:W3:Y:S04]  /*4080*/  @!P5 LDG.E.U16 R144, desc[UR16][R12.64+-0x100] ;  /* 0xffff00100c90d981 */ /* 0x000ee8000c1e1500 */
[----:B------:R-:W3:Y:S01]  /*4090*/  @!P4 LDG.E.U16 R145, desc[UR16][R12.64+0x40] ;  /* 0x000040100c91c981 */ /* 0x000ee2000c1e1500 */
[----:B--2---:R-:W-:-:S04]  /*40a0*/  @!P1 PRMT R17, R18, 0x5410, RZ ;  /* 0x0000541012119816 */ /* 0x004fc800000000ff */
[----:B----4-:R-:W-:Y:S02]  /*40b0*/  @!P0 PRMT R17, R17, 0x5410, R14 ;  /* 0x0000541011118816 */ /* 0x010fe4000000000e */
[-C--:B------:R-:W-:Y:S02]  /*40c0*/  ISETP.GE.AND P0, PT, R55, R69.reuse, PT ;  /* 0x000000453700720c */ /* 0x080fe40003f06270 */
[----:B-----5:R-:W-:Y:S02]  /*40d0*/  @!P2 PRMT R16, R15, 0x5410, RZ ;  /* 0x000054100f10a816 */ /* 0x020fe400000000ff */
[-C--:B------:R-:W-:Y:S01]  /*40e0*/  ISETP.GE.AND P2, PT, R56, R69.reuse, PT ;  /* 0x000000453800720c */ /* 0x080fe20003f46270 */
[----:B------:R-:W2:Y:S01]  /*40f0*/  @!P6 LDG.E.U16 R15, desc[UR16][R12.64+-0xc0] ;  /* 0xffff40100c0fe981 */ /* 0x000ea2000c1e1500 */
[----:B---3--:R-:W-:Y:S02]  /*4100*/  @!P3 PRMT R16, R16, 0x5410, R19 ;  /* 0x000054101010b816 */ /* 0x008fe40000000013 */
[----:B------:R-:W-:-:S05]  /*4110*/  ISETP.GE.AND P3, PT, R57, R69, PT ;  /* 0x000000453900720c */ /* 0x000fca0003f66270 */
[----:B------:R-:W3:Y:S04]  /*4120*/  @!P0 LDG.E.U16 R14, desc[UR16][R12.64+-0x80] ;  /* 0xffff80100c0e8981 */ /* 0x000ee8000c1e1500 */
[----:B------:R-:W4:Y:S04]  /*4130*/  @!P2 LDG.E.U16 R19, desc[UR16][R12.64+-0x40] ;  /* 0xffffc0100c13a981 */ /* 0x000f28000c1e1500 */
[----:B------:R-:W5:Y:S01]  /*4140*/  @!P3 LDG.E.U16 R143, desc[UR16][R12.64] ;  /* 0x000000100c8fb981 */ /* 0x000f62000c1e1500 */
[----:B------:R-:W-:Y:S01]  /*4150*/  HFMA2 R18, -RZ, RZ, 0, 0 ;  /* 0x00000000ff127431 */ /* 0x000fe200000001ff */
[----:B------:R-:W-:-:S02]  /*4160*/  @!P5 PRMT R18, R144, 0x5410, RZ ;  /* 0x000054109012d816 */ /* 0x000fc400000000ff */
[----:B------:R-:W-:Y:S02]  /*4170*/  ISETP.GE.AND P5, PT, R59, R69, PT ;  /* 0x000000453b00720c */ /* 0x000fe40003fa6270 */
[----:B------:R-:W-:Y:S01]  /*4180*/  MOV R144, RZ ;  /* 0x000000ff00907202 */ /* 0x000fe20000000f00 */
[----:B------:R-:W-:-:S10]  /*4190*/  HFMA2 R146, -RZ, RZ, 0, 0 ;  /* 0x00000000ff927431 */ /* 0x000fd400000001ff */
        /* <DEDUP_REMOVED lines=13> */
[----:B------:R-:W-:Y:S01]  /*4270*/  MOV R15, R142 ;  /* 0x0000008e000f7202 */ /* 0x000fe20000000f00 */
[----:B------:R-:W-:-:S02]  /*4280*/  IMAD.MOV.U32 R14, RZ, RZ, R139 ;  /* 0x000000ffff0e7224 */ /* 0x000fc400078e008b */
[----:B------:R-:W4:Y:S04]  /*4290*/  @!P2 LDG.E.U16 R145, desc[UR16][R12.64+0x140] ;  /* 0x000140100c91a981 */ /* 0x000f28000c1e1500 */
[----:B------:R-:W5:Y:S04]  /*42a0*/  @!P3 LDG.E.U16 R147, desc[UR16][R12.64+0x180] ;  /* 0x000180100c93b981 */ /* 0x000f68000c1e1500 */
[----:B------:R0:W5:Y:S04]  /*42b0*/  LDG.E R15, desc[UR16][R14.64] ;  /* 0x000000100e0f7981 */ /* 0x000168000c1e1900 */
[----:B------:R-:W5:Y:S01]  /*42c0*/  @!P4 LDG.E.U16 R149, desc[UR16][R12.64+0x1c0] ;  /* 0x0001c0100c95c981 */ /* 0x000f62000c1e1500 */
[----:B------:R-:W-:-:S02]  /*42d0*/  PRMT R148, R17, 0x7632, R148 ;  /* 0x0000763211947816 */ /* 0x000fc40000000094 */
[----:B------:R-:W-:Y:S01]  /*42e0*/  PRMT R150, R16, 0x7632, R150 ;  /* 0x0000763210967816 */ /* 0x000fe20000000096 */
[----:B------:R-:W-:Y:S01]  /*42f0*/  STS.U16 [R70], R17 ;  /* 0x0000001146007388 */ /* 0x000fe20000000400 */
[----:B0-----:R-:W-:Y:S01]  /*4300*/  HFMA2 R14, -RZ, RZ, 0, 0 ;  /* 0x00000000ff0e7431 */ /* 0x001fe200000001ff */
[----:B------:R-:W-:Y:S02]  /*4310*/  @!P5 PRMT R14, R153, 0x5410, RZ ;  /* 0x00005410990ed816 */ /* 0x000fe400000000ff */
[----:B------:R0:W-:Y:S01]  /*4320*/  STS.U16 [R68+0x40], R148 ;  /* 0x0000409444007388 */ /* 0x0001e20000000400 */
[----:B------:R-:W-:-:S03]  /*4330*/  PRMT R151, R18, 0x7632, R151 ;  /* 0x0000763212977816 */ /* 0x000fc60000000097 */
[----:B------:R1:W-:Y:S01]  /*4340*/  STS.U16 [R75+0x80], R16 ;  /* 0x000080104b007388 */ /* 0x0003e20000000400 */
[----:B------:R-:W-:-:S03]  /*4350*/  PRMT R152, R144, 0x7632, R152 ;  /* 0x0000763290987816 */ /* 0x000fc60000000098 */
[----:B------:R-:W-:Y:S01]  /*4360*/  STS.U16 [R74+0xc0], R150 ;  /* 0x0000c0964a007388 */ /* 0x000fe20000000400 */
[----:B0-----:R-:W-:Y:S02]  /*4370*/  PRMT R148, R146, 0x7632, R148 ;  /* 0x0000763292947816 */ /* 0x001fe40000000094 */
[----:B-1----:R-:W-:Y:S01]  /*4380*/  MOV R16, RZ ;  /* 0x000000ff00107202 */ /* 0x002fe20000000f00 */
[----:B------:R0:W-:Y:S04]  /*4390*/  STS.U16 [R73+0x100], R18 ;  /* 0x0001001249007388 */ /* 0x0001e80000000400 */
[----:B------:R-:W-:Y:S04]  /*43a0*/  STS.U16 [R72+0x140], R151 ;  /* 0x0001409748007388 */ /* 0x000fe80000000400 */
[----:B------:R-:W-:Y:S01]  /*43b0*/  STS.U16 [R71+0x180], R144 ;  /* 0x0001809047007388 */ /* 0x000fe20000000400 */
[----:B0-----:R-:W-:-:S03]  /*43c0*/  IMAD.MOV.U32 R18, RZ, RZ, RZ ;  /* 0x000000ffff127224 */ /* 0x001fc600078e00ff */
[----:B------:R-:W-:Y:S04]  /*43d0*/  STS.U16 [R78+0x1c0], R152 ;  /* 0x0001c0984e007388 */ /* 0x000fe80000000400 */
[----:B------:R0:W-:Y:S04]  /*43e0*/  STS.U16 [R79+0x200], R146 ;  /* 0x000200924f007388 */ /* 0x0001e80000000400 */
[----:B------:R-:W-:Y:S01]  /*43f0*/  STS.U16 [R80+0x240], R148 ;  /* 0x0002409450007388 */ /* 0x000fe20000000400 */
[----:B------:R-:W-:Y:S02]  /*4400*/  ISETP.GE.U32.AND P5, PT, R28, R69, PT ;  /* 0x000000451c00720c */ /* 0x000fe40003fa6070 */
[----:B--2---:R-:W-:-:S04]  /*4410*/  @!P6 PRMT R14, R14, 0x5410, R19 ;  /* 0x000054100e0ee816 */ /* 0x004fc80000000013 */
[----:B------:R-:W-:Y:S02]  /*4420*/  PRMT R153, R14, 0x7632, R153 ;  /* 0x000076320e997816 */ /* 0x000fe40000000099 */
[----:B---3--:R-:W-:-:S04]  /*4430*/  @!P0 PRMT R16, R143, 0x5410, RZ ;  /* 0x000054108f108816 */ /* 0x008fc800000000ff */
[----:B----4-:R-:W-:Y:S01]  /*4440*/  @!P2 PRMT R16, R16, 0x5410, R145 ;  /* 0x000054101010a816 */ /* 0x010fe20000000091 */
[----:B------:R-:W-:Y:S01]  /*4450*/  STS.U16 [R81+0x280], R14 ;  /* 0x0002800e51007388 */ /* 0x000fe20000000400 */
[----:B-----5:R-:W-:-:S03]  /*4460*/  @!P3 PRMT R18, R147, 0x5410, RZ ;  /* 0x000054109312b816 */ /* 0x020fc600000000ff */
[----:B------:R-:W-:Y:S01]  /*4470*/  STS.U16 [R82+0x2c0], R153 ;  /* 0x0002c09952007388 */ /* 0x000fe20000000400 */
[----:B------:R-:W-:Y:S01]  /*4480*/  PRMT R145, R16, 0x7632, R145 ;  /* 0x0000763210917816 */ /* 0x000fe20000000091 */
[----:B------:R-:W-:Y:S02]  /*4490*/  FMUL.FTZ R17, R15, 1.4426950216293334961 ;  /* 0x3fb8aa3b0f117820 */ /* 0x000fe40000410000 */
[----:B------:R1:W-:Y:S01]  /*44a0*/  STS.U16 [R83+0x300], R16 ;  /* 0x0003001053007388 */ /* 0x0003e20000000400 */
[----:B------:R-:W-:-:S03]  /*44b0*/  @!P4 PRMT R18, R18, 0x5410, R149 ;  /* 0x000054101212c816 */ /* 0x000fc60000000095 */
[----:B------:R-:W-:Y:S01]  /*44c0*/  STS.U16 [R84+0x340], R145 ;  /* 0x0003409154007388 */ /* 0x000fe20000000400 */
[----:B0-----:R-:W-:Y:S01]  /*44d0*/  PRMT R146, R18, 0x7632, R146 ;  /* 0x0000763212927816 */ /* 0x001fe20000000092 */
[C---:B-1----:R-:W-:Y:S02]  /*44e0*/  FMUL.FTZ R16, R17.reuse, R93 ;  /* 0x0000005d11107220 */ /* 0x042fe40000410000 */
[----:B------:R0:W-:Y:S01]  /*44f0*/  STS.U16 [R85+0x380], R18 ;  /* 0x0003801255007388 */ /* 0x0001e20000000400 */
[----:B------:R-:W-:Y:S01]  /*4500*/  MOV R14, R137 ;  /* 0x00000089000e7202 */ /* 0x000fe20000000f00 */
[C---:B------:R-:W-:Y:S01]  /*4510*/  FMUL.FTZ R19, R17.reuse, R92 ;  /* 0x0000005c11137220 */ /* 0x040fe20000410000 */
[----:B------:R-:W-:Y:S01]  /*4520*/  MOV R15, R140 ;  /* 0x0000008c000f7202 */ /* 0x000fe20000000f00 */
        /* <DEDUP_REMOVED lines=26> */
[----:B------:R-:W-:Y:S01]  /*46d0*/  FSEL R147, R105, RZ, !P5 ;  /* 0x000000ff69937208 */ /* 0x000fe20006800000 */
[----:B------:R-:W-:Y:S01]  /*46e0*/  LDS.U16 R178, [R87+0x4] ;  /* 0x0000040057b27984 */ /* 0x000fe20000000400 */
[----:B------:R-:W5:Y:S01]  /*46f0*/  MUFU.EX2 R16, R16 ;  /* 0x0000001000107308 */ /* 0x000f620000000800 */
[----:B------:R-:W-:Y:S01]  /*4700*/  FSEL R148, R122, RZ, !P4 ;  /* 0x000000ff7a947208 */ /* 0x000fe20006000000 */
[----:B------:R-:W-:Y:S01]  /*4710*/  FMUL.FTZ R19, R17, R96 ;  /* 0x0000006011137220 */ /* 0x000fe20000410000 */
[----:B------:R-:W-:Y:S01]  /*4720*/  ISETP.GE.U32.AND P0, PT, R35, R69, PT ;  /* 0x000000452300720c */ /* 0x000fe20003f06070 */
[----:B------:R-:W0:Y:S01]  /*4730*/  MUFU.EX2 R18, R18 ;  /* 0x0000001200127308 */ /* 0x000e220000000800 */
        /* <DEDUP_REMOVED lines=16> */
[----:B-----5:R-:W-:Y:S01]  /*4840*/  FSEL R165, R16, 1, !P4 ;  /* 0x3f80000010a57808 */ /* 0x020fe20006000000 */
[----:B------:R-:W-:Y:S01]  /*4850*/  FFMA.FTZ R16, R157, R14, R152 ;  /* 0x0000000e9d107223 */ /* 0x000fe20000010098 */
[----:B------:R-:W-:Y:S01]  /*4860*/  ISETP.GE.U32.AND P5, PT, R37, R69, PT ;  /* 0x000000452500720c */ /* 0x000fe20003fa6070 */
[----:B------:R-:W-:Y:S01]  /*4870*/  FMUL.FTZ R14, R17, R103 ;  /* 0x00000067110e7220 */ /* 0x000fe20000410000 */
[----:B------:R-:W-:Y:S01]  /*4880*/  ISETP.GE.U32.AND P3, PT, R39, R69, PT ;  /* 0x000000452700720c */ /* 0x000fe20003f66070 */
[----:B------:R-:W-:Y:S01]  /*4890*/  LDS.U16 R183, [R87+0xe] ;  /* 0x00000e0057b77984 */ /* 0x000fe20000000400 */
[----:B------:R-:W-:-:S02]  /*48a0*/  FSEL R156, R126, RZ, !P6 ;  /* 0x000000ff7e9c7208 */ /* 0x000fc40007000000 */
[----:B0-----:R-:W-:Y:S01]  /*48b0*/  FSEL R149, R18, 1, !P2 ;  /* 0x3f80000012957808 */ /* 0x001fe20005000000 */
[----:B------:R-:W-:Y:S01]  /*48c0*/  FFMA.FTZ R18, R158, R16, R155 ;  /* 0x000000109e127223 */ /* 0x000fe2000001009b */
[----:B---3--:R-:W-:Y:S01]  /*48d0*/  FSEL R163, R15, 1, !P5 ;  /* 0x3f8000000fa37808 */ /* 0x008fe20006800000 */
[----:B------:R-:W-:Y:S01]  /*48e0*/  FMUL.FTZ R15, R17, R104 ;  /* 0x00000068110f7220 */ /* 0x000fe20000410000 */
[----:B------:R-:W-:Y:S01]  /*48f0*/  FSEL R160, R111, RZ, !P5 ;  /* 0x000000ff6fa07208 */ /* 0x000fe20006800000 */
[----:B------:R-:W0:Y:S01]  /*4900*/  MUFU.EX2 R14, R14 ;  /* 0x0000000e000e7308 */ /* 0x000e220000000800 */
[----:B-1----:R-:W-:Y:S01]  /*4910*/  FSEL R167, R19, 1, !P3 ;  /* 0x3f80000013a77808 */ /* 0x002fe20005800000 */
[----:B------:R-:W-:Y:S01]  /*4920*/  FFMA.FTZ R19, R161, R18, R156 ;  /* 0x00000012a1137223 */ /* 0x000fe2000001009c */
        /* <DEDUP_REMOVED lines=23> */
[-C--:B------:R-:W-:Y:S01]  /*4aa0*/  ISETP.GE.U32.AND P5, PT, R43, R69.reuse, PT ;  /* 0x000000452b00720c */ /* 0x080fe20003fa6070 */
[----:B------:R-:W-:Y:S01]  /*4ab0*/  FMUL.FTZ R14, R161, R14 ;  /* 0x0000000ea10e7220 */ /* 0x000fe20000410000 */
[----:B------:R-:W-:Y:S01]  /*4ac0*/  FSEL R145, R132, RZ, !P6 ;  /* 0x000000ff84917208 */ /* 0x000fe20007000000 */
[----:B------:R-:W-:Y:S01]  /*4ad0*/  LDS.U16 R184, [R87+0x10] ;  /* 0x0000100057b87984 */ /* 0x000fe20000000400 */
[----:B-1----:R-:W-:Y:S01]  /*4ae0*/  FSEL R166, R15, 1, !P6 ;  /* 0x3f8000000fa67808 */ /* 0x002fe20007000000 */
[----:B------:R-:W-:Y:S01]  /*4af0*/  FFMA.FTZ R15, R159, R168, R144 ;  /* 0x000000a89f0f7223 */ /* 0x000fe20000010090 */
[----:B------:R-:W1:Y:S01]  /*4b00*/  MUFU.EX2 R17, R17 ;  /* 0x0000001100117308 */ /* 0x000e620000000800 */
[----:B------:R-:W-:Y:S01]  /*4b10*/  ISETP.GE.U32.AND P4, PT, R44, R69, PT ;  /* 0x000000452c00720c */ /* 0x000fe20003f86070 */
[----:B------:R-:W-:Y:S01]  /*4b20*/  FMUL.FTZ R14, R163, R14 ;  /* 0x0000000ea30e7220 */ /* 0x000fe20000410000 */
[----:B------:R-:W-:Y:S01]  /*4b30*/  FSEL R168, R133, RZ, !P5 ;  /* 0x000000ff85a87208 */ /* 0x000fe20006800000 */
[----:B------:R-:W-:Y:S01]  /*4b40*/  FFMA.FTZ R15, R166, R15, R145 ;  /* 0x0000000fa60f7223 */ /* 0x000fe20000010091 */
[----:B--2---:R-:W-:Y:S01]  /*4b50*/  FSEL R169, R16, 1, !P5 ;  /* 0x3f80000010a97808 */ /* 0x004fe20006800000 */
[----:B------:R-:W-:Y:S01]  /*4b60*/  FMUL.FTZ R14, R165, R14 ;  /* 0x0000000ea50e7220 */ /* 0x000fe20000410000 */
[----:B------:R-:W-:Y:S01]  /*4b70*/  ISETP.GE.U32.AND P3, PT, R45, R69, PT ;  /* 0x000000452d00720c */ /* 0x000fe20003f66070 */
[----:B------:R-:W-:Y:S01]  /*4b80*/  LDS.U16 R185, [R87+0x12] ;  /* 0x0000120057b97984 */ /* 0x000fe20000000400 */
        /* <DEDUP_REMOVED lines=22> */
[----:B------:R-:W-:-:S03]  /*4cf0*/  FMUL.FTZ R14, R171, R14 ;  /* 0x0000000eab0e7220 */ /* 0x000fc60000410000 */
[----:B------:R-:W-:Y:S01]  /*4d00*/  LDS.U16 R191, [R87+0x1e] ;  /* 0x00001e0057bf7984 */ /* 0x000fe20000000400 */
        /* <DEDUP_REMOVED lines=81> */
[----:B------:R-:W-:Y:S01]  /*5220*/  IADD3.X R193, PT, PT, R13, R9, RZ, P0, !PT ;  /* 0x000000090dc17210 */ /* 0x000fe200007fe4ff */
        /* <DEDUP_REMOVED lines=27> */
.L_x_3930:
[----:B------:R-:W-:Y:S05]  /*53e0*/  BSYNC.RECONVERGENT B0 ;  /* 0x0000000000007941 */ /* 0x000fea0003800200 */
.L_x_3929:
[----:B------:R-:W-:Y:S01]  /*53f0*/  FFMA.FTZ R159, R159, R164, R144 ;  /* 0x000000a49f9f7223 */ /* 0x000fe20000010090 */
[----:B------:R-:W-:Y:S01]  /*5400*/  VIADD R141, R141, 0x1 ;  /* 0x000000018d8d7836 */ /* 0x000fe20000000000 */
[----:B------:R-:W-:Y:S01]  /*5410*/  LEA R139, P2, R4, R139, 0x2 ;  /* 0x0000008b048b7211 */ /* 0x000fe200078410ff */
[----:B------:R-:W-:Y:S01]  /*5420*/  UIADD3 UR5, UPT, UPT, UR5, 0x8, URZ ;  /* 0x0000000805057890 */ /* 0x000fe2000fffe0ff */
[----:B------:R-:W-:Y:S01]  /*5430*/  FFMA.FTZ R166, R166, R159, R145 ;  /* 0x0000009fa6a67223 */ /* 0x000fe20000010091 */
[----:B------:R-:W-:Y:S01]  /*5440*/  LEA R137, P3, R6, R137, 0x2 ;  /* 0x0000008906897211 */ /* 0x000fe200078610ff */
[----:B------:R-:W-:Y:S01]  /*5450*/  FFMA.FTZ R106, R195, R19, R106 ;  /* 0x00000013c36a7223 */ /* 0x000fe2000001006a */
[----:B------:R-:W-:Y:S01]  /*5460*/  ISETP.NE.AND P0, PT, R141, RZ, PT ;  /* 0x000000ff8d00720c */ /* 0x000fe20003f05270 */
        /* <DEDUP_REMOVED lines=21> */
[----:B------:R-:W-:Y:S01]  /*55c0*/  IADD3 R138, PT, PT, R138, 0x1, RZ ;  /* 0x000000018a8a7810 */ /* 0x000fe20007ffe0ff */
[----:B------:R-:W-:Y:S06]  /*55d0*/  @P0 BRA `(.L_x_3931) ;  /* 0xffffffe800740947 */ /* 0x000fec000383ffff */
.L_x_3928:
[----:B------:R-:W-:Y:S01]  /*55e0*/  BAR.SYNC.DEFER_BLOCKING 0x0 ;  /* 0x0000000000007b1d */ /* 0x000fe20000010000 */
[----:B------:R-:W-:Y:S01]  /*55f0*/  F2FP.F16.F32.PACK_AB R4, R113, R106 ;  /* 0x0000006a7104723e */ /* 0x000fe200000000ff */
[----:B------:R-:W-:Y:S01]  /*5600*/  IMAD.MOV.U32 R77, RZ, RZ, RZ ;  /* 0x000000ffff4d7224 */ /* 0x000fe200078e00ff */
[----:B------:R-:W-:Y:S02]  /*5610*/  F2FP.F16.F32.PACK_AB R5, R115, R108 ;  /* 0x0000006c7305723e */ /* 0x000fe400000000ff */
[----:B------:R-:W-:-:S03]  /*5620*/  PRMT R6, R4, 0x7610, R6 ;  /* 0x0000761004067816 */ /* 0x000fc60000000006 */
[----:B------:R-:W1:Y:S01]  /*5630*/  LDC.64 R128, c[0x0][0x428] ;  /* 0x00010a00ff807b82 */ /* 0x000e620000000a00 */
[----:B------:R-:W-:Y:S01]  /*5640*/  PRMT R7, R4, 0x7632, R7 ;  /* 0x0000763204077816 */ /* 0x000fe20000000007 */
[----:B------:R-:W2:Y:S01]  /*5650*/  LDCU.64 UR8, c[0x0][0x478] ;  /* 0x00008f00ff0877ac */ /* 0x000ea20008000a00 */
[----:B------:R-:W-:Y:S02]  /*5660*/  F2FP.F16.F32.PACK_AB R4, R117, R110 ;  /* 0x0000006e7504723e */ /* 0x000fe400000000ff */
[C---:B------:R-:W-:Y:S02]  /*5670*/  PRMT R8, R5.reuse, 0x7610, R8 ;  /* 0x0000761005087816 */ /* 0x040fe40000000008 */
[C---:B------:R-:W-:Y:S01]  /*5680*/  PRMT R10, R4.reuse, 0x7610, R10 ;  /* 0x00007610040a7816 */ /* 0x040fe2000000000a */
[----:B------:R-:W3:Y:S01]  /*5690*/  LDC.64 R130, c[0x0][0x418] ;  /* 0x00010600ff827b82 */ /* 0x000ee20000000a00 */
[----:B------:R-:W-:Y:S02]  /*56a0*/  PRMT R11, R4, 0x7632, R11 ;  /* 0x00007632040b7816 */ /* 0x000fe4000000000b */
[----:B------:R-:W-:-:S02]  /*56b0*/  PRMT R9, R5, 0x7632, R9 ;  /* 0x0000763205097816 */ /* 0x000fc40000000009 */
[----:B------:R-:W-:Y:S02]  /*56c0*/  F2FP.F16.F32.PACK_AB R4, R119, R112 ;  /* 0x000000707704723e */ /* 0x000fe400000000ff */
[----:B------:R-:W-:Y:S02]  /*56d0*/  F2FP.F16.F32.PACK_AB R5, R121, R114 ;  /* 0x000000727905723e */ /* 0x000fe400000000ff */
[----:B0-----:R-:W-:Y:S01]  /*56e0*/  PRMT R12, R4, 0x7610, R12 ;  /* 0x00007610040c7816 */ /* 0x001fe2000000000c */
[----:B------:R0:W-:Y:S01]  /*56f0*/  STS.U16 [R87+0x2], R7 ;  /* 0x0000020757007388 */ /* 0x0001e20000000400 */
[C---:B------:R-:W-:Y:S02]  /*5700*/  PRMT R13, R5.reuse, 0x7610, R13 ;  /* 0x00007610050d7816 */ /* 0x040fe4000000000d */
[----:B------:R-:W-:Y:S01]  /*5710*/  PRMT R14, R5, 0x7632, R14 ;  /* 0x00007632050e7816 */ /* 0x000fe2000000000e */
[----:B------:R4:W-:Y:S01]  /*5720*/  STS.U16 [R87], R6 ;  /* 0x0000000657007388 */ /* 0x0009e20000000400 */
[----:B------:R-:W-:-:S02]  /*5730*/  ISETP.NE.AND P0, PT, R22, RZ, PT ;  /* 0x000000ff1600720c */ /* 0x000fc40003f05270 */
[----:B------:R-:W-:Y:S01]  /*5740*/  F2FP.F16.F32.PACK_AB R5, R127, R120 ;  /* 0x000000787f05723e */ /* 0x000fe200000000ff */
[----:B------:R5:W-:Y:S01]  /*5750*/  STS.U16 [R87+0x4], R8 ;  /* 0x0000040857007388 */ /* 0x000be20000000400 */
[----:B0-----:R-:W-:Y:S02]  /*5760*/  PRMT R7, R4, 0x7632, R7 ;  /* 0x0000763204077816 */ /* 0x001fe40000000007 */
[----:B------:R-:W-:Y:S01]  /*5770*/  F2FP.F16.F32.PACK_AB R4, R125, R118 ;  /* 0x000000767d04723e */ /* 0x000fe200000000ff */
[----:B------:R0:W-:Y:S01]  /*5780*/  STS.U16 [R87+0x8], R10 ;  /* 0x0000080a57007388 */ /* 0x0001e20000000400 */
[----:B----4-:R-:W-:-:S03]  /*5790*/  F2FP.F16.F32.PACK_AB R6, R123, R116 ;  /* 0x000000747b06723e */ /* 0x010fc600000000ff */
[----:B------:R4:W-:Y:S01]  /*57a0*/  STS.U16 [R87+0xc], R12 ;  /* 0x00000c0c57007388 */ /* 0x0009e20000000400 */
[----:B-----5:R-:W-:-:S03]  /*57b0*/  PRMT R8, R6, 0x7632, R8 ;  /* 0x0000763206087816 */ /* 0x020fc60000000008 */
[----:B------:R-:W-:Y:S01]  /*57c0*/  STS.U16 [R87+0x6], R9 ;  /* 0x0000060957007388 */ /* 0x000fe20000000400 */
[----:B0-----:R-:W-:-:S03]  /*57d0*/  PRMT R10, R4, 0x7632, R10 ;  /* 0x00007632040a7816 */ /* 0x001fc6000000000a */
[----:B------:R-:W-:Y:S01]  /*57e0*/  STS.U16 [R87+0xa], R11 ;  /* 0x00000a0b57007388 */ /* 0x000fe20000000400 */
[----:B----4-:R-:W-:-:S03]  /*57f0*/  PRMT R12, R5, 0x7632, R12 ;  /* 0x00007632050c7816 */ /* 0x010fc6000000000c */
[----:B------:R-:W-:Y:S04]  /*5800*/  STS.U16 [R87+0xe], R7 ;  /* 0x00000e0757007388 */ /* 0x000fe80000000400 */
[----:B------:R-:W-:Y:S04]  /*5810*/  STS.U16 [R87+0x10], R13 ;  /* 0x0000100d57007388 */ /* 0x000fe80000000400 */
[----:B------:R-:W-:Y:S04]  /*5820*/  STS.U16 [R87+0x12], R14 ;  /* 0x0000120e57007388 */ /* 0x000fe80000000400 */
[----:B------:R0:W-:Y:S04]  /*5830*/  STS.U16 [R87+0x14], R6 ;  /* 0x0000140657007388 */ /* 0x0001e80000000400 */
[----:B------:R-:W-:Y:S04]  /*5840*/  STS.U16 [R87+0x16], R8 ;  /* 0x0000160857007388 */ /* 0x000fe80000000400 */
[----:B------:R-:W-:Y:S01]  /*5850*/  STS.U16 [R87+0x18], R4 ;  /* 0x0000180457007388 */ /* 0x000fe20000000400 */
[----:B0-----:R-:W0:Y:S03]  /*5860*/  LDC.64 R6, c[0x0][0x420] ;  /* 0x00010800ff067b82 */ /* 0x001e260000000a00 */
[----:B------:R-:W-:Y:S04]  /*5870*/  STS.U16 [R87+0x1a], R10 ;  /* 0x00001a0a57007388 */ /* 0x000fe80000000400 */
[----:B------:R0:W-:Y:S04]  /*5880*/  STS.U16 [R87+0x1c], R5 ;  /* 0x00001c0557007388 */ /* 0x0001e80000000400 */
[----:B------:R-:W-:Y:S01]  /*5890*/  STS.U16 [R87+0x1e], R12 ;  /* 0x00001e0c57007388 */ /* 0x000fe20000000400 */
[----:B------:R-:W-:-:S03]  /*58a0*/  NOP ;  /* 0x0000000000007918 */ /* 0x000fc60000000000 */
[----:B------:R-:W-:Y:S04]  /*58b0*/  LDS.U16 R9, [R70] ;  /* 0x0000000046097984 */ /* 0x000fe80000000400 */
[----:B------:R-:W-:Y:S01]  /*58c0*/  LDS.U16 R11, [R68+0x40] ;  /* 0x00004000440b7984 */ /* 0x000fe20000000400 */
[----:B0-----:R-:W-:-:S03]  /*58d0*/  IMAD.WIDE.U32 R4, R6, UR18, R76 ;  /* 0x0000001206047c25 */ /* 0x001fc6000f8e004c */
[----:B------:R-:W-:Y:S01]  /*58e0*/  LDS.U16 R13, [R75+0x80] ;  /* 0x000080004b0d7984 */ /* 0x000fe20000000400 */
[----:B------:R-:W-:-:S03]  /*58f0*/  IMAD R5, R7, UR18, R5 ;  /* 0x0000001207057c24 */ /* 0x000fc6000f8e0205 */
[----:B------:R-:W-:Y:S01]  /*5900*/  LDS.U16 R15, [R74+0xc0] ;  /* 0x0000c0004a0f7984 */ /* 0x000fe20000000400 */
[----:B-1----:R-:W-:-:S03]  /*5910*/  IMAD.WIDE.U32 R4, R0, R128, R4 ;  /* 0x0000008000047225 */ /* 0x002fc600078e0004 */
[----:B------:R-:W-:Y:S01]  /*5920*/  LDS.U16 R17, [R73+0x100] ;  /* 0x0001000049117984 */ /* 0x000fe20000000400 */
[----:B------:R-:W-:-:S03]  /*5930*/  IMAD R5, R0, R129, R5 ;  /* 0x0000008100057224 */ /* 0x000fc600078e0205 */
[----:B------:R-:W-:Y:S01]  /*5940*/  LDS.U16 R19, [R72+0x140] ;  /* 0x0001400048137984 */ /* 0x000fe20000000400 */
[----:B------:R-:W-:Y:S01]  /*5950*/  IADD3 R4, P1, PT, R46, R4, RZ ;  /* 0x000000042e047210 */ /* 0x000fe20007f3e0ff */
[----:B------:R-:W0:Y:S02]  /*5960*/  LDC.64 R128, c[0x0][0x410] ;  /* 0x00010400ff807b82 */ /* 0x000e240000000a00 */
[----:B------:R-:W-:Y:S01]  /*5970*/  LDS.U16 R89, [R71+0x180] ;  /* 0x0001800047597984 */ /* 0x000fe20000000400 */
[----:B------:R-:W-:Y:S02]  /*5980*/  IADD3.X R5, PT, PT, RZ, R5, RZ, P1, !PT ;  /* 0x00000005ff057210 */ /* 0x000fe40000ffe4ff */
[C---:B--2---:R-:W-:Y:S01]  /*5990*/  LEA R6, P1, R4.reuse, UR8, 0x1 ;  /* 0x0000000804067c11 */ /* 0x044fe2000f8208ff */
[----:B------:R-:W-:Y:S03]  /*59a0*/  LDS.U16 R91, [R78+0x1c0] ;  /* 0x0001c0004e5b7984 */ /* 0x000fe60000000400 */
[----:B------:R-:W-:Y:S01]  /*59b0*/  LEA.HI.X R7, R4, UR9, R5, 0x1, P1 ;  /* 0x0000000904077c11 */ /* 0x000fe200088f0c05 */
[----:B------:R-:W-:Y:S01]  /*59c0*/  LDS.U16 R93, [R79+0x200] ;  /* 0x000200004f5d7984 */ /* 0x000fe20000000400 */
[----:B------:R-:W1:Y:S03]  /*59d0*/  LDCU.64 UR8, c[0x0][0x488] ;  /* 0x00009100ff0877ac */ /* 0x000e660008000a00 */
[----:B------:R-:W-:Y:S04]  /*59e0*/  LDS.U16 R95, [R80+0x240] ;  /* 0x00024000505f7984 */ /* 0x000fe80000000400 */
[----:B------:R-:W-:Y:S04]  /*59f0*/  LDS.U16 R97, [R81+0x280] ;  /* 0x0002800051617984 */ /* 0x000fe80000000400 */
[----:B------:R-:W-:Y:S01]  /*5a00*/  LDS.U16 R99, [R82+0x2c0] ;  /* 0x0002c00052637984 */ /* 0x000fe20000000400 */
[----:B0-----:R-:W-:-:S03]  /*5a10*/  IMAD.WIDE.U32 R4, R128, UR18, R76 ;  /* 0x0000001280047c25 */ /* 0x001fc6000f8e004c */
[----:B------:R-:W-:Y:S01]  /*5a20*/  LDS.U16 R103, [R83+0x300] ;  /* 0x0003000053677984 */ /* 0x000fe20000000400 */
[----:B------:R-:W-:-:S03]  /*5a30*/  IMAD R5, R129, UR18, R5 ;  /* 0x0000001281057c24 */ /* 0x000fc6000f8e0205 */
[----:B------:R-:W-:Y:S01]  /*5a40*/  LDS.U16 R105, [R84+0x340] ;  /* 0x0003400054697984 */ /* 0x000fe20000000400 */
[----:B---3--:R-:W-:-:S03]  /*5a50*/  IMAD.WIDE.U32 R4, R0, R130, R4 ;  /* 0x0000008200047225 */ /* 0x008fc600078e0004 */
[----:B------:R-:W-:Y:S01]  /*5a60*/  LDS.U16 R107, [R85+0x380] ;  /* 0x00038000556b7984 */ /* 0x000fe20000000400 */
[----:B------:R-:W-:-:S03]  /*5a70*/  IMAD R8, R0, R131, R5 ;  /* 0x0000008300087224 */ /* 0x000fc600078e0205 */
        /* <DEDUP_REMOVED lines=18> */
[----:B0-----:R-:W-:Y:S01]  /*5ba0*/  PRMT R9, RZ, 0x7610, R9 ;  /* 0x00007610ff097816 */ /* 0x001fe20000000009 */
        /* <DEDUP_REMOVED lines=14> */
[----:B------:R-:W-:-:S03]  /*5c90*/  IADD3 R5, P3, PT, R46, R4, RZ ;  /* 0x000000042e057210 */ /* 0x000fc60007f7e0ff */
[----:B------:R-:W-:Y:S01]  /*5ca0*/  @!P4 STG.E.U16 desc[UR16][R6.64+0x2c0], R99 ;  /* 0x0002c0630600c986 */ /* 0x000fe2000c101510 */
[----:B------:R-:W-:Y:S02]  /*5cb0*/  IADD3.X R8, PT, PT, RZ, R8, RZ, P3, !PT ;  /* 0x00000008ff087210 */ /* 0x000fe40001ffe4ff */
[C---:B-1----:R-:W-:Y:S01]  /*5cc0*/  LEA R4, P3, R5.reuse, UR8, 0x1 ;  /* 0x0000000805047c11 */ /* 0x042fe2000f8608ff */
        /* <DEDUP_REMOVED lines=8> */
[-C--:B------:R-:W-:Y:S01]  /*5d50*/  ISETP.GE.AND P1, PT, R54, R69.reuse, PT ;  /* 0x000000453600720c */ /* 0x080fe20003f26270 */
[----:B------:R0:W-:Y:S01]  /*5d60*/  @!P2 STG.E.U16 desc[UR16][R6.64+0x3c0], R109 ;  /* 0x0003c06d0600a986 */ /* 0x0001e2000c101510 */
[----:B------:R-:W-:Y:S01]  /*5d70*/  ISETP.GE.AND P2, PT, R53, R69, PT ;  /* 0x000000453500720c */ /* 0x000fe20003f46270 */
[----:B------:R-:W-:Y:S01]  /*5d80*/  BAR.SYNC.DEFER_BLOCKING 0x0 ;  /* 0x0000000000007b1d */ /* 0x000fe20000010000 */
[----:B0-----:R-:W-:Y:S02]  /*5d90*/  PRMT R6, RZ, 0x7610, R6 ;  /* 0x00007610ff067816 */ /* 0x001fe40000000006 */
[----:B------:R-:W-:Y:S02]  /*5da0*/  PRMT R7, RZ, 0x7610, R7 ;  /* 0x00007610ff077816 */ /* 0x000fe40000000007 */
[----:B------:R-:W-:Y:S02]  /*5db0*/  PRMT R8, RZ, 0x7610, R8 ;  /* 0x00007610ff087816 */ /* 0x000fe40000000008 */
[----:B------:R-:W-:-:S02]  /*5dc0*/  PRMT R13, RZ, 0x7610, R13 ;  /* 0x00007610ff0d7816 */ /* 0x000fc4000000000d */
        /* <DEDUP_REMOVED lines=68> */
[----:B------:R-:W1:Y:S04]  /*6210*/  LDS.U16 R14, [R87+0x14] ;  /* 0x00001400570e7984 */ /* 0x000e680000000400 */
[----:B------:R-:W1:Y:S01]  /*6220*/  LDS.U16 R15, [R87+0x16] ;  /* 0x00001600570f7984 */ /* 0x000e620000000400 */
[----:B--2---:R-:W-:-:S02]  /*6230*/  HADD2.F32 R89, -RZ, R6.H0_H0 ;  /* 0x20000006ff597230 */ /* 0x004fc40000004100 */
[----:B---3--:R-:W-:Y:S02]  /*6240*/  HADD2.F32 R90, -RZ, R7.H0_H0 ;  /* 0x20000007ff5a7230 */ /* 0x008fe40000004100 */
[----:B----4-:R-:W-:Y:S02]  /*6250*/  HADD2.F32 R91, -RZ, R8.H0_H0 ;  /* 0x20000008ff5b7230 */ /* 0x010fe40000004100 */
[----:B-----5:R-:W-:Y:S02]  /*6260*/  HADD2.F32 R92, -RZ, R9.H0_H0 ;  /* 0x20000009ff5c7230 */ /* 0x020fe40000004100 */
[----:B------:R-:W-:Y:S01]  /*6270*/  FMUL.FTZ R19, R18, -1.4426950216293334961 ;  /* 0xbfb8aa3b12137820 */ /* 0x000fe20000410000 */
[----:B------:R-:W-:Y:S01]  /*6280*/  FMUL.FTZ R6, R88, -1.4426950216293334961 ;  /* 0xbfb8aa3b58067820 */ /* 0x000fe20000410000 */
[----:B------:R-:W-:Y:S02]  /*6290*/  HADD2.F32 R93, -RZ, R10.H0_H0 ;  /* 0x2000000aff5d7230 */ /* 0x000fe40000004100 */
[----:B------:R-:W-:Y:S01]  /*62a0*/  FMUL.FTZ R7, R89, -1.4426950216293334961 ;  /* 0xbfb8aa3b59077820 */ /* 0x000fe20000410000 */
[----:B------:R-:W-:-:S02]  /*62b0*/  HADD2.F32 R16, -RZ, R16.H0_H0 ;  /* 0x20000010ff107230 */ /* 0x000fc40000004100 */
[----:B------:R-:W-:Y:S01]  /*62c0*/  FMUL.FTZ R8, R90, -1.4426950216293334961 ;  /* 0xbfb8aa3b5a087820 */ /* 0x000fe20000410000 */
[----:B------:R-:W-:Y:S02]  /*62d0*/  HADD2.F32 R102, -RZ, R17.H0_H0 ;  /* 0x20000011ff667230 */ /* 0x000fe40000004100 */
[----:B------:R-:W-:Y:S01]  /*62e0*/  FMUL.FTZ R9, R91, -1.4426950216293334961 ;  /* 0xbfb8aa3b5b097820 */ /* 0x000fe20000410000 */
[----:B------:R-:W-:Y:S01]  /*62f0*/  FMUL.FTZ R10, R92, -1.4426950216293334961 ;  /* 0xbfb8aa3b5c0a7820 */ /* 0x000fe20000410000 */
[----:B------:R-:W-:Y:S02]  /*6300*/  HADD2.F32 R96, -RZ, R13.H0_H0 ;  /* 0x2000000dff607230 */ /* 0x000fe40000004100 */
[----:B0-----:R-:W-:Y:S02]  /*6310*/  HADD2.F32 R94, -RZ, R11.H0_H0 ;  /* 0x2000000bff5e7230 */ /* 0x001fe40000004100 */
[----:B-1----:R-:W-:Y:S02]  /*6320*/  HADD2.F32 R99, -RZ, R4.H0_H0 ;  /* 0x20000004ff637230 */ /* 0x002fe40000004100 */
[----:B------:R-:W-:Y:S01]  /*6330*/  HADD2.F32 R100, -RZ, R5.H0_H0 ;  /* 0x20000005ff647230 */ /* 0x000fe20000004100 */
[----:B------:R-:W0:Y:S01]  /*6340*/  MUFU.EX2 R19, R19 ;  /* 0x0000001300137308 */ /* 0x000e220000000800 */
[----:B------:R-:W-:-:S02]  /*6350*/  HADD2.F32 R95, -RZ, R12.H0_H0 ;  /* 0x2000000cff5f7230 */ /* 0x000fc40000004100 */
[----:B------:R-:W-:Y:S01]  /*6360*/  FMUL.FTZ R5, R99, -1.4426950216293334961 ;  /* 0xbfb8aa3b63057820 */ /* 0x000fe20000410000 */
[----:B------:R-:W-:Y:S02]  /*6370*/  HADD2.F32 R97, -RZ, R14.H0_H0 ;  /* 0x2000000eff617230 */ /* 0x000fe40000004100 */
[----:B------:R-:W-:Y:S01]  /*6380*/  FMUL.FTZ R17, R16, -1.4426950216293334961 ;  /* 0xbfb8aa3b10117820 */ /* 0x000fe20000410000 */
[----:B------:R-:W-:Y:S02]  /*6390*/  HADD2.F32 R98, -RZ, R15.H0_H0 ;  /* 0x2000000fff627230 */ /* 0x000fe40000004100 */
[----:B------:R-:W-:Y:S01]  /*63a0*/  FMUL.FTZ R101, R100, -1.4426950216293334961 ;  /* 0xbfb8aa3b64657820 */ /* 0x000fe20000410000 */
[----:B------:R-:W-:Y:S01]  /*63b0*/  FMUL.FTZ R103, R102, -1.4426950216293334961 ;  /* 0xbfb8aa3b66677820 */ /* 0x000fe20000410000 */
[----:B------:R-:W1:Y:S01]  /*63c0*/  MUFU.EX2 R6, R6 ;  /* 0x0000000600067308 */ /* 0x000e620000000800 */
[----:B------:R-:W-:Y:S01]  /*63d0*/  FMUL.FTZ R14, R96, -1.4426950216293334961 ;  /* 0xbfb8aa3b600e7820 */ /* 0x000fe20000410000 */
[----:B------:R-:W-:Y:S01]  /*63e0*/  FMUL.FTZ R11, R93, -1.4426950216293334961 ;  /* 0xbfb8aa3b5d0b7820 */ /* 0x000fe20000410000 */
[----:B------:R-:W-:Y:S01]  /*63f0*/  FMUL.FTZ R12, R94, -1.4426950216293334961 ;  /* 0xbfb8aa3b5e0c7820 */ /* 0x000fe20000410000 */
[----:B------:R-:W2:Y:S01]  /*6400*/  MUFU.EX2 R7, R7 ;  /* 0x0000000700077308 */ /* 0x000ea20000000800 */
[----:B------:R-:W-:Y:S01]  /*6410*/  FMUL.FTZ R13, R95, -1.4426950216293334961 ;  /* 0xbfb8aa3b5f0d7820 */ /* 0x000fe20000410000 */
[----:B------:R-:W-:Y:S01]  /*6420*/  FMUL.FTZ R15, R97, -1.4426950216293334961 ;  /* 0xbfb8aa3b610f7820 */ /* 0x000fe20000410000 */
[----:B------:R-:W-:Y:S01]  /*6430*/  FMUL.FTZ R4, R98, -1.4426950216293334961 ;  /* 0xbfb8aa3b62047820 */ /* 0x000fe20000410000 */
[----:B------:R-:W3:Y:S04]  /*6440*/  MUFU.EX2 R8, R8 ;  /* 0x0000000800087308 */ /* 0x000ee80000000800 */
[----:B------:R-:W4:Y:S04]  /*6450*/  MUFU.EX2 R9, R9 ;  /* 0x0000000900097308 */ /* 0x000f280000000800 */
[----:B------:R-:W5:Y:S04]  /*6460*/  MUFU.EX2 R10, R10 ;  /* 0x0000000a000a7308 */ /* 0x000f680000000800 */
[----:B------:R-:W-:Y:S04]  /*6470*/  MUFU.EX2 R5, R5 ;  /* 0x0000000500057308 */ /* 0x000fe80000000800 */
        /* <DEDUP_REMOVED lines=15> */
[----:B------:R0:W-:Y:S01]  /*6570*/  MUFU.RCP R105, R6 ;  /* 0x0000000600697308 */ /* 0x0001e20000001000 */
[----:B------:R-:W-:Y:S01]  /*6580*/  FADD.FTZ R17, R17, 1 ;  /* 0x3f80000011117421 */ /* 0x000fe20000010000 */
[----:B------:R-:W-:Y:S01]  /*6590*/  FADD.FTZ R101, R101, 1 ;  /* 0x3f80000065657421 */ /* 0x000fe20000010000 */
[----:B------:R-:W-:Y:S01]  /*65a0*/  FADD.FTZ R103, R103, 1 ;  /* 0x3f80000067677421 */ /* 0x000fe20000010000 */
[----:B------:R-:W-:Y:S01]  /*65b0*/  FADD.FTZ R14, R14, 1 ;  /* 0x3f8000000e0e7421 */ /* 0x000fe20000010000 */
[----:B------:R-:W-:Y:S01]  /*65c0*/  FADD.FTZ R11, R11, 1 ;  /* 0x3f8000000b0b7421 */ /* 0x000fe20000010000 */
[----:B------:R-:W-:-:S02]  /*65d0*/  FADD.FTZ R12, R12, 1 ;  /* 0x3f8000000c0c7421 */ /* 0x000fc40000010000 */
[----:B------:R-:W1:Y:S01]  /*65e0*/  MUFU.RCP R19, R19 ;  /* 0x0000001300137308 */ /* 0x000e620000001000 */
[----:B0-----:R-:W-:Y:S01]  /*65f0*/  FADD.FTZ R6, R5, 1 ;  /* 0x3f80000005067421 */ /* 0x001fe20000010000 */
[----:B------:R-:W-:Y:S01]  /*6600*/  FADD.FTZ R13, R13, 1 ;  /* 0x3f8000000d0d7421 */ /* 0x000fe20000010000 */
[----:B------:R-:W-:Y:S01]  /*6610*/  FADD.FTZ R15, R15, 1 ;  /* 0x3f8000000f0f7421 */ /* 0x000fe20000010000 */
[----:B------:R-:W-:-:S04]  /*6620*/  FADD.FTZ R4, R4, 1 ;  /* 0x3f80000004047421 */ /* 0x000fc80000010000 */
[----:B------:R-:W0:Y:S08]  /*6630*/  MUFU.RCP R104, R7 ;  /* 0x0000000700687308 */ /* 0x000e300000001000 */
[----:B------:R-:W2:Y:S08]  /*6640*/  MUFU.RCP R107, R8 ;  /* 0x00000008006b7308 */ /* 0x000eb00000001000 */
[----:B------:R-:W3:Y:S08]  /*6650*/  MUFU.RCP R122, R9 ;  /* 0x00000009007a7308 */ /* 0x000ef00000001000 */
[----:B------:R-:W4:Y:S08]  /*6660*/  MUFU.RCP R109, R10 ;  /* 0x0000000a006d7308 */ /* 0x000f300000001000 */
        /* <DEDUP_REMOVED lines=11> */
[----:B-1----:R-:W-:Y:S01]  /*6720*/  FMUL.FTZ R5, R18, R19 ;  /* 0x0000001312057220 */ /* 0x002fe20000410000 */
[----:B------:R-:W-:Y:S01]  /*6730*/  FMUL.FTZ R88, R88, R105 ;  /* 0x0000006958587220 */ /* 0x000fe20000410000 */
[----:B0-----:R-:W-:Y:S01]  /*6740*/  FMUL.FTZ R89, R89, R104 ;  /* 0x0000006859597220 */ /* 0x001fe20000410000 */
[----:B--2---:R-:W-:Y:S01]  /*6750*/  FMUL.FTZ R90, R90, R107 ;  /* 0x0000006b5a5a7220 */ /* 0x004fe20000410000 */
[----:B---3--:R-:W-:Y:S01]  /*6760*/  FMUL.FTZ R91, R91, R122 ;  /* 0x0000007a5b5b7220 */ /* 0x008fe20000410000 */
[----:B----4-:R-:W-:Y:S01]  /*6770*/  FMUL.FTZ R92, R92, R109 ;  /* 0x0000006d5c5c7220 */ /* 0x010fe20000410000 */
[----:B------:R-:W-:Y:S01]  /*6780*/  FMUL.FTZ R5, R5, R106 ;  /* 0x0000006a05057220 */ /* 0x000fe20000410000 */
        /* <DEDUP_REMOVED lines=36> */
[----:B------:R0:W-:Y:S03]  /*69d0*/  STS.U16 [R87], R5 ;  /* 0x0000000557007388 */ /* 0x0001e60000000400 */
[C---:B------:R-:W-:Y:S01]  /*69e0*/  PRMT R10, R7.reuse, 0x7610, R10 ;  /* 0x00007610070a7816 */ /* 0x040fe2000000000a */
[----:B------:R1:W-:Y:S01]  /*69f0*/  STS.U16 [R87+0x2], R4 ;  /* 0x0000020457007388 */ /* 0x0003e20000000400 */
[----:B------:R-:W-:-:S03]  /*6a00*/  PRMT R12, R7, 0x7632, R12 ;  /* 0x00007632070c7816 */ /* 0x000fc6000000000c */
[----:B------:R2:W-:Y:S01]  /*6a10*/  STS.U16 [R87+0x6], R6 ;  /* 0x0000060657007388 */ /* 0x0005e20000000400 */
[----:B0-----:R-:W-:-:S03]  /*6a20*/  PRMT R5, R95, 0x7632, R5 ;  /* 0x000076325f057816 */ /* 0x001fc60000000005 */
[----:B------:R0:W-:Y:S01]  /*6a30*/  STS.U16 [R87+0xa], R8 ;  /* 0x00000a0857007388 */ /* 0x0001e20000000400 */
[----:B-1----:R-:W-:Y:S02]  /*6a40*/  PRMT R4, R93, 0x7632, R4 ;  /* 0x000076325d047816 */ /* 0x002fe40000000004 */
[----:B--2---:R-:W-:Y:S02]  /*6a50*/  PRMT R6, R97, 0x7632, R6 ;  /* 0x0000763261067816 */ /* 0x004fe40000000006 */
[----:B0-----:R-:W-:Y:S01]  /*6a60*/  PRMT R8, R16, 0x7632, R8 ;  /* 0x0000763210087816 */ /* 0x001fe20000000008 */
[----:B------:R-:W-:Y:S04]  /*6a70*/  STS.U16 [R87+0x4], R89 ;  /* 0x0000045957007388 */ /* 0x000fe80000000400 */
[----:B------:R-:W-:Y:S04]  /*6a80*/  STS.U16 [R87+0x8], R91 ;  /* 0x0000085b57007388 */ /* 0x000fe80000000400 */
[----:B------:R0:W-:Y:S04]  /*6a90*/  STS.U16 [R87+0xc], R93 ;  /* 0x00000c5d57007388 */ /* 0x0001e80000000400 */
[----:B------:R-:W-:Y:S04]  /*6aa0*/  STS.U16 [R87+0xe], R4 ;  /* 0x00000e0457007388 */ /* 0x000fe80000000400 */
[----:B------:R-:W-:Y:S01]  /*6ab0*/  STS.U16 [R87+0x10], R95 ;  /* 0x0000105f57007388 */ /* 0x000fe20000000400 */
[----:B0-----:R-:W0:Y:S03]  /*6ac0*/  LDC.64 R92, c[0x0][0x438] ;  /* 0x00010e00ff5c7b82 */ /* 0x001e260000000a00 */
[----:B------:R1:W-:Y:S04]  /*6ad0*/  STS.U16 [R87+0x12], R5 ;  /* 0x0000120557007388 */ /* 0x0003e80000000400 */
[----:B------:R-:W-:Y:S04]  /*6ae0*/  STS.U16 [R87+0x14], R97 ;  /* 0x0000146157007388 */ /* 0x000fe80000000400 */
[----:B------:R2:W-:Y:S01]  /*6af0*/  STS.U16 [R87+0x16], R6 ;  /* 0x0000160657007388 */ /* 0x0005e20000000400 */
[----:B-1----:R-:W1:Y:S03]  /*6b00*/  LDC.64 R4, c[0x0][0x430] ;  /* 0x00010c00ff047b82 */ /* 0x002e660000000a00 */
        /* <DEDUP_REMOVED lines=23> */
[----:B-1----:R-:W-:-:S05]  /*6c80*/  IMAD.WIDE.U32 R76, R4, UR18, R76 ;  /* 0x00000012044c7c25 */ /* 0x002fca000f8e004c */
[----:B------:R-:W1:Y:S01]  /*6c90*/  LDS R91, [UR4+0x420] ;  /* 0x00042004ff5b7984 */ /* 0x000e620008000800 */
[----:B------:R-:W3:Y:S01]  /*6ca0*/  LDCU.64 UR4, c[0x0][0x490] ;  /* 0x00009200ff0477ac */ /* 0x000ee20008000a00 */
[----:B------:R-:W-:Y:S02]  /*6cb0*/  IMAD R77, R5, UR18, R77 ;  /* 0x00000012054d7c24 */ /* 0x000fe4000f8e024d */
[----:B0-----:R-:W-:-:S04]  /*6cc0*/  IMAD.WIDE.U32 R4, R0, R92, R76 ;  /* 0x0000005c00047225 */ /* 0x001fc800078e004c */
[----:B--2---:R-:W-:Y:S01]  /*6cd0*/  IMAD R6, R0, R93, R5 ;  /* 0x0000005d00067224 */ /* 0x004fe200078e0205 */
[----:B------:R-:W-:-:S04]  /*6ce0*/  IADD3 R5, P0, PT, R46, R4, RZ ;  /* 0x000000042e057210 */ /* 0x000fc80007f1e0ff */
[----:B------:R-:W-:Y:S02]  /*6cf0*/  IADD3.X R6, PT, PT, RZ, R6, RZ, P0, !PT ;  /* 0x00000006ff067210 */ /* 0x000fe400007fe4ff */
[C---:B---3--:R-:W-:Y:S01]  /*6d00*/  LEA R4, P0, R5.reuse, UR4, 0x1 ;  /* 0x0000000405047c11 */ /* 0x048fe2000f8008ff */
[----:B------:R-:W0:Y:S03]  /*6d10*/  LDCU UR4, c[0x0][0x394] ;  /* 0x00007280ff0477ac */ /* 0x000e260008000800 */
[----:B------:R-:W-:Y:S02]  /*6d20*/  LEA.HI.X R5, R5, UR5, R6, 0x1, P0 ;  /* 0x0000000505057c11 */ /* 0x000fe400080f0c06 */
[-C--:B-1----:R-:W-:Y:S02]  /*6d30*/  ISETP.GE.AND P4, PT, R55, R91.reuse, PT ;  /* 0x0000005b3700720c */ /* 0x082fe40003f86270 */
[----:B------:R-:W-:-:S02]  /*6d40*/  ISETP.GE.AND P5, PT, R56, R91, PT ;  /* 0x0000005b3800720c */ /* 0x000fc40003fa6270 */
        /* <DEDUP_REMOVED lines=16> */
[-C--:B------:R-:W-:Y:S01]  /*6e50*/  ISETP.GE.AND P0, PT, R58, R91.reuse, PT ;  /* 0x0000005b3a00720c */ /* 0x080fe20003f06270 */
[----:B------:R-:W-:Y:S02]  /*6e60*/  VIADD R67, R67, 0x1 ;  /* 0x0000000143437836 */ /* 0x000fe40000000000 */
        /* <DEDUP_REMOVED lines=10> */
[----:B0-----:R-:W-:-:S03]  /*6f10*/  ISETP.GE.AND P0, PT, R67, UR4, PT ;  /* 0x0000000443007c0c */ /* 0x001fc6000bf06270 */
        /* <DEDUP_REMOVED lines=11> */
.L_x_3933:
        /* <DEDUP_REMOVED lines=11> */
.L_x_5113:


//--------------------- .text._Z25selective_scan_fwd_kernelI32Selective_Scan_fwd_kernel_traitsILi32ELi16ELi1ELb0ELb1ELb0ELb0EN3c104HalfEfEEv13SSMParamsBase --------------------------
	.section	.text._Z25selective_scan_fwd_kernelI32Selective_Scan_fwd_kernel_traitsILi32ELi16ELi1ELb0ELb1ELb0ELb0EN3c104HalfEfEEv13SSMParamsBase,"ax",@progbits
	.align	128
        .global         _Z25selective_scan_fwd_kernelI32Selective_Scan_fwd_kernel_traitsILi32ELi16ELi1ELb0ELb1ELb0ELb0EN3c104HalfEfEEv13SSMParamsBase
        .type           _Z25selective_scan_fwd_kernelI32Selective_Scan_fwd_kernel_traitsILi32ELi16ELi1ELb0ELb1ELb0ELb0EN3c104HalfEfEEv13SSMParamsBase,@function
        .size           _Z25selective_scan_fwd_kernelI32Selective_Scan_fwd_kernel_traitsILi32ELi16ELi1ELb0ELb1ELb0ELb0EN3c104HalfEfEEv13SSMParamsBase,(.L_x_5114 - _Z25selective_scan_fwd_kernelI32Selective_Scan_fwd_kernel_traitsILi32ELi16ELi1ELb0ELb1ELb0ELb0EN3c104HalfEfEEv13SSMParamsBase)
        .other          _Z25selective_scan_fwd_kernelI32Selective_Scan_fwd_kernel_traitsILi32ELi16ELi1ELb0ELb1ELb0ELb0EN3c104HalfEfEEv13SSMParamsBase,@"STO_CUDA_ENTRY STV_DEFAULT"
_Z25selective_scan_fwd_kernelI32Selective_Scan_fwd_kernel_traitsILi32ELi16ELi1ELb0ELb1ELb0ELb0EN3c104HalfEfEEv13SSMParamsBase:
.text._Z25selective_scan_fwd_kernelI32Selective_Scan_fwd_kernel_traitsILi32ELi16ELi1ELb0ELb1ELb0ELb0EN3c104HalfEfEEv13SSMParamsBase:
        /* <DEDUP_REMOVED lines=149> */
.L_x_3970:
        /* <DEDUP_REMOVED lines=274> */
.L_x_3935:
[----:B------:R-:W-:Y:S05]  /*1a70*/  BSYNC.RECONVERGENT B0 ;  /* 0x0000000000007941 */ /* 0x000fea0003800200 */
.L_x_3934:
        /* <DEDUP_REMOVED lines=35> */
.L_x_3937:
[----:B------:R-:W-:Y:S05]  /*1cb0*/  BSYNC.RECONVERGENT B0 ;  /* 0x0000000000007941 */ /* 0x000fea0003800200 */
.L_x_3936:
        /* <DEDUP_REMOVED lines=37> */
.L_x_3939:
[----:B------:R-:W-:Y:S05]  /*1f10*/  BSYNC.RECONVERGENT B0 ;  /* 0x0000000000007941 */ /* 0x000fea0003800200 */
.L_x_3938:
        /* <DEDUP_REMOVED lines=35> */
.L_x_3941:
[----:B------:R-:W-:Y:S05]  /*2150*/  BSYNC.RECONVERGENT B0 ;  /* 0x0000000000007941 */ /* 0x000fea0003800200 */
.L_x_3940:
        /* <DEDUP_REMOVED lines=37> */
.L_x_3943:
[----:B------:R-:W-:Y:S05]  /*23b0*/  BSYNC.RECONVERGENT B0 ;  /* 0x0000000000007941 */ /* 0x000fea0003800200 */
.L_x_3942:
        /* <DEDUP_REMOVED lines=35> */
.L_x_3945:
[----:B------:R-:W-:Y:S05]  /*25f0*/  BSYNC.RECONVERGENT B0 ;  /* 0x0000000000007941 */ /* 0x000fea0003800200 */
.L_x_3944:
        /* <DEDUP_REMOVED lines=37> */
.L_x_3947:
[----:B------:R-:W-:Y:S05]  /*2850*/  BSYNC.RECONVERGENT B0 ;  /* 0x0000000000007941 */ /* 0x000fea0003800200 */
.L_x_3946:
        /* <DEDUP_REMOVED lines=35> */
.L_x_3949:
[----:B------:R-:W-:Y:S05]  /*2a90*/  BSYNC.RECONVERGENT B0 ;  /* 0x0000000000007941 */ /* 0x000fea0003800200 */
.L_x_3948:
        /* <DEDUP_REMOVED lines=37> */
.L_x_3951:
[----:B------:R-:W-:Y:S05]  /*2cf0*/  BSYNC.RECONVERGENT B0 ;  /* 0x0000000000007941 */ /* 0x000fea0003800200 */
.L_x_3950:
        /* <DEDUP_REMOVED lines=36> */
.L_x_3953:
[----:B------:R-:W-:Y:S05]  /*2f40*/  BSYNC.RECONVERGENT B0 ;  /* 0x0000000000007941 */ /* 0x000fea0003800200 */
.L_x_3952:
        /* <DEDUP_REMOVED lines=41> */
.L_x_3955:
[----:B------:R-:W-:Y:S05]  /*31e0*/  BSYNC.RECONVERGENT B0 ;  /* 0x0000000000007941 */ /* 0x000fea0003800200 */
.L_x_3954:
        /* <DEDUP_REMOVED lines=39> */
.L_x_3957:
[----:B------:R-:W-:Y:S05]  /*3460*/  BSYNC.RECONVERGENT B0 ;  /* 0x0000000000007941 */ /* 0x000fea0003800200 */
.L_x_3956:
        /* <DEDUP_REMOVED lines=43> */
.L_x_3959:
[----:B------:R-:W-:Y:S05]  /*3720*/  BSYNC.RECONVERGENT B0 ;  /* 0x0000000000007941 */ /* 0x000fea0003800200 */
.L_x_3958:
        /* <DEDUP_REMOVED lines=32> */
.L_x_3961:
[----:B------:R-:W-:Y:S05]  /*3930*/  BSYNC.RECONVERGENT B0 ;  /* 0x0000000000007941 */ /* 0x000fea0003800200 */
.L_x_3960:
        /* <DEDUP_REMOVED lines=32> */
.L_x_3963:
[----:B------:R-:W-:Y:S05]  /*3b40*/  BSYNC.RECONVERGENT B0 ;  /* 0x0000000000007941 */ /* 0x000fea0003800200 */
.L_x_3962:
        /* <DEDUP_REMOVED lines=32> */
.L_x_3965:
[----:B------:R-:W-:Y:S05]  /*3d50*/  BSYNC.RECONVERGENT B0 ;  /* 0x0000000000007941 */ /* 0x000fea0003800200 */
.L_x_3964:
        /* <DEDUP_REMOVED lines=21> */
[----:B------:R-:W0:Y:S01]  /*3eb0*/  LDC.64 R12, c[0x0][0x480] ;  /* 0x00012000ff0c7b82 */ /* 0x000e220000000a00 */
[----:B------:R-:W-:Y:S01]  /*3ec0*/  IADD3 R21, P1, PT, R68, R67, RZ ;  /* 0x0000004344157210 */ /* 0x000fe20007f3e0ff */
        /* <DEDUP_REMOVED lines=22> */
.L_x_3969:
[-C--:B------:R-:W-:Y:S01]  /*4030*/  ISETP.GE.AND P2, PT, R53, R71.reuse, PT ;  /* 0x000000473500720c */ /* 0x080fe20003f46270 */
[----:B0-----:R-:W-:Y:S01]  /*4040*/  IMAD.MOV.U32 R14, RZ, RZ, R21 ;  /* 0x000000ffff0e7224 */ /* 0x001fe200078e0015 */
[-C--:B------:R-:W-:Y:S02]  /*4050*/  ISETP.GE.AND P3, PT, R52, R71.reuse, PT ;  /* 0x000000473400720c */ /* 0x080fe40003f66270 */
[----:B------:R-:W-:Y:S02]  /*4060*/  ISETP.GE.AND P1, PT, R54, R71, PT ;  /* 0x000000473600720c */ /* 0x000fe40003f26270 */
[----:B------:R-:W-:-:S05]  /*4070*/  MOV R15, R144 ;  /* 0x00000090000f7202 */ /* 0x000fca0000000f00 */
[----:B------:R-:W2:Y:S04]  /*4080*/  @!P0 LDG.E.U16 R20, desc[UR16][R14.64+-0x200] ;  /* 0xfffe00100e148981 */ /* 0x000ea8000c1e1500 */
[----:B------:R-:W3:Y:S04]  /*4090*/  @!P2 LDG.E.U16 R16, desc[UR16][R14.64+-0x180] ;  /* 0xfffe80100e10a981 */ /* 0x000ee8000c1e1500 */
[----:B------:R-:W4:Y:S04]  /*40a0*/  @!P3 LDG.E.U16 R17, desc[UR16][R14.64+-0x1c0] ;  /* 0xfffe40100e11b981 */ /* 0x000f28000c1e1500 */
[----:B------:R-:W4:Y:S01]  /*40b0*/  @!P1 LDG.E.U16 R19, desc[UR16][R14.64+-0x140] ;  /* 0xfffec0100e139981 */ /* 0x000f22000c1e1500 */
[----:B------:R-:W-:Y:S01]  /*40c0*/  HFMA2 R18, -RZ, RZ, 0, 0 ;  /* 0x00000000ff127431 */ /* 0x000fe200000001ff */
[----:B------:R-:W-:-:S02]  /*40d0*/  ISETP.GE.AND P4, PT, R55, R71, PT ;  /* 0x000000473700720c */ /* 0x000fc40003f86270 */
[-C--:B------:R-:W-:Y:S02]  /*40e0*/  ISETP.GE.AND P6, PT, R57, R71.reuse, PT ;  /* 0x000000473900720c */ /* 0x080fe40003fc6270 */
[----:B------:R-:W-:-:S09]  /*40f0*/  ISETP.GE.AND P5, PT, R56, R71, PT ;  /* 0x000000473800720c */ /* 0x000fd20003fa6270 */
[----:B------:R-:W4:Y:S01]  /*4100*/  @!P4 LDG.E.U16 R145, desc[UR16][R14.64+-0x100] ;  /* 0xffff00100e91c981 */ /* 0x000f22000c1e1500 */
[----:B--2---:R-:W-:Y:S01]  /*4110*/  @!P0 PRMT R18, R20, 0x5410, RZ ;  /* 0x0000541014128816 */ /* 0x004fe200000000ff */
[----:B------:R-:W-:Y:S01]  /*4120*/  IMAD.MOV.U32 R20, RZ, RZ, RZ ;  /* 0x000000ffff147224 */ /* 0x000fe200078e00ff */
[----:B---3--:R-:W-:Y:S02]  /*4130*/  @!P2 PRMT R20, R16, 0x5410, RZ ;  /* 0x000054101014a816 */ /* 0x008fe400000000ff */
[-C--:B------:R-:W-:Y:S01]  /*4140*/  ISETP.GE.AND P2, PT, R59, R71.reuse, PT ;  /* 0x000000473b00720c */ /* 0x080fe20003f46270 */
[----:B------:R-:W2:Y:S01]  /*4150*/  @!P6 LDG.E.U16 R16, desc[UR16][R14.64+-0x80] ;  /* 0xffff80100e10e981 */ /* 0x000ea2000c1e1500 */
[----:B----4-:R-:W-:Y:S02]  /*4160*/  @!P3 PRMT R18, R18, 0x5410, R17 ;  /* 0x000054101212b816 */ /* 0x010fe40000000011 */
[----:B------:R-:W-:Y:S01]  /*4170*/  ISETP.GE.AND P3, PT, R58, R71, PT ;  /* 0x000000473a00720c */ /* 0x000fe20003f66270 */
[----:B------:R-:W3:Y:S01]  /*4180*/  @!P5 LDG.E.U16 R17, desc[UR16][R14.64+-0xc0] ;  /* 0xffff40100e11d981 */ /* 0x000ee2000c1e1500 */
[----:B------:R-:W-:-:S02]  /*4190*/  @!P1 PRMT R20, R20, 0x5410, R19 ;  /* 0x0000541014149816 */ /* 0x000fc40000000013 */
[----:B------:R-:W-:-:S05]  /*41a0*/  ISETP.GE.AND P1, PT, R60, R71, PT ;  /* 0x000000473c00720c */ /* 0x000fca0003f26270 */
[----:B------:R-:W4:Y:S04]  /*41b0*/  @!P2 LDG.E.U16 R21, desc[UR16][R14.64] ;  /* 0x000000100e15a981 */ /* 0x000f28000c1e1500 */
[----:B------:R-:W4:Y:S04]  /*41c0*/  @!P3 LDG.E.U16 R19, desc[UR16][R14.64+-0x40] ;  /* 0xffffc0100e13b981 */ /* 0x000f28000c1e1500 */
[----:B------:R-:W4:Y:S01]  /*41d0*/  @!P1 LDG.E.U16 R143, desc[UR16][R14.64+0x40] ;  /* 0x000040100e8f9981 */ /* 0x000f22000c1e1500 */
[----:B------:R-:W-:Y:S01]  /*41e0*/  MOV R144, RZ ;  /* 0x000000ff00907202 */ /* 0x000fe20000000f00 */
[----:B------:R-:W-:Y:S01]  /*41f0*/  HFMA2 R146, -RZ, RZ, 0, 0 ;  /* 0x00000000ff927431 */ /* 0x000fe200000001ff */
[----:B------:R-:W-:-:S02]  /*4200*/  @!P4 PRMT R144, R145, 0x5410, RZ ;  /* 0x000054109190c816 */ /* 0x000fc400000000ff */
[----:B------:R-:W-:Y:S01]  /*4210*/  ISETP.GE.AND P4, PT, R61, R71, PT ;  /* 0x000000473d00720c */ /* 0x000fe20003f86270 */
[----:B------:R-:W-:-:S12]  /*4220*/  IMAD.MOV.U32 R148, RZ, RZ, RZ ;  /* 0x000000ffff947224 */ /* 0x000fd800078e00ff */
[----:B------:R-:W4:Y:S01]  /*4230*/  @!P4 LDG.E.U16 R154, desc[UR16][R14.64+0x80] ;  /* 0x000080100e9ac981 */ /* 0x000f22000c1e1500 */
[----:B--2---:R-:W-:Y:S02]  /*4240*/  @!P6 PRMT R146, R16, 0x5410, RZ ;  /* 0x000054101092e816 */ /* 0x004fe400000000ff */
[-C--:B------:R-:W-:Y:S02]  /*4250*/  ISETP.GE.AND P6, PT, R63, R71.reuse, PT ;  /* 0x000000473f00720c */ /* 0x080fe40003fc6270 */
[----:B---3--:R-:W-:Y:S02]  /*4260*/  @!P5 PRMT R144, R144, 0x5410, R17 ;  /* 0x000054109090d816 */ /* 0x008fe40000000011 */
[-C--:B------:R-:W-:Y:S02]  /*4270*/  ISETP.GE.AND P5, PT, R62, R71.reuse, PT ;  /* 0x000000473e00720c */ /* 0x080fe40003fa6270 */
[----:B----4-:R-:W-:Y:S02]  /*4280*/  @!P2 PRMT R148, R21, 0x5410, RZ ;  /* 0x000054101594a816 */ /* 0x010fe400000000ff */
[----:B------:R-:W-:-:S05]  /*4290*/  ISETP.GE.AND P2, PT, R65, R71, PT ;  /* 0x000000474100720c */ /* 0x000fca0003f46270 */
[----:B------:R-:W2:Y:S01]  /*42a0*/  @!P6 LDG.E.U16 R21, desc[UR16][R14.64+0x100] ;  /* 0x000100100e15e981 */ /* 0x000ea2000c1e1500 */
[----:B------:R-:W-:Y:S02]  /*42b0*/  @!P3 PRMT R146, R146, 0x5410, R19 ;  /* 0x000054109292b816 */ /* 0x000fe40000000013 */
[-C--:B------:R-:W-:Y:S01]  /*42c0*/  ISETP.GE.AND P3, PT, R64, R71.reuse, PT ;  /* 0x000000474000720c */ /* 0x080fe20003f66270 */
[----:B------:R-:W3:Y:S01]  /*42d0*/  @!P5 LDG.E.U16 R19, desc[UR16][R14.64+0xc0] ;  /* 0x0000c0100e13d981 */ /* 0x000ee2000c1e1500 */
[----:B------:R-:W-:Y:S02]  /*42e0*/  @!P1 PRMT R148, R148, 0x5410, R143 ;  /* 0x0000541094949816 */ /* 0x000fe4000000008f */
[----:B------:R-:W-:Y:S01]  /*42f0*/  ISETP.GE.AND P1, PT, R66, R71, PT ;  /* 0x000000474200720c */ /* 0x000fe20003f26270 */
[----:B------:R-:W4:Y:S08]  /*4300*/  @!P2 LDG.E.U16 R145, desc[UR16][R14.64+0x180] ;  /* 0x000180100e91a981 */ /* 0x000f30000c1e1500 */
[----:B------:R-:W4:Y:S04]  /*4310*/  @!P3 LDG.E.U16 R143, desc[UR16][R14.64+0x140] ;  /* 0x000140100e8fb981 */ /* 0x000f28000c1e1500 */
[----:B------:R-:W4:Y:S01]  /*4320*/  @!P1 LDG.E.U16 R147, desc[UR16][R14.64+0x1c0] ;  /* 0x0001c0100e939981 */ /* 0x000f22000c1e1500 */
[----:B------:R-:W-:-:S02]  /*4330*/  MOV R16, R141 ;  /* 0x0000008d00107202 */ /* 0x000fc40000000f00 */
[----:B------:R-:W-:-:S05]  /*4340*/  MOV R17, R142 ;  /* 0x0000008e00117202 */ /* 0x000fca0000000f00 */
[----:B------:R1:W4:Y:S01]  /*4350*/  LDG.E R149, desc[UR16][R16.64] ;  /* 0x0000001010957981 */ /* 0x000322000c1e1900 */
[----:B------:R-:W-:-:S03]  /*4360*/  PRMT R150, R20, 0x7632, R150 ;  /* 0x0000763214967816 */ /* 0x000fc60000000096 */
[----:B------:R0:W-:Y:S01]  /*4370*/  STS.U16 [R73], R18 ;  /* 0x0000001249007388 */ /* 0x0001e20000000400 */
[----:B-1----:R-:W-:Y:S01]  /*4380*/  PRMT R17, R18, 0x7632, R17 ;  /* 0x0000763212117816 */ /* 0x002fe20000000011 */
[----:B------:R-:W-:Y:S01]  /*4390*/  IMAD.MOV.U32 R16, RZ, RZ, RZ ;  /* 0x000000ffff107224 */ /* 0x000fe200078e00ff */
[----:B------:R-:W-:Y:S01]  /*43a0*/  @!P4 PRMT R16, R154, 0x5410, RZ ;  /* 0x000054109a10c816 */ /* 0x000fe200000000ff */
[----:B0-----:R-:W-:Y:S02]  /*43b0*/  HFMA2 R18, -RZ, RZ, 0, 0 ;  /* 0x00000000ff127431 */ /* 0x001fe400000001ff */
[----:B------:R-:W-:Y:S01]  /*43c0*/  STS.U16 [R74+0x40], R17 ;  /* 0x000040114a007388 */ /* 0x000fe20000000400 */
[----:B------:R-:W-:-:S03]  /*43d0*/  PRMT R151, R144, 0x7632, R151 ;  /* 0x0000763290977816 */ /* 0x000fc60000000097 */
[----:B------:R0:W-:Y:S01]  /*43e0*/  STS.U16 [R75+0x80], R20 ;  /* 0x000080144b007388 */ /* 0x0001e20000000400 */
[----:B------:R-:W-:Y:S02]  /*43f0*/  PRMT R152, R146, 0x7632, R152 ;  /* 0x0000763292987816 */ /* 0x000fe40000000098 */
[----:B------:R-:W-:Y:S01]  /*4400*/  PRMT R153, R148, 0x7632, R153 ;  /* 0x0000763294997816 */ /* 0x000fe20000000099 */
[----:B------:R-:W-:Y:S01]  /*4410*/  STS.U16 [R76+0xc0], R150 ;  /* 0x0000c0964c007388 */ /* 0x000fe20000000400 */
[----:B0-----:R-:W-:-:S03]  /*4420*/  MOV R20, RZ ;  /* 0x000000ff00147202 */ /* 0x001fc60000000f00 */
[----:B------:R-:W-:Y:S04]  /*4430*/  STS.U16 [R77+0x100], R144 ;  /* 0x000100904d007388 */ /* 0x000fe80000000400 */
[----:B------:R-:W-:Y:S04]  /*4440*/  STS.U16 [R78+0x140], R151 ;  /* 0x000140974e007388 */ /* 0x000fe80000000400 */
[----:B------:R-:W-:Y:S04]  /*4450*/  STS.U16 [R79+0x180], R146 ;  /* 0x000180924f007388 */ /* 0x000fe80000000400 */
[----:B------:R-:W-:Y:S04]  /*4460*/  STS.U16 [R80+0x1c0], R152 ;  /* 0x0001c09850007388 */ /* 0x000fe80000000400 */
[----:B------:R-:W-:Y:S04]  /*4470*/  STS.U16 [R81+0x200], R148 ;  /* 0x0002009451007388 */ /* 0x000fe80000000400 */
[----:B------:R-:W-:Y:S01]  /*4480*/  STS.U16 [R82+0x240], R153 ;  /* 0x0002409952007388 */ /* 0x000fe20000000400 */
[----:B------:R-:W-:-:S02]  /*4490*/  ISETP.GE.U32.AND P4, PT, R34, R71, PT ;  /* 0x000000472200720c */ /* 0x000fc40003f86070 */
[----:B--2---:R-:W-:Y:S02]  /*44a0*/  @!P6 PRMT R18, R21, 0x5410, RZ ;  /* 0x000054101512e816 */ /* 0x004fe400000000ff */
[----:B---3--:R-:W-:-:S04]  /*44b0*/  @!P5 PRMT R16, R16, 0x5410, R19 ;  /* 0x000054101010d816 */ /* 0x008fc80000000013 */
[----:B------:R-:W-:Y:S02]  /*44c0*/  PRMT R17, R16, 0x7632, R17 ;  /* 0x0000763210117816 */ /* 0x000fe40000000011 */
[----:B----4-:R-:W-:Y:S02]  /*44d0*/  @!P2 PRMT R20, R145, 0x5410, RZ ;  /* 0x000054109114a816 */ /* 0x010fe400000000ff */
[----:B------:R-:W-:Y:S02]  /*44e0*/  @!P3 PRMT R18, R18, 0x5410, R143 ;  /* 0x000054101212b816 */ /* 0x000fe4000000008f */
[----:B------:R-:W-:Y:S02]  /*44f0*/  @!P1 PRMT R20, R20, 0x5410, R147 ;  /* 0x0000541014149816 */ /* 0x000fe40000000093 */
[----:B------:R-:W-:Y:S01]  /*4500*/  PRMT R143, R18, 0x7632, R143 ;  /* 0x00007632128f7816 */ /* 0x000fe2000000008f */
[----:B------:R0:W-:Y:S01]  /*4510*/  STS.U16 [R83+0x280], R16 ;  /* 0x0002801053007388 */ /* 0x0001e20000000400 */
[----:B------:R-:W-:-:S03]  /*4520*/  PRMT R145, R20, 0x7632, R145 ;  /* 0x0000763214917816 */ /* 0x000fc60000000091 */
[----:B------:R1:W-:Y:S04]  /*4530*/  STS.U16 [R84+0x2c0], R17 ;  /* 0x0002c01154007388 */ /* 0x0003e80000000400 */
[----:B------:R-:W-:Y:S04]  /*4540*/  STS.U16 [R85+0x300], R18 ;  /* 0x0003001255007388 */ /* 0x000fe80000000400 */
[----:B------:R2:W-:Y:S04]  /*4550*/  STS.U16 [R86+0x340], R143 ;  /* 0x0003408f56007388 */ /* 0x0005e80000000400 */
[----:B------:R-:W-:Y:S04]  /*4560*/  STS.U16 [R87+0x380], R20 ;  /* 0x0003801457007388 */ /* 0x000fe80000000400 */
[----:B------:R-:W-:Y:S01]  /*4570*/  STS.U16 [R88+0x3c0], R145 ;  /* 0x0003c09158007388 */ /* 0x000fe20000000400 */
[----:B------:R-:W-:-:S03]  /*4580*/  NOP ;  /* 0x0000000000007918 */ /* 0x000fc60000000000 */
[----:B------:R-:W3:Y:S04]  /*4590*/  LDS.U16 R21, [R89] ;  /* 0x0000000059157984 */ /* 0x000ee80000000400 */
[----:B------:R-:W4:Y:S04]  /*45a0*/  LDS.U16 R144, [R89+0x2] ;  /* 0x0000020059907984 */ /* 0x000f280000000400 */
[----:B------:R-:W4:Y:S04]  /*45b0*/  LDS.U16 R146, [R89+0x4] ;  /* 0x0000040059927984 */ /* 0x000f280000000400 */
[----:B------:R-:W4:Y:S04]  /*45c0*/  LDS.U16 R18, [R89+0x8] ;  /* 0x0000080059127984 */ /* 0x000f280000000400 */
[----:B------:R-:W4:Y:S01]  /*45d0*/  LDS.U16 R148, [R89+0x6] ;  /* 0x0000060059947984 */ /* 0x000f220000000400 */
[----:B------:R-:W-:Y:S01]  /*45e0*/  FMUL.FTZ R19, R149, 1.4426950216293334961 ;  /* 0x3fb8aa3b95137820 */ /* 0x000fe20000410000 */
[----:B0-----:R-:W-:Y:S01]  /*45f0*/  IMAD.MOV.U32 R16, RZ, RZ, R139 ;  /* 0x000000ffff107224 */ /* 0x001fe200078e008b */
[----:B-1----:R-:W-:Y:S01]  /*4600*/  MOV R17, R140 ;  /* 0x0000008c00117202 */ /* 0x002fe20000000f00 */
[----:B------:R-:W0:Y:S01]  /*4610*/  LDS.U16 R20, [R89+0xa] ;  /* 0x00000a0059147984 */ /* 0x000e220000000400 */
[----:B------:R-:W-:Y:S01]  /*4620*/  FMUL.FTZ R147, R19, R94 ;  /* 0x0000005e13937220 */ /* 0x000fe20000410000 */
[----:B------:R-:W-:-:S02]  /*4630*/  ISETP.GE.U32.AND P5, PT, R31, R71, PT ;  /* 0x000000471f00720c */ /* 0x000fc40003fa6070 */
[----:B--2---:R1:W5:Y:S01]  /*4640*/  LDG.E R143, desc[UR16][R16.64] ;  /* 0x00000010108f7981 */ /* 0x004362000c1e1900 */
[C---:B------:R-:W-:Y:S01]  /*4650*/  FMUL.FTZ R151, R19.reuse, R90 ;  /* 0x0000005a13977220 */ /* 0x040fe20000410000 */
[----:B------:R-:W-:Y:S01]  /*4660*/  FMUL.FTZ R152, R19, R91 ;  /* 0x0000005b13987220 */ /* 0x000fe20000410000 */
[----:B---3--:R-:W-:Y:S01]  /*4670*/  HADD2.F32 R150, -RZ, R21.H0_H0 ;  /* 0x20000015ff967230 */ /* 0x008fe20000004100 */
[----:B-1----:R-:W-:Y:S01]  /*4680*/  LDS.U16 R16, [R89+0xc] ;  /* 0x00000c0059107984 */ /* 0x002fe20000000400 */
[----:B------:R-:W1:Y:S03]  /*4690*/  MUFU.EX2 R21, R147 ;  /* 0x0000009300157308 */ /* 0x000e660000000800 */
[----:B------:R-:W-:Y:S01]  /*46a0*/  FMUL.FTZ R17, R107, R150 ;  /* 0x000000966b117220 */ /* 0x000fe20000410000 */
[----:B----4-:R-:W-:-:S04]  /*46b0*/  HADD2.F32 R150, -RZ, R144.H0_H0 ;  /* 0x20000090ff967230 */ /* 0x010fc80000004100 */
[----:B------:R-:W-:Y:S02]  /*46c0*/  FSEL R144, R17, RZ, !P5 ;  /* 0x000000ff11907208 */ /* 0x000fe40006800000 */
[----:B------:R-:W2:Y:S01]  /*46d0*/  LDS.U16 R17, [R89+0xe] ;  /* 0x00000e0059117984 */ /* 0x000ea20000000400 */
[----:B------:R-:W3:Y:S01]  /*46e0*/  MUFU.EX2 R151, R151 ;  /* 0x0000009700977308 */ /* 0x000ee20000000800 */
[----:B------:R-:W-:Y:S01]  /*46f0*/  FMUL.FTZ R149, R103, R150 ;  /* 0x0000009667957220 */ /* 0x000fe20000410000 */
[----:B------:R-:W-:Y:S01]  /*4700*/  HADD2.F32 R150, -RZ, R146.H0_H0 ;  /* 0x20000092ff967230 */ /* 0x000fe20000004100 */
[----:B-1----:R-:W-:Y:S01]  /*4710*/  FSEL R146, R21, 1, !P4 ;  /* 0x3f80000015927808 */ /* 0x002fe20006000000 */
[----:B------:R-:W1:Y:S01]  /*4720*/  MUFU.EX2 R152, R152 ;  /* 0x0000009800987308 */ /* 0x000e620000000800 */
[----:B------:R-:W4:Y:S01]  /*4730*/  LDS.U16 R21, [R89+0x10] ;  /* 0x0000100059157984 */ /* 0x000f220000000400 */
[----:B------:R-:W-:Y:S01]  /*4740*/  FSEL R147, R149, RZ, !P4 ;  /* 0x000000ff95937208 */ /* 0x000fe20006000000 */
[----:B------:R-:W-:Y:S01]  /*4750*/  FMUL.FTZ R149, R113, R150 ;  /* 0x0000009671957220 */ /* 0x000fe20000410000 */
[-C--:B------:R-:W-:Y:S01]  /*4760*/  ISETP.GE.U32.AND P3, PT, R35, R71.reuse, PT ;  /* 0x000000472300720c */ /* 0x080fe20003f66070 */
[----:B------:R-:W-:Y:S01]  /*4770*/  HADD2.F32 R18, -RZ, R18.H0_H0 ;  /* 0x20000012ff127230 */ /* 0x000fe20000004100 */
[----:B------:R-:W-:Y:S01]  /*4780*/  ISETP.GE.U32.AND P2, PT, R36, R71, PT ;  /* 0x000000472400720c */ /* 0x000fe20003f46070 */
[----:B------:R-:W-:Y:S01]  /*4790*/  HADD2.F32 R150, -RZ, R148.H0_H0 ;  /* 0x20000094ff967230 */ /* 0x000fe20000004100 */
[----:B------:R-:W-:-:S02]  /*47a0*/  FSEL R148, R149, RZ, !P3 ;  /* 0x000000ff95947208 */ /* 0x000fc40005800000 */
[----:B---3--:R-:W-:Y:S02]  /*47b0*/  FSEL R149, R151, 1, !P3 ;  /* 0x3f80000097957808 */ /* 0x008fe40005800000 */
[----:B-1----:R-:W-:Y:S01]  /*47c0*/  FSEL R151, R152, 1, !P2 ;  /* 0x3f80000098977808 */ /* 0x002fe20005000000 */
[----:B------:R-:W-:Y:S02]  /*47d0*/  FMUL.FTZ R152, R115, R18 ;  /* 0x0000001273987220 */ /* 0x000fe40000410000 */
[----:B------:R-:W1:Y:S01]  /*47e0*/  LDS.U16 R18, [R89+0x12] ;  /* 0x0000120059127984 */ /* 0x000e620000000400 */
[C---:B------:R-:W-:Y:S01]  /*47f0*/  FMUL.FTZ R145, R19.reuse, R93 ;  /* 0x0000005d13917220 */ /* 0x040fe20000410000 */
[C---:B------:R-:W-:Y:S01]  /*4800*/  FMUL.FTZ R154, R19.reuse, R95 ;  /* 0x0000005f139a7220 */ /* 0x040fe20000410000 */
[----:B------:R-:W-:Y:S01]  /*4810*/  FMUL.FTZ R158, R19, R96 ;  /* 0x00000060139e7220 */ /* 0x000fe20000410000 */
[----:B0-----:R-:W-:-:S03]  /*4820*/  HADD2.F32 R155, -RZ, R20.H0_H0 ;  /* 0x20000014ff9b7230 */ /* 0x001fc60000004100 */
[----:B------:R-:W0:Y:S01]  /*4830*/  MUFU.EX2 R145, R145 ;  /* 0x0000009100917308 */ /* 0x000e220000000800 */
[----:B------:R-:W-:-:S03]  /*4840*/  FMUL.FTZ R20, R19, R110 ;  /* 0x0000006e13147220 */ /* 0x000fc60000410000 */
[----:B------:R3:W4:Y:S04]  /*4850*/  MUFU.EX2 R156, R154 ;  /* 0x0000009a009c7308 */ /* 0x0007280000000800 */
[----:B------:R-:W4:Y:S01]  /*4860*/  MUFU.EX2 R158, R158 ;  /* 0x0000009e009e7308 */ /* 0x000f220000000800 */
[----:B------:R-:W-:Y:S01]  /*4870*/  FMUL.FTZ R155, R124, R155 ;  /* 0x0000009b7c9b7220 */ /* 0x000fe20000410000 */
[----:B--2---:R-:W-:Y:S02]  /*4880*/  HADD2.F32 R17, -RZ, R17.H0_H0 ;  /* 0x20000011ff117230 */ /* 0x004fe40000004100 */
[----:B------:R-:W2:Y:S01]  /*4890*/  MUFU.EX2 R20, R20 ;  /* 0x0000001400147308 */ /* 0x000ea20000000800 */
[----:B------:R-:W-:Y:S01]  /*48a0*/  ISETP.GE.U32.AND P6, PT, R38, R71, PT ;  /* 0x000000472600720c */ /* 0x000fe20003fc6070 */
[----:B------:R-:W-:Y:S01]  /*48b0*/  HADD2.F32 R157, -RZ, R16.H0_H0 ;  /* 0x20000010ff9d7230 */ /* 0x000fe20000004100 */
[----:B0-----:R-:W-:Y:S01]  /*48c0*/  FSEL R145, R145, 1, !P5 ;  /* 0x3f80000091917808 */ /* 0x001fe20006800000 */
[----:B------:R-:W-:Y:S01]  /*48d0*/  FMUL.FTZ R17, R128, R17 ;  /* 0x0000001180117220 */ /* 0x000fe20000410000 */
[-C--:B------:R-:W-:Y:S01]  /*48e0*/  ISETP.GE.U32.AND P5, PT, R39, R71.reuse, PT ;  /* 0x000000472700720c */ /* 0x080fe20003fa6070 */
[----:B------:R-:W0:Y:S01]  /*48f0*/  LDS.U16 R16, [R89+0x14] ;  /* 0x0000140059107984 */ /* 0x000e220000000400 */
[----:B------:R-:W-:-:S02]  /*4900*/  ISETP.GE.U32.AND P4, PT, R40, R71, PT ;  /* 0x000000472800720c */ /* 0x000fc40003f86070 */
[----:B---3--:R-:W-:Y:S01]  /*4910*/  FSEL R154, R155, RZ, !P6 ;  /* 0x000000ff9b9a7208 */ /* 0x008fe20007000000 */
[----:B----4-:R-:W-:Y:S01]  /*4920*/  HADD2.F32 R21, -RZ, R21.H0_H0 ;  /* 0x20000015ff157230 */ /* 0x010fe20000004100 */
[----:B------:R-:W-:Y:S01]  /*4930*/  FSEL R155, R156, 1, !P6 ;  /* 0x3f8000009c9b7808 */ /* 0x000fe20007000000 */
[----:B------:R-:W-:Y:S01]  /*4940*/  FMUL.FTZ R156, R126, R157 ;  /* 0x0000009d7e9c7220 */ /* 0x000fe20000410000 */
[----:B------:R-:W-:Y:S02]  /*4950*/  FSEL R157, R158, 1, !P5 ;  /* 0x3f8000009e9d7808 */ /* 0x000fe40006800000 */
[----:B------:R-:W-:Y:S02]  /*4960*/  ISETP.GE.U32.AND P3, PT, R41, R71, PT ;  /* 0x000000472900720c */ /* 0x000fe40003f66070 */
[----:B------:R-:W-:Y:S02]  /*4970*/  FSEL R158, R17, RZ, !P4 ;  /* 0x000000ff119e7208 */ /* 0x000fe40006000000 */
[----:B------:R-:W3:Y:S01]  /*4980*/  LDS.U16 R17, [R89+0x16] ;  /* 0x0000160059117984 */ /* 0x000ee20000000400 */
[----:B------:R-:W-:Y:S01]  /*4990*/  FMUL.FTZ R153, R19, R92 ;  /* 0x0000005c13997220 */ /* 0x000fe20000410000 */
[----:B------:R-:W-:Y:S01]  /*49a0*/  FMUL.FTZ R21, R130, R21 ;  /* 0x0000001582157220 */ /* 0x000fe20000410000 */
[----:B--2---:R-:W-:-:S02]  /*49b0*/  FSEL R161, R20, 1, !P3 ;  /* 0x3f80000014a17808 */ /* 0x004fc40005800000 */
[----:B------:R-:W2:Y:S01]  /*49c0*/  LDS.U16 R20, [R89+0x18] ;  /* 0x0000180059147984 */ /* 0x000ea20000000400 */
[----:B------:R-:W-:Y:S01]  /*49d0*/  FMUL.FTZ R163, R19, R112 ;  /* 0x0000007013a37220 */ /* 0x000fe20000410000 */
[----:B------:R-:W-:Y:S01]  /*49e0*/  FSEL R160, R21, RZ, !P3 ;  /* 0x000000ff15a07208 */ /* 0x000fe20005800000 */
[----:B------:R-:W4:Y:S01]  /*49f0*/  MUFU.EX2 R153, R153 ;  /* 0x0000009900997308 */ /* 0x000f220000000800 */
[----:B------:R-:W2:Y:S03]  /*4a00*/  LDS.U16 R21, [R89+0x1a] ;  /* 0x00001a0059157984 */ /* 0x000ea60000000400 */
[----:B------:R1:W-:Y:S01]  /*4a10*/  MUFU.EX2 R168, R163 ;  /* 0x000000a300a87308 */ /* 0x0003e20000000800 */
[----:B------:R-:W-:Y:S01]  /*4a20*/  FMUL.FTZ R150, R101, R150 ;  /* 0x0000009665967220 */ /* 0x000fe20000410000 */
[C---:B------:R-:W-:Y:S01]  /*4a30*/  FMUL.FTZ R159, R19.reuse, R104 ;  /* 0x00000068139f7220 */ /* 0x040fe20000410000 */
[C---:B------:R-:W-:Y:S01]  /*4a40*/  FMUL.FTZ R162, R19.reuse, R111 ;  /* 0x0000006f13a27220 */ /* 0x040fe20000410000 */
[C---:B------:R-:W-:Y:S01]  /*4a50*/  FMUL.FTZ R165, R19.reuse, R109 ;  /* 0x0000006d13a57220 */ /* 0x040fe20000410000 */
[----:B------:R-:W-:Y:S01]  /*4a60*/  FMUL.FTZ R166, R19, R108 ;  /* 0x0000006c13a67220 */ /* 0x000fe20000410000 */
[----:B-1----:R-:W-:-:S02]  /*4a70*/  HADD2.F32 R163, -RZ, R18.H0_H0 ;  /* 0x20000012ffa37230 */ /* 0x002fc40000004100 */
[----:B------:R-:W1:Y:S01]  /*4a80*/  LDS.U16 R18, [R89+0x1c] ;  /* 0x00001c0059127984 */ /* 0x000e620000000400 */
[C---:B------:R-:W-:Y:S01]  /*4a90*/  FMUL.FTZ R167, R19.reuse, R105 ;  /* 0x0000006913a77220 */ /* 0x040fe20000410000 */
[C---:B------:R-:W-:Y:S01]  /*4aa0*/  FMUL.FTZ R170, R19.reuse, R100 ;  /* 0x0000006413aa7220 */ /* 0x040fe20000410000 */
[----:B------:R-:W-:Y:S01]  /*4ab0*/  FMUL.FTZ R171, R19, R97 ;  /* 0x0000006113ab7220 */ /* 0x000fe20000410000 */
[----:B------:R-:W-:Y:S01]  /*4ac0*/  FFMA.FTZ R173, R144, R146, R147 ;  /* 0x0000009290ad7223 */ /* 0x000fe20000010093 */
[----:B------:R-:W1:Y:S01]  /*4ad0*/  LDS.U16 R19, [R89+0x1e] ;  /* 0x00001e0059137984 */ /* 0x000e620000000400 */
[----:B------:R-:W-:Y:S02]  /*4ae0*/  ISETP.GE.U32.AND P1, PT, R37, R71, PT ;  /* 0x000000472500720c */ /* 0x000fe40003f26070 */
[----:B------:R-:W-:Y:S01]  /*4af0*/  FSEL R150, R150, RZ, !P2 ;  /* 0x000000ff96967208 */ /* 0x000fe20005000000 */
[----:B------:R-:W-:Y:S01]  /*4b00*/  FFMA.FTZ R173, R149, R173, R148 ;  /* 0x000000ad95ad7223 */ /* 0x000fe20000010094 */
[----:B------:R-:W0:Y:S01]  /*4b10*/  MUFU.EX2 R159, R159 ;  /* 0x0000009f009f7308 */ /* 0x000e220000000800 */
[----:B------:R-:W-:-:S02]  /*4b20*/  FSEL R152, R152, RZ, !P1 ;  /* 0x000000ff98987208 */ /* 0x000fc40004800000 */
[----:B----4-:R-:W-:Y:S01]  /*4b30*/  FSEL R153, R153, 1, !P1 ;  /* 0x3f80000099997808 */ /* 0x010fe20004800000 */
[----:B------:R-:W-:Y:S01]  /*4b40*/  FFMA.FTZ R173, R151, R173, R150 ;  /* 0x000000ad97ad7223 */ /* 0x000fe20000010096 */
[----:B------:R4:W2:Y:S03]  /*4b50*/  MUFU.EX2 R164, R162 ;  /* 0x000000a200a47308 */ /* 0x0008a60000000800 */
[----:B------:R-:W-:Y:S01]  /*4b60*/  FFMA.FTZ R173, R153, R173, R152 ;  /* 0x000000ad99ad7223 */ /* 0x000fe20000010098 */
[----:B------:R-:W-:-:S03]  /*4b70*/  FSEL R156, R156, RZ, !P5 ;  /* 0x000000ff9c9c7208 */ /* 0x000fc60006800000 */
[----:B------:R-:W-:Y:S01]  /*4b80*/  FFMA.FTZ R173, R155, R173, R154 ;  /* 0x000000ad9bad7223 */ /* 0x000fe2000001009a */
[----:B------:R-:W-:Y:S01]  /*4b90*/  FMUL.FTZ R172, R145, R146 ;  /* 0x0000009291ac7220 */ /* 0x000fe20000410000 */
[----:B0-----:R-:W-:Y:S01]  /*4ba0*/  FSEL R159, R159, 1, !P4 ;  /* 0x3f8000009f9f7808 */ /* 0x001fe20006000000 */
[----:B------:R-:W0:Y:S01]  /*4bb0*/  MUFU.EX2 R165, R165 ;  /* 0x000000a500a57308 */ /* 0x000e220000000800 */
[----:B------:R-:W-:Y:S01]  /*4bc0*/  FFMA.FTZ R173, R157, R173, R156 ;  /* 0x000000ad9dad7223 */ /* 0x000fe2000001009c */
[----:B------:R-:W-:Y:S02]  /*4bd0*/  HADD2.F32 R16, -RZ, R16.H0_H0 ;  /* 0x20000010ff107230 */ /* 0x000fe40000004100 */
[----:B----4-:R-:W-:Y:S01]  /*4be0*/  FMUL.FTZ R162, R132, R163 ;  /* 0x000000a384a27220 */ /* 0x010fe20000410000 */
[----:B------:R-:W-:Y:S01]  /*4bf0*/  ISETP.GE.U32.AND P2, PT, R42, R71, PT ;  /* 0x000000472a00720c */ /* 0x000fe20003f46070 */
[----:B------:R-:W-:Y:S01]  /*4c00*/  FMUL.FTZ R172, R149, R172 ;  /* 0x000000ac95ac7220 */ /* 0x000fe20000410000 */
[----:B------:R-:W-:Y:S01]  /*4c10*/  FFMA.FTZ R173, R159, R173, R158 ;  /* 0x000000ad9fad7223 */ /* 0x000fe2000001009e */
[----:B------:R-:W4:Y:S01]  /*4c20*/  MUFU.EX2 R166, R166 ;  /* 0x000000a600a67308 */ /* 0x000f220000000800 */
[----:B---3--:R-:W-:-:S02]  /*4c30*/  HADD2.F32 R17, -RZ, R17.H0_H0 ;  /* 0x20000011ff117230 */ /* 0x008fc40000004100 */
[----:B------:R-:W-:Y:S01]  /*4c40*/  FMUL.FTZ R16, R133, R16 ;  /* 0x0000001085107220 */ /* 0x000fe20000410000 */
[----:B------:R-:W-:Y:S01]  /*4c50*/  ISETP.GE.U32.AND P1, PT, R43, R71, PT ;  /* 0x000000472b00720c */ /* 0x000fe20003f26070 */
[----:B------:R-:W-:Y:S01]  /*4c60*/  FMUL.FTZ R172, R151, R172 ;  /* 0x000000ac97ac7220 */ /* 0x000fe20000410000 */
[----:B------:R-:W-:Y:S01]  /*4c70*/  FSEL R162, R162, RZ, !P2 ;  /* 0x000000ffa2a27208 */ /* 0x000fe20005000000 */
[----:B------:R-:W-:Y:S01]  /*4c80*/  FFMA.FTZ R173, R161, R173, R160 ;  /* 0x000000ada1ad7223 */ /* 0x000fe200000100a0 */
[----:B--2---:R-:W-:Y:S01]  /*4c90*/  FSEL R163, R164, 1, !P2 ;  /* 0x3f800000a4a37808 */ /* 0x004fe20005000000 */
[----:B------:R2:W3:Y:S01]  /*4ca0*/  MUFU.EX2 R169, R167 ;  /* 0x000000a700a97308 */ /* 0x0004e20000000800 */
[----:B------:R-:W-:Y:S02]  /*4cb0*/  HADD2.F32 R20, -RZ, R20.H0_H0 ;  /* 0x20000014ff147230 */ /* 0x000fe40000004100 */
[----:B------:R-:W-:Y:S01]  /*4cc0*/  FMUL.FTZ R17, R134, R17 ;  /* 0x0000001186117220 */ /* 0x000fe20000410000 */
[----:B------:R-:W-:Y:S01]  /*4cd0*/  ISETP.GE.U32.AND P6, PT, R44, R71, PT ;  /* 0x000000472c00720c */ /* 0x000fe20003fc6070 */
[----:B------:R-:W-:Y:S01]  /*4ce0*/  FMUL.FTZ R172, R153, R172 ;  /* 0x000000ac99ac7220 */ /* 0x000fe20000410000 */
[----:B------:R-:W-:Y:S01]  /*4cf0*/  FSEL R168, R168, 1, !P1 ;  /* 0x3f800000a8a87808 */ /* 0x000fe20004800000 */
[----:B------:R-:W-:Y:S01]  /*4d00*/  FFMA.FTZ R173, R163, R173, R162 ;  /* 0x000000ada3ad7223 */ /* 0x000fe200000100a2 */
[----:B------:R-:W3:Y:S01]  /*4d10*/  MUFU.EX2 R170, R170 ;  /* 0x000000aa00aa7308 */ /* 0x000ee20000000800 */
[----:B--2---:R-:W-:Y:S01]  /*4d20*/  FSEL R167, R16, RZ, !P1 ;  /* 0x000000ff10a77208 */ /* 0x004fe20004800000 */
[----:B------:R-:W-:-:S02]  /*4d30*/  HADD2.F32 R21, -RZ, R21.H0_H0 ;  /* 0x20000015ff157230 */ /* 0x000fc40000004100 */
[----:B------:R-:W-:Y:S01]  /*4d40*/  FMUL.FTZ R20, R135, R20 ;  /* 0x0000001487147220 */ /* 0x000fe20000410000 */
[----:B------:R-:W-:Y:S01]  /*4d50*/  ISETP.GE.U32.AND P5, PT, R45, R71, PT ;  /* 0x000000472d00720c */ /* 0x000fe20003fa6070 */
[----:B------:R-:W-:Y:S01]  /*4d60*/  FMUL.FTZ R172, R155, R172 ;  /* 0x000000ac9bac7220 */ /* 0x000fe20000410000 */
[----:B0-----:R-:W-:Y:S01]  /*4d70*/  FSEL R164, R165, 1, !P6 ;  /* 0x3f800000a5a47808 */ /* 0x001fe20007000000 */
[----:B------:R-:W-:Y:S01]  /*4d80*/  FFMA.FTZ R173, R168, R173, R167 ;  /* 0x000000ada8ad7223 */ /* 0x000fe200000100a7 */
[----:B------:R-:W-:Y:S01]  /*4d90*/  FSEL R177, R17, RZ, !P6 ;  /* 0x000000ff11b17208 */ /* 0x000fe20007000000 */
[----:B------:R-:W0:Y:S01]  /*4da0*/  MUFU.EX2 R171, R171 ;  /* 0x000000ab00ab7308 */ /* 0x000e220000000800 */
[----:B-1----:R-:W-:Y:S02]  /*4db0*/  HADD2.F32 R18, -RZ, R18.H0_H0 ;  /* 0x20000012ff127230 */ /* 0x002fe40000004100 */
[----:B------:R-:W-:Y:S01]  /*4dc0*/  FMUL.FTZ R21, R136, R21 ;  /* 0x0000001588157220 */ /* 0x000fe20000410000 */
[----:B------:R-:W-:Y:S01]  /*4dd0*/  ISETP.GE.U32.AND P4, PT, R46, R71, PT ;  /* 0x000000472e00720c */ /* 0x000fe20003f86070 */
[----:B------:R-:W-:Y:S01]  /*4de0*/  FMUL.FTZ R172, R157, R172 ;  /* 0x000000ac9dac7220 */ /* 0x000fe20000410000 */
[----:B----4-:R-:W-:Y:S01]  /*4df0*/  FSEL R165, R166, 1, !P5 ;  /* 0x3f800000a6a57808 */ /* 0x010fe20006800000 */
[----:B------:R-:W-:Y:S01]  /*4e00*/  FFMA.FTZ R16, R164, R173, R177 ;  /* 0x000000ada4107223 */ /* 0x000fe200000100b1 */
[----:B------:R-:W-:Y:S01]  /*4e10*/  FSEL R174, R20, RZ, !P5 ;  /* 0x000000ff14ae7208 */ /* 0x000fe20006800000 */
[----:B------:R-:W-:-:S02]  /*4e20*/  HADD2.F32 R19, -RZ, R19.H0_H0 ;  /* 0x20000013ff137230 */ /* 0x000fc40000004100 */
[----:B------:R-:W-:Y:S01]  /*4e30*/  FMUL.FTZ R18, R137, R18 ;  /* 0x0000001289127220 */ /* 0x000fe20000410000 */
[----:B------:R-:W-:Y:S01]  /*4e40*/  ISETP.GE.U32.AND P3, PT, R47, R71, PT ;  /* 0x000000472f00720c */ /* 0x000fe20003f66070 */
[----:B------:R-:W-:Y:S01]  /*4e50*/  FMUL.FTZ R172, R159, R172 ;  /* 0x000000ac9fac7220 */ /* 0x000fe20000410000 */
[----:B---3--:R-:W-:Y:S01]  /*4e60*/  FSEL R166, R169, 1, !P4 ;  /* 0x3f800000a9a67808 */ /* 0x008fe20006000000 */
[----:B------:R-:W-:Y:S01]  /*4e70*/  FFMA.FTZ R17, R165, R16, R174 ;  /* 0x00000010a5117223 */ /* 0x000fe200000100ae */
[----:B------:R-:W-:Y:S01]  /*4e80*/  FSEL R179, R21, RZ, !P4 ;  /* 0x000000ff15b37208 */ /* 0x000fe20006000000 */
[----:B------:R-:W-:Y:S01]  /*4e90*/  FMUL.FTZ R19, R138, R19 ;  /* 0x000000138a137220 */ /* 0x000fe20000410000 */
[----:B------:R-:W-:Y:S01]  /*4ea0*/  ISETP.GE.U32.AND P2, PT, R48, R71, PT ;  /* 0x000000473000720c */ /* 0x000fe20003f46070 */
[----:B------:R-:W-:Y:S01]  /*4eb0*/  FMUL.FTZ R172, R161, R172 ;  /* 0x000000aca1ac7220 */ /* 0x000fe20000410000 */
[----:B------:R-:W-:Y:S01]  /*4ec0*/  FSEL R169, R170, 1, !P3 ;  /* 0x3f800000aaa97808 */ /* 0x000fe20005800000 */
[----:B------:R-:W-:Y:S01]  /*4ed0*/  FFMA.FTZ R16, R166, R17, R179 ;  /* 0x00000011a6107223 */ /* 0x000fe200000100b3 */
[----:B------:R-:W-:Y:S01]  /*4ee0*/  FSEL R176, R18, RZ, !P3 ;  /* 0x000000ff12b07208 */ /* 0x000fe20005800000 */
[----:B------:R-:W-:Y:S01]  /*4ef0*/  FMUL.FTZ R17, R163, R172 ;  /* 0x000000aca3117220 */ /* 0x000fe20000410000 */
[----:B0-----:R-:W-:-:S02]  /*4f00*/  FSEL R178, R171, 1, !P2 ;  /* 0x3f800000abb27808 */ /* 0x001fc40005000000 */
        /* <DEDUP_REMOVED lines=30> */
[----:B------:R-:W2:Y:S01]  /*50f0*/  S2UR UR8, SR_CgaCtaId ;  /* 0x00000000000879c3 */ /* 0x000ea20000008800 */
[----:B------:R-:W-:-:S04]  /*5100*/  ISETP.NE.AND P1, PT, R29, RZ, PT ;  /* 0x000000ff1d00720c */ /* 0x000fc80003f25270 */
[----:B------:R-:W-:Y:S01]  /*5110*/  ISETP.NE.OR P1, PT, R23, RZ, !P1 ;  /* 0x000000ff1700720c */ /* 0x000fe20004f25670 */
[----:B0-----:R-:W-:-:S06]  /*5120*/  FFMA.FTZ R19, R171, R19, R20 ;  /* 0x00000013ab137223 */ /* 0x001fcc0000010014 */
[----:B-1----:R-:W-:Y:S01]  /*5130*/  @P2 FMUL.FTZ R171, R171, R170 ;  /* 0x000000aaabab2220 */ /* 0x002fe20000410000 */
[----:B------:R-:W-:-:S04]  /*5140*/  FSEL R170, R20, R19, !P2 ;  /* 0x0000001314aa7208 */ /* 0x000fc80005000000 */
[----:B------:R-:W0:Y:S04]  /*5150*/  SHFL.UP PT, R20, R171, 0x10, RZ ;  /* 0x06000000ab147989 */ /* 0x000e2800000e00ff */
[----:B------:R-:W1:Y:S01]  /*5160*/  SHFL.UP PT, R21, R170, 0x10, RZ ;  /* 0x06000000aa157989 */ /* 0x000e6200000e00ff */
[----:B------:R-:W-:Y:S02]  /*5170*/  HFMA2 R16, -RZ, RZ, 1.875, 0 ;  /* 0x3f800000ff107431 */ /* 0x000fe400000001ff */
[----:B------:R-:W-:Y:S01]  /*5180*/  IMAD.MOV.U32 R17, RZ, RZ, RZ ;  /* 0x000000ffff117224 */ /* 0x000fe200078e00ff */
[----:B------:R-:W-:-:S05]  /*5190*/  UMOV UR4, 0x400 ;  /* 0x0000040000047882 */ /* 0x000fca0000000000 */
[----:B------:R-:W3:Y:S01]  /*51a0*/  @!P1 LDS.64 R16, [UR5] ;  /* 0x00000005ff109984 */ /* 0x000ee20008000a00 */
[----:B------:R-:W-:Y:S01]  /*51b0*/  ISETP.NE.AND P1, PT, R72, 0x1f, PT ;  /* 0x0000001f4800780c */ /* 0x000fe20003f25270 */
[----:B--2---:R-:W-:Y:S01]  /*51c0*/  ULEA UR4, UR8, UR4, 0x18 ;  /* 0x0000000408047291 */ /* 0x004fe2000f8ec0ff */
[C---:B0-----:R-:W-:Y:S01]  /*51d0*/  FMUL.FTZ R20, R171.reuse, R20 ;  /* 0x00000014ab147220 */ /* 0x041fe20000410000 */
[----:B-1----:R-:W-:-:S10]  /*51e0*/  FFMA.FTZ R21, R171, R21, R170 ;  /* 0x00000015ab157223 */ /* 0x002fd400000100aa */
[----:B------:R-:W-:Y:S01]  /*51f0*/  @!P1 STS.64 [UR4+0x430], R20 ;  /* 0x00043014ff009988 */ /* 0x000fe20008000a04 */
[----:B------:R-:W-:Y:S01]  /*5200*/  BAR.SYNC.DEFER_BLOCKING 0x0 ;  /* 0x0000000000007b1d */ /* 0x000fe20000010000 */
[----:B------:R-:W-:Y:S02]  /*5210*/  ISETP.NE.AND P2, PT, R72, RZ, PT ;  /* 0x000000ff4800720c */ /* 0x000fe40003f45270 */
[----:B------:R-:W-:-:S11]  /*5220*/  ISETP.NE.AND P3, PT, R23, RZ, PT ;  /* 0x000000ff1700720c */ /* 0x000fd60003f65270 */
[----:B---3--:R-:W-:Y:S04]  /*5230*/  @!P2 STS.64 [UR4+0x440], R16 ;  /* 0x00044010ff00a988 */ /* 0x008fe80008000a04 */
        /* <DEDUP_REMOVED lines=22> */
[----:B------:R-:W-:Y:S03]  /*53a0*/  BSSY.RECONVERGENT B0, `(.L_x_3967) ;  /* 0x000000e000007945 */ /* 0x000fe60003800200 */
[----:B------:R-:W-:Y:S01]  /*53b0*/  FFMA.FTZ R162, R163, R161, R162 ;  /* 0x000000a1a3a27223 */ /* 0x000fe200000100a2 */
[----:B------:R-:W-:Y:S02]  /*53c0*/  IMAD.X R144, R15, 0x1, R7, P2 ;  /* 0x000000010f907824 */ /* 0x000fe400010e0607 */
        /* <DEDUP_REMOVED lines=11> */
.L_x_3968:
[----:B------:R-:W-:Y:S05]  /*5480*/  BSYNC.RECONVERGENT B0 ;  /* 0x0000000000007941 */ /* 0x000fea0003800200 */
.L_x_3967:
[----:B------:R-:W-:Y:S01]  /*5490*/  FFMA.FTZ R164, R164, R167, R177 ;  /* 0x000000a7a4a47223 */ /* 0x000fe200000100b1 */
[----:B------:R-:W-:Y:S01]  /*54a0*/  UIADD3 UR6, UPT, UPT, UR6, 0x1, URZ ;  /* 0x0000000106067890 */ /* 0x000fe2000fffe0ff */
[----:B------:R-:W-:Y:S01]  /*54b0*/  LEA R141, P1, R10, R141, 0x2 ;  /* 0x0000008d0a8d7211 */ /* 0x000fe200078210ff */
[----:B-----5:R-:W-:Y:S01]  /*54c0*/  FFMA.FTZ R98, R143, R145, R98 ;  /* 0x000000918f627223 */ /* 0x020fe20000010062 */
[----:B------:R-:W-:Y:S01]  /*54d0*/  FFMA.FTZ R165, R165, R164, R174 ;  /* 0x000000a4a5a57223 */ /* 0x000fe200000100ae */
[----:B------:R-:W-:Y:S01]  /*54e0*/  UISETP.NE.AND UP0, UPT, UR6, URZ, UPT ;  /* 0x000000ff0600728c */ /* 0x000fe2000bf05270 */
[----:B------:R-:W-:Y:S01]  /*54f0*/  LEA R139, P2, R8, R139, 0x2 ;  /* 0x0000008b088b7211 */ /* 0x000fe200078410ff */
[C---:B------:R-:W-:Y:S01]  /*5500*/  FFMA.FTZ R99, R143.reuse, R146, R99 ;  /* 0x000000928f637223 */ /* 0x040fe20000010063 */
        /* <DEDUP_REMOVED lines=21> */
[----:B------:R-:W-:Y:S11]  /*5660*/  BRA.U UP0, `(.L_x_3969) ;  /* 0xffffffe900707547 */ /* 0x000ff6000b83ffff */
.L_x_3966:
        /* <DEDUP_REMOVED lines=104> */
.L_x_3971:
        /* <DEDUP_REMOVED lines=9> */
.L_x_5114:


//--------------------- .text._Z25selective_scan_fwd_kernelI32Selective_Scan_fwd_kernel_traitsILi32ELi16ELi1ELb0ELb1ELb0ELb1EN3c104HalfEfEEv13SSMParamsBase --------------------------
	.section	.text._Z25selective_scan_fwd_kernelI32Selective_Scan_fwd_kernel_traitsILi32ELi16ELi1ELb0ELb1ELb0ELb1EN3c104HalfEfEEv13SSMParamsBase,"ax",@progbits
	.align	128
        .global         _Z25selective_scan_fwd_kernelI32Selective_Scan_fwd_kernel_traitsILi32ELi16ELi1ELb0ELb1ELb0ELb1EN3c104HalfEfEEv13SSMParamsBase
        .type           _Z25selective_scan_fwd_kernelI32Selective_Scan_fwd_kernel_traitsILi32ELi16ELi1ELb0ELb1ELb0ELb1EN3c104HalfEfEEv13SSMParamsBase,@function
        .size           _Z25selective_scan_fwd_kernelI32Selective_Scan_fwd_kernel_traitsILi32ELi16ELi1ELb0ELb1ELb0ELb1EN3c104HalfEfEEv13SSMParamsBase,(.L_x_5115 - _Z25selective_scan_fwd_kernelI32Selective_Scan_fwd_kernel_traitsILi32ELi16ELi1ELb0ELb1ELb0ELb1EN3c104HalfEfEEv13SSMParamsBase)
        .other          _Z25selective_scan_fwd_kernelI32Selective_Scan_fwd_kernel_traitsILi32ELi16ELi1ELb0ELb1ELb0ELb1EN3c104HalfEfEEv13SSMParamsBase,@"STO_CUDA_ENTRY STV_DEFAULT"
_Z25selective_scan_fwd_kernelI32Selective_Scan_fwd_kernel_traitsILi32ELi16ELi1ELb0ELb1ELb0ELb1EN3c104HalfEfEEv13SSMParamsBase:
.text._Z25selective_scan_fwd_kernelI32Selective_Scan_fwd_kernel_traitsILi32ELi16ELi1ELb0ELb1ELb0ELb1EN3c104HalfEfEEv13SSMParamsBase:
        /* <DEDUP_REMOVED lines=61> */
[----:B------:R-:W1:Y:S01]  /*03d0*/  LDC.64 R28, c[0x0][0x450] ;  /* 0x00011400ff1c7b82 */ /* 0x000e620000000a00 */
[----:B------:R-:W2:Y:S01]  /*03e0*/  LDCU.64 UR20, c[0x0][0x3d8] ;  /* 0x00007b00ff1477ac */ /* 0x000ea20008000a00 */
[----:B------:R-:W-:Y:S01]  /*03f0*/  @P0 IADD3 R7, PT, PT, R7, 0x1, RZ ;  /* 0x0000000107070810 */ /* 0x000fe20007ffe0ff */
[C---:B------:R-:W-:Y:S01]  /*0400*/  IMAD.WIDE.U32 R2, R0.reuse, UR10, R2 ;  /* 0x0000000a00027c25 */ /* 0x040fe2000f8e0002 */
[----:B------:R-:W3:Y:S02]  /*0410*/  LDCU.64 UR8, c[0x0][0x3a0] ;  /* 0x00007400ff0877ac */ /* 0x000ee40008000a00 */
[----:B------:R-:W-:Y:S01]  /*0420*/  @!P3 IADD3 R7, PT, PT, -R7, RZ, RZ ;  /* 0x000000ff0707b210 */ /* 0x000fe20007ffe1ff */
[----:B------:R-:W-:Y:S01]  /*0430*/  IMAD R48, R0, UR11, R3 ;  /* 0x0000000b00307c24 */ /* 0x000fe2000f8e0203 */
[----:B------:R-:W-:Y:S01]  /*0440*/  @!P1 LOP3.LUT R7, RZ, R11, RZ, 0x33, !PT ;  /* 0x0000000bff079212 */ /* 0x000fe200078e33ff */
[----:B------:R-:W0:Y:S01]  /*0450*/  LDC.64 R18, c[0x0][0x440] ;  /* 0x00011000ff127b82 */ /* 0x000e220000000a00 */
[----:B------:R-:W-:Y:S01]  /*0460*/  UIMAD UR5, UR18, UR13, UR5 ;  /* 0x0000000d120572a4 */ /* 0x000fe2000f8e0205 */
[----:B----4-:R-:W-:Y:S01]  /*0470*/  LEA R30, P0, R2, R8, 0x1 ;  /* 0x00000008021e7211 */ /* 0x010fe200078008ff */
[----:B------:R-:W-:Y:S01]  /*0480*/  IMAD.WIDE.U32 R4, R0, UR14, R4 ;  /* 0x0000000e00047c25 */ /* 0x000fe2000f8e0004 */
[----:B------:R-:W-:Y:S01]  /*0490*/  SHF.R.S32.HI R3, RZ, 0x1f, R7 ;  /* 0x0000001fff037819 */ /* 0x000fe20000011407 */
[----:B------:R-:W4:Y:S01]  /*04a0*/  LDCU UR6, c[0x0][0x38c] ;  /* 0x00007180ff0677ac */ /* 0x000f220008000800 */
[----:B------:R-:W-:Y:S01]  /*04b0*/  LEA.HI.X R48, R2, R9, R48, 0x1, P0 ;  /* 0x0000000902307211 */ /* 0x000fe200000f0c30 */
[----:B------:R-:W-:Y:S01]  /*04c0*/  IMAD R49, R0, UR15, R5 ;  /* 0x0000000f00317c24 */ /* 0x000fe2000f8e0205 */
[----:B------:R-:W-:Y:S01]  /*04d0*/  LEA R31, P1, R4, R12, 0x1 ;  /* 0x0000000c041f7211 */ /* 0x000fe200078208ff */
[----:B------:R-:W-:Y:S01]  /*04e0*/  IMAD R6, R3, R66, RZ ;  /* 0x0000004203067224 */ /* 0x000fe200078e02ff */
[----:B------:R-:W0:Y:S01]  /*04f0*/  LDCU.U8 UR7, c[0x0][0x39e] ;  /* 0x000073c0ff0777ac */ /* 0x000e220008000000 */
[----:B--2---:R-:W-:Y:S01]  /*0500*/  IMAD.WIDE.U32 R26, R0, UR20, RZ ;  /* 0x00000014001a7c25 */ /* 0x004fe2000f8e00ff */
[----:B------:R-:W-:-:S03]  /*0510*/  LEA.HI.X R49, R4, R13, R49, 0x1, P1 ;  /* 0x0000000d04317211 */ /* 0x000fc600008f0c31 */
[----:B------:R-:W-:Y:S01]  /*0520*/  IMAD.WIDE.U32 R2, R7, R66, UR4 ;  /* 0x0000000407027e25 */ /* 0x000fe2000f8e0042 */
[----:B-1----:R-:W-:-:S03]  /*0530*/  LEA R24, P2, R26, R28, 0x2 ;  /* 0x0000001c1a187211 */ /* 0x002fc600078410ff */
[----:B------:R-:W-:Y:S01]  /*0540*/  IMAD R67, R7, R67, R6 ;  /* 0x0000004307437224 */ /* 0x000fe200078e0206 */
[----:B------:R-:W-:Y:S01]  /*0550*/  LEA R66, P0, R2, R14, 0x1 ;  /* 0x0000000e02427211 */ /* 0x000fe200078008ff */
[----:B---3--:R-:W-:Y:S01]  /*0560*/  IMAD.WIDE.U32 R4, R0, UR8, RZ ;  /* 0x0000000800047c25 */ /* 0x008fe2000f8e00ff */
[----:B0-----:R-:W-:-:S03]  /*0570*/  SHF.L.U32 R28, R22, 0x4, RZ ;  /* 0x00000004161c7819 */ /* 0x001fc600000006ff */
[----:B------:R-:W-:Y:S01]  /*0580*/  IMAD.IADD R67, R3, 0x1, R67 ;  /* 0x0000000103437824 */ /* 0x000fe200078e0243 */
[----:B------:R-:W-:Y:S01]  /*0590*/  LOP3.LUT R3, R28, 0x3e00, RZ, 0xc0, !PT ;  /* 0x00003e001c037812 */ /* 0x000fe200078ec0ff */
[----:B------:R-:W-:Y:S01]  /*05a0*/  IMAD R25, R0, UR9, R5 ;  /* 0x0000000900197c24 */ /* 0x000fe2000f8e0205 */
[----:B------:R-:W-:Y:S01]  /*05b0*/  LEA R23, P1, R4, R18, 0x2 ;  /* 0x0000001204177211 */ /* 0x000fe200078210ff */
[----:B------:R-:W-:Y:S01]  /*05c0*/  IMAD R6, R0, UR21, R27 ;  /* 0x0000001500067c24 */ /* 0x000fe2000f8e021b */
[----:B------:R-:W-:Y:S01]  /*05d0*/  LOP3.LUT R46, R3, 0x1f, R22, 0xf8, !PT ;  /* 0x0000001f032e7812 */ /* 0x000fe200078ef816 */
[----:B------:R-:W-:Y:S01]  /*05e0*/  IMAD R5, R17, UR18, R0 ;  /* 0x0000001211057c24 */ /* 0x000fe2000f8e0200 */
[----:B------:R-:W-:Y:S01]  /*05f0*/  LEA.HI.X R67, R2, R15, R67, 0x1, P0 ;  /* 0x0000000f02437211 */ /* 0x000fe200000f0c43 */
[----:B------:R-:W-:Y:S01]  /*0600*/  VIADD R32, R28, 0x1 ;  /* 0x000000011c207836 */ /* 0x000fe20000000000 */
[----:B------:R-:W-:Y:S01]  /*0610*/  LEA.HI.X R26, R26, R29, R6, 0x2, P2 ;  /* 0x0000001d1a1a7211 */ /* 0x000fe200010f1406 */
[----:B------:R-:W-:-:S04]  /*0620*/  IMAD.WIDE.U32 R2, R46, 0x2, RZ ;  /* 0x000000022e027825 */ /* 0x000fc800078e00ff */
[----:B------:R-:W-:Y:S01]  /*0630*/  HFMA2 R29, -RZ, RZ, 0, 0 ;  /* 0x00000000ff1d7431 */ /* 0x000fe200000001ff */
[----:B------:R-:W-:Y:S01]  /*0640*/  LEA.HI.X R25, R4, R19, R25, 0x2, P1 ;  /* 0x0000001304197211 */ /* 0x000fe200008f1419 */
[----:B------:R-:W-:Y:S01]  /*0650*/  IMAD R5, R5, R10, RZ ;  /* 0x0000000a05057224 */ /* 0x000fe200078e02ff */
[C---:B------:R-:W-:Y:S01]  /*0660*/  IADD3 R33, PT, PT, R28.reuse, 0x2, RZ ;  /* 0x000000021c217810 */ /* 0x040fe20007ffe0ff */
[C---:B------:R-:W-:Y:S01]  /*0670*/  VIADD R35, R28.reuse, 0x4 ;  /* 0x000000041c237836 */ /* 0x040fe20000000000 */
        /* <DEDUP_REMOVED lines=29> */
.L_x_4008:
        /* <DEDUP_REMOVED lines=66> */
[C---:B------:R-:W-:Y:S02]  /*0c70*/  IADD3 R78, PT, PT, R77.reuse, 0xa0, RZ ;  /* 0x000000a04d4e7810 */ /* 0x040fe40007ffe0ff */
[----:B------:R-:W-:Y:S01]  /*0c80*/  LEA R71, R6, UR4, 0x1 ;  /* 0x0000000406477c11 */ /* 0x000fe2000f8e08ff */
[C---:B------:R-:W-:Y:S01]  /*0c90*/  VIADD R80, R77.reuse, 0xc0 ;  /* 0x000000c04d507836 */ /* 0x040fe20000000000 */
[----:B------:R-:W-:-:S02]  /*0ca0*/  LEA.HI.SX32 R70, R77, R77, 0x1b ;  /* 0x0000004d4d467211 */ /* 0x000fc400078fdaff */
[C---:B------:R-:W-:Y:S02]  /*0cb0*/  IADD3 R6, PT, PT, R77.reuse, 0xe0, RZ ;  /* 0x000000e04d067810 */ /* 0x040fe40007ffe0ff */
[-C--:B------:R-:W-:Y:S02]  /*0cc0*/  LEA.HI.SX32 R68, R68, R77.reuse, 0x1b ;  /* 0x0000004d44447211 */ /* 0x080fe400078fdaff */
[-C--:B------:R-:W-:Y:S02]  /*0cd0*/  LEA.HI.SX32 R73, R74, R77.reuse, 0x1b ;  /* 0x0000004d4a497211 */ /* 0x080fe400078fdaff */
[-C--:B------:R-:W-:Y:S02]  /*0ce0*/  LEA.HI.SX32 R74, R78, R77.reuse, 0x1b ;  /* 0x0000004d4e4a7211 */ /* 0x080fe400078fdaff */
[----:B------:R-:W-:Y:S02]  /*0cf0*/  LEA.HI.SX32 R72, R72, R77, 0x1b ;  /* 0x0000004d48487211 */ /* 0x000fe400078fdaff */
[----:B------:R-:W-:-:S02]  /*0d00*/  IADD3 R78, PT, PT, R77, 0x100, RZ ;  /* 0x000001004d4e7810 */ /* 0x000fc40007ffe0ff */
[----:B------:R-:W-:Y:S02]  /*0d10*/  LEA R70, R70, UR4, 0x1 ;  /* 0x0000000446467c11 */ /* 0x000fe4000f8e08ff */
[-C--:B------:R-:W-:Y:S02]  /*0d20*/  LEA.HI.SX32 R6, R6, R77.reuse, 0x1b ;  /* 0x0000004d06067211 */ /* 0x080fe400078fdaff */
[----:B------:R-:W-:Y:S02]  /*0d30*/  LEA R68, R68, UR4, 0x1 ;  /* 0x0000000444447c11 */ /* 0x000fe4000f8e08ff */
[-C--:B------:R-:W-:Y:S01]  /*0d40*/  LEA.HI.SX32 R75, R80, R77.reuse, 0x1b ;  /* 0x0000004d504b7211 */ /* 0x080fe200078fdaff */
[----:B------:R-:W-:Y:S01]  /*0d50*/  VIADD R80, R77, 0x120 ;  /* 0x000001204d507836 */ /* 0x000fe20000000000 */
[----:B------:R-:W-:Y:S02]  /*0d60*/  LEA R72, R72, UR4, 0x1 ;  /* 0x0000000448487c11 */ /* 0x000fe4000f8e08ff */
[----:B------:R-:W-:-:S02]  /*0d70*/  LEA.HI.SX32 R79, R78, R77, 0x1b ;  /* 0x0000004d4e4f7211 */ /* 0x000fc400078fdaff */
[----:B------:R-:W-:Y:S02]  /*0d80*/  LEA R73, R73, UR4, 0x1 ;  /* 0x0000000449497c11 */ /* 0x000fe4000f8e08ff */
[----:B------:R-:W-:Y:S01]  /*0d90*/  LEA R78, R6, UR4, 0x1 ;  /* 0x00000004064e7c11 */ /* 0x000fe2000f8e08ff */
[C---:B------:R-:W-:Y:S01]  /*0da0*/  VIADD R6, R77.reuse, 0x180 ;  /* 0x000001804d067836 */ /* 0x040fe20000000000 */
[----:B------:R-:W-:Y:S02]  /*0db0*/  LEA R74, R74, UR4, 0x1 ;  /* 0x000000044a4a7c11 */ /* 0x000fe4000f8e08ff */
[----:B------:R-:W-:Y:S02]  /*0dc0*/  IADD3 R82, PT, PT, R77, 0x140, RZ ;  /* 0x000001404d527810 */ /* 0x000fe40007ffe0ff */
[----:B------:R-:W-:Y:S02]  /*0dd0*/  LEA R75, R75, UR4, 0x1 ;  /* 0x000000044b4b7c11 */ /* 0x000fe4000f8e08ff */
[----:B------:R-:W-:-:S02]  /*0de0*/  IADD3 R84, PT, PT, R77, 0x160, RZ ;  /* 0x000001604d547810 */ /* 0x000fc40007ffe0ff */
        /* <DEDUP_REMOVED lines=185> */
.L_x_3973:
[----:B------:R-:W-:Y:S05]  /*1980*/  BSYNC.RECONVERGENT B0 ;  /* 0x0000000000007941 */ /* 0x000fea0003800200 */
.L_x_3972:
        /* <DEDUP_REMOVED lines=37> */
.L_x_3975:
[----:B------:R-:W-:Y:S05]  /*1be0*/  BSYNC.RECONVERGENT B0 ;  /* 0x0000000000007941 */ /* 0x000fea0003800200 */
.L_x_3974:
        /* <DEDUP_REMOVED lines=35> */
.L_x_3977:
[----:B------:R-:W-:Y:S05]  /*1e20*/  BSYNC.RECONVERGENT B0 ;  /* 0x0000000000007941 */ /* 0x000fea0003800200 */
.L_x_3976:
        /* <DEDUP_REMOVED lines=37> */
.L_x_3979:
[----:B------:R-:W-:Y:S05]  /*2080*/  BSYNC.RECONVERGENT B0 ;  /* 0x0000000000007941 */ /* 0x000fea0003800200 */
.L_x_3978:
        /* <DEDUP_REMOVED lines=35> */
.L_x_3981:
[----:B------:R-:W-:Y:S05]  /*22c0*/  BSYNC.RECONVERGENT B0 ;  /* 0x0000000000007941 */ /* 0x000fea0003800200 */
.L_x_3980:
        /* <DEDUP_REMOVED lines=37> */
.L_x_3983:
[----:B------:R-:W-:Y:S05]  /*2520*/  BSYNC.RECONVERGENT B0 ;  /* 0x0000000000007941 */ /* 0x000fea0003800200 */
.L_x_3982:
        /* <DEDUP_REMOVED lines=35> */
.L_x_3985:
[----:B------:R-:W-:Y:S05]  /*2760*/  BSYNC.RECONVERGENT B0 ;  /* 0x0000000000007941 */ /* 0x000fea0003800200 */
.L_x_3984:
        /* <DEDUP_REMOVED lines=37> */
.L_x_3987:
[----:B------:R-:W-:Y:S05]  /*29c0*/  BSYNC.RECONVERGENT B0 ;  /* 0x0000000000007941 */ /* 0x000fea0003800200 */
.L_x_3986:
        /* <DEDUP_REMOVED lines=37> */
.L_x_3989:
[----:B------:R-:W-:Y:S05]  /*2c20*/  BSYNC.RECONVERGENT B0 ;  /* 0x0000000000007941 */ /* 0x000fea0003800200 */
.L_x_3988:
        /* <DEDUP_REMOVED lines=41> */
.L_x_3991:
[----:B------:R-:W-:Y:S05]  /*2ec0*/  BSYNC.RECONVERGENT B0 ;  /* 0x0000000000007941 */ /* 0x000fea0003800200 */
.L_x_3990:
        /* <DEDUP_REMOVED lines=39> */
.L_x_3993:
[----:B------:R-:W-:Y:S05]  /*3140*/  BSYNC.RECONVERGENT B0 ;  /* 0x0000000000007941 */ /* 0x000fea0003800200 */
.L_x_3992:
        /* <DEDUP_REMOVED lines=44> */
.L_x_3995:
[----:B------:R-:W-:Y:S05]  /*3410*/  BSYNC.RECONVERGENT B0 ;  /* 0x0000000000007941 */ /* 0x000fea0003800200 */
.L_x_3994:
        /* <DEDUP_REMOVED lines=32> */
.L_x_3997:
[----:B------:R-:W-:Y:S05]  /*3620*/  BSYNC.RECONVERGENT B0 ;  /* 0x0000000000007941 */ /* 0x000fea0003800200 */
.L_x_3996:
        /* <DEDUP_REMOVED lines=32> */
.L_x_3999:
[----:B------:R-:W-:Y:S05]  /*3830*/  BSYNC.RECONVERGENT B0 ;  /* 0x0000000000007941 */ /* 0x000fea0003800200 */
.L_x_3998:
        /* <DEDUP_REMOVED lines=32> */
.L_x_4001:
[----:B------:R-:W-:Y:S05]  /*3a40*/  BSYNC.RECONVERGENT B0 ;  /* 0x0000000000007941 */ /* 0x000fea0003800200 */
.L_x_4000:
        /* <DEDUP_REMOVED lines=32> */
.L_x_4003:
[----:B------:R-:W-:Y:S05]  /*3c50*/  BSYNC.RECONVERGENT B0 ;  /* 0x0000000000007941 */ /* 0x000fea0003800200 */
.L_x_4002:
        /* <DEDUP_REMOVED lines=23> */
[----:B------:R-:W-:Y:S01]  /*3dd0*/  FMUL.FTZ R124, R19, R89 ;  /* 0x00000059137c7220 */ /* 0x000fe20000410000 */
[----:B------:R-:W-:Y:S01]  /*3de0*/  IMAD R138, R29, R12, RZ ;  /* 0x0000000c1d8a7224 */ /* 0x000fe200078e02ff */
[----:B------:R-:W-:Y:S01]  /*3df0*/  IADD3 R19, P0, PT, R66, R65, RZ ;  /* 0x0000004142137210 */ /* 0x000fe20007f1e0ff */
[----:B------:R-:W-:Y:S01]  /*3e00*/  FMUL.FTZ R132, R133, R104 ;  /* 0x0000006885847220 */ /* 0x000fe20000410000 */
[----:B------:R-:W-:Y:S01]  /*3e10*/  VIMNMX R12, PT, PT, R12, 0x1, !PT ;  /* 0x000000010c0c7848 */ /* 0x000fe20007fe0100 */
        /* <DEDUP_REMOVED lines=16> */
[----:B------:R-:W-:Y:S01]  /*3f20*/  IMAD.X R144, R3, 0x1, R67, P0 ;  /* 0x0000000103907824 */ /* 0x000fe200000e0643 */
[----:B------:R-:W3:Y:S01]  /*3f30*/  LDC.64 R10, c[0x0][0x480] ;  /* 0x00012000ff0a7b82 */ /* 0x000ee20000000a00 */
[----:B------:R-:W-:Y:S01]  /*3f40*/  MOV R140, R26 ;  /* 0x0000001a008c7202 */ /* 0x000fe20000000f00 */
[----:B------:R-:W-:Y:S01]  /*3f50*/  UIADD3 UR5, UPT, UPT, UR4, 0x450, URZ ;  /* 0x0000045004057890 */ /* 0x000fe2000fffe0ff */
[----:B------:R-:W-:-:S02]  /*3f60*/  MOV R142, R25 ;  /* 0x00000019008e7202 */ /* 0x000fc40000000f00 */
[----:B------:R-:W-:Y:S02]  /*3f70*/  IADD3 R141, PT, PT, -R12, RZ, RZ ;  /* 0x000000ff0c8d7210 */ /* 0x000fe40007ffe1ff */
[----:B0-----:R-:W-:Y:S02]  /*3f80*/  SHF.L.U64.HI R7, R6, 0x2, R7 ;  /* 0x0000000206077819 */ /* 0x001fe40000010207 */
[----:B-1----:R-:W-:Y:S02]  /*3f90*/  SHF.L.U64.HI R5, R4, 0x2, R5 ;  /* 0x0000000204057819 */ /* 0x002fe40000010205 */
[----:B--2---:R-:W-:-:S07]  /*3fa0*/  SHF.L.U64.HI R9, R8, 0x1, R9 ;  /* 0x0000000108097819 */ /* 0x004fce0000010209 */
.L_x_4007:
[-C--:B------:R-:W-:Y:S02]  /*3fb0*/  ISETP.GE.AND P2, PT, R51, R69.reuse, PT ;  /* 0x000000453300720c */ /* 0x080fe40003f46270 */
[-C--:B------:R-:W-:Y:S02]  /*3fc0*/  ISETP.GE.AND P3, PT, R50, R69.reuse, PT ;  /* 0x000000453200720c */ /* 0x080fe40003f66270 */
[----:B------:R-:W-:Y:S02]  /*3fd0*/  ISETP.GE.AND P0, PT, R52, R69, PT ;  /* 0x000000453400720c */ /* 0x000fe40003f06270 */
[----:B0-----:R-:W-:Y:S02]  /*3fe0*/  MOV R12, R19 ;  /* 0x00000013000c7202 */ /* 0x001fe40000000f00 */
[----:B------:R-:W-:-:S05]  /*3ff0*/  MOV R13, R144 ;  /* 0x00000090000d7202 */ /* 0x000fca0000000f00 */
[----:B------:R-:W2:Y:S04]  /*4000*/  @!P1 LDG.E.U16 R16, desc[UR16][R12.64+-0x200] ;  /* 0xfffe00100c109981 */ /* 0x000ea8000c1e1500 */
[----:B------:R-:W4:Y:S04]  /*4010*/  @!P2 LDG.E.U16 R15, desc[UR16][R12.64+-0x180] ;  /* 0xfffe80100c0fa981 */ /* 0x000f28000c1e1500 */
[----:B------:R-:W3:Y:S04]  /*4020*/  @!P3 LDG.E.U16 R14, desc[UR16][R12.64+-0x1c0] ;  /* 0xfffe40100c0eb981 */ /* 0x000ee8000c1e1500 */
[----:B------:R-:W3:Y:S01]  /*4030*/  @!P0 LDG.E.U16 R19, desc[UR16][R12.64+-0x140] ;  /* 0xfffec0100c138981 */ /* 0x000ee2000c1e1500 */
[----:B------:R-:W-:Y:S01]  /*4040*/  HFMA2 R17, -RZ, RZ, 0, 0 ;  /* 0x00000000ff117431 */ /* 0x000fe200000001ff */
[----:B------:R-:W-:-:S02]  /*4050*/  ISETP.GE.AND P4, PT, R53, R69, PT ;  /* 0x000000453500720c */ /* 0x000fc40003f86270 */
[-C--:B------:R-:W-:Y:S02]  /*4060*/  ISETP.GE.AND P6, PT, R55, R69.reuse, PT ;  /* 0x000000453700720c */ /* 0x080fe40003fc6270 */
[----:B------:R-:W-:-:S09]  /*4070*/  ISETP.GE.AND P5, PT, R54, R69, PT ;  /* 0x000000453600720c */ /* 0x000fd20003fa6270 */
[----:B------:R-:W3:Y:S01]  /*4080*/  @!P4 LDG.E.U16 R146, desc[UR16][R12.64+-0x100] ;  /* 0xffff00100c92c981 */ /* 0x000ee2000c1e1500 */
[----:B--2---:R-:W-:Y:S01]  /*4090*/  @!P1 PRMT R17, R16, 0x5410, RZ ;  /* 0x0000541010119816 */ /* 0x004fe200000000ff */
[----:B------:R-:W-:Y:S01]  /*40a0*/  IMAD.MOV.U32 R16, RZ, RZ, RZ ;  /* 0x000000ffff107224 */ /* 0x000fe200078e00ff */
[----:B----4-:R-:W-:Y:S02]  /*40b0*/  @!P2 PRMT R16, R15, 0x5410, RZ ;  /* 0x000054100f10a816 */ /* 0x010fe400000000ff */
[-C--:B------:R-:W-:Y:S01]  /*40c0*/  ISETP.GE.AND P2, PT, R57, R69.reuse, PT ;  /* 0x000000453900720c */ /* 0x080fe20003f46270 */
[----:B------:R-:W2:Y:S01]  /*40d0*/  @!P5 LDG.E.U16 R15, desc[UR16][R12.64+-0xc0] ;  /* 0xffff40100c0fd981 */ /* 0x000ea2000c1e1500 */
[----:B---3--:R-:W-:Y:S02]  /*40e0*/  @!P3 PRMT R17, R17, 0x5410, R14 ;  /* 0x000054101111b816 */ /* 0x008fe4000000000e */
        /* <DEDUP_REMOVED lines=10> */
[----:B------:R-:W-:Y:S02]  /*4190*/  ISETP.GE.AND P4, PT, R59, R69, PT ;  /* 0x000000453b00720c */ /* 0x000fe40003f86270 */
[----:B------:R-:W-:-:S11]  /*41a0*/  MOV R146, RZ ;  /* 0x000000ff00927202 */ /* 0x000fd60000000f00 */
[----:B------:R-:W4:Y:S01]  /*41b0*/  @!P4 LDG.E.U16 R155, desc[UR16][R12.64+0x80] ;  /* 0x000080100c9bc981 */ /* 0x000f22000c1e1500 */
[----:B--2---:R-:W-:Y:S02]  /*41c0*/  @!P5 PRMT R18, R18, 0x5410, R15 ;  /* 0x000054101212d816 */ /* 0x004fe4000000000f */
[----:B---3--:R-:W-:Y:S02]  /*41d0*/  @!P6 PRMT R144, R14, 0x5410, RZ ;  /* 0x000054100e90e816 */ /* 0x008fe400000000ff */
[-C--:B------:R-:W-:Y:S02]  /*41e0*/  ISETP.GE.AND P6, PT, R61, R69.reuse, PT ;  /* 0x000000453d00720c */ /* 0x080fe40003fc6270 */
[-C--:B------:R-:W-:Y:S02]  /*41f0*/  ISETP.GE.AND P5, PT, R60, R69.reuse, PT ;  /* 0x000000453c00720c */ /* 0x080fe40003fa6270 */
[----:B----4-:R-:W-:Y:S02]  /*4200*/  @!P2 PRMT R146, R143, 0x5410, RZ ;  /* 0x000054108f92a816 */ /* 0x010fe400000000ff */
[----:B------:R-:W-:-:S02]  /*4210*/  ISETP.GE.AND P2, PT, R63, R69, PT ;  /* 0x000000453f00720c */ /* 0x000fc40003f46270 */
[----:B------:R-:W-:Y:S02]  /*4220*/  @!P3 PRMT R144, R144, 0x5410, R19 ;  /* 0x000054109090b816 */ /* 0x000fe40000000013 */
[----:B------:R-:W-:-:S03]  /*4230*/  ISETP.GE.AND P3, PT, R62, R69, PT ;  /* 0x000000453e00720c */ /* 0x000fc60003f66270 */
[----:B------:R-:W2:Y:S01]  /*4240*/  @!P6 LDG.E.U16 R143, desc[UR16][R12.64+0x100] ;  /* 0x000100100c8fe981 */ /* 0x000ea2000c1e1500 */
[----:B------:R-:W-:Y:S02]  /*4250*/  @!P0 PRMT R146, R146, 0x5410, R145 ;  /* 0x0000541092928816 */ /* 0x000fe40000000091 */
[----:B------:R-:W-:Y:S01]  /*4260*/  ISETP.GE.AND P0, PT, R64, R69, PT ;  /* 0x000000454000720c */ /* 0x000fe20003f06270 */
[----:B------:R-:W3:Y:S04]  /*4270*/  @!P5 LDG.E.U16 R19, desc[UR16][R12.64+0xc0] ;  /* 0x0000c0100c13d981 */ /* 0x000ee8000c1e1500 */
[----:B------:R-:W4:Y:S04]  /*4280*/  @!P2 LDG.E.U16 R147, desc[UR16][R12.64+0x180] ;  /* 0x000180100c93a981 */ /* 0x000f28000c1e1500 */
[----:B------:R-:W4:Y:S04]  /*4290*/  @!P3 LDG.E.U16 R145, desc[UR16][R12.64+0x140] ;  /* 0x000140100c91b981 */ /* 0x000f28000c1e1500 */
[----:B------:R-:W4:Y:S01]  /*42a0*/  @!P0 LDG.E.U16 R149, desc[UR16][R12.64+0x1c0] ;  /* 0x0001c0100c958981 */ /* 0x000f22000c1e1500 */
[----:B------:R-:W-:Y:S01]  /*42b0*/  IMAD.MOV.U32 R14, RZ, RZ, R139 ;  /* 0x000000ffff0e7224 */ /* 0x000fe200078e008b */
[----:B------:R-:W-:-:S05]  /*42c0*/  MOV R15, R142 ;  /* 0x0000008e000f7202 */ /* 0x000fca0000000f00 */
[----:B------:R0:W4:Y:S01]  /*42d0*/  LDG.E R150, desc[UR16][R14.64] ;  /* 0x000000100e967981 */ /* 0x000122000c1e1900 */
[----:B------:R-:W-:Y:S02]  /*42e0*/  PRMT R151, R16, 0x7632, R151 ;  /* 0x0000763210977816 */ /* 0x000fe40000000097 */
[----:B------:R-:W-:Y:S01]  /*42f0*/  MOV R148, RZ ;  /* 0x000000ff00947202 */ /* 0x000fe20000000f00 */
[----:B------:R-:W-:Y:S01]  /*4300*/  STS.U16 [R70], R17 ;  /* 0x0000001146007388 */ /* 0x000fe20000000400 */
[----:B0-----:R-:W-:Y:S01]  /*4310*/  PRMT R15, R17, 0x7632, R15 ;  /* 0x00007632110f7816 */ /* 0x001fe2000000000f */
[----:B------:R-:W-:Y:S01]  /*4320*/  HFMA2 R14, -RZ, RZ, 0, 0 ;  /* 0x00000000ff0e7431 */ /* 0x000fe200000001ff */
[----:B------:R-:W-:Y:S02]  /*4330*/  @!P4 PRMT R14, R155, 0x5410, RZ ;  /* 0x000054109b0ec816 */ /* 0x000fe400000000ff */
[----:B------:R-:W-:Y:S01]  /*4340*/  PRMT R152, R18, 0x7632, R152 ;  /* 0x0000763212987816 */ /* 0x000fe20000000098 */
[----:B------:R-:W-:Y:S01]  /*4350*/  STS.U16 [R68+0x40], R15 ;  /* 0x0000400f44007388 */ /* 0x000fe20000000400 */
[----:B------:R-:W-:-:S03]  /*4360*/  PRMT R153, R144, 0x7632, R153 ;  /* 0x0000763290997816 */ /* 0x000fc60000000099 */
[----:B------:R0:W-:Y:S01]  /*4370*/  STS.U16 [R71+0x80], R16 ;  /* 0x0000801047007388 */ /* 0x0001e20000000400 */
[----:B------:R-:W-:-:S03]  /*4380*/  PRMT R154, R146, 0x7632, R154 ;  /* 0x00007632929a7816 */ /* 0x000fc6000000009a */
[----:B------:R-:W-:Y:S01]  /*4390*/  STS.U16 [R72+0xc0], R151 ;  /* 0x0000c09748007388 */ /* 0x000fe20000000400 */
[----:B0-----:R-:W-:-:S03]  /*43a0*/  IMAD.MOV.U32 R16, RZ, RZ, RZ ;  /* 0x000000ffff107224 */ /* 0x001fc600078e00ff */
[----:B------:R-:W-:Y:S04]  /*43b0*/  STS.U16 [R73+0x100], R18 ;  /* 0x0001001249007388 */ /* 0x000fe80000000400 */
[----:B------:R-:W-:Y:S04]  /*43c0*/  STS.U16 [R74+0x140], R152 ;  /* 0x000140984a007388 */ /* 0x000fe80000000400 */
[----:B------:R0:W-:Y:S04]  /*43d0*/  STS.U16 [R75+0x180], R144 ;  /* 0x000180904b007388 */ /* 0x0001e80000000400 */
[----:B------:R-:W-:Y:S04]  /*43e0*/  STS.U16 [R78+0x1c0], R153 ;  /* 0x0001c0994e007388 */ /* 0x000fe80000000400 */
[----:B------:R-:W-:Y:S04]  /*43f0*/  STS.U16 [R79+0x200], R146 ;  /* 0x000200924f007388 */ /* 0x000fe80000000400 */
[----:B------:R-:W-:Y:S01]  /*4400*/  STS.U16 [R80+0x240], R154 ;  /* 0x0002409a50007388 */ /* 0x000fe20000000400 */
[----:B------:R-:W-:-:S02]  /*4410*/  ISETP.GE.U32.AND P4, PT, R32, R69, PT ;  /* 0x000000452000720c */ /* 0x000fc40003f86070 */
[----:B--2---:R-:W-:Y:S02]  /*4420*/  @!P6 PRMT R148, R143, 0x5410, RZ ;  /* 0x000054108f94e816 */ /* 0x004fe400000000ff */
[----:B---3--:R-:W-:Y:S02]  /*4430*/  @!P5 PRMT R14, R14, 0x5410, R19 ;  /* 0x000054100e0ed816 */ /* 0x008fe40000000013 */
[----:B----4-:R-:W-:Y:S02]  /*4440*/  @!P2 PRMT R16, R147, 0x5410, RZ ;  /* 0x000054109310a816 */ /* 0x010fe400000000ff */
[----:B------:R-:W-:Y:S02]  /*4450*/  PRMT R15, R14, 0x7632, R15 ;  /* 0x000076320e0f7816 */ /* 0x000fe4000000000f */
[----:B------:R-:W-:Y:S02]  /*4460*/  @!P3 PRMT R148, R148, 0x5410, R145 ;  /* 0x000054109494b816 */ /* 0x000fe40000000091 */
[----:B------:R-:W-:-:S02]  /*4470*/  @!P0 PRMT R16, R16, 0x5410, R149 ;  /* 0x0000541010108816 */ /* 0x000fc40000000095 */
[----:B------:R-:W-:Y:S01]  /*4480*/  PRMT R143, R148, 0x7632, R143 ;  /* 0x00007632948f7816 */ /* 0x000fe2000000008f */
[----:B------:R-:W-:Y:S01]  /*4490*/  STS.U16 [R81+0x280], R14 ;  /* 0x0002800e51007388 */ /* 0x000fe20000000400 */
[----:B0-----:R-:W-:-:S03]  /*44a0*/  PRMT R144, R16, 0x7632, R144 ;  /* 0x0000763210907816 */ /* 0x001fc60000000090 */
[----:B------:R-:W-:Y:S04]  /*44b0*/  STS.U16 [R82+0x2c0], R15 ;  /* 0x0002c00f52007388 */ /* 0x000fe80000000400 */
[----:B------:R0:W-:Y:S04]  /*44c0*/  STS.U16 [R83+0x300], R148 ;  /* 0x0003009453007388 */ /* 0x0001e80000000400 */
[----:B------:R-:W-:Y:S04]  /*44d0*/  STS.U16 [R84+0x340], R143 ;  /* 0x0003408f54007388 */ /* 0x000fe80000000400 */
[----:B------:R-:W-:Y:S04]  /*44e0*/  STS.U16 [R85+0x380], R16 ;  /* 0x0003801055007388 */ /* 0x000fe80000000400 */
[----:B------:R1:W-:Y:S01]  /*44f0*/  STS.U16 [R86+0x3c0], R144 ;  /* 0x0003c09056007388 */ /* 0x0003e20000000400 */
[----:B------:R-:W-:-:S03]  /*4500*/  NOP ;  /* 0x0000000000007918 */ /* 0x000fc60000000000 */
[----:B------:R-:W2:Y:S04]  /*4510*/  LDS.U16 R18, [R87] ;  /* 0x0000000057127984 */ /* 0x000ea80000000400 */
[----:B------:R-:W-:Y:S04]  /*4520*/  LDS.U16 R146, [R87+0x4] ;  /* 0x0000040057927984 */ /* 0x000fe80000000400 */
[----:B------:R-:W3:Y:S04]  /*4530*/  LDS.U16 R19, [R87+0x2] ;  /* 0x0000020057137984 */ /* 0x000ee80000000400 */
[----:B------:R-:W4:Y:S01]  /*4540*/  LDS.U16 R149, [R87+0x6] ;  /* 0x0000060057957984 */ /* 0x000f220000000400 */
[----:B------:R-:W-:-:S03]  /*4550*/  FMUL.FTZ R17, R150, 1.4426950216293334961 ;  /* 0x3fb8aa3b96117820 */ /* 0x000fc60000410000 */
[----:B------:R-:W4:Y:S01]  /*4560*/  LDS.U16 R150, [R87+0x8] ;  /* 0x0000080057967984 */ /* 0x000f220000000400 */
[----:B------:R-:W-:-:S03]  /*4570*/  FMUL.FTZ R147, R17, R93 ;  /* 0x0000005d11937220 */ /* 0x000fc60000410000 */
[----:B------:R-:W4:Y:S01]  /*4580*/  LDS.U16 R16, [R87+0xa] ;  /* 0x00000a0057107984 */ /* 0x000f220000000400 */
[----:B0-----:R-:W0:Y:S01]  /*4590*/  MUFU.EX2 R148, R147 ;  /* 0x0000009300947308 */ /* 0x001e220000000800 */
[----:B-1----:R-:W-:Y:S01]  /*45a0*/  FMUL.FTZ R144, R17, R92 ;  /* 0x0000005c11907220 */ /* 0x002fe20000410000 */
[----:B------:R-:W-:Y:S02]  /*45b0*/  ISETP.GE.U32.AND P5, PT, R28, R69, PT ;  /* 0x000000451c00720c */ /* 0x000fe40003fa6070 */
[----:B------:R-:W-:Y:S02]  /*45c0*/  MOV R14, R137 ;  /* 0x00000089000e7202 */ /* 0x000fe40000000f00 */
[----:B------:R-:W-:Y:S01]  /*45d0*/  MOV R15, R140 ;  /* 0x0000008c000f7202 */ /* 0x000fe20000000f00 */
[----:B------:R1:W-:Y:S04]  /*45e0*/  MUFU.EX2 R145, R144 ;  /* 0x0000009000917308 */ /* 0x0003e80000000800 */
[----:B------:R0:W5:Y:S01]  /*45f0*/  LDG.E R143, desc[UR16][R14.64] ;  /* 0x000000100e8f7981 */ /* 0x000162000c1e1900 */
[----:B--2---:R-:W-:-:S03]  /*4600*/  HADD2.F32 R18, -RZ, R18.H0_H0 ;  /* 0x20000012ff127230 */ /* 0x004fc60000004100 */
[----:B0-----:R-:W0:Y:S02]  /*4610*/  LDS.U16 R15, [R87+0xe] ;  /* 0x00000e00570f7984 */ /* 0x001e240000000400 */
[----:B------:R-:W-:Y:S02]  /*4620*/  FMUL.FTZ R18, R105, R18 ;  /* 0x0000001269127220 */ /* 0x000fe40000410000 */
[----:B------:R-:W2:Y:S01]  /*4630*/  LDS.U16 R14, [R87+0xc] ;  /* 0x00000c00570e7984 */ /* 0x000ea20000000400 */
[----:B---3--:R-:W-:Y:S02]  /*4640*/  HADD2.F32 R19, -RZ, R19.H0_H0 ;  /* 0x20000013ff137230 */ /* 0x008fe40000004100 */
[----:B-1----:R-:W-:Y:S01]  /*4650*/  FSEL R144, R18, RZ, !P5 ;  /* 0x000000ff12907208 */ /* 0x002fe20006800000 */
[----:B------:R-:W-:Y:S01]  /*4660*/  HADD2.F32 R18, -RZ, R146.H0_H0 ;  /* 0x20000092ff127230 */ /* 0x000fe20000004100 */
[----:B------:R-:W-:Y:S01]  /*4670*/  FSEL R146, R148, 1, !P4 ;  /* 0x3f80000094927808 */ /* 0x000fe20006000000 */
[----:B------:R-:W-:-:S03]  /*4680*/  FMUL.FTZ R19, R122, R19 ;  /* 0x000000137a137220 */ /* 0x000fc60000410000 */
[----:B------:R-:W-:Y:S02]  /*4690*/  FMUL.FTZ R148, R107, R18 ;  /* 0x000000126b947220 */ /* 0x000fe40000410000 */
[----:B------:R-:W1:Y:S01]  /*46a0*/  LDS.U16 R18, [R87+0x10] ;  /* 0x0000100057127984 */ /* 0x000e620000000400 */
[----:B------:R-:W-:Y:S01]  /*46b0*/  FSEL R147, R19, RZ, !P4 ;  /* 0x000000ff13937208 */ /* 0x000fe20006000000 */
[----:B----4-:R-:W-:Y:S02]  /*46c0*/  HADD2.F32 R19, -RZ, R149.H0_H0 ;  /* 0x20000095ff137230 */ /* 0x010fe40000004100 */
[----:B------:R-:W-:Y:S01]  /*46d0*/  FMUL.FTZ R152, R17, R89 ;  /* 0x0000005911987220 */ /* 0x000fe20000410000 */
[----:B------:R-:W-:Y:S02]  /*46e0*/  ISETP.GE.U32.AND P2, PT, R34, R69, PT ;  /* 0x000000452200720c */ /* 0x000fe40003f46070 */
[----:B------:R-:W-:Y:S01]  /*46f0*/  FMUL.FTZ R19, R124, R19 ;  /* 0x000000137c137220 */ /* 0x000fe20000410000 */
[----:B------:R3:W-:Y:S02]  /*4700*/  MUFU.EX2 R153, R152 ;  /* 0x0000009800997308 */ /* 0x0007e40000000800 */
[----:B---3--:R-:W-:-:S02]  /*4710*/  HADD2.F32 R152, -RZ, R150.H0_H0 ;  /* 0x20000096ff987230 */ /* 0x008fc40000004100 */
[----:B------:R-:W-:Y:S01]  /*4720*/  FSEL R150, R19, RZ, !P2 ;  /* 0x000000ff13967208 */ /* 0x000fe20005000000 */
[----:B------:R-:W-:Y:S02]  /*4730*/  HADD2.F32 R19, -RZ, R16.H0_H0 ;  /* 0x20000010ff137230 */ /* 0x000fe40000004100 */
[----:B------:R-:W3:Y:S01]  /*4740*/  LDS.U16 R16, [R87+0x12] ;  /* 0x0000120057107984 */ /* 0x000ee20000000400 */
[C---:B------:R-:W-:Y:S01]  /*4750*/  FMUL.FTZ R151, R17.reuse, R88 ;  /* 0x0000005811977220 */ /* 0x040fe20000410000 */
[----:B------:R-:W-:-:S05]  /*4760*/  FMUL.FTZ R154, R17, R90 ;  /* 0x0000005a119a7220 */ /* 0x000fca0000410000 */
[----:B------:R-:W4:Y:S01]  /*4770*/  MUFU.EX2 R151, R151 ;  /* 0x0000009700977308 */ /* 0x000f220000000800 */
[----:B0-----:R-:W-:-:S03]  /*4780*/  HADD2.F32 R15, -RZ, R15.H0_H0 ;  /* 0x2000000fff0f7230 */ /* 0x001fc60000004100 */
[----:B------:R-:W0:Y:S01]  /*4790*/  MUFU.EX2 R154, R154 ;  /* 0x0000009a009a7308 */ /* 0x000e220000000800 */
[----:B------:R-:W-:Y:S01]  /*47a0*/  ISETP.GE.U32.AND P3, PT, R33, R69, PT ;  /* 0x000000452100720c */ /* 0x000fe20003f66070 */
[----:B------:R-:W-:Y:S01]  /*47b0*/  FMUL.FTZ R158, R17, R95 ;  /* 0x0000005f119e7220 */ /* 0x000fe20000410000 */
[----:B------:R-:W-:Y:S01]  /*47c0*/  FMUL.FTZ R15, R128, R15 ;  /* 0x0000000f800f7220 */ /* 0x000fe20000410000 */
[-C--:B------:R-:W-:Y:S01]  /*47d0*/  ISETP.GE.U32.AND P4, PT, R38, R69.reuse, PT ;  /* 0x000000452600720c */ /* 0x080fe20003f86070 */
[----:B--2---:R-:W-:Y:S02]  /*47e0*/  HADD2.F32 R156, -RZ, R14.H0_H0 ;  /* 0x2000000eff9c7230 */ /* 0x004fe40000004100 */
[----:B-1----:R-:W-:Y:S01]  /*47f0*/  HADD2.F32 R18, -RZ, R18.H0_H0 ;  /* 0x20000012ff127230 */ /* 0x002fe20000004100 */
[----:B------:R-:W-:Y:S01]  /*4800*/  ISETP.GE.U32.AND P0, PT, R35, R69, PT ;  /* 0x000000452300720c */ /* 0x000fe20003f06070 */
[----:B------:R-:W-:Y:S01]  /*4810*/  FMUL.FTZ R19, R126, R19 ;  /* 0x000000137e137220 */ /* 0x000fe20000410000 */
[----:B------:R-:W1:Y:S01]  /*4820*/  LDS.U16 R14, [R87+0x14] ;  /* 0x00001400570e7984 */ /* 0x000e620000000400 */
[-C--:B------:R-:W-:Y:S01]  /*4830*/  ISETP.GE.U32.AND P6, PT, R36, R69.reuse, PT ;  /* 0x000000452400720c */ /* 0x080fe20003fc6070 */
[----:B------:R-:W-:Y:S01]  /*4840*/  FMUL.FTZ R160, R17, R96 ;  /* 0x0000006011a07220 */ /* 0x000fe20000410000 */
[----:B------:R-:W-:Y:S01]  /*4850*/  FSEL R148, R148, RZ, !P3 ;  /* 0x000000ff94947208 */ /* 0x000fe20005800000 */
[----:B------:R2:W-:Y:S01]  /*4860*/  MUFU.EX2 R159, R158 ;  /* 0x0000009e009f7308 */ /* 0x0005e20000000800 */
[----:B----4-:R-:W-:Y:S01]  /*4870*/  FSEL R149, R151, 1, !P3 ;  /* 0x3f80000097957808 */ /* 0x010fe20005800000 */
[----:B------:R-:W-:Y:S01]  /*4880*/  FMUL.FTZ R18, R129, R18 ;  /* 0x0000001281127220 */ /* 0x000fe20000410000 */
[----:B------:R-:W-:-:S02]  /*4890*/  ISETP.GE.U32.AND P3, PT, R39, R69, PT ;  /* 0x000000452700720c */ /* 0x000fc40003f66070 */
[----:B------:R-:W-:Y:S02]  /*48a0*/  FSEL R151, R153, 1, !P2 ;  /* 0x3f80000099977808 */ /* 0x000fe40005000000 */
[----:B0-----:R-:W-:Y:S02]  /*48b0*/  FSEL R153, R154, 1, !P0 ;  /* 0x3f8000009a997808 */ /* 0x001fe40004000000 */
[----:B--2---:R-:W-:Y:S02]  /*48c0*/  FSEL R158, R15, RZ, !P4 ;  /* 0x000000ff0f9e7208 */ /* 0x004fe40006000000 */
[----:B------:R-:W0:Y:S01]  /*48d0*/  LDS.U16 R15, [R87+0x16] ;  /* 0x00001600570f7984 */ /* 0x000e220000000400 */
[----:B------:R-:W-:Y:S01]  /*48e0*/  FSEL R154, R19, RZ, !P6 ;  /* 0x000000ff139a7208 */ /* 0x000fe20007000000 */
[C---:B------:R-:W-:Y:S01]  /*48f0*/  FMUL.FTZ R19, R17.reuse, R100 ;  /* 0x0000006411137220 */ /* 0x040fe20000410000 */
[----:B------:R2:W-:Y:S01]  /*4900*/  MUFU.EX2 R161, R160 ;  /* 0x000000a000a17308 */ /* 0x0005e20000000800 */
[----:B------:R-:W-:-:S03]  /*4910*/  FMUL.FTZ R155, R17, R91 ;  /* 0x0000005b119b7220 */ /* 0x000fc60000410000 */
[----:B------:R4:W-:Y:S01]  /*4920*/  MUFU.EX2 R165, R19 ;  /* 0x0000001300a57308 */ /* 0x0009e20000000800 */
[----:B--2---:R-:W-:Y:S02]  /*4930*/  FSEL R160, R18, RZ, !P3 ;  /* 0x000000ff12a07208 */ /* 0x004fe40005800000 */
[----:B------:R-:W2:Y:S01]  /*4940*/  LDS.U16 R18, [R87+0x18] ;  /* 0x0000180057127984 */ /* 0x000ea20000000400 */
[----:B------:R-:W-:-:S03]  /*4950*/  FMUL.FTZ R157, R17, R94 ;  /* 0x0000005e119d7220 */ /* 0x000fc60000410000 */
[----:B----4-:R-:W4:Y:S01]  /*4960*/  LDS.U16 R19, [R87+0x1a] ;  /* 0x00001a0057137984 */ /* 0x010f220000000400 */
[----:B---3--:R-:W-:Y:S01]  /*4970*/  HADD2.F32 R163, -RZ, R16.H0_H0 ;  /* 0x20000010ffa37230 */ /* 0x008fe20000004100 */
[----:B------:R-:W3:Y:S02]  /*4980*/  MUFU.EX2 R155, R155 ;  /* 0x0000009b009b7308 */ /* 0x000ee40000000800 */
[----:B------:R-:W4:Y:S01]  /*4990*/  LDS.U16 R16, [R87+0x1c] ;  /* 0x00001c0057107984 */ /* 0x000f220000000400 */
[C---:B------:R-:W-:Y:S01]  /*49a0*/  FMUL.FTZ R162, R17.reuse, R103 ;  /* 0x0000006711a27220 */ /* 0x040fe20000410000 */
[C---:B------:R-:W-:Y:S01]  /*49b0*/  FMUL.FTZ R166, R17.reuse, R104 ;  /* 0x0000006811a67220 */ /* 0x040fe20000410000 */
[C---:B------:R-:W-:Y:S01]  /*49c0*/  FMUL.FTZ R167, R17.reuse, R102 ;  /* 0x0000006611a77220 */ /* 0x040fe20000410000 */
[C---:B------:R-:W-:Y:S01]  /*49d0*/  FMUL.FTZ R168, R17.reuse, R99 ;  /* 0x0000006311a87220 */ /* 0x040fe20000410000 */
[C---:B------:R-:W-:Y:S01]  /*49e0*/  FMUL.FTZ R169, R17.reuse, R97 ;  /* 0x0000006111a97220 */ /* 0x040fe20000410000 */
[----:B------:R-:W-:Y:S01]  /*49f0*/  FMUL.FTZ R170, R17, R98 ;  /* 0x0000006211aa7220 */ /* 0x000fe20000410000 */
[----:B------:R-:W-:Y:S01]  /*4a00*/  FFMA.FTZ R171, R144, R146, R147 ;  /* 0x0000009290ab7223 */ /* 0x000fe20000010093 */
[----:B------:R-:W1:Y:S01]  /*4a10*/  MUFU.EX2 R157, R157 ;  /* 0x0000009d009d7308 */ /* 0x000e620000000800 */
[----:B------:R-:W4:Y:S01]  /*4a20*/  LDS.U16 R17, [R87+0x1e] ;  /* 0x00001e0057117984 */ /* 0x000f220000000400 */
[----:B------:R-:W-:Y:S01]  /*4a30*/  FMUL.FTZ R152, R109, R152 ;  /* 0x000000986d987220 */ /* 0x000fe20000410000 */
[----:B------:R-:W-:Y:S01]  /*4a40*/  FFMA.FTZ R171, R149, R171, R148 ;  /* 0x000000ab95ab7223 */ /* 0x000fe20000010094 */
[----:B------:R-:W-:-:S03]  /*4a50*/  FSEL R145, R145, 1, !P5 ;  /* 0x3f80000091917808 */ /* 0x000fc60006800000 */
[----:B------:R-:W-:Y:S01]  /*4a60*/  FSEL R152, R152, RZ, !P0 ;  /* 0x000000ff98987208 */ /* 0x000fe20004000000 */
[----:B------:R-:W-:Y:S01]  /*4a70*/  FFMA.FTZ R171, R151, R171, R150 ;  /* 0x000000ab97ab7223 */ /* 0x000fe20000010096 */
[----:B------:R-:W-:Y:S01]  /*4a80*/  FMUL.FTZ R156, R111, R156 ;  /* 0x0000009c6f9c7220 */ /* 0x000fe20000410000 */
[----:B------:R-:W-:Y:S02]  /*4a90*/  ISETP.GE.U32.AND P5, PT, R37, R69, PT ;  /* 0x000000452500720c */ /* 0x000fe40003fa6070 */
[----:B---3--:R-:W-:Y:S01]  /*4aa0*/  FSEL R155, R155, 1, !P6 ;  /* 0x3f8000009b9b7808 */ /* 0x008fe20007000000 */
[----:B------:R-:W-:Y:S01]  /*4ab0*/  FFMA.FTZ R171, R153, R171, R152 ;  /* 0x000000ab99ab7223 */ /* 0x000fe20000010098 */
[----:B------:R-:W-:Y:S02]  /*4ac0*/  FSEL R156, R156, RZ, !P5 ;  /* 0x000000ff9c9c7208 */ /* 0x000fe40006800000 */
[----:B-1----:R-:W-:Y:S01]  /*4ad0*/  FSEL R157, R157, 1, !P5 ;  /* 0x3f8000009d9d7808 */ /* 0x002fe20006800000 */
[----:B------:R-:W-:Y:S01]  /*4ae0*/  FFMA.FTZ R171, R155, R171, R154 ;  /* 0x000000ab9bab7223 */ /* 0x000fe2000001009a */
[----:B------:R1:W3:Y:S01]  /*4af0*/  MUFU.EX2 R164, R162 ;  /* 0x000000a200a47308 */ /* 0x0002e20000000800 */
[----:B------:R-:W-:Y:S01]  /*4b00*/  FSEL R159, R159, 1, !P4 ;  /* 0x3f8000009f9f7808 */ /* 0x000fe20006000000 */
[----:B------:R-:W-:Y:S01]  /*4b10*/  FMUL.FTZ R172, R145, R146 ;  /* 0x0000009291ac7220 */ /* 0x000fe20000410000 */
[----:B------:R-:W-:Y:S01]  /*4b20*/  FFMA.FTZ R171, R157, R171, R156 ;  /* 0x000000ab9dab7223 */ /* 0x000fe2000001009c */
[----:B------:R-:W4:Y:S01]  /*4b30*/  MUFU.EX2 R166, R166 ;  /* 0x000000a600a67308 */ /* 0x000f220000000800 */
[----:B------:R-:W-:Y:S01]  /*4b40*/  HADD2.F32 R14, -RZ, R14.H0_H0 ;  /* 0x2000000eff0e7230 */ /* 0x000fe20000004100 */
[----:B------:R-:W-:Y:S01]  /*4b50*/  ISETP.GE.U32.AND P2, PT, R40, R69, PT ;  /* 0x000000452800720c */ /* 0x000fe20003f46070 */
[----:B------:R-:W-:Y:S01]  /*4b60*/  FMUL.FTZ R172, R149, R172 ;  /* 0x000000ac95ac7220 */ /* 0x000fe20000410000 */
[----:B------:R-:W-:Y:S01]  /*4b70*/  FSEL R161, R161, 1, !P3 ;  /* 0x3f800000a1a17808 */ /* 0x000fe20005800000 */
[----:B-1----:R-:W-:Y:S01]  /*4b80*/  FMUL.FTZ R162, R130, R163 ;  /* 0x000000a382a27220 */ /* 0x002fe20000410000 */
[----:B------:R-:W-:Y:S01]  /*4b90*/  FFMA.FTZ R171, R159, R171, R158 ;  /* 0x000000ab9fab7223 */ /* 0x000fe2000001009e */
[----:B------:R-:W1:Y:S01]  /*4ba0*/  MUFU.EX2 R167, R167 ;  /* 0x000000a700a77308 */ /* 0x000e620000000800 */
[----:B0-----:R-:W-:-:S02]  /*4bb0*/  HADD2.F32 R15, -RZ, R15.H0_H0 ;  /* 0x2000000fff0f7230 */ /* 0x001fc40000004100 */
[----:B------:R-:W-:Y:S01]  /*4bc0*/  FMUL.FTZ R14, R131, R14 ;  /* 0x0000000e830e7220 */ /* 0x000fe20000410000 */
[----:B------:R-:W-:Y:S01]  /*4bd0*/  ISETP.GE.U32.AND P0, PT, R41, R69, PT ;  /* 0x000000452900720c */ /* 0x000fe20003f06070 */
[----:B------:R-:W-:Y:S01]  /*4be0*/  FMUL.FTZ R172, R151, R172 ;  /* 0x000000ac97ac7220 */ /* 0x000fe20000410000 */
[----:B------:R-:W-:Y:S01]  /*4bf0*/  FSEL R162, R162, RZ, !P2 ;  /* 0x000000ffa2a27208 */ /* 0x000fe20005000000 */
[----:B------:R-:W-:Y:S01]  /*4c00*/  FFMA.FTZ R171, R161, R171, R160 ;  /* 0x000000aba1ab7223 */ /* 0x000fe200000100a0 */
[----:B------:R-:W-:Y:S01]  /*4c10*/  FSEL R165, R165, 1, !P2 ;  /* 0x3f800000a5a57808 */ /* 0x000fe20005000000 */
[----:B------:R-:W0:Y:S01]  /*4c20*/  MUFU.EX2 R168, R168 ;  /* 0x000000a800a87308 */ /* 0x000e220000000800 */
[----:B--2---:R-:W-:Y:S02]  /*4c30*/  HADD2.F32 R18, -RZ, R18.H0_H0 ;  /* 0x20000012ff127230 */ /* 0x004fe40000004100 */
[----:B------:R-:W-:Y:S01]  /*4c40*/  FMUL.FTZ R15, R132, R15 ;  /* 0x0000000f840f7220 */ /* 0x000fe20000410000 */
[----:B------:R-:W-:Y:S01]  /*4c50*/  ISETP.GE.U32.AND P6, PT, R42, R69, PT ;  /* 0x000000452a00720c */ /* 0x000fe20003fc6070 */
[----:B------:R-:W-:Y:S01]  /*4c60*/  FMUL.FTZ R172, R153, R172 ;  /* 0x000000ac99ac7220 */ /* 0x000fe20000410000 */
[----:B------:R-:W-:Y:S01]  /*4c70*/  FSEL R163, R14, RZ, !P0 ;  /* 0x000000ff0ea37208 */ /* 0x000fe20004000000 */
[----:B------:R-:W-:Y:S01]  /*4c80*/  FFMA.FTZ R171, R165, R171, R162 ;  /* 0x000000aba5ab7223 */ /* 0x000fe200000100a2 */
[----:B---3--:R-:W-:Y:S01]  /*4c90*/  FSEL R164, R164, 1, !P0 ;  /* 0x3f800000a4a47808 */ /* 0x008fe20004000000 */
[----:B------:R-:W2:Y:S01]  /*4ca0*/  MUFU.EX2 R169, R169 ;  /* 0x000000a900a97308 */ /* 0x000ea20000000800 */
[----:B----4-:R-:W-:-:S02]  /*4cb0*/  HADD2.F32 R19, -RZ, R19.H0_H0 ;  /* 0x20000013ff137230 */ /* 0x010fc40000004100 */
[----:B------:R-:W-:Y:S01]  /*4cc0*/  FMUL.FTZ R18, R133, R18 ;  /* 0x0000001285127220 */ /* 0x000fe20000410000 */
[----:B------:R-:W-:Y:S01]  /*4cd0*/  ISETP.GE.U32.AND P5, PT, R43, R69, PT ;  /* 0x000000452b00720c */ /* 0x000fe20003fa6070 */
[----:B------:R-:W-:Y:S01]  /*4ce0*/  FMUL.FTZ R172, R155, R172 ;  /* 0x000000ac9bac7220 */ /* 0x000fe20000410000 */
[----:B------:R-:W-:Y:S01]  /*4cf0*/  FSEL R166, R166, 1, !P6 ;  /* 0x3f800000a6a67808 */ /* 0x000fe20007000000 */
[----:B------:R-:W-:Y:S01]  /*4d00*/  FFMA.FTZ R171, R164, R171, R163 ;  /* 0x000000aba4ab7223 */ /* 0x000fe200000100a3 */
[----:B------:R-:W-:Y:S01]  /*4d10*/  FSEL R177, R15, RZ, !P6 ;  /* 0x000000ff0fb17208 */ /* 0x000fe20007000000 */
[----:B------:R-:W3:Y:S01]  /*4d20*/  MUFU.EX2 R170, R170 ;  /* 0x000000aa00aa7308 */ /* 0x000ee20000000800 */
[----:B------:R-:W-:Y:S02]  /*4d30*/  HADD2.F32 R16, -RZ, R16.H0_H0 ;  /* 0x20000010ff107230 */ /* 0x000fe40000004100 */
[----:B------:R-:W-:Y:S01]  /*4d40*/  FMUL.FTZ R19, R134, R19 ;  /* 0x0000001386137220 */ /* 0x000fe20000410000 */
[----:B------:R-:W-:Y:S01]  /*4d50*/  ISETP.GE.U32.AND P4, PT, R44, R69, PT ;  /* 0x000000452c00720c */ /* 0x000fe20003f86070 */
[----:B------:R-:W-:Y:S01]  /*4d60*/  FMUL.FTZ R172, R157, R172 ;  /* 0x000000ac9dac7220 */ /* 0x000fe20000410000 */
[----:B-1----:R-:W-:Y:S01]  /*4d70*/  FSEL R167, R167, 1, !P5 ;  /* 0x3f800000a7a77808 */ /* 0x002fe20006800000 */
[----:B------:R-:W-:Y:S01]  /*4d80*/  FFMA.FTZ R14, R166, R171, R177 ;  /* 0x000000aba60e7223 */ /* 0x000fe200000100b1 */
[----:B------:R-:W-:Y:S01]  /*4d90*/  FSEL R174, R18, RZ, !P5 ;  /* 0x000000ff12ae7208 */ /* 0x000fe20006800000 */
[----:B------:R-:W-:-:S02]  /*4da0*/  HADD2.F32 R17, -RZ, R17.H0_H0 ;  /* 0x20000011ff117230 */ /* 0x000fc40000004100 */
[----:B------:R-:W-:Y:S01]  /*4db0*/  FMUL.FTZ R16, R135, R16 ;  /* 0x0000001087107220 */ /* 0x000fe20000410000 */
[----:B------:R-:W-:Y:S01]  /*4dc0*/  ISETP.GE.U32.AND P3, PT, R45, R69, PT ;  /* 0x000000452d00720c */ /* 0x000fe20003f66070 */
[----:B------:R-:W-:Y:S01]  /*4dd0*/  FMUL.FTZ R172, R159, R172 ;  /* 0x000000ac9fac7220 */ /* 0x000fe20000410000 */
[----:B0-----:R-:W-:Y:S01]  /*4de0*/  FSEL R168, R168, 1, !P4 ;  /* 0x3f800000a8a87808 */ /* 0x001fe20006000000 */
[----:B------:R-:W-:Y:S01]  /*4df0*/  FFMA.FTZ R15, R167, R14, R174 ;  /* 0x0000000ea70f7223 */ /* 0x000fe200000100ae */
[----:B------:R-:W-:Y:S01]  /*4e00*/  FSEL R179, R19, RZ, !P4 ;  /* 0x000000ff13b37208 */ /* 0x000fe20006000000 */
[----:B------:R-:W-:Y:S01]  /*4e10*/  FMUL.FTZ R17, R136, R17 ;  /* 0x0000001188117220 */ /* 0x000fe20000410000 */
[----:B------:R-:W-:Y:S01]  /*4e20*/  ISETP.GE.U32.AND P2, PT, R47, R69, PT ;  /* 0x000000452f00720c */ /* 0x000fe20003f46070 */
[----:B------:R-:W-:Y:S01]  /*4e30*/  FMUL.FTZ R172, R161, R172 ;  /* 0x000000aca1ac7220 */ /* 0x000fe20000410000 */
[----:B--2---:R-:W-:Y:S01]  /*4e40*/  FSEL R169, R169, 1, !P3 ;  /* 0x3f800000a9a97808 */ /* 0x004fe20005800000 */
[----:B------:R-:W-:Y:S01]  /*4e50*/  FFMA.FTZ R14, R168, R15, R179 ;  /* 0x0000000fa80e7223 */ /* 0x000fe200000100b3 */
[----:B------:R-:W-:Y:S01]  /*4e60*/  FSEL R176, R16, RZ, !P3 ;  /* 0x000000ff10b07208 */ /* 0x000fe20005800000 */
[----:B------:R-:W-:Y:S01]  /*4e70*/  FMUL.FTZ R15, R165, R172 ;  /* 0x000000aca50f7220 */ /* 0x000fe20000410000 */
[----:B---3--:R-:W-:-:S02]  /*4e80*/  FSEL R178, R170, 1, !P2 ;  /* 0x3f800000aab27808 */ /* 0x008fc40005000000 */
        /* <DEDUP_REMOVED lines=71> */
[----:B------:R-:W-:Y:S01]  /*5300*/  LEA R19, P2, R8, R12, 0x1 ;  /* 0x0000000c08137211 */ /* 0x000fe200078408ff */
[----:B------:R-:W-:Y:S02]  /*5310*/  BSSY.RECONVERGENT B0, `(.L_x_4005) ;  /* 0x000000e000007945 */ /* 0x000fe40003800200 */
[----:B------:R-:W-:Y:S01]  /*5320*/  FFMA.FTZ R161, R161, R158, R160 ;  /* 0x0000009ea1a17223 */ /* 0x000fe200000100a0 */
[----:B------:R-:W-:Y:S01]  /*5330*/  IADD3.X R144, PT, PT, R13, R9, RZ, P2, !PT ;  /* 0x000000090d907210 */ /* 0x000fe200017fe4ff */
        /* <DEDUP_REMOVED lines=11> */
.L_x_4006:
[----:B------:R-:W-:Y:S05]  /*53f0*/  BSYNC.RECONVERGENT B0 ;  /* 0x0000000000007941 */ /* 0x000fea0003800200 */
.L_x_4005:
[----:B------:R-:W-:Y:S01]  /*5400*/  FFMA.FTZ R163, R164, R162, R163 ;  /* 0x000000a2a4a37223 */ /* 0x000fe200000100a3 */
[----:B------:R-:W-:Y:S01]  /*5410*/  VIADD R141, R141, 0x1 ;  /* 0x000000018d8d7836 */ /* 0x000fe20000000000 */
[----:B------:R-:W-:Y:S01]  /*5420*/  LEA R139, P2, R4, R139, 0x2 ;  /* 0x0000008b048b7211 */ /* 0x000fe200078410ff */
[----:B------:R-:W-:Y:S01]  /*5430*/  UIADD3 UR5, UPT, UPT, UR5, 0x8, URZ ;  /* 0x0000000805057890 */ /* 0x000fe2000fffe0ff */
[----:B------:R-:W-:Y:S01]  /*5440*/  FFMA.FTZ R166, R166, R163, R177 ;  /* 0x000000a3a6a67223 */ /* 0x000fe200000100b1 */
[----:B------:R-:W-:Y:S01]  /*5450*/  LEA R137, P3, R6, R137, 0x2 ;  /* 0x0000008906897211 */ /* 0x000fe200078610ff */
[----:B-----5:R-:W-:Y:S01]  /*5460*/  FFMA.FTZ R106, R143, R145, R106 ;  /* 0x000000918f6a7223 */ /* 0x020fe2000001006a */
[----:B------:R-:W-:Y:S01]  /*5470*/  ISETP.NE.AND P0, PT, R141, RZ, PT ;  /* 0x000000ff8d00720c */ /* 0x000fe20003f05270 */
[----:B------:R-:W-:Y:S01]  /*5480*/  FFMA.FTZ R167, R167, R166, R174 ;  /* 0x000000a6a7a77223 */ /* 0x000fe200000100ae */
[C---:B------:R-:W-:Y:S01]  /*5490*/  FFMA.FTZ R113, R143.reuse, R146, R113 ;  /* 0x000000928f717223 */ /* 0x040fe20000010071 */
[C---:B------:R-:W-:Y:S01]  /*54a0*/  FFMA.FTZ R108, R143.reuse, R149, R108 ;  /* 0x000000958f6c7223 */ /* 0x040fe2000001006c */
        /* <DEDUP_REMOVED lines=15> */
[----:B------:R-:W-:Y:S01]  /*55a0*/  FFMA.FTZ R127, R143, R178, R127 ;  /* 0x000000b28f7f7223 */ /* 0x000fe2000001007f */
[----:B------:R-:W-:-:S02]  /*55b0*/  IADD3.X R142, PT, PT, R142, R5, RZ, P2, !PT ;  /* 0x000000058e8e7210 */ /* 0x000fc400017fe4ff */
[----:B------:R-:W-:Y:S02]  /*55c0*/  IADD3.X R140, PT, PT, R140, R7, RZ, P3, !PT ;  /* 0x000000078c8c7210 */ /* 0x000fe40001ffe4ff */
[----:B------:R-:W-:Y:S01]  /*55d0*/  IADD3 R138, PT, PT, R138, 0x1, RZ ;  /* 0x000000018a8a7810 */ /* 0x000fe20007ffe0ff */
[----:B------:R-:W-:Y:S06]  /*55e0*/  @P0 BRA `(.L_x_4007) ;  /* 0xffffffe800700947 */ /* 0x000fec000383ffff */
.L_x_4004:
        /* <DEDUP_REMOVED lines=415> */
.L_x_4009:
        /* <DEDUP_REMOVED lines=10> */
.L_x_5115:


//--------------------- .text._Z25selective_scan_fwd_kernelI32Selective_Scan_fwd_kernel_traitsILi32ELi16ELi1ELb0ELb1ELb1ELb0EN3c104HalfEfEEv13SSMParamsBase --------------------------
	.section	.text._Z25selective_scan_fwd_kernelI32Selective_Scan_fwd_kernel_traitsILi32ELi16ELi1ELb0ELb1ELb1ELb0EN3c104HalfEfEEv13SSMParamsBase,"ax",@progbits
	.align	128
        .global         _Z25selective_scan_fwd_kernelI32Selective_Scan_fwd_kernel_traitsILi32ELi16ELi1ELb0ELb1ELb1ELb0EN3c104HalfEfEEv13SSMParamsBase
        .type           _Z25selective_scan_fwd_kernelI32Selective_Scan_fwd_kernel_traitsILi32ELi16ELi1ELb0ELb1ELb1ELb0EN3c104HalfEfEEv13SSMParamsBase,@function
        .size           _Z25selective_scan_fwd_kernelI32Selective_Scan_fwd_kernel_traitsILi32ELi16ELi1ELb0ELb1ELb1ELb0EN3c104HalfEfEEv13SSMParamsBase,(.L_x_5116 - _Z25selective_scan_fwd_kernelI32Selective_Scan_fwd_kernel_traitsILi32ELi16ELi1ELb0ELb1ELb1ELb0EN3c104HalfEfEEv13SSMParamsBase)
        .other          _Z25selective_scan_fwd_kernelI32Selective_Scan_fwd_kernel_traitsILi32ELi16ELi1ELb0ELb1ELb1ELb0EN3c104HalfEfEEv13SSMParamsBase,@"STO_CUDA_ENTRY STV_DEFAULT"
_Z25selective_scan_fwd_kernelI32Selective_Scan_fwd_kernel_traitsILi32ELi16ELi1ELb0ELb1ELb1ELb0EN3c104HalfEfEEv13SSMParamsBase:
.text._Z25selective_scan_fwd_kernelI32Selective_Scan_fwd_kernel_traitsILi32ELi16ELi1ELb0ELb1ELb1ELb0EN3c104HalfEfEEv13SSMParamsBase:
        /* <DEDUP_REMOVED lines=31> */
[----:B---3--:R-:W-:Y:S01]  /*01f0*/  MOV R6, RZ ;  /* 0x000000ff00067202 */ /* 0x008fe20000000f00 */
[----:B0-----:R-:W-:-:S04]  /*0200*/  IMAD.MOV R12, RZ, RZ, -R7 ;  /* 0x000000ffff0c7224 */ /* 0x001fc800078e0a07 */
[----:B------:R-:W-:-:S04]  /*0210*/  IMAD R3, R12, R9, RZ ;  /* 0x000000090c037224 */ /* 0x000fc800078e02ff */
[----:B------:R-:W-:-:S06]  /*0220*/  IMAD.HI.U32 R7, R7, R3, R6 ;  /* 0x0000000307077227 */ /* 0x000fcc00078e0006 */
[----:B------:R-:W-:-:S04]  /*0230*/  IMAD.HI.U32 R7, R7, R2, RZ ;  /* 0x0000000207077227 */ /* 0x000fc800078e00ff */
[----:B------:R-:W-:-:S04]  /*0240*/  IMAD.MOV R3, RZ, RZ, -R7 ;  /* 0x000000ffff037224 */ /* 0x000fc800078e0a07 */
[----:B------:R-:W-:-:S05]  /*0250*/  IMAD R2, R9, R3, R2 ;  /* 0x0000000309027224 */ /* 0x000fca00078e0202 */
[----:B------:R-:W-:-:S13]  /*0260*/  ISETP.GT.U32.AND P1, PT, R9, R2, PT ;  /* 0x000000020900720c */ /* 0x000fda0003f24070 */
[----:B------:R-:W-:-:S04]  /*0270*/  @!P1 IADD3 R2, PT, PT, R2, -R9, RZ ;  /* 0x8000000902029210 */ /* 0x000fc80007ffe0ff */
[----:B------:R-:W-:Y:S02]  /*0280*/  ISETP.GE.U32.AND P0, PT, R2, R9, PT ;  /* 0x000000090200720c */ /* 0x000fe40003f06070 */
[----:B------:R-:W-:Y:S01]  /*0290*/  LOP3.LUT R2, R17, R10, RZ, 0x3c, !PT ;  /* 0x0000000a11027212 */ /* 0x000fe200078e3cff */
[----:B------:R-:W-:Y:S01]  /*02a0*/  @!P1 VIADD R7, R7, 0x1 ;  /* 0x0000000107079836 */ /* 0x000fe20000000000 */
[----:B------:R-:W-:Y:S01]  /*02b0*/  ISETP.NE.AND P1, PT, R10, RZ, PT ;  /* 0x000000ff0a00720c */ /* 0x000fe20003f25270 */
[----:B------:R-:W0:Y:S01]  /*02c0*/  LDC.64 R8, c[0x0][0x460] ;  /* 0x00011800ff087b82 */ /* 0x000e220000000a00 */
[----:B------:R-:W-:-:S07]  /*02d0*/  ISETP.GE.AND P2, PT, R2, RZ, PT ;  /* 0x000000ff0200720c */ /* 0x000fce0003f46270 */
[----:B------:R-:W-:-:S05]  /*02e0*/  @P0 IADD3 R7, PT, PT, R7, 0x1, RZ ;  /* 0x0000000107070810 */ /* 0x000fca0007ffe0ff */
[----:B------:R-:W-:-:S04]  /*02f0*/  IMAD.MOV.U32 R14, RZ, RZ, R7 ;  /* 0x000000ffff0e7224 */ /* 0x000fc800078e0007 */
[----:B------:R-:W-:Y:S01]  /*0300*/  @!P2 IMAD.MOV R14, RZ, RZ, -R14 ;  /* 0x000000ffff0ea224 */ /* 0x000fe200078e0a0e */
[----:B------:R-:W-:Y:S02]  /*0310*/  @!P1 LOP3.LUT R14, RZ, R10, RZ, 0x33, !PT ;  /* 0x0000000aff0e9212 */ /* 0x000fe400078e33ff */
[----:B------:R-:W3:Y:S01]  /*0320*/  LDC.64 R10, c[0x0][0x468] ;  /* 0x00011a00ff0a7b82 */ /* 0x000ee20000000a00 */
[----:B------:R-:W-:Y:S01]  /*0330*/  ISETP.GE.AND P0, PT, R23, 0x1, PT ;  /* 0x000000011700780c */ /* 0x000fe20003f06270 */
[----:B------:R-:W-:Y:S02]  /*0340*/  UIMAD.WIDE.U32 UR4, UR20, UR8, URZ ;  /* 0x00000008140472a5 */ /* 0x000fe4000f8e00ff */
[----:B------:R-:W-:Y:S02]  /*0350*/  UIMAD.WIDE.U32 UR6, UR20, UR12, URZ ;  /* 0x0000000c140672a5 */ /* 0x000fe4000f8e00ff */
[----:B------:R-:W-:Y:S02]  /*0360*/  UIMAD UR8, UR20, UR9, UR5 ;  /* 0x00000009140872a4 */ /* 0x000fe4000f8e0205 */
[----:B------:R-:W-:Y:S01]  /*0370*/  UIMAD UR9, UR20, UR13, UR7 ;  /* 0x0000000d140972a4 */ /* 0x000fe2000f8e0207 */
[----:B------:R-:W-:Y:S01]  /*0380*/  IMAD.U32 R2, RZ, RZ, UR4 ;  /* 0x00000004ff027e24 */ /* 0x000fe2000f8e00ff */
[----:B------:R-:W-:Y:S01]  /*0390*/  MOV R3, UR5 ;  /* 0x0000000500037c02 */ /* 0x000fe20008000f00 */
[----:B------:R-:W-:Y:S01]  /*03a0*/  UIMAD.WIDE.U32 UR4, UR20, UR16, URZ ;  /* 0x00000010140472a5 */ /* 0x000fe2000f8e00ff */
[----:B------:R-:W-:Y:S01]  /*03b0*/  MOV R3, UR8 ;  /* 0x0000000800037c02 */ /* 0x000fe20008000f00 */
[----:B------:R-:W-:Y:S01]  /*03c0*/  IMAD.U32 R7, RZ, RZ, UR7 ;  /* 0x00000007ff077e24 */ /* 0x000fe2000f8e00ff */
[----:B------:R-:W-:Y:S01]  /*03d0*/  MOV R6, UR6 ;  /* 0x0000000600067c02 */ /* 0x000fe20008000f00 */
[----:B------:R-:W-:Y:S01]  /*03e0*/  UIMAD UR8, UR20, UR17, UR5 ;  /* 0x00000011140872a4 */ /* 0x000fe2000f8e0205 */
[----:B----4-:R-:W-:Y:S01]  /*03f0*/  MOV R5, UR9 ;  /* 0x0000000900057c02 */ /* 0x010fe20008000f00 */
[----:B-12---:R-:W-:Y:S10]  /*0400*/  @!P0 EXIT ;  /* 0x000000000000894d */ /* 0x006ff40003800000 */
[----:B------:R-:W1:Y:S01]  /*0410*/  LDCU.64 UR6, c[0x0][0x3d0] ;  /* 0x00007a00ff0677ac */ /* 0x000e620008000a00 */
[----:B------:R-:W2:Y:S01]  /*0420*/  LDC.64 R70, c[0x0][0x3e8] ;  /* 0x0000fa00ff467b82 */ /* 0x000ea20000000a00 */
[----:B------:R-:W4:Y:S01]  /*0430*/  S2R R25, SR_TID.X ;  /* 0x0000000000197919 */ /* 0x000f220000002100 */
[C---:B------:R-:W-:Y:S01]  /*0440*/  IMAD.WIDE.U32 R2, R17.reuse, UR10, R2 ;  /* 0x0000000a11027c25 */ /* 0x040fe2000f8e0002 */
[----:B------:R-:W-:Y:S01]  /*0450*/  SHF.R.S32.HI R15, RZ, 0x1f, R14 ;  /* 0x0000001fff0f7819 */ /* 0x000fe2000001140e */
[----:B------:R-:W-:Y:S01]  /*0460*/  UMOV UR5, UR8 ;  /* 0x0000000800057c82 */ /* 0x000fe20008000000 */
[----:B------:R-:W2:Y:S01]  /*0470*/  LDCU.U8 UR9, c[0x0][0x39e] ;  /* 0x000073c0ff0977ac */ /* 0x000ea20008000000 */
[----:B------:R-:W-:Y:S01]  /*0480*/  IMAD R48, R17, UR11, R3 ;  /* 0x0000000b11307c24 */ /* 0x000fe2000f8e0203 */
[----:B0-----:R-:W-:Y:S01]  /*0490*/  LEA R47, P0, R2, R8, 0x1 ;  /* 0x00000008022f7211 */ /* 0x001fe200078008ff */
[----:B------:R-:W0:Y:S01]  /*04a0*/  LDC.64 R26, c[0x0][0x428] ;  /* 0x00010a00ff1a7b82 */ /* 0x000e220000000a00 */
[----:B------:R-:W-:-:S02]  /*04b0*/  IMAD R3, R15, R68, RZ ;  /* 0x000000440f037224 */ /* 0x000fc400078e02ff */
[----:B------:R-:W-:Y:S01]  /*04c0*/  IMAD.MOV.U32 R4, RZ, RZ, R6 ;  /* 0x000000ffff047224 */ /* 0x000fe200078e0006 */
[----:B------:R-:W-:Y:S01]  /*04d0*/  LEA.HI.X R48, R2, R9, R48, 0x1, P0 ;  /* 0x0000000902307211 */ /* 0x000fe200000f0c30 */
[C---:B------:R-:W-:Y:S02]  /*04e0*/  IMAD R69, R14.reuse, R69, R3 ;  /* 0x000000450e457224 */ /* 0x040fe400078e0203 */
[----:B------:R-:W-:Y:S01]  /*04f0*/  IMAD.WIDE.U32 R2, R14, R68, UR4 ;  /* 0x000000040e027e25 */ /* 0x000fe2000f8e0044 */
[----:B------:R-:W4:Y:S01]  /*0500*/  LDC.64 R30, c[0x0][0x3a0] ;  /* 0x0000e800ff1e7b82 */ /* 0x000f220000000a00 */
[----:B-1----:R-:W-:Y:S02]  /*0510*/  UIMAD.WIDE.U32 UR4, UR20, UR6, URZ ;  /* 0x00000006140472a5 */ /* 0x002fe4000f8e00ff */
[----:B------:R-:W-:Y:S01]  /*0520*/  IMAD.WIDE.U32 R4, R17, UR14, R4 ;  /* 0x0000000e11047c25 */ /* 0x000fe2000f8e0004 */
[----:B------:R-:W-:Y:S01]  /*0530*/  LEA R68, P1, R2, R18, 0x1 ;  /* 0x0000001202447211 */ /* 0x000fe200078208ff */
[----:B------:R-:W-:Y:S01]  /*0540*/  UIMAD UR5, UR20, UR7, UR5 ;  /* 0x00000007140572a4 */ /* 0x000fe2000f8e0205 */
[----:B------:R-:W-:Y:S01]  /*0550*/  IADD3 R69, PT, PT, R3, R69, RZ ;  /* 0x0000004503457210 */ /* 0x000fe20007ffe0ff */
[----:B------:R-:W-:Y:S01]  /*0560*/  IMAD R50, R17, UR15, R5 ;  /* 0x0000000f11327c24 */ /* 0x000fe2000f8e0205 */
[----:B------:R-:W1:Y:S01]  /*0570*/  LDC.64 R20, c[0x0][0x450] ;  /* 0x00011400ff147b82 */ /* 0x000e620000000a00 */
[----:B---3--:R-:W-:Y:S01]  /*0580*/  LEA R46, P0, R4, R10, 0x1 ;  /* 0x0000000a042e7211 */ /* 0x008fe200078008ff */
[-C--:B--2---:R-:W-:Y:S01]  /*0590*/  IMAD R15, R15, R70.reuse, RZ ;  /* 0x000000460f0f7224 */ /* 0x084fe200078e02ff */
[----:B------:R-:W-:Y:S01]  /*05a0*/  LEA.HI.X R69, R2, R19, R69, 0x1, P1 ;  /* 0x0000001302457211 */ /* 0x000fe200008f0c45 */
[----:B------:R-:W-:Y:S01]  /*05b0*/  IMAD.WIDE.U32 R2, R14, R70, UR4 ;  /* 0x000000040e027e25 */ /* 0x000fe2000f8e0046 */
[----:B------:R-:W-:Y:S01]  /*05c0*/  LEA.HI.X R50, R4, R11, R50, 0x1, P0 ;  /* 0x0000000b04327211 */ /* 0x000fe200000f0c32 */
[----:B------:R-:W2:Y:S02]  /*05d0*/  LDCU UR6, c[0x0][0x38c] ;  /* 0x00007180ff0677ac */ /* 0x000ea40008000800 */
[----:B------:R-:W3:Y:S01]  /*05e0*/  LDC R16, c[0x0][0x384] ;  /* 0x0000e100ff107b82 */ /* 0x000ee20000000800 */
[----:B0-----:R-:W-:-:S04]  /*05f0*/  IMAD.WIDE.U32 R12, R17, R26, RZ ;  /* 0x0000001a110c7225 */ /* 0x001fc800078e00ff */
[----:B------:R-:W-:Y:S02]  /*0600*/  IMAD R71, R14, R71, R15 ;  /* 0x000000470e477224 */ /* 0x000fe400078e020f */
[C---:B------:R-:W-:Y:S01]  /*0610*/  IMAD R13, R17.reuse, R27, R13 ;  /* 0x0000001b110d7224 */ /* 0x040fe200078e020d */
[----:B------:R-:W0:Y:S01]  /*0620*/  LDC.64 R32, c[0x0][0x440] ;  /* 0x00011000ff207b82 */ /* 0x000e220000000a00 */
[----:B----4-:R-:W-:-:S04]  /*0630*/  IMAD.WIDE.U32 R14, R17, R30, RZ ;  /* 0x0000001e110e7225 */ /* 0x010fc800078e00ff */
[----:B------:R-:W-:Y:S02]  /*0640*/  IMAD.IADD R71, R3, 0x1, R71 ;  /* 0x0000000103477824 */ /* 0x000fe400078e0247 */
[----:B------:R-:W-:Y:S01]  /*0650*/  IMAD R27, R17, R31, R15 ;  /* 0x0000001f111b7224 */ /* 0x000fe200078e020f */
[----:B------:R-:W4:Y:S01]  /*0660*/  LDC.64 R28, c[0x0][0x420] ;  /* 0x00010800ff1c7b82 */ /* 0x000f220000000a00 */
[C---:B-1----:R-:W-:Y:S01]  /*0670*/  LEA R70, P0, R2.reuse, R20, 0x1 ;  /* 0x0000001402467211 */ /* 0x042fe200078008ff */
[----:B------:R-:W-:Y:S01]  /*0680*/  IMAD.SHL.U32 R31, R25, 0x10, RZ ;  /* 0x00000010191f7824 */ /* 0x000fe200078e00ff */
[----:B--2---:R-:W-:Y:S02]  /*0690*/  UISETP.LT.AND UP0, UPT, UR6, 0x1, UPT ;  /* 0x000000010600788c */ /* 0x004fe4000bf01270 */
[----:B------:R-:W-:Y:S01]  /*06a0*/  LEA.HI.X R71, R2, R21, R71, 0x1, P0 ;  /* 0x0000001502477211 */ /* 0x000fe200000f0c47 */
[C---:B------:R-:W-:Y:S01]  /*06b0*/  VIADD R44, R31.reuse, 0x2 ;  /* 0x000000021f2c7836 */ /* 0x040fe20000000000 */
[C---:B------:R-:W-:Y:S01]  /*06c0*/  LOP3.LUT R2, R31.reuse, 0x3e00, RZ, 0xc0, !PT ;  /* 0x00003e001f027812 */ /* 0x040fe200078ec0ff */
[----:B------:R-:W1:Y:S01]  /*06d0*/  LDC.64 R6, c[0x0][0x3c0] ;  /* 0x0000f000ff067b82 */ /* 0x000e620000000a00 */
[----:B---3--:R-:W-:Y:S01]  /*06e0*/  IMAD R16, R16, UR20, R17 ;  /* 0x0000001410107c24 */ /* 0x008fe2000f8e0211 */
[----:B------:R-:W-:Y:S01]  /*06f0*/  USEL UR4, UR6, 0x1, !UP0 ;  /* 0x0000000106047887 */ /* 0x000fe2000c000000 */
[----:B------:R-:W-:Y:S01]  /*0700*/  LOP3.LUT R51, R2, 0x1f, R25, 0xf8, !PT ;  /* 0x0000001f02337812 */ /* 0x000fe200078ef819 */
[C---:B------:R-:W-:Y:S01]  /*0710*/  VIADD R42, R31.reuse, 0x4 ;  /* 0x000000041f2a7836 */ /* 0x040fe20000000000 */
[C---:B------:R-:W-:Y:S01]  /*0720*/  IADD3 R45, PT, PT, R31.reuse, 0x1, RZ ;  /* 0x000000011f2d7810 */ /* 0x040fe20007ffe0ff */
[----:B------:R-:W-:Y:S01]  /*0730*/  IMAD R16, R16, R23, RZ ;  /* 0x0000001710107224 */ /* 0x000fe200078e02ff */
[----:B------:R-:W-:Y:S01]  /*0740*/  IADD3 R43, PT, PT, R31, 0x3, RZ ;  /* 0x000000031f2b7810 */ /* 0x000fe20007ffe0ff */
[----:B------:R-:W2:Y:S01]  /*0750*/  LDC.64 R10, c[0x0][0x3a8] ;  /* 0x0000ea00ff0a7b82 */ /* 0x000ea20000000a00 */
[C---:B0-----:R-:W-:Y:S01]  /*0760*/  LEA R26, P1, R14.reuse, R32, 0x2 ;  /* 0x000000200e1a7211 */ /* 0x041fe200078210ff */
[----:B------:R-:W-:Y:S01]  /*0770*/  IMAD.WIDE.U32 R2, R51, 0x2, RZ ;  /* 0x0000000233027825 */ /* 0x000fe200078e00ff */
[C---:B------:R-:W-:Y:S01]  /*0780*/  IADD3 R41, PT, PT, R31.reuse, 0x5, RZ ;  /* 0x000000051f297810 */ /* 0x040fe20007ffe0ff */
[----:B------:R-:W-:Y:S01]  /*0790*/  UIADD3 UR7, UPT, UPT, -UR4, URZ, URZ ;  /* 0x000000ff04077290 */ /* 0x000fe2000fffe1ff */
[----:B------:R-:W-:Y:S01]  /*07a0*/  LEA.HI.X R27, R14, R33, R27, 0x2, P1 ;  /* 0x000000210e1b7211 */ /* 0x000fe200008f141b */
[----:B------:R-:W-:Y:S01]  /*07b0*/  IMAD R30, R16, UR6, RZ ;  /* 0x00000006101e7c24 */ /* 0x000fe2000f8e02ff */
[C---:B------:R-:W-:Y:S01]  /*07c0*/  IADD3 R39, PT, PT, R31.reuse, 0x7, RZ ;  /* 0x000000071f277810 */ /* 0x040fe20007ffe0ff */
[----:B------:R-:W0:Y:S01]  /*07d0*/  LDC.64 R8, c[0x0][0x3e0] ;  /* 0x0000f800ff087b82 */ /* 0x000e220000000a00 */
[----:B----4-:R-:W-:Y:S01]  /*07e0*/  IMAD.WIDE.U32 R4, R28, UR20, R12 ;  /* 0x000000141c047c25 */ /* 0x010fe2000f8e000c */
[----:B------:R-:W-:-:S02]  /*07f0*/  IADD3 R37, PT, PT, R31, 0x9, RZ ;  /* 0x000000091f257810 */ /* 0x000fc40007ffe0ff */
[----:B------:R-:W-:Y:S01]  /*0800*/  IADD3 R35, PT, PT, R31, 0xb, RZ ;  /* 0x0000000b1f237810 */ /* 0x000fe20007ffe0ff */
[----:B------:R-:W-:Y:S01]  /*0810*/  IMAD R28, R29, UR20, R5 ;  /* 0x000000141d1c7c24 */ /* 0x000fe2000f8e0205 */
[----:B------:R-:W-:Y:S01]  /*0820*/  MOV R29, RZ ;  /* 0x000000ff001d7202 */ /* 0x000fe20000000f00 */
[C---:B------:R-:W-:Y:S01]  /*0830*/  VIADD R40, R31.reuse, 0x6 ;  /* 0x000000061f287836 */ /* 0x040fe20000000000 */
[----:B-1----:R-:W-:Y:S01]  /*0840*/  SHF.L.U64.HI R49, R6, 0x1, R7 ;  /* 0x0000000106317819 */ /* 0x002fe20000010207 */
[C---:B------:R-:W-:Y:S01]  /*0850*/  VIADD R38, R31.reuse, 0x8 ;  /* 0x000000081f267836 */ /* 0x040fe20000000000 */
[C---:B------:R-:W-:Y:S01]  /*0860*/  IADD3 R33, PT, PT, R31.reuse, 0xd, RZ ;  /* 0x0000000d1f217810 */ /* 0x040fe20007ffe0ff */
[C---:B------:R-:W-:Y:S01]  /*0870*/  VIADD R36, R31.reuse, 0xa ;  /* 0x0000000a1f247836 */ /* 0x040fe20000000000 */
[C---:B------:R-:W-:Y:S01]  /*0880*/  IADD3 R7, PT, PT, R31.reuse, 0xf, RZ ;  /* 0x0000000f1f077810 */ /* 0x040fe20007ffe0ff */
[----:B------:R-:W-:Y:S01]  /*0890*/  VIADD R34, R31, 0xc ;  /* 0x0000000c1f227836 */ /* 0x000fe20000000000 */
[----:B------:R-:W-:Y:S01]  /*08a0*/  LOP3.LUT R52, R51, 0x20, RZ, 0xfc, !PT ;  /* 0x0000002033347812 */ /* 0x000fe200078efcff */
[----:B------:R-:W-:Y:S01]  /*08b0*/  VIADD R32, R31, 0xe ;  /* 0x0000000e1f207836 */ /* 0x000fe20000000000 */
[----:B--2---:R-:W-:-:S02]  /*08c0*/  SHF.L.U64.HI R11, R10, 0x2, R11 ;  /* 0x000000020a0b7819 */ /* 0x004fc4000001020b */
[C---:B------:R-:W-:Y:S02]  /*08d0*/  LOP3.LUT R53, R51.reuse, 0x40, RZ, 0xfc, !PT ;  /* 0x0000004033357812 */ /* 0x040fe400078efcff */
[C---:B------:R-:W-:Y:S02]  /*08e0*/  LOP3.LUT R54, R51.reuse, 0x60, RZ, 0xfc, !PT ;  /* 0x0000006033367812 */ /* 0x040fe400078efcff */
[C---:B------:R-:W-:Y:S02]  /*08f0*/  LOP3.LUT R55, R51.reuse, 0x80, RZ, 0xfc, !PT ;  /* 0x0000008033377812 */ /* 0x040fe400078efcff */
[----:B0-----:R-:W-:Y:S02]  /*0900*/  SHF.L.U64.HI R9, R8, 0x1, R9 ;  /* 0x0000000108097819 */ /* 0x001fe40000010209 */
        /* <DEDUP_REMOVED lines=10> */
[----:B------:R-:W-:Y:S02]  /*09b0*/  LOP3.LUT R66, R51, 0x1e0, RZ, 0xfc, !PT ;  /* 0x000001e033427812 */ /* 0x000fe400078efcff */
[----:B------:R-:W-:-:S07]  /*09c0*/  LOP3.LUT R67, R2, 0x200, RZ, 0xfc, !PT ;  /* 0x0000020002437812 */ /* 0x000fce00078efcff */
.L_x_4046:
[----:B------:R-:W0:Y:S01]  /*09d0*/  LDCU UR4, c[0x0][0x388] ;  /* 0x00007100ff0477ac */ /* 0x000e220008000800 */
[----:B------:R-:W-:Y:S01]  /*09e0*/  SHF.L.U32 R72, R29, 0x9, RZ ;  /* 0x000000091d487819 */ /* 0x000fe200000006ff */
[----:B-1----:R-:W-:Y:S01]  /*09f0*/  IMAD.SHL.U32 R12, R51, 0x2, RZ ;  /* 0x00000002330c7824 */ /* 0x002fe200078e00ff */
[----:B------:R-:W-:Y:S02]  /*0a00*/  LOP3.LUT R175, R175, 0xfffffdff, RZ, 0xc0, !PT ;  /* 0xfffffdffafaf7812 */ /* 0x000fe400078ec0ff */
[----:B------:R-:W-:Y:S02]  /*0a10*/  PRMT R16, RZ, 0x7610, R16 ;  /* 0x00007610ff107816 */ /* 0x000fe40000000010 */
[C---:B------:R-:W-:Y:S02]  /*0a20*/  IADD3 R14, P1, PT, R12.reuse, R47, RZ ;  /* 0x0000002f0c0e7210 */ /* 0x040fe40007f3e0ff */
[----:B------:R-:W-:Y:S02]  /*0a30*/  IADD3 R12, P0, PT, R12, R46, RZ ;  /* 0x0000002e0c0c7210 */ /* 0x000fe40007f1e0ff */
[----:B------:R-:W-:Y:S01]  /*0a40*/  PRMT R23, RZ, 0x7610, R23 ;  /* 0x00007610ff177816 */ /* 0x000fe20000000017 */
[----:B------:R-:W-:Y:S01]  /*0a50*/  IMAD.X R15, RZ, RZ, R48, P1 ;  /* 0x000000ffff0f7224 */ /* 0x000fe200008e0630 */
[----:B------:R-:W-:-:S02]  /*0a60*/  IADD3.X R13, PT, PT, RZ, R50, RZ, P0, !PT ;  /* 0x00000032ff0d7210 */ /* 0x000fc400007fe4ff */
[----:B------:R-:W-:Y:S02]  /*0a70*/  PRMT R18, RZ, 0x7610, R18 ;  /* 0x00007610ff127816 */ /* 0x000fe40000000012 */
[----:B------:R-:W-:Y:S02]  /*0a80*/  PRMT R88, RZ, 0x7610, R88 ;  /* 0x00007610ff587816 */ /* 0x000fe40000000058 */
[----:B0-----:R-:W-:Y:S02]  /*0a90*/  IADD3 R74, PT, PT, -R72, UR4, RZ ;  /* 0x00000004484a7c10 */ /* 0x001fe4000fffe1ff */
[----:B------:R-:W-:Y:S02]  /*0aa0*/  PRMT R17, RZ, 0x7610, R17 ;  /* 0x00007610ff117816 */ /* 0x000fe40000000011 */
[-C--:B------:R-:W-:Y:S02]  /*0ab0*/  ISETP.GE.AND P2, PT, R51, R74.reuse, PT ;  /* 0x0000004a3300720c */ /* 0x080fe40003f46270 */
[-C--:B------:R-:W-:Y:S01]  /*0ac0*/  ISETP.GE.AND P6, PT, R53, R74.reuse, PT ;  /* 0x0000004a3500720c */ /* 0x080fe20003fc6270 */
[----:B------:R-:W-:Y:S01]  /*0ad0*/  BAR.SYNC.DEFER_BLOCKING 0x0 ;  /* 0x0000000000007b1d */ /* 0x000fe20000010000 */
[----:B------:R-:W-:-:S02]  /*0ae0*/  ISETP.GE.AND P1, PT, R52, R74, PT ;  /* 0x0000004a3400720c */ /* 0x000fc40003f26270 */
[-C--:B------:R-:W-:Y:S02]  /*0af0*/  ISETP.GE.AND P5, PT, R54, R74.reuse, PT ;  /* 0x0000004a3600720c */ /* 0x080fe40003fa6270 */
[-C--:B------:R-:W-:Y:S02]  /*0b00*/  ISETP.GE.AND P4, PT, R55, R74.reuse, PT ;  /* 0x0000004a3700720c */ /* 0x080fe40003f86270 */
[-C--:B------:R-:W-:Y:S02]  /*0b10*/  ISETP.GE.AND P3, PT, R56, R74.reuse, PT ;  /* 0x0000004a3800720c */ /* 0x080fe40003f66270 */
[----:B------:R-:W-:Y:S02]  /*0b20*/  PRMT R19, RZ, 0x7610, R19 ;  /* 0x00007610ff137816 */ /* 0x000fe40000000013 */
[----:B------:R-:W-:Y:S02]  /*0b30*/  @P2 LOP3.LUT R175, R175, 0x200, RZ, 0xfc, !PT ;  /* 0x00000200afaf2812 */ /* 0x000fe400078efcff */
[----:B------:R-:W-:-:S02]  /*0b40*/  ISETP.GE.AND P2, PT, R57, R74, PT ;  /* 0x0000004a3900720c */ /* 0x000fc40003f46270 */
[----:B------:R-:W-:Y:S02]  /*0b50*/  LOP3.LUT P0, RZ, R175, 0x200, RZ, 0xc0, !PT ;  /* 0x00000200afff7812 */ /* 0x000fe4000780c0ff */
[----:B------:R-:W-:Y:S02]  /*0b60*/  PRMT R20, RZ, 0x7610, R20 ;  /* 0x00007610ff147816 */ /* 0x000fe40000000014 */
[----:B------:R-:W-:Y:S02]  /*0b70*/  PRMT R21, RZ, 0x7610, R21 ;  /* 0x00007610ff157816 */ /* 0x000fe40000000015 */
[----:B------:R-:W-:Y:S02]  /*0b80*/  PRMT R22, RZ, 0x7610, R22 ;  /* 0x00007610ff167816 */ /* 0x000fe40000000016 */
[----:B------:R-:W-:Y:S01]  /*0b90*/  PRMT R87, RZ, 0x7610, R87 ;  /* 0x00007610ff577816 */ /* 0x000fe20000000057 */
[----:B------:R-:W2:Y:S01]  /*0ba0*/  @!P6 LDG.E.U16 R18, desc[UR18][R14.64+0x80] ;  /* 0x000080120e12e981 */ /* 0x000ea2000c1e1500 */
[----:B------:R-:W-:-:S02]  /*0bb0*/  PRMT R90, RZ, 0x7610, R90 ;  /* 0x00007610ff5a7816 */ /* 0x000fc4000000005a */
[----:B------:R-:W-:Y:S01]  /*0bc0*/  PRMT R89, RZ, 0x7610, R89 ;  /* 0x00007610ff597816 */ /* 0x000fe20000000059 */
[----:B------:R-:W3:Y:S01]  /*0bd0*/  @!P0 LDG.E.U16 R16, desc[UR18][R14.64] ;  /* 0x000000120e108981 */ /* 0x000ee2000c1e1500 */
[-C--:B------:R-:W-:Y:S02]  /*0be0*/  ISETP.GE.AND P0, PT, R58, R74.reuse, PT ;  /* 0x0000004a3a00720c */ /* 0x080fe40003f06270 */
[----:B------:R-:W-:Y:S01]  /*0bf0*/  ISETP.GE.AND P6, PT, R60, R74, PT ;  /* 0x0000004a3c00720c */ /* 0x000fe20003fc6270 */
[----:B------:R-:W4:Y:S01]  /*0c00*/  @!P1 LDG.E.U16 R17, desc[UR18][R14.64+0x40] ;  /* 0x000040120e119981 */ /* 0x000f22000c1e1500 */
[----:B------:R-:W-:Y:S02]  /*0c10*/  PRMT R92, RZ, 0x7610, R92 ;  /* 0x00007610ff5c7816 */ /* 0x000fe4000000005c */
[----:B------:R-:W-:Y:S01]  /*0c20*/  PRMT R93, RZ, 0x7610, R93 ;  /* 0x00007610ff5d7816 */ /* 0x000fe2000000005d */
[----:B------:R-:W2:Y:S01]  /*0c30*/  @!P5 LDG.E.U16 R19, desc[UR18][R14.64+0xc0] ;  /* 0x0000c0120e13d981 */ /* 0x000ea2000c1e1500 */
[----:B------:R-:W-:-:S02]  /*0c40*/  PRMT R94, RZ, 0x7610, R94 ;  /* 0x00007610ff5e7816 */ /* 0x000fc4000000005e */
[----:B------:R-:W-:Y:S01]  /*0c50*/  PRMT R95, RZ, 0x7610, R95 ;  /* 0x00007610ff5f7816 */ /* 0x000fe2000000005f */
[----:B------:R-:W2:Y:S04]  /*0c60*/  @!P4 LDG.E.U16 R20, desc[UR18][R14.64+0x100] ;  /* 0x000100120e14c981 */ /* 0x000ea8000c1e1500 */
[----:B------:R-:W2:Y:S01]  /*0c70*/  @!P0 LDG.E.U16 R23, desc[UR18][R14.64+0x1c0] ;  /* 0x0001c0120e178981 */ /* 0x000ea2000c1e1500 */
[-C--:B------:R-:W-:Y:S02]  /*0c80*/  ISETP.GE.AND P0, PT, R59, R74.reuse, PT ;  /* 0x0000004a3b00720c */ /* 0x080fe40003f06270 */
[-C--:B------:R-:W-:Y:S01]  /*0c90*/  ISETP.GE.AND P1, PT, R62, R74.reuse, PT ;  /* 0x0000004a3e00720c */ /* 0x080fe20003f26270 */
[----:B------:R-:W2:Y:S01]  /*0ca0*/  @!P3 LDG.E.U16 R21, desc[UR18][R14.64+0x140] ;  /* 0x000140120e15b981 */ /* 0x000ea2000c1e1500 */
[----:B------:R-:W-:-:S03]  /*0cb0*/  ISETP.GE.AND P3, PT, R64, R74, PT ;  /* 0x0000004a4000720c */ /* 0x000fc60003f66270 */
[----:B------:R-:W2:Y:S04]  /*0cc0*/  @!P2 LDG.E.U16 R22, desc[UR18][R14.64+0x180] ;  /* 0x000180120e16a981 */ /* 0x000ea8000c1e1500 */
[----:B------:R-:W2:Y:S04]  /*0cd0*/  @!P6 LDG.E.U16 R87, desc[UR18][R14.64+0x240] ;  /* 0x000240120e57e981 */ /* 0x000ea8000c1e1500 */
[----:B------:R-:W2:Y:S01]  /*0ce0*/  @!P0 LDG.E.U16 R88, desc[UR18][R14.64+0x200] ;  /* 0x000200120e588981 */ /* 0x000ea2000c1e1500 */
[-C--:B------:R-:W-:Y:S02]  /*0cf0*/  ISETP.GE.AND P0, PT, R61, R74.reuse, PT ;  /* 0x0000004a3d00720c */ /* 0x080fe40003f06270 */
[-C--:B------:R-:W-:Y:S01]  /*0d00*/  ISETP.GE.AND P2, PT, R63, R74.reuse, PT ;  /* 0x0000004a3f00720c */ /* 0x080fe20003f46270 */
[----:B------:R-:W2:Y:S01]  /*0d10*/  @!P1 LDG.E.U16 R89, desc[UR18][R14.64+0x2c0] ;  /* 0x0002c0120e599981 */ /* 0x000ea2000c1e1500 */
[----:B------:R-:W-:-:S02]  /*0d20*/  ISETP.GE.AND P4, PT, R65, R74, PT ;  /* 0x0000004a4100720c */ /* 0x000fc40003f86270 */
[----:B------:R-:W-:Y:S01]  /*0d30*/  ISETP.GE.AND P5, PT, R66, R74, PT ;  /* 0x0000004a4200720c */ /* 0x000fe20003fa6270 */
[----:B------:R-:W2:Y:S06]  /*0d40*/  @!P3 LDG.E.U16 R93, desc[UR18][R14.64+0x340] ;  /* 0x000340120e5db981 */ /* 0x000eac000c1e1500 */
[----:B------:R-:W2:Y:S04]  /*0d50*/  @!P0 LDG.E.U16 R90, desc[UR18][R14.64+0x280] ;  /* 0x000280120e5a8981 */ /* 0x000ea8000c1e1500 */
[----:B------:R-:W2:Y:S04]  /*0d60*/  @!P2 LDG.E.U16 R92, desc[UR18][R14.64+0x300] ;  /* 0x000300120e5ca981 */ /* 0x000ea8000c1e1500 */
[----:B------:R-:W2:Y:S04]  /*0d70*/  @!P4 LDG.E.U16 R94, desc[UR18][R14.64+0x380] ;  /* 0x000380120e5ec981 */ /* 0x000ea8000c1e1500 */
[----:B------:R0:W2:Y:S01]  /*0d80*/  @!P5 LDG.E.U16 R95, desc[UR18][R14.64+0x3c0] ;  /* 0x0003c0120e5fd981 */ /* 0x0000a2000c1e1500 */
[----:B------:R-:W0:Y:S01]  /*0d90*/  S2R R73, SR_LANEID ;  /* 0x0000000000497919 */ /* 0x000e220000000000 */
[----:B------:R-:W1:Y:S01]  /*0da0*/  S2UR UR5, SR_CgaCtaId ;  /* 0x00000000000579c3 */ /* 0x000e620000008800 */
[----:B------:R-:W-:-:S02]  /*0db0*/  UMOV UR4, 0x400 ;  /* 0x0000040000047882 */ /* 0x000fc40000000000 */
[----:B-1----:R-:W-:Y:S01]  /*0dc0*/  ULEA UR4, UR5, UR4, 0x18 ;  /* 0x0000000405047291 */ /* 0x002fe2000f8ec0ff */
[C---:B0-----:R-:W-:Y:S02]  /*0dd0*/  IADD3 R14, PT, PT, R73.reuse, 0x40, RZ ;  /* 0x00000040490e7810 */ /* 0x041fe40007ffe0ff */
[CC--:B------:R-:W-:Y:S01]  /*0de0*/  LEA.HI.SX32 R75, R73.reuse, R73.reuse, 0x1b ;  /* 0x00000049494b7211 */ /* 0x0c0fe200078fdaff */
[C---:B------:R-:W-:Y:S01]  /*0df0*/  VIADD R76, R73.reuse, 0x20 ;  /* 0x00000020494c7836 */ /* 0x040fe20000000000 */
[-C--:B------:R-:W-:Y:S01]  /*0e00*/  LEA.HI.SX32 R14, R14, R73.reuse, 0x1b ;  /* 0x000000490e0e7211 */ /* 0x080fe200078fdaff */
[----:B------:R-:W-:Y:S01]  /*0e10*/  VIADD R78, R73, 0x60 ;  /* 0x00000060494e7836 */ /* 0x000fe20000000000 */
[----:B------:R-:W-:Y:S01]  /*0e20*/  LEA R75, R75, UR4, 0x1 ;  /* 0x000000044b4b7c11 */ /* 0x000fe2000f8e08ff */
[C---:B------:R-:W-:Y:S01]  /*0e30*/  VIADD R82, R73.reuse, 0xa0 ;  /* 0x000000a049527836 */ /* 0x040fe20000000000 */
[C---:B------:R-:W-:Y:S02]  /*0e40*/  IADD3 R80, PT, PT, R73.reuse, 0x80, RZ ;  /* 0x0000008049507810 */ /* 0x040fe40007ffe0ff */
[----:B------:R-:W-:Y:S01]  /*0e50*/  LEA R77, R14, UR4, 0x1 ;  /* 0x000000040e4d7c11 */ /* 0x000fe2000f8e08ff */
[----:B------:R-:W-:Y:S01]  /*0e60*/  VIADD R14, R73, 0xe0 ;  /* 0x000000e0490e7836 */ /* 0x000fe20000000000 */
[----:B------:R-:W-:-:S02]  /*0e70*/  LEA.HI.SX32 R76, R76, R73, 0x1b ;  /* 0x000000494c4c7211 */ /* 0x000fc400078fdaff */
[C---:B------:R-:W-:Y:S02]  /*0e80*/  IADD3 R84, PT, PT, R73.reuse, 0xc0, RZ ;  /* 0x000000c049547810 */ /* 0x040fe40007ffe0ff */
[-C--:B------:R-:W-:Y:S02]  /*0e90*/  LEA.HI.SX32 R79, R80, R73.reuse, 0x1b ;  /* 0x00000049504f7211 */ /* 0x080fe400078fdaff */
[-C--:B------:R-:W-:Y:S02]  /*0ea0*/  LEA.HI.SX32 R78, R78, R73.reuse, 0x1b ;  /* 0x000000494e4e7211 */ /* 0x080fe400078fdaff */
[-C--:B------:R-:W-:Y:S01]  /*0eb0*/  LEA.HI.SX32 R80, R82, R73.reuse, 0x1b ;  /* 0x0000004952507211 */ /* 0x080fe200078fdaff */
[----:B------:R-:W-:Y:S01]  /*0ec0*/  VIADD R82, R73, 0x120 ;  /* 0x0000012049527836 */ /* 0x000fe20000000000 */
[----:B------:R-:W-:Y:S02]  /*0ed0*/  LEA R76, R76, UR4, 0x1 ;  /* 0x000000044c4c7c11 */ /* 0x000fe4000f8e08ff */
[----:B------:R-:W-:-:S02]  /*0ee0*/  LEA.HI.SX32 R81, R84, R73, 0x1b ;  /* 0x0000004954517211 */ /* 0x000fc400078fdaff */
[-C--:B------:R-:W-:Y:S02]  /*0ef0*/  LEA.HI.SX32 R14, R14, R73.reuse, 0x1b ;  /* 0x000000490e0e7211 */ /* 0x080fe400078fdaff */
[----:B------:R-:W-:Y:S02]  /*0f00*/  LEA R78, R78, UR4, 0x1 ;  /* 0x000000044e4e7c11 */ /* 0x000fe4000f8e08ff */
[----:B------:R-:W-:Y:S01]  /*0f10*/  LEA R79, R79, UR4, 0x1 ;  /* 0x000000044f4f7c11 */ /* 0x000fe2000f8e08ff */
[----:B------:R-:W-:Y:S01]  /*0f20*/  VIADD R96, R73, 0x160 ;  /* 0x0000016049607836 */ /* 0x000fe20000000000 */
[----:B------:R-:W-:Y:S02]  /*0f30*/  LEA R80, R80, UR4, 0x1 ;  /* 0x0000000450507c11 */ /* 0x000fe4000f8e08ff */
[----:B------:R-:W-:Y:S02]  /*0f40*/  LEA.HI.SX32 R84, R82, R73, 0x1b ;  /* 0x0000004952547211 */ /* 0x000fe400078fdaff */
[----:B------:R-:W-:-:S02]  /*0f50*/  LEA R81, R81, UR4, 0x1 ;  /* 0x0000000451517c11 */ /* 0x000fc4000f8e08ff */
[C---:B------:R-:W-:Y:S02]  /*0f60*/  IADD3 R86, PT, PT, R73.reuse, 0x140, RZ ;  /* 0x0000014049567810 */ /* 0x040fe40007ffe0ff */
[----:B------:R-:W-:Y:S02]  /*0f70*/  LEA R82, R14, UR4, 0x1 ;  /* 0x000000040e527c11 */ /* 0x000fe4000f8e08ff */
[----:B------:R-:W-:Y:S02]  /*0f80*/  IADD3 R14, PT, PT, R73, 0x180, RZ ;  /* 0x00000180490e7810 */ /* 0x000fe40007ffe0ff */
[----:B------:R-:W-:Y:S02]  /*0f90*/  LEA R84, R84, UR4, 0x1 ;  /* 0x0000000454547c11 */ /* 0x000fe4000f8e08ff */
[-C--:B------:R-:W-:Y:S02]  /*0fa0*/  LEA.HI.SX32 R85, R86, R73.reuse, 0x1b ;  /* 0x0000004956557211 */ /* 0x080fe400078fdaff */
[----:B------:R-:W-:-:S02]  /*0fb0*/  LEA.HI.SX32 R86, R96, R73, 0x1b ;  /* 0x0000004960567211 */ /* 0x000fc400078fdaff */
[----:B------:R-:W-:Y:S02]  /*0fc0*/  LEA.HI.SX32 R14, R14, R73, 0x1b ;  /* 0x000000490e0e7211 */ /* 0x000fe400078fdaff */
[----:B------:R-:W-:Y:S02]  /*0fd0*/  LEA R85, R85, UR4, 0x1 ;  /* 0x0000000455557c11 */ /* 0x000fe4000f8e08ff */
[----:B------:R-:W-:Y:S02]  /*0fe0*/  LEA R86, R86, UR4, 0x1 ;  /* 0x0000000456567c11 */ /* 0x000fe4000f8e08ff */
[----:B------:R-:W-:Y:S02]  /*0ff0*/  P2R R106, PR, RZ, 0x1 ;  /* 0x00000001ff6a7803 */ /* 0x000fe40000000000 */
[----:B------:R-:W-:Y:S02]  /*1000*/  ISETP.GE.AND P0, PT, R52, R74, PT ;  /* 0x0000004a3400720c */ /* 0x000fe40003f06270 */
[----:B------:R-:W-:-:S02]  /*1010*/  P2R R107, PR, RZ, 0x40 ;  /* 0x00000040ff6b7803 */ /* 0x000fc40000000000 */
[----:B------:R-:W-:Y:S02]  /*1020*/  PRMT R97, RZ, 0x7610, R97 ;  /* 0x00007610ff617816 */ /* 0x000fe40000000061 */
[----:B------:R-:W-:Y:S02]  /*1030*/  ISETP.GE.AND P6, PT, R53, R74, PT ;  /* 0x0000004a3500720c */ /* 0x000fe40003fc6270 */
[----:B------:R-:W-:Y:S02]  /*1040*/  PRMT R96, RZ, 0x7610, R96 ;  /* 0x00007610ff607816 */ /* 0x000fe40000000060 */
[----:B------:R-:W-:Y:S02]  /*1050*/  PRMT R98, RZ, 0x7610, R98 ;  /* 0x00007610ff627816 */ /* 0x000fe40000000062 */
[----:B------:R-:W-:Y:S01]  /*1060*/  PRMT R99, RZ, 0x7610, R99 ;  /* 0x00007610ff637816 */ /* 0x000fe20000000063 */
[----:B---3--:R0:W-:Y:S04]  /*1070*/  STS.U16 [R75], R16 ;  /* 0x000000104b007388 */ /* 0x0081e80000000400 */
[----:B----4-:R-:W-:Y:S01]  /*1080*/  STS.U16 [R76+0x40], R17 ;  /* 0x000040114c007388 */ /* 0x010fe20000000400 */
[----:B0-----:R-:W-:-:S03]  /*1090*/  IADD3 R16, PT, PT, R73, 0x100, RZ ;  /* 0x0000010049107810 */ /* 0x001fc60007ffe0ff */
[----:B--2---:R0:W-:Y:S01]  /*10a0*/  STS.U16 [R77+0x80], R18 ;  /* 0x000080124d007388 */ /* 0x0041e20000000400 */
[----:B------:R-:W-:-:S03]  /*10b0*/  LEA.HI.SX32 R16, R16, R73, 0x1b ;  /* 0x0000004910107211 */ /* 0x000fc600078fdaff */
[----:B------:R-:W-:Y:S01]  /*10c0*/  STS.U16 [R78+0xc0], R19 ;  /* 0x0000c0134e007388 */ /* 0x000fe20000000400 */
[----:B------:R-:W-:-:S03]  /*10d0*/  LEA R83, R16, UR4, 0x1 ;  /* 0x0000000410537c11 */ /* 0x000fc6000f8e08ff */
[----:B------:R1:W-:Y:S01]  /*10e0*/  STS.U16 [R79+0x100], R20 ;  /* 0x000100144f007388 */ /* 0x0003e20000000400 */
[----:B------:R-:W-:-:S03]  /*10f0*/  VIADD R16, R73, 0x1a0 ;  /* 0x000001a049107836 */ /* 0x000fc60000000000 */
[----:B------:R-:W-:Y:S01]  /*1100*/  STS.U16 [R80+0x140], R21 ;  /* 0x0001401550007388 */ /* 0x000fe20000000400 */
[----:B0-----:R-:W-:-:S03]  /*1110*/  IADD3 R18, PT, PT, R73, 0x1c0, RZ ;  /* 0x000001c049127810 */ /* 0x001fc60007ffe0ff */
[----:B------:R-:W-:Y:S01]  /*1120*/  STS.U16 [R81+0x180], R22 ;  /* 0x0001801651007388 */ /* 0x000fe20000000400 */
[----:B-1----:R-:W-:-:S03]  /*1130*/  VIADD R20, R73, 0x1e0 ;  /* 0x000001e049147836 */ /* 0x002fc60000000000 */
[----:B------:R-:W-:Y:S01]  /*1140*/  STS.U16 [R82+0x1c0], R23 ;  /* 0x0001c01752007388 */ /* 0x000fe20000000400 */
[----:B------:R-:W-:-:S03]  /*1150*/  LEA.HI.SX32 R16, R16, R73, 0x1b ;  /* 0x0000004910107211 */ /* 0x000fc600078fdaff */
[----:B------:R-:W-:Y:S01]  /*1160*/  STS.U16 [R83+0x200], R88 ;  /* 0x0002005853007388 */ /* 0x000fe20000000400 */
[----:B------:R-:W-:-:S03]  /*1170*/  LEA.HI.SX32 R18, R18, R73, 0x1b ;  /* 0x0000004912127211 */ /* 0x000fc600078fdaff */
[----:B------:R0:W-:Y:S01]  /*1180*/  STS.U16 [R84+0x240], R87 ;  /* 0x0002405754007388 */ /* 0x0001e20000000400 */
[----:B------:R-:W-:Y:S02]  /*1190*/  LEA.HI.SX32 R20, R20, R73, 0x1b ;  /* 0x0000004914147211 */ /* 0x000fe400078fdaff */
[----:B0-----:R-:W-:Y:S02]  /*11a0*/  LEA R87, R14, UR4, 0x1 ;  /* 0x000000040e577c11 */ /* 0x001fe4000f8e08ff */
[----:B------:R-:W-:Y:S01]  /*11b0*/  SHF.L.U32 R14, R73, 0x4, RZ ;  /* 0x00000004490e7819 */ /* 0x000fe200000006ff */
[----:B------:R0:W-:Y:S01]  /*11c0*/  STS.U16 [R85+0x280], R90 ;  /* 0x0002805a55007388 */ /* 0x0001e20000000400 */
[----:B------:R-:W-:Y:S02]  /*11d0*/  LEA R88, R16, UR4, 0x1 ;  /* 0x0000000410587c11 */ /* 0x000fe4000f8e08ff */
[----:B------:R-:W-:Y:S01]  /*11e0*/  LEA.HI.SX32 R91, R14, R14, 0x1b ;  /* 0x0000000e0e5b7211 */ /* 0x000fe200078fdaff */
[----:B------:R1:W-:Y:S03]  /*11f0*/  STS.U16 [R86+0x2c0], R89 ;  /* 0x0002c05956007388 */ /* 0x0003e60000000400 */
[----:B------:R-:W-:Y:S01]  /*1200*/  LEA R91, R91, UR4, 0x1 ;  /* 0x000000045b5b7c11 */ /* 0x000fe2000f8e08ff */
[----:B------:R-:W-:Y:S01]  /*1210*/  STS.U16 [R87+0x300], R92 ;  /* 0x0003005c57007388 */ /* 0x000fe20000000400 */
[----:B0-----:R-:W-:-:S02]  /*1220*/  LEA R90, R20, UR4, 0x1 ;  /* 0x00000004145a7c11 */ /* 0x001fc4000f8e08ff */
[----:B-1----:R-:W-:Y:S01]  /*1230*/  LEA R89, R18, UR4, 0x1 ;  /* 0x0000000412597c11 */ /* 0x002fe2000f8e08ff */
        /* <DEDUP_REMOVED lines=41> */
[----:B------:R-:W-:Y:S02]  /*14d0*/  PRMT R107, RZ, 0x7610, R107 ;  /* 0x00007610ff6b7816 */ /* 0x000fe4000000006b */
[----:B------:R-:W-:-:S09]  /*14e0*/  PRMT R92, RZ, 0x7610, R92 ;  /* 0x00007610ff5c7816 */ /* 0x000fd2000000005c */
[----:B------:R-:W4:Y:S01]  /*14f0*/  @!P6 LDG.E.U16 R107, desc[UR18][R12.64+0x240] ;  /* 0x000240120c6be981 */ /* 0x000f22000c1e1500 */
[----:B------:R-:W-:Y:S02]  /*1500*/  LOP3.LUT P6, RZ, R175, 0x200, RZ, 0xc0, !PT ;  /* 0x00000200afff7812 */ /* 0x000fe400078cc0ff */
        /* <DEDUP_REMOVED lines=96> */
.L_x_4011:
[----:B------:R-:W-:Y:S05]  /*1b10*/  BSYNC.RECONVERGENT B0 ;  /* 0x0000000000007941 */ /* 0x000fea0003800200 */
.L_x_4010:
        /* <DEDUP_REMOVED lines=35> */
.L_x_4013:
[----:B------:R-:W-:Y:S05]  /*1d50*/  BSYNC.RECONVERGENT B0 ;  /* 0x0000000000007941 */ /* 0x000fea0003800200 */
.L_x_4012:
        /* <DEDUP_REMOVED lines=37> */
.L_x_4015:
[----:B------:R-:W-:Y:S05]  /*1fb0*/  BSYNC.RECONVERGENT B0 ;  /* 0x0000000000007941 */ /* 0x000fea0003800200 */
.L_x_4014:
        /* <DEDUP_REMOVED lines=35> */
.L_x_4017:
[----:B------:R-:W-:Y:S05]  /*21f0*/  BSYNC.RECONVERGENT B0 ;  /* 0x0000000000007941 */ /* 0x000fea0003800200 */
.L_x_4016:
        /* <DEDUP_REMOVED lines=37> */
.L_x_4019:
[----:B------:R-:W-:Y:S05]  /*2450*/  BSYNC.RECONVERGENT B0 ;  /* 0x0000000000007941 */ /* 0x000fea0003800200 */
.L_x_4018:
        /* <DEDUP_REMOVED lines=35> */
.L_x_4021:
[----:B------:R-:W-:Y:S05]  /*2690*/  BSYNC.RECONVERGENT B0 ;  /* 0x0000000000007941 */ /* 0x000fea0003800200 */
.L_x_4020:
        /* <DEDUP_REMOVED lines=37> */
.L_x_4023:
[----:B------:R-:W-:Y:S05]  /*28f0*/  BSYNC.RECONVERGENT B0 ;  /* 0x0000000000007941 */ /* 0x000fea0003800200 */
.L_x_4022:
        /* <DEDUP_REMOVED lines=35> */
.L_x_4025:
[----:B------:R-:W-:Y:S05]  /*2b30*/  BSYNC.RECONVERGENT B0 ;  /* 0x0000000000007941 */ /* 0x000fea0003800200 */
.L_x_4024:
        /* <DEDUP_REMOVED lines=37> */
.L_x_4027:
[----:B------:R-:W-:Y:S05]  /*2d90*/  BSYNC.RECONVERGENT B0 ;  /* 0x0000000000007941 */ /* 0x000fea0003800200 */
.L_x_4026:
        /* <DEDUP_REMOVED lines=36> */
.L_x_4029:
[----:B------:R-:W-:Y:S05]  /*2fe0*/  BSYNC.RECONVERGENT B0 ;  /* 0x0000000000007941 */ /* 0x000fea0003800200 */
.L_x_4028:
        /* <DEDUP_REMOVED lines=41> */
.L_x_4031:
[----:B------:R-:W-:Y:S05]  /*3280*/  BSYNC.RECONVERGENT B0 ;  /* 0x0000000000007941 */ /* 0x000fea0003800200 */
.L_x_4030:
        /* <DEDUP_REMOVED lines=39> */
.L_x_4033:
[----:B------:R-:W-:Y:S05]  /*3500*/  BSYNC.RECONVERGENT B0 ;  /* 0x0000000000007941 */ /* 0x000fea0003800200 */
.L_x_4032:
        /* <DEDUP_REMOVED lines=43> */
.L_x_4035:
[----:B------:R-:W-:Y:S05]  /*37c0*/  BSYNC.RECONVERGENT B0 ;  /* 0x0000000000007941 */ /* 0x000fea0003800200 */
.L_x_4034:
        /* <DEDUP_REMOVED lines=32> */
.L_x_4037:
[----:B------:R-:W-:Y:S05]  /*39d0*/  BSYNC.RECONVERGENT B0 ;  /* 0x0000000000007941 */ /* 0x000fea0003800200 */
.L_x_4036:
        /* <DEDUP_REMOVED lines=32> */
.L_x_4039:
[----:B------:R-:W-:Y:S05]  /*3be0*/  BSYNC.RECONVERGENT B0 ;  /* 0x0000000000007941 */ /* 0x000fea0003800200 */
.L_x_4038:
        /* <DEDUP_REMOVED lines=32> */
.L_x_4041:
[----:B------:R-:W-:Y:S05]  /*3df0*/  BSYNC.RECONVERGENT B0 ;  /* 0x0000000000007941 */ /* 0x000fea0003800200 */
.L_x_4040:
        /* <DEDUP_REMOVED lines=20> */
[-C--:B------:R-:W-:Y:S01]  /*3f40*/  IADD3 R20, P0, PT, R70, R67.reuse, RZ ;  /* 0x0000004346147210 */ /* 0x080fe20007f1e0ff */
        /* <DEDUP_REMOVED lines=20> */
[C---:B------:R-:W-:Y:S01]  /*4090*/  IMAD.X R21, R3.reuse, 0x1, R71, P0 ;  /* 0x0000000103157824 */ /* 0x040fe200000e0647 */
[----:B------:R-:W-:Y:S01]  /*40a0*/  IADD3.X R144, PT, PT, R3, R69, RZ, P1, !PT ;  /* 0x0000004503907210 */ /* 0x000fe20000ffe4ff */
[----:B------:R-:W-:Y:S01]  /*40b0*/  UIADD3 UR5, UPT, UPT, UR4, 0x860, URZ ;  /* 0x0000086004057890 */ /* 0x000fe2000fffe0ff */
[----:B------:R-:W-:-:S11]  /*40c0*/  UMOV UR6, UR7 ;  /* 0x0000000700067c82 */ /* 0x000fd60008000000 */
.L_x_4045:
[----:B------:R-:W-:Y:S01]  /*40d0*/  LOP3.LUT P6, RZ, R175, 0x200, RZ, 0xc0, !PT ;  /* 0x00000200afff7812 */ /* 0x000fe200078cc0ff */
[----:B------:R-:W-:Y:S01]  /*40e0*/  IMAD.MOV.U32 R14, RZ, RZ, R143 ;  /* 0x000000ffff0e7224 */ /* 0x000fe200078e008f */
[----:B------:R-:W-:Y:S02]  /*40f0*/  ISETP.GE.AND P5, PT, R52, R74, PT ;  /* 0x0000004a3400720c */ /* 0x000fe40003fa6270 */
[----:B------:R-:W-:Y:S02]  /*4100*/  MOV R15, R144 ;  /* 0x00000090000f7202 */ /* 0x000fe40000000f00 */
[-C--:B------:R-:W-:Y:S02]  /*4110*/  ISETP.GE.AND P4, PT, R53, R74.reuse, PT ;  /* 0x0000004a3500720c */ /* 0x080fe40003f86270 */
[-C--:B------:R-:W-:Y:S02]  /*4120*/  ISETP.GE.AND P3, PT, R54, R74.reuse, PT ;  /* 0x0000004a3600720c */ /* 0x080fe40003f66270 */
[----:B------:R-:W-:-:S02]  /*4130*/  ISETP.GE.AND P2, PT, R55, R74, PT ;  /* 0x0000004a3700720c */ /* 0x000fc40003f46270 */
[-C--:B------:R-:W-:Y:S01]  /*4140*/  ISETP.GE.AND P0, PT, R57, R74.reuse, PT ;  /* 0x0000004a3900720c */ /* 0x080fe20003f06270 */
[----:B------:R-:W2:Y:S01]  /*4150*/  @!P6 LDG.E.U16 R144, desc[UR18][R14.64+-0x200] ;  /* 0xfffe00120e90e981 */ /* 0x000ea2000c1e1500 */
[----:B------:R-:W-:-:S03]  /*4160*/  ISETP.GE.AND P1, PT, R56, R74, PT ;  /* 0x0000004a3800720c */ /* 0x000fc60003f26270 */
[----:B------:R-:W3:Y:S04]  /*4170*/  @!P5 LDG.E.U16 R19, desc[UR18][R14.64+-0x1c0] ;  /* 0xfffe40120e13d981 */ /* 0x000ee8000c1e1500 */
[----:B------:R-:W4:Y:S04]  /*4180*/  @!P4 LDG.E.U16 R23, desc[UR18][R14.64+-0x180] ;  /* 0xfffe80120e17c981 */ /* 0x000f28000c1e1500 */
[----:B------:R-:W5:Y:S04]  /*4190*/  @!P3 LDG.E.U16 R143, desc[UR18][R14.64+-0x140] ;  /* 0xfffec0120e8fb981 */ /* 0x000f68000c1e1500 */
[----:B------:R-:W5:Y:S04]  /*41a0*/  @!P2 LDG.E.U16 R145, desc[UR18][R14.64+-0x100] ;  /* 0xffff00120e91a981 */ /* 0x000f68000c1e1500 */
[----:B------:R-:W5:Y:S01]  /*41b0*/  @!P0 LDG.E.U16 R146, desc[UR18][R14.64+-0x80] ;  /* 0xffff80120e928981 */ /* 0x000f62000c1e1500 */
[----:B------:R-:W-:-:S03]  /*41c0*/  ISETP.GE.AND P0, PT, R58, R74, PT ;  /* 0x0000004a3a00720c */ /* 0x000fc60003f06270 */
[----:B------:R-:W5:Y:S10]  /*41d0*/  @!P1 LDG.E.U16 R147, desc[UR18][R14.64+-0xc0] ;  /* 0xffff40120e939981 */ /* 0x000f74000c1e1500 */
[----:B------:R-:W5:Y:S01]  /*41e0*/  @!P0 LDG.E.U16 R149, desc[UR18][R14.64+-0x40] ;  /* 0xffffc0120e958981 */ /* 0x000f62000c1e1500 */
[----:B------:R-:W-:-:S02]  /*41f0*/  ISETP.GE.AND P0, PT, R59, R74, PT ;  /* 0x0000004a3b00720c */ /* 0x000fc40003f06270 */
[-C--:B------:R-:W-:Y:S02]  /*4200*/  ISETP.GE.AND P1, PT, R61, R74.reuse, PT ;  /* 0x0000004a3d00720c */ /* 0x080fe40003f26270 */
[-C--:B------:R-:W-:Y:S02]  /*4210*/  ISETP.GE.AND P3, PT, R63, R74.reuse, PT ;  /* 0x0000004a3f00720c */ /* 0x080fe40003f66270 */
[-C--:B------:R-:W-:Y:S02]  /*4220*/  ISETP.GE.AND P2, PT, R62, R74.reuse, PT ;  /* 0x0000004a3e00720c */ /* 0x080fe40003f46270 */
[----:B------:R-:W-:-:S05]  /*4230*/  ISETP.GE.AND P5, PT, R65, R74, PT ;  /* 0x0000004a4100720c */ /* 0x000fca0003fa6270 */
[----:B------:R-:W5:Y:S01]  /*4240*/  @!P0 LDG.E.U16 R148, desc[UR18][R14.64] ;  /* 0x000000120e948981 */ /* 0x000f62000c1e1500 */
[-C--:B------:R-:W-:Y:S02]  /*4250*/  ISETP.GE.AND P0, PT, R60, R74.reuse, PT ;  /* 0x0000004a3c00720c */ /* 0x080fe40003f06270 */
[-C--:B------:R-:W-:Y:S01]  /*4260*/  ISETP.GE.AND P4, PT, R64, R74.reuse, PT ;  /* 0x0000004a4000720c */ /* 0x080fe20003f86270 */
[----:B------:R-:W5:Y:S01]  /*4270*/  @!P1 LDG.E.U16 R150, desc[UR18][R14.64+0x80] ;  /* 0x000080120e969981 */ /* 0x000f62000c1e1500 */
[----:B------:R-:W-:-:S03]  /*4280*/  ISETP.GE.AND P6, PT, R66, R74, PT ;  /* 0x0000004a4200720c */ /* 0x000fc60003fc6270 */
        /* <DEDUP_REMOVED lines=9> */
[----:B------:R-:W-:Y:S01]  /*4320*/  ISETP.GE.AND P0, PT, R52, R74, PT ;  /* 0x0000004a3400720c */ /* 0x000fe20003f06270 */
[----:B------:R-:W-:Y:S02]  /*4330*/  IMAD.MOV.U32 R18, RZ, RZ, RZ ;  /* 0x000000ffff127224 */ /* 0x000fe400078e00ff */
[----:B------:R-:W-:Y:S01]  /*4340*/  HFMA2 R22, -RZ, RZ, 0, 0 ;  /* 0x00000000ff167431 */ /* 0x000fe200000001ff */
[----:B------:R-:W-:Y:S01]  /*4350*/  MOV R16, R141 ;  /* 0x0000008d00107202 */ /* 0x000fe20000000f00 */
[----:B------:R-:W-:-:S05]  /*4360*/  IMAD.MOV.U32 R17, RZ, RZ, R142 ;  /* 0x000000ffff117224 */ /* 0x000fca00078e008e */
[----:B------:R1:W5:Y:S01]  /*4370*/  LDG.E R156, desc[UR18][R16.64] ;  /* 0x00000012109c7981 */ /* 0x000362000c1e1900 */
[----:B------:R-:W-:Y:S01]  /*4380*/  P2R R158, PR, RZ, 0x4 ;  /* 0x00000004ff9e7803 */ /* 0x000fe20000000000 */
[----:B-1----:R-:W-:Y:S01]  /*4390*/  IMAD.MOV.U32 R16, RZ, RZ, RZ ;  /* 0x000000ffff107224 */ /* 0x002fe200078e00ff */
[-C--:B------:R-:W-:Y:S02]  /*43a0*/  ISETP.GE.AND P2, PT, R56, R74.reuse, PT ;  /* 0x0000004a3800720c */ /* 0x080fe40003f46270 */
[----:B--2---:R-:W-:Y:S02]  /*43b0*/  @!P1 PRMT R18, R144, 0x5410, RZ ;  /* 0x0000541090129816 */ /* 0x004fe400000000ff */
[-C--:B------:R-:W-:Y:S02]  /*43c0*/  ISETP.GE.AND P1, PT, R53, R74.reuse, PT ;  /* 0x0000004a3500720c */ /* 0x080fe40003f26270 */
[----:B---3--:R-:W-:Y:S02]  /*43d0*/  @!P0 PRMT R18, R18, 0x5410, R19 ;  /* 0x0000541012128816 */ /* 0x008fe40000000013 */
[----:B------:R-:W-:-:S09]  /*43e0*/  ISETP.GE.AND P0, PT, R54, R74, PT ;  /* 0x0000004a3600720c */ /* 0x000fd20003f06270 */
[----:B----4-:R-:W-:-:S04]  /*43f0*/  @!P1 PRMT R22, R23, 0x5410, RZ ;  /* 0x0000541017169816 */ /* 0x010fc800000000ff */
[----:B-----5:R-:W-:Y:S02]  /*4400*/  @!P0 PRMT R22, R22, 0x5410, R143 ;  /* 0x0000541016168816 */ /* 0x020fe4000000008f */
[-C--:B------:R-:W-:Y:S02]  /*4410*/  ISETP.GE.AND P0, PT, R55, R74.reuse, PT ;  /* 0x0000004a3700720c */ /* 0x080fe40003f06270 */
[----:B------:R-:W-:Y:S02]  /*4420*/  ISETP.GE.AND P1, PT, R57, R74, PT ;  /* 0x0000004a3900720c */ /* 0x000fe40003f26270 */
[----:B------:R-:W-:-:S09]  /*4430*/  MOV R144, RZ ;  /* 0x000000ff00907202 */ /* 0x000fd20000000f00 */
[----:B------:R-:W-:Y:S02]  /*4440*/  @!P0 PRMT R144, R145, 0x5410, RZ ;  /* 0x0000541091908816 */ /* 0x000fe400000000ff */
[----:B------:R-:W-:Y:S02]  /*4450*/  ISETP.GE.AND P0, PT, R58, R74, PT ;  /* 0x0000004a3a00720c */ /* 0x000fe40003f06270 */
[----:B------:R-:W-:-:S11]  /*4460*/  @!P1 PRMT R16, R146, 0x5410, RZ ;  /* 0x0000541092109816 */ /* 0x000fd600000000ff */
[----:B------:R-:W-:Y:S02]  /*4470*/  @!P0 PRMT R16, R16, 0x5410, R149 ;  /* 0x0000541010108816 */ /* 0x000fe40000000095 */
[----:B------:R-:W-:Y:S01]  /*4480*/  ISETP.GE.AND P0, PT, R59, R74, PT ;  /* 0x0000004a3b00720c */ /* 0x000fe20003f06270 */
[----:B------:R1:W-:Y:S01]  /*4490*/  STS.U16 [R75], R18 ;  /* 0x000000124b007388 */ /* 0x0003e20000000400 */
[----:B------:R-:W-:Y:S02]  /*44a0*/  PRMT R17, R18, 0x7632, R17 ;  /* 0x0000763212117816 */ /* 0x000fe40000000011 */
[----:B------:R-:W-:Y:S02]  /*44b0*/  ISETP.NE.AND P1, PT, R159, RZ, PT ;  /* 0x000000ff9f00720c */ /* 0x000fe40003f25270 */
[----:B------:R-:W-:Y:S01]  /*44c0*/  @!P2 PRMT R144, R144, 0x5410, R147 ;  /* 0x000054109090a816 */ /* 0x000fe20000000093 */
[----:B-1----:R-:W-:-:S06]  /*44d0*/  HFMA2 R18, -RZ, RZ, 0, 0 ;  /* 0x00000000ff127431 */ /* 0x002fcc00000001ff */
[----:B------:R-:W-:Y:S02]  /*44e0*/  @!P0 PRMT R18, R148, 0x5410, RZ ;  /* 0x0000541094128816 */ /* 0x000fe400000000ff */
[----:B------:R-:W-:Y:S02]  /*44f0*/  ISETP.NE.AND P0, PT, R160, RZ, PT ;  /* 0x000000ffa000720c */ /* 0x000fe40003f05270 */
[----:B------:R-:W-:Y:S02]  /*4500*/  ISETP.NE.AND P2, PT, R158, RZ, PT ;  /* 0x000000ff9e00720c */ /* 0x000fe40003f45270 */
[----:B------:R-:W-:Y:S01]  /*4510*/  PRMT R19, R22, 0x7632, R19 ;  /* 0x0000763216137816 */ /* 0x000fe20000000013 */
[----:B------:R-:W-:Y:S01]  /*4520*/  STS.U16 [R76+0x40], R17 ;  /* 0x000040114c007388 */ /* 0x000fe20000000400 */
[----:B------:R-:W-:-:S03]  /*4530*/  PRMT R23, R144, 0x7632, R23 ;  /* 0x0000763290177816 */ /* 0x000fc60000000017 */
[----:B------:R1:W-:Y:S04]  /*4540*/  STS.U16 [R77+0x80], R22 ;  /* 0x000080164d007388 */ /* 0x0003e80000000400 */
[----:B------:R-:W-:Y:S01]  /*4550*/  STS.U16 [R78+0xc0], R19 ;  /* 0x0000c0134e007388 */ /* 0x000fe20000000400 */
[----:B------:R-:W-:-:S03]  /*4560*/  @!P0 PRMT R18, R18, 0x5410, R151 ;  /* 0x0000541012128816 */ /* 0x000fc60000000097 */
[----:B------:R2:W-:Y:S01]  /*4570*/  STS.U16 [R79+0x100], R144 ;  /* 0x000100904f007388 */ /* 0x0005e20000000400 */
[----:B-1----:R-:W-:Y:S02]  /*4580*/  MOV R22, RZ ;  /* 0x000000ff00167202 */ /* 0x002fe40000000f00 */
[----:B------:R-:W-:Y:S01]  /*4590*/  @!P1 PRMT R22, R150, 0x5410, RZ ;  /* 0x0000541096169816 */ /* 0x000fe200000000ff */
[----:B------:R-:W-:Y:S01]  /*45a0*/  HFMA2 R146, -RZ, RZ, 0, 0 ;  /* 0x00000000ff927431 */ /* 0x000fe200000001ff */
[----:B------:R-:W-:Y:S01]  /*45b0*/  PRMT R143, R16, 0x7632, R143 ;  /* 0x00007632108f7816 */ /* 0x000fe2000000008f */
[----:B--2---:R-:W-:Y:S01]  /*45c0*/  IMAD.MOV.U32 R144, RZ, RZ, RZ ;  /* 0x000000ffff907224 */ /* 0x004fe200078e00ff */
[----:B------:R-:W-:Y:S02]  /*45d0*/  @!P3 PRMT R144, R152, 0x5410, RZ ;  /* 0x000054109890b816 */ /* 0x000fe400000000ff */
[----:B------:R-:W-:Y:S02]  /*45e0*/  @!P2 PRMT R22, R22, 0x5410, R153 ;  /* 0x000054101616a816 */ /* 0x000fe40000000099 */
[----:B------:R-:W-:-:S02]  /*45f0*/  @!P5 PRMT R146, R154, 0x5410, RZ ;  /* 0x000054109a92d816 */ /* 0x000fc400000000ff */
[----:B------:R-:W-:Y:S01]  /*4600*/  P2R R147, PR, RZ, 0x2 ;  /* 0x00000002ff937803 */ /* 0x000fe20000000000 */
[----:B------:R1:W-:Y:S01]  /*4610*/  STS.U16 [R80+0x140], R23 ;  /* 0x0001401750007388 */ /* 0x0003e20000000400 */
[----:B------:R-:W-:Y:S02]  /*4620*/  PRMT R17, R18, 0x7632, R17 ;  /* 0x0000763212117816 */ /* 0x000fe40000000011 */
[----:B------:R-:W-:Y:S02]  /*4630*/  @!P4 PRMT R144, R144, 0x5410, R155 ;  /* 0x000054109090c816 */ /* 0x000fe4000000009b */
[----:B------:R-:W-:Y:S01]  /*4640*/  ISETP.GE.AND P1, PT, R51, R74, PT ;  /* 0x0000004a3300720c */ /* 0x000fe20003f26270 */
[----:B------:R-:W-:Y:S01]  /*4650*/  STS.U16 [R81+0x180], R16 ;  /* 0x0001801051007388 */ /* 0x000fe20000000400 */
[----:B------:R-:W-:Y:S02]  /*4660*/  PRMT R19, R22, 0x7632, R19 ;  /* 0x0000763216137816 */ /* 0x000fe40000000013 */
[----:B------:R-:W-:Y:S01]  /*4670*/  @!P6 PRMT R146, R146, 0x5410, R157 ;  /* 0x000054109292e816 */ /* 0x000fe2000000009d */
[----:B------:R2:W-:Y:S01]  /*4680*/  STS.U16 [R82+0x1c0], R143 ;  /* 0x0001c08f52007388 */ /* 0x0005e20000000400 */
[----:B-1----:R-:W-:-:S03]  /*4690*/  PRMT R23, R144, 0x7632, R23 ;  /* 0x0000763290177816 */ /* 0x002fc60000000017 */
[----:B------:R-:W-:Y:S04]  /*46a0*/  STS.U16 [R83+0x200], R18 ;  /* 0x0002001253007388 */ /* 0x000fe80000000400 */
[----:B------:R1:W-:Y:S01]  /*46b0*/  STS.U16 [R84+0x240], R17 ;  /* 0x0002401154007388 */ /* 0x0003e20000000400 */
[----:B--2---:R-:W-:-:S03]  /*46c0*/  PRMT R143, R146, 0x7632, R143 ;  /* 0x00007632928f7816 */ /* 0x004fc6000000008f */
[----:B------:R2:W-:Y:S04]  /*46d0*/  STS.U16 [R85+0x280], R22 ;  /* 0x0002801655007388 */ /* 0x0005e80000000400 */
[----:B------:R3:W-:Y:S04]  /*46e0*/  STS.U16 [R86+0x2c0], R19 ;  /* 0x0002c01356007388 */ /* 0x0007e80000000400 */
[----:B------:R-:W-:Y:S04]  /*46f0*/  STS.U16 [R87+0x300], R144 ;  /* 0x0003009057007388 */ /* 0x000fe80000000400 */
[----:B------:R4:W-:Y:S04]  /*4700*/  STS.U16 [R88+0x340], R23 ;  /* 0x0003401758007388 */ /* 0x0009e80000000400 */
[----:B------:R-:W-:Y:S04]  /*4710*/  STS.U16 [R89+0x380], R146 ;  /* 0x0003809259007388 */ /* 0x000fe80000000400 */
[----:B------:R-:W-:Y:S01]  /*4720*/  STS.U16 [R90+0x3c0], R143 ;  /* 0x0003c08f5a007388 */ /* 0x000fe20000000400 */
[----:B------:R-:W-:-:S03]  /*4730*/  NOP ;  /* 0x0000000000007918 */ /* 0x000fc60000000000 */
[----:B-1----:R-:W5:Y:S01]  /*4740*/  @!P1 LDG.E.U16 R17, desc[UR18][R20.64+-0x200] ;  /* 0xfffe001214119981 */ /* 0x002f62000c1e1500 */
[----:B------:R-:W-:Y:S02]  /*4750*/  P2R R148, PR, RZ, 0x1 ;  /* 0x00000001ff947803 */ /* 0x000fe40000000000 */
[----:B------:R-:W-:Y:S02]  /*4760*/  ISETP.GE.AND P0, PT, R53, R74, PT ;  /* 0x0000004a3500720c */ /* 0x000fe40003f06270 */
[----:B------:R-:W-:Y:S01]  /*4770*/  MOV R16, RZ ;  /* 0x000000ff00107202 */ /* 0x000fe20000000f00 */
[----:B------:R-:W-:Y:S02]  /*4780*/  IMAD.MOV.U32 R18, RZ, RZ, RZ ;  /* 0x000000ffff127224 */ /* 0x000fe400078e00ff */
[----:B--2---:R-:W-:Y:S01]  /*4790*/  HFMA2 R22, -RZ, RZ, 0, 0 ;  /* 0x00000000ff167431 */ /* 0x004fe200000001ff */
[----:B------:R-:W-:Y:S02]  /*47a0*/  P2R R145, PR, RZ, 0x4 ;  /* 0x00000004ff917803 */ /* 0x000fe40000000000 */
[----:B------:R-:W-:Y:S01]  /*47b0*/  MOV R150, RZ ;  /* 0x000000ff00967202 */ /* 0x000fe20000000f00 */
[----:B------:R-:W-:-:S02]  /*47c0*/  IMAD.MOV.U32 R154, RZ, RZ, RZ ;  /* 0x000000ffff9a7224 */ /* 0x000fc400078e00ff */
[----:B---3--:R-:W-:Y:S01]  /*47d0*/  FMUL.FTZ R19, R156, 1.4426950216293334961 ;  /* 0x3fb8aa3b9c137820 */ /* 0x008fe20000410000 */
[----:B------:R-:W2:Y:S04]  /*47e0*/  @!P4 LDG.E.U16 R177, desc[UR18][R20.64+0x140] ;  /* 0x0001401214b1c981 */ /* 0x000ea8000c1e1500 */
[----:B------:R-:W3:Y:S04]  /*47f0*/  @!P5 LDG.E.U16 R179, desc[UR18][R20.64+0x180] ;  /* 0x0001801214b3d981 */ /* 0x000ee8000c1e1500 */
[----:B------:R-:W2:Y:S01]  /*4800*/  @!P6 LDG.E.U16 R181, desc[UR18][R20.64+0x1c0] ;  /* 0x0001c01214b5e981 */ /* 0x000ea2000c1e1500 */
[----:B-----5:R-:W-:-:S03]  /*4810*/  @!P1 PRMT R16, R17, 0x5410, RZ ;  /* 0x0000541011109816 */ /* 0x020fc600000000ff */
[----:B------:R-:W5:Y:S01]  /*4820*/  @!P0 LDG.E.U16 R17, desc[UR18][R20.64+-0x180] ;  /* 0xfffe801214118981 */ /* 0x000f62000c1e1500 */
[----:B------:R-:W-:Y:S02]  /*4830*/  ISETP.GE.AND P1, PT, R55, R74, PT ;  /* 0x0000004a3700720c */ /* 0x000fe40003f26270 */
[----:B-----5:R-:W-:-:S11]  /*4840*/  @!P0 PRMT R18, R17, 0x5410, RZ ;  /* 0x0000541011128816 */ /* 0x020fd600000000ff */
[----:B------:R-:W5:Y:S01]  /*4850*/  @!P1 LDG.E.U16 R17, desc[UR18][R20.64+-0x100] ;  /* 0xffff001214119981 */ /* 0x000f62000c1e1500 */
[----:B------:R-:W-:Y:S02]  /*4860*/  ISETP.GE.AND P0, PT, R52, R74, PT ;  /* 0x0000004a3400720c */ /* 0x000fe40003f06270 */
[----:B-----5:R-:W-:-:S11]  /*4870*/  @!P1 PRMT R22, R17, 0x5410, RZ ;  /* 0x0000541011169816 */ /* 0x020fd600000000ff */
[----:B------:R-:W5:Y:S01]  /*4880*/  @!P0 LDG.E.U16 R17, desc[UR18][R20.64+-0x1c0] ;  /* 0xfffe401214118981 */ /* 0x000f62000c1e1500 */
[----:B------:R-:W-:Y:S02]  /*4890*/  ISETP.GE.AND P1, PT, R54, R74, PT ;  /* 0x0000004a3600720c */ /* 0x000fe40003f26270 */
[----:B-----5:R-:W-:-:S11]  /*48a0*/  @!P0 PRMT R16, R16, 0x5410, R17 ;  /* 0x0000541010108816 */ /* 0x020fd60000000011 */
[----:B------:R-:W5:Y:S01]  /*48b0*/  @!P1 LDG.E.U16 R17, desc[UR18][R20.64+-0x140] ;  /* 0xfffec01214119981 */ /* 0x000f62000c1e1500 */
[-C--:B------:R-:W-:Y:S02]  /*48c0*/  ISETP.GE.AND P0, PT, R56, R74.reuse, PT ;  /* 0x0000004a3800720c */ /* 0x080fe40003f06270 */
[----:B------:R-:W-:Y:S02]  /*48d0*/  ISETP.GE.AND P2, PT, R57, R74, PT ;  /* 0x0000004a3900720c */ /* 0x000fe40003f46270 */
[----:B-----5:R-:W-:-:S09]  /*48e0*/  @!P1 PRMT R18, R18, 0x5410, R17 ;  /* 0x0000541012129816 */ /* 0x020fd20000000011 */
[----:B------:R-:W5:Y:S01]  /*48f0*/  @!P0 LDG.E.U16 R17, desc[UR18][R20.64+-0xc0] ;  /* 0xffff401214118981 */ /* 0x000f62000c1e1500 */
[-C--:B------:R-:W-:Y:S02]  /*4900*/  ISETP.GE.AND P1, PT, R58, R74.reuse, PT ;  /* 0x0000004a3a00720c */ /* 0x080fe40003f26270 */
[----:B-----5:R-:W-:Y:S02]  /*4910*/  @!P0 PRMT R22, R22, 0x5410, R17 ;  /* 0x0000541016168816 */ /* 0x020fe40000000011 */
[----:B------:R-:W5:Y:S01]  /*4920*/  @!P2 LDG.E.U16 R17, desc[UR18][R20.64+-0x80] ;  /* 0xffff80121411a981 */ /* 0x000f62000c1e1500 */
[----:B------:R-:W-:Y:S02]  /*4930*/  ISETP.GE.AND P0, PT, R59, R74, PT ;  /* 0x0000004a3b00720c */ /* 0x000fe40003f06270 */
[----:B-----5:R-:W-:-:S06]  /*4940*/  @!P2 PRMT R150, R17, 0x5410, RZ ;  /* 0x000054101196a816 */ /* 0x020fcc00000000ff */
[----:B------:R-:W5:Y:S02]  /*4950*/  @!P1 LDG.E.U16 R17, desc[UR18][R20.64+-0x40] ;  /* 0xffffc01214119981 */ /* 0x000f64000c1e1500 */
[----:B-----5:R-:W-:-:S03]  /*4960*/  @!P1 PRMT R150, R150, 0x5410, R17 ;  /* 0x0000541096969816 */ /* 0x020fc60000000011 */
[----:B------:R-:W5:Y:S02]  /*4970*/  @!P0 LDG.E.U16 R17, desc[UR18][R20.64] ;  /* 0x0000001214118981 */ /* 0x000f64000c1e1500 */
[----:B-----5:R-:W-:Y:S02]  /*4980*/  @!P0 PRMT R154, R17, 0x5410, RZ ;  /* 0x00005410119a8816 */ /* 0x020fe400000000ff */
[----:B------:R-:W-:-:S13]  /*4990*/  ISETP.NE.AND P0, PT, R148, RZ, PT ;  /* 0x000000ff9400720c */ /* 0x000fda0003f05270 */
[----:B------:R-:W5:Y:S01]  /*49a0*/  @!P0 LDG.E.U16 R17, desc[UR18][R20.64+0x40] ;  /* 0x0000401214118981 */ /* 0x000f62000c1e1500 */
[----:B----4-:R-:W-:-:S06]  /*49b0*/  FMUL.FTZ R23, R19, R95 ;  /* 0x0000005f13177220 */ /* 0x010fcc0000410000 */
[----:B------:R-:W1:Y:S01]  /*49c0*/  MUFU.EX2 R23, R23 ;  /* 0x0000001700177308 */ /* 0x000e620000000800 */
[----:B------:R-:W-:Y:S01]  /*49d0*/  ISETP.NE.AND P1, PT, R147, RZ, PT ;  /* 0x000000ff9300720c */ /* 0x000fe20003f25270 */
[----:B------:R-:W-:Y:S01]  /*49e0*/  FMUL.FTZ R147, R19, R96 ;  /* 0x0000006013937220 */ /* 0x000fe20000410000 */
[----:B------:R-:W-:-:S03]  /*49f0*/  ISETP.NE.AND P2, PT, R145, RZ, PT ;  /* 0x000000ff9100720c */ /* 0x000fc60003f45270 */
[----:B------:R-:W4:Y:S01]  /*4a00*/  MUFU.EX2 R145, R147 ;  /* 0x0000009300917308 */ /* 0x000f220000000800 */
[----:B------:R-:W-:-:S04]  /*4a10*/  FMUL.FTZ R151, R19, R93 ;  /* 0x0000005d13977220 */ /* 0x000fc80000410000 */
[----:B------:R-:W-:Y:S01]  /*4a20*/  MUFU.EX2 R149, R151 ;  /* 0x0000009700957308 */ /* 0x000fe20000000800 */
[----:B-----5:R-:W-:Y:S02]  /*4a30*/  @!P0 PRMT R154, R154, 0x5410, R17 ;  /* 0x000054109a9a8816 */ /* 0x020fe40000000011 */
[----:B------:R-:W5:Y:S01]  /*4a40*/  LDS.U16 R17, [R91] ;  /* 0x000000005b117984 */ /* 0x000f620000000400 */
[----:B------:R-:W-:Y:S01]  /*4a50*/  ISETP.GE.U32.AND P0, PT, R31, R74, PT ;  /* 0x0000004a1f00720c */ /* 0x000fe20003f06070 */
[----:B-----5:R-:W-:-:S05]  /*4a60*/  HADD2.F32 R17, -RZ, R17.H0_H0 ;  /* 0x20000011ff117230 */ /* 0x020fca0000004100 */
[----:B------:R-:W-:-:S05]  /*4a70*/  FMUL.FTZ R17, R108, R17 ;  /* 0x000000116c117220 */ /* 0x000fca0000410000 */
[----:B------:R-:W-:Y:S02]  /*4a80*/  FSEL R144, R17, RZ, !P0 ;  /* 0x000000ff11907208 */ /* 0x000fe40004000000 */
[----:B------:R-:W5:Y:S02]  /*4a90*/  LDS.U16 R17, [R91+0x2] ;  /* 0x000002005b117984 */ /* 0x000f640000000400 */
[----:B-----5:R-:W-:Y:S02]  /*4aa0*/  HADD2.F32 R146, -RZ, R17.H0_H0 ;  /* 0x20000011ff927230 */ /* 0x020fe40000004100 */
[----:B------:R-:W5:Y:S01]  /*4ab0*/  LDS.U16 R17, [R91+0x4] ;  /* 0x000004005b117984 */ /* 0x000f620000000400 */
[----:B-1----:R-:W-:Y:S01]  /*4ac0*/  FSEL R143, R23, 1, !P0 ;  /* 0x3f800000178f7808 */ /* 0x002fe20004000000 */
[----:B------:R-:W-:Y:S01]  /*4ad0*/  FMUL.FTZ R23, R19, R92 ;  /* 0x0000005c13177220 */ /* 0x000fe20000410000 */
[----:B------:R-:W-:-:S05]  /*4ae0*/  FMUL.FTZ R146, R107, R146 ;  /* 0x000000926b927220 */ /* 0x000fca0000410000 */
[----:B------:R-:W1:Y:S01]  /*4af0*/  MUFU.EX2 R23, R23 ;  /* 0x0000001700177308 */ /* 0x000e620000000800 */
[----:B-----5:R-:W-:Y:S02]  /*4b00*/  HADD2.F32 R148, -RZ, R17.H0_H0 ;  /* 0x20000011ff947230 */ /* 0x020fe40000004100 */
[----:B------:R-:W5:Y:S01]  /*4b10*/  LDS.U16 R17, [R91+0x6] ;  /* 0x000006005b117984 */ /* 0x000f620000000400 */
[----:B------:R-:W-:Y:S02]  /*4b20*/  ISETP.GE.U32.AND P0, PT, R45, R74, PT ;  /* 0x0000004a2d00720c */ /* 0x000fe40003f06070 */
[----:B------:R-:W-:Y:S02]  /*4b30*/  FMUL.FTZ R148, R103, R148 ;  /* 0x0000009467947220 */ /* 0x000fe40000410000 */
[----:B----4-:R-:W-:Y:S02]  /*4b40*/  FSEL R145, R145, 1, !P0 ;  /* 0x3f80000091917808 */ /* 0x010fe40004000000 */
[----:B------:R-:W-:-:S02]  /*4b50*/  FSEL R146, R146, RZ, !P0 ;  /* 0x000000ff92927208 */ /* 0x000fc40004000000 */
[----:B------:R-:W-:-:S04]  /*4b60*/  ISETP.GE.U32.AND P0, PT, R44, R74, PT ;  /* 0x0000004a2c00720c */ /* 0x000fc80003f06070 */
[----:B-1----:R-:W-:Y:S02]  /*4b70*/  FSEL R147, R23, 1, !P0 ;  /* 0x3f80000017937808 */ /* 0x002fe40004000000 */
[----:B------:R-:W-:Y:S02]  /*4b80*/  FSEL R148, R148, RZ, !P0 ;  /* 0x000000ff94947208 */ /* 0x000fe40004000000 */
[----:B------:R-:W-:Y:S01]  /*4b90*/  ISETP.GE.U32.AND P0, PT, R43, R74, PT ;  /* 0x0000004a2b00720c */ /* 0x000fe20003f06070 */
[----:B-----5:R-:W-:-:S05]  /*4ba0*/  HADD2.F32 R17, -RZ, R17.H0_H0 ;  /* 0x20000011ff117230 */ /* 0x020fca0000004100 */
[----:B------:R-:W-:-:S05]  /*4bb0*/  FMUL.FTZ R17, R102, R17 ;  /* 0x0000001166117220 */ /* 0x000fca0000410000 */
[----:B------:R-:W-:Y:S02]  /*4bc0*/  FSEL R152, R17, RZ, !P0 ;  /* 0x000000ff11987208 */ /* 0x000fe40004000000 */
[----:B------:R-:W1:Y:S01]  /*4bd0*/  LDS.U16 R17, [R91+0x8] ;  /* 0x000008005b117984 */ /* 0x000e620000000400 */
[----:B------:R-:W-:-:S06]  /*4be0*/  FMUL.FTZ R23, R19, R94 ;  /* 0x0000005e13177220 */ /* 0x000fcc0000410000 */
[----:B------:R-:W4:Y:S01]  /*4bf0*/  MUFU.EX2 R23, R23 ;  /* 0x0000001700177308 */ /* 0x000f220000000800 */
[----:B-1----:R-:W-:Y:S02]  /*4c00*/  HADD2.F32 R156, -RZ, R17.H0_H0 ;  /* 0x20000011ff9c7230 */ /* 0x002fe40000004100 */
[----:B------:R-:W1:Y:S01]  /*4c10*/  LDS.U16 R17, [R91+0xa] ;  /* 0x00000a005b117984 */ /* 0x000e620000000400 */
[----:B------:R-:W-:Y:S02]  /*4c20*/  FSEL R149, R149, 1, !P0 ;  /* 0x3f80000095957808 */ /* 0x000fe40004000000 */
[----:B------:R-:W-:Y:S01]  /*4c30*/  FMUL.FTZ R156, R113, R156 ;  /* 0x0000009c719c7220 */ /* 0x000fe20000410000 */
[----:B------:R-:W-:-:S04]  /*4c40*/  ISETP.GE.U32.AND P0, PT, R42, R74, PT ;  /* 0x0000004a2a00720c */ /* 0x000fc80003f06070 */
[----:B----4-:R-:W-:Y:S02]  /*4c50*/  FSEL R151, R23, 1, !P0 ;  /* 0x3f80000017977808 */ /* 0x010fe40004000000 */
[----:B------:R-:W-:Y:S02]  /*4c60*/  FSEL R156, R156, RZ, !P0 ;  /* 0x000000ff9c9c7208 */ /* 0x000fe40004000000 */
[----:B------:R-:W-:Y:S01]  /*4c70*/  ISETP.GE.U32.AND P0, PT, R41, R74, PT ;  /* 0x0000004a2900720c */ /* 0x000fe20003f06070 */
[----:B-1----:R-:W-:-:S05]  /*4c80*/  HADD2.F32 R17, -RZ, R17.H0_H0 ;  /* 0x20000011ff117230 */ /* 0x002fca0000004100 */
[----:B------:R-:W-:-:S05]  /*4c90*/  FMUL.FTZ R17, R128, R17 ;  /* 0x0000001180117220 */ /* 0x000fca0000410000 */
[----:B------:R-:W-:Y:S02]  /*4ca0*/  FSEL R158, R17, RZ, !P0 ;  /* 0x000000ff119e7208 */ /* 0x000fe40004000000 */
[----:B------:R-:W1:Y:S01]  /*4cb0*/  LDS.U16 R17, [R91+0xc] ;  /* 0x00000c005b117984 */ /* 0x000e620000000400 */
[----:B------:R-:W-:-:S04]  /*4cc0*/  FMUL.FTZ R155, R19, R97 ;  /* 0x00000061139b7220 */ /* 0x000fc80000410000 */
[----:B------:R-:W4:Y:S02]  /*4cd0*/  MUFU.EX2 R153, R155 ;  /* 0x0000009b00997308 */ /* 0x000f240000000800 */
[----:B----4-:R-:W-:Y:S02]  /*4ce0*/  FSEL R153, R153, 1, !P0 ;  /* 0x3f80000099997808 */ /* 0x010fe40004000000 */
[----:B------:R-:W-:Y:S01]  /*4cf0*/  ISETP.GE.U32.AND P0, PT, R40, R74, PT ;  /* 0x0000004a2800720c */ /* 0x000fe20003f06070 */
[----:B-1----:R-:W-:-:S05]  /*4d00*/  HADD2.F32 R17, -RZ, R17.H0_H0 ;  /* 0x20000011ff117230 */ /* 0x002fca0000004100 */
[----:B------:R-:W-:-:S05]  /*4d10*/  FMUL.FTZ R17, R130, R17 ;  /* 0x0000001182117220 */ /* 0x000fca0000410000 */
[----:B------:R-:W-:Y:S02]  /*4d20*/  FSEL R160, R17, RZ, !P0 ;  /* 0x000000ff11a07208 */ /* 0x000fe40004000000 */
[----:B------:R-:W1:Y:S01]  /*4d30*/  LDS.U16 R17, [R91+0xe] ;  /* 0x00000e005b117984 */ /* 0x000e620000000400 */
[----:B------:R-:W-:-:S06]  /*4d40*/  FMUL.FTZ R23, R19, R98 ;  /* 0x0000006213177220 */ /* 0x000fcc0000410000 */
[----:B------:R-:W4:Y:S02]  /*4d50*/  MUFU.EX2 R23, R23 ;  /* 0x0000001700177308 */ /* 0x000f240000000800 */
[----:B----4-:R-:W-:Y:S02]  /*4d60*/  FSEL R155, R23, 1, !P0 ;  /* 0x3f800000179b7808 */ /* 0x010fe40004000000 */
[----:B------:R-:W-:Y:S01]  /*4d70*/  ISETP.GE.U32.AND P0, PT, R39, R74, PT ;  /* 0x0000004a2700720c */ /* 0x000fe20003f06070 */
[----:B-1----:R-:W-:-:S05]  /*4d80*/  HADD2.F32 R17, -RZ, R17.H0_H0 ;  /* 0x20000011ff117230 */ /* 0x002fca0000004100 */
[----:B------:R-:W-:-:S05]  /*4d90*/  FMUL.FTZ R17, R132, R17 ;  /* 0x0000001184117220 */ /* 0x000fca0000410000 */
[----:B------:R-:W-:Y:S02]  /*4da0*/  FSEL R162, R17, RZ, !P0 ;  /* 0x000000ff11a27208 */ /* 0x000fe40004000000 */
[----:B------:R-:W1:Y:S01]  /*4db0*/  LDS.U16 R17, [R91+0x10] ;  /* 0x000010005b117984 */ /* 0x000e620000000400 */
[C---:B------:R-:W-:Y:S01]  /*4dc0*/  FMUL.FTZ R157, R19.reuse, R99 ;  /* 0x00000063139d7220 */ /* 0x040fe20000410000 */
[----:B------:R-:W-:-:S05]  /*4dd0*/  FMUL.FTZ R23, R19, R106 ;  /* 0x0000006a13177220 */ /* 0x000fca0000410000 */
[----:B------:R-:W4:Y:S01]  /*4de0*/  MUFU.EX2 R157, R157 ;  /* 0x0000009d009d7308 */ /* 0x000f220000000800 */
[----:B-1----:R-:W-:Y:S02]  /*4df0*/  HADD2.F32 R164, -RZ, R17.H0_H0 ;  /* 0x20000011ffa47230 */ /* 0x002fe40000004100 */
[----:B------:R-:W1:Y:S01]  /*4e00*/  LDS.U16 R17, [R91+0x12] ;  /* 0x000012005b117984 */ /* 0x000e620000000400 */
[----:B------:R-:W5:Y:S01]  /*4e10*/  MUFU.EX2 R23, R23 ;  /* 0x0000001700177308 */ /* 0x000f620000000800 */
[----:B----4-:R-:W-:Y:S01]  /*4e20*/  FSEL R159, R157, 1, !P0 ;  /* 0x3f8000009d9f7808 */ /* 0x010fe20004000000 */
[----:B------:R-:W-:Y:S01]  /*4e30*/  FMUL.FTZ R164, R133, R164 ;  /* 0x000000a485a47220 */ /* 0x000fe20000410000 */
[----:B------:R-:W-:-:S04]  /*4e40*/  ISETP.GE.U32.AND P0, PT, R38, R74, PT ;  /* 0x0000004a2600720c */ /* 0x000fc80003f06070 */
[----:B------:R-:W-:Y:S02]  /*4e50*/  FSEL R164, R164, RZ, !P0 ;  /* 0x000000ffa4a47208 */ /* 0x000fe40004000000 */
[----:B-----5:R-:W-:Y:S02]  /*4e60*/  FSEL R157, R23, 1, !P0 ;  /* 0x3f800000179d7808 */ /* 0x020fe40004000000 */
[----:B------:R-:W-:Y:S01]  /*4e70*/  ISETP.GE.U32.AND P0, PT, R37, R74, PT ;  /* 0x0000004a2500720c */ /* 0x000fe20003f06070 */
[----:B-1----:R-:W-:-:S05]  /*4e80*/  HADD2.F32 R17, -RZ, R17.H0_H0 ;  /* 0x20000011ff117230 */ /* 0x002fca0000004100 */
[----:B------:R-:W-:-:S05]  /*4e90*/  FMUL.FTZ R17, R134, R17 ;  /* 0x0000001186117220 */ /* 0x000fca0000410000 */
[----:B------:R-:W-:Y:S02]  /*4ea0*/  FSEL R166, R17, RZ, !P0 ;  /* 0x000000ff11a67208 */ /* 0x000fe40004000000 */
[----:B------:R-:W1:Y:S01]  /*4eb0*/  LDS.U16 R17, [R91+0x14] ;  /* 0x000014005b117984 */ /* 0x000e620000000400 */
[C---:B------:R-:W-:Y:S01]  /*4ec0*/  FMUL.FTZ R163, R19.reuse, R111 ;  /* 0x0000006f13a37220 */ /* 0x040fe20000410000 */
[----:B------:R-:W-:-:S03]  /*4ed0*/  FMUL.FTZ R23, R19, R112 ;  /* 0x0000007013177220 */ /* 0x000fc60000410000 */
        /* <DEDUP_REMOVED lines=42> */
[----:B------:R-:W-:Y:S01]  /*5180*/  FMUL.FTZ R180, R143, R145 ;  /* 0x000000918fb47220 */ /* 0x000fe20000410000 */
[----:B------:R-:W-:Y:S01]  /*5190*/  FMUL.FTZ R19, R19, R100 ;  /* 0x0000006413137220 */ /* 0x000fe20000410000 */
[----:B------:R-:W4:Y:S01]  /*51a0*/  @!P3 LDG.E.U16 R23, desc[UR18][R20.64+0x100] ;  /* 0x000100121417b981 */ /* 0x000f22000c1e1500 */
[----:B-1----:R-:W-:-:S05]  /*51b0*/  HADD2.F32 R17, -RZ, R17.H0_H0 ;  /* 0x20000011ff117230 */ /* 0x002fca0000004100 */
[----:B------:R-:W-:-:S05]  /*51c0*/  FMUL.FTZ R17, R140, R17 ;  /* 0x000000118c117220 */ /* 0x000fca0000410000 */
[----:B------:R-:W-:Y:S01]  /*51d0*/  FSEL R178, R17, RZ, !P0 ;  /* 0x000000ff11b27208 */ /* 0x000fe20004000000 */
[----:B------:R-:W-:-:S04]  /*51e0*/  FFMA.FTZ R17, R144, R145, R146 ;  /* 0x0000009190117223 */ /* 0x000fc80000010092 */
        /* <DEDUP_REMOVED lines=10> */
[----:B------:R-:W1:Y:S01]  /*5290*/  MUFU.EX2 R19, R19 ;  /* 0x0000001300137308 */ /* 0x000e620000000800 */
[----:B------:R-:W-:Y:S02]  /*52a0*/  FMUL.FTZ R180, R151, R180 ;  /* 0x000000b497b47220 */ /* 0x000fe40000410000 */
[----:B------:R-:W-:Y:S02]  /*52b0*/  FFMA.FTZ R17, R163, R17, R168 ;  /* 0x00000011a3117223 */ /* 0x000fe400000100a8 */
[----:B------:R-:W-:Y:S02]  /*52c0*/  FMUL.FTZ R180, R153, R180 ;  /* 0x000000b499b47220 */ /* 0x000fe40000410000 */
[----:B------:R-:W-:Y:S02]  /*52d0*/  FFMA.FTZ R17, R165, R17, R170 ;  /* 0x00000011a5117223 */ /* 0x000fe400000100aa */
[----:B------:R-:W-:-:S02]  /*52e0*/  FMUL.FTZ R180, R155, R180 ;  /* 0x000000b49bb47220 */ /* 0x000fc40000410000 */
[----:B------:R-:W-:Y:S02]  /*52f0*/  FFMA.FTZ R17, R167, R17, R172 ;  /* 0x00000011a7117223 */ /* 0x000fe400000100ac */
[----:B------:R-:W-:Y:S02]  /*5300*/  FMUL.FTZ R180, R159, R180 ;  /* 0x000000b49fb47220 */ /* 0x000fe40000410000 */
[----:B------:R-:W-:Y:S01]  /*5310*/  FFMA.FTZ R17, R169, R17, R174 ;  /* 0x00000011a9117223 */ /* 0x000fe200000100ae */
[----:B-1----:R-:W-:Y:S01]  /*5320*/  FSEL R173, R19, 1, !P0 ;  /* 0x3f80000013ad7808 */ /* 0x002fe20004000000 */
[----:B------:R-:W-:Y:S02]  /*5330*/  FMUL.FTZ R180, R157, R180 ;  /* 0x000000b49db47220 */ /* 0x000fe40000410000 */
[----:B------:R-:W-:Y:S01]  /*5340*/  FFMA.FTZ R17, R171, R17, R176 ;  /* 0x00000011ab117223 */ /* 0x000fe200000100b0 */
[----:B------:R-:W-:Y:S01]  /*5350*/  ISETP.GE.AND P0, PT, R73, 0x1, PT ;  /* 0x000000014900780c */ /* 0x000fe20003f06270 */
[----:B------:R-:W-:Y:S01]  /*5360*/  FMUL.FTZ R180, R161, R180 ;  /* 0x000000b4a1b47220 */ /* 0x000fe20000410000 */
[----:B------:R-:W5:Y:S01]  /*5370*/  @!P2 LDG.E.U16 R19, desc[UR18][R20.64+0xc0] ;  /* 0x0000c0121413a981 */ /* 0x000f62000c1e1500 */
[----:B------:R-:W-:-:S02]  /*5380*/  FFMA.FTZ R182, R173, R17, R178 ;  /* 0x00000011adb67223 */ /* 0x000fc400000100b2 */
[----:B------:R-:W-:-:S03]  /*5390*/  FMUL.FTZ R180, R163, R180 ;  /* 0x000000b4a3b47220 */ /* 0x000fc60000410000 */
[----:B------:R-:W1:Y:S01]  /*53a0*/  SHFL.UP PT, R17, R182, 0x1, RZ ;  /* 0x04200000b6117989 */ /* 0x000e6200000e00ff */
[----:B------:R-:W-:-:S04]  /*53b0*/  FMUL.FTZ R180, R165, R180 ;  /* 0x000000b4a5b47220 */ /* 0x000fc80000410000 */
[----:B------:R-:W-:-:S04]  /*53c0*/  FMUL.FTZ R180, R167, R180 ;  /* 0x000000b4a7b47220 */ /* 0x000fc80000410000 */
[----:B------:R-:W-:-:S04]  /*53d0*/  FMUL.FTZ R180, R169, R180 ;  /* 0x000000b4a9b47220 */ /* 0x000fc80000410000 */
[----:B------:R-:W-:-:S04]  /*53e0*/  FMUL.FTZ R180, R171, R180 ;  /* 0x000000b4abb47220 */ /* 0x000fc80000410000 */
[----:B------:R-:W-:-:S04]  /*53f0*/  FMUL.FTZ R193, R173, R180 ;  /* 0x000000b4adc17220 */ /* 0x000fc80000410000 */
[----:B-1----:R-:W-:-:S05]  /*5400*/  FFMA.FTZ R17, R193, R17, R182 ;  /* 0x00000011c1117223 */ /* 0x002fca00000100b6 */
[----:B------:R-:W-:Y:S02]  /*5410*/  FSEL R184, R182, R17, !P0 ;  /* 0x00000011b6b87208 */ /* 0x000fe40004000000 */
[----:B------:R-:W5:Y:S04]  /*5420*/  @!P1 LDG.E.U16 R17, desc[UR18][R20.64+0x80] ;  /* 0x0000801214119981 */ /* 0x000f68000c1e1500 */
[----:B------:R-:W1:Y:S04]  /*5430*/  SHFL.UP PT, R180, R193, 0x1, RZ ;  /* 0x04200000c1b47989 */ /* 0x000e6800000e00ff */
[----:B------:R-:W0:Y:S01]  /*5440*/  SHFL.UP PT, R183, R184, 0x2, RZ ;  /* 0x04400000b8b77989 */ /* 0x000e2200000e00ff */
[----:B-1----:R-:W-:-:S05]  /*5450*/  @P0 FMUL.FTZ R193, R193, R180 ;  /* 0x000000b4c1c10220 */ /* 0x002fca0000410000 */
[----:B------:R-:W1:Y:S01]  /*5460*/  SHFL.UP PT, R182, R193, 0x2, RZ ;  /* 0x04400000c1b67989 */ /* 0x000e6200000e00ff */
[----:B0-----:R-:W-:Y:S01]  /*5470*/  FFMA.FTZ R183, R193, R183, R184 ;  /* 0x000000b7c1b77223 */ /* 0x001fe200000100b8 */
[----:B------:R-:W-:Y:S01]  /*5480*/  ISETP.GE.AND P0, PT, R73, 0x2, PT ;  /* 0x000000024900780c */ /* 0x000fe20003f06270 */
[----:B------:R-:W-:-:S03]  /*5490*/  HFMA2 R180, -RZ, RZ, 0, 0 ;  /* 0x00000000ffb47431 */ /* 0x000fc600000001ff */
[----:B------:R-:W-:-:S09]  /*54a0*/  FSEL R186, R184, R183, !P0 ;  /* 0x000000b7b8ba7208 */ /* 0x000fd20004000000 */
[----:B-1----:R-:W-:-:S05]  /*54b0*/  @P0 FMUL.FTZ R193, R193, R182 ;  /* 0x000000b6c1c10220 */ /* 0x002fca0000410000 */
[----:B------:R-:W-:Y:S01]  /*54c0*/  SHFL.UP PT, R188, R193, 0x4, RZ ;  /* 0x04800000c1bc7989 */ /* 0x000fe200000e00ff */
[----:B------:R-:W-:-:S03]  /*54d0*/  ISETP.GE.AND P0, PT, R73, 0x4, PT ;  /* 0x000000044900780c */ /* 0x000fc60003f06270 */
[----:B------:R-:W-:Y:S01]  /*54e0*/  STS.U16 [R75+0x420], R16 ;  /* 0x000420104b007388 */ /* 0x000fe20000000400 */
[----:B------:R-:W-:Y:S01]  /*54f0*/  MOV R182, RZ ;  /* 0x000000ff00b67202 */ /* 0x000fe20000000f00 */
[----:B------:R-:W-:Y:S01]  /*5500*/  IMAD.MOV.U32 R184, RZ, RZ, RZ ;  /* 0x000000ffffb87224 */ /* 0x000fe200078e00ff */
[----:B---3--:R-:W-:Y:S02]  /*5510*/  @!P5 PRMT R184, R179, 0x5410, RZ ;  /* 0x00005410b3b8d816 */ /* 0x008fe400000000ff */
[----:B------:R-:W-:Y:S02]  /*5520*/  PRMT R179, R150, 0x7632, R179 ;  /* 0x0000763296b37816 */ /* 0x000fe400000000b3 */
[----:B--2---:R-:W-:Y:S01]  /*5530*/  @!P6 PRMT R184, R184, 0x5410, R181 ;  /* 0x00005410b8b8e816 */ /* 0x004fe200000000b5 */
[----:B------:R-:W0:Y:S01]  /*5540*/  S2UR UR8, SR_CgaCtaId ;  /* 0x00000000000879c3 */ /* 0x000e220000008800 */
[----:B------:R-:W-:Y:S02]  /*5550*/  UMOV UR4, 0x400 ;  /* 0x0000040000047882 */ /* 0x000fe40000000000 */
[----:B0-----:R-:W-:Y:S01]  /*5560*/  ULEA UR4, UR8, UR4, 0x18 ;  /* 0x0000000408047291 */ /* 0x001fe2000f8ec0ff */
[----:B----4-:R-:W-:-:S02]  /*5570*/  @!P3 PRMT R182, R23, 0x5410, RZ ;  /* 0x0000541017b6b816 */ /* 0x010fc400000000ff */
[----:B------:R-:W-:Y:S02]  /*5580*/  PRMT R23, R18, 0x7632, R23 ;  /* 0x0000763212177816 */ /* 0x000fe40000000017 */
[--C-:B------:R-:W-:Y:S02]  /*5590*/  @!P4 PRMT R182, R182, 0x5410, R177.reuse ;  /* 0x00005410b6b6c816 */ /* 0x100fe400000000b1 */
[----:B------:R-:W-:Y:S02]  /*55a0*/  PRMT R177, R22, 0x7632, R177 ;  /* 0x0000763216b17816 */ /* 0x000fe400000000b1 */
[----:B-----5:R-:W-:Y:S02]  /*55b0*/  @!P1 PRMT R180, R17, 0x5410, RZ ;  /* 0x0000541011b49816 */ /* 0x020fe400000000ff */
[----:B------:R-:W0:Y:S02]  /*55c0*/  SHFL.UP PT, R17, R186, 0x4, RZ ;  /* 0x04800000ba117989 */ /* 0x000e2400000e00ff */
[----:B------:R-:W-:-:S02]  /*55d0*/  @!P2 PRMT R180, R180, 0x5410, R19 ;  /* 0x00005410b4b4a816 */ /* 0x000fc40000000013 */
[----:B------:R-:W-:-:S05]  /*55e0*/  PRMT R19, R16, 0x7632, R19 ;  /* 0x0000763210137816 */ /* 0x000fca0000000013 */
[----:B------:R-:W-:Y:S01]  /*55f0*/  STS.U16 [R76+0x460], R19 ;  /* 0x000460134c007388 */ /* 0x000fe20000000400 */
[----:B0-----:R-:W-:-:S05]  /*5600*/  FFMA.FTZ R17, R193, R17, R186 ;  /* 0x00000011c1117223 */ /* 0x001fca00000100ba */
[----:B------:R-:W-:Y:S01]  /*5610*/  FSEL R186, R186, R17, !P0 ;  /* 0x00000011baba7208 */ /* 0x000fe20004000000 */
[----:B------:R-:W-:-:S04]  /*5620*/  @P0 FMUL.FTZ R193, R193, R188 ;  /* 0x000000bcc1c10220 */ /* 0x000fc80000410000 */
[----:B------:R-:W0:Y:S04]  /*5630*/  SHFL.UP PT, R19, R186, 0x8, RZ ;  /* 0x05000000ba137989 */ /* 0x000e2800000e00ff */
[----:B------:R-:W-:Y:S04]  /*5640*/  STS.U16 [R77+0x4a0], R18 ;  /* 0x0004a0124d007388 */ /* 0x000fe80000000400 */
[----:B------:R-:W1:Y:S01]  /*5650*/  SHFL.UP PT, R18, R193, 0x8, RZ ;  /* 0x05000000c1127989 */ /* 0x000e6200000e00ff */
[----:B------:R-:W-:Y:S02]  /*5660*/  ISETP.GE.AND P1, PT, R73, 0x8, PT ;  /* 0x000000084900780c */ /* 0x000fe40003f26270 */
[----:B------:R-:W-:Y:S01]  /*5670*/  PRMT R16, R154, 0x7632, R16 ;  /* 0x000076329a107816 */ /* 0x000fe20000000010 */
[----:B------:R-:W-:Y:S01]  /*5680*/  STS.U16 [R78+0x4e0], R23 ;  /* 0x0004e0174e007388 */ /* 0x000fe20000000400 */
[----:B------:R-:W-:-:S03]  /*5690*/  PRMT R17, R180, 0x7632, R17 ;  /* 0x00007632b4117816 */ /* 0x000fc60000000011 */
[----:B------:R2:W-:Y:S04]  /*56a0*/  STS.U16 [R79+0x520], R22 ;  /* 0x000520164f007388 */ /* 0x0005e80000000400 */
[----:B------:R-:W-:Y:S04]  /*56b0*/  STS.U16 [R80+0x560], R177 ;  /* 0x000560b150007388 */ /* 0x000fe80000000400 */
[----:B------:R-:W-:Y:S01]  /*56c0*/  STS.U16 [R81+0x5a0], R150 ;  /* 0x0005a09651007388 */ /* 0x000fe20000000400 */
[----:B0-----:R-:W-:Y:S01]  /*56d0*/  FFMA.FTZ R19, R193, R19, R186 ;  /* 0x00000013c1137223 */ /* 0x001fe200000100ba */
[----:B--2---:R-:W-:-:S02]  /*56e0*/  PRMT R22, R182, 0x7632, R22 ;  /* 0x00007632b6167816 */ /* 0x004fc40000000016 */
[----:B------:R-:W-:Y:S01]  /*56f0*/  STS.U16 [R82+0x5e0], R179 ;  /* 0x0005e0b352007388 */ /* 0x000fe20000000400 */
[----:B------:R-:W-:-:S03]  /*5700*/  PRMT R23, R184, 0x7632, R23 ;  /* 0x00007632b8177816 */ /* 0x000fc60000000017 */
[----:B------:R-:W-:Y:S01]  /*5710*/  STS.U16 [R83+0x620], R154 ;  /* 0x0006209a53007388 */ /* 0x000fe20000000400 */
[----:B-1----:R-:W-:Y:S01]  /*5720*/  @P1 FMUL.FTZ R193, R193, R18 ;  /* 0x00000012c1c11220 */ /* 0x002fe20000410000 */
[----:B------:R-:W-:Y:S02]  /*5730*/  FSEL R192, R186, R19, !P1 ;  /* 0x00000013bac07208 */ /* 0x000fe40004800000 */
[----:B------:R0:W-:Y:S01]  /*5740*/  STS.U16 [R84+0x660], R16 ;  /* 0x0006601054007388 */ /* 0x0001e20000000400 */
[----:B------:R-:W-:-:S03]  /*5750*/  ISETP.NE.AND P0, PT, R29, RZ, PT ;  /* 0x000000ff1d00720c */ /* 0x000fc60003f05270 */
[----:B------:R-:W-:Y:S04]  /*5760*/  STS.U16 [R85+0x6a0], R180 ;  /* 0x0006a0b455007388 */ /* 0x000fe80000000400 */
[----:B------:R1:W-:Y:S04]  /*5770*/  STS.U16 [R86+0x6e0], R17 ;  /* 0x0006e01156007388 */ /* 0x0003e80000000400 */
[----:B------:R-:W-:Y:S04]  /*5780*/  STS.U16 [R87+0x720], R182 ;  /* 0x000720b657007388 */ /* 0x000fe80000000400 */
[----:B------:R-:W-:Y:S01]  /*5790*/  STS.U16 [R88+0x760], R22 ;  /* 0x0007601658007388 */ /* 0x000fe20000000400 */
[----:B------:R-:W-:-:S03]  /*57a0*/  ISETP.NE.OR P0, PT, R25, RZ, !P0 ;  /* 0x000000ff1900720c */ /* 0x000fc60004705670 */
[----:B------:R-:W-:Y:S04]  /*57b0*/  STS.U16 [R89+0x7a0], R184 ;  /* 0x0007a0b859007388 */ /* 0x000fe80000000400 */
[----:B------:R-:W-:Y:S01]  /*57c0*/  STS.U16 [R90+0x7e0], R23 ;  /* 0x0007e0175a007388 */ /* 0x000fe20000000400 */
[----:B0-----:R-:W-:Y:S01]  /*57d0*/  HFMA2 R16, -RZ, RZ, 1.875, 0 ;  /* 0x3f800000ff107431 */ /* 0x001fe200000001ff */
[----:B-1----:R-:W-:Y:S01]  /*57e0*/  MOV R17, RZ ;  /* 0x000000ff00117202 */ /* 0x002fe20000000f00 */
[----:B------:R-:W-:Y:S01]  /*57f0*/  NOP ;  /* 0x0000000000007918 */ /* 0x000fe20000000000 */
[----:B------:R-:W0:Y:S04]  /*5800*/  SHFL.UP PT, R22, R193, 0x10, RZ ;  /* 0x06000000c1167989 */ /* 0x000e2800000e00ff */
[----:B------:R-:W1:Y:S04]  /*5810*/  SHFL.UP PT, R23, R192, 0x10, RZ ;  /* 0x06000000c0177989 */ /* 0x000e6800000e00ff */
[----:B------:R-:W2:Y:S01]  /*5820*/  @!P0 LDS.64 R16, [UR5] ;  /* 0x00000005ff108984 */ /* 0x000ea20008000a00 */
[----:B------:R-:W-:-:S03]  /*5830*/  ISETP.NE.AND P0, PT, R73, 0x1f, PT ;  /* 0x0000001f4900780c */ /* 0x000fc60003f05270 */
[----:B------:R-:W-:Y:S04]  /*5840*/  LDS.U16 R150, [R91+0x420] ;  /* 0x000420005b967984 */ /* 0x000fe80000000400 */
[----:B------:R-:W-:Y:S04]  /*5850*/  LDS.U16 R154, [R91+0x422] ;  /* 0x000422005b9a7984 */ /* 0x000fe80000000400 */
[----:B------:R-:W-:Y:S01]  /*5860*/  LDS.U16 R177, [R91+0x424] ;  /* 0x000424005bb17984 */ /* 0x000fe20000000400 */
[----:B0-----:R-:W-:-:S03]  /*5870*/  FMUL.FTZ R22, R193, R22 ;  /* 0x00000016c1167220 */ /* 0x001fc60000410000 */
[----:B------:R-:W-:Y:S01]  /*5880*/  LDS.U16 R179, [R91+0x426] ;  /* 0x000426005bb37984 */ /* 0x000fe20000000400 */
[----:B-1----:R-:W-:-:S03]  /*5890*/  FFMA.FTZ R23, R193, R23, R192 ;  /* 0x00000017c1177223 */ /* 0x002fc600000100c0 */
        /* <DEDUP_REMOVED lines=12> */
[----:B------:R-:W-:Y:S01]  /*5960*/  @!P0 STS.64 [UR4+0x840], R22 ;  /* 0x00084016ff008988 */ /* 0x000fe20008000a04 */
[----:B------:R-:W-:Y:S01]  /*5970*/  BAR.SYNC.DEFER_BLOCKING 0x0 ;  /* 0x0000000000007b1d */ /* 0x000fe20000010000 */
[----:B------:R-:W-:-:S02]  /*5980*/  ISETP.NE.AND P1, PT, R73, RZ, PT ;  /* 0x000000ff4900720c */ /* 0x000fc40003f25270 */
        /* <DEDUP_REMOVED lines=21> */
[----:B------:R-:W-:Y:S01]  /*5ae0*/  LEA R20, P1, R8, R20, 0x1 ;  /* 0x0000001408147211 */ /* 0x000fe200078208ff */
[----:B------:R-:W-:Y:S02]  /*5af0*/  BSSY.RECONVERGENT B0, `(.L_x_4043) ;  /* 0x0000010000007945 */ /* 0x000fe40003800200 */
[----:B------:R-:W-:Y:S01]  /*5b00*/  FFMA.FTZ R155, R155, R153, R160 ;  /* 0x000000999b9b7223 */ /* 0x000fe200000100a0 */
[----:B------:R-:W-:Y:S01]  /*5b10*/  IADD3.X R21, PT, PT, R21, R9, RZ, P1, !PT ;  /* 0x0000000915157210 */ /* 0x000fe20000ffe4ff */
[----:B------:R-:W-:Y:S02]  /*5b20*/  IMAD.X R144, R15, 0x1, R49, P2 ;  /* 0x000000010f907824 */ /* 0x000fe400010e0631 */
[----:B------:R-:W-:Y:S01]  /*5b30*/  FFMA.FTZ R19, R18, R17, R19 ;  /* 0x0000001112137223 */ /* 0x000fe20000010013 */
[----:B------:R-:W-:Y:S01]  /*5b40*/  FFMA.FTZ R159, R159, R155, R162 ;  /* 0x0000009b9f9f7223 */ /* 0x000fe200000100a2 */
[----:B------:R-:W-:Y:S01]  /*5b50*/  HADD2.F32 R23, -RZ, R150.H0_H0 ;  /* 0x20000096ff177230 */ /* 0x000fe20000004100 */
        /* <DEDUP_REMOVED lines=9> */
.L_x_4044:
[----:B------:R-:W-:Y:S05]  /*5bf0*/  BSYNC.RECONVERGENT B0 ;  /* 0x0000000000007941 */ /* 0x000fea0003800200 */
.L_x_4043:
[----:B------:R-:W-:Y:S01]  /*5c00*/  FFMA.FTZ R157, R157, R159, R164 ;  /* 0x0000009f9d9d7223 */ /* 0x000fe200000100a4 */
[----:B0-----:R-:W-:Y:S01]  /*5c10*/  HADD2.F32 R14, -RZ, R179.H0_H0 ;  /* 0x200000b3ff0e7230 */ /* 0x001fe20000004100 */
[----:B------:R-:W-:Y:S01]  /*5c20*/  UIADD3 UR6, UPT, UPT, UR6, 0x1, URZ ;  /* 0x0000000106067890 */ /* 0x000fe2000fffe0ff */
[----:B------:R-:W-:Y:S02]  /*5c30*/  HADD2.F32 R15, -RZ, R180.H0_H0 ;  /* 0x200000b4ff0f7230 */ /* 0x000fe40000004100 */
[----:B------:R-:W-:Y:S01]  /*5c40*/  FFMA.FTZ R161, R161, R157, R166 ;  /* 0x0000009da1a17223 */ /* 0x000fe200000100a6 */
[----:B------:R-:W-:Y:S02]  /*5c50*/  HADD2.F32 R16, -RZ, R183.H0_H0 ;  /* 0x200000b7ff107230 */ /* 0x000fe40000004100 */
[----:B------:R-:W-:Y:S01]  /*5c60*/  FFMA.FTZ R117, R14, R149, R117 ;  /* 0x000000950e757223 */ /* 0x000fe20000010075 */
[----:B------:R-:W-:Y:S02]  /*5c70*/  HADD2.F32 R14, -RZ, R181.H0_H0 ;  /* 0x200000b5ff0e7230 */ /* 0x000fe40000004100 */
[----:B------:R-:W-:Y:S01]  /*5c80*/  FFMA.FTZ R163, R163, R161, R168 ;  /* 0x000000a1a3a37223 */ /* 0x000fe200000100a8 */
[----:B------:R-:W-:Y:S01]  /*5c90*/  FFMA.FTZ R116, R15, R151, R116 ;  /* 0x000000970f747223 */ /* 0x000fe20000010074 */
[----:B------:R-:W-:-:S02]  /*5ca0*/  HADD2.F32 R15, -RZ, R182.H0_H0 ;  /* 0x200000b6ff0f7230 */ /* 0x000fc40000004100 */
[----:B------:R-:W-:Y:S01]  /*5cb0*/  FFMA.FTZ R121, R16, R159, R121 ;  /* 0x0000009f10797223 */ /* 0x000fe20000010079 */
[----:B------:R-:W-:Y:S01]  /*5cc0*/  FFMA.FTZ R165, R165, R163, R170 ;  /* 0x000000a3a5a57223 */ /* 0x000fe200000100aa */
[----:B------:R-:W-:Y:S01]  /*5cd0*/  FFMA.FTZ R119, R14, R153, R119 ;  /* 0x000000990e777223 */ /* 0x000fe20000010077 */
[----:B------:R-:W-:Y:S02]  /*5ce0*/  HADD2.F32 R17, -RZ, R184.H0_H0 ;  /* 0x200000b8ff117230 */ /* 0x000fe40000004100 */
[----:B------:R-:W-:Y:S01]  /*5cf0*/  FFMA.FTZ R118, R15, R155, R118 ;  /* 0x0000009b0f767223 */ /* 0x000fe20000010076 */
[----:B------:R-:W-:Y:S01]  /*5d00*/  FFMA.FTZ R167, R167, R165, R172 ;  /* 0x000000a5a7a77223 */ /* 0x000fe200000100ac */
[----:B------:R-:W-:Y:S01]  /*5d10*/  HADD2.F32 R14, -RZ, R185.H0_H0 ;  /* 0x200000b9ff0e7230 */ /* 0x000fe20000004100 */
[----:B------:R-:W-:Y:S01]  /*5d20*/  UISETP.NE.AND UP0, UPT, UR6, URZ, UPT ;  /* 0x000000ff0600728c */ /* 0x000fe2000bf05270 */
[----:B------:R-:W-:Y:S02]  /*5d30*/  HADD2.F32 R15, -RZ, R186.H0_H0 ;  /* 0x200000baff0f7230 */ /* 0x000fe40000004100 */
[----:B------:R-:W-:Y:S01]  /*5d40*/  FFMA.FTZ R169, R169, R167, R174 ;  /* 0x000000a7a9a97223 */ /* 0x000fe200000100ae */
[----:B------:R-:W-:-:S02]  /*5d50*/  HADD2.F32 R16, -RZ, R187.H0_H0 ;  /* 0x200000bbff107230 */ /* 0x000fc40000004100 */
[----:B------:R-:W-:Y:S01]  /*5d60*/  FFMA.FTZ R120, R17, R157, R120 ;  /* 0x0000009d11787223 */ /* 0x000fe20000010078 */
[----:B------:R-:W-:Y:S01]  /*5d70*/  FFMA.FTZ R123, R14, R161, R123 ;  /* 0x000000a10e7b7223 */ /* 0x000fe2000001007b */
[----:B------:R-:W-:Y:S01]  /*5d80*/  FFMA.FTZ R171, R171, R169, R176 ;  /* 0x000000a9abab7223 */ /* 0x000fe200000100b0 */
[----:B------:R-:W-:Y:S01]  /*5d90*/  FFMA.FTZ R122, R15, R163, R122 ;  /* 0x000000a30f7a7223 */ /* 0x000fe2000001007a */
[----:B------:R-:W-:Y:S01]  /*5da0*/  FFMA.FTZ R125, R16, R165, R125 ;  /* 0x000000a5107d7223 */ /* 0x000fe2000001007d */
[----:B------:R-:W-:Y:S02]  /*5db0*/  HADD2.F32 R154, -RZ, R154.H0_H0 ;  /* 0x2000009aff9a7230 */ /* 0x000fe40000004100 */
[----:B------:R-:W-:Y:S01]  /*5dc0*/  FFMA.FTZ R173, R173, R171, R178 ;  /* 0x000000abadad7223 */ /* 0x000fe200000100b2 */
[----:B------:R-:W-:Y:S01]  /*5dd0*/  HADD2.F32 R177, -RZ, R177.H0_H0 ;  /* 0x200000b1ffb17230 */ /* 0x000fe20000004100 */
[----:B------:R-:W-:Y:S01]  /*5de0*/  LEA R141, P0, R10, R141, 0x2 ;  /* 0x0000008d0a8d7211 */ /* 0x000fe200078010ff */
[----:B------:R-:W-:-:S02]  /*5df0*/  HADD2.F32 R17, -RZ, R188.H0_H0 ;  /* 0x200000bcff117230 */ /* 0x000fc40000004100 */
[----:B------:R-:W-:Y:S01]  /*5e00*/  FFMA.FTZ R104, R23, R194, R104 ;  /* 0x000000c217687223 */ /* 0x000fe20000010068 */
[----:B------:R-:W-:Y:S02]  /*5e10*/  HADD2.F32 R14, -RZ, R189.H0_H0 ;  /* 0x200000bdff0e7230 */ /* 0x000fe40000004100 */
[----:B------:R-:W-:Y:S01]  /*5e20*/  FFMA.FTZ R115, R154, R145, R115 ;  /* 0x000000919a737223 */ /* 0x000fe20000010073 */
[----:B------:R-:W-:Y:S02]  /*5e30*/  HADD2.F32 R15, -RZ, R190.H0_H0 ;  /* 0x200000beff0f7230 */ /* 0x000fe40000004100 */
[----:B------:R-:W-:Y:S01]  /*5e40*/  FFMA.FTZ R114, R177, R147, R114 ;  /* 0x00000093b1727223 */ /* 0x000fe20000010072 */
[----:B------:R-:W-:Y:S02]  /*5e50*/  HADD2.F32 R16, -RZ, R191.H0_H0 ;  /* 0x200000bfff107230 */ /* 0x000fe40000004100 */
[----:B------:R-:W-:Y:S01]  /*5e60*/  FFMA.FTZ R124, R17, R167, R124 ;  /* 0x000000a7117c7223 */ /* 0x000fe2000001007c */
[----:B------:R-:W-:Y:S01]  /*5e70*/  FFMA.FTZ R127, R14, R169, R127 ;  /* 0x000000a90e7f7223 */ /* 0x000fe2000001007f */
[----:B------:R-:W-:Y:S01]  /*5e80*/  FFMA.FTZ R126, R15, R171, R126 ;  /* 0x000000ab0f7e7223 */ /* 0x000fe2000001007e */
[----:B------:R-:W-:Y:S01]  /*5e90*/  IADD3.X R142, PT, PT, R142, R11, RZ, P0, !PT ;  /* 0x0000000b8e8e7210 */ /* 0x000fe200007fe4ff */
[----:B------:R-:W-:Y:S01]  /*5ea0*/  FFMA.FTZ R129, R16, R173, R129 ;  /* 0x000000ad10817223 */ /* 0x000fe20000010081 */
[----:B------:R-:W-:Y:S01]  /*5eb0*/  IADD3 R131, PT, PT, R131, 0x1, RZ ;  /* 0x0000000183837810 */ /* 0x000fe20007ffe0ff */
[----:B------:R-:W-:Y:S01]  /*5ec0*/  UIADD3 UR5, UPT, UPT, UR5, 0x8, URZ ;  /* 0x0000000805057890 */ /* 0x000fe2000fffe0ff */
[----:B------:R-:W-:Y:S11]  /*5ed0*/  BRA.U UP0, `(.L_x_4045) ;  /* 0xffffffe1007c7547 */ /* 0x000ff6000b83ffff */
.L_x_4042:
[----:B------:R-:W-:Y:S01]  /*5ee0*/  ISETP.NE.AND P0, PT, R25, RZ, PT ;  /* 0x000000ff1900720c */ /* 0x000fe20003f05270 */
[----:B------:R-:W-:Y:S01]  /*5ef0*/  BAR.SYNC.DEFER_BLOCKING 0x0 ;  /* 0x0000000000007b1d */ /* 0x000fe20000010000 */
[----:B------:R-:W-:Y:S02]  /*5f00*/  F2FP.F16.F32.PACK_AB R104, R115, R104 ;  /* 0x000000687368723e */ /* 0x000fe400000000ff */
[----:B------:R-:W-:Y:S02]  /*5f10*/  F2FP.F16.F32.PACK_AB R114, R117, R114 ;  /* 0x000000727572723e */ /* 0x000fe400000000ff */
[----:B------:R-:W-:Y:S02]  /*5f20*/  F2FP.F16.F32.PACK_AB R120, R123, R120 ;  /* 0x000000787b78723e */ /* 0x000fe400000000ff */
[----:B------:R-:W-:Y:S02]  /*5f30*/  PRMT R12, R104, 0x7632, R12 ;  /* 0x00007632680c7816 */ /* 0x000fe4000000000c */
[----:B------:R-:W-:-:S02]  /*5f40*/  PRMT R14, R114, 0x7632, R14 ;  /* 0x00007632720e7816 */ /* 0x000fc4000000000e */
        /* <DEDUP_REMOVED lines=18> */
[----:B0-----:R-:W-:-:S03]  /*6070*/  @!P0 IMAD.IADD R16, R13, 0x1, -R72 ;  /* 0x000000010d108824 */ /* 0x001fc600078e0a48 */
        /* <DEDUP_REMOVED lines=73> */
[----:B------:R-:W-:Y:S01]  /*6510*/  IADD3.X R69, PT, PT, RZ, R69, RZ, P1, !PT ;  /* 0x00000045ff457210 */ /* 0x000fe20000ffe4ff */
[----:B------:R1:W-:Y:S01]  /*6520*/  @!P4 STG.E.U16 desc[UR18][R12.64+0x340], R91 ;  /* 0x0003405b0c00c986 */ /* 0x0003e2000c101512 */
[----:B------:R-:W-:Y:S02]  /*6530*/  IADD3 R47, P4, PT, R47, 0x400, RZ ;  /* 0x000004002f2f7810 */ /* 0x000fe40007f9e0ff */
[----:B------:R-:W-:-:S02]  /*6540*/  IADD3.X R50, PT, PT, RZ, R50, RZ, P3, !PT ;  /* 0x00000032ff327210 */ /* 0x000fc40001ffe4ff */
[----:B------:R-:W-:Y:S01]  /*6550*/  IADD3.X R48, PT, PT, RZ, R48, RZ, P4, !PT ;  /* 0x00000030ff307210 */ /* 0x000fe200027fe4ff */
[----:B------:R-:W-:Y:S08]  /*6560*/  @P0 BRA `(.L_x_4046) ;  /* 0xffffffa400180947 */ /* 0x000ff0000383ffff */
[----:B------:R-:W-:Y:S05]  /*6570*/  EXIT ;  /* 0x000000000000794d */ /* 0x000fea0003800000 */
.L_x_4047:
        /* <DEDUP_REMOVED lines=16> */
.L_x_5116:


//--------------------- .text._Z25selective_scan_fwd_kernelI32Selective_Scan_fwd_kernel_traitsILi32ELi16ELi1ELb0ELb1ELb1ELb1EN3c104HalfEfEEv13SSMParamsBase --------------------------
	.section	.text._Z25selective_scan_fwd_kernelI32Selective_Scan_fwd_kernel_traitsILi32ELi16ELi1ELb0ELb1ELb1ELb1EN3c104HalfEfEEv13SSMParamsBase,"ax",@progbits
	.align	128
        .global         _Z25selective_scan_fwd_kernelI32Selective_Scan_fwd_kernel_traitsILi32ELi16ELi1ELb0ELb1ELb1ELb1EN3c104HalfEfEEv13SSMParamsBase
        .type           _Z25selective_scan_fwd_kernelI32Selective_Scan_fwd_kernel_traitsILi32ELi16ELi1ELb0ELb1ELb1ELb1EN3c104HalfEfEEv13SSMParamsBase,@function
        .size           _Z25selective_scan_fwd_kernelI32Selective_Scan_fwd_kernel_traitsILi32ELi16ELi1ELb0ELb1ELb1ELb1EN3c104HalfEfEEv13SSMParamsBase,(.L_x_5117 - _Z25selective_scan_fwd_kernelI32Selective_Scan_fwd_kernel_traitsILi32ELi16ELi1ELb0ELb1ELb1ELb1EN3c104HalfEfEEv13SSMParamsBase)
        .other          _Z25selective_scan_fwd_kernelI32Selective_Scan_fwd_kernel_traitsILi32ELi16ELi1ELb0ELb1ELb1ELb1EN3c104HalfEfEEv13SSMParamsBase,@"STO_CUDA_ENTRY STV_DEFAULT"
_Z25selective_scan_fwd_kernelI32Selective_Scan_fwd_kernel_traitsILi32ELi16ELi1ELb0ELb1ELb1ELb1EN3c104HalfEfEEv13SSMParamsBase:
.text._Z25selective_scan_fwd_kernelI32Selective_Scan_fwd_kernel_traitsILi32ELi16ELi1ELb0ELb1ELb1ELb1EN3c104HalfEfEEv13SSMParamsBase:
        /* <DEDUP_REMOVED lines=29> */
[----:B------:R-:W1:Y:S01]  /*01d0*/  LDC R19, c[0x0][0x384] ;  /* 0x0000e100ff137b82 */ /* 0x000e620000000800 */
[----:B---3--:R-:W-:Y:S01]  /*01e0*/  IABS R2, R0 ;  /* 0x0000000000027213 */ /* 0x008fe20000000000 */
[----:B------:R3:W5:Y:S01]  /*01f0*/  @P1 LDG.E R23, desc[UR18][R4.64] ;  /* 0x0000001204171981 */ /* 0x000762000c1e1900 */
[----:B0-----:R-:W-:-:S05]  /*0200*/  HFMA2 R6, -RZ, RZ, 0, 0 ;  /* 0x00000000ff067431 */ /* 0x001fca00000001ff */
[----:B------:R-:W0:Y:S01]  /*0210*/  LDC.64 R14, c[0x0][0x3e8] ;  /* 0x0000fa00ff0e7b82 */ /* 0x000e220000000a00 */
[----:B----4-:R-:W-:-:S07]  /*0220*/  IMAD.MOV R10, RZ, RZ, -R7 ;  /* 0x000000ffff0a7224 */ /* 0x010fce00078e0a07 */
[----:B------:R-:W4:Y:S01]  /*0230*/  LDC.64 R16, c[0x0][0x450] ;  /* 0x00011400ff107b82 */ /* 0x000f220000000a00 */
        /* <DEDUP_REMOVED lines=10> */
[----:B------:R-:W-:Y:S02]  /*02e0*/  ISETP.NE.AND P1, PT, R11, RZ, PT ;  /* 0x000000ff0b00720c */ /* 0x000fe40003f25270 */
[----:B------:R-:W-:Y:S01]  /*02f0*/  ISETP.GE.AND P2, PT, R2, RZ, PT ;  /* 0x000000ff0200720c */ /* 0x000fe20003f46270 */
[----:B------:R-:W-:-:S06]  /*0300*/  UIMAD.WIDE.U32 UR4, UR20, UR8, URZ ;  /* 0x00000008140472a5 */ /* 0x000fcc000f8e00ff */
[----:B------:R-:W-:Y:S01]  /*0310*/  @P0 IADD3 R7, PT, PT, R7, 0x1, RZ ;  /* 0x0000000107070810 */ /* 0x000fe20007ffe0ff */
[----:B------:R-:W-:-:S05]  /*0320*/  UIMAD UR9, UR20, UR9, UR5 ;  /* 0x00000009140972a4 */ /* 0x000fca000f8e0205 */
[----:B------:R-:W-:Y:S01]  /*0330*/  @!P2 IMAD.MOV R7, RZ, RZ, -R7 ;  /* 0x000000ffff07a224 */ /* 0x000fe200078e0a07 */
[----:B------:R-:W-:Y:S02]  /*0340*/  @!P1 LOP3.LUT R7, RZ, R11, RZ, 0x33, !PT ;  /* 0x0000000bff079212 */ /* 0x000fe400078e33ff */
[----:B------:R-:W0:Y:S01]  /*0350*/  LDC.64 R10, c[0x0][0x448] ;  /* 0x00011200ff0a7b82 */ /* 0x000e220000000a00 */
[----:B------:R-:W-:Y:S01]  /*0360*/  ISETP.GE.AND P0, PT, R21, 0x1, PT ;  /* 0x000000011500780c */ /* 0x000fe20003f06270 */
[----:B------:R-:W-:Y:S01]  /*0370*/  UIMAD.WIDE.U32 UR6, UR20, UR12, URZ ;  /* 0x0000000c140672a5 */ /* 0x000fe2000f8e00ff */
[----:B------:R-:W-:Y:S01]  /*0380*/  MOV R3, UR5 ;  /* 0x0000000500037c02 */ /* 0x000fe20008000f00 */
[----:B------:R-:W-:Y:S02]  /*0390*/  IMAD.U32 R2, RZ, RZ, UR4 ;  /* 0x00000004ff027e24 */ /* 0x000fe4000f8e00ff */
[----:B------:R-:W-:Y:S01]  /*03a0*/  IMAD.U32 R3, RZ, RZ, UR9 ;  /* 0x00000009ff037e24 */ /* 0x000fe2000f8e00ff */
[----:B------:R-:W-:-:S02]  /*03b0*/  UIMAD UR8, UR20, UR13, UR7 ;  /* 0x0000000d140872a4 */ /* 0x000fc4000f8e0207 */
[----:B------:R-:W-:Y:S01]  /*03c0*/  UIMAD.WIDE.U32 UR4, UR20, UR16, URZ ;  /* 0x00000010140472a5 */ /* 0x000fe2000f8e00ff */
[----:B------:R-:W-:Y:S01]  /*03d0*/  IMAD.WIDE.U32 R2, R0, UR10, R2 ;  /* 0x0000000a00027c25 */ /* 0x000fe2000f8e0002 */
[----:B---3--:R-:W-:-:S03]  /*03e0*/  MOV R4, UR6 ;  /* 0x0000000600047c02 */ /* 0x008fc60008000f00 */
[----:B------:R-:W-:Y:S01]  /*03f0*/  IMAD.U32 R5, RZ, RZ, UR7 ;  /* 0x00000007ff057e24 */ /* 0x000fe2000f8e00ff */
[----:B------:R-:W-:Y:S01]  /*0400*/  MOV R5, UR8 ;  /* 0x0000000800057c02 */ /* 0x000fe20008000f00 */
[----:B------:R-:W-:Y:S01]  /*0410*/  IMAD R48, R0, UR11, R3 ;  /* 0x0000000b00307c24 */ /* 0x000fe2000f8e0203 */
[----:B------:R-:W3:Y:S01]  /*0420*/  LDCU.64 UR10, c[0x0][0x3d0] ;  /* 0x00007a00ff0a77ac */ /* 0x000ee20008000a00 */
[----:B------:R-:W-:Y:S01]  /*0430*/  UIMAD UR8, UR20, UR17, UR5 ;  /* 0x00000011140872a4 */ /* 0x000fe2000f8e0205 */
[----:B-1234-:R-:W-:Y:S11]  /*0440*/  @!P0 EXIT ;  /* 0x000000000000894d */ /* 0x01eff60003800000 */
[----:B------:R-:W1:Y:S01]  /*0450*/  S2R R24, SR_TID.X ;  /* 0x0000000000187919 */ /* 0x000e620000002100 */
[----:B------:R-:W2:Y:S01]  /*0460*/  LDC.64 R32, c[0x0][0x440] ;  /* 0x00011000ff207b82 */ /* 0x000ea20000000a00 */
[----:B------:R-:W-:Y:S01]  /*0470*/  SHF.R.S32.HI R9, RZ, 0x1f, R7 ;  /* 0x0000001fff097819 */ /* 0x000fe20000011407 */
[----:B------:R-:W3:Y:S01]  /*0480*/  LDCU.64 UR12, c[0x0][0x3a0] ;  /* 0x00007400ff0c77ac */ /* 0x000ee20008000a00 */
[----:B------:R-:W-:Y:S01]  /*0490*/  LEA R30, P0, R2, R30, 0x1 ;  /* 0x0000001e021e7211 */ /* 0x000fe200078008ff */
[----:B------:R-:W-:Y:S01]  /*04a0*/  IMAD.WIDE.U32 R4, R0, UR14, R4 ;  /* 0x0000000e00047c25 */ /* 0x000fe2000f8e0004 */
[----:B------:R-:W-:Y:S02]  /*04b0*/  UMOV UR5, UR8 ;  /* 0x0000000800057c82 */ /* 0x000fe40008000000 */
[----:B------:R-:W-:Y:S01]  /*04c0*/  LEA.HI.X R48, R2, R31, R48, 0x1, P0 ;  /* 0x0000001f02307211 */ /* 0x000fe200000f0c30 */
[-C--:B------:R-:W-:Y:S01]  /*04d0*/  IMAD R6, R9, R12.reuse, RZ ;  /* 0x0000000c09067224 */ /* 0x080fe200078e02ff */
[----:B------:R-:W-:Y:S01]  /*04e0*/  UIMAD.WIDE.U32 UR6, UR20, UR10, URZ ;  /* 0x0000000a140672a5 */ /* 0x000fe2000f8e00ff */
[----:B------:R-:W-:Y:S01]  /*04f0*/  IMAD.WIDE.U32 R2, R7, R12, UR4 ;  /* 0x0000000407027e25 */ /* 0x000fe2000f8e000c */
[----:B------:R-:W4:Y:S01]  /*0500*/  LDCU UR9, c[0x0][0x38c] ;  /* 0x00007180ff0977ac */ /* 0x000f220008000800 */
[----:B------:R-:W-:-:S02]  /*0510*/  LEA R66, P1, R4, R66, 0x1 ;  /* 0x0000004204427211 */ /* 0x000fc400078208ff */
[----:B------:R-:W-:Y:S01]  /*0520*/  IMAD R31, R7, R13, R6 ;  /* 0x0000000d071f7224 */ /* 0x000fe200078e0206 */
[----:B------:R-:W-:Y:S01]  /*0530*/  UIMAD UR7, UR20, UR11, UR7 ;  /* 0x0000000b140772a4 */ /* 0x000fe2000f8e0207 */
[----:B------:R-:W-:Y:S01]  /*0540*/  IMAD R68, R0, UR15, R5 ;  /* 0x0000000f00447c24 */ /* 0x000fe2000f8e0205 */
[----:B0-----:R-:W-:Y:S01]  /*0550*/  LEA R29, P0, R2, R10, 0x1 ;  /* 0x0000000a021d7211 */ /* 0x001fe200078008ff */
[-C--:B------:R-:W-:Y:S01]  /*0560*/  IMAD R6, R9, R14.reuse, RZ ;  /* 0x0000000e09067224 */ /* 0x080fe200078e02ff */
[----:B------:R-:W-:Y:S01]  /*0570*/  IADD3 R31, PT, PT, R3, R31, RZ ;  /* 0x0000001f031f7210 */ /* 0x000fe20007ffe0ff */
[----:B---3--:R-:W-:Y:S01]  /*0580*/  IMAD.WIDE.U32 R26, R0, UR12, RZ ;  /* 0x0000000c001a7c25 */ /* 0x008fe2000f8e00ff */
[----:B------:R-:W-:Y:S02]  /*0590*/  LEA.HI.X R68, R4, R67, R68, 0x1, P1 ;  /* 0x0000004304447211 */ /* 0x000fe400008f0c44 */
[----:B------:R-:W-:Y:S01]  /*05a0*/  LEA.HI.X R31, R2, R11, R31, 0x1, P0 ;  /* 0x0000000b021f7211 */ /* 0x000fe200000f0c1f */
[C---:B------:R-:W-:Y:S01]  /*05b0*/  IMAD.WIDE.U32 R4, R7.reuse, R14, UR6 ;  /* 0x0000000607047e25 */ /* 0x040fe2000f8e000e */
[----:B--2---:R-:W-:Y:S01]  /*05c0*/  LEA R25, P2, R26, R32, 0x2 ;  /* 0x000000201a197211 */ /* 0x004fe200078410ff */
[----:B------:R-:W0:Y:S02]  /*05d0*/  LDCU.U8 UR7, c[0x0][0x39e] ;  /* 0x000073c0ff0777ac */ /* 0x000e240008000000 */
[----:B------:R-:W-:Y:S01]  /*05e0*/  IMAD R67, R7, R15, R6 ;  /* 0x0000000f07437224 */ /* 0x000fe200078e0206 */
[----:B------:R-:W-:Y:S01]  /*05f0*/  LEA R65, P1, R4, R16, 0x1 ;  /* 0x0000001004417211 */ /* 0x000fe200078208ff */
[----:B------:R-:W-:Y:S01]  /*0600*/  IMAD R6, R19, UR20, R0 ;  /* 0x0000001413067c24 */ /* 0x000fe2000f8e0200 */
[----:B-1----:R-:W-:Y:S01]  /*0610*/  SHF.L.U32 R28, R24, 0x4, RZ ;  /* 0x00000004181c7819 */ /* 0x002fe200000006ff */
[----:B------:R-:W-:-:S02]  /*0620*/  IMAD R7, R0, UR13, R27 ;  /* 0x0000000d00077c24 */ /* 0x000fc4000f8e021b */
[----:B------:R-:W-:Y:S01]  /*0630*/  IMAD.IADD R67, R5, 0x1, R67 ;  /* 0x0000000105437824 */ /* 0x000fe200078e0243 */
[----:B------:R-:W-:Y:S01]  /*0640*/  LOP3.LUT R3, R28, 0x3e00, RZ, 0xc0, !PT ;  /* 0x00003e001c037812 */ /* 0x000fe200078ec0ff */
[----:B------:R-:W-:Y:S01]  /*0650*/  IMAD R6, R6, R21, RZ ;  /* 0x0000001506067224 */ /* 0x000fe200078e02ff */
[----:B------:R-:W-:Y:S01]  /*0660*/  LEA.HI.X R26, R26, R33, R7, 0x2, P2 ;  /* 0x000000211a1a7211 */ /* 0x000fe200010f1407 */
[----:B------:R-:W-:Y:S01]  /*0670*/  IMAD.MOV.U32 R69, RZ, RZ, RZ ;  /* 0x000000ffff457224 */ /* 0x000fe200078e00ff */
[----:B------:R-:W-:Y:S01]  /*0680*/  LOP3.LUT R46, R3, 0x1f, R24, 0xf8, !PT ;  /* 0x0000001f032e7812 */ /* 0x000fe200078ef818 */
[----:B----4-:R-:W-:Y:S01]  /*0690*/  IMAD R27, R6, UR9, RZ ;  /* 0x00000009061b7c24 */ /* 0x010fe2000f8e02ff */
[----:B------:R-:W-:Y:S01]  /*06a0*/  LEA.HI.X R67, R4, R17, R67, 0x1, P1 ;  /* 0x0000001104437211 */ /* 0x000fe200008f0c43 */
[C---:B------:R-:W-:Y:S01]  /*06b0*/  VIADD R33, R28.reuse, 0x2 ;  /* 0x000000021c217836 */ /* 0x040fe20000000000 */
[----:B------:R-:W-:Y:S01]  /*06c0*/  IADD3 R32, PT, PT, R28, 0x1, RZ ;  /* 0x000000011c207810 */ /* 0x000fe20007ffe0ff */
[----:B------:R-:W-:Y:S01]  /*06d0*/  IMAD.WIDE.U32 R2, R46, 0x2, RZ ;  /* 0x000000022e027825 */ /* 0x000fe200078e00ff */
[----:B------:R-:W-:-:S02]  /*06e0*/  IADD3 R34, PT, PT, R28, 0x3, RZ ;  /* 0x000000031c227810 */ /* 0x000fc40007ffe0ff */
        /* <DEDUP_REMOVED lines=11> */
[----:B------:R-:W-:Y:S01]  /*07a0*/  VIADD R45, R28, 0xe ;  /* 0x0000000e1c2d7836 */ /* 0x000fe20000000000 */
        /* <DEDUP_REMOVED lines=15> */
[----:B0-----:R-:W-:-:S07]  /*08a0*/  LOP3.LUT R64, R2, 0x200, RZ, 0xfc, !PT ;  /* 0x0000020002407812 */ /* 0x001fce00078efcff */
.L_x_4084:
[----:B0-----:R-:W0:Y:S01]  /*08b0*/  LDCU UR4, c[0x0][0x388] ;  /* 0x00007100ff0477ac */ /* 0x001e220008000800 */
[----:B------:R-:W-:Y:S01]  /*08c0*/  IMAD.SHL.U32 R5, R46, 0x2, RZ ;  /* 0x000000022e057824 */ /* 0x000fe200078e00ff */
        /* <DEDUP_REMOVED lines=60> */
[----:B------:R-:W-:-:S04]  /*0c90*/  IADD3 R6, PT, PT, R83, 0x40, RZ ;  /* 0x0000004053067810 */ /* 0x000fc80007ffe0ff */
[-C--:B------:R-:W-:Y:S02]  /*0ca0*/  LEA.HI.SX32 R20, R20, R83.reuse, 0x1b ;  /* 0x0000005314147211 */ /* 0x080fe400078fdaff */
[-C--:B------:R-:W-:Y:S01]  /*0cb0*/  LEA.HI.SX32 R6, R6, R83.reuse, 0x1b ;  /* 0x0000005306067211 */ /* 0x080fe200078fdaff */
[C---:B------:R-:W-:Y:S01]  /*0cc0*/  VIADD R76, R83.reuse, 0xa0 ;  /* 0x000000a0534c7836 */ /* 0x040fe20000000000 */
[----:B------:R-:W-:Y:S01]  /*0cd0*/  LEA R70, R20, UR4, 0x1 ;  /* 0x0000000414467c11 */ /* 0x000fe2000f8e08ff */
[C---:B------:R-:W-:Y:S01]  /*0ce0*/  VIADD R20, R83.reuse, 0x60 ;  /* 0x0000006053147836 */ /* 0x040fe20000000000 */
[C---:B------:R-:W-:Y:S02]  /*0cf0*/  IADD3 R74, PT, PT, R83.reuse, 0x80, RZ ;  /* 0x00000080534a7810 */ /* 0x040fe40007ffe0ff */
[----:B------:R-:W-:Y:S01]  /*0d00*/  LEA R77, R6, UR4, 0x1 ;  /* 0x00000004064d7c11 */ /* 0x000fe2000f8e08ff */
[C---:B------:R-:W-:Y:S01]  /*0d10*/  VIADD R6, R83.reuse, 0xe0 ;  /* 0x000000e053067836 */ /* 0x040fe20000000000 */
[C---:B------:R-:W-:Y:S01]  /*0d20*/  LEA.HI.SX32 R72, R83.reuse, R83, 0x1b ;  /* 0x0000005353487211 */ /* 0x040fe200078fdaff */
[C---:B------:R-:W-:Y:S01]  /*0d30*/  VIADD R82, R83.reuse, 0x160 ;  /* 0x0000016053527836 */ /* 0x040fe20000000000 */
[----:B------:R-:W-:-:S02]  /*0d40*/  IADD3 R78, PT, PT, R83, 0xc0, RZ ;  /* 0x000000c0534e7810 */ /* 0x000fc40007ffe0ff */
[-C--:B------:R-:W-:Y:S02]  /*0d50*/  LEA.HI.SX32 R74, R74, R83.reuse, 0x1b ;  /* 0x000000534a4a7211 */ /* 0x080fe400078fdaff */
[-C--:B------:R-:W-:Y:S02]  /*0d60*/  LEA.HI.SX32 R20, R20, R83.reuse, 0x1b ;  /* 0x0000005314147211 */ /* 0x080fe400078fdaff */
[-C--:B------:R-:W-:Y:S02]  /*0d70*/  LEA.HI.SX32 R7, R76, R83.reuse, 0x1b ;  /* 0x000000534c077211 */ /* 0x080fe400078fdaff */
[----:B------:R-:W-:Y:S02]  /*0d80*/  LEA R72, R72, UR4, 0x1 ;  /* 0x0000000448487c11 */ /* 0x000fe4000f8e08ff */
[-C--:B------:R-:W-:Y:S02]  /*0d90*/  LEA.HI.SX32 R6, R6, R83.reuse, 0x1b ;  /* 0x0000005306067211 */ /* 0x080fe400078fdaff */
[----:B------:R-:W-:-:S02]  /*0da0*/  LEA.HI.SX32 R73, R78, R83, 0x1b ;  /* 0x000000534e497211 */ /* 0x000fc400078fdaff */
[----:B------:R-:W-:Y:S02]  /*0db0*/  LEA R75, R74, UR4, 0x1 ;  /* 0x000000044a4b7c11 */ /* 0x000fe4000f8e08ff */
[----:B------:R-:W-:Y:S02]  /*0dc0*/  LEA R76, R20, UR4, 0x1 ;  /* 0x00000004144c7c11 */ /* 0x000fe4000f8e08ff */
[----:B------:R-:W-:Y:S02]  /*0dd0*/  LEA R74, R7, UR4, 0x1 ;  /* 0x00000004074a7c11 */ /* 0x000fe4000f8e08ff */
[----:B------:R-:W-:Y:S01]  /*0de0*/  LEA.HI.SX32 R7, R82, R83, 0x1b ;  /* 0x0000005352077211 */ /* 0x000fe200078fdaff */
[----:B------:R-:W-:Y:S01]  /*0df0*/  VIADD R78, R83, 0x120 ;  /* 0x00000120534e7836 */ /* 0x000fe20000000000 */
[----:B------:R-:W-:Y:S02]  /*0e00*/  LEA R82, R6, UR4, 0x1 ;  /* 0x0000000406527c11 */ /* 0x000fe4000f8e08ff */
[----:B------:R-:W-:-:S02]  /*0e10*/  LEA R73, R73, UR4, 0x1 ;  /* 0x0000000449497c11 */ /* 0x000fc4000f8e08ff */
[C---:B------:R-:W-:Y:S02]  /*0e20*/  IADD3 R20, PT, PT, R83.reuse, 0x100, RZ ;  /* 0x0000010053147810 */ /* 0x040fe40007ffe0ff */
        /* <DEDUP_REMOVED lines=9> */
[----:B------:R-:W-:Y:S02]  /*0ec0*/  SHF.L.U32 R6, R83, 0x4, RZ ;  /* 0x0000000453067819 */ /* 0x000fe400000006ff */
[----:B------:R-:W-:-:S02]  /*0ed0*/  LEA R79, R79, UR4, 0x1 ;  /* 0x000000044f4f7c11 */ /* 0x000fc4000f8e08ff */
[----:B------:R-:W-:Y:S02]  /*0ee0*/  LEA R78, R7, UR4, 0x1 ;  /* 0x00000004074e7c11 */ /* 0x000fe4000f8e08ff */
        /* <DEDUP_REMOVED lines=11> */
[----:B--2---:R-:W-:Y:S04]  /*0fa0*/  STS.U16 [R72], R9 ;  /* 0x0000000948007388 */ /* 0x004fe80000000400 */
[----:B---3--:R-:W-:Y:S04]  /*0fb0*/  STS.U16 [R70+0x40], R11 ;  /* 0x0000400b46007388 */ /* 0x008fe80000000400 */
[----:B----4-:R0:W-:Y:S04]  /*0fc0*/  STS.U16 [R77+0x80], R8 ;  /* 0x000080084d007388 */ /* 0x0101e80000000400 */
[----:B------:R-:W-:Y:S01]  /*0fd0*/  STS.U16 [R76+0xc0], R13 ;  /* 0x0000c00d4c007388 */ /* 0x000fe20000000400 */
[----:B0-----:R-:W-:-:S03]  /*0fe0*/  VIADD R8, R83, 0x1a0 ;  /* 0x000001a053087836 */ /* 0x001fc60000000000 */
[----:B------:R0:W-:Y:S04]  /*0ff0*/  STS.U16 [R75+0x100], R10 ;  /* 0x0001000a4b007388 */ /* 0x0001e80000000400 */
[----:B------:R-:W-:Y:S04]  /*1000*/  STS.U16 [R74+0x140], R15 ;  /* 0x0001400f4a007388 */ /* 0x000fe80000000400 */
[----:B------:R1:W-:Y:S01]  /*1010*/  STS.U16 [R73+0x180], R12 ;  /* 0x0001800c49007388 */ /* 0x0003e20000000400 */
[----:B0-----:R-:W-:Y:S02]  /*1020*/  IADD3 R10, PT, PT, R83, 0x1c0, RZ ;  /* 0x000001c0530a7810 */ /* 0x001fe40007ffe0ff */
[----:B------:R-:W-:-:S02]  /*1030*/  LEA.HI.SX32 R8, R8, R83, 0x1b ;  /* 0x0000005308087211 */ /* 0x000fc400078fdaff */
[----:B------:R-:W-:Y:S01]  /*1040*/  LEA.HI.SX32 R10, R10, R83, 0x1b ;  /* 0x000000530a0a7211 */ /* 0x000fe200078fdaff */
[----:B-1----:R-:W-:Y:S01]  /*1050*/  VIADD R12, R83, 0x1e0 ;  /* 0x000001e0530c7836 */ /* 0x002fe20000000000 */
[----:B------:R-:W-:Y:S01]  /*1060*/  STS.U16 [R82+0x1c0], R17 ;  /* 0x0001c01152007388 */ /* 0x000fe20000000400 */
[----:B------:R-:W-:-:S03]  /*1070*/  LEA R86, R8, UR4, 0x1 ;  /* 0x0000000408567c11 */ /* 0x000fc6000f8e08ff */
[----:B------:R-:W-:Y:S01]  /*1080*/  LEA.HI.SX32 R12, R12, R83, 0x1b ;  /* 0x000000530c0c7211 */ /* 0x000fe200078fdaff */
[----:B------:R-:W-:Y:S01]  /*1090*/  STS.U16 [R81+0x200], R14 ;  /* 0x0002000e51007388 */ /* 0x000fe20000000400 */
[----:B------:R-:W-:Y:S02]  /*10a0*/  LEA R87, R10, UR4, 0x1 ;  /* 0x000000040a577c11 */ /* 0x000fe4000f8e08ff */
[----:B------:R-:W-:Y:S01]  /*10b0*/  LEA R88, R12, UR4, 0x1 ;  /* 0x000000040c587c11 */ /* 0x000fe2000f8e08ff */
        /* <DEDUP_REMOVED lines=146> */
.L_x_4049:
[----:B------:R-:W-:Y:S05]  /*19e0*/  BSYNC.RECONVERGENT B0 ;  /* 0x0000000000007941 */ /* 0x000fea0003800200 */
.L_x_4048:
        /* <DEDUP_REMOVED lines=37> */
.L_x_4051:
[----:B------:R-:W-:Y:S05]  /*1c40*/  BSYNC.RECONVERGENT B0 ;  /* 0x0000000000007941 */ /* 0x000fea0003800200 */
.L_x_4050:
        /* <DEDUP_REMOVED lines=35> */
.L_x_4053:
[----:B------:R-:W-:Y:S05]  /*1e80*/  BSYNC.RECONVERGENT B0 ;  /* 0x0000000000007941 */ /* 0x000fea0003800200 */
.L_x_4052:
        /* <DEDUP_REMOVED lines=37> */
.L_x_4055:
[----:B------:R-:W-:Y:S05]  /*20e0*/  BSYNC.RECONVERGENT B0 ;  /* 0x0000000000007941 */ /* 0x000fea0003800200 */
.L_x_4054:
        /* <DEDUP_REMOVED lines=35> */
.L_x_4057:
[----:B------:R-:W-:Y:S05]  /*2320*/  BSYNC.RECONVERGENT B0 ;  /* 0x0000000000007941 */ /* 0x000fea0003800200 */
.L_x_4056:
        /* <DEDUP_REMOVED lines=37> */
.L_x_4059:
[----:B------:R-:W-:Y:S05]  /*2580*/  BSYNC.RECONVERGENT B0 ;  /* 0x0000000000007941 */ /* 0x000fea0003800200 */
.L_x_4058:
        /* <DEDUP_REMOVED lines=35> */
.L_x_4061:
[----:B------:R-:W-:Y:S05]  /*27c0*/  BSYNC.RECONVERGENT B0 ;  /* 0x0000000000007941 */ /* 0x000fea0003800200 */
.L_x_4060:
        /* <DEDUP_REMOVED lines=37> */
.L_x_4063:
[----:B------:R-:W-:Y:S05]  /*2a20*/  BSYNC.RECONVERGENT B0 ;  /* 0x0000000000007941 */ /* 0x000fea0003800200 */
.L_x_4062:
        /* <DEDUP_REMOVED lines=37> */
.L_x_4065:
[----:B------:R-:W-:Y:S05]  /*2c80*/  BSYNC.RECONVERGENT B0 ;  /* 0x0000000000007941 */ /* 0x000fea0003800200 */
.L_x_4064:
        /* <DEDUP_REMOVED lines=41> */
.L_x_4067:
[----:B------:R-:W-:Y:S05]  /*2f20*/  BSYNC.RECONVERGENT B0 ;  /* 0x0000000000007941 */ /* 0x000fea0003800200 */
.L_x_4066:
        /* <DEDUP_REMOVED lines=39> */
.L_x_4069:
[----:B------:R-:W-:Y:S05]  /*31a0*/  BSYNC.RECONVERGENT B0 ;  /* 0x0000000000007941 */ /* 0x000fea0003800200 */
.L_x_4068:
        /* <DEDUP_REMOVED lines=44> */
.L_x_4071:
[----:B------:R-:W-:Y:S05]  /*3470*/  BSYNC.RECONVERGENT B0 ;  /* 0x0000000000007941 */ /* 0x000fea0003800200 */
.L_x_4070:
        /* <DEDUP_REMOVED lines=32> */
.L_x_4073:
[----:B------:R-:W-:Y:S05]  /*3680*/  BSYNC.RECONVERGENT B0 ;  /* 0x0000000000007941 */ /* 0x000fea0003800200 */
.L_x_4072:
        /* <DEDUP_REMOVED lines=32> */
.L_x_4075:
[----:B------:R-:W-:Y:S05]  /*3890*/  BSYNC.RECONVERGENT B0 ;  /* 0x0000000000007941 */ /* 0x000fea0003800200 */
.L_x_4074:
        /* <DEDUP_REMOVED lines=32> */
.L_x_4077:
[----:B------:R-:W-:Y:S05]  /*3aa0*/  BSYNC.RECONVERGENT B0 ;  /* 0x0000000000007941 */ /* 0x000fea0003800200 */
.L_x_4076:
        /* <DEDUP_REMOVED lines=32> */
.L_x_4079:
[----:B------:R-:W-:Y:S05]  /*3cb0*/  BSYNC.RECONVERGENT B0 ;  /* 0x0000000000007941 */ /* 0x000fea0003800200 */
.L_x_4078:
        /* <DEDUP_REMOVED lines=21> */
[----:B------:R-:W-:Y:S01]  /*3e10*/  FMUL.FTZ R134, R135, R104 ;  /* 0x0000006887867220 */ /* 0x000fe20000410000 */
[----:B------:R-:W-:Y:S01]  /*3e20*/  FMUL.FTZ R133, R11, R101 ;  /* 0x000000650b857220 */ /* 0x000fe20000410000 */
[----:B------:R-:W-:Y:S01]  /*3e30*/  FMUL.FTZ R135, R10, R103 ;  /* 0x000000670a877220 */ /* 0x000fe20000410000 */
[----:B------:R-:W-:Y:S01]  /*3e40*/  ISETP.GE.AND P0, PT, R46, R71, PT ;  /* 0x000000472e00720c */ /* 0x000fe20003f06270 */
[----:B------:R-:W-:Y:S01]  /*3e50*/  IMAD R140, R69, R12, RZ ;  /* 0x0000000c458c7224 */ /* 0x000fe200078e02ff */
[----:B------:R-:W-:Y:S01]  /*3e60*/  LOP3.LUT R175, R175, 0xfffffdff, RZ, 0xc0, !PT ;  /* 0xfffffdffafaf7812 */ /* 0x000fe200078ec0ff */
[----:B------:R-:W-:Y:S01]  /*3e70*/  FMUL.FTZ R128, R18, R93 ;  /* 0x0000005d12807220 */ /* 0x000fe20000410000 */
[----:B------:R-:W1:Y:S01]  /*3e80*/  LDC.64 R4, c[0x0][0x3a8] ;  /* 0x0000ea00ff047b82 */ /* 0x000e620000000a00 */
[----:B------:R-:W-:Y:S01]  /*3e90*/  VIMNMX R12, PT, PT, R12, 0x1, !PT ;  /* 0x000000010c0c7848 */ /* 0x000fe20007fe0100 */
[----:B------:R-:W-:Y:S01]  /*3ea0*/  FMUL.FTZ R127, R19, R92 ;  /* 0x0000005c137f7220 */ /* 0x000fe20000410000 */
[----:B------:R-:W-:Y:S01]  /*3eb0*/  IADD3 R143, P1, PT, R29, R64, RZ ;  /* 0x000000401d8f7210 */ /* 0x000fe20007f3e0ff */
[----:B------:R-:W-:Y:S01]  /*3ec0*/  FMUL.FTZ R138, R139, R106 ;  /* 0x0000006a8b8a7220 */ /* 0x000fe20000410000 */
[----:B------:R-:W-:Y:S01]  /*3ed0*/  FMUL.FTZ R107, R107, R95 ;  /* 0x0000005f6b6b7220 */ /* 0x000fe20000410000 */
[----:B------:R-:W-:Y:S01]  /*3ee0*/  FMUL.FTZ R124, R21, R90 ;  /* 0x0000005a157c7220 */ /* 0x000fe20000410000 */
[----:B------:R-:W-:Y:S01]  /*3ef0*/  FMUL.FTZ R126, R20, R91 ;  /* 0x0000005b147e7220 */ /* 0x000fe20000410000 */
[----:B------:R-:W2:Y:S01]  /*3f00*/  LDC.64 R8, c[0x0][0x3c0] ;  /* 0x0000f000ff087b82 */ /* 0x000ea20000000a00 */
[----:B------:R-:W-:Y:S01]  /*3f10*/  @P0 LOP3.LUT R175, R175, 0x200, RZ, 0xfc, !PT ;  /* 0x00000200afaf0812 */ /* 0x000fe200078efcff */
[----:B------:R-:W-:Y:S01]  /*3f20*/  FMUL.FTZ R109, R109, R96 ;  /* 0x000000606d6d7220 */ /* 0x000fe20000410000 */
[----:B------:R-:W-:Y:S01]  /*3f30*/  IADD3 R18, P0, PT, R65, R64, RZ ;  /* 0x0000004041127210 */ /* 0x000fe20007f1e0ff */
[----:B------:R-:W-:Y:S01]  /*3f40*/  FMUL.FTZ R130, R15, R97 ;  /* 0x000000610f827220 */ /* 0x000fe20000410000 */
[----:B------:R-:W-:Y:S01]  /*3f50*/  FMUL.FTZ R131, R17, R98 ;  /* 0x0000006211837220 */ /* 0x000fe20000410000 */
[----:B------:R-:W-:Y:S01]  /*3f60*/  FMUL.FTZ R132, R132, R99 ;  /* 0x0000006384847220 */ /* 0x000fe20000410000 */
[----:B------:R-:W-:Y:S01]  /*3f70*/  FMUL.FTZ R136, R13, R100 ;  /* 0x000000640d887220 */ /* 0x000fe20000410000 */
[----:B------:R-:W3:Y:S01]  /*3f80*/  LDC.64 R10, c[0x0][0x480] ;  /* 0x00012000ff0a7b82 */ /* 0x000ee20000000a00 */
[----:B------:R-:W-:Y:S01]  /*3f90*/  FMUL.FTZ R137, R137, R102 ;  /* 0x0000006689897220 */ /* 0x000fe20000410000 */
[----:B------:R-:W-:Y:S01]  /*3fa0*/  MOV R139, R25 ;  /* 0x00000019008b7202 */ /* 0x000fe20000000f00 */
[----:B------:R-:W-:Y:S01]  /*3fb0*/  IMAD.MOV R141, RZ, RZ, -R12 ;  /* 0x000000ffff8d7224 */ /* 0x000fe200078e0a0c */
[----:B------:R-:W-:Y:S01]  /*3fc0*/  MOV R142, R26 ;  /* 0x0000001a008e7202 */ /* 0x000fe20000000f00 */
[----:B------:R-:W-:Y:S01]  /*3fd0*/  UIADD3 UR5, UPT, UPT, UR4, 0x860, URZ ;  /* 0x0000086004057890 */ /* 0x000fe2000fffe0ff */
[----:B------:R-:W-:-:S02]  /*3fe0*/  IADD3.X R19, PT, PT, R3, R67, RZ, P0, !PT ;  /* 0x0000004303137210 */ /* 0x000fc400007fe4ff */
[----:B------:R-:W-:Y:S02]  /*3ff0*/  IADD3.X R146, PT, PT, R3, R31, RZ, P1, !PT ;  /* 0x0000001f03927210 */ /* 0x000fe40000ffe4ff */
[----:B-1----:R-:W-:Y:S02]  /*4000*/  SHF.L.U64.HI R5, R4, 0x2, R5 ;  /* 0x0000000204057819 */ /* 0x002fe40000010205 */
[----:B0-----:R-:W-:Y:S02]  /*4010*/  SHF.L.U64.HI R7, R6, 0x1, R7 ;  /* 0x0000000106077819 */ /* 0x001fe40000010207 */
[----:B--2---:R-:W-:-:S07]  /*4020*/  SHF.L.U64.HI R9, R8, 0x1, R9 ;  /* 0x0000000108097819 */ /* 0x004fce0000010209 */
.L_x_4083:
[----:B------:R-:W-:Y:S01]  /*4030*/  LOP3.LUT P6, RZ, R175, 0x200, RZ, 0xc0, !PT ;  /* 0x00000200afff7812 */ /* 0x000fe200078cc0ff */
[----:B------:R-:W-:Y:S01]  /*4040*/  IMAD.MOV.U32 R12, RZ, RZ, R143 ;  /* 0x000000ffff0c7224 */ /* 0x000fe200078e008f */
[-C--:B------:R-:W-:Y:S02]  /*4050*/  ISETP.GE.AND P5, PT, R49, R71.reuse, PT ;  /* 0x000000473100720c */ /* 0x080fe40003fa6270 */
[----:B------:R-:W-:Y:S02]  /*4060*/  MOV R13, R146 ;  /* 0x00000092000d7202 */ /* 0x000fe40000000f00 */
[-C--:B------:R-:W-:Y:S02]  /*4070*/  ISETP.GE.AND P4, PT, R50, R71.reuse, PT ;  /* 0x000000473200720c */ /* 0x080fe40003f86270 */
[-C--:B------:R-:W-:Y:S02]  /*4080*/  ISETP.GE.AND P3, PT, R51, R71.reuse, PT ;  /* 0x000000473300720c */ /* 0x080fe40003f66270 */
[----:B------:R-:W-:-:S02]  /*4090*/  ISETP.GE.AND P2, PT, R52, R71, PT ;  /* 0x000000473400720c */ /* 0x000fc40003f46270 */
[-C--:B------:R-:W-:Y:S01]  /*40a0*/  ISETP.GE.AND P0, PT, R54, R71.reuse, PT ;  /* 0x000000473600720c */ /* 0x080fe20003f06270 */
[----:B------:R-:W2:Y:S01]  /*40b0*/  @!P6 LDG.E.U16 R160, desc[UR18][R12.64+-0x200] ;  /* 0xfffe00120ca0e981 */ /* 0x000ea2000c1e1500 */
[----:B------:R-:W-:-:S03]  /*40c0*/  ISETP.GE.AND P1, PT, R53, R71, PT ;  /* 0x000000473500720c */ /* 0x000fc60003f26270 */
[----:B------:R-:W4:Y:S04]  /*40d0*/  @!P5 LDG.E.U16 R16, desc[UR18][R12.64+-0x1c0] ;  /* 0xfffe40120c10d981 */ /* 0x000f28000c1e1500 */
[----:B------:R-:W5:Y:S04]  /*40e0*/  @!P4 LDG.E.U16 R21, desc[UR18][R12.64+-0x180] ;  /* 0xfffe80120c15c981 */ /* 0x000f68000c1e1500 */
[----:B------:R-:W3:Y:S04]  /*40f0*/  @!P3 LDG.E.U16 R143, desc[UR18][R12.64+-0x140] ;  /* 0xfffec0120c8fb981 */ /* 0x000ee8000c1e1500 */
[----:B------:R-:W3:Y:S04]  /*4100*/  @!P2 LDG.E.U16 R144, desc[UR18][R12.64+-0x100] ;  /* 0xffff00120c90a981 */ /* 0x000ee8000c1e1500 */
[----:B------:R-:W3:Y:S01]  /*4110*/  @!P0 LDG.E.U16 R146, desc[UR18][R12.64+-0x80] ;  /* 0xffff80120c928981 */ /* 0x000ee2000c1e1500 */
[----:B------:R-:W-:-:S03]  /*4120*/  ISETP.GE.AND P0, PT, R55, R71, PT ;  /* 0x000000473700720c */ /* 0x000fc60003f06270 */
[----:B------:R-:W3:Y:S10]  /*4130*/  @!P1 LDG.E.U16 R145, desc[UR18][R12.64+-0xc0] ;  /* 0xffff40120c919981 */ /* 0x000ef4000c1e1500 */
[----:B------:R-:W3:Y:S01]  /*4140*/  @!P0 LDG.E.U16 R147, desc[UR18][R12.64+-0x40] ;  /* 0xffffc0120c938981 */ /* 0x000ee2000c1e1500 */
[----:B------:R-:W-:-:S02]  /*4150*/  ISETP.GE.AND P0, PT, R56, R71, PT ;  /* 0x000000473800720c */ /* 0x000fc40003f06270 */
[-C--:B------:R-:W-:Y:S02]  /*4160*/  ISETP.GE.AND P1, PT, R58, R71.reuse, PT ;  /* 0x000000473a00720c */ /* 0x080fe40003f26270 */
[-C--:B------:R-:W-:Y:S02]  /*4170*/  ISETP.GE.AND P3, PT, R60, R71.reuse, PT ;  /* 0x000000473c00720c */ /* 0x080fe40003f66270 */
[-C--:B------:R-:W-:Y:S02]  /*4180*/  ISETP.GE.AND P2, PT, R59, R71.reuse, PT ;  /* 0x000000473b00720c */ /* 0x080fe40003f46270 */
[----:B------:R-:W-:-:S05]  /*4190*/  ISETP.GE.AND P5, PT, R62, R71, PT ;  /* 0x000000473e00720c */ /* 0x000fca0003fa6270 */
[----:B------:R-:W3:Y:S01]  /*41a0*/  @!P0 LDG.E.U16 R148, desc[UR18][R12.64] ;  /* 0x000000120c948981 */ /* 0x000ee2000c1e1500 */
[-C--:B------:R-:W-:Y:S02]  /*41b0*/  ISETP.GE.AND P0, PT, R57, R71.reuse, PT ;  /* 0x000000473900720c */ /* 0x080fe40003f06270 */
[-C--:B------:R-:W-:Y:S01]  /*41c0*/  ISETP.GE.AND P4, PT, R61, R71.reuse, PT ;  /* 0x000000473d00720c */ /* 0x080fe20003f86270 */
[----:B------:R-:W3:Y:S01]  /*41d0*/  @!P1 LDG.E.U16 R150, desc[UR18][R12.64+0x80] ;  /* 0x000080120c969981 */ /* 0x000ee2000c1e1500 */
[----:B------:R-:W-:-:S03]  /*41e0*/  ISETP.GE.AND P6, PT, R63, R71, PT ;  /* 0x000000473f00720c */ /* 0x000fc60003fc6270 */
[----:B------:R-:W3:Y:S04]  /*41f0*/  @!P3 LDG.E.U16 R152, desc[UR18][R12.64+0x100] ;  /* 0x000100120c98b981 */ /* 0x000ee8000c1e1500 */
[----:B------:R-:W3:Y:S04]  /*4200*/  @!P2 LDG.E.U16 R151, desc[UR18][R12.64+0xc0] ;  /* 0x0000c0120c97a981 */ /* 0x000ee8000c1e1500 */
[----:B------:R-:W3:Y:S04]  /*4210*/  @!P0 LDG.E.U16 R149, desc[UR18][R12.64+0x40] ;  /* 0x000040120c958981 */ /* 0x000ee8000c1e1500 */
[----:B------:R-:W3:Y:S04]  /*4220*/  @!P5 LDG.E.U16 R154, desc[UR18][R12.64+0x180] ;  /* 0x000180120c9ad981 */ /* 0x000ee8000c1e1500 */
[----:B------:R-:W3:Y:S04]  /*4230*/  @!P4 LDG.E.U16 R153, desc[UR18][R12.64+0x140] ;  /* 0x000140120c99c981 */ /* 0x000ee8000c1e1500 */
[----:B------:R-:W3:Y:S01]  /*4240*/  @!P6 LDG.E.U16 R155, desc[UR18][R12.64+0x1c0] ;  /* 0x0001c0120c9be981 */ /* 0x000ee2000c1e1500 */
[----:B------:R-:W-:-:S02]  /*4250*/  P2R R158, PR, RZ, 0x2 ;  /* 0x00000002ff9e7803 */ /* 0x000fc40000000000 */
[----:B------:R-:W-:Y:S02]  /*4260*/  LOP3.LUT P1, RZ, R175, 0x200, RZ, 0xc0, !PT ;  /* 0x00000200afff7812 */ /* 0x000fe4000782c0ff */
[----:B------:R-:W-:Y:S02]  /*4270*/  P2R R159, PR, RZ, 0x1 ;  /* 0x00000001ff9f7803 */ /* 0x000fe40000000000 */
[----:B------:R-:W-:Y:S01]  /*4280*/  ISETP.GE.AND P0, PT, R49, R71, PT ;  /* 0x000000473100720c */ /* 0x000fe20003f06270 */
[----:B------:R-:W-:Y:S02]  /*4290*/  HFMA2 R17, -RZ, RZ, 0, 0 ;  /* 0x00000000ff117431 */ /* 0x000fe400000001ff */
[----:B------:R-:W-:Y:S02]  /*42a0*/  HFMA2 R20, -RZ, RZ, 0, 0 ;  /* 0x00000000ff147431 */ /* 0x000fe400000001ff */
[----:B------:R-:W-:Y:S01]  /*42b0*/  IMAD.MOV.U32 R14, RZ, RZ, R139 ;  /* 0x000000ffff0e7224 */ /* 0x000fe200078e008b */
[----:B------:R-:W-:-:S05]  /*42c0*/  MOV R15, R142 ;  /* 0x0000008e000f7202 */ /* 0x000fca0000000f00 */
[----:B------:R0:W3:Y:S01]  /*42d0*/  LDG.E R156, desc[UR18][R14.64] ;  /* 0x000000120e9c7981 */ /* 0x0000e2000c1e1900 */
[----:B------:R-:W-:Y:S02]  /*42e0*/  P2R R157, PR, RZ, 0x4 ;  /* 0x00000004ff9d7803 */ /* 0x000fe40000000000 */
[----:B0-----:R-:W-:Y:S02]  /*42f0*/  MOV R14, RZ ;  /* 0x000000ff000e7202 */ /* 0x001fe40000000f00 */
[-C--:B------:R-:W-:Y:S02]  /*4300*/  ISETP.GE.AND P2, PT, R53, R71.reuse, PT ;  /* 0x000000473500720c */ /* 0x080fe40003f46270 */
[----:B--2---:R-:W-:Y:S02]  /*4310*/  @!P1 PRMT R17, R160, 0x5410, RZ ;  /* 0x00005410a0119816 */ /* 0x004fe400000000ff */
[----:B------:R-:W-:Y:S02]  /*4320*/  ISETP.GE.AND P1, PT, R50, R71, PT ;  /* 0x000000473200720c */ /* 0x000fe40003f26270 */
[----:B----4-:R-:W-:-:S02]  /*4330*/  @!P0 PRMT R17, R17, 0x5410, R16 ;  /* 0x0000541011118816 */ /* 0x010fc40000000010 */
[----:B------:R-:W-:-:S09]  /*4340*/  ISETP.GE.AND P0, PT, R51, R71, PT ;  /* 0x000000473300720c */ /* 0x000fd20003f06270 */
[----:B-----5:R-:W-:-:S04]  /*4350*/  @!P1 PRMT R20, R21, 0x5410, RZ ;  /* 0x0000541015149816 */ /* 0x020fc800000000ff */
[----:B---3--:R-:W-:Y:S02]  /*4360*/  @!P0 PRMT R20, R20, 0x5410, R143 ;  /* 0x0000541014148816 */ /* 0x008fe4000000008f */
[-C--:B------:R-:W-:Y:S02]  /*4370*/  ISETP.GE.AND P0, PT, R52, R71.reuse, PT ;  /* 0x000000473400720c */ /* 0x080fe40003f06270 */
[----:B------:R-:W-:Y:S01]  /*4380*/  ISETP.GE.AND P1, PT, R54, R71, PT ;  /* 0x000000473600720c */ /* 0x000fe20003f26270 */
[----:B------:R-:W-:-:S10]  /*4390*/  IMAD.MOV.U32 R16, RZ, RZ, RZ ;  /* 0x000000ffff107224 */ /* 0x000fd400078e00ff */
[----:B------:R-:W-:Y:S02]  /*43a0*/  @!P0 PRMT R16, R144, 0x5410, RZ ;  /* 0x0000541090108816 */ /* 0x000fe400000000ff */
[----:B------:R-:W-:Y:S02]  /*43b0*/  ISETP.GE.AND P0, PT, R55, R71, PT ;  /* 0x000000473700720c */ /* 0x000fe40003f06270 */
[----:B------:R-:W-:-:S11]  /*43c0*/  @!P1 PRMT R14, R146, 0x5410, RZ ;  /* 0x00005410920e9816 */ /* 0x000fd600000000ff */
[----:B------:R-:W-:Y:S02]  /*43d0*/  @!P0 PRMT R14, R14, 0x5410, R147 ;  /* 0x000054100e0e8816 */ /* 0x000fe40000000093 */
[----:B------:R-:W-:Y:S01]  /*43e0*/  ISETP.GE.AND P0, PT, R56, R71, PT ;  /* 0x000000473800720c */ /* 0x000fe20003f06270 */
[----:B------:R-:W-:Y:S01]  /*43f0*/  HFMA2 R144, -RZ, RZ, 0, 0 ;  /* 0x00000000ff907431 */ /* 0x000fe200000001ff */
[----:B------:R-:W-:Y:S02]  /*4400*/  ISETP.NE.AND P1, PT, R158, RZ, PT ;  /* 0x000000ff9e00720c */ /* 0x000fe40003f25270 */
[----:B------:R-:W-:Y:S02]  /*4410*/  @!P2 PRMT R16, R16, 0x5410, R145 ;  /* 0x000054101010a816 */ /* 0x000fe40000000091 */
[----:B------:R-:W-:Y:S02]  /*4420*/  ISETP.NE.AND P2, PT, R157, RZ, PT ;  /* 0x000000ff9d00720c */ /* 0x000fe40003f45270 */
[----:B------:R-:W-:-:S05]  /*4430*/  PRMT R15, R17, 0x7632, R15 ;  /* 0x00007632110f7816 */ /* 0x000fca000000000f */
[----:B------:R-:W-:Y:S02]  /*4440*/  @!P0 PRMT R144, R148, 0x5410, RZ ;  /* 0x0000541094908816 */ /* 0x000fe400000000ff */
[----:B------:R-:W-:Y:S02]  /*4450*/  ISETP.NE.AND P0, PT, R159, RZ, PT ;  /* 0x000000ff9f00720c */ /* 0x000fe40003f05270 */
[----:B------:R-:W-:Y:S01]  /*4460*/  PRMT R21, R20, 0x7632, R21 ;  /* 0x0000763214157816 */ /* 0x000fe20000000015 */
[----:B------:R0:W-:Y:S04]  /*4470*/  STS.U16 [R72], R17 ;  /* 0x0000001148007388 */ /* 0x0001e80000000400 */
[----:B------:R-:W-:Y:S04]  /*4480*/  STS.U16 [R70+0x40], R15 ;  /* 0x0000400f46007388 */ /* 0x000fe80000000400 */
[----:B------:R1:W-:Y:S01]  /*4490*/  STS.U16 [R77+0x80], R20 ;  /* 0x000080144d007388 */ /* 0x0003e20000000400 */
[----:B0-----:R-:W-:-:S03]  /*44a0*/  PRMT R17, R16, 0x7632, R17 ;  /* 0x0000763210117816 */ /* 0x001fc60000000011 */
[----:B------:R-:W-:Y:S01]  /*44b0*/  STS.U16 [R76+0xc0], R21 ;  /* 0x0000c0154c007388 */ /* 0x000fe20000000400 */
[----:B------:R-:W-:-:S03]  /*44c0*/  @!P0 PRMT R144, R144, 0x5410, R149 ;  /* 0x0000541090908816 */ /* 0x000fc60000000095 */
[----:B------:R0:W-:Y:S01]  /*44d0*/  STS.U16 [R75+0x100], R16 ;  /* 0x000100104b007388 */ /* 0x0001e20000000400 */
[----:B-1----:R-:W-:Y:S01]  /*44e0*/  IMAD.MOV.U32 R20, RZ, RZ, RZ ;  /* 0x000000ffff147224 */ /* 0x002fe200078e00ff */
[----:B------:R-:W-:Y:S01]  /*44f0*/  @!P1 PRMT R20, R150, 0x5410, RZ ;  /* 0x0000541096149816 */ /* 0x000fe200000000ff */
[----:B------:R-:W-:Y:S01]  /*4500*/  HFMA2 R146, -RZ, RZ, 0, 0 ;  /* 0x00000000ff927431 */ /* 0x000fe200000001ff */
[----:B------:R-:W-:Y:S02]  /*4510*/  PRMT R143, R14, 0x7632, R143 ;  /* 0x000076320e8f7816 */ /* 0x000fe4000000008f */
[----:B------:R-:W-:Y:S02]  /*4520*/  @!P2 PRMT R20, R20, 0x5410, R151 ;  /* 0x000054101414a816 */ /* 0x000fe40000000097 */
[----:B0-----:R-:W-:Y:S02]  /*4530*/  MOV R16, RZ ;  /* 0x000000ff00107202 */ /* 0x001fe40000000f00 */
[----:B------:R-:W-:-:S02]  /*4540*/  @!P3 PRMT R16, R152, 0x5410, RZ ;  /* 0x000054109810b816 */ /* 0x000fc400000000ff */
[----:B------:R-:W-:Y:S02]  /*4550*/  @!P5 PRMT R146, R154, 0x5410, RZ ;  /* 0x000054109a92d816 */ /* 0x000fe400000000ff */
[----:B------:R-:W-:Y:S01]  /*4560*/  P2R R147, PR, RZ, 0x2 ;  /* 0x00000002ff937803 */ /* 0x000fe20000000000 */
[----:B------:R-:W-:Y:S01]  /*4570*/  STS.U16 [R74+0x140], R17 ;  /* 0x000140114a007388 */ /* 0x000fe20000000400 */
[----:B------:R-:W-:Y:S02]  /*4580*/  PRMT R15, R144, 0x7632, R15 ;  /* 0x00007632900f7816 */ /* 0x000fe4000000000f */
[----:B------:R-:W-:Y:S02]  /*4590*/  @!P4 PRMT R16, R16, 0x5410, R153 ;  /* 0x000054101010c816 */ /* 0x000fe40000000099 */
[----:B------:R-:W-:Y:S01]  /*45a0*/  ISETP.GE.AND P1, PT, R46, R71, PT ;  /* 0x000000472e00720c */ /* 0x000fe20003f26270 */
[----:B------:R-:W-:Y:S01]  /*45b0*/  STS.U16 [R73+0x180], R14 ;  /* 0x0001800e49007388 */ /* 0x000fe20000000400 */
[----:B------:R-:W-:-:S02]  /*45c0*/  PRMT R21, R20, 0x7632, R21 ;  /* 0x0000763214157816 */ /* 0x000fc40000000015 */
[----:B------:R-:W-:Y:S01]  /*45d0*/  @!P6 PRMT R146, R146, 0x5410, R155 ;  /* 0x000054109292e816 */ /* 0x000fe2000000009b */
[----:B------:R0:W-:Y:S04]  /*45e0*/  STS.U16 [R82+0x1c0], R143 ;  /* 0x0001c08f52007388 */ /* 0x0001e80000000400 */
[----:B------:R1:W-:Y:S04]  /*45f0*/  STS.U16 [R81+0x200], R144 ;  /* 0x0002009051007388 */ /* 0x0003e80000000400 */
[----:B------:R2:W-:Y:S01]  /*4600*/  STS.U16 [R80+0x240], R15 ;  /* 0x0002400f50007388 */ /* 0x0005e20000000400 */
[----:B0-----:R-:W-:-:S03]  /*4610*/  PRMT R143, R16, 0x7632, R143 ;  /* 0x00007632108f7816 */ /* 0x001fc6000000008f */
[----:B------:R-:W-:Y:S01]  /*4620*/  STS.U16 [R79+0x280], R20 ;  /* 0x000280144f007388 */ /* 0x000fe20000000400 */
[----:B-1----:R-:W-:-:S03]  /*4630*/  PRMT R144, R146, 0x7632, R144 ;  /* 0x0000763292907816 */ /* 0x002fc60000000090 */
[----:B------:R-:W-:Y:S04]  /*4640*/  STS.U16 [R78+0x2c0], R21 ;  /* 0x0002c0154e007388 */ /* 0x000fe80000000400 */
[----:B------:R0:W-:Y:S01]  /*4650*/  STS.U16 [R85+0x300], R16 ;  /* 0x0003001055007388 */ /* 0x0001e20000000400 */
[----:B------:R-:W-:-:S03]  /*4660*/  P2R R148, PR, RZ, 0x1 ;  /* 0x00000001ff947803 */ /* 0x000fc60000000000 */
[----:B------:R1:W-:Y:S01]  /*4670*/  STS.U16 [R86+0x340], R143 ;  /* 0x0003408f56007388 */ /* 0x0003e20000000400 */
[----:B------:R-:W-:-:S03]  /*4680*/  ISETP.GE.AND P0, PT, R50, R71, PT ;  /* 0x000000473200720c */ /* 0x000fc60003f06270 */
[----:B------:R-:W-:Y:S04]  /*4690*/  STS.U16 [R87+0x380], R146 ;  /* 0x0003809257007388 */ /* 0x000fe80000000400 */
[----:B------:R-:W-:Y:S01]  /*46a0*/  STS.U16 [R88+0x3c0], R144 ;  /* 0x0003c09058007388 */ /* 0x000fe20000000400 */
[----:B------:R-:W-:-:S03]  /*46b0*/  NOP ;  /* 0x0000000000007918 */ /* 0x000fc60000000000 */
[----:B------:R-:W3:Y:S04]  /*46c0*/  @!P1 LDG.E.U16 R14, desc[UR18][R18.64+-0x200] ;  /* 0xfffe0012120e9981 */ /* 0x000ee8000c1e1500 */
[----:B------:R-:W4:Y:S01]  /*46d0*/  @!P0 LDG.E.U16 R17, desc[UR18][R18.64+-0x180] ;  /* 0xfffe801212118981 */ /* 0x000f22000c1e1500 */
[----:B--2---:R-:W-:Y:S02]  /*46e0*/  IMAD.MOV.U32 R15, RZ, RZ, RZ ;  /* 0x000000ffff0f7224 */ /* 0x004fe400078e00ff */
[----:B0-----:R-:W-:Y:S01]  /*46f0*/  HFMA2 R16, -RZ, RZ, 0, 0 ;  /* 0x00000000ff107431 */ /* 0x001fe200000001ff */
[----:B------:R-:W-:Y:S02]  /*4700*/  P2R R145, PR, RZ, 0x4 ;  /* 0x00000004ff917803 */ /* 0x000fe40000000000 */
[----:B------:R-:W-:Y:S01]  /*4710*/  MOV R150, RZ ;  /* 0x000000ff00967202 */ /* 0x000fe20000000f00 */
[----:B------:R-:W-:Y:S01]  /*4720*/  FMUL.FTZ R21, R156, 1.4426950216293334961 ;  /* 0x3fb8aa3b9c157820 */ /* 0x000fe20000410000 */
[----:B------:R-:W2:Y:S04]  /*4730*/  @!P3 LDG.E.U16 R177, desc[UR18][R18.64+0x100] ;  /* 0x0001001212b1b981 */ /* 0x000ea8000c1e1500 */
[----:B------:R-:W5:Y:S04]  /*4740*/  @!P4 LDG.E.U16 R179, desc[UR18][R18.64+0x140] ;  /* 0x0001401212b3c981 */ /* 0x000f68000c1e1500 */
[----:B------:R-:W5:Y:S04]  /*4750*/  @!P5 LDG.E.U16 R181, desc[UR18][R18.64+0x180] ;  /* 0x0001801212b5d981 */ /* 0x000f68000c1e1500 */
[----:B------:R-:W5:Y:S01]  /*4760*/  @!P6 LDG.E.U16 R183, desc[UR18][R18.64+0x1c0] ;  /* 0x0001c01212b7e981 */ /* 0x000f62000c1e1500 */
[----:B---3--:R-:W-:-:S02]  /*4770*/  @!P1 PRMT R15, R14, 0x5410, RZ ;  /* 0x000054100e0f9816 */ /* 0x008fc400000000ff */
[----:B------:R-:W-:Y:S02]  /*4780*/  ISETP.GE.AND P1, PT, R52, R71, PT ;  /* 0x000000473400720c */ /* 0x000fe40003f26270 */
[----:B------:R-:W-:Y:S02]  /*4790*/  MOV R14, RZ ;  /* 0x000000ff000e7202 */ /* 0x000fe40000000f00 */
[----:B----4-:R-:W-:-:S09]  /*47a0*/  @!P0 PRMT R14, R17, 0x5410, RZ ;  /* 0x00005410110e8816 */ /* 0x010fd200000000ff */
[----:B------:R-:W3:Y:S01]  /*47b0*/  @!P1 LDG.E.U16 R17, desc[UR18][R18.64+-0x100] ;  /* 0xffff001212119981 */ /* 0x000ee2000c1e1500 */
[----:B------:R-:W-:-:S13]  /*47c0*/  ISETP.GE.AND P0, PT, R49, R71, PT ;  /* 0x000000473100720c */ /* 0x000fda0003f06270 */
[----:B------:R-:W4:Y:S01]  /*47d0*/  @!P0 LDG.E.U16 R20, desc[UR18][R18.64+-0x1c0] ;  /* 0xfffe401212148981 */ /* 0x000f22000c1e1500 */
[----:B---3--:R-:W-:Y:S02]  /*47e0*/  @!P1 PRMT R16, R17, 0x5410, RZ ;  /* 0x0000541011109816 */ /* 0x008fe400000000ff */
[----:B------:R-:W-:-:S13]  /*47f0*/  ISETP.GE.AND P1, PT, R51, R71, PT ;  /* 0x000000473300720c */ /* 0x000fda0003f26270 */
[----:B------:R-:W3:Y:S01]  /*4800*/  @!P1 LDG.E.U16 R17, desc[UR18][R18.64+-0x140] ;  /* 0xfffec01212119981 */ /* 0x000ee2000c1e1500 */
[----:B----4-:R-:W-:Y:S02]  /*4810*/  @!P0 PRMT R15, R15, 0x5410, R20 ;  /* 0x000054100f0f8816 */ /* 0x010fe40000000014 */
[-C--:B------:R-:W-:Y:S02]  /*4820*/  ISETP.GE.AND P0, PT, R53, R71.reuse, PT ;  /* 0x000000473500720c */ /* 0x080fe40003f06270 */
[----:B------:R-:W-:Y:S02]  /*4830*/  ISETP.GE.AND P2, PT, R54, R71, PT ;  /* 0x000000473600720c */ /* 0x000fe40003f46270 */
[----:B---3--:R-:W-:-:S09]  /*4840*/  @!P1 PRMT R14, R14, 0x5410, R17 ;  /* 0x000054100e0e9816 */ /* 0x008fd20000000011 */
[----:B------:R-:W3:Y:S01]  /*4850*/  @!P0 LDG.E.U16 R17, desc[UR18][R18.64+-0xc0] ;  /* 0xffff401212118981 */ /* 0x000ee2000c1e1500 */
[-C--:B------:R-:W-:Y:S02]  /*4860*/  ISETP.GE.AND P1, PT, R55, R71.reuse, PT ;  /* 0x000000473700720c */ /* 0x080fe40003f26270 */
[----:B---3--:R-:W-:Y:S02]  /*4870*/  @!P0 PRMT R16, R16, 0x5410, R17 ;  /* 0x0000541010108816 */ /* 0x008fe40000000011 */
[----:B------:R-:W3:Y:S01]  /*4880*/  @!P2 LDG.E.U16 R17, desc[UR18][R18.64+-0x80] ;  /* 0xffff80121211a981 */ /* 0x000ee2000c1e1500 */
[----:B------:R-:W-:Y:S01]  /*4890*/  IMAD.MOV.U32 R20, RZ, RZ, RZ ;  /* 0x000000ffff147224 */ /* 0x000fe200078e00ff */
[----:B------:R-:W-:Y:S02]  /*48a0*/  ISETP.GE.AND P0, PT, R56, R71, PT ;  /* 0x000000473800720c */ /* 0x000fe40003f06270 */
[----:B---3--:R-:W-:-:S05]  /*48b0*/  @!P2 PRMT R20, R17, 0x5410, RZ ;  /* 0x000054101114a816 */ /* 0x008fca00000000ff */
[----:B------:R-:W3:Y:S02]  /*48c0*/  @!P1 LDG.E.U16 R17, desc[UR18][R18.64+-0x40] ;  /* 0xffffc01212119981 */ /* 0x000ee4000c1e1500 */
[----:B---3--:R-:W-:-:S04]  /*48d0*/  @!P1 PRMT R20, R20, 0x5410, R17 ;  /* 0x0000541014149816 */ /* 0x008fc80000000011 */
[----:B------:R-:W3:Y:S02]  /*48e0*/  @!P0 LDG.E.U16 R17, desc[UR18][R18.64] ;  /* 0x0000001212118981 */ /* 0x000ee4000c1e1500 */
[----:B---3--:R-:W-:Y:S02]  /*48f0*/  @!P0 PRMT R150, R17, 0x5410, RZ ;  /* 0x0000541011968816 */ /* 0x008fe400000000ff */
[----:B------:R-:W-:-:S13]  /*4900*/  ISETP.NE.AND P0, PT, R148, RZ, PT ;  /* 0x000000ff9400720c */ /* 0x000fda0003f05270 */
[----:B------:R-:W3:Y:S01]  /*4910*/  @!P0 LDG.E.U16 R17, desc[UR18][R18.64+0x40] ;  /* 0x0000401212118981 */ /* 0x000ee2000c1e1500 */
[----:B------:R-:W-:Y:S01]  /*4920*/  ISETP.NE.AND P2, PT, R145, RZ, PT ;  /* 0x000000ff9100720c */ /* 0x000fe20003f45270 */
[----:B------:R-:W-:-:S04]  /*4930*/  FMUL.FTZ R145, R21, R95 ;  /* 0x0000005f15917220 */ /* 0x000fc80000410000 */
[----:B-1----:R-:W0:Y:S01]  /*4940*/  MUFU.EX2 R143, R145 ;  /* 0x00000091008f7308 */ /* 0x002e220000000800 */
[----:B------:R-:W-:Y:S01]  /*4950*/  ISETP.NE.AND P1, PT, R147, RZ, PT ;  /* 0x000000ff9300720c */ /* 0x000fe20003f25270 */
[----:B------:R-:W-:-:S06]  /*4960*/  FMUL.FTZ R147, R21, R90 ;  /* 0x0000005a15937220 */ /* 0x000fcc0000410000 */
[----:B------:R-:W1:Y:S01]  /*4970*/  MUFU.EX2 R147, R147 ;  /* 0x0000009300937308 */ /* 0x000e620000000800 */
[C---:B------:R-:W-:Y:S01]  /*4980*/  FMUL.FTZ R149, R21.reuse, R91 ;  /* 0x0000005b15957220 */ /* 0x040fe20000410000 */
[----:B------:R-:W-:-:S05]  /*4990*/  FMUL.FTZ R151, R21, R92 ;  /* 0x0000005c15977220 */ /* 0x000fca0000410000 */
[----:B------:R-:W4:Y:S04]  /*49a0*/  MUFU.EX2 R149, R149 ;  /* 0x0000009500957308 */ /* 0x000f280000000800 */
[----:B------:R-:W2:Y:S01]  /*49b0*/  MUFU.EX2 R151, R151 ;  /* 0x0000009700977308 */ /* 0x000ea20000000800 */
[----:B---3--:R-:W-:Y:S02]  /*49c0*/  @!P0 PRMT R150, R150, 0x5410, R17 ;  /* 0x0000541096968816 */ /* 0x008fe40000000011 */
[----:B------:R-:W3:Y:S02]  /*49d0*/  LDS.U16 R17, [R89] ;  /* 0x0000000059117984 */ /* 0x000ee40000000400 */
[----:B---3--:R-:W-:Y:S02]  /*49e0*/  HADD2.F32 R144, -RZ, R17.H0_H0 ;  /* 0x20000011ff907230 */ /* 0x008fe40000004100 */
[----:B------:R-:W3:Y:S01]  /*49f0*/  LDS.U16 R17, [R89+0x2] ;  /* 0x0000020059117984 */ /* 0x000ee20000000400 */
[----:B------:R-:W-:-:S02]  /*4a00*/  ISETP.GE.U32.AND P0, PT, R28, R71, PT ;  /* 0x000000471c00720c */ /* 0x000fc40003f06070 */
[----:B------:R-:W-:Y:S02]  /*4a10*/  FMUL.FTZ R144, R107, R144 ;  /* 0x000000906b907220 */ /* 0x000fe40000410000 */
[----:B0-----:R-:W-:-:S03]  /*4a20*/  FSEL R143, R143, 1, !P0 ;  /* 0x3f8000008f8f7808 */ /* 0x001fc60004000000 */
[----:B------:R-:W-:Y:S02]  /*4a30*/  FSEL R144, R144, RZ, !P0 ;  /* 0x000000ff90907208 */ /* 0x000fe40004000000 */
[----:B------:R-:W-:Y:S01]  /*4a40*/  ISETP.GE.U32.AND P0, PT, R32, R71, PT ;  /* 0x000000472000720c */ /* 0x000fe20003f06070 */
[----:B---3--:R-:W-:-:S05]  /*4a50*/  HADD2.F32 R17, -RZ, R17.H0_H0 ;  /* 0x20000011ff117230 */ /* 0x008fca0000004100 */
[----:B------:R-:W-:-:S05]  /*4a60*/  FMUL.FTZ R17, R124, R17 ;  /* 0x000000117c117220 */ /* 0x000fca0000410000 */
[----:B------:R-:W-:Y:S02]  /*4a70*/  FSEL R146, R17, RZ, !P0 ;  /* 0x000000ff11927208 */ /* 0x000fe40004000000 */
[----:B------:R-:W0:Y:S01]  /*4a80*/  LDS.U16 R17, [R89+0x4] ;  /* 0x0000040059117984 */ /* 0x000e220000000400 */
[----:B-1----:R-:W-:Y:S02]  /*4a90*/  FSEL R145, R147, 1, !P0 ;  /* 0x3f80000093917808 */ /* 0x002fe40004000000 */
[----:B------:R-:W-:Y:S01]  /*4aa0*/  ISETP.GE.U32.AND P0, PT, R33, R71, PT ;  /* 0x000000472100720c */ /* 0x000fe20003f06070 */
[----:B0-----:R-:W-:-:S05]  /*4ab0*/  HADD2.F32 R17, -RZ, R17.H0_H0 ;  /* 0x20000011ff117230 */ /* 0x001fca0000004100 */
[----:B------:R-:W-:-:S05]  /*4ac0*/  FMUL.FTZ R17, R126, R17 ;  /* 0x000000117e117220 */ /* 0x000fca0000410000 */
[----:B------:R-:W-:Y:S02]  /*4ad0*/  FSEL R148, R17, RZ, !P0 ;  /* 0x000000ff11947208 */ /* 0x000fe40004000000 */
[----:B------:R-:W0:Y:S02]  /*4ae0*/  LDS.U16 R17, [R89+0x6] ;  /* 0x0000060059117984 */ /* 0x000e240000000400 */
[----:B0-----:R-:W-:Y:S02]  /*4af0*/  HADD2.F32 R152, -RZ, R17.H0_H0 ;  /* 0x20000011ff987230 */ /* 0x001fe40000004100 */
[----:B------:R-:W0:Y:S01]  /*4b00*/  LDS.U16 R17, [R89+0x8] ;  /* 0x0000080059117984 */ /* 0x000e220000000400 */
[----:B----4-:R-:W-:Y:S02]  /*4b10*/  FSEL R147, R149, 1, !P0 ;  /* 0x3f80000095937808 */ /* 0x010fe40004000000 */
[----:B------:R-:W-:Y:S01]  /*4b20*/  FMUL.FTZ R152, R127, R152 ;  /* 0x000000987f987220 */ /* 0x000fe20000410000 */
[----:B------:R-:W-:-:S04]  /*4b30*/  ISETP.GE.U32.AND P0, PT, R34, R71, PT ;  /* 0x000000472200720c */ /* 0x000fc80003f06070 */
[----:B--2---:R-:W-:Y:S02]  /*4b40*/  FSEL R149, R151, 1, !P0 ;  /* 0x3f80000097957808 */ /* 0x004fe40004000000 */
[----:B------:R-:W-:Y:S02]  /*4b50*/  FSEL R152, R152, RZ, !P0 ;  /* 0x000000ff98987208 */ /* 0x000fe40004000000 */
[----:B------:R-:W-:Y:S01]  /*4b60*/  ISETP.GE.U32.AND P0, PT, R35, R71, PT ;  /* 0x000000472300720c */ /* 0x000fe20003f06070 */
[----:B0-----:R-:W-:-:S05]  /*4b70*/  HADD2.F32 R17, -RZ, R17.H0_H0 ;  /* 0x20000011ff117230 */ /* 0x001fca0000004100 */
[----:B------:R-:W-:-:S05]  /*4b80*/  FMUL.FTZ R17, R128, R17 ;  /* 0x0000001180117220 */ /* 0x000fca0000410000 */
[----:B------:R-:W-:Y:S02]  /*4b90*/  FSEL R154, R17, RZ, !P0 ;  /* 0x000000ff119a7208 */ /* 0x000fe40004000000 */
[----:B------:R-:W0:Y:S02]  /*4ba0*/  LDS.U16 R17, [R89+0xa] ;  /* 0x00000a0059117984 */ /* 0x000e240000000400 */
[----:B0-----:R-:W-:Y:S02]  /*4bb0*/  HADD2.F32 R156, -RZ, R17.H0_H0 ;  /* 0x20000011ff9c7230 */ /* 0x001fe40000004100 */
[----:B------:R-:W0:Y:S01]  /*4bc0*/  LDS.U16 R17, [R89+0xc] ;  /* 0x00000c0059117984 */ /* 0x000e220000000400 */
[C---:B------:R-:W-:Y:S01]  /*4bd0*/  FMUL.FTZ R153, R21.reuse, R93 ;  /* 0x0000005d15997220 */ /* 0x040fe20000410000 */
[----:B------:R-:W-:-:S05]  /*4be0*/  FMUL.FTZ R155, R21, R94 ;  /* 0x0000005e159b7220 */ /* 0x000fca0000410000 */
[----:B------:R-:W1:Y:S01]  /*4bf0*/  MUFU.EX2 R153, R153 ;  /* 0x0000009900997308 */ /* 0x000e620000000800 */
[----:B------:R-:W-:-:S03]  /*4c00*/  FMUL.FTZ R159, R21, R96 ;  /* 0x00000060159f7220 */ /* 0x000fc60000410000 */
[----:B------:R-:W2:Y:S01]  /*4c10*/  MUFU.EX2 R155, R155 ;  /* 0x0000009b009b7308 */ /* 0x000ea20000000800 */
[----:B0-----:R-:W-:Y:S02]  /*4c20*/  HADD2.F32 R158, -RZ, R17.H0_H0 ;  /* 0x20000011ff9e7230 */ /* 0x001fe40000004100 */
[----:B------:R-:W0:Y:S01]  /*4c30*/  LDS.U16 R17, [R89+0xe] ;  /* 0x00000e0059117984 */ /* 0x000e220000000400 */
[----:B------:R-:W3:Y:S01]  /*4c40*/  MUFU.EX2 R157, R159 ;  /* 0x0000009f009d7308 */ /* 0x000ee20000000800 */
[----:B-1----:R-:W-:Y:S01]  /*4c50*/  FSEL R151, R153, 1, !P0 ;  /* 0x3f80000099977808 */ /* 0x002fe20004000000 */
[----:B------:R-:W-:Y:S01]  /*4c60*/  FMUL.FTZ R156, R129, R156 ;  /* 0x0000009c819c7220 */ /* 0x000fe20000410000 */
[----:B------:R-:W-:Y:S01]  /*4c70*/  ISETP.GE.U32.AND P0, PT, R36, R71, PT ;  /* 0x000000472400720c */ /* 0x000fe20003f06070 */
[----:B------:R-:W-:-:S03]  /*4c80*/  FMUL.FTZ R158, R109, R158 ;  /* 0x0000009e6d9e7220 */ /* 0x000fc60000410000 */
[----:B--2---:R-:W-:Y:S02]  /*4c90*/  FSEL R153, R155, 1, !P0 ;  /* 0x3f8000009b997808 */ /* 0x004fe40004000000 */
[----:B------:R-:W-:Y:S02]  /*4ca0*/  FSEL R156, R156, RZ, !P0 ;  /* 0x000000ff9c9c7208 */ /* 0x000fe40004000000 */
[----:B------:R-:W-:-:S04]  /*4cb0*/  ISETP.GE.U32.AND P0, PT, R37, R71, PT ;  /* 0x000000472500720c */ /* 0x000fc80003f06070 */
[----:B---3--:R-:W-:Y:S02]  /*4cc0*/  FSEL R157, R157, 1, !P0 ;  /* 0x3f8000009d9d7808 */ /* 0x008fe40004000000 */
[----:B------:R-:W-:Y:S02]  /*4cd0*/  FSEL R160, R158, RZ, !P0 ;  /* 0x000000ff9ea07208 */ /* 0x000fe40004000000 */
[----:B------:R-:W-:Y:S01]  /*4ce0*/  ISETP.GE.U32.AND P0, PT, R38, R71, PT ;  /* 0x000000472600720c */ /* 0x000fe20003f06070 */
[----:B0-----:R-:W-:-:S05]  /*4cf0*/  HADD2.F32 R17, -RZ, R17.H0_H0 ;  /* 0x20000011ff117230 */ /* 0x001fca0000004100 */
[----:B------:R-:W-:-:S05]  /*4d00*/  FMUL.FTZ R17, R130, R17 ;  /* 0x0000001182117220 */ /* 0x000fca0000410000 */
[----:B------:R-:W-:Y:S02]  /*4d10*/  FSEL R158, R17, RZ, !P0 ;  /* 0x000000ff119e7208 */ /* 0x000fe40004000000 */
[----:B------:R-:W0:Y:S01]  /*4d20*/  LDS.U16 R17, [R89+0x10] ;  /* 0x0000100059117984 */ /* 0x000e220000000400 */
[C---:B------:R-:W-:Y:S01]  /*4d30*/  FMUL.FTZ R161, R21.reuse, R97 ;  /* 0x0000006115a17220 */ /* 0x040fe20000410000 */
[----:B------:R-:W-:-:S03]  /*4d40*/  FMUL.FTZ R163, R21, R98 ;  /* 0x0000006215a37220 */ /* 0x000fc60000410000 */
[----:B------:R-:W1:Y:S01]  /*4d50*/  MUFU.EX2 R155, R161 ;  /* 0x000000a1009b7308 */ /* 0x000e620000000800 */
[----:B0-----:R-:W-:Y:S02]  /*4d60*/  HADD2.F32 R162, -RZ, R17.H0_H0 ;  /* 0x20000011ffa27230 */ /* 0x001fe40000004100 */
[----:B------:R-:W0:Y:S01]  /*4d70*/  LDS.U16 R17, [R89+0x12] ;  /* 0x0000120059117984 */ /* 0x000e220000000400 */
[----:B------:R-:W2:Y:S01]  /*4d80*/  MUFU.EX2 R159, R163 ;  /* 0x000000a3009f7308 */ /* 0x000ea20000000800 */
[----:B-1----:R-:W-:Y:S01]  /*4d90*/  FSEL R155, R155, 1, !P0 ;  /* 0x3f8000009b9b7808 */ /* 0x002fe20004000000 */
[----:B------:R-:W-:Y:S01]  /*4da0*/  FMUL.FTZ R162, R131, R162 ;  /* 0x000000a283a27220 */ /* 0x000fe20000410000 */
[----:B------:R-:W-:-:S04]  /*4db0*/  ISETP.GE.U32.AND P0, PT, R39, R71, PT ;  /* 0x000000472700720c */ /* 0x000fc80003f06070 */
[----:B------:R-:W-:Y:S02]  /*4dc0*/  FSEL R162, R162, RZ, !P0 ;  /* 0x000000ffa2a27208 */ /* 0x000fe40004000000 */
[----:B--2---:R-:W-:Y:S02]  /*4dd0*/  FSEL R159, R159, 1, !P0 ;  /* 0x3f8000009f9f7808 */ /* 0x004fe40004000000 */
        /* <DEDUP_REMOVED lines=51> */
[----:B------:R-:W-:Y:S01]  /*5110*/  FSEL R176, R17, RZ, !P0 ;  /* 0x000000ff11b07208 */ /* 0x000fe20004000000 */
        /* <DEDUP_REMOVED lines=10> */
[----:B------:R-:W-:Y:S01]  /*51c0*/  FMUL.FTZ R21, R21, R106 ;  /* 0x0000006a15157220 */ /* 0x000fe20000410000 */
[----:B------:R-:W-:Y:S02]  /*51d0*/  FMUL.FTZ R178, R149, R178 ;  /* 0x000000b295b27220 */ /* 0x000fe40000410000 */
[----:B------:R-:W-:Y:S02]  /*51e0*/  FFMA.FTZ R17, R161, R17, R164 ;  /* 0x00000011a1117223 */ /* 0x000fe400000100a4 */
[----:B------:R-:W-:Y:S01]  /*51f0*/  FMUL.FTZ R178, R151, R178 ;  /* 0x000000b297b27220 */ /* 0x000fe20000410000 */
[----:B------:R-:W0:Y:S01]  /*5200*/  MUFU.EX2 R21, R21 ;  /* 0x0000001500157308 */ /* 0x000e220000000800 */
[----:B------:R-:W-:Y:S02]  /*5210*/  FFMA.FTZ R17, R163, R17, R166 ;  /* 0x00000011a3117223 */ /* 0x000fe400000100a6 */
[----:B------:R-:W-:-:S02]  /*5220*/  FMUL.FTZ R178, R153, R178 ;  /* 0x000000b299b27220 */ /* 0x000fc40000410000 */
[----:B------:R-:W-:Y:S02]  /*5230*/  FFMA.FTZ R17, R165, R17, R168 ;  /* 0x00000011a5117223 */ /* 0x000fe400000100a8 */
[----:B------:R-:W-:Y:S02]  /*5240*/  FMUL.FTZ R178, R157, R178 ;  /* 0x000000b29db27220 */ /* 0x000fe40000410000 */
[----:B------:R-:W-:Y:S02]  /*5250*/  FFMA.FTZ R17, R167, R17, R170 ;  /* 0x00000011a7117223 */ /* 0x000fe400000100aa */
[----:B------:R-:W-:Y:S02]  /*5260*/  FMUL.FTZ R178, R155, R178 ;  /* 0x000000b29bb27220 */ /* 0x000fe40000410000 */
[----:B------:R-:W-:Y:S01]  /*5270*/  FFMA.FTZ R17, R169, R17, R172 ;  /* 0x00000011a9117223 */ /* 0x000fe200000100ac */
[----:B0-----:R-:W-:Y:S01]  /*5280*/  FSEL R173, R21, 1, !P0 ;  /* 0x3f80000015ad7808 */ /* 0x001fe20004000000 */
[----:B------:R-:W-:-:S02]  /*5290*/  FMUL.FTZ R178, R159, R178 ;  /* 0x000000b29fb27220 */ /* 0x000fc40000410000 */
[----:B------:R-:W-:Y:S01]  /*52a0*/  FFMA.FTZ R17, R171, R17, R174 ;  /* 0x00000011ab117223 */ /* 0x000fe200000100ae */
[----:B------:R-:W-:Y:S01]  /*52b0*/  ISETP.GE.AND P0, PT, R83, 0x1, PT ;  /* 0x000000015300780c */ /* 0x000fe20003f06270 */
[----:B------:R-:W-:Y:S01]  /*52c0*/  FMUL.FTZ R178, R161, R178 ;  /* 0x000000b2a1b27220 */ /* 0x000fe20000410000 */
[----:B------:R-:W2:Y:S01]  /*52d0*/  @!P2 LDG.E.U16 R21, desc[UR18][R18.64+0xc0] ;  /* 0x0000c0121215a981 */ /* 0x000ea2000c1e1500 */
[----:B------:R-:W-:Y:S02]  /*52e0*/  FFMA.FTZ R180, R173, R17, R176 ;  /* 0x00000011adb47223 */ /* 0x000fe400000100b0 */
[----:B------:R-:W-:-:S03]  /*52f0*/  FMUL.FTZ R178, R163, R178 ;  /* 0x000000b2a3b27220 */ /* 0x000fc60000410000 */
[----:B------:R-:W0:Y:S01]  /*5300*/  SHFL.UP PT, R17, R180, 0x1, RZ ;  /* 0x04200000b4117989 */ /* 0x000e2200000e00ff */
[----:B------:R-:W-:-:S04]  /*5310*/  FMUL.FTZ R178, R165, R178 ;  /* 0x000000b2a5b27220 */ /* 0x000fc80000410000 */
[----:B------:R-:W-:-:S04]  /*5320*/  FMUL.FTZ R178, R167, R178 ;  /* 0x000000b2a7b27220 */ /* 0x000fc80000410000 */
[----:B------:R-:W-:-:S04]  /*5330*/  FMUL.FTZ R178, R169, R178 ;  /* 0x000000b2a9b27220 */ /* 0x000fc80000410000 */
[----:B------:R-:W-:-:S04]  /*5340*/  FMUL.FTZ R178, R171, R178 ;  /* 0x000000b2abb27220 */ /* 0x000fc80000410000 */
[----:B------:R-:W-:-:S04]  /*5350*/  FMUL.FTZ R193, R173, R178 ;  /* 0x000000b2adc17220 */ /* 0x000fc80000410000 */
[----:B0-----:R-:W-:-:S05]  /*5360*/  FFMA.FTZ R17, R193, R17, R180 ;  /* 0x00000011c1117223 */ /* 0x001fca00000100b4 */
[----:B------:R-:W-:Y:S02]  /*5370*/  FSEL R182, R180, R17, !P0 ;  /* 0x00000011b4b67208 */ /* 0x000fe40004000000 */
[----:B------:R-:W3:Y:S04]  /*5380*/  @!P1 LDG.E.U16 R17, desc[UR18][R18.64+0x80] ;  /* 0x0000801212119981 */ /* 0x000ee8000c1e1500 */
[----:B------:R-:W0:Y:S04]  /*5390*/  SHFL.UP PT, R178, R193, 0x1, RZ ;  /* 0x04200000c1b27989 */ /* 0x000e2800000e00ff */
[----:B------:R-:W1:Y:S01]  /*53a0*/  SHFL.UP PT, R184, R182, 0x2, RZ ;  /* 0x04400000b6b87989 */ /* 0x000e6200000e00ff */
[----:B0-----:R-:W-:-:S05]  /*53b0*/  @P0 FMUL.FTZ R193, R193, R178 ;  /* 0x000000b2c1c10220 */ /* 0x001fca0000410000 */
[----:B------:R-:W0:Y:S01]  /*53c0*/  SHFL.UP PT, R180, R193, 0x2, RZ ;  /* 0x04400000c1b47989 */ /* 0x000e2200000e00ff */
[----:B------:R-:W-:Y:S01]  /*53d0*/  HFMA2 R178, -RZ, RZ, 0, 0 ;  /* 0x00000000ffb27431 */ /* 0x000fe200000001ff */
[----:B------:R-:W-:Y:S02]  /*53e0*/  ISETP.GE.AND P0, PT, R83, 0x2, PT ;  /* 0x000000025300780c */ /* 0x000fe40003f06270 */
[----:B------:R-:W-:Y:S01]  /*53f0*/  STS.U16 [R72+0x420], R15 ;  /* 0x0004200f48007388 */ /* 0x000fe20000000400 */
[----:B------:R-:W4:Y:S01]  /*5400*/  S2UR UR6, SR_CgaCtaId ;  /* 0x00000000000679c3 */ /* 0x000f220000008800 */
[----:B------:R-:W-:Y:S02]  /*5410*/  UMOV UR4, 0x400 ;  /* 0x0000040000047882 */ /* 0x000fe40000000000 */
[----:B----4-:R-:W-:Y:S01]  /*5420*/  ULEA UR4, UR6, UR4, 0x18 ;  /* 0x0000000406047291 */ /* 0x010fe2000f8ec0ff */
[----:B------:R-:W-:Y:S01]  /*5430*/  BSSY.RECONVERGENT B0, `(.L_x_4081) ;  /* 0x0000072000007945 */ /* 0x000fe20003800200 */
[----:B---3--:R-:W-:Y:S01]  /*5440*/  @!P1 PRMT R178, R17, 0x5410, RZ ;  /* 0x0000541011b29816 */ /* 0x008fe200000000ff */
[----:B-1----:R-:W-:-:S05]  /*5450*/  FFMA.FTZ R17, R193, R184, R182 ;  /* 0x000000b8c1117223 */ /* 0x002fca00000100b6 */
[----:B------:R-:W-:-:S05]  /*5460*/  FSEL R184, R182, R17, !P0 ;  /* 0x00000011b6b87208 */ /* 0x000fca0004000000 */
[----:B------:R-:W1:Y:S01]  /*5470*/  SHFL.UP PT, R17, R184, 0x4, RZ ;  /* 0x04800000b8117989 */ /* 0x000e6200000e00ff */
[----:B0-----:R-:W-:-:S05]  /*5480*/  @P0 FMUL.FTZ R193, R193, R180 ;  /* 0x000000b4c1c10220 */ /* 0x001fca0000410000 */
[----:B------:R-:W0:Y:S01]  /*5490*/  SHFL.UP PT, R186, R193, 0x4, RZ ;  /* 0x04800000c1ba7989 */ /* 0x000e2200000e00ff */
[----:B------:R-:W-:Y:S01]  /*54a0*/  ISETP.GE.AND P0, PT, R83, 0x4, PT ;  /* 0x000000045300780c */ /* 0x000fe20003f06270 */
[----:B------:R-:W-:Y:S01]  /*54b0*/  IMAD.MOV.U32 R180, RZ, RZ, RZ ;  /* 0x000000ffffb47224 */ /* 0x000fe200078e00ff */
[--C-:B--2---:R-:W-:Y:S02]  /*54c0*/  @!P2 PRMT R178, R178, 0x5410, R21.reuse ;  /* 0x00005410b2b2a816 */ /* 0x104fe40000000015 */
[----:B------:R-:W-:Y:S02]  /*54d0*/  PRMT R21, R15, 0x7632, R21 ;  /* 0x000076320f157816 */ /* 0x000fe40000000015 */
[----:B------:R-:W-:Y:S02]  /*54e0*/  @!P3 PRMT R180, R177, 0x5410, RZ ;  /* 0x00005410b1b4b816 */ /* 0x000fe400000000ff */
[----:B------:R-:W-:Y:S01]  /*54f0*/  PRMT R177, R14, 0x7632, R177 ;  /* 0x000076320eb17816 */ /* 0x000fe200000000b1 */
[----:B-1----:R-:W-:-:S05]  /*5500*/  FFMA.FTZ R17, R193, R17, R184 ;  /* 0x00000011c1117223 */ /* 0x002fca00000100b8 */
[----:B------:R-:W-:Y:S01]  /*5510*/  FSEL R184, R184, R17, !P0 ;  /* 0x00000011b8b87208 */ /* 0x000fe20004000000 */
[----:B0-----:R-:W-:Y:S01]  /*5520*/  @P0 FMUL.FTZ R193, R193, R186 ;  /* 0x000000bac1c10220 */ /* 0x001fe20000410000 */
[----:B------:R-:W-:Y:S01]  /*5530*/  STS.U16 [R70+0x460], R21 ;  /* 0x0004601546007388 */ /* 0x000fe20000000400 */
[----:B-----5:R-:W-:-:S03]  /*5540*/  @!P4 PRMT R180, R180, 0x5410, R179 ;  /* 0x00005410b4b4c816 */ /* 0x020fc600000000b3 */
[----:B------:R-:W0:Y:S01]  /*5550*/  SHFL.UP PT, R17, R184, 0x8, RZ ;  /* 0x05000000b8117989 */ /* 0x000e2200000e00ff */
[----:B------:R-:W-:-:S03]  /*5560*/  PRMT R179, R16, 0x7632, R179 ;  /* 0x0000763210b37816 */ /* 0x000fc600000000b3 */
[----:B------:R-:W-:Y:S04]  /*5570*/  STS.U16 [R77+0x4a0], R14 ;  /* 0x0004a00e4d007388 */ /* 0x000fe80000000400 */
[----:B------:R-:W-:Y:S04]  /*5580*/  STS.U16 [R76+0x4e0], R177 ;  /* 0x0004e0b14c007388 */ /* 0x000fe80000000400 */
[----:B------:R-:W-:Y:S04]  /*5590*/  STS.U16 [R75+0x520], R16 ;  /* 0x000520104b007388 */ /* 0x000fe80000000400 */
[----:B------:R-:W1:Y:S01]  /*55a0*/  SHFL.UP PT, R16, R193, 0x8, RZ ;  /* 0x05000000c1107989 */ /* 0x000e6200000e00ff */
[----:B------:R-:W-:-:S02]  /*55b0*/  ISETP.GE.AND P1, PT, R83, 0x8, PT ;  /* 0x000000085300780c */ /* 0x000fc40003f26270 */
[----:B------:R-:W-:Y:S02]  /*55c0*/  MOV R182, RZ ;  /* 0x000000ff00b67202 */ /* 0x000fe40000000f00 */
[----:B------:R-:W-:Y:S02]  /*55d0*/  @!P5 PRMT R182, R181, 0x5410, RZ ;  /* 0x00005410b5b6d816 */ /* 0x000fe400000000ff */
[----:B------:R-:W-:Y:S01]  /*55e0*/  PRMT R181, R20, 0x7632, R181 ;  /* 0x0000763214b57816 */ /* 0x000fe200000000b5 */
[----:B0-----:R-:W-:Y:S01]  /*55f0*/  FFMA.FTZ R17, R193, R17, R184 ;  /* 0x00000011c1117223 */ /* 0x001fe200000100b8 */
[----:B------:R-:W-:Y:S01]  /*5600*/  PRMT R15, R150, 0x7632, R15 ;  /* 0x00007632960f7816 */ /* 0x000fe2000000000f */
[----:B------:R-:W-:Y:S01]  /*5610*/  STS.U16 [R74+0x560], R179 ;  /* 0x000560b34a007388 */ /* 0x000fe20000000400 */
[----:B------:R-:W-:-:S03]  /*5620*/  PRMT R21, R178, 0x7632, R21 ;  /* 0x00007632b2157816 */ /* 0x000fc60000000015 */
[----:B------:R0:W-:Y:S01]  /*5630*/  STS.U16 [R73+0x5a0], R20 ;  /* 0x0005a01449007388 */ /* 0x0001e20000000400 */
[----:B------:R-:W-:-:S03]  /*5640*/  FSEL R192, R184, R17, !P1 ;  /* 0x00000011b8c07208 */ /* 0x000fc60004800000 */
[----:B------:R-:W-:Y:S01]  /*5650*/  STS.U16 [R82+0x5e0], R181 ;  /* 0x0005e0b552007388 */ /* 0x000fe20000000400 */
[----:B------:R-:W-:-:S03]  /*5660*/  ISETP.NE.AND P0, PT, R69, RZ, PT ;  /* 0x000000ff4500720c */ /* 0x000fc60003f05270 */
[----:B------:R-:W-:Y:S01]  /*5670*/  STS.U16 [R81+0x620], R150 ;  /* 0x0006209651007388 */ /* 0x000fe20000000400 */
[----:B0-----:R-:W-:Y:S01]  /*5680*/  PRMT R20, R180, 0x7632, R20 ;  /* 0x00007632b4147816 */ /* 0x001fe20000000014 */
[----:B-1----:R-:W-:Y:S02]  /*5690*/  @P1 FMUL.FTZ R193, R193, R16 ;  /* 0x00000010c1c11220 */ /* 0x002fe40000410000 */
[----:B------:R0:W-:Y:S04]  /*56a0*/  STS.U16 [R80+0x660], R15 ;  /* 0x0006600f50007388 */ /* 0x0001e80000000400 */
[----:B------:R-:W-:Y:S04]  /*56b0*/  STS.U16 [R79+0x6a0], R178 ;  /* 0x0006a0b24f007388 */ /* 0x000fe80000000400 */
[----:B------:R-:W-:Y:S01]  /*56c0*/  STS.U16 [R78+0x6e0], R21 ;  /* 0x0006e0154e007388 */ /* 0x000fe20000000400 */
[----:B------:R-:W-:-:S03]  /*56d0*/  ISETP.NE.OR P0, PT, R24, RZ, !P0 ;  /* 0x000000ff1800720c */ /* 0x000fc60004705670 */
[----:B------:R-:W-:Y:S04]  /*56e0*/  STS.U16 [R85+0x720], R180 ;  /* 0x000720b455007388 */ /* 0x000fe80000000400 */
[----:B------:R-:W-:Y:S01]  /*56f0*/  STS.U16 [R86+0x760], R20 ;  /* 0x0007601456007388 */ /* 0x000fe20000000400 */
[----:B------:R-:W-:-:S03]  /*5700*/  @!P6 PRMT R182, R182, 0x5410, R183 ;  /* 0x00005410b6b6e816 */ /* 0x000fc600000000b7 */
[----:B------:R-:W1:Y:S04]  /*5710*/  SHFL.UP PT, R20, R193, 0x10, RZ ;  /* 0x06000000c1147989 */ /* 0x000e6800000e00ff */
[----:B------:R-:W2:Y:S01]  /*5720*/  SHFL.UP PT, R21, R192, 0x10, RZ ;  /* 0x06000000c0157989 */ /* 0x000ea200000e00ff */
[----:B------:R-:W-:Y:S01]  /*5730*/  PRMT R177, R182, 0x7632, R177 ;  /* 0x00007632b6b17816 */ /* 0x000fe200000000b1 */
[----:B------:R-:W-:Y:S02]  /*5740*/  HFMA2 R14, -RZ, RZ, 1.875, 0 ;  /* 0x3f800000ff0e7431 */ /* 0x000fe400000001ff */
[----:B0-----:R-:W-:Y:S01]  /*5750*/  IMAD.MOV.U32 R15, RZ, RZ, RZ ;  /* 0x000000ffff0f7224 */ /* 0x001fe200078e00ff */
[----:B------:R-:W-:Y:S04]  /*5760*/  STS.U16 [R87+0x7a0], R182 ;  /* 0x0007a0b657007388 */ /* 0x000fe80000000400 */
[----:B------:R-:W-:Y:S01]  /*5770*/  STS.U16 [R88+0x7e0], R177 ;  /* 0x0007e0b158007388 */ /* 0x000fe20000000400 */
[----:B------:R-:W-:-:S03]  /*5780*/  NOP ;  /* 0x0000000000007918 */ /* 0x000fc60000000000 */
[----:B------:R-:W0:Y:S01]  /*5790*/  @!P0 LDS.64 R14, [UR5] ;  /* 0x00000005ff0e8984 */ /* 0x000e220008000a00 */
[----:B------:R-:W-:-:S03]  /*57a0*/  ISETP.NE.AND P0, PT, R83, 0x1f, PT ;  /* 0x0000001f5300780c */ /* 0x000fc60003f05270 */
[----:B------:R-:W-:Y:S01]  /*57b0*/  LDS.U16 R150, [R89+0x420] ;  /* 0x0004200059967984 */ /* 0x000fe20000000400 */
[----:B-1----:R-:W-:-:S03]  /*57c0*/  FMUL.FTZ R20, R193, R20 ;  /* 0x00000014c1147220 */ /* 0x002fc60000410000 */
[----:B------:R-:W-:Y:S01]  /*57d0*/  LDS.U16 R177, [R89+0x422] ;  /* 0x0004220059b17984 */ /* 0x000fe20000000400 */
        /* <DEDUP_REMOVED lines=19> */
[----:B0-----:R-:W-:Y:S04]  /*5910*/  @!P1 STS.64 [UR4+0x850], R14 ;  /* 0x0008500eff009988 */ /* 0x001fe80008000a04 */
        /* <DEDUP_REMOVED lines=12> */
[----:B------:R-:W-:Y:S01]  /*59e0*/  FFMA.FTZ R145, R145, R194, R146 ;  /* 0x000000c291917223 */ /* 0x000fe20000010092 */
[----:B------:R-:W-:-:S03]  /*59f0*/  ISETP.NE.AND P2, PT, R24, RZ, PT ;  /* 0x000000ff1800720c */ /* 0x000fc60003f45270 */
[----:B------:R-:W-:-:S04]  /*5a00*/  FFMA.FTZ R147, R147, R145, R148 ;  /* 0x0000009193937223 */ /* 0x000fc80000010094 */
[----:B------:R-:W-:Y:S01]  /*5a10*/  FFMA.FTZ R149, R149, R147, R152 ;  /* 0x0000009395957223 */ /* 0x000fe20000010098 */
[----:B------:R-:W-:-:S03]  /*5a20*/  LEA R18, P0, R6, R18, 0x1 ;  /* 0x0000001206127211 */ /* 0x000fc600078008ff */
[----:B------:R-:W-:Y:S01]  /*5a30*/  FFMA.FTZ R151, R151, R149, R154 ;  /* 0x0000009597977223 */ /* 0x000fe2000001009a */
[----:B------:R-:W-:-:S03]  /*5a40*/  LEA R143, P1, R8, R12, 0x1 ;  /* 0x0000000c088f7211 */ /* 0x000fc600078208ff */
[----:B------:R-:W-:Y:S01]  /*5a50*/  FFMA.FTZ R153, R153, R151, R156 ;  /* 0x0000009799997223 */ /* 0x000fe2000001009c */
[----:B------:R-:W-:Y:S01]  /*5a60*/  IMAD.X R19, R19, 0x1, R7, P0 ;  /* 0x0000000113137824 */ /* 0x000fe200000e0607 */
[----:B------:R-:W-:Y:S01]  /*5a70*/  IADD3.X R146, PT, PT, R13, R9, RZ, P1, !PT ;  /* 0x000000090d927210 */ /* 0x000fe20000ffe4ff */
[----:B------:R-:W-:Y:S02]  /*5a80*/  HADD2.F32 R21, -RZ, R150.H0_H0 ;  /* 0x20000096ff157230 */ /* 0x000fe40000004100 */
[----:B------:R-:W-:Y:S01]  /*5a90*/  FFMA.FTZ R157, R157, R153, R160 ;  /* 0x000000999d9d7223 */ /* 0x000fe200000100a0 */
[----:B------:R-:W-:Y:S02]  /*5aa0*/  HADD2.F32 R20, -RZ, R177.H0_H0 ;  /* 0x200000b1ff147230 */ /* 0x000fe40000004100 */
        /* <DEDUP_REMOVED lines=10> */
.L_x_4082:
[----:B------:R-:W-:Y:S05]  /*5b50*/  BSYNC.RECONVERGENT B0 ;  /* 0x0000000000007941 */ /* 0x000fea0003800200 */
.L_x_4081:
[----:B------:R-:W-:Y:S01]  /*5b60*/  FFMA.FTZ R155, R155, R157, R158 ;  /* 0x0000009d9b9b7223 */ /* 0x000fe2000001009e */
[----:B0-----:R-:W-:Y:S01]  /*5b70*/  HADD2.F32 R13, -RZ, R178.H0_H0 ;  /* 0x200000b2ff0d7230 */ /* 0x001fe20000004100 */
[----:B------:R-:W-:Y:S01]  /*5b80*/  IADD3 R141, PT, PT, R141, 0x1, RZ ;  /* 0x000000018d8d7810 */ /* 0x000fe20007ffe0ff */
[----:B------:R-:W-:Y:S02]  /*5b90*/  HADD2.F32 R12, -RZ, R179.H0_H0 ;  /* 0x200000b3ff0c7230 */ /* 0x000fe40000004100 */
[----:B------:R-:W-:Y:S01]  /*5ba0*/  FFMA.FTZ R159, R159, R155, R162 ;  /* 0x0000009b9f9f7223 */ /* 0x000fe200000100a2 */
[----:B------:R-:W-:Y:S02]  /*5bb0*/  HADD2.F32 R15, -RZ, R180.H0_H0 ;  /* 0x200000b4ff0f7230 */ /* 0x000fe40000004100 */
[----:B------:R-:W-:Y:S01]  /*5bc0*/  FFMA.FTZ R110, R13, R147, R110 ;  /* 0x000000930d6e7223 */ /* 0x000fe2000001006e */
[----:B------:R-:W-:Y:S02]  /*5bd0*/  HADD2.F32 R14, -RZ, R181.H0_H0 ;  /* 0x200000b5ff0e7230 */ /* 0x000fe40000004100 */
[----:B------:R-:W-:Y:S01]  /*5be0*/  FFMA.FTZ R161, R161, R159, R164 ;  /* 0x0000009fa1a17223 */ /* 0x000fe200000100a4 */
[----:B------:R-:W-:Y:S01]  /*5bf0*/  FFMA.FTZ R113, R12, R149, R113 ;  /* 0x000000950c717223 */ /* 0x000fe20000010071 */
[----:B------:R-:W-:Y:S01]  /*5c00*/  HADD2.F32 R13, -RZ, R182.H0_H0 ;  /* 0x200000b6ff0d7230 */ /* 0x000fe20000004100 */
[----:B------:R-:W-:Y:S01]  /*5c10*/  ISETP.NE.AND P0, PT, R141, RZ, PT ;  /* 0x000000ff8d00720c */ /* 0x000fe20003f05270 */
        /* <DEDUP_REMOVED lines=22> */
[----:B------:R-:W-:Y:S01]  /*5d80*/  UIADD3 UR5, UPT, UPT, UR5, 0x8, URZ ;  /* 0x0000000805057890 */ /* 0x000fe2000fffe0ff */
        /* <DEDUP_REMOVED lines=8> */
[----:B------:R-:W-:Y:S01]  /*5e10*/  IMAD.X R142, R142, 0x1, R5, P1 ;  /* 0x000000018e8e7824 */ /* 0x000fe200008e0605 */
[----:B------:R-:W-:Y:S01]  /*5e20*/  IADD3 R140, PT, PT, R140, 0x1, RZ ;  /* 0x000000018c8c7810 */ /* 0x000fe20007ffe0ff */
[----:B------:R-:W-:Y:S06]  /*5e30*/  @P0 BRA `(.L_x_4083) ;  /* 0xffffffe0007c0947 */ /* 0x000fec000383ffff */
.L_x_4080:
        /* <DEDUP_REMOVED lines=8> */
[C---:B------:R-:W-:Y:S02]  /*5ec0*/  PRMT R8, R5.reuse, 0x7610, R8 ;  /* 0x0000761005087816 */ /* 0x040fe40000000008 */
[C---:B------:R-:W-:Y:S01]  /*5ed0*/  PRMT R10, R4.reuse, 0x7610, R10 ;  /* 0x00007610040a7816 */ /* 0x040fe2000000000a */
[----:B------:R-:W2:Y:S01]  /*5ee0*/  LDC.64 R128, c[0x0][0x418] ;  /* 0x00010600ff807b82 */ /* 0x000ea20000000a00 */
[----:B------:R-:W-:Y:S02]  /*5ef0*/  PRMT R11, R4, 0x7632, R11 ;  /* 0x00007632040b7816 */ /* 0x000fe4000000000b */
[----:B------:R-:W-:-:S02]  /*5f00*/  PRMT R9, R5, 0x7632, R9 ;  /* 0x0000763205097816 */ /* 0x000fc40000000009 */
[----:B------:R-:W-:Y:S02]  /*5f10*/  F2FP.F16.F32.PACK_AB R4, R117, R114 ;  /* 0x000000727504723e */ /* 0x000fe400000000ff */
[----:B------:R-:W-:Y:S02]  /*5f20*/  F2FP.F16.F32.PACK_AB R5, R119, R116 ;  /* 0x000000747705723e */ /* 0x000fe400000000ff */
        /* <DEDUP_REMOVED lines=8> */
[----:B---3--:R-:W-:Y:S02]  /*5fb0*/  PRMT R7, R4, 0x7632, R7 ;  /* 0x0000763204077816 */ /* 0x008fe40000000007 */
[----:B------:R-:W-:Y:S01]  /*5fc0*/  F2FP.F16.F32.PACK_AB R4, R123, R120 ;  /* 0x000000787b04723e */ /* 0x000fe200000000ff */
[----:B------:R3:W-:Y:S01]  /*5fd0*/  STS.U16 [R89+0xc], R12 ;  /* 0x00000c0c59007388 */ /* 0x0007e20000000400 */
[----:B----4-:R-:W-:Y:S02]  /*5fe0*/  F2FP.F16.F32.PACK_AB R6, R121, R118 ;  /* 0x000000767906723e */ /* 0x010fe400000000ff */
[----:B------:R-:W-:Y:S01]  /*5ff0*/  PRMT R16, R4, 0x7632, R16 ;  /* 0x0000763204107816 */ /* 0x000fe20000000010 */
[----:B------:R-:W-:Y:S01]  /*6000*/  STS.U16 [R89+0x4], R8 ;  /* 0x0000040859007388 */ /* 0x000fe20000000400 */
[----:B-----5:R-:W-:-:S03]  /*6010*/  PRMT R10, R6, 0x7632, R10 ;  /* 0x00007632060a7816 */ /* 0x020fc6000000000a */
[----:B------:R4:W-:Y:S01]  /*6020*/  STS.U16 [R89+0x6], R9 ;  /* 0x0000060959007388 */ /* 0x0009e20000000400 */
[----:B---3--:R-:W-:-:S03]  /*6030*/  PRMT R12, R5, 0x7632, R12 ;  /* 0x00007632050c7816 */ /* 0x008fc6000000000c */
[----:B------:R-:W-:Y:S04]  /*6040*/  STS.U16 [R89+0xa], R11 ;  /* 0x00000a0b59007388 */ /* 0x000fe80000000400 */
[----:B------:R-:W-:Y:S01]  /*6050*/  STS.U16 [R89+0xe], R7 ;  /* 0x00000e0759007388 */ /* 0x000fe20000000400 */
[----:B----4-:R-:W3:Y:S03]  /*6060*/  LDC.64 R8, c[0x0][0x420] ;  /* 0x00010800ff087b82 */ /* 0x010ee60000000a00 */
[----:B------:R-:W-:Y:S04]  /*6070*/  STS.U16 [R89+0x10], R13 ;  /* 0x0000100d59007388 */ /* 0x000fe80000000400 */
[----:B------:R-:W-:Y:S04]  /*6080*/  STS.U16 [R89+0x12], R14 ;  /* 0x0000120e59007388 */ /* 0x000fe80000000400 */
[----:B------:R-:W-:Y:S04]  /*6090*/  STS.U16 [R89+0x14], R6 ;  /* 0x0000140659007388 */ /* 0x000fe80000000400 */
[----:B------:R-:W-:Y:S04]  /*60a0*/  STS.U16 [R89+0x16], R10 ;  /* 0x0000160a59007388 */ /* 0x000fe80000000400 */
[----:B------:R4:W-:Y:S04]  /*60b0*/  STS.U16 [R89+0x18], R4 ;  /* 0x0000180459007388 */ /* 0x0009e80000000400 */
[----:B------:R-:W-:Y:S04]  /*60c0*/  STS.U16 [R89+0x1a], R16 ;  /* 0x00001a1059007388 */ /* 0x000fe80000000400 */
[----:B------:R5:W-:Y:S01]  /*60d0*/  STS.U16 [R89+0x1c], R5 ;  /* 0x00001c0559007388 */ /* 0x000be20000000400 */
[----:B----4-:R-:W-:-:S03]  /*60e0*/  MOV R4, R84 ;  /* 0x0000005400047202 */ /* 0x010fc60000000f00 */
[----:B------:R-:W-:Y:S01]  /*60f0*/  STS.U16 [R89+0x1e], R12 ;  /* 0x00001e0c59007388 */ /* 0x000fe20000000400 */
[----:B------:R-:W-:-:S03]  /*6100*/  NOP ;  /* 0x0000000000007918 */ /* 0x000fc60000000000 */
[----:B------:R-:W-:Y:S01]  /*6110*/  LDS.U16 R11, [R72] ;  /* 0x00000000480b7984 */ /* 0x000fe20000000400 */
[----:B-----5:R-:W-:-:S03]  /*6120*/  IMAD.MOV.U32 R5, RZ, RZ, RZ ;  /* 0x000000ffff057224 */ /* 0x020fc600078e00ff */
[----:B------:R-:W-:Y:S01]  /*6130*/  LDS.U16 R13, [R70+0x40] ;  /* 0x00004000460d7984 */ /* 0x000fe20000000400 */
[----:B---3--:R-:W-:-:S03]  /*6140*/  IMAD.WIDE.U32 R6, R8, UR20, R4 ;  /* 0x0000001408067c25 */ /* 0x008fc6000f8e0004 */
[----:B------:R-:W-:Y:S01]  /*6150*/  LDS.U16 R15, [R77+0x80] ;  /* 0x000080004d0f7984 */ /* 0x000fe20000000400 */
[----:B------:R-:W-:-:S03]  /*6160*/  IMAD R7, R9, UR20, R7 ;  /* 0x0000001409077c24 */ /* 0x000fc6000f8e0207 */
[----:B------:R-:W-:Y:S01]  /*6170*/  LDS.U16 R17, [R76+0xc0] ;  /* 0x0000c0004c117984 */ /* 0x000fe20000000400 */
[----:B0-----:R-:W-:-:S03]  /*6180*/  IMAD.WIDE.U32 R6, R0, R126, R6 ;  /* 0x0000007e00067225 */ /* 0x001fc600078e0006 */
[----:B------:R-:W-:Y:S01]  /*6190*/  LDS.U16 R19, [R75+0x100] ;  /* 0x000100004b137984 */ /* 0x000fe20000000400 */
[----:B------:R-:W-:Y:S01]  /*61a0*/  IMAD R7, R0, R127, R7 ;  /* 0x0000007f00077224 */ /* 0x000fe200078e0207 */
[----:B------:R-:W-:Y:S01]  /*61b0*/  IADD3 R6, P1, PT, R46, R6, RZ ;  /* 0x000000062e067210 */ /* 0x000fe20007f3e0ff */
[----:B------:R-:W0:Y:S01]  /*61c0*/  LDC.64 R126, c[0x0][0x410] ;  /* 0x00010400ff7e7b82 */ /* 0x000e220000000a00 */
[----:B------:R-:W-:Y:S02]  /*61d0*/  LDS.U16 R21, [R74+0x140] ;  /* 0x000140004a157984 */ /* 0x000fe40000000400 */
        /* <DEDUP_REMOVED lines=153> */
[----:B------:R-:W-:Y:S02]  /*6b70*/  HADD2.F32 R98, -RZ, R17.H0_H0 ;  /* 0x20000011ff627230 */ /* 0x000fe40000004100 */
[----:B0-----:R-:W-:Y:S02]  /*6b80*/  HADD2.F32 R94, -RZ, R13.H0_H0 ;  /* 0x2000000dff5e7230 */ /* 0x001fe40000004100 */
[----:B-1----:R-:W-:Y:S02]  /*6b90*/  HADD2.F32 R99, -RZ, R6.H0_H0 ;  /* 0x20000006ff637230 */ /* 0x002fe40000004100 */
[----:B------:R-:W-:Y:S01]  /*6ba0*/  HADD2.F32 R100, -RZ, R7.H0_H0 ;  /* 0x20000007ff647230 */ /* 0x000fe20000004100 */
        /* <DEDUP_REMOVED lines=9> */
[----:B------:R-:W2:Y:S01]  /*6c40*/  MUFU.EX2 R10, R10 ;  /* 0x0000000a000a7308 */ /* 0x000ea20000000800 */
[----:B------:R-:W-:Y:S01]  /*6c50*/  FMUL.FTZ R6, R98, -1.4426950216293334961 ;  /* 0xbfb8aa3b62067820 */ /* 0x000fe20000410000 */
[----:B------:R-:W-:Y:S01]  /*6c60*/  FMUL.FTZ R13, R93, -1.4426950216293334961 ;  /* 0xbfb8aa3b5d0d7820 */ /* 0x000fe20000410000 */
[----:B------:R-:W-:Y:S01]  /*6c70*/  FMUL.FTZ R14, R94, -1.4426950216293334961 ;  /* 0xbfb8aa3b5e0e7820 */ /* 0x000fe20000410000 */
[----:B------:R-:W3:Y:S01]  /*6c80*/  MUFU.EX2 R8, R8 ;  /* 0x0000000800087308 */ /* 0x000ee20000000800 */
[----:B------:R-:W-:Y:S01]  /*6c90*/  FMUL.FTZ R15, R95, -1.4426950216293334961 ;  /* 0xbfb8aa3b5f0f7820 */ /* 0x000fe20000410000 */
[----:B------:R-:W-:Y:S01]  /*6ca0*/  FMUL.FTZ R16, R96, -1.4426950216293334961 ;  /* 0xbfb8aa3b60107820 */ /* 0x000fe20000410000 */
[----:B------:R-:W-:Y:S01]  /*6cb0*/  FMUL.FTZ R17, R97, -1.4426950216293334961 ;  /* 0xbfb8aa3b61117820 */ /* 0x000fe20000410000 */
[----:B------:R-:W4:Y:S04]  /*6cc0*/  MUFU.EX2 R11, R11 ;  /* 0x0000000b000b7308 */ /* 0x000f280000000800 */
[----:B------:R-:W5:Y:S04]  /*6cd0*/  MUFU.EX2 R12, R12 ;  /* 0x0000000c000c7308 */ /* 0x000f680000000800 */
[----:B------:R-:W-:Y:S04]  /*6ce0*/  MUFU.EX2 R7, R7 ;  /* 0x0000000700077308 */ /* 0x000fe80000000800 */
[----:B------:R-:W5:Y:S04]  /*6cf0*/  MUFU.EX2 R19, R19 ;  /* 0x0000001300137308 */ /* 0x000f680000000800 */
[----:B------:R-:W5:Y:S04]  /*6d00*/  MUFU.EX2 R101, R101 ;  /* 0x0000006500657308 */ /* 0x000f680000000800 */
[----:B------:R-:W5:Y:S04]  /*6d10*/  MUFU.EX2 R103, R103 ;  /* 0x0000006700677308 */ /* 0x000f680000000800 */
[----:B------:R-:W-:Y:S04]  /*6d20*/  MUFU.EX2 R6, R6 ;  /* 0x0000000600067308 */ /* 0x000fe80000000800 */
        /* <DEDUP_REMOVED lines=21> */
[----:B------:R-:W-:-:S05]  /*6e80*/  FADD.FTZ R17, R17, 1 ;  /* 0x3f80000011117421 */ /* 0x000fca0000010000 */
[----:B------:R0:W2:Y:S08]  /*6e90*/  MUFU.RCP R104, R8 ;  /* 0x0000000800687308 */ /* 0x0000b00000001000 */
[----:B------:R-:W3:Y:S01]  /*6ea0*/  MUFU.RCP R9, R9 ;  /* 0x0000000900097308 */ /* 0x000ee20000001000 */
[----:B0-----:R-:W-:-:S07]  /*6eb0*/  FADD.FTZ R8, R6, 1 ;  /* 0x3f80000006087421 */ /* 0x001fce0000010000 */
[----:B------:R-:W0:Y:S08]  /*6ec0*/  MUFU.RCP R106, R11 ;  /* 0x0000000b006a7308 */ /* 0x000e300000001000 */
        /* <DEDUP_REMOVED lines=13> */
[----:B--2---:R-:W-:Y:S01]  /*6fa0*/  FMUL.FTZ R6, R83, R104 ;  /* 0x0000006853067220 */ /* 0x004fe20000410000 */
[----:B---3--:R-:W-:Y:S01]  /*6fb0*/  FMUL.FTZ R9, R84, R9 ;  /* 0x0000000954097220 */ /* 0x008fe20000410000 */
[----:B------:R-:W-:Y:S01]  /*6fc0*/  FMUL.FTZ R90, R90, R105 ;  /* 0x000000695a5a7220 */ /* 0x000fe20000410000 */
[----:B0-----:R-:W-:Y:S01]  /*6fd0*/  FMUL.FTZ R91, R91, R106 ;  /* 0x0000006a5b5b7220 */ /* 0x001fe20000410000 */
        /* <DEDUP_REMOVED lines=49> */
[----:B------:R0:W-:Y:S04]  /*72f0*/  STS.U16 [R89+0x8], R91 ;  /* 0x0000085b59007388 */ /* 0x0001e80000000400 */
[----:B------:R1:W-:Y:S04]  /*7300*/  STS.U16 [R89+0xc], R93 ;  /* 0x00000c5d59007388 */ /* 0x0003e80000000400 */
[----:B------:R-:W-:Y:S01]  /*7310*/  STS.U16 [R89+0xe], R6 ;  /* 0x00000e0659007388 */ /* 0x000fe20000000400 */
[----:B0-----:R-:W0:Y:S03]  /*7320*/  LDC.64 R90, c[0x0][0x430] ;  /* 0x00010c00ff5a7b82 */ /* 0x001e260000000a00 */
[----:B------:R-:W-:Y:S04]  /*7330*/  STS.U16 [R89+0x10], R95 ;  /* 0x0000105f59007388 */ /* 0x000fe80000000400 */
[----:B------:R-:W-:Y:S01]  /*7340*/  STS.U16 [R89+0x12], R7 ;  /* 0x0000120759007388 */ /* 0x000fe20000000400 */
[----:B-1----:R-:W1:Y:S03]  /*7350*/  LDC.64 R92, c[0x0][0x438] ;  /* 0x00010e00ff5c7b82 */ /* 0x002e660000000a00 */
        /* <DEDUP_REMOVED lines=31> */
[----:B------:R-:W-:-:S05]  /*7550*/  IADD3 R5, P0, PT, R46, R4, RZ ;  /* 0x000000042e057210 */ /* 0x000fca0007f1e0ff */
[----:B------:R-:W-:Y:S01]  /*7560*/  IMAD.X R8, RZ, RZ, R8, P0 ;  /* 0x000000ffff087224 */ /* 0x000fe200000e0608 */
[C---:B---3--:R-:W-:Y:S01]  /*7570*/  LEA R4, P0, R5.reuse, UR4, 0x1 ;  /* 0x0000000405047c11 */ /* 0x048fe2000f8008ff */
[----:B------:R-:W1:Y:S03]  /*7580*/  LDCU UR4, c[0x0][0x394] ;  /* 0x00007280ff0477ac */ /* 0x000e660008000800 */
[----:B------:R-:W-:Y:S02]  /*7590*/  LEA.HI.X R5, R5, UR5, R8, 0x1, P0 ;  /* 0x0000000505057c11 */ /* 0x000fe400080f0c08 */
[-C--:B0-----:R-:W-:Y:S02]  /*75a0*/  ISETP.GE.AND P2, PT, R49, R6.reuse, PT ;  /* 0x000000063100720c */ /* 0x081fe40003f46270 */
[-C--:B------:R-:W-:Y:S02]  /*75b0*/  ISETP.GE.AND P5, PT, R55, R6.reuse, PT ;  /* 0x000000063700720c */ /* 0x080fe40003fa6270 */
[----:B------:R-:W-:-:S02]  /*75c0*/  ISETP.GE.AND P6, PT, R56, R6, PT ;  /* 0x000000063800720c */ /* 0x000fc40003fc6270 */
        /* <DEDUP_REMOVED lines=13> */
[-C--:B------:R-:W-:Y:S02]  /*76a0*/  ISETP.GE.AND P0, PT, R57, R6.reuse, PT ;  /* 0x000000063900720c */ /* 0x080fe40003f06270 */
[----:B------:R-:W-:Y:S01]  /*76b0*/  IADD3 R69, PT, PT, R69, 0x1, RZ ;  /* 0x0000000145457810 */ /* 0x000fe20007ffe0ff */
        /* <DEDUP_REMOVED lines=19> */
[----:B------:R-:W-:Y:S01]  /*77f0*/  IADD3 R30, P4, PT, R30, 0x400, RZ ;  /* 0x000004001e1e7810 */ /* 0x000fe20007f9e0ff */
[----:B------:R-:W-:Y:S01]  /*7800*/  IMAD.X R67, RZ, RZ, R67, P2 ;  /* 0x000000ffff437224 */ /* 0x000fe200010e0643 */
[----:B------:R-:W-:Y:S02]  /*7810*/  IADD3.X R31, PT, PT, RZ, R31, RZ, P1, !PT ;  /* 0x0000001fff1f7210 */ /* 0x000fe40000ffe4ff */
[----:B------:R-:W-:Y:S02]  /*7820*/  IADD3.X R68, PT, PT, RZ, R68, RZ, P3, !PT ;  /* 0x00000044ff447210 */ /* 0x000fe40001ffe4ff */
[----:B------:R-:W-:Y:S01]  /*7830*/  IADD3.X R48, PT, PT, RZ, R48, RZ, P4, !PT ;  /* 0x00000030ff307210 */ /* 0x000fe200027fe4ff */
[----:B------:R-:W-:Y:S06]  /*7840*/  @!P0 BRA `(.L_x_4084) ;  /* 0xffffff9000188947 */ /* 0x000fec000383ffff */
[----:B------:R-:W-:Y:S05]  /*7850*/  EXIT ;  /* 0x000000000000794d */ /* 0x000fea0003800000 */
.L_x_4085:
        /* <DEDUP_REMOVED lines=10> */
.L_x_5117:


//--------------------- .text._Z25selective_scan_fwd_kernelI32Selective_Scan_fwd_kernel_traitsILi32ELi16ELi1ELb1ELb0ELb0ELb0EN3c104HalfEfEEv13SSMParamsBase --------------------------
	.section	.text._Z25selective_scan_fwd_kernelI32Selective_Scan_fwd_kernel_traitsILi32ELi16ELi1ELb1ELb0ELb0ELb0EN3c104HalfEfEEv13SSMParamsBase,"ax",@progbits
	.align	128
        .global         _Z25selective_scan_fwd_kernelI32Selective_Scan_fwd_kernel_traitsILi32ELi16ELi1ELb1ELb0ELb0ELb0EN3c104HalfEfEEv13SSMParamsBase
        .type           _Z25selective_scan_fwd_kernelI32Selective_Scan_fwd_kernel_traitsILi32ELi16ELi1ELb1ELb0ELb0ELb0EN3c104HalfEfEEv13SSMParamsBase,@function
        .size           _Z25selective_scan_fwd_kernelI32Selective_Scan_fwd_kernel_traitsILi32ELi16ELi1ELb1ELb0ELb0ELb0EN3c104HalfEfEEv13SSMParamsBase,(.L_x_5118 - _Z25selective_scan_fwd_kernelI32Selective_Scan_fwd_kernel_traitsILi32ELi16ELi1ELb1ELb0ELb0ELb0EN3c104HalfEfEEv13SSMParamsBase)
        .other          _Z25selective_scan_fwd_kernelI32Selective_Scan_fwd_kernel_traitsILi32ELi16ELi1ELb1ELb0ELb0ELb0EN3c104HalfEfEEv13SSMParamsBase,@"STO_CUDA_ENTRY STV_DEFAULT"
_Z25selective_scan_fwd_kernelI32Selective_Scan_fwd_kernel_traitsILi32ELi16ELi1ELb1ELb0ELb0ELb0EN3c104HalfEfEEv13SSMParamsBase:
.text._Z25selective_scan_fwd_kernelI32Selective_Scan_fwd_kernel_traitsILi32ELi16ELi1ELb1ELb0ELb0ELb0EN3c104HalfEfEEv13SSMParamsBase:
        /* <DEDUP_REMOVED lines=29> */
[----:B--2---:R-:W-:-:S02]  /*01d0*/  MOV R2, UR4 ;  /* 0x0000000400027c02 */ /* 0x004fc40008000f00 */
[----:B------:R-:W-:Y:S02]  /*01e0*/  MOV R3, UR5 ;  /* 0x0000000500037c02 */ /* 0x000fe40008000f00 */
[----:B0-----:R-:W-:Y:S02]  /*01f0*/  MOV R4, UR6 ;  /* 0x0000000600047c02 */ /* 0x001fe40008000f00 */
[----:B------:R-:W-:Y:S01]  /*0200*/  MOV R5, UR7 ;  /* 0x0000000700057c02 */ /* 0x000fe20008000f00 */
[----:B------:R-:W-:Y:S06]  /*0210*/  @!P0 EXIT ;  /* 0x000000000000894d */ /* 0x000fec0003800000 */
[----:B------:R-:W0:Y:S01]  /*0220*/  S2R R35, SR_TID.X ;  /* 0x0000000000237919 */ /* 0x000e220000002100 */
[----:B------:R-:W2:Y:S01]  /*0230*/  LDC.64 R18, c[0x0][0x448] ;  /* 0x00011200ff127b82 */ /* 0x000ea20000000a00 */
[----:B------:R-:W3:Y:S01]  /*0240*/  LDCU.64 UR6, c[0x0][0x3b8] ;  /* 0x00007700ff0677ac */ /* 0x000ee20008000a00 */
[----:B------:R-:W-:Y:S02]  /*0250*/  MOV R5, UR8 ;  /* 0x0000000800057c02 */ /* 0x000fe40008000f00 */
[----:B------:R-:W-:Y:S01]  /*0260*/  MOV R3, UR9 ;  /* 0x0000000900037c02 */ /* 0x000fe20008000f00 */
[----:B------:R-:W2:Y:S01]  /*0270*/  LDCU.64 UR8, c[0x0][0x3d8] ;  /* 0x00007b00ff0877ac */ /* 0x000ea20008000a00 */
[----:B------:R-:W-:Y:S01]  /*0280*/  MOV R43, RZ ;  /* 0x000000ff002b7202 */ /* 0x000fe20000000f00 */
[C---:B------:R-:W-:Y:S01]  /*0290*/  IMAD.WIDE.U32 R4, R11.reuse, UR14, R4 ;  /* 0x0000000e0b047c25 */ /* 0x040fe2000f8e0004 */
[----:B------:R-:W0:Y:S01]  /*02a0*/  LDC.64 R14, c[0x0][0x428] ;  /* 0x00010a00ff0e7b82 */ /* 0x000e220000000a00 */
[----:B------:R-:W2:Y:S02]  /*02b0*/  LDCU UR4, c[0x0][0x38c] ;  /* 0x00007180ff0477ac */ /* 0x000ea40008000800 */
[C---:B------:R-:W-:Y:S01]  /*02c0*/  IMAD R49, R11.reuse, UR15, R5 ;  /* 0x0000000f0b317c24 */ /* 0x040fe2000f8e0205 */
[----:B-1----:R-:W-:Y:S01]  /*02d0*/  LEA R48, P1, R4, R12, 0x1 ;  /* 0x0000000c04307211 */ /* 0x002fe200078208ff */
[----:B------:R-:W-:-:S03]  /*02e0*/  IMAD.WIDE.U32 R2, R11, UR10, R2 ;  /* 0x0000000a0b027c25 */ /* 0x000fc6000f8e0002 */
[----:B------:R-:W1:Y:S01]  /*02f0*/  LDC.64 R22, c[0x0][0x3a0] ;  /* 0x0000e800ff167b82 */ /* 0x000e620000000a00 */
[C---:B------:R-:W-:Y:S01]  /*0300*/  IMAD R47, R11.reuse, UR11, R3 ;  /* 0x0000000b0b2f7c24 */ /* 0x040fe2000f8e0203 */
[----:B------:R-:W-:Y:S01]  /*0310*/  LEA.HI.X R49, R4, R13, R49, 0x1, P1 ;  /* 0x0000000d04317211 */ /* 0x000fe200008f0c31 */
[----:B---3--:R-:W-:Y:S01]  /*0320*/  IMAD.WIDE.U32 R4, R11, UR6, RZ ;  /* 0x000000060b047c25 */ /* 0x008fe2000f8e00ff */
[----:B------:R-:W-:-:S03]  /*0330*/  LEA R46, P0, R2, R8, 0x1 ;  /* 0x00000008022e7211 */ /* 0x000fc600078008ff */
[C---:B------:R-:W-:Y:S01]  /*0340*/  IMAD R39, R11.reuse, UR7, R5 ;  /* 0x000000070b277c24 */ /* 0x040fe2000f8e0205 */
[----:B------:R-:W3:Y:S01]  /*0350*/  LDC.64 R20, c[0x0][0x450] ;  /* 0x00011400ff147b82 */ /* 0x000ee20000000a00 */
[----:B------:R-:W-:Y:S01]  /*0360*/  LEA.HI.X R47, R2, R9, R47, 0x1, P0 ;  /* 0x00000009022f7211 */ /* 0x000fe200000f0c2f */
[----:B----4-:R-:W-:Y:S01]  /*0370*/  IMAD R3, R6, UR18, R11 ;  /* 0x0000001206037c24 */ /* 0x010fe2000f8e020b */
[C---:B--2---:R-:W-:Y:S01]  /*0380*/  LEA R36, P0, R4.reuse, R18, 0x2 ;  /* 0x0000001204247211 */ /* 0x044fe200078010ff */
[C---:B------:R-:W-:Y:S01]  /*0390*/  IMAD.WIDE.U32 R40, R11.reuse, UR8, RZ ;  /* 0x000000080b287c25 */ /* 0x040fe2000f8e00ff */
[----:B------:R-:W-:Y:S02]  /*03a0*/  UISETP.LT.AND UP0, UPT, UR4, 0x1, UPT ;  /* 0x000000010400788c */ /* 0x000fe4000bf01270 */
[----:B------:R-:W-:Y:S01]  /*03b0*/  LEA.HI.X R39, R4, R19, R39, 0x2, P0 ;  /* 0x0000001304277211 */ /* 0x000fe200000f1427 */
[----:B------:R-:W2:Y:S01]  /*03c0*/  LDC.64 R24, c[0x0][0x440] ;  /* 0x00011000ff187b82 */ /* 0x000ea20000000a00 */
[----:B0-----:R-:W-:Y:S01]  /*03d0*/  IMAD.WIDE.U32 R6, R11, R14, RZ ;  /* 0x0000000e0b067225 */ /* 0x001fe200078e00ff */
[----:B------:R-:W-:-:S03]  /*03e0*/  SHF.L.U32 R4, R35, 0x1, RZ ;  /* 0x0000000123047819 */ /* 0x000fc600000006ff */
[----:B------:R-:W-:Y:S01]  /*03f0*/  IMAD R7, R11, R15, R7 ;  /* 0x0000000f0b077224 */ /* 0x000fe200078e0207 */
[----:B------:R-:W-:Y:S01]  /*0400*/  LOP3.LUT R4, R4, 0x7c0, RZ, 0xc0, !PT ;  /* 0x000007c004047812 */ /* 0x000fe200078ec0ff */
[----:B------:R-:W-:Y:S01]  /*0410*/  IMAD R44, R3, R44, RZ ;  /* 0x0000002c032c7224 */ /* 0x000fe200078e02ff */
[----:B------:R-:W0:Y:S01]  /*0420*/  LDC.64 R16, c[0x0][0x420] ;  /* 0x00010800ff107b82 */ /* 0x000e220000000a00 */
[----:B-1----:R-:W-:Y:S01]  /*0430*/  IMAD.WIDE.U32 R8, R11, R22, RZ ;  /* 0x000000160b087225 */ /* 0x002fe200078e00ff */
[----:B------:R-:W-:-:S03]  /*0440*/  LOP3.LUT R50, R4, 0x1f, R35, 0xf8, !PT ;  /* 0x0000001f04327812 */ /* 0x000fc600078ef823 */
[C---:B------:R-:W-:Y:S02]  /*0450*/  IMAD R5, R11.reuse, R23, R9 ;  /* 0x000000170b057224 */ /* 0x040fe400078e0209 */
[----:B------:R-:W-:Y:S01]  /*0460*/  IMAD R11, R11, UR9, R41 ;  /* 0x000000090b0b7c24 */ /* 0x000fe2000f8e0229 */
[----:B------:R-:W1:Y:S01]  /*0470*/  LDC.64 R32, c[0x0][0x3c0] ;  /* 0x0000f000ff207b82 */ /* 0x000e620000000a00 */
[----:B---3--:R-:W-:Y:S01]  /*0480*/  LEA R37, P1, R40, R20, 0x2 ;  /* 0x0000001428257211 */ /* 0x008fe200078210ff */
[----:B------:R-:W-:Y:S01]  /*0490*/  IMAD R44, R44, UR4, RZ ;  /* 0x000000042c2c7c24 */ /* 0x000fe2000f8e02ff */
[----:B------:R-:W-:Y:S02]  /*04a0*/  USEL UR4, UR4, 0x1, !UP0 ;  /* 0x0000000104047887 */ /* 0x000fe4000c000000 */
[----:B------:R-:W-:Y:S01]  /*04b0*/  LEA.HI.X R40, R40, R21, R11, 0x2, P1 ;  /* 0x0000001528287211 */ /* 0x000fe200008f140b */
[----:B------:R-:W3:Y:S02]  /*04c0*/  LDCU.U8 UR9, c[0x0][0x39e] ;  /* 0x000073c0ff0977ac */ /* 0x000ee40008000000 */
[----:B------:R-:W4:Y:S01]  /*04d0*/  LDC.64 R30, c[0x0][0x3e0] ;  /* 0x0000f800ff1e7b82 */ /* 0x000f220000000a00 */
[----:B--2---:R-:W-:Y:S01]  /*04e0*/  LEA R38, P2, R8, R24, 0x2 ;  /* 0x0000001808267211 */ /* 0x004fe200078410ff */
[----:B------:R-:W-:-:S03]  /*04f0*/  UIADD3 UR6, UPT, UPT, -UR4, URZ, URZ ;  /* 0x000000ff04067290 */ /* 0x000fc6000fffe1ff */
[----:B------:R-:W-:-:S03]  /*0500*/  LEA.HI.X R41, R8, R25, R5, 0x2, P2 ;  /* 0x0000001908297211 */ /* 0x000fc600010f1405 */
[----:B------:R-:W2:Y:S01]  /*0510*/  LDC.64 R28, c[0x0][0x3a8] ;  /* 0x0000ea00ff1c7b82 */ /* 0x000ea20000000a00 */
[----:B0-----:R-:W-:-:S04]  /*0520*/  IMAD.WIDE.U32 R2, R16, UR18, R6 ;  /* 0x0000001210027c25 */ /* 0x001fc8000f8e0006 */
[----:B------:R-:W-:Y:S01]  /*0530*/  IMAD R42, R17, UR18, R3 ;  /* 0x00000012112a7c24 */ /* 0x000fe2000f8e0203 */
[----:B-1----:R-:W-:Y:S02]  /*0540*/  SHF.L.U64.HI R33, R32, 0x2, R33 ;  /* 0x0000000220217819 */ /* 0x002fe40000010221 */
[----:B----4-:R-:W-:Y:S02]  /*0550*/  SHF.L.U64.HI R31, R30, 0x2, R31 ;  /* 0x000000021e1f7819 */ /* 0x010fe4000001021f */
[----:B--23--:R-:W-:-:S07]  /*0560*/  SHF.L.U64.HI R45, R28, 0x2, R29 ;  /* 0x000000021c2d7819 */ /* 0x00cfce000001021d */
.L_x_4122:
[----:B------:R-:W-:Y:S01]  /*0570*/  BAR.SYNC.DEFER_BLOCKING 0x0 ;  /* 0x0000000000007b1d */ /* 0x000fe20000010000 */
[----:B0-----:R-:W-:-:S07]  /*0580*/  IMAD.WIDE.U32 R4, R50, 0x10, R46 ;  /* 0x0000001032047825 */ /* 0x001fce00078e002e */
[----:B------:R-:W0:Y:S01]  /*0590*/  S2UR UR5, SR_CgaCtaId ;  /* 0x00000000000579c3 */ /* 0x000e220000008800 */
[----:B------:R-:W1:Y:S01]  /*05a0*/  S2R R52, SR_LANEID ;  /* 0x0000000000347919 */ /* 0x000e620000000000 */
[----:B------:R-:W-:Y:S01]  /*05b0*/  UMOV UR4, 0x400 ;  /* 0x0000040000047882 */ /* 0x000fe20000000000 */
[----:B------:R-:W-:-:S05]  /*05c0*/  IMAD.WIDE.U32 R54, R50, 0x10, R48 ;  /* 0x0000001032367825 */ /* 0x000fca00078e0030 */
[----:B------:R-:W2:Y:S01]  /*05d0*/  LDC R82, c[0x0][0x38c] ;  /* 0x0000e300ff527b82 */ /* 0x000ea20000000800 */
[----:B------:R-:W3:Y:S04]  /*05e0*/  LDG.E.128 R12, desc[UR16][R4.64] ;  /* 0x00000010040c7981 */ /* 0x000ee8000c1e1d00 */
[----:B------:R-:W4:Y:S01]  /*05f0*/  LDG.E.128 R24, desc[UR16][R4.64+0x200] ;  /* 0x0002001004187981 */ /* 0x000f22000c1e1d00 */
[----:B0-----:R-:W-:-:S06]  /*0600*/  ULEA UR4, UR5, UR4, 0x18 ;  /* 0x0000000405047291 */ /* 0x001fcc000f8ec0ff */
[----:B-1----:R-:W-:-:S04]  /*0610*/  LEA R29, R52, UR4, 0x4 ;  /* 0x00000004341d7c11 */ /* 0x002fc8000f8e20ff */
        /* <DEDUP_REMOVED lines=65> */
.L_x_4087:
[----:B------:R-:W-:Y:S05]  /*0a30*/  BSYNC.RECONVERGENT B0 ;  /* 0x0000000000007941 */ /* 0x000fea0003800200 */
.L_x_4086:
        /* <DEDUP_REMOVED lines=37> */
.L_x_4089:
[----:B------:R-:W-:Y:S05]  /*0c90*/  BSYNC.RECONVERGENT B0 ;  /* 0x0000000000007941 */ /* 0x000fea0003800200 */
.L_x_4088:
        /* <DEDUP_REMOVED lines=35> */
.L_x_4091:
[----:B------:R-:W-:Y:S05]  /*0ed0*/  BSYNC.RECONVERGENT B0 ;  /* 0x0000000000007941 */ /* 0x000fea0003800200 */
.L_x_4090:
        /* <DEDUP_REMOVED lines=37> */
.L_x_4093:
[----:B------:R-:W-:Y:S05]  /*1130*/  BSYNC.RECONVERGENT B0 ;  /* 0x0000000000007941 */ /* 0x000fea0003800200 */
.L_x_4092:
        /* <DEDUP_REMOVED lines=35> */
.L_x_4095:
[----:B------:R-:W-:Y:S05]  /*1370*/  BSYNC.RECONVERGENT B0 ;  /* 0x0000000000007941 */ /* 0x000fea0003800200 */
.L_x_4094:
        /* <DEDUP_REMOVED lines=41> */
.L_x_4097:
[----:B------:R-:W-:Y:S05]  /*1610*/  BSYNC.RECONVERGENT B0 ;  /* 0x0000000000007941 */ /* 0x000fea0003800200 */
.L_x_4096:
        /* <DEDUP_REMOVED lines=39> */
.L_x_4099:
[----:B------:R-:W-:Y:S05]  /*1890*/  BSYNC.RECONVERGENT B0 ;  /* 0x0000000000007941 */ /* 0x000fea0003800200 */
.L_x_4098:
        /* <DEDUP_REMOVED lines=41> */
.L_x_4101:
[----:B------:R-:W-:Y:S05]  /*1b30*/  BSYNC.RECONVERGENT B0 ;  /* 0x0000000000007941 */ /* 0x000fea0003800200 */
.L_x_4100:
        /* <DEDUP_REMOVED lines=39> */
.L_x_4103:
[----:B------:R-:W-:Y:S05]  /*1db0*/  BSYNC.RECONVERGENT B0 ;  /* 0x0000000000007941 */ /* 0x000fea0003800200 */
.L_x_4102:
        /* <DEDUP_REMOVED lines=41> */
.L_x_4105:
[----:B------:R-:W-:Y:S05]  /*2050*/  BSYNC.RECONVERGENT B0 ;  /* 0x0000000000007941 */ /* 0x000fea0003800200 */
.L_x_4104:
        /* <DEDUP_REMOVED lines=39> */
.L_x_4107:
[----:B------:R-:W-:Y:S05]  /*22d0*/  BSYNC.RECONVERGENT B0 ;  /* 0x0000000000007941 */ /* 0x000fea0003800200 */
.L_x_4106:
        /* <DEDUP_REMOVED lines=44> */
.L_x_4109:
[----:B------:R-:W-:Y:S05]  /*25a0*/  BSYNC.RECONVERGENT B0 ;  /* 0x0000000000007941 */ /* 0x000fea0003800200 */
.L_x_4108:
        /* <DEDUP_REMOVED lines=32> */
.L_x_4111:
[----:B------:R-:W-:Y:S05]  /*27b0*/  BSYNC.RECONVERGENT B0 ;  /* 0x0000000000007941 */ /* 0x000fea0003800200 */
.L_x_4110:
        /* <DEDUP_REMOVED lines=32> */
.L_x_4113:
[----:B------:R-:W-:Y:S05]  /*29c0*/  BSYNC.RECONVERGENT B0 ;  /* 0x0000000000007941 */ /* 0x000fea0003800200 */
.L_x_4112:
        /* <DEDUP_REMOVED lines=32> */
.L_x_4115:
[----:B------:R-:W-:Y:S05]  /*2bd0*/  BSYNC.RECONVERGENT B0 ;  /* 0x0000000000007941 */ /* 0x000fea0003800200 */
.L_x_4114:
        /* <DEDUP_REMOVED lines=32> */
.L_x_4117:
[----:B------:R-:W-:Y:S05]  /*2de0*/  BSYNC.RECONVERGENT B0 ;  /* 0x0000000000007941 */ /* 0x000fea0003800200 */
.L_x_4116:
[----:B------:R-:W-:Y:S01]  /*2df0*/  BAR.SYNC.DEFER_BLOCKING 0x0 ;  /* 0x0000000000007b1d */ /* 0x000fe20000010000 */
[----:B------:R-:W-:Y:S01]  /*2e00*/  FMUL.FTZ R74, R77, R22 ;  /* 0x000000164d4a7220 */ /* 0x000fe20000410000 */
[----:B------:R-:W-:Y:S01]  /*2e10*/  FMUL.FTZ R78, R81, R12 ;  /* 0x0000000c514e7220 */ /* 0x000fe20000410000 */
        /* <DEDUP_REMOVED lines=20> */
[----:B------:R-:W-:Y:S01]  /*2f60*/  MOV R89, R38 ;  /* 0x0000002600597202 */ /* 0x000fe20000000f00 */
[----:B------:R-:W-:Y:S01]  /*2f70*/  UIADD3 UR4, UPT, UPT, UR4, 0x450, URZ ;  /* 0x0000045004047890 */ /* 0x000fe2000fffe0ff */
[----:B------:R-:W-:Y:S01]  /*2f80*/  ISETP.EQ.AND P0, PT, R35, RZ, P0 ;  /* 0x000000ff2300720c */ /* 0x000fe20000702270 */
[----:B------:R-:W-:Y:S01]  /*2f90*/  UMOV UR5, UR6 ;  /* 0x0000000600057c82 */ /* 0x000fe20008000000 */
[----:B------:R-:W-:Y:S02]  /*2fa0*/  MOV R82, R41 ;  /* 0x0000002900527202 */ /* 0x000fe40000000f00 */
[----:B------:R-:W-:-:S02]  /*2fb0*/  MOV R91, R37 ;  /* 0x00000025005b7202 */ /* 0x000fc40000000f00 */
[----:B------:R-:W-:Y:S02]  /*2fc0*/  MOV R86, R40 ;  /* 0x0000002800567202 */ /* 0x000fe40000000f00 */
[----:B------:R-:W-:Y:S02]  /*2fd0*/  MOV R93, R36 ;  /* 0x00000024005d7202 */ /* 0x000fe40000000f00 */
[----:B------:R-:W-:-:S07]  /*2fe0*/  MOV R88, R39 ;  /* 0x0000002700587202 */ /* 0x000fce0000000f00 */
.L_x_4121:
[----:B------:R-:W-:Y:S02]  /*2ff0*/  MOV R6, R89 ;  /* 0x0000005900067202 */ /* 0x000fe40000000f00 */
[----:B------:R-:W-:-:S05]  /*3000*/  MOV R7, R82 ;  /* 0x0000005200077202 */ /* 0x000fca0000000f00 */
[----:B0-----:R1:W2:Y:S02]  /*3010*/  LDG.E R8, desc[UR16][R6.64] ;  /* 0x0000001006087981 */ /* 0x0012a4000c1e1900 */
[----:B-1----:R-:W-:Y:S02]  /*3020*/  MOV R6, R93 ;  /* 0x0000005d00067202 */ /* 0x002fe40000000f00 */
[----:B------:R-:W-:-:S05]  /*3030*/  MOV R7, R88 ;  /* 0x0000005800077202 */ /* 0x000fca0000000f00 */
[----:B------:R1:W3:Y:S02]  /*3040*/  LDG.E R96, desc[UR16][R6.64] ;  /* 0x0000001006607981 */ /* 0x0002e4000c1e1900 */
[----:B-1----:R-:W-:Y:S02]  /*3050*/  MOV R6, R91 ;  /* 0x0000005b00067202 */ /* 0x002fe40000000f00 */
[----:B------:R-:W-:-:S05]  /*3060*/  MOV R7, R86 ;  /* 0x0000005600077202 */ /* 0x000fca0000000f00 */
[----:B------:R1:W3:Y:S01]  /*3070*/  LDG.E R103, desc[UR16][R6.64] ;  /* 0x0000001006677981 */ /* 0x0002e2000c1e1900 */
[C---:B------:R-:W-:Y:S01]  /*3080*/  ISETP.GE.AND P1, PT, R52.reuse, 0x1, PT ;  /* 0x000000013400780c */ /* 0x040fe20003f26270 */
[----:B------:R-:W4:Y:S01]  /*3090*/  S2UR UR8, SR_CgaCtaId ;  /* 0x00000000000879c3 */ /* 0x000f220000008800 */
[----:B------:R-:W-:Y:S01]  /*30a0*/  UMOV UR7, 0x400 ;  /* 0x0000040000077882 */ /* 0x000fe20000000000 */
[----:B------:R-:W-:Y:S01]  /*30b0*/  ISETP.NE.AND P2, PT, R52, RZ, PT ;  /* 0x000000ff3400720c */ /* 0x000fe20003f45270 */
[----:B--2---:R-:W-:-:S04]  /*30c0*/  FMUL.FTZ R8, R8, 1.4426950216293334961 ;  /* 0x3fb8aa3b08087820 */ /* 0x004fc80000410000 */
[C---:B------:R-:W-:Y:S01]  /*30d0*/  FMUL.FTZ R95, R8.reuse, R19 ;  /* 0x00000013085f7220 */ /* 0x040fe20000410000 */
[C---:B------:R-:W-:Y:S01]  /*30e0*/  FMUL.FTZ R92, R8.reuse, R18 ;  /* 0x00000012085c7220 */ /* 0x040fe20000410000 */
[C---:B------:R-:W-:Y:S01]  /*30f0*/  FMUL.FTZ R97, R8.reuse, R17 ;  /* 0x0000001108617220 */ /* 0x040fe20000410000 */
[C---:B------:R-:W-:Y:S01]  /*3100*/  FMUL.FTZ R94, R8.reuse, R16 ;  /* 0x00000010085e7220 */ /* 0x040fe20000410000 */
[C---:B------:R-:W-:Y:S01]  /*3110*/  FMUL.FTZ R99, R8.reuse, R22 ;  /* 0x0000001608637220 */ /* 0x040fe20000410000 */
[C---:B------:R-:W-:Y:S01]  /*3120*/  FMUL.FTZ R90, R8.reuse, R20 ;  /* 0x00000014085a7220 */ /* 0x040fe20000410000 */
[----:B------:R-:W2:Y:S01]  /*3130*/  MUFU.EX2 R95, R95 ;  /* 0x0000005f005f7308 */ /* 0x000ea20000000800 */
[----:B------:R-:W-:-:S03]  /*3140*/  FMUL.FTZ R98, R8, R21 ;  /* 0x0000001508627220 */ /* 0x000fc60000410000 */
[----:B------:R-:W5:Y:S04]  /*3150*/  MUFU.EX2 R92, R92 ;  /* 0x0000005c005c7308 */ /* 0x000f680000000800 */
[----:B------:R-:W0:Y:S04]  /*3160*/  MUFU.EX2 R97, R97 ;  /* 0x0000006100617308 */ /* 0x000e280000000800 */
[----:B------:R-:W1:Y:S01]  /*3170*/  MUFU.EX2 R94, R94 ;  /* 0x0000005e005e7308 */ /* 0x000e620000000800 */
[----:B--2---:R-:W-:-:S03]  /*3180*/  FFMA.FTZ R9, R69, R95, R70 ;  /* 0x0000005f45097223 */ /* 0x004fc60000010046 */
[----:B------:R-:W2:Y:S01]  /*3190*/  MUFU.EX2 R99, R99 ;  /* 0x0000006300637308 */ /* 0x000ea20000000800 */
[----:B------:R-:W-:Y:S01]  /*31a0*/  FMUL.FTZ R101, R8, R24 ;  /* 0x0000001808657220 */ /* 0x000fe20000410000 */
[----:B-----5:R-:W-:Y:S02]  /*31b0*/  FFMA.FTZ R9, R92, R9, R71 ;  /* 0x000000095c097223 */ /* 0x020fe40000010047 */
[----:B------:R-:W5:Y:S01]  /*31c0*/  MUFU.EX2 R90, R90 ;  /* 0x0000005a005a7308 */ /* 0x000f620000000800 */
[C---:B------:R-:W-:Y:S01]  /*31d0*/  FMUL.FTZ R100, R8.reuse, R23 ;  /* 0x0000001708647220 */ /* 0x040fe20000410000 */
[----:B0-----:R-:W-:Y:S02]  /*31e0*/  FFMA.FTZ R9, R97, R9, R72 ;  /* 0x0000000961097223 */ /* 0x001fe40000010048 */
[----:B------:R-:W0:Y:S01]  /*31f0*/  MUFU.EX2 R98, R98 ;  /* 0x0000006200627308 */ /* 0x000e220000000800 */
[----:B------:R-:W-:Y:S01]  /*3200*/  FMUL.FTZ R105, R8, R12 ;  /* 0x0000000c08697220 */ /* 0x000fe20000410000 */
[----:B-1----:R-:W-:-:S02]  /*3210*/  FFMA.FTZ R9, R94, R9, R73 ;  /* 0x000000095e097223 */ /* 0x002fc40000010049 */
[----:B------:R-:W1:Y:S01]  /*3220*/  MUFU.EX2 R101, R101 ;  /* 0x0000006500657308 */ /* 0x000e620000000800 */
[C---:B------:R-:W-:Y:S01]  /*3230*/  FMUL.FTZ R102, R8.reuse, R25 ;  /* 0x0000001908667220 */ /* 0x040fe20000410000 */
[----:B--2---:R-:W-:Y:S02]  /*3240*/  FFMA.FTZ R10, R99, R9, R74 ;  /* 0x00000009630a7223 */ /* 0x004fe4000001004a */
[----:B------:R-:W2:Y:S01]  /*3250*/  MUFU.EX2 R100, R100 ;  /* 0x0000006400647308 */ /* 0x000ea20000000800 */
[----:B------:R-:W-:Y:S01]  /*3260*/  FMUL.FTZ R107, R8, R26 ;  /* 0x0000001a086b7220 */ /* 0x000fe20000410000 */
[----:B-----5:R-:W-:Y:S02]  /*3270*/  FMUL.FTZ R9, R90, R95 ;  /* 0x0000005f5a097220 */ /* 0x020fe40000410000 */
[----:B------:R-:W5:Y:S01]  /*3280*/  MUFU.EX2 R105, R105 ;  /* 0x0000006900697308 */ /* 0x000f620000000800 */
[----:B0-----:R-:W-:Y:S01]  /*3290*/  FFMA.FTZ R10, R98, R10, R75 ;  /* 0x0000000a620a7223 */ /* 0x001fe2000001004b */
[----:B------:R-:W-:-:S02]  /*32a0*/  FMUL.FTZ R6, R92, R9 ;  /* 0x000000095c067220 */ /* 0x000fc40000410000 */
[----:B------:R-:W0:Y:S01]  /*32b0*/  MUFU.EX2 R102, R102 ;  /* 0x0000006600667308 */ /* 0x000e220000000800 */
[C---:B------:R-:W-:Y:S01]  /*32c0*/  FMUL.FTZ R104, R8.reuse, R53 ;  /* 0x0000003508687220 */ /* 0x040fe20000410000 */
[----:B-1----:R-:W-:Y:S01]  /*32d0*/  FFMA.FTZ R10, R101, R10, R76 ;  /* 0x0000000a650a7223 */ /* 0x002fe2000001004c */
[----:B------:R-:W-:Y:S01]  /*32e0*/  FMUL.FTZ R7, R97, R6 ;  /* 0x0000000661077220 */ /* 0x000fe20000410000 */
[----:B------:R-:W1:Y:S01]  /*32f0*/  MUFU.EX2 R107, R107 ;  /* 0x0000006b006b7308 */ /* 0x000e620000000800 */
[----:B------:R-:W-:Y:S01]  /*3300*/  FMUL.FTZ R106, R8, R61 ;  /* 0x0000003d086a7220 */ /* 0x000fe20000410000 */
[----:B--2---:R-:W-:Y:S01]  /*3310*/  FFMA.FTZ R10, R100, R10, R77 ;  /* 0x0000000a640a7223 */ /* 0x004fe2000001004d */
[----:B------:R-:W-:Y:S01]  /*3320*/  FMUL.FTZ R6, R94, R7 ;  /* 0x000000075e067220 */ /* 0x000fe20000410000 */
[----:B------:R-:W2:Y:S01]  /*3330*/  MUFU.EX2 R104, R104 ;  /* 0x0000006800687308 */ /* 0x000ea20000000800 */
[C---:B------:R-:W-:Y:S01]  /*3340*/  FMUL.FTZ R109, R8.reuse, R65 ;  /* 0x00000041086d7220 */ /* 0x040fe20000410000 */
[----:B-----5:R-:W-:Y:S01]  /*3350*/  FFMA.FTZ R10, R105, R10, R78 ;  /* 0x0000000a690a7223 */ /* 0x020fe2000001004e */
[----:B------:R-:W-:Y:S01]  /*3360*/  FMUL.FTZ R7, R99, R6 ;  /* 0x0000000663077220 */ /* 0x000fe20000410000 */
[----:B------:R-:W5:Y:S01]  /*3370*/  MUFU.EX2 R106, R106 ;  /* 0x0000006a006a7308 */ /* 0x000f620000000800 */
[----:B------:R-:W-:Y:S01]  /*3380*/  FMUL.FTZ R108, R8, R68 ;  /* 0x00000044086c7220 */ /* 0x000fe20000410000 */
[----:B0-----:R-:W-:Y:S01]  /*3390*/  FFMA.FTZ R10, R102, R10, R79 ;  /* 0x0000000a660a7223 */ /* 0x001fe2000001004f */
[----:B------:R-:W-:Y:S01]  /*33a0*/  FMUL.FTZ R6, R98, R7 ;  /* 0x0000000762067220 */ /* 0x000fe20000410000 */
[----:B------:R-:W0:Y:S02]  /*33b0*/  MUFU.EX2 R109, R109 ;  /* 0x0000006d006d7308 */ /* 0x000e240000000800 */
[----:B-1----:R-:W-:Y:S01]  /*33c0*/  FFMA.FTZ R10, R107, R10, R80 ;  /* 0x0000000a6b0a7223 */ /* 0x002fe20000010050 */
[----:B------:R-:W-:Y:S01]  /*33d0*/  FMUL.FTZ R7, R101, R6 ;  /* 0x0000000665077220 */ /* 0x000fe20000410000 */
[----:B------:R-:W1:Y:S02]  /*33e0*/  MUFU.EX2 R108, R108 ;  /* 0x0000006c006c7308 */ /* 0x000e640000000800 */
[----:B--2---:R-:W-:Y:S01]  /*33f0*/  FFMA.FTZ R10, R104, R10, R83 ;  /* 0x0000000a680a7223 */ /* 0x004fe20000010053 */
[----:B------:R-:W-:-:S03]  /*3400*/  FMUL.FTZ R6, R100, R7 ;  /* 0x0000000764067220 */ /* 0x000fc60000410000 */
[----:B-----5:R-:W-:Y:S01]  /*3410*/  FFMA.FTZ R10, R106, R10, R81 ;  /* 0x0000000a6a0a7223 */ /* 0x020fe20000010051 */
[----:B------:R-:W-:-:S03]  /*3420*/  FMUL.FTZ R7, R105, R6 ;  /* 0x0000000669077220 */ /* 0x000fc60000410000 */
[----:B0-----:R-:W-:Y:S01]  /*3430*/  FFMA.FTZ R10, R109, R10, R84 ;  /* 0x0000000a6d0a7223 */ /* 0x001fe20000010054 */
[----:B------:R-:W-:-:S03]  /*3440*/  FMUL.FTZ R6, R102, R7 ;  /* 0x0000000766067220 */ /* 0x000fc60000410000 */
[----:B-1----:R-:W-:Y:S01]  /*3450*/  FFMA.FTZ R10, R108, R10, R85 ;  /* 0x0000000a6c0a7223 */ /* 0x002fe20000010055 */
[----:B------:R-:W-:-:S04]  /*3460*/  FMUL.FTZ R7, R107, R6 ;  /* 0x000000066b077220 */ /* 0x000fc80000410000 */
[----:B------:R-:W0:Y:S01]  /*3470*/  SHFL.UP PT, R8, R10, 0x1, RZ ;  /* 0x042000000a087989 */ /* 0x000e2200000e00ff */
        /* <DEDUP_REMOVED lines=23> */
[----:B------:R-:W-:Y:S02]  /*35f0*/  HFMA2 R6, -RZ, RZ, 1.875, 0 ;  /* 0x3f800000ff067431 */ /* 0x000fe400000001ff */
[----:B0-----:R-:W-:-:S10]  /*3600*/  FFMA.FTZ R9, R111, R9, R8 ;  /* 0x000000096f097223 */ /* 0x001fd40000010008 */
[----:B-1----:R-:W-:Y:S01]  /*3610*/  @P1 FMUL.FTZ R111, R111, R110 ;  /* 0x0000006e6f6f1220 */ /* 0x002fe20000410000 */
[----:B------:R-:W-:-:S04]  /*3620*/  FSEL R110, R8, R9, !P1 ;  /* 0x00000009086e7208 */ /* 0x000fc80004800000 */
[----:B------:R-:W0:Y:S04]  /*3630*/  SHFL.UP PT, R10, R111, 0x10, RZ ;  /* 0x060000006f0a7989 */ /* 0x000e2800000e00ff */
[----:B------:R-:W1:Y:S01]  /*3640*/  SHFL.UP PT, R11, R110, 0x10, RZ ;  /* 0x060000006e0b7989 */ /* 0x000e6200000e00ff */
[----:B------:R-:W-:Y:S02]  /*3650*/  MOV R7, RZ ;  /* 0x000000ff00077202 */ /* 0x000fe40000000f00 */
[----:B------:R-:W-:-:S04]  /*3660*/  ISETP.NE.AND P1, PT, R52, 0x1f, PT ;  /* 0x0000001f3400780c */ /* 0x000fc80003f25270 */
[----:B------:R-:W2:Y:S01]  /*3670*/  @P0 LDS.64 R6, [UR4] ;  /* 0x00000004ff060984 */ /* 0x000ea20008000a00 */
[----:B----4-:R-:W-:Y:S01]  /*3680*/  ULEA UR7, UR8, UR7, 0x18 ;  /* 0x0000000708077291 */ /* 0x010fe2000f8ec0ff */
[C---:B0-----:R-:W-:Y:S01]  /*3690*/  FMUL.FTZ R10, R111.reuse, R10 ;  /* 0x0000000a6f0a7220 */ /* 0x041fe20000410000 */
[----:B-1----:R-:W-:-:S07]  /*36a0*/  FFMA.FTZ R11, R111, R11, R110 ;  /* 0x0000000b6f0b7223 */ /* 0x002fce000001006e */
[----:B------:R-:W-:Y:S01]  /*36b0*/  @!P1 STS.64 [UR7+0x430], R10 ;  /* 0x0004300aff009988 */ /* 0x000fe20008000a07 */
[----:B------:R-:W-:Y:S01]  /*36c0*/  BAR.SYNC.DEFER_BLOCKING 0x0 ;  /* 0x0000000000007b1d */ /* 0x000fe20000010000 */
[----:B------:R-:W-:-:S05]  /*36d0*/  ISETP.NE.AND P3, PT, R35, RZ, PT ;  /* 0x000000ff2300720c */ /* 0x000fca0003f65270 */
        /* <DEDUP_REMOVED lines=28> */
[----:B------:R-:W-:Y:S01]  /*38a0*/  IADD3 R7, P1, PT, R44, R87, RZ ;  /* 0x000000572c077210 */ /* 0x000fe20007f3e0ff */
[----:B------:R-:W-:-:S03]  /*38b0*/  FMUL.FTZ R8, R8, R6 ;  /* 0x0000000608087220 */ /* 0x000fc60000410000 */
[----:B------:R-:W-:Y:S02]  /*38c0*/  LEA.HI.X.SX32 R90, R44, RZ, 0x1, P1 ;  /* 0x000000ff2c5a7211 */ /* 0x000fe400008f0eff */
[C---:B------:R-:W-:Y:S01]  /*38d0*/  LEA R10, P1, R7.reuse, R4, 0x3 ;  /* 0x00000004070a7211 */ /* 0x040fe200078218ff */
[----:B------:R0:W-:Y:S03]  /*38e0*/  STS.64 [UR4], R8 ;  /* 0x00000008ff007988 */ /* 0x0001e60008000a04 */
[----:B------:R-:W-:-:S05]  /*38f0*/  LEA.HI.X R11, R7, R5, R90, 0x3, P1 ;  /* 0x00000005070b7211 */ /* 0x000fca00008f1c5a */
[----:B------:R0:W-:Y:S04]  /*3900*/  STG.E.64 desc[UR16][R10.64], R8 ;  /* 0x000000080a007986 */ /* 0x0001e8000c101b10 */
.L_x_4120:
[----:B------:R-:W-:Y:S05]  /*3910*/  BSYNC.RECONVERGENT B0 ;  /* 0x0000000000007941 */ /* 0x000fea0003800200 */
.L_x_4119:
        /* <DEDUP_REMOVED lines=12> */
[-C--:B------:R-:W-:Y:S01]  /*39e0*/  FFMA.FTZ R109, R109, R7.reuse, R84 ;  /* 0x000000076d6d7223 */ /* 0x080fe20000010054 */
        /* <DEDUP_REMOVED lines=14> */
[----:B------:R-:W-:Y:S01]  /*3ad0*/  UIADD3 UR4, UPT, UPT, UR4, 0x8, URZ ;  /* 0x0000000804047890 */ /* 0x000fe2000fffe0ff */
[----:B------:R-:W-:-:S02]  /*3ae0*/  IADD3.X R86, PT, PT, R86, R31, RZ, P2, !PT ;  /* 0x0000001f56567210 */ /* 0x000fc400017fe4ff */
[----:B------:R-:W-:Y:S02]  /*3af0*/  IADD3.X R82, PT, PT, R82, R45, RZ, P3, !PT ;  /* 0x0000002d52527210 */ /* 0x000fe40001ffe4ff */
[----:B------:R-:W-:Y:S01]  /*3b00*/  IADD3 R87, PT, PT, R87, 0x1, RZ ;  /* 0x0000000157577810 */ /* 0x000fe20007ffe0ff */
[----:B------:R-:W-:Y:S06]  /*3b10*/  BRA.U UP0, `(.L_x_4121) ;  /* 0xfffffff500347547 */ /* 0x000fec000b83ffff */
.L_x_4118:
[----:B------:R-:W-:Y:S01]  /*3b20*/  BAR.SYNC.DEFER_BLOCKING 0x0 ;  /* 0x0000000000007b1d */ /* 0x000fe20000010000 */
[----:B------:R-:W-:Y:S02]  /*3b30*/  F2FP.F16.F32.PACK_AB R7, R67, R66 ;  /* 0x000000424307723e */ /* 0x000fe400000000ff */
[----:B------:R-:W-:Y:S02]  /*3b40*/  F2FP.F16.F32.PACK_AB R6, R64, R63 ;  /* 0x0000003f4006723e */ /* 0x000fe400000000ff */
[----:B------:R-:W-:-:S03]  /*3b50*/  F2FP.F16.F32.PACK_AB R5, R62, R59 ;  /* 0x0000003b3e05723e */ /* 0x000fc600000000ff */
[----:B------:R-:W1:Y:S01]  /*3b60*/  LDC.64 R24, c[0x0][0x478] ;  /* 0x00011e00ff187b82 */ /* 0x000e620000000a00 */
[----:B------:R-:W-:Y:S01]  /*3b70*/  F2FP.F16.F32.PACK_AB R4, R60, R57 ;  /* 0x000000393c04723e */ /* 0x000fe200000000ff */
[----:B------:R-:W2:Y:S01]  /*3b80*/  LDCU UR4, c[0x0][0x394] ;  /* 0x00007280ff0477ac */ /* 0x000ea20008000800 */
[----:B0-----:R-:W-:Y:S02]  /*3b90*/  F2FP.F16.F32.PACK_AB R11, R58, R55 ;  /* 0x000000373a0b723e */ /* 0x001fe400000000ff */
        /* <DEDUP_REMOVED lines=13> */
[C---:B-1----:R-:W-:Y:S02]  /*3c70*/  LEA R20, P0, R21.reuse, R24, 0x1 ;  /* 0x0000001815147211 */ /* 0x042fe400078008ff */
[----:B------:R-:W-:Y:S01]  /*3c80*/  IADD3.X R47, PT, PT, RZ, R47, RZ, P2, !PT ;  /* 0x0000002fff2f7210 */ /* 0x000fe200017fe4ff */
[----:B------:R-:W1:Y:S01]  /*3c90*/  LDS.128 R16, [R29+0x200] ;  /* 0x000200001d107984 */ /* 0x000e620000000c00 */
[----:B------:R-:W-:Y:S02]  /*3ca0*/  LEA.HI.X R21, R21, R25, R22, 0x1, P0 ;  /* 0x0000001915157211 */ /* 0x000fe400000f0c16 */
[----:B--2---:R-:W-:Y:S01]  /*3cb0*/  ISETP.GE.AND P0, PT, R43, UR4, PT ;  /* 0x000000042b007c0c */ /* 0x004fe2000bf06270 */
[----:B0-----:R-:W-:-:S05]  /*3cc0*/  IMAD.WIDE.U32 R4, R50, 0x10, R20 ;  /* 0x0000001032047825 */ /* 0x001fca00078e0014 */
[----:B---3--:R0:W-:Y:S04]  /*3cd0*/  STG.E.128 desc[UR16][R4.64], R12 ;  /* 0x0000000c04007986 */ /* 0x0081e8000c101d10 */
[----:B-1----:R0:W-:Y:S03]  /*3ce0*/  STG.E.128 desc[UR16][R4.64+0x200], R16 ;  /* 0x0002001004007986 */ /* 0x0021e6000c101d10 */
[----:B------:R-:W-:Y:S05]  /*3cf0*/  @!P0 BRA `(.L_x_4122) ;  /* 0xffffffc8001c8947 */ /* 0x000fea000383ffff */
[----:B------:R-:W-:Y:S05]  /*3d00*/  EXIT ;  /* 0x000000000000794d */ /* 0x000fea0003800000 */
.L_x_4123:
        /* <DEDUP_REMOVED lines=15> */
.L_x_5118:


//--------------------- .text._Z25selective_scan_fwd_kernelI32Selective_Scan_fwd_kernel_traitsILi32ELi16ELi1ELb1ELb0ELb0ELb1EN3c104HalfEfEEv13SSMParamsBase --------------------------
	.section	.text._Z25selective_scan_fwd_kernelI32Selective_Scan_fwd_kernel_traitsILi32ELi16ELi1ELb1ELb0ELb0ELb1EN3c104HalfEfEEv13SSMParamsBase,"ax",@progbits
	.align	128
        .global         _Z25selective_scan_fwd_kernelI32Selective_Scan_fwd_kernel_traitsILi32ELi16ELi1ELb1ELb0ELb0ELb1EN3c104HalfEfEEv13SSMParamsBase
        .type           _Z25selective_scan_fwd_kernelI32Selective_Scan_fwd_kernel_traitsILi32ELi16ELi1ELb1ELb0ELb0ELb1EN3c104HalfEfEEv13SSMParamsBase,@function
        .size           _Z25selective_scan_fwd_kernelI32Selective_Scan_fwd_kernel_traitsILi32ELi16ELi1ELb1ELb0ELb0ELb1EN3c104HalfEfEEv13SSMParamsBase,(.L_x_5119 - _Z25selective_scan_fwd_kernelI32Selective_Scan_fwd_kernel_traitsILi32ELi16ELi1ELb1ELb0ELb0ELb1EN3c104HalfEfEEv13SSMParamsBase)
        .other          _Z25selective_scan_fwd_kernelI32Selective_Scan_fwd_kernel_traitsILi32ELi16ELi1ELb1ELb0ELb0ELb1EN3c104HalfEfEEv13SSMParamsBase,@"STO_CUDA_ENTRY STV_DEFAULT"
_Z25selective_scan_fwd_kernelI32Selective_Scan_fwd_kernel_traitsILi32ELi16ELi1ELb1ELb0ELb0ELb1EN3c104HalfEfEEv13SSMParamsBase:
.text._Z25selective_scan_fwd_kernelI32Selective_Scan_fwd_kernel_traitsILi32ELi16ELi1ELb1ELb0ELb0ELb1EN3c104HalfEfEEv13SSMParamsBase:
        /* <DEDUP_REMOVED lines=31> */
[----:B------:R-:W-:Y:S01]  /*01f0*/  MOV R3, UR5 ;  /* 0x0000000500037c02 */ /* 0x000fe20008000f00 */
[----:B------:R-:W3:Y:S01]  /*0200*/  LDCU.64 UR12, c[0x0][0x3b8] ;  /* 0x00007700ff0c77ac */ /* 0x000ee20008000a00 */
[----:B------:R-:W-:Y:S02]  /*0210*/  MOV R4, UR6 ;  /* 0x0000000600047c02 */ /* 0x000fe40008000f00 */
[----:B------:R-:W-:Y:S01]  /*0220*/  MOV R5, UR7 ;  /* 0x0000000700057c02 */ /* 0x000fe20008000f00 */
[----:B------:R-:W3:Y:S01]  /*0230*/  LDCU.64 UR6, c[0x0][0x3d8] ;  /* 0x00007b00ff0677ac */ /* 0x000ee20008000a00 */
[----:B------:R-:W-:Y:S01]  /*0240*/  MOV R2, UR4 ;  /* 0x0000000400027c02 */ /* 0x000fe20008000f00 */
[----:B------:R-:W2:Y:S01]  /*0250*/  LDC.64 R12, c[0x0][0x448] ;  /* 0x00011200ff0c7b82 */ /* 0x000ea20000000a00 */
[----:B------:R-:W-:Y:S01]  /*0260*/  MOV R3, UR9 ;  /* 0x0000000900037c02 */ /* 0x000fe20008000f00 */
[----:B------:R-:W2:Y:S01]  /*0270*/  LDCU UR4, c[0x0][0x38c] ;  /* 0x00007180ff0477ac */ /* 0x000ea20008000800 */
[----:B------:R-:W-:-:S02]  /*0280*/  MOV R5, UR8 ;  /* 0x0000000800057c02 */ /* 0x000fc40008000f00 */
[----:B------:R-:W-:Y:S01]  /*0290*/  MOV R34, RZ ;  /* 0x000000ff00227202 */ /* 0x000fe20000000f00 */
[----:B------:R-:W3:Y:S01]  /*02a0*/  LDCU.64 UR8, c[0x0][0x3a0] ;  /* 0x00007400ff0877ac */ /* 0x000ee20008000a00 */
[C---:B------:R-:W-:Y:S01]  /*02b0*/  IMAD.WIDE.U32 R2, R45.reuse, UR10, R2 ;  /* 0x0000000a2d027c25 */ /* 0x040fe2000f8e0002 */
[----:B------:R-:W2:Y:S03]  /*02c0*/  LDC.64 R14, c[0x0][0x450] ;  /* 0x00011400ff0e7b82 */ /* 0x000ea60000000a00 */
[C---:B------:R-:W-:Y:S01]  /*02d0*/  IMAD R33, R45.reuse, UR11, R3 ;  /* 0x0000000b2d217c24 */ /* 0x040fe2000f8e0203 */
[----:B----4-:R-:W-:Y:S01]  /*02e0*/  LEA R32, P0, R2, R6, 0x1 ;  /* 0x0000000602207211 */ /* 0x010fe200078008ff */
[----:B------:R-:W-:-:S03]  /*02f0*/  IMAD.WIDE.U32 R4, R45, UR14, R4 ;  /* 0x0000000e2d047c25 */ /* 0x000fc6000f8e0004 */
[----:B------:R-:W4:Y:S01]  /*0300*/  LDC.64 R16, c[0x0][0x440] ;  /* 0x00011000ff107b82 */ /* 0x000f220000000a00 */
[----:B0-----:R-:W-:Y:S01]  /*0310*/  IMAD R0, R0, UR18, R45 ;  /* 0x0000001200007c24 */ /* 0x001fe2000f8e022d */
[----:B------:R-:W-:Y:S01]  /*0320*/  LEA.HI.X R33, R2, R7, R33, 0x1, P0 ;  /* 0x0000000702217211 */ /* 0x000fe200000f0c21 */
[C---:B------:R-:W-:Y:S01]  /*0330*/  IMAD R31, R45.reuse, UR15, R5 ;  /* 0x0000000f2d1f7c24 */ /* 0x040fe2000f8e0205 */
[----:B-1----:R-:W-:Y:S01]  /*0340*/  LEA R30, P0, R4, R8, 0x1 ;  /* 0x00000008041e7211 */ /* 0x002fe200078008ff */
[----:B------:R-:W-:Y:S02]  /*0350*/  IMAD R0, R0, R11, RZ ;  /* 0x0000000b00007224 */ /* 0x000fe400078e02ff */
[C---:B---3--:R-:W-:Y:S01]  /*0360*/  IMAD.WIDE.U32 R2, R45.reuse, UR6, RZ ;  /* 0x000000062d027c25 */ /* 0x048fe2000f8e00ff */
[----:B------:R-:W0:Y:S01]  /*0370*/  S2UR UR5, SR_CgaCtaId ;  /* 0x00000000000579c3 */ /* 0x000e220000008800 */
[----:B------:R-:W-:Y:S02]  /*0380*/  LEA.HI.X R31, R4, R9, R31, 0x1, P0 ;  /* 0x00000009041f7211 */ /* 0x000fe400000f0c1f */
[----:B------:R-:W-:-:S04]  /*0390*/  IMAD.WIDE.U32 R38, R45, UR12, RZ ;  /* 0x0000000c2d267c25 */ /* 0x000fc8000f8e00ff */
[C---:B------:R-:W-:Y:S01]  /*03a0*/  IMAD.WIDE.U32 R36, R45.reuse, UR8, RZ ;  /* 0x000000082d247c25 */ /* 0x040fe2000f8e00ff */
[----:B--2---:R-:W-:Y:S02]  /*03b0*/  LEA R41, P0, R38, R12, 0x2 ;  /* 0x0000000c26297211 */ /* 0x004fe400078010ff */
[----:B------:R-:W-:Y:S01]  /*03c0*/  LEA R40, P1, R2, R14, 0x2 ;  /* 0x0000000e02287211 */ /* 0x000fe200078210ff */
[----:B------:R-:W-:Y:S01]  /*03d0*/  IMAD R35, R0, UR4, RZ ;  /* 0x0000000400237c24 */ /* 0x000fe2000f8e02ff */
[----:B------:R-:W-:Y:S01]  /*03e0*/  SHF.L.U32 R0, R42, 0x1, RZ ;  /* 0x000000012a007819 */ /* 0x000fe200000006ff */
[C---:B------:R-:W-:Y:S01]  /*03f0*/  IMAD R4, R45.reuse, UR7, R3 ;  /* 0x000000072d047c24 */ /* 0x040fe2000f8e0203 */
[----:B------:R-:W-:Y:S01]  /*0400*/  UMOV UR4, 0x400 ;  /* 0x0000040000047882 */ /* 0x000fe20000000000 */
[C---:B------:R-:W-:Y:S01]  /*0410*/  IMAD R5, R45.reuse, UR13, R39 ;  /* 0x0000000d2d057c24 */ /* 0x040fe2000f8e0227 */
        /* <DEDUP_REMOVED lines=9> */
.L_x_4160:
        /* <DEDUP_REMOVED lines=73> */
.L_x_4125:
[----:B------:R-:W-:Y:S05]  /*0940*/  BSYNC.RECONVERGENT B0 ;  /* 0x0000000000007941 */ /* 0x000fea0003800200 */
.L_x_4124:
        /* <DEDUP_REMOVED lines=37> */
.L_x_4127:
[----:B------:R-:W-:Y:S05]  /*0ba0*/  BSYNC.RECONVERGENT B0 ;  /* 0x0000000000007941 */ /* 0x000fea0003800200 */
.L_x_4126:
        /* <DEDUP_REMOVED lines=35> */
.L_x_4129:
[----:B------:R-:W-:Y:S05]  /*0de0*/  BSYNC.RECONVERGENT B0 ;  /* 0x0000000000007941 */ /* 0x000fea0003800200 */
.L_x_4128:
        /* <DEDUP_REMOVED lines=37> */
.L_x_4131:
[----:B------:R-:W-:Y:S05]  /*1040*/  BSYNC.RECONVERGENT B0 ;  /* 0x0000000000007941 */ /* 0x000fea0003800200 */
.L_x_4130:
        /* <DEDUP_REMOVED lines=35> */
.L_x_4133:
[----:B------:R-:W-:Y:S05]  /*1280*/  BSYNC.RECONVERGENT B0 ;  /* 0x0000000000007941 */ /* 0x000fea0003800200 */
.L_x_4132:
        /* <DEDUP_REMOVED lines=41> */
.L_x_4135:
[----:B------:R-:W-:Y:S05]  /*1520*/  BSYNC.RECONVERGENT B0 ;  /* 0x0000000000007941 */ /* 0x000fea0003800200 */
.L_x_4134:
        /* <DEDUP_REMOVED lines=39> */
.L_x_4137:
[----:B------:R-:W-:Y:S05]  /*17a0*/  BSYNC.RECONVERGENT B0 ;  /* 0x0000000000007941 */ /* 0x000fea0003800200 */
.L_x_4136:
        /* <DEDUP_REMOVED lines=41> */
.L_x_4139:
[----:B------:R-:W-:Y:S05]  /*1a40*/  BSYNC.RECONVERGENT B0 ;  /* 0x0000000000007941 */ /* 0x000fea0003800200 */
.L_x_4138:
        /* <DEDUP_REMOVED lines=39> */
.L_x_4141:
[----:B------:R-:W-:Y:S05]  /*1cc0*/  BSYNC.RECONVERGENT B0 ;  /* 0x0000000000007941 */ /* 0x000fea0003800200 */
.L_x_4140:
        /* <DEDUP_REMOVED lines=41> */
.L_x_4143:
[----:B------:R-:W-:Y:S05]  /*1f60*/  BSYNC.RECONVERGENT B0 ;  /* 0x0000000000007941 */ /* 0x000fea0003800200 */
.L_x_4142:
        /* <DEDUP_REMOVED lines=39> */
.L_x_4145:
[----:B------:R-:W-:Y:S05]  /*21e0*/  BSYNC.RECONVERGENT B0 ;  /* 0x0000000000007941 */ /* 0x000fea0003800200 */
.L_x_4144:
        /* <DEDUP_REMOVED lines=44> */
.L_x_4147:
[----:B------:R-:W-:Y:S05]  /*24b0*/  BSYNC.RECONVERGENT B0 ;  /* 0x0000000000007941 */ /* 0x000fea0003800200 */
.L_x_4146:
        /* <DEDUP_REMOVED lines=32> */
.L_x_4149:
[----:B------:R-:W-:Y:S05]  /*26c0*/  BSYNC.RECONVERGENT B0 ;  /* 0x0000000000007941 */ /* 0x000fea0003800200 */
.L_x_4148:
        /* <DEDUP_REMOVED lines=32> */
.L_x_4151:
[----:B------:R-:W-:Y:S05]  /*28d0*/  BSYNC.RECONVERGENT B0 ;  /* 0x0000000000007941 */ /* 0x000fea0003800200 */
.L_x_4150:
        /* <DEDUP_REMOVED lines=32> */
.L_x_4153:
[----:B------:R-:W-:Y:S05]  /*2ae0*/  BSYNC.RECONVERGENT B0 ;  /* 0x0000000000007941 */ /* 0x000fea0003800200 */
.L_x_4152:
        /* <DEDUP_REMOVED lines=32> */
.L_x_4155:
[----:B------:R-:W-:Y:S05]  /*2cf0*/  BSYNC.RECONVERGENT B0 ;  /* 0x0000000000007941 */ /* 0x000fea0003800200 */
.L_x_4154:
        /* <DEDUP_REMOVED lines=38> */
.L_x_4159:
[----:B------:R-:W-:Y:S02]  /*2f60*/  MOV R10, R85 ;  /* 0x00000055000a7202 */ /* 0x000fe40000000f00 */
[----:B------:R-:W-:-:S05]  /*2f70*/  MOV R11, R86 ;  /* 0x00000056000b7202 */ /* 0x000fca0000000f00 */
[----:B------:R0:W2:Y:S02]  /*2f80*/  LDG.E R13, desc[UR16][R10.64] ;  /* 0x000000100a0d7981 */ /* 0x0000a4000c1e1900 */
[----:B0-----:R-:W-:Y:S02]  /*2f90*/  MOV R10, R89 ;  /* 0x00000059000a7202 */ /* 0x001fe40000000f00 */
[----:B------:R-:W-:-:S05]  /*2fa0*/  MOV R11, R90 ;  /* 0x0000005a000b7202 */ /* 0x000fca0000000f00 */
[----:B------:R0:W4:Y:S02]  /*2fb0*/  LDG.E R95, desc[UR16][R10.64] ;  /* 0x000000100a5f7981 */ /* 0x000124000c1e1900 */
[----:B0-----:R-:W-:Y:S02]  /*2fc0*/  MOV R10, R87 ;  /* 0x00000057000a7202 */ /* 0x001fe40000000f00 */
[----:B------:R-:W-:-:S05]  /*2fd0*/  MOV R11, R88 ;  /* 0x00000058000b7202 */ /* 0x000fca0000000f00 */
[----:B------:R0:W4:Y:S01]  /*2fe0*/  LDG.E R100, desc[UR16][R10.64] ;  /* 0x000000100a647981 */ /* 0x000122000c1e1900 */
[C---:B------:R-:W-:Y:S01]  /*2ff0*/  ISETP.GE.AND P1, PT, R21.reuse, 0x1, PT ;  /* 0x000000011500780c */ /* 0x040fe20003f26270 */
[----:B------:R-:W1:Y:S01]  /*3000*/  S2UR UR6, SR_CgaCtaId ;  /* 0x00000000000679c3 */ /* 0x000e620000008800 */
        /* <DEDUP_REMOVED lines=9> */
[----:B------:R-:W2:Y:S04]  /*30a0*/  MUFU.EX2 R91, R91 ;  /* 0x0000005b005b7308 */ /* 0x000ea80000000800 */
[----:B------:R-:W5:Y:S04]  /*30b0*/  MUFU.EX2 R94, R94 ;  /* 0x0000005e005e7308 */ /* 0x000f680000000800 */
[----:B------:R-:W3:Y:S01]  /*30c0*/  MUFU.EX2 R93, R93 ;  /* 0x0000005d005d7308 */ /* 0x000ee20000000800 */
[----:B------:R-:W-:-:S03]  /*30d0*/  FMUL.FTZ R98, R13, R26 ;  /* 0x0000001a0d627220 */ /* 0x000fc60000410000 */
[----:B------:R-:W0:Y:S01]  /*30e0*/  MUFU.EX2 R96, R96 ;  /* 0x0000006000607308 */ /* 0x000e220000000800 */
[----:B--2---:R-:W-:-:S03]  /*30f0*/  FFMA.FTZ R12, R67, R91, R68 ;  /* 0x0000005b430c7223 */ /* 0x004fc60000010044 */
[----:B------:R-:W2:Y:S01]  /*3100*/  MUFU.EX2 R97, R97 ;  /* 0x0000006100617308 */ /* 0x000ea20000000800 */
[C---:B------:R-:W-:Y:S01]  /*3110*/  FMUL.FTZ R99, R13.reuse, R63 ;  /* 0x0000003f0d637220 */ /* 0x040fe20000410000 */
[----:B-----5:R-:W-:Y:S02]  /*3120*/  FFMA.FTZ R12, R94, R12, R69 ;  /* 0x0000000c5e0c7223 */ /* 0x020fe40000010045 */
[----:B------:R-:W5:Y:S01]  /*3130*/  MUFU.EX2 R92, R92 ;  /* 0x0000005c005c7308 */ /* 0x000f620000000800 */
[----:B------:R-:W-:Y:S01]  /*3140*/  FMUL.FTZ R104, R13, R62 ;  /* 0x0000003e0d687220 */ /* 0x000fe20000410000 */
[----:B---3--:R-:W-:Y:S02]  /*3150*/  FFMA.FTZ R12, R93, R12, R70 ;  /* 0x0000000c5d0c7223 */ /* 0x008fe40000010046 */
[----:B------:R-:W3:Y:S01]  /*3160*/  MUFU.EX2 R98, R98 ;  /* 0x0000006200627308 */ /* 0x000ee20000000800 */
[----:B------:R-:W-:Y:S01]  /*3170*/  FMUL.FTZ R101, R13, R64 ;  /* 0x000000400d657220 */ /* 0x000fe20000410000 */
[----:B0-----:R-:W-:-:S02]  /*3180*/  FFMA.FTZ R12, R96, R12, R71 ;  /* 0x0000000c600c7223 */ /* 0x001fc40000010047 */
[----:B------:R-:W0:Y:S01]  /*3190*/  MUFU.EX2 R99, R99 ;  /* 0x0000006300637308 */ /* 0x000e220000000800 */
[----:B------:R-:W-:Y:S01]  /*31a0*/  FMUL.FTZ R102, R13, R16 ;  /* 0x000000100d667220 */ /* 0x000fe20000410000 */
[----:B--2---:R-:W-:Y:S02]  /*31b0*/  FFMA.FTZ R12, R97, R12, R72 ;  /* 0x0000000c610c7223 */ /* 0x004fe40000010048 */
[----:B------:R-:W2:Y:S01]  /*31c0*/  MUFU.EX2 R104, R104 ;  /* 0x0000006800687308 */ /* 0x000ea20000000800 */
[----:B------:R-:W-:Y:S01]  /*31d0*/  FMUL.FTZ R103, R13, R17 ;  /* 0x000000110d677220 */ /* 0x000fe20000410000 */
[----:B-----5:R-:W-:Y:S02]  /*31e0*/  FMUL.FTZ R15, R92, R91 ;  /* 0x0000005b5c0f7220 */ /* 0x020fe40000410000 */
[----:B------:R-:W5:Y:S01]  /*31f0*/  MUFU.EX2 R101, R101 ;  /* 0x0000006500657308 */ /* 0x000f620000000800 */
[----:B---3--:R-:W-:Y:S01]  /*3200*/  FFMA.FTZ R12, R98, R12, R73 ;  /* 0x0000000c620c7223 */ /* 0x008fe20000010049 */
[----:B------:R-:W-:-:S02]  /*3210*/  FMUL.FTZ R10, R94, R15 ;  /* 0x0000000f5e0a7220 */ /* 0x000fc40000410000 */
[----:B------:R-:W3:Y:S01]  /*3220*/  MUFU.EX2 R102, R102 ;  /* 0x0000006600667308 */ /* 0x000ee20000000800 */
[----:B------:R-:W-:Y:S01]  /*3230*/  FMUL.FTZ R106, R13, R18 ;  /* 0x000000120d6a7220 */ /* 0x000fe20000410000 */
[----:B0-----:R-:W-:Y:S01]  /*3240*/  FFMA.FTZ R12, R99, R12, R74 ;  /* 0x0000000c630c7223 */ /* 0x001fe2000001004a */
[----:B------:R-:W-:Y:S01]  /*3250*/  FMUL.FTZ R11, R93, R10 ;  /* 0x0000000a5d0b7220 */ /* 0x000fe20000410000 */
[----:B------:R-:W0:Y:S01]  /*3260*/  MUFU.EX2 R103, R103 ;  /* 0x0000006700677308 */ /* 0x000e220000000800 */
[C---:B------:R-:W-:Y:S01]  /*3270*/  FMUL.FTZ R105, R13.reuse, R19 ;  /* 0x000000130d697220 */ /* 0x040fe20000410000 */
[----:B--2---:R-:W-:Y:S01]  /*3280*/  FFMA.FTZ R12, R104, R12, R75 ;  /* 0x0000000c680c7223 */ /* 0x004fe2000001004b */
[----:B------:R-:W-:Y:S01]  /*3290*/  FMUL.FTZ R10, R96, R11 ;  /* 0x0000000b600a7220 */ /* 0x000fe20000410000 */
[----:B------:R-:W2:Y:S01]  /*32a0*/  MUFU.EX2 R106, R106 ;  /* 0x0000006a006a7308 */ /* 0x000ea20000000800 */
[----:B------:R-:W-:Y:S01]  /*32b0*/  FMUL.FTZ R107, R13, R65 ;  /* 0x000000410d6b7220 */ /* 0x000fe20000410000 */
[----:B-----5:R-:W-:Y:S01]  /*32c0*/  FFMA.FTZ R12, R101, R12, R76 ;  /* 0x0000000c650c7223 */ /* 0x020fe2000001004c */
[----:B------:R-:W-:Y:S01]  /*32d0*/  FMUL.FTZ R11, R97, R10 ;  /* 0x0000000a610b7220 */ /* 0x000fe20000410000 */
[----:B------:R-:W5:Y:S01]  /*32e0*/  MUFU.EX2 R105, R105 ;  /* 0x0000006900697308 */ /* 0x000f620000000800 */
[----:B------:R-:W-:Y:S01]  /*32f0*/  FMUL.FTZ R108, R13, R66 ;  /* 0x000000420d6c7220 */ /* 0x000fe20000410000 */
[----:B---3--:R-:W-:Y:S01]  /*3300*/  FFMA.FTZ R12, R102, R12, R77 ;  /* 0x0000000c660c7223 */ /* 0x008fe2000001004d */
[----:B------:R-:W-:Y:S01]  /*3310*/  FMUL.FTZ R10, R98, R11 ;  /* 0x0000000b620a7220 */ /* 0x000fe20000410000 */
[----:B------:R-:W3:Y:S02]  /*3320*/  MUFU.EX2 R107, R107 ;  /* 0x0000006b006b7308 */ /* 0x000ee40000000800 */
[----:B0-----:R-:W-:Y:S01]  /*3330*/  FFMA.FTZ R12, R103, R12, R78 ;  /* 0x0000000c670c7223 */ /* 0x001fe2000001004e */
[----:B------:R-:W-:Y:S01]  /*3340*/  FMUL.FTZ R11, R99, R10 ;  /* 0x0000000a630b7220 */ /* 0x000fe20000410000 */
[----:B------:R-:W0:Y:S02]  /*3350*/  MUFU.EX2 R108, R108 ;  /* 0x0000006c006c7308 */ /* 0x000e240000000800 */
[----:B--2---:R-:W-:Y:S01]  /*3360*/  FFMA.FTZ R12, R106, R12, R79 ;  /* 0x0000000c6a0c7223 */ /* 0x004fe2000001004f */
[----:B------:R-:W-:-:S03]  /*3370*/  FMUL.FTZ R10, R104, R11 ;  /* 0x0000000b680a7220 */ /* 0x000fc60000410000 */
[----:B-----5:R-:W-:Y:S01]  /*3380*/  FFMA.FTZ R12, R105, R12, R80 ;  /* 0x0000000c690c7223 */ /* 0x020fe20000010050 */
[----:B------:R-:W-:-:S03]  /*3390*/  FMUL.FTZ R11, R101, R10 ;  /* 0x0000000a650b7220 */ /* 0x000fc60000410000 */
[----:B---3--:R-:W-:Y:S01]  /*33a0*/  FFMA.FTZ R12, R107, R12, R82 ;  /* 0x0000000c6b0c7223 */ /* 0x008fe20000010052 */
[----:B------:R-:W-:-:S03]  /*33b0*/  FMUL.FTZ R10, R102, R11 ;  /* 0x0000000b660a7220 */ /* 0x000fc60000410000 */
[----:B0-----:R-:W-:Y:S01]  /*33c0*/  FFMA.FTZ R12, R108, R12, R83 ;  /* 0x0000000c6c0c7223 */ /* 0x001fe20000010053 */
[----:B------:R-:W-:-:S04]  /*33d0*/  FMUL.FTZ R11, R103, R10 ;  /* 0x0000000a670b7220 */ /* 0x000fc80000410000 */
[----:B------:R-:W0:Y:S01]  /*33e0*/  SHFL.UP PT, R13, R12, 0x1, RZ ;  /* 0x042000000c0d7989 */ /* 0x000e2200000e00ff */
[----:B------:R-:W-:-:S04]  /*33f0*/  FMUL.FTZ R10, R106, R11 ;  /* 0x0000000b6a0a7220 */ /* 0x000fc80000410000 */
[----:B------:R-:W-:-:S04]  /*3400*/  FMUL.FTZ R10, R105, R10 ;  /* 0x0000000a690a7220 */ /* 0x000fc80000410000 */
[----:B------:R-:W-:-:S04]  /*3410*/  FMUL.FTZ R109, R107, R10 ;  /* 0x0000000a6b6d7220 */ /* 0x000fc80000410000 */
[----:B------:R-:W-:-:S05]  /*3420*/  FMUL.FTZ R109, R108, R109 ;  /* 0x0000006d6c6d7220 */ /* 0x000fca0000410000 */
        /* <DEDUP_REMOVED lines=12> */
[----:B------:R-:W-:Y:S01]  /*34f0*/  ISETP.GE.AND P1, PT, R21, 0x4, PT ;  /* 0x000000041500780c */ /* 0x000fe20003f26270 */
[----:B0-----:R-:W-:-:S05]  /*3500*/  FFMA.FTZ R11, R109, R11, R12 ;  /* 0x0000000b6d0b7223 */ /* 0x001fca000001000c */
[----:B------:R-:W-:-:S07]  /*3510*/  FSEL R14, R12, R11, !P1 ;  /* 0x0000000b0c0e7208 */ /* 0x000fce0004800000 */
[----:B--2---:R-:W-:Y:S01]  /*3520*/  @P1 FMUL.FTZ R109, R109, R10 ;  /* 0x0000000a6d6d1220 */ /* 0x004fe20000410000 */
[----:B------:R-:W0:Y:S04]  /*3530*/  SHFL.UP PT, R13, R14, 0x8, RZ ;  /* 0x050000000e0d7989 */ /* 0x000e2800000e00ff */
[----:B------:R-:W2:Y:S01]  /*3540*/  SHFL.UP PT, R110, R109, 0x8, RZ ;  /* 0x050000006d6e7989 */ /* 0x000ea200000e00ff */
[----:B------:R-:W-:Y:S01]  /*3550*/  ISETP.GE.AND P1, PT, R21, 0x8, PT ;  /* 0x000000081500780c */ /* 0x000fe20003f26270 */
[----:B------:R-:W-:Y:S02]  /*3560*/  HFMA2 R10, -RZ, RZ, 1.875, 0 ;  /* 0x3f800000ff0a7431 */ /* 0x000fe400000001ff */
[----:B0-----:R-:W-:-:S10]  /*3570*/  FFMA.FTZ R13, R109, R13, R14 ;  /* 0x0000000d6d0d7223 */ /* 0x001fd4000001000e */
[----:B--2---:R-:W-:Y:S01]  /*3580*/  @P1 FMUL.FTZ R109, R109, R110 ;  /* 0x0000006e6d6d1220 */ /* 0x004fe20000410000 */
[----:B------:R-:W-:-:S04]  /*3590*/  FSEL R110, R14, R13, !P1 ;  /* 0x0000000d0e6e7208 */ /* 0x000fc80004800000 */
[----:B------:R-:W0:Y:S04]  /*35a0*/  SHFL.UP PT, R12, R109, 0x10, RZ ;  /* 0x060000006d0c7989 */ /* 0x000e2800000e00ff */
[----:B------:R-:W2:Y:S01]  /*35b0*/  SHFL.UP PT, R15, R110, 0x10, RZ ;  /* 0x060000006e0f7989 */ /* 0x000ea200000e00ff */
[----:B------:R-:W-:Y:S02]  /*35c0*/  MOV R11, RZ ;  /* 0x000000ff000b7202 */ /* 0x000fe40000000f00 */
[----:B------:R-:W-:-:S04]  /*35d0*/  ISETP.NE.AND P1, PT, R21, 0x1f, PT ;  /* 0x0000001f1500780c */ /* 0x000fc80003f25270 */
[----:B------:R-:W3:Y:S01]  /*35e0*/  @P0 LDS.64 R10, [UR5] ;  /* 0x00000005ff0a0984 */ /* 0x000ee20008000a00 */
[----:B-1----:R-:W-:Y:S01]  /*35f0*/  ULEA UR4, UR6, UR4, 0x18 ;  /* 0x0000000406047291 */ /* 0x002fe2000f8ec0ff */
[C---:B0-----:R-:W-:Y:S01]  /*3600*/  FMUL.FTZ R14, R109.reuse, R12 ;  /* 0x0000000c6d0e7220 */ /* 0x041fe20000410000 */
[----:B--2---:R-:W-:-:S07]  /*3610*/  FFMA.FTZ R15, R109, R15, R110 ;  /* 0x0000000f6d0f7223 */ /* 0x004fce000001006e */
[----:B------:R-:W-:Y:S01]  /*3620*/  @!P1 STS.64 [UR4+0x430], R14 ;  /* 0x0004300eff009988 */ /* 0x000fe20008000a04 */
[----:B------:R-:W-:Y:S01]  /*3630*/  BAR.SYNC.DEFER_BLOCKING 0x0 ;  /* 0x0000000000007b1d */ /* 0x000fe20000010000 */
[----:B------:R-:W-:-:S05]  /*3640*/  ISETP.NE.AND P3, PT, R42, RZ, PT ;  /* 0x000000ff2a00720c */ /* 0x000fca0003f65270 */
        /* <DEDUP_REMOVED lines=35> */
.L_x_4158:
[----:B------:R-:W-:Y:S05]  /*3880*/  BSYNC.RECONVERGENT B0 ;  /* 0x0000000000007941 */ /* 0x000fea0003800200 */
.L_x_4157:
[----:B------:R-:W-:Y:S01]  /*3890*/  FFMA.FTZ R11, R102, R100, R77 ;  /* 0x00000064660b7223 */ /* 0x000fe2000001004d */
[----:B------:R-:W-:Y:S01]  /*38a0*/  IADD3 R81, PT, PT, R81, 0x1, RZ ;  /* 0x0000000151517810 */ /* 0x000fe20007ffe0ff */
[----:B------:R-:W-:Y:S01]  /*38b0*/  UIADD3 UR5, UPT, UPT, UR5, 0x8, URZ ;  /* 0x0000000805057890 */ /* 0x000fe2000fffe0ff */
[----:B------:R-:W-:Y:S01]  /*38c0*/  LEA R89, P2, R4, R89, 0x2 ;  /* 0x0000005904597211 */ /* 0x000fe200078410ff */
[----:B------:R-:W-:Y:S01]  /*38d0*/  FFMA.FTZ R10, R103, R11, R78 ;  /* 0x0000000b670a7223 */ /* 0x000fe2000001004e */
[----:B------:R-:W-:Y:S01]  /*38e0*/  ISETP.NE.AND P1, PT, R81, RZ, PT ;  /* 0x000000ff5100720c */ /* 0x000fe20003f25270 */
[C---:B------:R-:W-:Y:S01]  /*38f0*/  FFMA.FTZ R46, R95.reuse, R111, R46 ;  /* 0x0000006f5f2e7223 */ /* 0x040fe2000001002e */
[----:B------:R-:W-:Y:S01]  /*3900*/  LEA R87, P3, R6, R87, 0x2 ;  /* 0x0000005706577211 */ /* 0x000fe200078610ff */
[----:B0-----:R-:W-:Y:S01]  /*3910*/  FFMA.FTZ R13, R106, R10, R79 ;  /* 0x0000000a6a0d7223 */ /* 0x001fe2000001004f */
        /* <DEDUP_REMOVED lines=21> */
[----:B------:R-:W-:Y:S02]  /*3a70*/  IADD3.X R86, PT, PT, R86, R9, RZ, P4, !PT ;  /* 0x0000000956567210 */ /* 0x000fe400027fe4ff */
[----:B------:R-:W-:Y:S01]  /*3a80*/  IADD3 R84, PT, PT, R84, 0x1, RZ ;  /* 0x0000000154547810 */ /* 0x000fe20007ffe0ff */
[----:B------:R-:W-:Y:S06]  /*3a90*/  @P1 BRA `(.L_x_4159) ;  /* 0xfffffff400301947 */ /* 0x000fec000383ffff */
.L_x_4156:
        /* <DEDUP_REMOVED lines=55> */
[----:B------:R-:W-:Y:S01]  /*3e10*/  FMUL.FTZ R5, R14, -1.4426950216293334961 ;  /* 0xbfb8aa3b0e057820 */ /* 0x000fe20000410000 */
[----:B------:R-:W-:-:S02]  /*3e20*/  HADD2.F32 R22, -RZ, R22.H1_H1 ;  /* 0x30000016ff167230 */ /* 0x000fc40000004100 */
[----:B------:R-:W-:Y:S01]  /*3e30*/  FMUL.FTZ R7, R10, -1.4426950216293334961 ;  /* 0xbfb8aa3b0a077820 */ /* 0x000fe20000410000 */
[----:B------:R-:W-:Y:S01]  /*3e40*/  HADD2.F32 R16, -RZ, R23.H0_H0 ;  /* 0x20000017ff107230 */ /* 0x000fe20000004100 */
[----:B------:R0:W2:Y:S01]  /*3e50*/  MUFU.EX2 R8, R5 ;  /* 0x0000000500087308 */ /* 0x0000a20000000800 */
[----:B-1----:R-:W-:Y:S02]  /*3e60*/  HADD2.F32 R4, -RZ, R24.H0_H0 ;  /* 0x20000018ff047230 */ /* 0x002fe40000004100 */
[----:B------:R-:W-:Y:S01]  /*3e70*/  FMUL.FTZ R6, R21, -1.4426950216293334961 ;  /* 0xbfb8aa3b15067820 */ /* 0x000fe20000410000 */
[----:B------:R-:W-:Y:S02]  /*3e80*/  HADD2.F32 R66, -RZ, R20.H0_H0 ;  /* 0x20000014ff427230 */ /* 0x000fe40000004100 */
[----:B------:R-:W-:Y:S01]  /*3e90*/  FMUL.FTZ R15, R22, -1.4426950216293334961 ;  /* 0xbfb8aa3b160f7820 */ /* 0x000fe20000410000 */
[----:B------:R-:W-:Y:S01]  /*3ea0*/  HADD2.F32 R24, -RZ, R24.H1_H1 ;  /* 0x30000018ff187230 */ /* 0x000fe20000004100 */
[----:B------:R1:W-:Y:S01]  /*3eb0*/  MUFU.EX2 R11, R7 ;  /* 0x00000007000b7308 */ /* 0x0003e20000000800 */
[----:B------:R-:W-:-:S02]  /*3ec0*/  HADD2.F32 R20, -RZ, R20.H1_H1 ;  /* 0x30000014ff147230 */ /* 0x000fc40000004100 */
[----:B------:R-:W-:Y:S01]  /*3ed0*/  FMUL.FTZ R17, R16, -1.4426950216293334961 ;  /* 0xbfb8aa3b10117820 */ /* 0x000fe20000410000 */
[----:B0-----:R-:W-:Y:S01]  /*3ee0*/  HADD2.F32 R5, -RZ, R25.H0_H0 ;  /* 0x20000019ff057230 */ /* 0x001fe20000004100 */
[----:B------:R0:W-:Y:S01]  /*3ef0*/  MUFU.EX2 R9, R6 ;  /* 0x0000000600097308 */ /* 0x0001e20000000800 */
[----:B------:R-:W-:Y:S02]  /*3f00*/  HADD2.F32 R23, -RZ, R23.H1_H1 ;  /* 0x30000017ff177230 */ /* 0x000fe40000004100 */
[----:B------:R-:W-:Y:S01]  /*3f10*/  FMUL.FTZ R19, R4, -1.4426950216293334961 ;  /* 0xbfb8aa3b04137820 */ /* 0x000fe20000410000 */
[----:B------:R-:W-:Y:S02]  /*3f20*/  HADD2.F32 R25, -RZ, R25.H1_H1 ;  /* 0x30000019ff197230 */ /* 0x000fe40000004100 */
[----:B------:R-:W-:Y:S01]  /*3f30*/  FMUL.FTZ R62, R24, -1.4426950216293334961 ;  /* 0xbfb8aa3b183e7820 */ /* 0x000fe20000410000 */
[--C-:B-1----:R-:W-:Y:S02]  /*3f40*/  HADD2.F32 R7, -RZ, R26.reuse.H0_H0 ;  /* 0x2000001aff077230 */ /* 0x102fe40000004100 */
[----:B------:R-:W-:Y:S01]  /*3f50*/  FMUL.FTZ R13, R20, -1.4426950216293334961 ;  /* 0xbfb8aa3b140d7820 */ /* 0x000fe20000410000 */
[----:B------:R-:W-:Y:S01]  /*3f60*/  HADD2.F32 R26, -RZ, R26.H1_H1 ;  /* 0x3000001aff1a7230 */ /* 0x000fe20000004100 */
[----:B------:R-:W1:Y:S01]  /*3f70*/  MUFU.EX2 R15, R15 ;  /* 0x0000000f000f7308 */ /* 0x000e620000000800 */
[----:B0-----:R-:W-:-:S02]  /*3f80*/  HADD2.F32 R6, -RZ, R27.H0_H0 ;  /* 0x2000001bff067230 */ /* 0x001fc40000004100 */
[----:B------:R-:W-:Y:S01]  /*3f90*/  FMUL.FTZ R12, R66, -1.4426950216293334961 ;  /* 0xbfb8aa3b420c7820 */ /* 0x000fe20000410000 */
[----:B------:R-:W-:Y:S02]  /*3fa0*/  HADD2.F32 R27, -RZ, R27.H1_H1 ;  /* 0x3000001bff1b7230 */ /* 0x000fe40000004100 */
[----:B------:R-:W-:Y:S01]  /*3fb0*/  FMUL.FTZ R18, R23, -1.4426950216293334961 ;  /* 0xbfb8aa3b17127820 */ /* 0x000fe20000410000 */
[----:B------:R-:W0:Y:S01]  /*3fc0*/  MUFU.EX2 R17, R17 ;  /* 0x0000001100117308 */ /* 0x000e220000000800 */
[----:B------:R-:W-:Y:S01]  /*3fd0*/  FMUL.FTZ R64, R25, -1.4426950216293334961 ;  /* 0xbfb8aa3b19407820 */ /* 0x000fe20000410000 */
[----:B------:R-:W-:Y:S01]  /*3fe0*/  FMUL.FTZ R67, R26, -1.4426950216293334961 ;  /* 0xbfb8aa3b1a437820 */ /* 0x000fe20000410000 */
[----:B------:R-:W-:Y:S01]  /*3ff0*/  FMUL.FTZ R68, R6, -1.4426950216293334961 ;  /* 0xbfb8aa3b06447820 */ /* 0x000fe20000410000 */
[----:B------:R-:W3:Y:S01]  /*4000*/  MUFU.EX2 R19, R19 ;  /* 0x0000001300137308 */ /* 0x000ee20000000800 */
[----:B------:R-:W-:Y:S01]  /*4010*/  FMUL.FTZ R63, R5, -1.4426950216293334961 ;  /* 0xbfb8aa3b053f7820 */ /* 0x000fe20000410000 */
[----:B------:R-:W-:Y:S01]  /*4020*/  FMUL.FTZ R65, R7, -1.4426950216293334961 ;  /* 0xbfb8aa3b07417820 */ /* 0x000fe20000410000 */
[----:B------:R-:W-:Y:S01]  /*4030*/  FMUL.FTZ R69, R27, -1.4426950216293334961 ;  /* 0xbfb8aa3b1b457820 */ /* 0x000fe20000410000 */
[----:B------:R-:W4:Y:S01]  /*4040*/  MUFU.EX2 R62, R62 ;  /* 0x0000003e003e7308 */ /* 0x000f220000000800 */
[----:B--2---:R-:W-:Y:S01]  /*4050*/  FADD.FTZ R8, R8, 1 ;  /* 0x3f80000008087421 */ /* 0x004fe20000010000 */
[----:B-1----:R-:W-:Y:S01]  /*4060*/  FADD.FTZ R15, R15, 1 ;  /* 0x3f8000000f0f7421 */ /* 0x002fe20000010000 */
[----:B------:R-:W-:Y:S01]  /*4070*/  FADD.FTZ R11, R11, 1 ;  /* 0x3f8000000b0b7421 */ /* 0x000fe20000010000 */
[----:B------:R-:W1:Y:S01]  /*4080*/  MUFU.EX2 R13, R13 ;  /* 0x0000000d000d7308 */ /* 0x000e620000000800 */
[----:B------:R-:W-:Y:S01]  /*4090*/  FADD.FTZ R9, R9, 1 ;  /* 0x3f80000009097421 */ /* 0x000fe20000010000 */
[----:B0-----:R-:W-:-:S02]  /*40a0*/  FADD.FTZ R17, R17, 1 ;  /* 0x3f80000011117421 */ /* 0x001fc40000010000 */
[----:B------:R-:W0:Y:S01]  /*40b0*/  MUFU.EX2 R12, R12 ;  /* 0x0000000c000c7308 */ /* 0x000e220000000800 */
[----:B---3--:R-:W-:-:S03]  /*40c0*/  FADD.FTZ R19, R19, 1 ;  /* 0x3f80000013137421 */ /* 0x008fc60000010000 */
[----:B------:R-:W2:Y:S01]  /*40d0*/  MUFU.EX2 R18, R18 ;  /* 0x0000001200127308 */ /* 0x000ea20000000800 */
[----:B----4-:R-:W-:-:S03]  /*40e0*/  FADD.FTZ R62, R62, 1 ;  /* 0x3f8000003e3e7421 */ /* 0x010fc60000010000 */
[----:B------:R-:W3:Y:S01]  /*40f0*/  MUFU.EX2 R64, R64 ;  /* 0x0000004000407308 */ /* 0x000ee20000000800 */
[----:B-1----:R-:W-:-:S03]  /*4100*/  FADD.FTZ R13, R13, 1 ;  /* 0x3f8000000d0d7421 */ /* 0x002fc60000010000 */
[----:B------:R-:W1:Y:S01]  /*4110*/  MUFU.EX2 R67, R67 ;  /* 0x0000004300437308 */ /* 0x000e620000000800 */
[----:B0-----:R-:W-:-:S03]  /*4120*/  FADD.FTZ R12, R12, 1 ;  /* 0x3f8000000c0c7421 */ /* 0x001fc60000010000 */
[----:B------:R-:W0:Y:S01]  /*4130*/  MUFU.EX2 R68, R68 ;  /* 0x0000004400447308 */ /* 0x000e220000000800 */
[----:B--2---:R-:W-:-:S03]  /*4140*/  FADD.FTZ R18, R18, 1 ;  /* 0x3f80000012127421 */ /* 0x004fc60000010000 */
[----:B------:R-:W-:Y:S01]  /*4150*/  MUFU.RCP R73, R8 ;  /* 0x0000000800497308 */ /* 0x000fe20000001000 */
[----:B---3--:R-:W-:Y:S01]  /*4160*/  FADD.FTZ R64, R64, 1 ;  /* 0x3f80000040407421 */ /* 0x008fe20000010000 */
[----:B-1----:R-:W-:-:S06]  /*4170*/  FADD.FTZ R67, R67, 1 ;  /* 0x3f80000043437421 */ /* 0x002fcc0000010000 */
[----:B------:R-:W1:Y:S01]  /*4180*/  MUFU.EX2 R63, R63 ;  /* 0x0000003f003f7308 */ /* 0x000e620000000800 */
[----:B0-----:R-:W-:-:S03]  /*4190*/  FADD.FTZ R68, R68, 1 ;  /* 0x3f80000044447421 */ /* 0x001fc60000010000 */
[----:B------:R-:W0:Y:S04]  /*41a0*/  MUFU.EX2 R65, R65 ;  /* 0x0000004100417308 */ /* 0x000e280000000800 */
[----:B------:R-:W2:Y:S04]  /*41b0*/  MUFU.EX2 R69, R69 ;  /* 0x0000004500457308 */ /* 0x000ea80000000800 */
[----:B------:R-:W3:Y:S01]  /*41c0*/  MUFU.RCP R15, R15 ;  /* 0x0000000f000f7308 */ /* 0x000ee20000001000 */
[----:B-1----:R-:W-:Y:S01]  /*41d0*/  FADD.FTZ R63, R63, 1 ;  /* 0x3f8000003f3f7421 */ /* 0x002fe20000010000 */
[----:B0-----:R-:W-:-:S06]  /*41e0*/  FADD.FTZ R65, R65, 1 ;  /* 0x3f80000041417421 */ /* 0x001fcc0000010000 */
[----:B------:R-:W0:Y:S01]  /*41f0*/  MUFU.RCP R17, R17 ;  /* 0x0000001100117308 */ /* 0x000e220000001000 */
        /* <DEDUP_REMOVED lines=16> */
[----:B------:R-:W-:Y:S02]  /*4300*/  F2FP.F16.F32.PACK_AB R24, R24, R17 ;  /* 0x000000111818723e */ /* 0x000fe400000000ff */
[----:B------:R-:W-:Y:S01]  /*4310*/  FMUL.FTZ R11, R11, R48 ;  /* 0x000000300b0b7220 */ /* 0x000fe20000410000 */
[----:B------:R-:W-:Y:S01]  /*4320*/  FMUL.FTZ R20, R20, R47 ;  /* 0x0000002f14147220 */ /* 0x000fe20000410000 */
[----:B------:R-:W0:Y:S01]  /*4330*/  LDC.64 R16, c[0x0][0x430] ;  /* 0x00010c00ff107b82 */ /* 0x000e220000000a00 */
[----:B------:R-:W1:Y:S01]  /*4340*/  MUFU.RCP R79, R68 ;  /* 0x00000044004f7308 */ /* 0x000e620000001000 */
[----:B---3--:R-:W-:-:S04]  /*4350*/  FMUL.FTZ R13, R10, R75 ;  /* 0x0000004b0a0d7220 */ /* 0x008fc80000410000 */
[----:B------:R-:W-:-:S03]  /*4360*/  FMUL.FTZ R13, R13, R50 ;  /* 0x000000320d0d7220 */ /* 0x000fc60000410000 */
[----:B------:R2:W3:Y:S08]  /*4370*/  MUFU.RCP R70, R9 ;  /* 0x0000000900467308 */ /* 0x0004f00000001000 */
[----:B------:R-:W4:Y:S01]  /*4380*/  MUFU.RCP R18, R18 ;  /* 0x0000001200127308 */ /* 0x000f220000001000 */
[----:B--2---:R-:W-:Y:S01]  /*4390*/  FMUL.FTZ R9, R66, R71 ;  /* 0x0000004742097220 */ /* 0x004fe20000410000 */
[----:B-1----:R-:W-:-:S03]  /*43a0*/  FMUL.FTZ R19, R6, R79 ;  /* 0x0000004f06137220 */ /* 0x002fc60000410000 */
[----:B------:R-:W-:Y:S01]  /*43b0*/  FMUL.FTZ R9, R9, R46 ;  /* 0x0000002e09097220 */ /* 0x000fe20000410000 */
[----:B------:R-:W-:Y:S01]  /*43c0*/  FMUL.FTZ R19, R19, R60 ;  /* 0x0000003c13137220 */ /* 0x000fe20000410000 */
[----:B0-----:R-:W-:Y:S01]  /*43d0*/  IMAD.WIDE.U32 R2, R16, UR18, R2 ;  /* 0x0000001210027c25 */ /* 0x001fe2000f8e0002 */
[----:B------:R-:W0:Y:S03]  /*43e0*/  MUFU.RCP R12, R63 ;  /* 0x0000003f000c7308 */ /* 0x000e260000001000 */
[----:B---3--:R-:W-:Y:S01]  /*43f0*/  FMUL.FTZ R8, R21, R70 ;  /* 0x0000004615087220 */ /* 0x008fe20000410000 */
[----:B------:R-:W-:-:S03]  /*4400*/  IMAD R3, R17, UR18, R3 ;  /* 0x0000001211037c24 */ /* 0x000fc6000f8e0203 */
[----:B------:R-:W-:Y:S01]  /*4410*/  FMUL.FTZ R8, R8, R49 ;  /* 0x0000003108087220 */ /* 0x000fe20000410000 */
[----:B------:R-:W1:Y:S01]  /*4420*/  MUFU.RCP R64, R64 ;  /* 0x0000004000407308 */ /* 0x000e620000001000 */
[----:B----4-:R-:W-:-:S04]  /*4430*/  FMUL.FTZ R10, R23, R18 ;  /* 0x00000012170a7220 */ /* 0x010fc80000410000 */
[----:B------:R-:W-:-:S03]  /*4440*/  FMUL.FTZ R10, R10, R53 ;  /* 0x000000350a0a7220 */ /* 0x000fc60000410000 */
[----:B------:R-:W2:Y:S01]  /*4450*/  MUFU.RCP R72, R65 ;  /* 0x0000004100487308 */ /* 0x000ea20000001000 */
[----:B0-----:R-:W-:-:S04]  /*4460*/  FMUL.FTZ R5, R5, R12 ;  /* 0x0000000c05057220 */ /* 0x001fc80000410000 */
[----:B------:R-:W-:Y:S01]  /*4470*/  FMUL.FTZ R56, R5, R56 ;  /* 0x0000003805387220 */ /* 0x000fe20000410000 */
[----:B------:R-:W-:Y:S02]  /*4480*/  F2FP.F16.F32.PACK_AB R5, R8, R11 ;  /* 0x0000000b0805723e */ /* 0x000fe400000000ff */
[----:B------:R-:W0:Y:S01]  /*4490*/  MUFU.RCP R67, R67 ;  /* 0x0000004300437308 */ /* 0x000e220000001000 */
[----:B-1----:R-:W-:-:S04]  /*44a0*/  FMUL.FTZ R4, R25, R64 ;  /* 0x0000004019047220 */ /* 0x002fc80000410000 */
[----:B------:R-:W-:Y:S01]  /*44b0*/  FMUL.FTZ R57, R4, R57 ;  /* 0x0000003904397220 */ /* 0x000fe20000410000 */
[----:B------:R-:W-:Y:S02]  /*44c0*/  F2FP.F16.F32.PACK_AB R4, R20, R9 ;  /* 0x000000091404723e */ /* 0x000fe400000000ff */
[----:B------:R-:W1:Y:S01]  /*44d0*/  MUFU.RCP R14, R69 ;  /* 0x00000045000e7308 */ /* 0x000e620000001000 */
[----:B------:R-:W3:Y:S01]  /*44e0*/  LDC.64 R20, c[0x0][0x490] ;  /* 0x00012400ff147b82 */ /* 0x000ee20000000a00 */
[----:B--2---:R-:W-:Y:S01]  /*44f0*/  FMUL.FTZ R7, R7, R72 ;  /* 0x0000004807077220 */ /* 0x004fe20000410000 */
[----:B------:R-:W-:-:S03]  /*4500*/  F2FP.F16.F32.PACK_AB R25, R57, R56 ;  /* 0x000000383919723e */ /* 0x000fc600000000ff */
[----:B------:R-:W-:Y:S01]  /*4510*/  FMUL.FTZ R58, R7, R58 ;  /* 0x0000003a073a7220 */ /* 0x000fe20000410000 */
[----:B------:R-:W-:Y:S02]  /*4520*/  F2FP.F16.F32.PACK_AB R7, R10, R15 ;  /* 0x0000000f0a07723e */ /* 0x000fe400000000ff */
[----:B------:R-:W-:Y:S01]  /*4530*/  BAR.SYNC.DEFER_BLOCKING 0x0 ;  /* 0x0000000000007b1d */ /* 0x000fe20000010000 */
[----:B0-----:R-:W-:-:S04]  /*4540*/  FMUL.FTZ R26, R26, R67 ;  /* 0x000000431a1a7220 */ /* 0x001fc80000410000 */
[----:B------:R-:W-:Y:S01]  /*4550*/  FMUL.FTZ R59, R26, R59 ;  /* 0x0000003b1a3b7220 */ /* 0x000fe20000410000 */
[----:B-1----:R-:W-:-:S04]  /*4560*/  FMUL.FTZ R6, R27, R14 ;  /* 0x0000000e1b067220 */ /* 0x002fc80000410000 */
[----:B------:R-:W-:Y:S01]  /*4570*/  F2FP.F16.F32.PACK_AB R26, R59, R58 ;  /* 0x0000003a3b1a723e */ /* 0x000fe200000000ff */
[----:B------:R-:W-:Y:S01]  /*4580*/  FMUL.FTZ R12, R6, R61 ;  /* 0x0000003d060c7220 */ /* 0x000fe20000410000 */
[----:B------:R-:W-:-:S04]  /*4590*/  F2FP.F16.F32.PACK_AB R6, R22, R13 ;  /* 0x0000000d1606723e */ /* 0x000fc800000000ff */
[----:B------:R-:W-:Y:S02]  /*45a0*/  F2FP.F16.F32.PACK_AB R27, R12, R19 ;  /* 0x000000130c1b723e */ /* 0x000fe400000000ff */
[----:B------:R-:W0:Y:S01]  /*45b0*/  LDC.64 R18, c[0x0][0x438] ;  /* 0x00010e00ff127b82 */ /* 0x000e220000000a00 */
[----:B------:R3:W-:Y:S04]  /*45c0*/  STS.128 [R0], R4 ;  /* 0x0000000400007388 */ /* 0x0007e80000000c00 */
[----:B------:R-:W-:Y:S01]  /*45d0*/  STS.128 [R0+0x10], R24 ;  /* 0x0000101800007388 */ /* 0x000fe20000000c00 */
[----:B------:R-:W-:-:S03]  /*45e0*/  NOP ;  /* 0x0000000000007918 */ /* 0x000fc60000000000 */
[----:B------:R-:W1:Y:S04]  /*45f0*/  LDS.128 R8, [R28] ;  /* 0x000000001c087984 */ /* 0x000e680000000c00 */
[----:B------:R-:W2:Y:S01]  /*4600*/  LDS.128 R12, [R28+0x200] ;  /* 0x000200001c0c7984 */ /* 0x000ea20000000c00 */
[----:B0-----:R-:W-:-:S04]  /*4610*/  IMAD.WIDE.U32 R2, R45, R18, R2 ;  /* 0x000000122d027225 */ /* 0x001fc800078e0002 */
[----:B------:R-:W-:Y:S01]  /*4620*/  IMAD R3, R45, R19, R3 ;  /* 0x000000132d037224 */ /* 0x000fe200078e0203 */
[----:B---3--:R-:W-:-:S04]  /*4630*/  LEA R4, P0, R2, R20, 0x1 ;  /* 0x0000001402047211 */ /* 0x008fc800078008ff */
[----:B------:R-:W-:Y:S02]  /*4640*/  LEA.HI.X R5, R2, R21, R3, 0x1, P0 ;  /* 0x0000001502057211 */ /* 0x000fe400000f0c03 */
[----:B------:R-:W-:Y:S01]  /*4650*/  ISETP.GE.AND P0, PT, R34, UR5, PT ;  /* 0x0000000522007c0c */ /* 0x000fe2000bf06270 */
[----:B------:R-:W-:-:S05]  /*4660*/  IMAD.WIDE.U32 R2, R29, 0x10, R4 ;  /* 0x000000101d027825 */ /* 0x000fca00078e0004 */
[----:B-1----:R0:W-:Y:S04]  /*4670*/  STG.E.128 desc[UR16][R2.64], R8 ;  /* 0x0000000802007986 */ /* 0x0021e8000c101d10 */
[----:B--2---:R0:W-:Y:S03]  /*4680*/  STG.E.128 desc[UR16][R2.64+0x200], R12 ;  /* 0x0002000c02007986 */ /* 0x0041e6000c101d10 */
[----:B------:R-:W-:Y:S05]  /*4690*/  @!P0 BRA `(.L_x_4160) ;  /* 0xffffffbc00848947 */ /* 0x000fea000383ffff */
[----:B------:R-:W-:Y:S05]  /*46a0*/  EXIT ;  /* 0x000000000000794d */ /* 0x000fea0003800000 */
.L_x_4161:
        /* <DEDUP_REMOVED lines=13> */
.L_x_5119:


//--------------------- .text._Z25selective_scan_fwd_kernelI32Selective_Scan_fwd_kernel_traitsILi32ELi16ELi1ELb1ELb0ELb1ELb0EN3c104HalfEfEEv13SSMParamsBase --------------------------
	.section	.text._Z25selective_scan_fwd_kernelI32Selective_Scan_fwd_kernel_traitsILi32ELi16ELi1ELb1ELb0ELb1ELb0EN3c104HalfEfEEv13SSMParamsBase,"ax",@progbits
	.align	128
        .global         _Z25selective_scan_fwd_kernelI32Selective_Scan_fwd_kernel_traitsILi32ELi16ELi1ELb1ELb0ELb1ELb0EN3c104HalfEfEEv13SSMParamsBase
        .type           _Z25selective_scan_fwd_kernelI32Selective_Scan_fwd_kernel_traitsILi32ELi16ELi1ELb1ELb0ELb1ELb0EN3c104HalfEfEEv13SSMParamsBase,@function
        .size           _Z25selective_scan_fwd_kernelI32Selective_Scan_fwd_kernel_traitsILi32ELi16ELi1ELb1ELb0ELb1ELb0EN3c104HalfEfEEv13SSMParamsBase,(.L_x_5120 - _Z25selective_scan_fwd_kernelI32Selective_Scan_fwd_kernel_traitsILi32ELi16ELi1ELb1ELb0ELb1ELb0EN3c104HalfEfEEv13SSMParamsBase)
        .other          _Z25selective_scan_fwd_kernelI32Selective_Scan_fwd_kernel_traitsILi32ELi16ELi1ELb1ELb0ELb1ELb0EN3c104HalfEfEEv13SSMParamsBase,@"STO_CUDA_ENTRY STV_DEFAULT"
_Z25selective_scan_fwd_kernelI32Selective_Scan_fwd_kernel_traitsILi32ELi16ELi1ELb1ELb0ELb1ELb0EN3c104HalfEfEEv13SSMParamsBase:
.text._Z25selective_scan_fwd_kernelI32Selective_Scan_fwd_kernel_traitsILi32ELi16ELi1ELb1ELb0ELb1ELb0EN3c104HalfEfEEv13SSMParamsBase:
        /* <DEDUP_REMOVED lines=39> */
[----:B------:R-:W-:Y:S01]  /*0270*/  ISETP.GT.U32.AND P1, PT, R11, R6, PT ;  /* 0x000000060b00720c */ /* 0x000fe20003f24070 */
[----:B------:R-:W-:Y:S02]  /*0280*/  UIMAD.WIDE.U32 UR4, UR18, UR8, URZ ;  /* 0x00000008120472a5 */ /* 0x000fe4000f8e00ff */
[----:B------:R-:W-:Y:S01]  /*0290*/  UIMAD UR8, UR18, UR13, UR7 ;  /* 0x0000000d120872a4 */ /* 0x000fe2000f8e0207 */
[----:B------:R-:W4:Y:S01]  /*02a0*/  LDCU.64 UR12, c[0x0][0x3d0] ;  /* 0x00007a00ff0c77ac */ /* 0x000f220008000a00 */
[----:B------:R-:W-:Y:S01]  /*02b0*/  ISETP.GE.AND P3, PT, R19, 0x1, PT ;  /* 0x000000011300780c */ /* 0x000fe20003f66270 */
[----:B------:R-:W-:-:S07]  /*02c0*/  UIMAD UR9, UR18, UR9, UR5 ;  /* 0x00000009120972a4 */ /* 0x000fce000f8e0205 */
[-C--:B------:R-:W-:Y:S02]  /*02d0*/  @!P1 IADD3 R6, PT, PT, R6, -R11.reuse, RZ ;  /* 0x8000000b06069210 */ /* 0x080fe40007ffe0ff */
[----:B------:R-:W-:Y:S02]  /*02e0*/  MOV R3, UR5 ;  /* 0x0000000500037c02 */ /* 0x000fe40008000f00 */
[----:B------:R-:W-:Y:S02]  /*02f0*/  ISETP.GE.U32.AND P0, PT, R6, R11, PT ;  /* 0x0000000b0600720c */ /* 0x000fe40003f06070 */
[----:B------:R-:W-:Y:S02]  /*0300*/  MOV R2, UR4 ;  /* 0x0000000400027c02 */ /* 0x000fe40008000f00 */
[----:B------:R-:W-:Y:S02]  /*0310*/  MOV R3, UR9 ;  /* 0x0000000900037c02 */ /* 0x000fe40008000f00 */
[----:B---3--:R-:W-:Y:S01]  /*0320*/  MOV R5, UR7 ;  /* 0x0000000700057c02 */ /* 0x008fe20008000f00 */
[C---:B------:R-:W-:Y:S01]  /*0330*/  IMAD.WIDE.U32 R2, R9.reuse, UR10, R2 ;  /* 0x0000000a09027c25 */ /* 0x040fe2000f8e0002 */
[----:B------:R-:W-:Y:S01]  /*0340*/  LOP3.LUT R6, R9, R10, RZ, 0x3c, !PT ;  /* 0x0000000a09067212 */ /* 0x000fe200078e3cff */
[----:B----4-:R-:W-:Y:S01]  /*0350*/  UIMAD.WIDE.U32 UR4, UR18, UR12, URZ ;  /* 0x0000000c120472a5 */ /* 0x010fe2000f8e00ff */
[----:B------:R-:W-:Y:S01]  /*0360*/  @!P1 IADD3 R7, PT, PT, R7, 0x1, RZ ;  /* 0x0000000107079810 */ /* 0x000fe20007ffe0ff */
[----:B------:R-:W-:Y:S01]  /*0370*/  IMAD R45, R9, UR11, R3 ;  /* 0x0000000b092d7c24 */ /* 0x000fe2000f8e0203 */
[----:B------:R-:W-:-:S02]  /*0380*/  MOV R4, UR6 ;  /* 0x0000000600047c02 */ /* 0x000fc40008000f00 */
[----:B------:R-:W-:Y:S02]  /*0390*/  MOV R5, UR8 ;  /* 0x0000000800057c02 */ /* 0x000fe40008000f00 */
[----:B------:R-:W-:Y:S02]  /*03a0*/  ISETP.GE.AND P2, PT, R6, RZ, PT ;  /* 0x000000ff0600720c */ /* 0x000fe40003f46270 */
[----:B------:R-:W-:Y:S02]  /*03b0*/  ISETP.NE.AND P1, PT, R10, RZ, PT ;  /* 0x000000ff0a00720c */ /* 0x000fe40003f25270 */
[----:B------:R-:W-:Y:S01]  /*03c0*/  @P0 IADD3 R7, PT, PT, R7, 0x1, RZ ;  /* 0x0000000107070810 */ /* 0x000fe20007ffe0ff */
[----:B012---:R-:W-:Y:S10]  /*03d0*/  @!P3 EXIT ;  /* 0x000000000000b94d */ /* 0x007ff40003800000 */
[----:B------:R-:W0:Y:S01]  /*03e0*/  LDC.64 R16, c[0x0][0x450] ;  /* 0x00011400ff107b82 */ /* 0x000e220000000a00 */
[----:B------:R-:W1:Y:S01]  /*03f0*/  S2R R31, SR_TID.X ;  /* 0x00000000001f7919 */ /* 0x000e620000002100 */
[----:B------:R-:W-:Y:S01]  /*0400*/  @!P2 IADD3 R7, PT, PT, -R7, RZ, RZ ;  /* 0x000000ff0707a210 */ /* 0x000fe20007ffe1ff */
[----:B------:R-:W2:Y:S01]  /*0410*/  LDCU.64 UR6, c[0x0][0x3b8] ;  /* 0x00007700ff0677ac */ /* 0x000ea20008000a00 */
[----:B------:R-:W-:Y:S01]  /*0420*/  @!P1 LOP3.LUT R7, RZ, R10, RZ, 0x33, !PT ;  /* 0x0000000aff079212 */ /* 0x000fe200078e33ff */
[C---:B------:R-:W-:Y:S01]  /*0430*/  IMAD.WIDE.U32 R4, R9.reuse, UR14, R4 ;  /* 0x0000000e09047c25 */ /* 0x040fe2000f8e0004 */
[C---:B------:R-:W-:Y:S01]  /*0440*/  LEA R41, P0, R2.reuse, R12, 0x1 ;  /* 0x0000000c02297211 */ /* 0x040fe200078008ff */
[----:B------:R-:W3:Y:S01]  /*0450*/  LDCU.64 UR8, c[0x0][0x3a0] ;  /* 0x00007400ff0877ac */ /* 0x000ee20008000a00 */
[----:B------:R-:W4:Y:S01]  /*0460*/  LDC.64 R20, c[0x0][0x428] ;  /* 0x00010a00ff147b82 */ /* 0x000f220000000a00 */
[----:B------:R-:W-:Y:S01]  /*0470*/  SHF.R.S32.HI R3, RZ, 0x1f, R7 ;  /* 0x0000001fff037819 */ /* 0x000fe20000011407 */
[----:B------:R-:W-:Y:S01]  /*0480*/  IMAD R47, R9, UR15, R5 ;  /* 0x0000000f092f7c24 */ /* 0x000fe2000f8e0205 */
[----:B------:R-:W-:Y:S01]  /*0490*/  UIMAD UR5, UR18, UR13, UR5 ;  /* 0x0000000d120572a4 */ /* 0x000fe2000f8e0205 */
[----:B------:R-:W-:-:S02]  /*04a0*/  LEA.HI.X R45, R2, R13, R45, 0x1, P0 ;  /* 0x0000000d022d7211 */ /* 0x000fc400000f0c2d */
[----:B------:R-:W-:Y:S01]  /*04b0*/  IMAD R6, R3, R50, RZ ;  /* 0x0000003203067224 */ /* 0x000fe200078e02ff */
[C---:B------:R-:W-:Y:S01]  /*04c0*/  LEA R43, P0, R4.reuse, R14, 0x1 ;  /* 0x0000000e042b7211 */ /* 0x040fe200078008ff */
[----:B------:R-:W1:Y:S01]  /*04d0*/  LDC.64 R22, c[0x0][0x440] ;  /* 0x00011000ff167b82 */ /* 0x000e620000000a00 */
[C---:B------:R-:W-:Y:S01]  /*04e0*/  IMAD.WIDE.U32 R2, R7.reuse, R50, UR4 ;  /* 0x0000000407027e25 */ /* 0x040fe2000f8e0032 */
[----:B------:R-:W1:Y:S01]  /*04f0*/  LDCU UR4, c[0x0][0x38c] ;  /* 0x00007180ff0477ac */ /* 0x000e620008000800 */
[----:B------:R-:W-:Y:S02]  /*0500*/  LEA.HI.X R47, R4, R15, R47, 0x1, P0 ;  /* 0x0000000f042f7211 */ /* 0x000fe400000f0c2f */
[----:B------:R-:W-:Y:S01]  /*0510*/  IMAD R51, R7, R51, R6 ;  /* 0x0000003307337224 */ /* 0x000fe200078e0206 */
[----:B------:R-:W-:Y:S01]  /*0520*/  MOV R39, RZ ;  /* 0x000000ff00277202 */ /* 0x000fe20000000f00 */
[----:B--2---:R-:W-:Y:S01]  /*0530*/  IMAD.WIDE.U32 R34, R9, UR6, RZ ;  /* 0x0000000609227c25 */ /* 0x004fe2000f8e00ff */
[----:B------:R-:W2:Y:S01]  /*0540*/  LDC.64 R10, c[0x0][0x420] ;  /* 0x00010800ff0a7b82 */ /* 0x000ea20000000a00 */
[----:B0-----:R-:W-:-:S02]  /*0550*/  LEA R49, P0, R2, R16, 0x1 ;  /* 0x0000001002317211 */ /* 0x001fc400078008ff */
[----:B------:R-:W-:Y:S01]  /*0560*/  IADD3 R51, PT, PT, R3, R51, RZ ;  /* 0x0000003303337210 */ /* 0x000fe20007ffe0ff */
[C---:B------:R-:W-:Y:S01]  /*0570*/  IMAD R7, R9.reuse, UR7, R35 ;  /* 0x0000000709077c24 */ /* 0x040fe2000f8e0223 */
[----:B------:R-:W0:Y:S02]  /*0580*/  LDCU.U8 UR7, c[0x0][0x39e] ;  /* 0x000073c0ff0777ac */ /* 0x000e240008000000 */
[----:B------:R-:W-:Y:S01]  /*0590*/  LEA.HI.X R51, R2, R17, R51, 0x1, P0 ;  /* 0x0000001102337211 */ /* 0x000fe200000f0c33 */
[----:B------:R-:W0:Y:S01]  /*05a0*/  LDC R8, c[0x0][0x384] ;  /* 0x0000e100ff087b82 */ /* 0x000e220000000800 */
[----:B----4-:R-:W-:-:S04]  /*05b0*/  IMAD.WIDE.U32 R4, R9, R20, RZ ;  /* 0x0000001409047225 */ /* 0x010fc800078e00ff */
[----:B---3--:R-:W-:-:S03]  /*05c0*/  IMAD.WIDE.U32 R2, R9, UR8, RZ ;  /* 0x0000000809027c25 */ /* 0x008fc6000f8e00ff */
[----:B------:R-:W3:Y:S01]  /*05d0*/  LDC.64 R12, c[0x0][0x448] ;  /* 0x00011200ff0c7b82 */ /* 0x000ee20000000a00 */
[C---:B------:R-:W-:Y:S01]  /*05e0*/  IMAD R5, R9.reuse, R21, R5 ;  /* 0x0000001509057224 */ /* 0x040fe200078e0205 */
[----:B-1----:R-:W-:Y:S01]  /*05f0*/  LEA R33, P1, R2, R22, 0x2 ;  /* 0x0000001602217211 */ /* 0x002fe200078210ff */
[----:B------:R-:W-:Y:S01]  /*0600*/  IMAD R35, R9, UR9, R3 ;  /* 0x0000000909237c24 */ /* 0x000fe2000f8e0203 */
[----:B------:R-:W-:-:S04]  /*0610*/  SHF.L.U32 R3, R31, 0x1, RZ ;  /* 0x000000011f037819 */ /* 0x000fc800000006ff */
[----:B------:R-:W1:Y:S01]  /*0620*/  S2UR UR5, SR_CgaCtaId ;  /* 0x00000000000579c3 */ /* 0x000e620000008800 */
[----:B--2---:R-:W-:Y:S01]  /*0630*/  IMAD.WIDE.U32 R16, R10, UR18, R4 ;  /* 0x000000120a107c25 */ /* 0x004fe2000f8e0004 */
[----:B------:R-:W-:Y:S02]  /*0640*/  LOP3.LUT R4, R3, 0x7c0, RZ, 0xc0, !PT ;  /* 0x000007c003047812 */ /* 0x000fe400078ec0ff */
[----:B------:R-:W-:Y:S01]  /*0650*/  LEA.HI.X R35, R2, R23, R35, 0x2, P1 ;  /* 0x0000001702237211 */ /* 0x000fe200008f1423 */
[----:B------:R-:W-:Y:S01]  /*0660*/  IMAD R36, R11, UR18, R17 ;  /* 0x000000120b247c24 */ /* 0x000fe2000f8e0211 */
[----:B------:R-:W-:Y:S01]  /*0670*/  LOP3.LUT R2, R4, 0x1f, R31, 0xf8, !PT ;  /* 0x0000001f04027812 */ /* 0x000fe200078ef81f */
[----:B0-----:R-:W-:-:S04]  /*0680*/  IMAD R6, R8, UR18, R9 ;  /* 0x0000001208067c24 */ /* 0x001fc8000f8e0209 */
[----:B------:R-:W-:-:S04]  /*0690*/  IMAD.WIDE.U32 R2, R2, 0x10, RZ ;  /* 0x0000001002027825 */ /* 0x000fc800078e00ff */
[----:B------:R-:W-:Y:S01]  /*06a0*/  IMAD R6, R6, R19, RZ ;  /* 0x0000001306067224 */ /* 0x000fe200078e02ff */
[----:B---3--:R-:W-:Y:S02]  /*06b0*/  LEA R32, P0, R34, R12, 0x2 ;  /* 0x0000000c22207211 */ /* 0x008fe400078010ff */
[----:B------:R-:W-:Y:S01]  /*06c0*/  LOP3.LUT R38, R2, 0x200, RZ, 0xfc, !PT ;  /* 0x0000020002267812 */ /* 0x000fe200078efcff */
[----:B------:R-:W-:Y:S01]  /*06d0*/  IMAD R37, R6, UR4, RZ ;  /* 0x0000000406257c24 */ /* 0x000fe2000f8e02ff */
[----:B------:R-:W-:Y:S01]  /*06e0*/  LEA.HI.X R34, R34, R13, R7, 0x2, P0 ;  /* 0x0000000d22227211 */ /* 0x000fe200000f1407 */
[----:B------:R-:W-:Y:S02]  /*06f0*/  UMOV UR4, 0x400 ;  /* 0x0000040000047882 */ /* 0x000fe40000000000 */
[----:B-1----:R-:W-:-:S12]  /*0700*/  ULEA UR4, UR5, UR4, 0x18 ;  /* 0x0000000405047291 */ /* 0x002fd8000f8ec0ff */
.L_x_4198:
[----:B------:R-:W-:Y:S01]  /*0710*/  BAR.SYNC.DEFER_BLOCKING 0x0 ;  /* 0x0000000000007b1d */ /* 0x000fe20000010000 */
[----:B-1----:R-:W-:-:S04]  /*0720*/  IADD3 R4, P0, PT, R2, R41, RZ ;  /* 0x0000002902047210 */ /* 0x002fc80007f1e0ff */
[----:B------:R-:W-:-:S05]  /*0730*/  IADD3.X R5, PT, PT, R3, R45, RZ, P0, !PT ;  /* 0x0000002d03057210 */ /* 0x000fca00007fe4ff */
[----:B------:R-:W2:Y:S04]  /*0740*/  LDG.E.128 R20, desc[UR16][R4.64] ;  /* 0x0000001004147981 */ /* 0x000ea8000c1e1d00 */
[----:B------:R-:W3:Y:S01]  /*0750*/  LDG.E.128 R24, desc[UR16][R4.64+0x200] ;  /* 0x0002001004187981 */ /* 0x000ee2000c1e1d00 */
[----:B------:R-:W-:Y:S01]  /*0760*/  IADD3 R18, P0, PT, R2, R43, RZ ;  /* 0x0000002b02127210 */ /* 0x000fe20007f1e0ff */
[----:B------:R-:W0:Y:S03]  /*0770*/  S2R R40, SR_LANEID ;  /* 0x0000000000287919 */ /* 0x000e260000000000 */
[----:B------:R-:W-:Y:S02]  /*0780*/  IADD3.X R19, PT, PT, R3, R47, RZ, P0, !PT ;  /* 0x0000002f03137210 */ /* 0x000fe400007fe4ff */
[----:B0-----:R-:W-:-:S04]  /*0790*/  LEA R53, R40, UR4, 0x4 ;  /* 0x0000000428357c11 */ /* 0x001fc8000f8e20ff */
        /* <DEDUP_REMOVED lines=66> */
.L_x_4163:
[----:B------:R-:W-:Y:S05]  /*0bc0*/  BSYNC.RECONVERGENT B0 ;  /* 0x0000000000007941 */ /* 0x000fea0003800200 */
.L_x_4162:
        /* <DEDUP_REMOVED lines=37> */
.L_x_4165:
[----:B------:R-:W-:Y:S05]  /*0e20*/  BSYNC.RECONVERGENT B0 ;  /* 0x0000000000007941 */ /* 0x000fea0003800200 */
.L_x_4164:
        /* <DEDUP_REMOVED lines=35> */
.L_x_4167:
[----:B------:R-:W-:Y:S05]  /*1060*/  BSYNC.RECONVERGENT B0 ;  /* 0x0000000000007941 */ /* 0x000fea0003800200 */
.L_x_4166:
        /* <DEDUP_REMOVED lines=37> */
.L_x_4169:
[----:B------:R-:W-:Y:S05]  /*12c0*/  BSYNC.RECONVERGENT B0 ;  /* 0x0000000000007941 */ /* 0x000fea0003800200 */
.L_x_4168:
        /* <DEDUP_REMOVED lines=35> */
.L_x_4171:
[----:B------:R-:W-:Y:S05]  /*1500*/  BSYNC.RECONVERGENT B0 ;  /* 0x0000000000007941 */ /* 0x000fea0003800200 */
.L_x_4170:
        /* <DEDUP_REMOVED lines=41> */
.L_x_4173:
[----:B------:R-:W-:Y:S05]  /*17a0*/  BSYNC.RECONVERGENT B0 ;  /* 0x0000000000007941 */ /* 0x000fea0003800200 */
.L_x_4172:
        /* <DEDUP_REMOVED lines=39> */
.L_x_4175:
[----:B------:R-:W-:Y:S05]  /*1a20*/  BSYNC.RECONVERGENT B0 ;  /* 0x0000000000007941 */ /* 0x000fea0003800200 */
.L_x_4174:
        /* <DEDUP_REMOVED lines=41> */
.L_x_4177:
[----:B------:R-:W-:Y:S05]  /*1cc0*/  BSYNC.RECONVERGENT B0 ;  /* 0x0000000000007941 */ /* 0x000fea0003800200 */
.L_x_4176:
        /* <DEDUP_REMOVED lines=39> */
.L_x_4179:
[----:B------:R-:W-:Y:S05]  /*1f40*/  BSYNC.RECONVERGENT B0 ;  /* 0x0000000000007941 */ /* 0x000fea0003800200 */
.L_x_4178:
        /* <DEDUP_REMOVED lines=41> */
.L_x_4181:
[----:B------:R-:W-:Y:S05]  /*21e0*/  BSYNC.RECONVERGENT B0 ;  /* 0x0000000000007941 */ /* 0x000fea0003800200 */
.L_x_4180:
        /* <DEDUP_REMOVED lines=39> */
.L_x_4183:
[----:B------:R-:W-:Y:S05]  /*2460*/  BSYNC.RECONVERGENT B0 ;  /* 0x0000000000007941 */ /* 0x000fea0003800200 */
.L_x_4182:
        /* <DEDUP_REMOVED lines=44> */
.L_x_4185:
[----:B------:R-:W-:Y:S05]  /*2730*/  BSYNC.RECONVERGENT B0 ;  /* 0x0000000000007941 */ /* 0x000fea0003800200 */
.L_x_4184:
        /* <DEDUP_REMOVED lines=32> */
.L_x_4187:
[----:B------:R-:W-:Y:S05]  /*2940*/  BSYNC.RECONVERGENT B0 ;  /* 0x0000000000007941 */ /* 0x000fea0003800200 */
.L_x_4186:
        /* <DEDUP_REMOVED lines=32> */
.L_x_4189:
[----:B------:R-:W-:Y:S05]  /*2b50*/  BSYNC.RECONVERGENT B0 ;  /* 0x0000000000007941 */ /* 0x000fea0003800200 */
.L_x_4188:
        /* <DEDUP_REMOVED lines=32> */
.L_x_4191:
[----:B------:R-:W-:Y:S05]  /*2d60*/  BSYNC.RECONVERGENT B0 ;  /* 0x0000000000007941 */ /* 0x000fea0003800200 */
.L_x_4190:
        /* <DEDUP_REMOVED lines=32> */
.L_x_4193:
[----:B------:R-:W-:Y:S05]  /*2f70*/  BSYNC.RECONVERGENT B0 ;  /* 0x0000000000007941 */ /* 0x000fea0003800200 */
.L_x_4192:
        /* <DEDUP_REMOVED lines=33> */
[----:B------:R-:W-:-:S07]  /*3190*/  IADD3.X R29, PT, PT, R3, R51, RZ, P1, !PT ;  /* 0x00000033031d7210 */ /* 0x000fce0000ffe4ff */
[----:B------:R-:W3:Y:S01]  /*31a0*/  LDC.64 R12, c[0x0][0x480] ;  /* 0x00012000ff0c7b82 */ /* 0x000ee20000000a00 */
[----:B0-----:R-:W-:Y:S02]  /*31b0*/  SHF.L.U64.HI R15, R14, 0x1, R15 ;  /* 0x000000010e0f7819 */ /* 0x001fe4000001020f */
[----:B-1----:R-:W-:Y:S02]  /*31c0*/  SHF.L.U64.HI R19, R18, 0x2, R19 ;  /* 0x0000000212137819 */ /* 0x002fe40000010213 */
[----:B--2---:R-:W-:-:S07]  /*31d0*/  SHF.L.U64.HI R21, R20, 0x2, R21 ;  /* 0x0000000214157819 */ /* 0x004fce0000010215 */
.L_x_4197:
[----:B------:R-:W-:Y:S02]  /*31e0*/  MOV R22, R99 ;  /* 0x0000006300167202 */ /* 0x000fe40000000f00 */
[----:B------:R-:W-:-:S05]  /*31f0*/  MOV R23, R100 ;  /* 0x0000006400177202 */ /* 0x000fca0000000f00 */
[----:B------:R0:W2:Y:S02]  /*3200*/  LDG.E R24, desc[UR16][R22.64] ;  /* 0x0000001016187981 */ /* 0x0000a4000c1e1900 */
[----:B0-----:R-:W-:Y:S02]  /*3210*/  MOV R22, R28 ;  /* 0x0000001c00167202 */ /* 0x001fe40000000f00 */
[----:B------:R-:W-:-:S05]  /*3220*/  MOV R23, R29 ;  /* 0x0000001d00177202 */ /* 0x000fca0000000f00 */
[----:B------:R-:W4:Y:S04]  /*3230*/  LDG.E.128 R4, desc[UR16][R22.64+-0x200] ;  /* 0xfffe001016047981 */ /* 0x000f28000c1e1d00 */
[----:B------:R-:W5:Y:S01]  /*3240*/  LDG.E.128 R8, desc[UR16][R22.64] ;  /* 0x0000001016087981 */ /* 0x000f62000c1e1d00 */
[C---:B------:R-:W-:Y:S01]  /*3250*/  ISETP.GE.AND P1, PT, R40.reuse, 0x1, PT ;  /* 0x000000012800780c */ /* 0x040fe20003f26270 */
[----:B------:R-:W0:Y:S01]  /*3260*/  S2UR UR6, SR_CgaCtaId ;  /* 0x00000000000679c3 */ /* 0x000e220000008800 */
[----:B------:R-:W-:Y:S01]  /*3270*/  UMOV UR4, 0x400 ;  /* 0x0000040000047882 */ /* 0x000fe20000000000 */
[----:B------:R-:W-:Y:S01]  /*3280*/  ISETP.NE.AND P2, PT, R40, RZ, PT ;  /* 0x000000ff2800720c */ /* 0x000fe20003f45270 */
        /* <DEDUP_REMOVED lines=8> */
[----:B------:R-:W0:Y:S04]  /*3310*/  MUFU.EX2 R108, R108 ;  /* 0x0000006c006c7308 */ /* 0x000e280000000800 */
[----:B------:R-:W1:Y:S01]  /*3320*/  MUFU.EX2 R105, R105 ;  /* 0x0000006900697308 */ /* 0x000e620000000800 */
[----:B----4-:R0:W-:Y:S03]  /*3330*/  STS.128 [R53], R4 ;  /* 0x0000000435007388 */ /* 0x0101e60000000c00 */
[----:B------:R-:W2:Y:S01]  /*3340*/  MUFU.EX2 R103, R103 ;  /* 0x0000006700677308 */ /* 0x000ea20000000800 */
[C---:B------:R-:W-:Y:S01]  /*3350*/  FMUL.FTZ R110, R25.reuse, R54 ;  /* 0x00000036196e7220 */ /* 0x040fe20000410000 */
[----:B-----5:R-:W-:Y:S02]  /*3360*/  STS.128 [R53+0x200], R8 ;  /* 0x0002000835007388 */ /* 0x020fe40000000c00 */
[----:B------:R-:W4:Y:S01]  /*3370*/  MUFU.EX2 R106, R106 ;  /* 0x0000006a006a7308 */ /* 0x000f220000000800 */
[----:B------:R-:W-:-:S03]  /*3380*/  FMUL.FTZ R111, R25, R57 ;  /* 0x00000039196f7220 */ /* 0x000fc60000410000 */
[----:B------:R-:W5:Y:S01]  /*3390*/  MUFU.EX2 R109, R109 ;  /* 0x0000006d006d7308 */ /* 0x000f620000000800 */
[----:B------:R-:W-:-:S03]  /*33a0*/  FMUL.FTZ R114, R25, R56 ;  /* 0x0000003819727220 */ /* 0x000fc60000410000 */
[----:B------:R-:W-:Y:S01]  /*33b0*/  MUFU.EX2 R107, R107 ;  /* 0x0000006b006b7308 */ /* 0x000fe20000000800 */
[----:B0-----:R-:W-:-:S03]  /*33c0*/  FFMA.FTZ R6, R82, R108, R85 ;  /* 0x0000006c52067223 */ /* 0x001fc60000010055 */
[----:B------:R-:W0:Y:S01]  /*33d0*/  MUFU.EX2 R110, R110 ;  /* 0x0000006e006e7308 */ /* 0x000e220000000800 */
[----:B------:R-:W-:Y:S01]  /*33e0*/  FMUL.FTZ R113, R25, R58 ;  /* 0x0000003a19717220 */ /* 0x000fe20000410000 */
[----:B------:R-:W-:Y:S01]  /*33f0*/  MOV R4, R101 ;  /* 0x0000006500047202 */ /* 0x000fe20000000f00 */
[----:B-1----:R-:W-:Y:S01]  /*3400*/  FFMA.FTZ R6, R105, R6, R84 ;  /* 0x0000000669067223 */ /* 0x002fe20000010054 */
[----:B------:R-:W1:Y:S01]  /*3410*/  MUFU.EX2 R111, R111 ;  /* 0x0000006f006f7308 */ /* 0x000e620000000800 */
[----:B------:R-:W-:Y:S01]  /*3420*/  MOV R5, R102 ;  /* 0x0000006600057202 */ /* 0x000fe20000000f00 */
[----:B------:R-:W-:Y:S01]  /*3430*/  FMUL.FTZ R112, R25, R59 ;  /* 0x0000003b19707220 */ /* 0x000fe20000410000 */
[----:B--2---:R-:W-:Y:S01]  /*3440*/  FFMA.FTZ R6, R103, R6, R86 ;  /* 0x0000000667067223 */ /* 0x004fe20000010056 */
[----:B------:R-:W2:Y:S01]  /*3450*/  MUFU.EX2 R114, R114 ;  /* 0x0000007200727308 */ /* 0x000ea20000000800 */
[----:B------:R-:W-:Y:S02]  /*3460*/  NOP ;  /* 0x0000000000007918 */ /* 0x000fe40000000000 */
[----:B----4-:R-:W-:Y:S01]  /*3470*/  FFMA.FTZ R6, R106, R6, R87 ;  /* 0x000000066a067223 */ /* 0x010fe20000010057 */
[----:B------:R-:W4:Y:S01]  /*3480*/  MUFU.EX2 R113, R113 ;  /* 0x0000007100717308 */ /* 0x000f220000000800 */
[----:B------:R3:W4:Y:S01]  /*3490*/  LDG.E R104, desc[UR16][R4.64] ;  /* 0x0000001004687981 */ /* 0x000722000c1e1900 */
[----:B------:R-:W-:Y:S01]  /*34a0*/  FMUL.FTZ R115, R25, R60 ;  /* 0x0000003c19737220 */ /* 0x000fe20000410000 */
[----:B-----5:R-:W-:Y:S01]  /*34b0*/  FFMA.FTZ R6, R109, R6, R88 ;  /* 0x000000066d067223 */ /* 0x020fe20000010058 */
[----:B------:R-:W5:Y:S01]  /*34c0*/  MUFU.EX2 R112, R112 ;  /* 0x0000007000707308 */ /* 0x000f620000000800 */
[C---:B------:R-:W-:Y:S01]  /*34d0*/  FMUL.FTZ R116, R25.reuse, R61 ;  /* 0x0000003d19747220 */ /* 0x040fe20000410000 */
[C---:B------:R-:W-:Y:S01]  /*34e0*/  FMUL.FTZ R118, R25.reuse, R62 ;  /* 0x0000003e19767220 */ /* 0x040fe20000410000 */
[----:B0-----:R-:W-:Y:S01]  /*34f0*/  FFMA.FTZ R6, R110, R6, R89 ;  /* 0x000000066e067223 */ /* 0x001fe20000010059 */
[----:B------:R-:W0:Y:S01]  /*3500*/  MUFU.EX2 R115, R115 ;  /* 0x0000007300737308 */ /* 0x000e220000000800 */
[C---:B------:R-:W-:Y:S01]  /*3510*/  FMUL.FTZ R120, R25.reuse, R66 ;  /* 0x0000004219787220 */ /* 0x040fe20000410000 */
[----:B------:R-:W-:Y:S01]  /*3520*/  FMUL.FTZ R117, R25, R71 ;  /* 0x0000004719757220 */ /* 0x000fe20000410000 */
[----:B---3--:R-:W-:Y:S01]  /*3530*/  FMUL.FTZ R4, R107, R108 ;  /* 0x0000006c6b047220 */ /* 0x008fe20000410000 */
[----:B-1----:R-:W-:Y:S01]  /*3540*/  FFMA.FTZ R6, R111, R6, R90 ;  /* 0x000000066f067223 */ /* 0x002fe2000001005a */
[----:B------:R-:W1:Y:S01]  /*3550*/  MUFU.EX2 R116, R116 ;  /* 0x0000007400747308 */ /* 0x000e620000000800 */
[----:B------:R-:W-:-:S02]  /*3560*/  HFMA2 R24, -RZ, RZ, 1.875, 0 ;  /* 0x3f800000ff187431 */ /* 0x000fc400000001ff */
[----:B------:R-:W-:Y:S01]  /*3570*/  FMUL.FTZ R4, R105, R4 ;  /* 0x0000000469047220 */ /* 0x000fe20000410000 */
[----:B--2---:R-:W-:Y:S01]  /*3580*/  FFMA.FTZ R6, R114, R6, R91 ;  /* 0x0000000672067223 */ /* 0x004fe2000001005b */
[----:B------:R-:W2:Y:S01]  /*3590*/  MUFU.EX2 R118, R118 ;  /* 0x0000007600767308 */ /* 0x000ea20000000800 */
[----:B------:R-:W-:Y:S01]  /*35a0*/  MOV R25, RZ ;  /* 0x000000ff00197202 */ /* 0x000fe20000000f00 */
[----:B------:R-:W-:Y:S01]  /*35b0*/  FMUL.FTZ R5, R103, R4 ;  /* 0x0000000467057220 */ /* 0x000fe20000410000 */
[----:B----4-:R-:W-:Y:S01]  /*35c0*/  FFMA.FTZ R6, R113, R6, R92 ;  /* 0x0000000671067223 */ /* 0x010fe2000001005c */
[----:B------:R-:W3:Y:S01]  /*35d0*/  MUFU.EX2 R120, R120 ;  /* 0x0000007800787308 */ /* 0x000ee20000000800 */
[----:B------:R-:W-:Y:S01]  /*35e0*/  ISETP.NE.AND P3, PT, R31, RZ, PT ;  /* 0x000000ff1f00720c */ /* 0x000fe20003f65270 */
[----:B------:R-:W-:Y:S01]  /*35f0*/  FMUL.FTZ R4, R106, R5 ;  /* 0x000000056a047220 */ /* 0x000fe20000410000 */
[----:B-----5:R-:W-:Y:S01]  /*3600*/  FFMA.FTZ R6, R112, R6, R93 ;  /* 0x0000000670067223 */ /* 0x020fe2000001005d */
[----:B------:R-:W4:Y:S01]  /*3610*/  MUFU.EX2 R117, R117 ;  /* 0x0000007500757308 */ /* 0x000f220000000800 */
[----:B------:R-:W-:Y:S01]  /*3620*/  @P0 LDS.64 R24, [UR5] ;  /* 0x00000005ff180984 */ /* 0x000fe20008000a00 */
[----:B------:R-:W-:Y:S01]  /*3630*/  FMUL.FTZ R5, R109, R4 ;  /* 0x000000046d057220 */ /* 0x000fe20000410000 */
[----:B0-----:R-:W-:Y:S01]  /*3640*/  FFMA.FTZ R6, R115, R6, R94 ;  /* 0x0000000673067223 */ /* 0x001fe2000001005e */
[----:B------:R-:W-:Y:S02]  /*3650*/  BSSY.RECONVERGENT B0, `(.L_x_4195) ;  /* 0x0000072000007945 */ /* 0x000fe40003800200 */
[----:B------:R-:W-:Y:S01]  /*3660*/  FMUL.FTZ R4, R110, R5 ;  /* 0x000000056e047220 */ /* 0x000fe20000410000 */
[----:B-1----:R-:W-:-:S03]  /*3670*/  FFMA.FTZ R6, R116, R6, R95 ;  /* 0x0000000674067223 */ /* 0x002fc6000001005f */
[----:B------:R-:W-:Y:S01]  /*3680*/  FMUL.FTZ R5, R111, R4 ;  /* 0x000000046f057220 */ /* 0x000fe20000410000 */
[----:B--2---:R-:W-:-:S03]  /*3690*/  FFMA.FTZ R6, R118, R6, R81 ;  /* 0x0000000676067223 */ /* 0x004fc60000010051 */
[----:B------:R-:W-:Y:S01]  /*36a0*/  FMUL.FTZ R4, R114, R5 ;  /* 0x0000000572047220 */ /* 0x000fe20000410000 */
[----:B---3--:R-:W-:-:S03]  /*36b0*/  FFMA.FTZ R6, R120, R6, R79 ;  /* 0x0000000678067223 */ /* 0x008fc6000001004f */
[----:B------:R-:W-:Y:S01]  /*36c0*/  FMUL.FTZ R5, R113, R4 ;  /* 0x0000000471057220 */ /* 0x000fe20000410000 */
[----:B----4-:R-:W-:-:S03]  /*36d0*/  FFMA.FTZ R6, R117, R6, R96 ;  /* 0x0000000675067223 */ /* 0x010fc60000010060 */
[----:B------:R-:W-:Y:S02]  /*36e0*/  FMUL.FTZ R4, R112, R5 ;  /* 0x0000000570047220 */ /* 0x000fe40000410000 */
[----:B------:R-:W0:Y:S02]  /*36f0*/  SHFL.UP PT, R7, R6, 0x1, RZ ;  /* 0x0420000006077989 */ /* 0x000e2400000e00ff */
[----:B------:R-:W-:-:S04]  /*3700*/  FMUL.FTZ R5, R115, R4 ;  /* 0x0000000473057220 */ /* 0x000fc80000410000 */
        /* <DEDUP_REMOVED lines=8> */
[----:B-1----:R-:W-:Y:S01]  /*3790*/  @P1 FMUL.FTZ R119, R119, R4 ;  /* 0x0000000477771220 */ /* 0x002fe20000410000 */
[----:B------:R-:W-:-:S04]  /*37a0*/  ISETP.GE.AND P1, PT, R40, 0x2, PT ;  /* 0x000000022800780c */ /* 0x000fc80003f26270 */
        /* <DEDUP_REMOVED lines=14> */
[----:B------:R-:W-:Y:S02]  /*3890*/  FSEL R122, R8, R5, !P1 ;  /* 0x00000005087a7208 */ /* 0x000fe40004800000 */
[----:B------:R-:W-:Y:S01]  /*38a0*/  LDS.128 R8, [R42+0x10] ;  /* 0x000010002a087984 */ /* 0x000fe20000000c00 */
[----:B-1----:R-:W-:Y:S01]  /*38b0*/  @P1 FMUL.FTZ R119, R119, R4 ;  /* 0x0000000477771220 */ /* 0x002fe20000410000 */
[----:B------:R-:W-:Y:S02]  /*38c0*/  ISETP.NE.AND P1, PT, R40, 0x1f, PT ;  /* 0x0000001f2800780c */ /* 0x000fe40003f25270 */
[----:B------:R-:W0:Y:S04]  /*38d0*/  SHFL.UP PT, R29, R122, 0x10, RZ ;  /* 0x060000007a1d7989 */ /* 0x000e2800000e00ff */
[----:B------:R-:W1:Y:S04]  /*38e0*/  SHFL.UP PT, R28, R119, 0x10, RZ ;  /* 0x06000000771c7989 */ /* 0x000e6800000e00ff */
[----:B------:R-:W2:Y:S01]  /*38f0*/  LDS.128 R4, [R42] ;  /* 0x000000002a047984 */ /* 0x000ea20000000c00 */
[C---:B0-----:R-:W-:Y:S01]  /*3900*/  FFMA.FTZ R29, R119.reuse, R29, R122 ;  /* 0x0000001d771d7223 */ /* 0x041fe2000001007a */
[----:B-1----:R-:W-:-:S05]  /*3910*/  FMUL.FTZ R28, R119, R28 ;  /* 0x0000001c771c7220 */ /* 0x002fca0000410000 */
[----:B------:R0:W-:Y:S01]  /*3920*/  @!P1 STS.64 [UR4+0x430], R28 ;  /* 0x0004301cff009988 */ /* 0x0001e20008000a04 */
[----:B------:R-:W-:Y:S01]  /*3930*/  ISETP.GE.AND P1, PT, R40, 0x10, PT ;  /* 0x000000102800780c */ /* 0x000fe20003f26270 */
[--C-:B------:R-:W-:Y:S01]  /*3940*/  HADD2.F32 R131, -RZ, R9.reuse.H0_H0 ;  /* 0x20000009ff837230 */ /* 0x100fe20000004100 */
[----:B------:R-:W-:Y:S02]  /*3950*/  BAR.SYNC.DEFER_BLOCKING 0x0 ;  /* 0x0000000000007b1d */ /* 0x000fe40000010000 */
[----:B------:R-:W-:Y:S01]  /*3960*/  FSEL R121, R119, R28, !P1 ;  /* 0x0000001c77797208 */ /* 0x000fe20004800000 */
[--C-:B------:R-:W-:Y:S01]  /*3970*/  HADD2.F32 R127, -RZ, R8.reuse.H0_H0 ;  /* 0x20000008ff7f7230 */ /* 0x100fe20000004100 */
[----:B------:R-:W-:Y:S01]  /*3980*/  FSEL R122, R122, R29, !P1 ;  /* 0x0000001d7a7a7208 */ /* 0x000fe20004800000 */
[----:B------:R-:W-:Y:S01]  /*3990*/  HADD2.F32 R129, -RZ, R8.H1_H1 ;  /* 0x30000008ff817230 */ /* 0x000fe20000004100 */
[----:B0-----:R-:W-:Y:S01]  /*39a0*/  LEA R28, P1, R14, R22, 0x1 ;  /* 0x000000160e1c7211 */ /* 0x001fe200078208ff */
[----:B------:R-:W-:Y:S01]  /*39b0*/  HADD2.F32 R9, -RZ, R9.H1_H1 ;  /* 0x30000009ff097230 */ /* 0x000fe20000004100 */
[----:B------:R0:W1:Y:S01]  /*39c0*/  SHFL.UP PT, R124, R121, 0x1, RZ ;  /* 0x04200000797c7989 */ /* 0x00006200000e00ff */
[----:B------:R-:W-:Y:S01]  /*39d0*/  HADD2.F32 R133, -RZ, R10.H1_H1 ;  /* 0x3000000aff857230 */ /* 0x000fe20000004100 */
[----:B------:R-:W-:Y:S01]  /*39e0*/  IADD3.X R29, PT, PT, R23, R15, RZ, P1, !PT ;  /* 0x0000000f171d7210 */ /* 0x000fe20000ffe4ff */
[----:B--2---:R-:W-:Y:S01]  /*39f0*/  HADD2.F32 R23, -RZ, R4.H0_H0 ;  /* 0x20000004ff177230 */ /* 0x004fe20000004100 */
[----:B------:R-:W2:Y:S01]  /*3a00*/  SHFL.UP PT, R119, R122, 0x1, RZ ;  /* 0x042000007a777989 */ /* 0x000ea200000e00ff */
[----:B------:R-:W-:Y:S01]  /*3a10*/  ISETP.NE.AND P1, PT, R31, RZ, PT ;  /* 0x000000ff1f00720c */ /* 0x000fe20003f25270 */
[----:B------:R-:W-:-:S02]  /*3a20*/  HADD2.F32 R125, -RZ, R7.H0_H0 ;  /* 0x20000007ff7d7230 */ /* 0x000fc40000004100 */
[--C-:B0-----:R-:W-:Y:S02]  /*3a30*/  HADD2.F32 R121, -RZ, R6.reuse.H0_H0 ;  /* 0x20000006ff797230 */ /* 0x101fe40000004100 */
[----:B------:R-:W-:Y:S02]  /*3a40*/  HADD2.F32 R123, -RZ, R6.H1_H1 ;  /* 0x30000006ff7b7230 */ /* 0x000fe40000004100 */
[----:B------:R-:W-:Y:S02]  /*3a50*/  HADD2.F32 R7, -RZ, R7.H1_H1 ;  /* 0x30000007ff077230 */ /* 0x000fe40000004100 */
[--C-:B------:R-:W-:Y:S01]  /*3a60*/  HADD2.F32 R135, -RZ, R11.reuse.H0_H0 ;  /* 0x2000000bff877230 */ /* 0x100fe20000004100 */
[----:B------:R-:W-:Y:S01]  /*3a70*/  @!P2 STS.64 [UR4+0x440], R24 ;  /* 0x00044018ff00a988 */ /* 0x000fe20008000a04 */
[----:B------:R-:W-:-:S03]  /*3a80*/  HADD2.F32 R11, -RZ, R11.H1_H1 ;  /* 0x3000000bff0b7230 */ /* 0x000fc60000004100 */
[----:B------:R-:W0:Y:S01]  /*3a90*/  LDS.64 R26, [UR4+0x430] ;  /* 0x00043004ff1a7984 */ /* 0x000e220008000a00 */
[----:B------:R-:W-:Y:S01]  /*3aa0*/  BAR.SYNC.DEFER_BLOCKING 0x0 ;  /* 0x0000000000007b1d */ /* 0x000fe20000010000 */
[----:B-1----:R-:W-:Y:S02]  /*3ab0*/  @!P2 MOV R124, R24 ;  /* 0x00000018007ca202 */ /* 0x002fe40000000f00 */
[----:B--2---:R-:W-:-:S03]  /*3ac0*/  @!P2 MOV R119, R25 ;  /* 0x000000190077a202 */ /* 0x004fc60000000f00 */
[----:B------:R-:W1:Y:S01]  /*3ad0*/  @P3 LDS R126, [UR4+0x444] ;  /* 0x00044404ff7e3984 */ /* 0x000e620008000800 */
[----:B0-----:R-:W-:Y:S01]  /*3ae0*/  FFMA.FTZ R27, R26, R25, R27 ;  /* 0x000000191a1b7223 */ /* 0x001fe2000001001b */
        /* <DEDUP_REMOVED lines=8> */
[----:B-1----:R-:W-:-:S04]  /*3b70*/  @P3 FFMA.FTZ R119, R126, R124, R119 ;  /* 0x0000007c7e773223 */ /* 0x002fc80000010077 */
[----:B------:R-:W-:Y:S01]  /*3b80*/  FFMA.FTZ R124, R107, R119, R82 ;  /* 0x000000776b7c7223 */ /* 0x000fe20000010052 */
[--C-:B------:R-:W-:Y:S02]  /*3b90*/  HADD2.F32 R119, -RZ, R5.reuse.H0_H0 ;  /* 0x20000005ff777230 */ /* 0x100fe40000004100 */
[----:B------:R-:W-:Y:S02]  /*3ba0*/  HADD2.F32 R107, -RZ, R4.H1_H1 ;  /* 0x30000004ff6b7230 */ /* 0x000fe40000004100 */
[----:B------:R-:W-:Y:S01]  /*3bb0*/  FFMA.FTZ R137, R108, R124, R85 ;  /* 0x0000007c6c897223 */ /* 0x000fe20000010055 */
[----:B------:R-:W-:Y:S02]  /*3bc0*/  HADD2.F32 R5, -RZ, R5.H1_H1 ;  /* 0x30000005ff057230 */ /* 0x000fe40000004100 */
[-C--:B------:R-:W-:Y:S01]  /*3bd0*/  FMUL.FTZ R8, R119, R104.reuse ;  /* 0x0000006877087220 */ /* 0x080fe20000410000 */
[----:B------:R-:W-:Y:S01]  /*3be0*/  FMUL.FTZ R108, R131, R104 ;  /* 0x00000068836c7220 */ /* 0x000fe20000410000 */
[----:B------:R-:W-:Y:S01]  /*3bf0*/  FFMA.FTZ R122, R105, R137, R84 ;  /* 0x00000089697a7223 */ /* 0x000fe20000010054 */
[----:B------:R-:W-:-:S02]  /*3c00*/  HADD2.F32 R105, -RZ, R10.H0_H0 ;  /* 0x2000000aff697230 */ /* 0x000fc40000004100 */
[-C--:B------:R-:W-:Y:S01]  /*3c10*/  FMUL.FTZ R107, R107, R104.reuse ;  /* 0x000000686b6b7220 */ /* 0x080fe20000410000 */
[----:B------:R-:W-:Y:S01]  /*3c20*/  FMUL.FTZ R23, R5, R104 ;  /* 0x0000006805177220 */ /* 0x000fe20000410000 */
[----:B------:R-:W-:Y:S01]  /*3c30*/  FFMA.FTZ R103, R103, R122, R86 ;  /* 0x0000007a67677223 */ /* 0x000fe20000010056 */
[----:B------:R-:W-:-:S03]  /*3c40*/  FMUL.FTZ R10, R121, R104 ;  /* 0x00000068790a7220 */ /* 0x000fc60000410000 */
[----:B------:R-:W-:Y:S01]  /*3c50*/  FFMA.FTZ R126, R106, R103, R87 ;  /* 0x000000676a7e7223 */ /* 0x000fe20000010057 */
[----:B------:R-:W-:-:S03]  /*3c60*/  FMUL.FTZ R106, R127, R104 ;  /* 0x000000687f6a7220 */ /* 0x000fc60000410000 */
[----:B------:R-:W-:-:S04]  /*3c70*/  FFMA.FTZ R109, R109, R126, R88 ;  /* 0x0000007e6d6d7223 */ /* 0x000fc80000010058 */
[----:B------:R-:W-:Y:S01]  /*3c80*/  FFMA.FTZ R128, R110, R109, R89 ;  /* 0x0000006d6e807223 */ /* 0x000fe20000010059 */
[-C--:B------:R-:W-:Y:S01]  /*3c90*/  FMUL.FTZ R110, R105, R104.reuse ;  /* 0x00000068696e7220 */ /* 0x080fe20000410000 */
[----:B------:R-:W-:Y:S02]  /*3ca0*/  FMUL.FTZ R104, R11, R104 ;  /* 0x000000680b687220 */ /* 0x000fe40000410000 */
[----:B------:R-:W-:-:S04]  /*3cb0*/  FFMA.FTZ R111, R111, R128, R90 ;  /* 0x000000806f6f7223 */ /* 0x000fc8000001005a */
[----:B------:R-:W-:-:S04]  /*3cc0*/  FFMA.FTZ R130, R114, R111, R91 ;  /* 0x0000006f72827223 */ /* 0x000fc8000001005b */
        /* <DEDUP_REMOVED lines=10> */
.L_x_4196:
[----:B------:R-:W-:Y:S05]  /*3d70*/  BSYNC.RECONVERGENT B0 ;  /* 0x0000000000007941 */ /* 0x000fea0003800200 */
.L_x_4195:
[----:B------:R-:W-:Y:S01]  /*3d80*/  FFMA.FTZ R112, R112, R113, R93 ;  /* 0x0000007170707223 */ /* 0x000fe2000001005d */
[----:B------:R-:W-:Y:S01]  /*3d90*/  IADD3 R97, PT, PT, R97, 0x1, RZ ;  /* 0x0000000161617810 */ /* 0x000fe20007ffe0ff */
[----:B------:R-:W-:Y:S01]  /*3da0*/  FFMA.FTZ R72, R111, R7, R72 ;  /* 0x000000076f487223 */ /* 0x000fe20000010048 */
[----:B------:R-:W-:Y:S01]  /*3db0*/  LEA R101, P2, R18, R101, 0x2 ;  /* 0x0000006512657211 */ /* 0x000fe200078410ff */
[----:B------:R-:W-:Y:S01]  /*3dc0*/  FFMA.FTZ R115, R115, R112, R94 ;  /* 0x0000007073737223 */ /* 0x000fe2000001005e */
[----:B------:R-:W-:Y:S01]  /*3dd0*/  ISETP.NE.AND P1, PT, R97, RZ, PT ;  /* 0x000000ff6100720c */ /* 0x000fe20003f25270 */
[----:B------:R-:W-:Y:S01]  /*3de0*/  UIADD3 UR5, UPT, UPT, UR5, 0x8, URZ ;  /* 0x0000000805057890 */ /* 0x000fe2000fffe0ff */
[----:B------:R-:W-:Y:S01]  /*3df0*/  LEA R99, P3, R20, R99, 0x2 ;  /* 0x0000006314637211 */ /* 0x000fe200078610ff */
[----:B------:R-:W-:Y:S01]  /*3e00*/  FFMA.FTZ R116, R116, R115, R95 ;  /* 0x0000007374747223 */ /* 0x000fe2000001005f */
[----:B------:R-:W-:Y:S01]  /*3e10*/  FFMA.FTZ R63, R124, R6, R63 ;  /* 0x000000067c3f7223 */ /* 0x000fe2000001003f */
[----:B------:R-:W-:Y:S01]  /*3e20*/  FFMA.FTZ R64, R137, R107, R64 ;  /* 0x0000006b89407223 */ /* 0x000fe20000010040 */
[----:B------:R-:W-:Y:S01]  /*3e30*/  FFMA.FTZ R65, R122, R8, R65 ;  /* 0x000000087a417223 */ /* 0x000fe20000010041 */
[----:B0-----:R-:W-:Y:S01]  /*3e40*/  FFMA.FTZ R5, R118, R116, R81 ;  /* 0x0000007476057223 */ /* 0x001fe20000010051 */
        /* <DEDUP_REMOVED lines=18> */
.L_x_4194:
        /* <DEDUP_REMOVED lines=34> */
.L_x_4199:
        /* <DEDUP_REMOVED lines=15> */
.L_x_5120:


//--------------------- .text._Z25selective_scan_fwd_kernelI32Selective_Scan_fwd_kernel_traitsILi32ELi16ELi1ELb1ELb0ELb1ELb1EN3c104HalfEfEEv13SSMParamsBase --------------------------
	.section	.text._Z25selective_scan_fwd_kernelI32Selective_Scan_fwd_kernel_traitsILi32ELi16ELi1ELb1ELb0ELb1ELb1EN3c104HalfEfEEv13SSMParamsBase,"ax",@progbits
	.align	128
        .global         _Z25selective_scan_fwd_kernelI32Selective_Scan_fwd_kernel_traitsILi32ELi16ELi1ELb1ELb0ELb1ELb1EN3c104HalfEfEEv13SSMParamsBase
        .type           _Z25selective_scan_fwd_kernelI32Selective_Scan_fwd_kernel_traitsILi32ELi16ELi1ELb1ELb0ELb1ELb1EN3c104HalfEfEEv13SSMParamsBase,@function
        .size           _Z25selective_scan_fwd_kernelI32Selective_Scan_fwd_kernel_traitsILi32ELi16ELi1ELb1ELb0ELb1ELb1EN3c104HalfEfEEv13SSMParamsBase,(.L_x_5121 - _Z25selective_scan_fwd_kernelI32Selective_Scan_fwd_kernel_traitsILi32ELi16ELi1ELb1ELb0ELb1ELb1EN3c104HalfEfEEv13SSMParamsBase)
        .other          _Z25selective_scan_fwd_kernelI32Selective_Scan_fwd_kernel_traitsILi32ELi16ELi1ELb1ELb0ELb1ELb1EN3c104HalfEfEEv13SSMParamsBase,@"STO_CUDA_ENTRY STV_DEFAULT"
_Z25selective_scan_fwd_kernelI32Selective_Scan_fwd_kernel_traitsILi32ELi16ELi1ELb1ELb0ELb1ELb1EN3c104HalfEfEEv13SSMParamsBase:
.text._Z25selective_scan_fwd_kernelI32Selective_Scan_fwd_kernel_traitsILi32ELi16ELi1ELb1ELb0ELb1ELb1EN3c104HalfEfEEv13SSMParamsBase:
        /* <DEDUP_REMOVED lines=50> */
[----:B------:R-:W-:Y:S02]  /*0320*/  LOP3.LUT R5, R19, R8, RZ, 0x3c, !PT ;  /* 0x0000000813057212 */ /* 0x000fe400078e3cff */
[----:B------:R-:W-:Y:S02]  /*0330*/  @!P1 IADD3 R0, PT, PT, R0, 0x1, RZ ;  /* 0x0000000100009810 */ /* 0x000fe40007ffe0ff */
[----:B------:R-:W-:Y:S01]  /*0340*/  MOV R3, UR6 ;  /* 0x0000000600037c02 */ /* 0x000fe20008000f00 */
[----:B------:R-:W-:Y:S01]  /*0350*/  UIMAD.WIDE.U32 UR6, UR20, UR16, URZ ;  /* 0x00000010140672a5 */ /* 0x000fe2000f8e00ff */
        /* <DEDUP_REMOVED lines=8> */
[C---:B------:R-:W-:Y:S01]  /*03e0*/  IMAD.WIDE.U32 R2, R19.reuse, UR10, R2 ;  /* 0x0000000a13027c25 */ /* 0x040fe2000f8e0002 */
[----:B------:R-:W-:Y:S01]  /*03f0*/  @!P2 IADD3 R0, PT, PT, -R0, RZ, RZ ;  /* 0x000000ff0000a210 */ /* 0x000fe20007ffe1ff */
[----:B------:R-:W-:Y:S01]  /*0400*/  UIMAD UR7, UR20, UR17, UR7 ;  /* 0x00000011140772a4 */ /* 0x000fe2000f8e0207 */
[----:B------:R-:W-:Y:S01]  /*0410*/  MOV R4, R6 ;  /* 0x0000000600047202 */ /* 0x000fe20000000f00 */
[C---:B------:R-:W-:Y:S01]  /*0420*/  IMAD R23, R19.reuse, UR11, R3 ;  /* 0x0000000b13177c24 */ /* 0x040fe2000f8e0203 */
[----:B------:R-:W-:Y:S01]  /*0430*/  @!P0 LOP3.LUT R0, RZ, R8, RZ, 0x33, !PT ;  /* 0x00000008ff008212 */ /* 0x000fe200078e33ff */
[----:B------:R-:W1:Y:S01]  /*0440*/  LDC R26, c[0x0][0x384] ;  /* 0x0000e100ff1a7b82 */ /* 0x000e620000000800 */
[C---:B------:R-:W-:Y:S01]  /*0450*/  LEA R9, P0, R2.reuse, R10, 0x1 ;  /* 0x0000000a02097211 */ /* 0x040fe200078008ff */
[C---:B------:R-:W-:Y:S01]  /*0460*/  IMAD.WIDE.U32 R4, R19.reuse, UR14, R4 ;  /* 0x0000000e13047c25 */ /* 0x040fe2000f8e0004 */
[----:B------:R-:W-:Y:S01]  /*0470*/  SHF.R.S32.HI R3, RZ, 0x1f, R0 ;  /* 0x0000001fff037819 */ /* 0x000fe20000011400 */
[----:B------:R-:W2:Y:S01]  /*0480*/  LDCU.64 UR8, c[0x0][0x3b8] ;  /* 0x00007700ff0877ac */ /* 0x000ea20008000a00 */
[----:B------:R-:W-:Y:S01]  /*0490*/  LEA.HI.X R23, R2, R11, R23, 0x1, P0 ;  /* 0x0000000b02177211 */ /* 0x000fe200000f0c17 */
[----:B------:R-:W-:Y:S01]  /*04a0*/  IMAD R22, R19, UR15, R5 ;  /* 0x0000000f13167c24 */ /* 0x000fe2000f8e0205 */
[----:B------:R-:W-:Y:S01]  /*04b0*/  LEA R8, P0, R4, R14, 0x1 ;  /* 0x0000000e04087211 */ /* 0x000fe200078008ff */
[-C--:B------:R-:W-:Y:S01]  /*04c0*/  IMAD R5, R3, R12.reuse, RZ ;  /* 0x0000000c03057224 */ /* 0x080fe200078e02ff */
[----:B------:R-:W3:Y:S01]  /*04d0*/  LDC.64 R28, c[0x0][0x448] ;  /* 0x00011200ff1c7b82 */ /* 0x000ee20000000a00 */
[----:B------:R-:W4:Y:S01]  /*04e0*/  LDCU.64 UR10, c[0x0][0x3a0] ;  /* 0x00007400ff0a77ac */ /* 0x000f220008000a00 */
[----:B------:R-:W-:Y:S01]  /*04f0*/  IMAD.WIDE.U32 R2, R0, R12, UR6 ;  /* 0x0000000600027e25 */ /* 0x000fe2000f8e000c */
[----:B------:R-:W-:Y:S01]  /*0500*/  LEA.HI.X R22, R4, R15, R22, 0x1, P0 ;  /* 0x0000000f04167211 */ /* 0x000fe200000f0c16 */
[----:B------:R-:W3:Y:S02]  /*0510*/  LDCU UR4, c[0x0][0x38c] ;  /* 0x00007180ff0477ac */ /* 0x000ee40008000800 */
[----:B------:R-:W-:Y:S01]  /*0520*/  IMAD R5, R0, R13, R5 ;  /* 0x0000000d00057224 */ /* 0x000fe200078e0205 */
[----:B------:R-:W-:Y:S01]  /*0530*/  LEA R20, P1, R2, R24, 0x1 ;  /* 0x0000001802147211 */ /* 0x000fe200078208ff */
[----:B------:R-:W3:Y:S01]  /*0540*/  LDC.64 R30, c[0x0][0x440] ;  /* 0x00011000ff1e7b82 */ /* 0x000ee20000000a00 */
[----:B------:R-:W-:Y:S01]  /*0550*/  MOV R10, RZ ;  /* 0x000000ff000a7202 */ /* 0x000fe20000000f00 */
[----:B------:R-:W1:Y:S01]  /*0560*/  LDCU.U8 UR7, c[0x0][0x39e] ;  /* 0x000073c0ff0777ac */ /* 0x000e620008000000 */
[----:B------:R-:W-:Y:S01]  /*0570*/  IADD3 R21, PT, PT, R3, R5, RZ ;  /* 0x0000000503157210 */ /* 0x000fe20007ffe0ff */
[----:B--2---:R-:W-:-:S03]  /*0580*/  IMAD.WIDE.U32 R6, R19, UR8, RZ ;  /* 0x0000000813067c25 */ /* 0x004fc6000f8e00ff */
[----:B------:R-:W-:Y:S01]  /*0590*/  LEA.HI.X R21, R2, R25, R21, 0x1, P1 ;  /* 0x0000001902157211 */ /* 0x000fe200008f0c15 */
[----:B------:R-:W2:Y:S01]  /*05a0*/  S2UR UR5, SR_CgaCtaId ;  /* 0x00000000000579c3 */ /* 0x000ea20000008800 */
[----:B0-----:R-:W-:Y:S01]  /*05b0*/  SHF.L.U32 R2, R16, 0x1, RZ ;  /* 0x0000000110027819 */ /* 0x001fe200000006ff */
[----:B-1----:R-:W-:Y:S02]  /*05c0*/  IMAD R0, R26, UR20, R19 ;  /* 0x000000141a007c24 */ /* 0x002fe4000f8e0213 */
[----:B----4-:R-:W-:Y:S01]  /*05d0*/  IMAD.WIDE.U32 R12, R19, UR10, RZ ;  /* 0x0000000a130c7c25 */ /* 0x010fe2000f8e00ff */
[----:B------:R-:W-:-:S03]  /*05e0*/  LOP3.LUT R3, R2, 0x7c0, RZ, 0xc0, !PT ;  /* 0x000007c002037812 */ /* 0x000fc600078ec0ff */
[----:B------:R-:W-:Y:S01]  /*05f0*/  IMAD R5, R19, UR9, R7 ;  /* 0x0000000913057c24 */ /* 0x000fe2000f8e0207 */
[----:B------:R-:W-:Y:S01]  /*0600*/  LOP3.LUT R3, R3, 0x1f, R16, 0xf8, !PT ;  /* 0x0000001f03037812 */ /* 0x000fe200078ef810 */
[----:B------:R-:W-:Y:S01]  /*0610*/  IMAD R4, R19, UR11, R13 ;  /* 0x0000000b13047c24 */ /* 0x000fe2000f8e020d */
[----:B---3--:R-:W-:Y:S01]  /*0620*/  LEA R15, P0, R6, R28, 0x2 ;  /* 0x0000001c060f7211 */ /* 0x008fe200078010ff */
[----:B------:R-:W-:Y:S01]  /*0630*/  IMAD R0, R0, R27, RZ ;  /* 0x0000001b00007224 */ /* 0x000fe200078e02ff */
[----:B------:R-:W-:Y:S01]  /*0640*/  MOV R7, R23 ;  /* 0x0000001700077202 */ /* 0x000fe20000000f00 */
[----:B------:R-:W-:Y:S01]  /*0650*/  IMAD.WIDE.U32 R52, R3, 0x10, RZ ;  /* 0x0000001003347825 */ /* 0x000fe200078e00ff */
[----:B------:R-:W-:Y:S02]  /*0660*/  LEA.HI.X R13, R6, R29, R5, 0x2, P0 ;  /* 0x0000001d060d7211 */ /* 0x000fe400000f1405 */
[----:B------:R-:W-:Y:S01]  /*0670*/  LEA R14, P1, R12, R30, 0x2 ;  /* 0x0000001e0c0e7211 */ /* 0x000fe200078210ff */
[----:B------:R-:W-:Y:S01]  /*0680*/  IMAD R11, R0, UR4, RZ ;  /* 0x00000004000b7c24 */ /* 0x000fe2000f8e02ff */
[----:B------:R-:W-:Y:S01]  /*0690*/  MOV R6, R22 ;  /* 0x0000001600067202 */ /* 0x000fe20000000f00 */
[----:B------:R-:W-:Y:S01]  /*06a0*/  UMOV UR4, 0x400 ;  /* 0x0000040000047882 */ /* 0x000fe20000000000 */
[----:B------:R-:W-:-:S02]  /*06b0*/  LEA.HI.X R12, R12, R31, R4, 0x2, P1 ;  /* 0x0000001f0c0c7211 */ /* 0x000fc400008f1404 */
[----:B------:R-:W-:Y:S01]  /*06c0*/  LOP3.LUT R5, R52, 0x200, RZ, 0xfc, !PT ;  /* 0x0000020034057812 */ /* 0x000fe200078efcff */
[----:B--2---:R-:W-:Y:S01]  /*06d0*/  ULEA UR4, UR5, UR4, 0x18 ;  /* 0x0000000405047291 */ /* 0x004fe2000f8ec0ff */
[----:B------:R-:W-:Y:S02]  /*06e0*/  MOV R4, R20 ;  /* 0x0000001400047202 */ /* 0x000fe40000000f00 */
[----:B------:R-:W-:-:S09]  /*06f0*/  MOV R3, R21 ;  /* 0x0000001500037202 */ /* 0x000fd20000000f00 */
.L_x_4236:
        /* <DEDUP_REMOVED lines=9> */
[----:B-1----:R-:W-:-:S04]  /*0790*/  LEA R2, R40, UR4, 0x4 ;  /* 0x0000000428027c11 */ /* 0x002fc8000f8e20ff */
        /* <DEDUP_REMOVED lines=65> */
.L_x_4201:
[----:B------:R-:W-:Y:S05]  /*0bb0*/  BSYNC.RECONVERGENT B0 ;  /* 0x0000000000007941 */ /* 0x000fea0003800200 */
.L_x_4200:
        /* <DEDUP_REMOVED lines=37> */
.L_x_4203:
[----:B------:R-:W-:Y:S05]  /*0e10*/  BSYNC.RECONVERGENT B0 ;  /* 0x0000000000007941 */ /* 0x000fea0003800200 */
.L_x_4202:
        /* <DEDUP_REMOVED lines=35> */
.L_x_4205:
[----:B------:R-:W-:Y:S05]  /*1050*/  BSYNC.RECONVERGENT B0 ;  /* 0x0000000000007941 */ /* 0x000fea0003800200 */
.L_x_4204:
        /* <DEDUP_REMOVED lines=37> */
.L_x_4207:
[----:B------:R-:W-:Y:S05]  /*12b0*/  BSYNC.RECONVERGENT B0 ;  /* 0x0000000000007941 */ /* 0x000fea0003800200 */
.L_x_4206:
        /* <DEDUP_REMOVED lines=35> */
.L_x_4209:
[----:B------:R-:W-:Y:S05]  /*14f0*/  BSYNC.RECONVERGENT B0 ;  /* 0x0000000000007941 */ /* 0x000fea0003800200 */
.L_x_4208:
        /* <DEDUP_REMOVED lines=41> */
.L_x_4211:
[----:B------:R-:W-:Y:S05]  /*1790*/  BSYNC.RECONVERGENT B0 ;  /* 0x0000000000007941 */ /* 0x000fea0003800200 */
.L_x_4210:
        /* <DEDUP_REMOVED lines=39> */
.L_x_4213:
[----:B------:R-:W-:Y:S05]  /*1a10*/  BSYNC.RECONVERGENT B0 ;  /* 0x0000000000007941 */ /* 0x000fea0003800200 */
.L_x_4212:
[----:B------:R-:W-:Y:S01]  /*1a20*/  ISETP.EQ.OR P6, PT, RZ, UR7, P3 ;  /* 0x00000007ff007c0c */ /* 0x000fe20009fc2670 */
[----:B------:R-:W-:Y:S01]  /*1a30*/  HADD2.F32 R20, -RZ, R22.H0_H0 ;  /* 0x20000016ff147230 */ /* 0x000fe20000004100 */
[----:B------:R-:W-:Y:S01]  /*1a40*/  BSSY.RECONVERGENT B0, `(.L_x_4214) ;  /* 0x0000027000007945 */ /* 0x000fe20003800200 */
[----:B------:R-:W-:Y:S01]  /*1a50*/  FSETP.GTU.FTZ.AND P0, PT, R58, 20, PT ;  /* 0x41a000003a00780b */ /* 0x000fe20003f1c000 */
[--C-:B------:R-:W-:Y:S01]  /*1a60*/  HADD2.F32 R85, -RZ, R28.reuse.H0_H0 ;  /* 0x2000001cff557230 */ /* 0x100fe20000004100 */
[----:B------:R-:W-:Y:S01]  /*1a70*/  ISETP.EQ.OR P3, PT, RZ, UR7, P4 ;  /* 0x00000007ff007c0c */ /* 0x000fe2000a762670 */
[----:B------:R-:W-:Y:S02]  /*1a80*/  HADD2.F32 R63, -RZ, R28.H1_H1 ;  /* 0x3000001cff3f7230 */ /* 0x000fe40000004100 */
[----:B------:R-:W-:Y:S01]  /*1a90*/  FADD.FTZ R59, R20, R17 ;  /* 0x00000011143b7221 */ /* 0x000fe20000010000 */
[--C-:B------:R-:W-:Y:S02]  /*1aa0*/  HADD2.F32 R87, -RZ, R29.reuse.H0_H0 ;  /* 0x2000001dff577230 */ /* 0x100fe40000004100 */
[----:B------:R-:W-:-:S02]  /*1ab0*/  HADD2.F32 R61, -RZ, R29.H1_H1 ;  /* 0x3000001dff3d7230 */ /* 0x000fc40000004100 */
        /* <DEDUP_REMOVED lines=31> */
.L_x_4215:
[----:B------:R-:W-:Y:S05]  /*1cb0*/  BSYNC.RECONVERGENT B0 ;  /* 0x0000000000007941 */ /* 0x000fea0003800200 */
.L_x_4214:
        /* <DEDUP_REMOVED lines=39> */
.L_x_4217:
[----:B------:R-:W-:Y:S05]  /*1f30*/  BSYNC.RECONVERGENT B0 ;  /* 0x0000000000007941 */ /* 0x000fea0003800200 */
.L_x_4216:
        /* <DEDUP_REMOVED lines=41> */
.L_x_4219:
[----:B------:R-:W-:Y:S05]  /*21d0*/  BSYNC.RECONVERGENT B0 ;  /* 0x0000000000007941 */ /* 0x000fea0003800200 */
.L_x_4218:
        /* <DEDUP_REMOVED lines=39> */
.L_x_4221:
[----:B------:R-:W-:Y:S05]  /*2450*/  BSYNC.RECONVERGENT B0 ;  /* 0x0000000000007941 */ /* 0x000fea0003800200 */
.L_x_4220:
        /* <DEDUP_REMOVED lines=44> */
.L_x_4223:
[----:B------:R-:W-:Y:S05]  /*2720*/  BSYNC.RECONVERGENT B0 ;  /* 0x0000000000007941 */ /* 0x000fea0003800200 */
.L_x_4222:
        /* <DEDUP_REMOVED lines=32> */
.L_x_4225:
[----:B------:R-:W-:Y:S05]  /*2930*/  BSYNC.RECONVERGENT B0 ;  /* 0x0000000000007941 */ /* 0x000fea0003800200 */
.L_x_4224:
        /* <DEDUP_REMOVED lines=32> */
.L_x_4227:
[----:B------:R-:W-:Y:S05]  /*2b40*/  BSYNC.RECONVERGENT B0 ;  /* 0x0000000000007941 */ /* 0x000fea0003800200 */
.L_x_4226:
        /* <DEDUP_REMOVED lines=32> */
.L_x_4229:
[----:B------:R-:W-:Y:S05]  /*2d50*/  BSYNC.RECONVERGENT B0 ;  /* 0x0000000000007941 */ /* 0x000fea0003800200 */
.L_x_4228:
        /* <DEDUP_REMOVED lines=32> */
.L_x_4231:
[----:B------:R-:W-:Y:S05]  /*2f60*/  BSYNC.RECONVERGENT B0 ;  /* 0x0000000000007941 */ /* 0x000fea0003800200 */
.L_x_4230:
        /* <DEDUP_REMOVED lines=38> */
.L_x_4235:
[----:B------:R-:W-:Y:S02]  /*31d0*/  MOV R70, R95 ;  /* 0x0000005f00467202 */ /* 0x000fe40000000f00 */
[----:B------:R-:W-:-:S05]  /*31e0*/  MOV R71, R96 ;  /* 0x0000006000477202 */ /* 0x000fca0000000f00 */
[----:B0-----:R0:W2:Y:S01]  /*31f0*/  LDG.E R70, desc[UR18][R70.64] ;  /* 0x0000001246467981 */ /* 0x0010a2000c1e1900 */
[----:B------:R-:W-:Y:S02]  /*3200*/  MOV R116, R72 ;  /* 0x0000004800747202 */ /* 0x000fe40000000f00 */
[----:B------:R-:W-:-:S05]  /*3210*/  MOV R117, R73 ;  /* 0x0000004900757202 */ /* 0x000fca0000000f00 */
[----:B------:R-:W4:Y:S04]  /*3220*/  LDG.E.128 R32, desc[UR18][R116.64+-0x200] ;  /* 0xfffe001274207981 */ /* 0x000f28000c1e1d00 */
[----:B------:R-:W5:Y:S01]  /*3230*/  LDG.E.128 R36, desc[UR18][R116.64] ;  /* 0x0000001274247981 */ /* 0x000f62000c1e1d00 */
[C---:B------:R-:W-:Y:S01]  /*3240*/  ISETP.GE.AND P1, PT, R40.reuse, 0x1, PT ;  /* 0x000000012800780c */ /* 0x040fe20003f26270 */
[----:B------:R-:W1:Y:S01]  /*3250*/  S2UR UR6, SR_CgaCtaId ;  /* 0x00000000000679c3 */ /* 0x000e620000008800 */
[----:B0-----:R-:W-:Y:S01]  /*3260*/  MOV R71, RZ ;  /* 0x000000ff00477202 */ /* 0x001fe20000000f00 */
[----:B------:R-:W-:Y:S01]  /*3270*/  UMOV UR4, 0x400 ;  /* 0x0000040000047882 */ /* 0x000fe20000000000 */
[----:B------:R-:W-:Y:S01]  /*3280*/  ISETP.NE.AND P2, PT, R40, RZ, PT ;  /* 0x000000ff2800720c */ /* 0x000fe20003f45270 */
[----:B-1----:R-:W-:Y:S01]  /*3290*/  ULEA UR4, UR6, UR4, 0x18 ;  /* 0x0000000406047291 */ /* 0x002fe2000f8ec0ff */
[----:B--2---:R-:W-:-:S04]  /*32a0*/  FMUL.FTZ R72, R70, 1.4426950216293334961 ;  /* 0x3fb8aa3b46487820 */ /* 0x004fc80000410000 */
[C---:B------:R-:W-:Y:S01]  /*32b0*/  FMUL.FTZ R115, R72.reuse, R42 ;  /* 0x0000002a48737220 */ /* 0x040fe20000410000 */
[C---:B------:R-:W-:Y:S01]  /*32c0*/  FMUL.FTZ R111, R72.reuse, R43 ;  /* 0x0000002b486f7220 */ /* 0x040fe20000410000 */
[C---:B------:R-:W-:Y:S01]  /*32d0*/  FMUL.FTZ R113, R72.reuse, R44 ;  /* 0x0000002c48717220 */ /* 0x040fe20000410000 */
[C---:B------:R-:W-:Y:S01]  /*32e0*/  FMUL.FTZ R106, R72.reuse, R45 ;  /* 0x0000002d486a7220 */ /* 0x040fe20000410000 */
[C---:B------:R-:W-:Y:S01]  /*32f0*/  FMUL.FTZ R107, R72.reuse, R47 ;  /* 0x0000002f486b7220 */ /* 0x040fe20000410000 */
[----:B----4-:R0:W-:Y:S01]  /*3300*/  STS.128 [R2], R32 ;  /* 0x0000002002007388 */ /* 0x0101e20000000c00 */
[----:B------:R-:W0:Y:S01]  /*3310*/  MUFU.EX2 R115, R115 ;  /* 0x0000007300737308 */ /* 0x000e220000000800 */
[C---:B------:R-:W-:Y:S02]  /*3320*/  FMUL.FTZ R99, R72.reuse, R41 ;  /* 0x0000002948637220 */ /* 0x040fe40000410000 */
[----:B-----5:R-:W-:Y:S01]  /*3330*/  STS.128 [R2+0x200], R36 ;  /* 0x0002002402007388 */ /* 0x020fe20000000c00 */
[----:B------:R-:W1:Y:S04]  /*3340*/  MUFU.EX2 R111, R111 ;  /* 0x0000006f006f7308 */ /* 0x000e680000000800 */
[----:B------:R-:W2:Y:S01]  /*3350*/  MUFU.EX2 R113, R113 ;  /* 0x0000007100717308 */ /* 0x000ea20000000800 */
[----:B------:R-:W-:-:S03]  /*3360*/  FMUL.FTZ R108, R72, R46 ;  /* 0x0000002e486c7220 */ /* 0x000fc60000410000 */
[----:B------:R-:W4:Y:S01]  /*3370*/  MUFU.EX2 R106, R106 ;  /* 0x0000006a006a7308 */ /* 0x000f220000000800 */
[----:B0-----:R-:W-:-:S03]  /*3380*/  FFMA.FTZ R34, R77, R115, R78 ;  /* 0x000000734d227223 */ /* 0x001fc6000001004e */
[----:B------:R-:W0:Y:S01]  /*3390*/  MUFU.EX2 R107, R107 ;  /* 0x0000006b006b7308 */ /* 0x000e220000000800 */
[C---:B------:R-:W-:Y:S01]  /*33a0*/  FMUL.FTZ R110, R72.reuse, R55 ;  /* 0x00000037486e7220 */ /* 0x040fe20000410000 */
[C---:B------:R-:W-:Y:S01]  /*33b0*/  FMUL.FTZ R112, R72.reuse, R54 ;  /* 0x0000003648707220 */ /* 0x040fe20000410000 */
[----:B-1----:R-:W-:Y:S01]  /*33c0*/  FFMA.FTZ R34, R111, R34, R79 ;  /* 0x000000226f227223 */ /* 0x002fe2000001004f */
[----:B------:R-:W1:Y:S01]  /*33d0*/  MUFU.EX2 R99, R99 ;  /* 0x0000006300637308 */ /* 0x000e620000000800 */
[C---:B------:R-:W-:Y:S01]  /*33e0*/  FMUL.FTZ R109, R72.reuse, R56 ;  /* 0x00000038486d7220 */ /* 0x040fe20000410000 */
[----:B------:R-:W-:Y:S02]  /*33f0*/  MOV R32, R97 ;  /* 0x0000006100207202 */ /* 0x000fe40000000f00 */
[----:B------:R-:W5:Y:S01]  /*3400*/  MUFU.EX2 R108, R108 ;  /* 0x0000006c006c7308 */ /* 0x000f620000000800 */
[----:B--2---:R-:W-:Y:S01]  /*3410*/  FFMA.FTZ R34, R113, R34, R80 ;  /* 0x0000002271227223 */ /* 0x004fe20000010050 */
[----:B------:R-:W-:Y:S01]  /*3420*/  MOV R33, R98 ;  /* 0x0000006200217202 */ /* 0x000fe20000000f00 */
[----:B------:R-:W-:Y:S01]  /*3430*/  FMUL.FTZ R105, R72, R57 ;  /* 0x0000003948697220 */ /* 0x000fe20000410000 */
[----:B------:R-:W2:Y:S01]  /*3440*/  MUFU.EX2 R110, R110 ;  /* 0x0000006e006e7308 */ /* 0x000ea20000000800 */
[----:B----4-:R-:W-:Y:S01]  /*3450*/  FFMA.FTZ R34, R106, R34, R81 ;  /* 0x000000226a227223 */ /* 0x010fe20000010051 */
[----:B------:R-:W-:-:S02]  /*3460*/  NOP ;  /* 0x0000000000007918 */ /* 0x000fc40000000000 */
[----:B------:R-:W4:Y:S01]  /*3470*/  MUFU.EX2 R112, R112 ;  /* 0x0000007000707308 */ /* 0x000f220000000800 */
[----:B0-----:R-:W-:Y:S01]  /*3480*/  FFMA.FTZ R34, R107, R34, R82 ;  /* 0x000000226b227223 */ /* 0x001fe20000010052 */
[----:B------:R1:W3:Y:S01]  /*3490*/  LDG.E R114, desc[UR18][R32.64] ;  /* 0x0000001220727981 */ /* 0x0002e2000c1e1900 */
[C---:B------:R-:W-:Y:S01]  /*34a0*/  FMUL.FTZ R104, R72.reuse, R58 ;  /* 0x0000003a48687220 */ /* 0x040fe20000410000 */
[----:B------:R-:W0:Y:S01]  /*34b0*/  MUFU.EX2 R109, R109 ;  /* 0x0000006d006d7308 */ /* 0x000e220000000800 */
[C---:B------:R-:W-:Y:S01]  /*34c0*/  FMUL.FTZ R103, R72.reuse, R59 ;  /* 0x0000003b48677220 */ /* 0x040fe20000410000 */
[C---:B------:R-:W-:Y:S01]  /*34d0*/  FMUL.FTZ R102, R72.reuse, R68 ;  /* 0x0000004448667220 */ /* 0x040fe20000410000 */
[C---:B------:R-:W-:Y:S01]  /*34e0*/  FMUL.FTZ R101, R72.reuse, R69 ;  /* 0x0000004548657220 */ /* 0x040fe20000410000 */
[----:B------:R-:W0:Y:S01]  /*34f0*/  MUFU.EX2 R105, R105 ;  /* 0x0000006900697308 */ /* 0x000e220000000800 */
[----:B------:R-:W-:Y:S01]  /*3500*/  FMUL.FTZ R100, R72, R76 ;  /* 0x0000004c48647220 */ /* 0x000fe20000410000 */
[----:B------:R-:W-:Y:S01]  /*3510*/  HFMA2 R70, -RZ, RZ, 1.875, 0 ;  /* 0x3f800000ff467431 */ /* 0x000fe200000001ff */
[----:B------:R-:W-:Y:S01]  /*3520*/  ISETP.NE.AND P3, PT, R16, RZ, PT ;  /* 0x000000ff1000720c */ /* 0x000fe20003f65270 */
[----:B-1----:R-:W-:Y:S01]  /*3530*/  FMUL.FTZ R32, R99, R115 ;  /* 0x0000007363207220 */ /* 0x002fe20000410000 */
[----:B-----5:R-:W-:Y:S01]  /*3540*/  FFMA.FTZ R33, R108, R34, R83 ;  /* 0x000000226c217223 */ /* 0x020fe20000010053 */
[----:B------:R-:W1:Y:S01]  /*3550*/  MUFU.EX2 R104, R104 ;  /* 0x0000006800687308 */ /* 0x000e620000000800 */
[----:B------:R-:W-:Y:S01]  /*3560*/  BSSY.RECONVERGENT B0, `(.L_x_4233) ;  /* 0x0000080000007945 */ /* 0x000fe20003800200 */
[----:B------:R-:W-:Y:S01]  /*3570*/  FMUL.FTZ R32, R111, R32 ;  /* 0x000000206f207220 */ /* 0x000fe20000410000 */
[----:B--2---:R-:W-:Y:S01]  /*3580*/  FFMA.FTZ R34, R110, R33, R84 ;  /* 0x000000216e227223 */ /* 0x004fe20000010054 */
[----:B------:R-:W2:Y:S01]  /*3590*/  MUFU.EX2 R103, R103 ;  /* 0x0000006700677308 */ /* 0x000ea20000000800 */
[----:B------:R-:W-:Y:S01]  /*35a0*/  @P0 LDS.64 R70, [UR5] ;  /* 0x00000005ff460984 */ /* 0x000fe20008000a00 */
[----:B------:R-:W-:Y:S01]  /*35b0*/  FMUL.FTZ R33, R113, R32 ;  /* 0x0000002071217220 */ /* 0x000fe20000410000 */
[----:B----4-:R-:W-:Y:S01]  /*35c0*/  FFMA.FTZ R34, R112, R34, R85 ;  /* 0x0000002270227223 */ /* 0x010fe20000010055 */
[----:B------:R-:W4:Y:S02]  /*35d0*/  MUFU.EX2 R102, R102 ;  /* 0x0000006600667308 */ /* 0x000f240000000800 */
[----:B------:R-:W-:Y:S01]  /*35e0*/  FMUL.FTZ R32, R106, R33 ;  /* 0x000000216a207220 */ /* 0x000fe20000410000 */
[----:B0-----:R-:W-:Y:S01]  /*35f0*/  FFMA.FTZ R34, R109, R34, R86 ;  /* 0x000000226d227223 */ /* 0x001fe20000010056 */
[----:B------:R-:W0:Y:S02]  /*3600*/  MUFU.EX2 R101, R101 ;  /* 0x0000006500657308 */ /* 0x000e240000000800 */
[----:B------:R-:W-:Y:S01]  /*3610*/  FMUL.FTZ R33, R107, R32 ;  /* 0x000000206b217220 */ /* 0x000fe20000410000 */
[----:B------:R-:W-:Y:S01]  /*3620*/  FFMA.FTZ R35, R105, R34, R87 ;  /* 0x0000002269237223 */ /* 0x000fe20000010057 */
[----:B------:R-:W5:Y:S02]  /*3630*/  MUFU.EX2 R100, R100 ;  /* 0x0000006400647308 */ /* 0x000f640000000800 */
[----:B------:R-:W-:Y:S01]  /*3640*/  FMUL.FTZ R33, R108, R33 ;  /* 0x000000216c217220 */ /* 0x000fe20000410000 */
[----:B-1----:R-:W-:-:S03]  /*3650*/  FFMA.FTZ R32, R104, R35, R88 ;  /* 0x0000002368207223 */ /* 0x002fc60000010058 */
[----:B------:R-:W-:Y:S01]  /*3660*/  FMUL.FTZ R33, R110, R33 ;  /* 0x000000216e217220 */ /* 0x000fe20000410000 */
[----:B--2---:R-:W-:-:S03]  /*3670*/  FFMA.FTZ R35, R103, R32, R89 ;  /* 0x0000002067237223 */ /* 0x004fc60000010059 */
[----:B------:R-:W-:Y:S01]  /*3680*/  FMUL.FTZ R32, R112, R33 ;  /* 0x0000002170207220 */ /* 0x000fe20000410000 */
[----:B----4-:R-:W-:-:S03]  /*3690*/  FFMA.FTZ R34, R102, R35, R90 ;  /* 0x0000002366227223 */ /* 0x010fc6000001005a */
[----:B------:R-:W-:Y:S01]  /*36a0*/  FMUL.FTZ R32, R109, R32 ;  /* 0x000000206d207220 */ /* 0x000fe20000410000 */
[----:B0-----:R-:W-:-:S03]  /*36b0*/  FFMA.FTZ R35, R101, R34, R91 ;  /* 0x0000002265237223 */ /* 0x001fc6000001005b */
[----:B------:R-:W-:Y:S01]  /*36c0*/  FMUL.FTZ R33, R105, R32 ;  /* 0x0000002069217220 */ /* 0x000fe20000410000 */
[----:B-----5:R-:W-:-:S03]  /*36d0*/  FFMA.FTZ R34, R100, R35, R92 ;  /* 0x0000002364227223 */ /* 0x020fc6000001005c */
        /* <DEDUP_REMOVED lines=22> */
[----:B------:R-:W0:Y:S01]  /*3840*/  SHFL.UP PT, R33, R36, 0x8, RZ ;  /* 0x0500000024217989 */ /* 0x000e2200000e00ff */
[----:B------:R-:W-:-:S03]  /*3850*/  ISETP.GE.AND P1, PT, R40, 0x8, PT ;  /* 0x000000082800780c */ /* 0x000fc60003f26270 */
[----:B------:R-:W1:Y:S01]  /*3860*/  SHFL.UP PT, R32, R119, 0x8, RZ ;  /* 0x0500000077207989 */ /* 0x000e6200000e00ff */
[----:B0-----:R-:W-:-:S09]  /*3870*/  FFMA.FTZ R33, R119, R33, R36 ;  /* 0x0000002177217223 */ /* 0x001fd20000010024 */
[----:B-1----:R-:W-:Y:S01]  /*3880*/  @P1 FMUL.FTZ R119, R119, R32 ;  /* 0x0000002077771220 */ /* 0x002fe20000410000 */
[----:B------:R-:W-:Y:S02]  /*3890*/  FSEL R118, R36, R33, !P1 ;  /* 0x0000002124767208 */ /* 0x000fe40004800000 */
[----:B------:R-:W-:Y:S01]  /*38a0*/  ISETP.NE.AND P1, PT, R40, 0x1f, PT ;  /* 0x0000001f2800780c */ /* 0x000fe20003f25270 */
[----:B------:R-:W-:Y:S04]  /*38b0*/  LDS.128 R32, [R0] ;  /* 0x0000000000207984 */ /* 0x000fe80000000c00 */
[----:B------:R-:W0:Y:S04]  /*38c0*/  SHFL.UP PT, R72, R119, 0x10, RZ ;  /* 0x0600000077487989 */ /* 0x000e2800000e00ff */
[----:B------:R-:W1:Y:S04]  /*38d0*/  SHFL.UP PT, R73, R118, 0x10, RZ ;  /* 0x0600000076497989 */ /* 0x000e6800000e00ff */
[----:B------:R-:W2:Y:S01]  /*38e0*/  LDS.128 R36, [R0+0x10] ;  /* 0x0000100000247984 */ /* 0x000ea20000000c00 */
[C---:B0-----:R-:W-:Y:S01]  /*38f0*/  FMUL.FTZ R72, R119.reuse, R72 ;  /* 0x0000004877487220 */ /* 0x041fe20000410000 */
[----:B-1----:R-:W-:-:S05]  /*3900*/  FFMA.FTZ R73, R119, R73, R118 ;  /* 0x0000004977497223 */ /* 0x002fca0000010076 */
[----:B------:R0:W-:Y:S01]  /*3910*/  @!P1 STS.64 [UR4+0x430], R72 ;  /* 0x00043048ff009988 */ /* 0x0001e20008000a04 */
[----:B------:R-:W-:Y:S01]  /*3920*/  BAR.SYNC.DEFER_BLOCKING 0x0 ;  /* 0x0000000000007b1d */ /* 0x000fe20000010000 */
[----:B------:R-:W-:-:S04]  /*3930*/  ISETP.GE.AND P1, PT, R40, 0x10, PT ;  /* 0x000000102800780c */ /* 0x000fc80003f26270 */
[----:B------:R-:W-:Y:S02]  /*3940*/  FSEL R119, R119, R72, !P1 ;  /* 0x0000004877777208 */ /* 0x000fe40004800000 */
[----:B------:R-:W-:Y:S02]  /*3950*/  FSEL R118, R118, R73, !P1 ;  /* 0x0000004976767208 */ /* 0x000fe40004800000 */
[----:B0-----:R-:W-:Y:S01]  /*3960*/  LEA R72, P1, R62, R116, 0x1 ;  /* 0x000000743e487211 */ /* 0x001fe200078208ff */
[----:B------:R0:W1:Y:S01]  /*3970*/  SHFL.UP PT, R121, R119, 0x1, RZ ;  /* 0x0420000077797989 */ /* 0x00006200000e00ff */
[----:B------:R-:W-:Y:S02]  /*3980*/  HADD2.F32 R116, -RZ, R32.H0_H0 ;  /* 0x20000020ff747230 */ /* 0x000fe40000004100 */
[----:B------:R-:W-:Y:S01]  /*3990*/  IADD3.X R73, PT, PT, R117, R63, RZ, P1, !PT ;  /* 0x0000003f75497210 */ /* 0x000fe20000ffe4ff */
[----:B------:R4:W5:Y:S01]  /*39a0*/  SHFL.UP PT, R120, R118, 0x1, RZ ;  /* 0x0420000076787989 */ /* 0x00096200000e00ff */
[----:B------:R-:W-:Y:S01]  /*39b0*/  ISETP.NE.AND P1, PT, R16, RZ, PT ;  /* 0x000000ff1000720c */ /* 0x000fe20003f25270 */
[----:B------:R-:W-:-:S02]  /*39c0*/  HADD2.F32 R117, -RZ, R33.H0_H0 ;  /* 0x20000021ff757230 */ /* 0x000fc40000004100 */
[----:B0-----:R-:W-:Y:S02]  /*39d0*/  HADD2.F32 R119, -RZ, R35.H0_H0 ;  /* 0x20000023ff777230 */ /* 0x001fe40000004100 */
[----:B--2---:R-:W-:Y:S02]  /*39e0*/  HADD2.F32 R122, -RZ, R38.H0_H0 ;  /* 0x20000026ff7a7230 */ /* 0x004fe40000004100 */
[----:B----4-:R-:W-:Y:S01]  /*39f0*/  HADD2.F32 R118, -RZ, R34.H0_H0 ;  /* 0x20000022ff767230 */ /* 0x010fe20000004100 */
[----:B------:R-:W-:Y:S01]  /*3a00*/  @!P2 STS.64 [UR4+0x440], R70 ;  /* 0x00044046ff00a988 */ /* 0x000fe20008000a04 */
[----:B------:R-:W-:Y:S02]  /*3a10*/  HADD2.F32 R32, -RZ, R32.H1_H1 ;  /* 0x30000020ff207230 */ /* 0x000fe40000004100 */
[----:B------:R-:W-:Y:S01]  /*3a20*/  HADD2.F32 R33, -RZ, R33.H1_H1 ;  /* 0x30000021ff217230 */ /* 0x000fe20000004100 */
[----:B------:R-:W0:Y:S01]  /*3a30*/  LDS.64 R74, [UR4+0x430] ;  /* 0x00043004ff4a7984 */ /* 0x000e220008000a00 */
[----:B------:R-:W-:-:S02]  /*3a40*/  HADD2.F32 R34, -RZ, R34.H1_H1 ;  /* 0x30000022ff227230 */ /* 0x000fc40000004100 */
[----:B------:R-:W-:Y:S01]  /*3a50*/  HADD2.F32 R35, -RZ, R35.H1_H1 ;  /* 0x30000023ff237230 */ /* 0x000fe20000004100 */
[----:B------:R-:W-:Y:S01]  /*3a60*/  BAR.SYNC.DEFER_BLOCKING 0x0 ;  /* 0x0000000000007b1d */ /* 0x000fe20000010000 */
[----:B------:R-:W-:Y:S01]  /*3a70*/  HADD2.F32 R38, -RZ, R38.H1_H1 ;  /* 0x30000026ff267230 */ /* 0x000fe20000004100 */
[----:B-1----:R-:W-:Y:S02]  /*3a80*/  @!P2 MOV R121, R70 ;  /* 0x000000460079a202 */ /* 0x002fe40000000f00 */
[-C--:B-----5:R-:W-:Y:S02]  /*3a90*/  @!P2 MOV R120, R71.reuse ;  /* 0x000000470078a202 */ /* 0x0a0fe40000000f00 */
[----:B------:R-:W1:Y:S01]  /*3aa0*/  @P3 LDS R123, [UR4+0x444] ;  /* 0x00044404ff7b3984 */ /* 0x000e620008000800 */
[----:B0-----:R-:W-:Y:S01]  /*3ab0*/  FFMA.FTZ R75, R74, R71, R75 ;  /* 0x000000474a4b7223 */ /* 0x001fe2000001004b */
[-C--:B---3--:R-:W-:Y:S01]  /*3ac0*/  FMUL.FTZ R116, R116, R114.reuse ;  /* 0x0000007274747220 */ /* 0x088fe20000410000 */
        /* <DEDUP_REMOVED lines=9> */
[----:B-1----:R-:W-:Y:S01]  /*3b60*/  @P3 FFMA.FTZ R120, R123, R121, R120 ;  /* 0x000000797b783223 */ /* 0x002fe20000010078 */
[----:B------:R-:W-:-:S02]  /*3b70*/  HADD2.F32 R121, -RZ, R37.H0_H0 ;  /* 0x20000025ff797230 */ /* 0x000fc40000004100 */
[----:B------:R-:W-:Y:S02]  /*3b80*/  HADD2.F32 R123, -RZ, R39.H0_H0 ;  /* 0x20000027ff7b7230 */ /* 0x000fe40000004100 */
[----:B------:R-:W-:Y:S01]  /*3b90*/  FFMA.FTZ R99, R99, R120, R77 ;  /* 0x0000007863637223 */ /* 0x000fe2000001004d */
[--C-:B------:R-:W-:Y:S02]  /*3ba0*/  HADD2.F32 R120, -RZ, R36.reuse.H0_H0 ;  /* 0x20000024ff787230 */ /* 0x100fe40000004100 */
[-C--:B------:R-:W-:Y:S01]  /*3bb0*/  FMUL.FTZ R121, R121, R114.reuse ;  /* 0x0000007279797220 */ /* 0x080fe20000410000 */
[----:B------:R-:W-:Y:S02]  /*3bc0*/  HADD2.F32 R36, -RZ, R36.H1_H1 ;  /* 0x30000024ff247230 */ /* 0x000fe40000004100 */
[----:B------:R-:W-:Y:S01]  /*3bd0*/  FFMA.FTZ R115, R115, R99, R78 ;  /* 0x0000006373737223 */ /* 0x000fe2000001004e */
[----:B------:R-:W-:Y:S02]  /*3be0*/  HADD2.F32 R37, -RZ, R37.H1_H1 ;  /* 0x30000025ff257230 */ /* 0x000fe40000004100 */
[----:B------:R-:W-:Y:S01]  /*3bf0*/  FMUL.FTZ R120, R120, R114 ;  /* 0x0000007278787220 */ /* 0x000fe20000410000 */
[----:B------:R-:W-:-:S02]  /*3c00*/  HADD2.F32 R39, -RZ, R39.H1_H1 ;  /* 0x30000027ff277230 */ /* 0x000fc40000004100 */
[----:B------:R-:W-:Y:S01]  /*3c10*/  FFMA.FTZ R111, R111, R115, R79 ;  /* 0x000000736f6f7223 */ /* 0x000fe2000001004f */
[-C--:B------:R-:W-:Y:S01]  /*3c20*/  FMUL.FTZ R36, R36, R114.reuse ;  /* 0x0000007224247220 */ /* 0x080fe20000410000 */
[-C--:B------:R-:W-:Y:S01]  /*3c30*/  FMUL.FTZ R37, R37, R114.reuse ;  /* 0x0000007225257220 */ /* 0x080fe20000410000 */
[-C--:B------:R-:W-:Y:S01]  /*3c40*/  FMUL.FTZ R123, R123, R114.reuse ;  /* 0x000000727b7b7220 */ /* 0x080fe20000410000 */
[----:B------:R-:W-:Y:S01]  /*3c50*/  FFMA.FTZ R113, R113, R111, R80 ;  /* 0x0000006f71717223 */ /* 0x000fe20000010050 */
[----:B------:R-:W-:-:S03]  /*3c60*/  FMUL.FTZ R39, R39, R114 ;  /* 0x0000007227277220 */ /* 0x000fc60000410000 */
        /* <DEDUP_REMOVED lines=15> */
.L_x_4234:
[----:B------:R-:W-:Y:S05]  /*3d60*/  BSYNC.RECONVERGENT B0 ;  /* 0x0000000000007941 */ /* 0x000fea0003800200 */
.L_x_4233:
[----:B------:R-:W-:Y:S01]  /*3d70*/  FFMA.FTZ R50, R115, R32, R50 ;  /* 0x0000002073327223 */ /* 0x000fe20000010032 */
[----:B------:R-:W-:Y:S01]  /*3d80*/  FFMA.FTZ R32, R105, R109, R87 ;  /* 0x0000006d69207223 */ /* 0x000fe20000010057 */
[----:B------:R-:W-:Y:S01]  /*3d90*/  IADD3 R94, PT, PT, R94, 0x1, RZ ;  /* 0x000000015e5e7810 */ /* 0x000fe20007ffe0ff */
[----:B------:R-:W-:Y:S01]  /*3da0*/  FFMA.FTZ R48, R113, R33, R48 ;  /* 0x0000002171307223 */ /* 0x000fe20000010030 */
[----:B------:R-:W-:Y:S01]  /*3db0*/  LEA R97, P2, R64, R97, 0x2 ;  /* 0x0000006140617211 */ /* 0x000fe200078410ff */
[----:B------:R-:W-:Y:S01]  /*3dc0*/  FFMA.FTZ R104, R104, R32, R88 ;  /* 0x0000002068687223 */ /* 0x000fe20000010058 */
[----:B------:R-:W-:Y:S01]  /*3dd0*/  ISETP.NE.AND P1, PT, R94, RZ, PT ;  /* 0x000000ff5e00720c */ /* 0x000fe20003f25270 */
[----:B------:R-:W-:Y:S01]  /*3de0*/  FFMA.FTZ R25, R32, R121, R25 ;  /* 0x0000007920197223 */ /* 0x000fe20000010019 */
[----:B------:R-:W-:Y:S01]  /*3df0*/  LEA R95, P3, R66, R95, 0x2 ;  /* 0x0000005f425f7211 */ /* 0x000fe200078610ff */
[----:B------:R-:W-:Y:S01]  /*3e00*/  FFMA.FTZ R103, R103, R104, R89 ;  /* 0x0000006867677223 */ /* 0x000fe20000010059 */
[----:B------:R-:W-:Y:S01]  /*3e10*/  UIADD3 UR5, UPT, UPT, UR5, 0x8, URZ ;  /* 0x0000000805057890 */ /* 0x000fe2000fffe0ff */
        /* <DEDUP_REMOVED lines=20> */
.L_x_4232:
[----:B------:R-:W-:Y:S01]  /*3f60*/  BAR.SYNC.DEFER_BLOCKING 0x0 ;  /* 0x0000000000007b1d */ /* 0x000fe20000010000 */
[----:B------:R-:W-:Y:S01]  /*3f70*/  F2FP.F16.F32.PACK_AB R35, R28, R29 ;  /* 0x0000001d1c23723e */ /* 0x000fe200000000ff */
        /* <DEDUP_REMOVED lines=13> */
[----:B------:R-:W-:Y:S04]  /*4050*/  STS.128 [R0], R32 ;  /* 0x0000002000007388 */ /* 0x000fe80000000c00 */
[----:B------:R-:W-:Y:S01]  /*4060*/  STS.128 [R0+0x10], R36 ;  /* 0x0000102400007388 */ /* 0x000fe20000000c00 */
[----:B------:R-:W-:-:S03]  /*4070*/  NOP ;  /* 0x0000000000007918 */ /* 0x000fc60000000000 */
[----:B------:R-:W5:Y:S01]  /*4080*/  LDS.128 R32, [R2] ;  /* 0x0000000002207984 */ /* 0x000f620000000c00 */
[----:B------:R-:W0:Y:S01]  /*4090*/  LDC.64 R60, c[0x0][0x478] ;  /* 0x00011e00ff3c7b82 */ /* 0x000e220000000a00 */
[----:B-1----:R-:W-:Y:S02]  /*40a0*/  IMAD.WIDE.U32 R40, R44, UR20, R54 ;  /* 0x000000142c287c25 */ /* 0x002fe4000f8e0036 */
[----:B------:R-:W1:Y:S02]  /*40b0*/  LDS.128 R36, [R2+0x200] ;  /* 0x0002000002247984 */ /* 0x000e640000000c00 */
[----:B------:R-:W-:Y:S02]  /*40c0*/  IMAD R41, R45, UR20, R41 ;  /* 0x000000142d297c24 */ /* 0x000fe4000f8e0229 */
[----:B---3--:R-:W-:Y:S01]  /*40d0*/  IMAD.WIDE.U32 R42, R56, UR20, R54 ;  /* 0x00000014382a7c25 */ /* 0x008fe2000f8e0036 */
[----:B------:R-:W3:Y:S03]  /*40e0*/  LDC.64 R58, c[0x0][0x418] ;  /* 0x00010600ff3a7b82 */ /* 0x000ee60000000a00 */
[----:B----4-:R-:W-:-:S04]  /*40f0*/  IMAD.WIDE.U32 R40, R19, R46, R40 ;  /* 0x0000002e13287225 */ /* 0x010fc800078e0028 */
[----:B------:R-:W-:Y:S01]  /*4100*/  IMAD R43, R57, UR20, R43 ;  /* 0x00000014392b7c24 */ /* 0x000fe2000f8e022b */
[----:B------:R-:W4:Y:S01]  /*4110*/  LDC.64 R62, c[0x0][0x488] ;  /* 0x00012200ff3e7b82 */ /* 0x000f220000000a00 */
[----:B------:R-:W-:Y:S01]  /*4120*/  IMAD R41, R19, R47, R41 ;  /* 0x0000002f13297224 */ /* 0x000fe200078e0229 */
[----:B0-----:R-:W-:-:S04]  /*4130*/  LEA R57, P0, R40, R60, 0x1 ;  /* 0x0000003c28397211 */ /* 0x001fc800078008ff */
[----:B------:R-:W-:Y:S02]  /*4140*/  LEA.HI.X R41, R40, R61, R41, 0x1, P0 ;  /* 0x0000003d28297211 */ /* 0x000fe400000f0c29 */
[----:B------:R-:W-:Y:S01]  /*4150*/  IADD3 R56, P0, PT, R52, R57, RZ ;  /* 0x0000003934387210 */ /* 0x000fe20007f1e0ff */
[----:B---3--:R-:W-:-:S03]  /*4160*/  IMAD.WIDE.U32 R42, R19, R58, R42 ;  /* 0x0000003a132a7225 */ /* 0x008fc600078e002a */
[----:B------:R-:W-:Y:S01]  /*4170*/  IADD3.X R57, PT, PT, R53, R41, RZ, P0, !PT ;  /* 0x0000002935397210 */ /* 0x000fe200007fe4ff */
[----:B------:R-:W-:-:S04]  /*4180*/  IMAD R43, R19, R59, R43 ;  /* 0x0000003b132b7224 */ /* 0x000fc800078e022b */
[----:B-----5:R0:W-:Y:S01]  /*4190*/  STG.E.128 desc[UR18][R56.64], R32 ;  /* 0x0000002038007986 */ /* 0x0201e2000c101d12 */
[----:B----4-:R-:W-:-:S03]  /*41a0*/  LEA R59, P1, R42, R62, 0x1 ;  /* 0x0000003e2a3b7211 */ /* 0x010fc600078208ff */
[----:B-1----:R1:W-:Y:S01]  /*41b0*/  STG.E.128 desc[UR18][R56.64+0x200], R36 ;  /* 0x0002002438007986 */ /* 0x0023e2000c101d12 */
[----:B------:R-:W-:Y:S01]  /*41c0*/  LEA.HI.X R43, R42, R63, R43, 0x1, P1 ;  /* 0x0000003f2a2b7211 */ /* 0x000fe200008f0c2b */
[----:B------:R-:W-:Y:S01]  /*41d0*/  BAR.SYNC.DEFER_BLOCKING 0x0 ;  /* 0x0000000000007b1d */ /* 0x000fe20000010000 */
[----:B------:R-:W-:-:S04]  /*41e0*/  IADD3 R58, P1, PT, R52, R59, RZ ;  /* 0x0000003b343a7210 */ /* 0x000fc80007f3e0ff */
[----:B------:R-:W-:-:S05]  /*41f0*/  IADD3.X R59, PT, PT, R53, R43, RZ, P1, !PT ;  /* 0x0000002b353b7210 */ /* 0x000fca0000ffe4ff */
[----:B0-----:R-:W3:Y:S04]  /*4200*/  LDG.E.128 R32, desc[UR18][R58.64] ;  /* 0x000000123a207981 */ /* 0x001ee8000c1e1d00 */
[----:B-1----:R-:W4:Y:S01]  /*4210*/  LDG.E.128 R36, desc[UR18][R58.64+0x200] ;  /* 0x000200123a247981 */ /* 0x002f22000c1e1d00 */
[----:B------:R-:W-:Y:S02]  /*4220*/  IADD3 R10, PT, PT, R10, 0x1, RZ ;  /* 0x000000010a0a7810 */ /* 0x000fe40007ffe0ff */
[----:B------:R-:W-:Y:S02]  /*4230*/  IADD3 R4, P1, PT, R4, 0x400, RZ ;  /* 0x0000040004047810 */ /* 0x000fe40007f3e0ff */
[----:B------:R-:W-:Y:S02]  /*4240*/  IADD3 R8, P2, PT, R8, 0x400, RZ ;  /* 0x0000040008087810 */ /* 0x000fe40007f5e0ff */
[----:B------:R-:W-:-:S02]  /*4250*/  IADD3 R9, P3, PT, R9, 0x400, RZ ;  /* 0x0000040009097810 */ /* 0x000fc40007f7e0ff */
[----:B------:R-:W-:Y:S02]  /*4260*/  IADD3.X R3, PT, PT, RZ, R3, RZ, P1, !PT ;  /* 0x00000003ff037210 */ /* 0x000fe40000ffe4ff */
[----:B------:R-:W-:Y:S02]  /*4270*/  IADD3.X R6, PT, PT, RZ, R6, RZ, P2, !PT ;  /* 0x00000006ff067210 */ /* 0x000fe400017fe4ff */
[----:B------:R-:W-:Y:S01]  /*4280*/  IADD3.X R7, PT, PT, RZ, R7, RZ, P3, !PT ;  /* 0x00000007ff077210 */ /* 0x000fe20001ffe4ff */
[----:B---3--:R-:W-:Y:S04]  /*4290*/  STS.128 [R2], R32 ;  /* 0x0000002002007388 */ /* 0x008fe80000000c00 */
[----:B----4-:R-:W-:Y:S01]  /*42a0*/  STS.128 [R2+0x200], R36 ;  /* 0x0002002402007388 */ /* 0x010fe20000000c00 */
[----:B------:R-:W-:-:S03]  /*42b0*/  NOP ;  /* 0x0000000000007918 */ /* 0x000fc60000000000 */
[----:B------:R-:W0:Y:S04]  /*42c0*/  LDS.128 R40, [R0] ;  /* 0x0000000000287984 */ /* 0x000e280000000c00 */
[----:B------:R-:W1:Y:S01]  /*42d0*/  LDS.128 R44, [R0+0x10] ;  /* 0x00001000002c7984 */ /* 0x000e620000000c00 */
[----:B0-----:R-:W-:Y:S02]  /*42e0*/  HADD2.F32 R58, -RZ, R42.H1_H1 ;  /* 0x3000002aff3a7230 */ /* 0x001fe40000004100 */
[--C-:B------:R-:W-:Y:S02]  /*42f0*/  HADD2.F32 R60, -RZ, R40.reuse.H0_H0 ;  /* 0x20000028ff3c7230 */ /* 0x100fe40000004100 */
[----:B------:R-:W-:Y:S02]  /*4300*/  HADD2.F32 R61, -RZ, R40.H1_H1 ;  /* 0x30000028ff3d7230 */ /* 0x000fe40000004100 */
[----:B------:R-:W-:Y:S01]  /*4310*/  FMUL.FTZ R59, R58, -1.4426950216293334961 ;  /* 0xbfb8aa3b3a3b7820 */ /* 0x000fe20000410000 */
[----:B------:R-:W-:-:S02]  /*4320*/  HADD2.F32 R36, -RZ, R42.H0_H0 ;  /* 0x2000002aff247230 */ /* 0x000fc40000004100 */
[----:B------:R-:W-:Y:S01]  /*4330*/  FMUL.FTZ R56, R60, -1.4426950216293334961 ;  /* 0xbfb8aa3b3c387820 */ /* 0x000fe20000410000 */
[--C-:B------:R-:W-:Y:S02]  /*4340*/  HADD2.F32 R40, -RZ, R41.reuse.H0_H0 ;  /* 0x20000029ff287230 */ /* 0x100fe40000004100 */
[----:B------:R-:W-:Y:S01]  /*4350*/  FMUL.FTZ R57, R61, -1.4426950216293334961 ;  /* 0xbfb8aa3b3d397820 */ /* 0x000fe20000410000 */
[----:B------:R-:W-:Y:S01]  /*4360*/  HADD2.F32 R41, -RZ, R41.H1_H1 ;  /* 0x30000029ff297230 */ /* 0x000fe20000004100 */
[----:B------:R-:W0:Y:S01]  /*4370*/  MUFU.EX2 R59, R59 ;  /* 0x0000003b003b7308 */ /* 0x000e220000000800 */
[--C-:B------:R-:W-:Y:S02]  /*4380*/  HADD2.F32 R37, -RZ, R43.reuse.H0_H0 ;  /* 0x2000002bff257230 */ /* 0x100fe40000004100 */
[----:B------:R-:W-:Y:S01]  /*4390*/  FMUL.FTZ R35, R36, -1.4426950216293334961 ;  /* 0xbfb8aa3b24237820 */ /* 0x000fe20000410000 */
[----:B-1----:R-:W-:Y:S02]  /*43a0*/  HADD2.F32 R32, -RZ, R44.H0_H0 ;  /* 0x2000002cff207230 */ /* 0x002fe40000004100 */
[----:B------:R-:W-:Y:S01]  /*43b0*/  FMUL.FTZ R33, R40, -1.4426950216293334961 ;  /* 0xbfb8aa3b28217820 */ /* 0x000fe20000410000 */
[----:B------:R-:W-:-:S02]  /*43c0*/  HADD2.F32 R62, -RZ, R43.H1_H1 ;  /* 0x3000002bff3e7230 */ /* 0x000fc40000004100 */
[----:B------:R-:W-:Y:S01]  /*43d0*/  FMUL.FTZ R34, R41, -1.4426950216293334961 ;  /* 0xbfb8aa3b29227820 */ /* 0x000fe20000410000 */
[----:B------:R-:W-:Y:S02]  /*43e0*/  HADD2.F32 R44, -RZ, R44.H1_H1 ;  /* 0x3000002cff2c7230 */ /* 0x000fe40000004100 */
[----:B------:R-:W-:Y:S01]  /*43f0*/  FMUL.FTZ R43, R37, -1.4426950216293334961 ;  /* 0xbfb8aa3b252b7820 */ /* 0x000fe20000410000 */
[----:B------:R1:W-:Y:S01]  /*4400*/  MUFU.EX2 R42, R35 ;  /* 0x00000023002a7308 */ /* 0x0003e20000000800 */
[----:B------:R-:W-:Y:S01]  /*4410*/  FMUL.FTZ R63, R62, -1.4426950216293334961 ;  /* 0xbfb8aa3b3e3f7820 */ /* 0x000fe20000410000 */
[----:B------:R-:W-:Y:S01]  /*4420*/  FMUL.FTZ R64, R32, -1.4426950216293334961 ;  /* 0xbfb8aa3b20407820 */ /* 0x000fe20000410000 */
[----:B------:R-:W-:Y:S01]  /*4430*/  FMUL.FTZ R65, R44, -1.4426950216293334961 ;  /* 0xbfb8aa3b2c417820 */ /* 0x000fe20000410000 */
[----:B------:R3:W-:Y:S01]  /*4440*/  MUFU.EX2 R38, R33 ;  /* 0x0000002100267308 */ /* 0x0007e20000000800 */
[----:B0-----:R-:W-:-:S03]  /*4450*/  FADD.FTZ R59, R59, 1 ;  /* 0x3f8000003b3b7421 */ /* 0x001fc60000010000 */
[----:B------:R0:W-:Y:S01]  /*4460*/  MUFU.EX2 R39, R34 ;  /* 0x0000002200277308 */ /* 0x0001e20000000800 */
[--C-:B-1----:R-:W-:Y:S02]  /*4470*/  HADD2.F32 R35, -RZ, R46.reuse.H0_H0 ;  /* 0x2000002eff237230 */ /* 0x102fe40000004100 */
[----:B------:R-:W-:Y:S01]  /*4480*/  HADD2.F32 R46, -RZ, R46.H1_H1 ;  /* 0x3000002eff2e7230 */ /* 0x000fe20000004100 */
[----:B------:R-:W1:Y:S01]  /*4490*/  MUFU.EX2 R56, R56 ;  /* 0x0000003800387308 */ /* 0x000e620000000800 */
[--C-:B---3--:R-:W-:Y:S02]  /*44a0*/  HADD2.F32 R33, -RZ, R45.reuse.H0_H0 ;  /* 0x2000002dff217230 */ /* 0x108fe40000004100 */
[----:B------:R-:W-:Y:S01]  /*44b0*/  FMUL.FTZ R68, R35, -1.4426950216293334961 ;  /* 0xbfb8aa3b23447820 */ /* 0x000fe20000410000 */
[----:B------:R-:W-:Y:S01]  /*44c0*/  HADD2.F32 R45, -RZ, R45.H1_H1 ;  /* 0x3000002dff2d7230 */ /* 0x000fe20000004100 */
[----:B------:R-:W3:Y:S01]  /*44d0*/  MUFU.EX2 R43, R43 ;  /* 0x0000002b002b7308 */ /* 0x000ee20000000800 */
        /* <DEDUP_REMOVED lines=8> */
[----:B------:R-:W4:Y:S01]  /*4560*/  MUFU.EX2 R63, R63 ;  /* 0x0000003f003f7308 */ /* 0x000f220000000800 */
[----:B-1----:R-:W-:Y:S01]  /*4570*/  FADD.FTZ R56, R56, 1 ;  /* 0x3f80000038387421 */ /* 0x002fe20000010000 */
[----:B------:R-:W-:Y:S01]  /*4580*/  FADD.FTZ R42, R42, 1 ;  /* 0x3f8000002a2a7421 */ /* 0x000fe20000010000 */
[----:B------:R-:W-:Y:S01]  /*4590*/  FADD.FTZ R39, R39, 1 ;  /* 0x3f80000027277421 */ /* 0x000fe20000010000 */
[----:B------:R-:W1:Y:S01]  /*45a0*/  MUFU.EX2 R65, R65 ;  /* 0x0000004100417308 */ /* 0x000e620000000800 */
[----:B---3--:R-:W-:Y:S01]  /*45b0*/  FADD.FTZ R43, R43, 1 ;  /* 0x3f8000002b2b7421 */ /* 0x008fe20000010000 */
[----:B------:R-:W-:-:S02]  /*45c0*/  FADD.FTZ R38, R38, 1 ;  /* 0x3f80000026267421 */ /* 0x000fc40000010000 */
[----:B------:R-:W3:Y:S01]  /*45d0*/  MUFU.EX2 R64, R64 ;  /* 0x0000004000407308 */ /* 0x000ee20000000800 */
[----:B0-----:R-:W-:-:S03]  /*45e0*/  FADD.FTZ R57, R57, 1 ;  /* 0x3f80000039397421 */ /* 0x001fc60000010000 */
[----:B------:R-:W0:Y:S01]  /*45f0*/  MUFU.EX2 R66, R66 ;  /* 0x0000004200427308 */ /* 0x000e220000000800 */
[----:B----4-:R-:W-:-:S03]  /*4600*/  FADD.FTZ R63, R63, 1 ;  /* 0x3f8000003f3f7421 */ /* 0x010fc60000010000 */
[----:B------:R-:W4:Y:S01]  /*4610*/  MUFU.EX2 R68, R68 ;  /* 0x0000004400447308 */ /* 0x000f220000000800 */
[----:B-1----:R-:W-:-:S03]  /*4620*/  FADD.FTZ R65, R65, 1 ;  /* 0x3f80000041417421 */ /* 0x002fc60000010000 */
[----:B------:R-:W1:Y:S01]  /*4630*/  MUFU.EX2 R69, R69 ;  /* 0x0000004500457308 */ /* 0x000e620000000800 */
[----:B---3--:R-:W-:-:S03]  /*4640*/  FADD.FTZ R64, R64, 1 ;  /* 0x3f80000040407421 */ /* 0x008fc60000010000 */
[----:B------:R-:W-:Y:S01]  /*4650*/  MUFU.RCP R59, R59 ;  /* 0x0000003b003b7308 */ /* 0x000fe20000001000 */
[----:B0-----:R-:W-:Y:S01]  /*4660*/  FADD.FTZ R66, R66, 1 ;  /* 0x3f80000042427421 */ /* 0x001fe20000010000 */
[----:B----4-:R-:W-:-:S06]  /*4670*/  FADD.FTZ R68, R68, 1 ;  /* 0x3f80000044447421 */ /* 0x010fcc0000010000 */
[----:B------:R-:W0:Y:S01]  /*4680*/  MUFU.EX2 R67, R67 ;  /* 0x0000004300437308 */ /* 0x000e220000000800 */
[----:B-1----:R-:W-:-:S03]  /*4690*/  FADD.FTZ R69, R69, 1 ;  /* 0x3f80000045457421 */ /* 0x002fc60000010000 */
[----:B------:R-:W1:Y:S04]  /*46a0*/  MUFU.EX2 R70, R70 ;  /* 0x0000004600467308 */ /* 0x000e680000000800 */
[----:B------:R-:W3:Y:S04]  /*46b0*/  MUFU.EX2 R71, R71 ;  /* 0x0000004700477308 */ /* 0x000ee80000000800 */
[----:B------:R-:W4:Y:S01]  /*46c0*/  MUFU.RCP R73, R56 ;  /* 0x0000003800497308 */ /* 0x000f220000001000 */
[----:B0-----:R-:W-:Y:S01]  /*46d0*/  FADD.FTZ R67, R67, 1 ;  /* 0x3f80000043437421 */ /* 0x001fe20000010000 */
[----:B-1----:R-:W-:-:S06]  /*46e0*/  FADD.FTZ R70, R70, 1 ;  /* 0x3f80000046467421 */ /* 0x002fcc0000010000 */
[----:B------:R-:W-:Y:S01]  /*46f0*/  MUFU.RCP R56, R43 ;  /* 0x0000002b00387308 */ /* 0x000fe20000001000 */
[----:B---3--:R-:W-:-:S07]  /*4700*/  FADD.FTZ R71, R71, 1 ;  /* 0x3f80000047477421 */ /* 0x008fce0000010000 */
[----:B------:R-:W0:Y:S01]  /*4710*/  MUFU.RCP R72, R57 ;  /* 0x0000003900487308 */ /* 0x000e220000001000 */
[----:B----4-:R-:W-:-:S04]  /*4720*/  FMUL.FTZ R60, R60, R73 ;  /* 0x000000493c3c7220 */ /* 0x010fc80000410000 */
[----:B------:R-:W-:-:S03]  /*4730*/  FMUL.FTZ R60, R60, R51 ;  /* 0x000000333c3c7220 */ /* 0x000fc60000410000 */
[----:B------:R-:W1:Y:S08]  /*4740*/  MUFU.RCP R77, R42 ;  /* 0x0000002a004d7308 */ /* 0x000e700000001000 */
[----:B------:R-:W-:Y:S01]  /*4750*/  MUFU.RCP R63, R63 ;  /* 0x0000003f003f7308 */ /* 0x000fe20000001000 */
[----:B0-----:R-:W-:-:S04]  /*4760*/  FMUL.FTZ R61, R61, R72 ;  /* 0x000000483d3d7220 */ /* 0x001fc80000410000 */
[----:B------:R-:W-:-:S03]  /*4770*/  FMUL.FTZ R61, R61, R50 ;  /* 0x000000323d3d7220 */ /* 0x000fc60000410000 */
[----:B------:R-:W0:Y:S01]  /*4780*/  MUFU.RCP R57, R64 ;  /* 0x0000004000397308 */ /* 0x000e220000001000 */
[----:B-1----:R-:W-:-:S04]  /*4790*/  FMUL.FTZ R36, R36, R77 ;  /* 0x0000004d24247220 */ /* 0x002fc80000410000 */
[----:B------:R-:W-:-:S03]  /*47a0*/  FMUL.FTZ R36, R36, R31 ;  /* 0x0000001f24247220 */ /* 0x000fc60000410000 */
[----:B------:R-:W-:Y:S08]  /*47b0*/  MUFU.RCP R65, R65 ;  /* 0x0000004100417308 */ /* 0x000ff00000001000 */
[----:B------:R1:W3:Y:S01]  /*47c0*/  MUFU.RCP R74, R39 ;  /* 0x00000027004a7308 */ /* 0x0002e20000001000 */
[----:B0-----:R-:W-:-:S04]  /*47d0*/  FMUL.FTZ R32, R32, R57 ;  /* 0x0000003920207220 */ /* 0x001fc80000410000 */
[----:B------:R-:W-:-:S03]  /*47e0*/  FMUL.FTZ R32, R32, R27 ;  /* 0x0000001b20207220 */ /* 0x000fc60000410000 */
[----:B------:R0:W4:Y:S01]  /*47f0*/  MUFU.RCP R75, R38 ;  /* 0x00000026004b7308 */ /* 0x0001220000001000 */
[----:B-1----:R-:W-:-:S04]  /*4800*/  FMUL.FTZ R39, R58, R59 ;  /* 0x0000003b3a277220 */ /* 0x002fc80000410000 */
[----:B------:R-:W-:-:S03]  /*4810*/  FMUL.FTZ R39, R39, R30 ;  /* 0x0000001e27277220 */ /* 0x000fc60000410000 */
[----:B------:R-:W1:Y:S01]  /*4820*/  MUFU.RCP R66, R66 ;  /* 0x0000004200427308 */ /* 0x000e620000001000 */
[----:B0-----:R-:W-:Y:S01]  /*4830*/  FMUL.FTZ R38, R37, R56 ;  /* 0x0000003825267220 */ /* 0x001fe20000410000 */
[----:B------:R-:W-:Y:S01]  /*4840*/  FMUL.FTZ R37, R62, R63 ;  /* 0x0000003f3e257220 */ /* 0x000fe20000410000 */
[----:B---3--:R-:W-:Y:S02]  /*4850*/  FMUL.FTZ R41, R41, R74 ;  /* 0x0000004a29297220 */ /* 0x008fe40000410000 */
[----:B------:R-:W-:Y:S01]  /*4860*/  FMUL.FTZ R38, R38, R29 ;  /* 0x0000001d26267220 */ /* 0x000fe20000410000 */
[----:B------:R-:W-:Y:S01]  /*4870*/  FMUL.FTZ R29, R44, R65 ;  /* 0x000000412c1d7220 */ /* 0x000fe20000410000 */
[----:B------:R-:W-:Y:S01]  /*4880*/  FMUL.FTZ R37, R37, R28 ;  /* 0x0000001c25257220 */ /* 0x000fe20000410000 */
[----:B------:R-:W0:Y:S01]  /*4890*/  MUFU.RCP R42, R67 ;  /* 0x00000043002a7308 */ /* 0x000e220000001000 */
[----:B------:R-:W-:Y:S01]  /*48a0*/  FMUL.FTZ R41, R41, R48 ;  /* 0x0000003029297220 */ /* 0x000fe20000410000 */
[----:B------:R-:W-:Y:S01]  /*48b0*/  FMUL.FTZ R29, R29, R26 ;  /* 0x0000001a1d1d7220 */ /* 0x000fe20000410000 */
[----:B----4-:R-:W-:-:S04]  /*48c0*/  FMUL.FTZ R40, R40, R75 ;  /* 0x0000004b28287220 */ /* 0x010fc80000410000 */
[----:B------:R-:W-:Y:S01]  /*48d0*/  FMUL.FTZ R40, R40, R49 ;  /* 0x0000003128287220 */ /* 0x000fe20000410000 */
[----:B------:R-:W3:Y:S01]  /*48e0*/  MUFU.RCP R68, R68 ;  /* 0x0000004400447308 */ /* 0x000ee20000001000 */
[----:B------:R-:W-:Y:S01]  /*48f0*/  F2FP.F16.F32.PACK_AB R44, R29, R32 ;  /* 0x000000201d2c723e */ /* 0x000fe200000000ff */
[----:B-1----:R-:W-:Y:S02]  /*4900*/  FMUL.FTZ R28, R33, R66 ;  /* 0x00000042211c7220 */ /* 0x002fe40000410000 */
[----:B------:R-:W1:Y:S02]  /*4910*/  LDC.64 R32, c[0x0][0x430] ;  /* 0x00010c00ff207b82 */ /* 0x000e640000000a00 */
[----:B------:R-:W-:Y:S02]  /*4920*/  FMUL.FTZ R28, R28, R25 ;  /* 0x000000191c1c7220 */ /* 0x000fe40000410000 */
[----:B------:R-:W4:Y:S01]  /*4930*/  MUFU.RCP R69, R69 ;  /* 0x0000004500457308 */ /* 0x000f220000001000 */
[----:B0-----:R-:W-:-:S04]  /*4940*/  FMUL.FTZ R45, R45, R42 ;  /* 0x0000002a2d2d7220 */ /* 0x001fc80000410000 */
[----:B------:R-:W-:Y:S01]  /*4950*/  FMUL.FTZ R45, R45, R24 ;  /* 0x000000182d2d7220 */ /* 0x000fe20000410000 */
[----:B------:R-:W-:Y:S01]  /*4960*/  BAR.SYNC.DEFER_BLOCKING 0x0 ;  /* 0x0000000000007b1d */ /* 0x000fe20000010000 */
[----:B---3--:R-:W-:-:S03]  /*4970*/  FMUL.FTZ R30, R35, R68 ;  /* 0x00000044231e7220 */ /* 0x008fc60000410000 */
[----:B------:R-:W-:Y:S02]  /*4980*/  F2FP.F16.F32.PACK_AB R45, R45, R28 ;  /* 0x0000001c2d2d723e */ /* 0x000fe400000000ff */
[----:B------:R-:W0:Y:S01]  /*4990*/  MUFU.RCP R43, R70 ;  /* 0x00000046002b7308 */ /* 0x000e220000001000 */
[----:B------:R-:W-:Y:S01]  /*49a0*/  FMUL.FTZ R30, R30, R23 ;  /* 0x000000171e1e7220 */ /* 0x000fe20000410000 */
[----:B------:R-:W-:Y:S01]  /*49b0*/  F2FP.F16.F32.PACK_AB R23, R37, R38 ;  /* 0x000000262517723e */ /* 0x000fe200000000ff */
[----:B----4-:R-:W-:Y:S01]  /*49c0*/  FMUL.FTZ R31, R46, R69 ;  /* 0x000000452e1f7220 */ /* 0x010fe20000410000 */
[----:B-1----:R-:W-:-:S04]  /*49d0*/  IMAD.WIDE.U32 R54, R32, UR20, R54 ;  /* 0x0000001420367c25 */ /* 0x002fc8000f8e0036 */
[----:B------:R-:W1:Y:S01]  /*49e0*/  MUFU.RCP R58, R71 ;  /* 0x00000047003a7308 */ /* 0x000e620000001000 */
[----:B------:R-:W-:Y:S01]  /*49f0*/  FMUL.FTZ R31, R31, R22 ;  /* 0x000000161f1f7220 */ /* 0x000fe20000410000 */
[----:B------:R-:W-:Y:S01]  /*4a00*/  F2FP.F16.F32.PACK_AB R22, R39, R36 ;  /* 0x000000242716723e */ /* 0x000fe200000000ff */
[----:B------:R-:W-:Y:S01]  /*4a10*/  IMAD R55, R33, UR20, R55 ;  /* 0x0000001421377c24 */ /* 0x000fe2000f8e0237 */
[----:B------:R-:W3:Y:S02]  /*4a20*/  LDC.64 R36, c[0x0][0x490] ;  /* 0x00012400ff247b82 */ /* 0x000ee40000000a00 */
[----:B------:R-:W-:Y:S01]  /*4a30*/  F2FP.F16.F32.PACK_AB R46, R31, R30 ;  /* 0x0000001e1f2e723e */ /* 0x000fe200000000ff */
[----:B0-----:R-:W-:-:S04]  /*4a40*/  FMUL.FTZ R34, R34, R43 ;  /* 0x0000002b22227220 */ /* 0x001fc80000410000 */
[----:B------:R-:W-:Y:S01]  /*4a50*/  FMUL.FTZ R34, R34, R21 ;  /* 0x0000001522227220 */ /* 0x000fe20000410000 */
[----:B------:R-:W-:Y:S01]  /*4a60*/  F2FP.F16.F32.PACK_AB R21, R41, R40 ;  /* 0x000000282915723e */ /* 0x000fe200000000ff */
[----:B-1----:R-:W-:-:S04]  /*4a70*/  FMUL.FTZ R47, R47, R58 ;  /* 0x0000003a2f2f7220 */ /* 0x002fc80000410000 */
[----:B------:R-:W-:Y:S01]  /*4a80*/  FMUL.FTZ R47, R47, R20 ;  /* 0x000000142f2f7220 */ /* 0x000fe20000410000 */
[----:B------:R-:W-:-:S04]  /*4a90*/  F2FP.F16.F32.PACK_AB R20, R61, R60 ;  /* 0x0000003c3d14723e */ /* 0x000fc800000000ff */
[----:B------:R-:W-:Y:S01]  /*4aa0*/  F2FP.F16.F32.PACK_AB R47, R47, R34 ;  /* 0x000000222f2f723e */ /* 0x000fe200000000ff */
[----:B------:R3:W-:Y:S01]  /*4ab0*/  STS.128 [R0], R20 ;  /* 0x0000001400007388 */ /* 0x0007e20000000c00 */
[----:B------:R-:W0:Y:S03]  /*4ac0*/  LDC.64 R34, c[0x0][0x438] ;  /* 0x00010e00ff227b82 */ /* 0x000e260000000a00 */
[----:B------:R-:W-:Y:S01]  /*4ad0*/  STS.128 [R0+0x10], R44 ;  /* 0x0000102c00007388 */ /* 0x000fe20000000c00 */
[----:B------:R-:W-:-:S03]  /*4ae0*/  NOP ;  /* 0x0000000000007918 */ /* 0x000fc60000000000 */
[----:B------:R-:W1:Y:S04]  /*4af0*/  LDS.128 R24, [R2] ;  /* 0x0000000002187984 */ /* 0x000e680000000c00 */
[----:B------:R-:W4:Y:S01]  /*4b00*/  LDS.128 R28, [R2+0x200] ;  /* 0x00020000021c7984 */ /* 0x000f220000000c00 */
[----:B0-----:R-:W-:-:S04]  /*4b10*/  IMAD.WIDE.U32 R32, R19, R34, R54 ;  /* 0x0000002213207225 */ /* 0x001fc800078e0036 */
[----:B------:R-:W-:Y:S01]  /*4b20*/  IMAD R33, R19, R35, R33 ;  /* 0x0000002313217224 */ /* 0x000fe200078e0221 */
[----:B---3--:R-:W-:-:S04]  /*4b30*/  LEA R21, P0, R32, R36, 0x1 ;  /* 0x0000002420157211 */ /* 0x008fc800078008ff */
[----:B------:R-:W-:Y:S02]  /*4b40*/  LEA.HI.X R33, R32, R37, R33, 0x1, P0 ;  /* 0x0000002520217211 */ /* 0x000fe400000f0c21 */
[----:B------:R-:W-:-:S04]  /*4b50*/  IADD3 R20, P0, PT, R52, R21, RZ ;  /* 0x0000001534147210 */ /* 0x000fc80007f1e0ff */
[----:B------:R-:W-:Y:S02]  /*4b60*/  IADD3.X R21, PT, PT, R53, R33, RZ, P0, !PT ;  /* 0x0000002135157210 */ /* 0x000fe400007fe4ff */
[----:B--2---:R-:W-:-:S03]  /*4b70*/  ISETP.GE.AND P0, PT, R10, UR5, PT ;  /* 0x000000050a007c0c */ /* 0x004fc6000bf06270 */
[----:B-1----:R0:W-:Y:S04]  /*4b80*/  STG.E.128 desc[UR18][R20.64], R24 ;  /* 0x0000001814007986 */ /* 0x0021e8000c101d12 */
[----:B----4-:R0:W-:Y:S06]  /*4b90*/  STG.E.128 desc[UR18][R20.64+0x200], R28 ;  /* 0x0002001c14007986 */ /* 0x0101ec000c101d12 */
[----:B------:R-:W-:Y:S05]  /*4ba0*/  @!P0 BRA `(.L_x_4236) ;  /* 0xffffffb800d48947 */ /* 0x000fea000383ffff */
[----:B------:R-:W-:Y:S05]  /*4bb0*/  EXIT ;  /* 0x000000000000794d */ /* 0x000fea0003800000 */
.L_x_4237:
        /* <DEDUP_REMOVED lines=12> */
.L_x_5121:


//--------------------- .text._Z25selective_scan_fwd_kernelI32Selective_Scan_fwd_kernel_traitsILi32ELi16ELi1ELb1ELb1ELb0ELb0EN3c104HalfEfEEv13SSMParamsBase --------------------------
	.section	.text._Z25selective_scan_fwd_kernelI32Selective_Scan_fwd_kernel_traitsILi32ELi16ELi1ELb1ELb1ELb0ELb0EN3c104HalfEfEEv13SSMParamsBase,"ax",@progbits
	.align	128
        .global         _Z25selective_scan_fwd_kernelI32Selective_Scan_fwd_kernel_traitsILi32ELi16ELi1ELb1ELb1ELb0ELb0EN3c104HalfEfEEv13SSMParamsBase
        .type           _Z25selective_scan_fwd_kernelI32Selective_Scan_fwd_kernel_traitsILi32ELi16ELi1ELb1ELb1ELb0ELb0EN3c104HalfEfEEv13SSMParamsBase,@function
        .size           _Z25selective_scan_fwd_kernelI32Selective_Scan_fwd_kernel_traitsILi32ELi16ELi1ELb1ELb1ELb0ELb0EN3c104HalfEfEEv13SSMParamsBase,(.L_x_5122 - _Z25selective_scan_fwd_kernelI32Selective_Scan_fwd_kernel_traitsILi32ELi16ELi1ELb1ELb1ELb0ELb0EN3c104HalfEfEEv13SSMParamsBase)
        .other          _Z25selective_scan_fwd_kernelI32Selective_Scan_fwd_kernel_traitsILi32ELi16ELi1ELb1ELb1ELb0ELb0EN3c104HalfEfEEv13SSMParamsBase,@"STO_CUDA_ENTRY STV_DEFAULT"
_Z25selective_scan_fwd_kernelI32Selective_Scan_fwd_kernel_traitsILi32ELi16ELi1ELb1ELb1ELb0ELb0EN3c104HalfEfEEv13SSMParamsBase:
.text._Z25selective_scan_fwd_kernelI32Selective_Scan_fwd_kernel_traitsILi32ELi16ELi1ELb1ELb1ELb0ELb0EN3c104HalfEfEEv13SSMParamsBase:
        /* <DEDUP_REMOVED lines=113> */
.L_x_4274:
        /* <DEDUP_REMOVED lines=78> */
.L_x_4239:
[----:B------:R-:W-:Y:S05]  /*0bf0*/  BSYNC.RECONVERGENT B0 ;  /* 0x0000000000007941 */ /* 0x000fea0003800200 */
.L_x_4238:
        /* <DEDUP_REMOVED lines=35> */
.L_x_4241:
[----:B------:R-:W-:Y:S05]  /*0e30*/  BSYNC.RECONVERGENT B0 ;  /* 0x0000000000007941 */ /* 0x000fea0003800200 */
.L_x_4240:
        /* <DEDUP_REMOVED lines=37> */
.L_x_4243:
[----:B------:R-:W-:Y:S05]  /*1090*/  BSYNC.RECONVERGENT B0 ;  /* 0x0000000000007941 */ /* 0x000fea0003800200 */
.L_x_4242:
        /* <DEDUP_REMOVED lines=35> */
.L_x_4245:
[----:B------:R-:W-:Y:S05]  /*12d0*/  BSYNC.RECONVERGENT B0 ;  /* 0x0000000000007941 */ /* 0x000fea0003800200 */
.L_x_4244:
        /* <DEDUP_REMOVED lines=37> */
.L_x_4247:
[----:B------:R-:W-:Y:S05]  /*1530*/  BSYNC.RECONVERGENT B0 ;  /* 0x0000000000007941 */ /* 0x000fea0003800200 */
.L_x_4246:
        /* <DEDUP_REMOVED lines=35> */
.L_x_4249:
[----:B------:R-:W-:Y:S05]  /*1770*/  BSYNC.RECONVERGENT B0 ;  /* 0x0000000000007941 */ /* 0x000fea0003800200 */
.L_x_4248:
        /* <DEDUP_REMOVED lines=37> */
.L_x_4251:
[----:B------:R-:W-:Y:S05]  /*19d0*/  BSYNC.RECONVERGENT B0 ;  /* 0x0000000000007941 */ /* 0x000fea0003800200 */
.L_x_4250:
        /* <DEDUP_REMOVED lines=37> */
.L_x_4253:
[----:B------:R-:W-:Y:S05]  /*1c30*/  BSYNC.RECONVERGENT B0 ;  /* 0x0000000000007941 */ /* 0x000fea0003800200 */
.L_x_4252:
        /* <DEDUP_REMOVED lines=41> */
.L_x_4255:
[----:B------:R-:W-:Y:S05]  /*1ed0*/  BSYNC.RECONVERGENT B0 ;  /* 0x0000000000007941 */ /* 0x000fea0003800200 */
.L_x_4254:
        /* <DEDUP_REMOVED lines=39> */
.L_x_4257:
[----:B------:R-:W-:Y:S05]  /*2150*/  BSYNC.RECONVERGENT B0 ;  /* 0x0000000000007941 */ /* 0x000fea0003800200 */
.L_x_4256:
        /* <DEDUP_REMOVED lines=45> */
.L_x_4259:
[----:B------:R-:W-:Y:S05]  /*2430*/  BSYNC.RECONVERGENT B0 ;  /* 0x0000000000007941 */ /* 0x000fea0003800200 */
.L_x_4258:
        /* <DEDUP_REMOVED lines=32> */
.L_x_4261:
[----:B------:R-:W-:Y:S05]  /*2640*/  BSYNC.RECONVERGENT B0 ;  /* 0x0000000000007941 */ /* 0x000fea0003800200 */
.L_x_4260:
        /* <DEDUP_REMOVED lines=32> */
.L_x_4263:
[----:B------:R-:W-:Y:S05]  /*2850*/  BSYNC.RECONVERGENT B0 ;  /* 0x0000000000007941 */ /* 0x000fea0003800200 */
.L_x_4262:
        /* <DEDUP_REMOVED lines=32> */
.L_x_4265:
[----:B------:R-:W-:Y:S05]  /*2a60*/  BSYNC.RECONVERGENT B0 ;  /* 0x0000000000007941 */ /* 0x000fea0003800200 */
.L_x_4264:
        /* <DEDUP_REMOVED lines=32> */
.L_x_4267:
[----:B------:R-:W-:Y:S05]  /*2c70*/  BSYNC.RECONVERGENT B0 ;  /* 0x0000000000007941 */ /* 0x000fea0003800200 */
.L_x_4266:
        /* <DEDUP_REMOVED lines=32> */
.L_x_4269:
[----:B------:R-:W-:Y:S05]  /*2e80*/  BSYNC.RECONVERGENT B0 ;  /* 0x0000000000007941 */ /* 0x000fea0003800200 */
.L_x_4268:
        /* <DEDUP_REMOVED lines=22> */
[----:B------:R-:W-:Y:S01]  /*2ff0*/  IMAD R98, R39, R26, RZ ;  /* 0x0000001a27627224 */ /* 0x000fe200078e02ff */
[----:B------:R-:W-:Y:S01]  /*3000*/  IADD3 R97, PT, PT, -R26, RZ, RZ ;  /* 0x000000ff1a617210 */ /* 0x000fe20007ffe1ff */
[----:B------:R-:W-:Y:S01]  /*3010*/  FMUL.FTZ R92, R29, R60 ;  /* 0x0000003c1d5c7220 */ /* 0x000fe20000410000 */
[----:B------:R-:W-:Y:S01]  /*3020*/  ISETP.NE.AND P0, PT, R39, RZ, PT ;  /* 0x000000ff2700720c */ /* 0x000fe20003f05270 */
[----:B------:R-:W-:Y:S01]  /*3030*/  FMUL.FTZ R94, R27, R62 ;  /* 0x0000003e1b5e7220 */ /* 0x000fe20000410000 */
[----:B------:R-:W-:Y:S01]  /*3040*/  IADD3 R26, P1, PT, R49, R38, RZ ;  /* 0x00000026311a7210 */ /* 0x000fe20007f3e0ff */
        /* <DEDUP_REMOVED lines=16> */
[----:B------:R-:W3:Y:S01]  /*3150*/  LDC.64 R24, c[0x0][0x480] ;  /* 0x00012000ff187b82 */ /* 0x000ee20000000a00 */
        /* <DEDUP_REMOVED lines=8> */
.L_x_4273:
[----:B0-----:R-:W2:Y:S04]  /*31e0*/  LDG.E.128 R4, desc[UR16][R26.64+-0x200] ;  /* 0xfffe00101a047981 */ /* 0x001ea8000c1e1d00 */
[----:B------:R-:W4:Y:S04]  /*31f0*/  LDG.E.128 R8, desc[UR16][R26.64] ;  /* 0x000000101a087981 */ /* 0x000f28000c1e1d00 */
[----:B------:R-:W3:Y:S01]  /*3200*/  LDG.E R23, desc[UR16][R28.64] ;  /* 0x000000101c177981 */ /* 0x000ee2000c1e1900 */
[----:B------:R-:W-:Y:S01]  /*3210*/  ISETP.GE.AND P1, PT, R40, 0x1, PT ;  /* 0x000000012800780c */ /* 0x000fe20003f26270 */
[----:B------:R-:W0:Y:S01]  /*3220*/  S2UR UR6, SR_CgaCtaId ;  /* 0x00000000000679c3 */ /* 0x000e220000008800 */
[----:B------:R-:W-:Y:S01]  /*3230*/  UMOV UR4, 0x400 ;  /* 0x0000040000047882 */ /* 0x000fe20000000000 */
[----:B--2---:R-:W-:Y:S04]  /*3240*/  STS.128 [R53], R4 ;  /* 0x0000000435007388 */ /* 0x004fe80000000c00 */
[----:B----4-:R1:W-:Y:S01]  /*3250*/  STS.128 [R53+0x200], R8 ;  /* 0x0002000835007388 */ /* 0x0103e20000000c00 */
[----:B------:R-:W-:-:S03]  /*3260*/  NOP ;  /* 0x0000000000007918 */ /* 0x000fc60000000000 */
[----:B------:R-:W2:Y:S01]  /*3270*/  LDS.128 R12, [R42] ;  /* 0x000000002a0c7984 */ /* 0x000ea20000000c00 */
[----:B---3--:R-:W-:-:S03]  /*3280*/  FMUL.FTZ R111, R23, 1.4426950216293334961 ;  /* 0x3fb8aa3b176f7820 */ /* 0x008fc60000410000 */
[----:B------:R-:W3:Y:S01]  /*3290*/  LDS.128 R4, [R42+0x10] ;  /* 0x000010002a047984 */ /* 0x000ee20000000c00 */
[C---:B------:R-:W-:Y:S01]  /*32a0*/  FMUL.FTZ R104, R111.reuse, R54 ;  /* 0x000000366f687220 */ /* 0x040fe20000410000 */
[C---:B------:R-:W-:Y:S01]  /*32b0*/  FMUL.FTZ R101, R111.reuse, R52 ;  /* 0x000000346f657220 */ /* 0x040fe20000410000 */
[C---:B------:R-:W-:Y:S01]  /*32c0*/  FMUL.FTZ R107, R111.reuse, R50 ;  /* 0x000000326f6b7220 */ /* 0x040fe20000410000 */
[C---:B------:R-:W-:Y:S01]  /*32d0*/  FMUL.FTZ R103, R111.reuse, R48 ;  /* 0x000000306f677220 */ /* 0x040fe20000410000 */
[----:B-1----:R-:W-:Y:S01]  /*32e0*/  MOV R8, R99 ;  /* 0x0000006300087202 */ /* 0x002fe20000000f00 */
[C---:B------:R-:W-:Y:S01]  /*32f0*/  FMUL.FTZ R23, R111.reuse, R55 ;  /* 0x000000376f177220 */ /* 0x040fe20000410000 */
[----:B------:R-:W-:Y:S01]  /*3300*/  MOV R9, R100 ;  /* 0x0000006400097202 */ /* 0x000fe20000000f00 */
[----:B------:R-:W1:Y:S01]  /*3310*/  MUFU.EX2 R104, R104 ;  /* 0x0000006800687308 */ /* 0x000e620000000800 */
[C---:B------:R-:W-:Y:S01]  /*3320*/  FMUL.FTZ R105, R111.reuse, R46 ;  /* 0x0000002e6f697220 */ /* 0x040fe20000410000 */
[C---:B------:R-:W-:Y:S01]  /*3330*/  FMUL.FTZ R106, R111.reuse, R44 ;  /* 0x0000002c6f6a7220 */ /* 0x040fe20000410000 */
[C---:B------:R-:W-:Y:S01]  /*3340*/  FMUL.FTZ R110, R111.reuse, R56 ;  /* 0x000000386f6e7220 */ /* 0x040fe20000410000 */
[----:B------:R-:W4:Y:S01]  /*3350*/  MUFU.EX2 R101, R101 ;  /* 0x0000006500657308 */ /* 0x000f220000000800 */
[----:B------:R0:W5:Y:S01]  /*3360*/  LDG.E R11, desc[UR16][R8.64] ;  /* 0x00000010080b7981 */ /* 0x000162000c1e1900 */
[C---:B------:R-:W-:Y:S01]  /*3370*/  FMUL.FTZ R108, R111.reuse, R57 ;  /* 0x000000396f6c7220 */ /* 0x040fe20000410000 */
[C---:B------:R-:W-:Y:S01]  /*3380*/  FMUL.FTZ R109, R111.reuse, R59 ;  /* 0x0000003b6f6d7220 */ /* 0x040fe20000410000 */
[----:B------:R-:W3:Y:S01]  /*3390*/  MUFU.EX2 R10, R107 ;  /* 0x0000006b000a7308 */ /* 0x000ee20000000800 */
[C---:B------:R-:W-:Y:S01]  /*33a0*/  FMUL.FTZ R113, R111.reuse, R58 ;  /* 0x0000003a6f717220 */ /* 0x040fe20000410000 */
[C---:B------:R-:W-:Y:S01]  /*33b0*/  FMUL.FTZ R117, R111.reuse, R60 ;  /* 0x0000003c6f757220 */ /* 0x040fe20000410000 */
        /* <DEDUP_REMOVED lines=8> */
[----:B--2---:R-:W-:-:S02]  /*3440*/  HADD2.F32 R112, -RZ, R12.H0_H0 ;  /* 0x2000000cff707230 */ /* 0x004fc40000004100 */
[----:B0-----:R-:W-:Y:S02]  /*3450*/  HADD2.F32 R9, -RZ, R12.H1_H1 ;  /* 0x3000000cff097230 */ /* 0x001fe40000004100 */
[--C-:B------:R-:W-:Y:S02]  /*3460*/  HADD2.F32 R114, -RZ, R13.reuse.H0_H0 ;  /* 0x2000000dff727230 */ /* 0x100fe40000004100 */
[----:B------:R-:W-:Y:S01]  /*3470*/  FMUL.FTZ R112, R81, R112 ;  /* 0x0000007051707220 */ /* 0x000fe20000410000 */
[----:B------:R-:W-:Y:S01]  /*3480*/  FMUL.FTZ R111, R82, R9 ;  /* 0x00000009526f7220 */ /* 0x000fe20000410000 */
[----:B------:R-:W-:Y:S02]  /*3490*/  HADD2.F32 R115, -RZ, R13.H1_H1 ;  /* 0x3000000dff737230 */ /* 0x000fe40000004100 */
[----:B------:R-:W-:Y:S01]  /*34a0*/  FMUL.FTZ R114, R83, R114 ;  /* 0x0000007253727220 */ /* 0x000fe20000410000 */
[----:B-1----:R-:W-:Y:S01]  /*34b0*/  FFMA.FTZ R8, R112, R104, R111 ;  /* 0x0000006870087223 */ /* 0x002fe2000001006f */
[----:B------:R-:W-:-:S02]  /*34c0*/  HADD2.F32 R116, -RZ, R14.H0_H0 ;  /* 0x2000000eff747230 */ /* 0x000fc40000004100 */
[----:B------:R-:W-:Y:S01]  /*34d0*/  FMUL.FTZ R115, R84, R115 ;  /* 0x0000007354737220 */ /* 0x000fe20000410000 */
[----:B----4-:R-:W-:Y:S01]  /*34e0*/  FFMA.FTZ R8, R101, R8, R114 ;  /* 0x0000000865087223 */ /* 0x010fe20000010072 */
[----:B------:R-:W0:Y:S01]  /*34f0*/  MUFU.EX2 R107, R110 ;  /* 0x0000006e006b7308 */ /* 0x000e220000000800 */
[----:B------:R-:W-:Y:S02]  /*3500*/  HADD2.F32 R9, -RZ, R14.H1_H1 ;  /* 0x3000000eff097230 */ /* 0x000fe40000004100 */
[----:B------:R-:W-:Y:S01]  /*3510*/  FMUL.FTZ R116, R85, R116 ;  /* 0x0000007455747220 */ /* 0x000fe20000410000 */
[----:B------:R3:W-:Y:S02]  /*3520*/  MUFU.EX2 R110, R117 ;  /* 0x00000075006e7308 */ /* 0x0007e40000000800 */
[----:B------:R-:W-:Y:S02]  /*3530*/  FMUL.FTZ R118, R86, R9 ;  /* 0x0000000956767220 */ /* 0x000fe40000410000 */
[----:B------:R1:W-:Y:S01]  /*3540*/  MUFU.EX2 R13, R119 ;  /* 0x00000077000d7308 */ /* 0x0003e20000000800 */
[----:B---3--:R-:W-:Y:S01]  /*3550*/  FFMA.FTZ R117, R10, R8, R115 ;  /* 0x000000080a757223 */ /* 0x008fe20000010073 */
[----:B------:R-:W-:-:S02]  /*3560*/  HADD2.F32 R8, -RZ, R15.H0_H0 ;  /* 0x2000000fff087230 */ /* 0x000fc40000004100 */
[----:B------:R-:W2:Y:S01]  /*3570*/  MUFU.EX2 R108, R108 ;  /* 0x0000006c006c7308 */ /* 0x000ea20000000800 */
[----:B-1----:R-:W-:Y:S01]  /*3580*/  FFMA.FTZ R119, R103, R117, R116 ;  /* 0x0000007567777223 */ /* 0x002fe20000010074 */
[----:B------:R-:W-:Y:S02]  /*3590*/  HADD2.F32 R9, -RZ, R15.H1_H1 ;  /* 0x3000000fff097230 */ /* 0x000fe40000004100 */
[----:B------:R-:W-:Y:S01]  /*35a0*/  FMUL.FTZ R117, R87, R8 ;  /* 0x0000000857757220 */ /* 0x000fe20000410000 */
[----:B------:R-:W-:Y:S01]  /*35b0*/  FFMA.FTZ R119, R105, R119, R118 ;  /* 0x0000007769777223 */ /* 0x000fe20000010076 */
[----:B------:R-:W1:Y:S01]  /*35c0*/  MUFU.EX2 R109, R109 ;  /* 0x0000006d006d7308 */ /* 0x000e620000000800 */
[----:B------:R-:W-:Y:S01]  /*35d0*/  FMUL.FTZ R124, R23, R104 ;  /* 0x00000068177c7220 */ /* 0x000fe20000410000 */
[----:B------:R-:W-:Y:S02]  /*35e0*/  HADD2.F32 R8, -RZ, R4.H0_H0 ;  /* 0x20000004ff087230 */ /* 0x000fe40000004100 */
[----:B------:R-:W3:Y:S01]  /*35f0*/  MUFU.EX2 R12, R113 ;  /* 0x00000071000c7308 */ /* 0x000ee20000000800 */
[----:B------:R-:W-:-:S03]  /*3600*/  FFMA.FTZ R123, R106, R119, R117 ;  /* 0x000000776a7b7223 */ /* 0x000fc60000010075 */
[----:B------:R4:W3:Y:S01]  /*3610*/  MUFU.EX2 R113, R120 ;  /* 0x0000007800717308 */ /* 0x0008e20000000800 */
[----:B------:R-:W-:-:S03]  /*3620*/  FMUL.FTZ R119, R89, R8 ;  /* 0x0000000859777220 */ /* 0x000fc60000410000 */
[----:B------:R0:W3:Y:S01]  /*3630*/  MUFU.EX2 R14, R121 ;  /* 0x00000079000e7308 */ /* 0x0000e20000000800 */
[----:B----4-:R-:W-:Y:S01]  /*3640*/  FMUL.FTZ R120, R88, R9 ;  /* 0x0000000958787220 */ /* 0x010fe20000410000 */
[----:B------:R-:W-:Y:S02]  /*3650*/  HADD2.F32 R9, -RZ, R4.H1_H1 ;  /* 0x30000004ff097230 */ /* 0x000fe40000004100 */
[----:B0-----:R-:W-:Y:S01]  /*3660*/  FMUL.FTZ R121, R101, R124 ;  /* 0x0000007c65797220 */ /* 0x001fe20000410000 */
[----:B------:R-:W-:Y:S01]  /*3670*/  FFMA.FTZ R123, R107, R123, R120 ;  /* 0x0000007b6b7b7223 */ /* 0x000fe20000010078 */
[----:B------:R0:W4:Y:S01]  /*3680*/  MUFU.EX2 R15, R122 ;  /* 0x0000007a000f7308 */ /* 0x0001220000000800 */
[--C-:B------:R-:W-:Y:S02]  /*3690*/  HADD2.F32 R4, -RZ, R5.reuse.H0_H0 ;  /* 0x20000005ff047230 */ /* 0x100fe40000004100 */
[----:B------:R-:W-:Y:S01]  /*36a0*/  FMUL.FTZ R8, R10, R121 ;  /* 0x000000790a087220 */ /* 0x000fe20000410000 */
[----:B0-----:R-:W-:Y:S01]  /*36b0*/  FMUL.FTZ R122, R90, R9 ;  /* 0x000000095a7a7220 */ /* 0x001fe20000410000 */
[----:B--2---:R-:W-:Y:S01]  /*36c0*/  FFMA.FTZ R9, R108, R123, R119 ;  /* 0x0000007b6c097223 */ /* 0x004fe20000010077 */
[----:B------:R-:W-:-:S02]  /*36d0*/  HADD2.F32 R123, -RZ, R5.H1_H1 ;  /* 0x30000005ff7b7230 */ /* 0x000fc40000004100 */
[----:B------:R-:W-:Y:S01]  /*36e0*/  FMUL.FTZ R121, R91, R4 ;  /* 0x000000045b797220 */ /* 0x000fe20000410000 */
[----:B------:R-:W-:Y:S01]  /*36f0*/  FMUL.FTZ R8, R103, R8 ;  /* 0x0000000867087220 */ /* 0x000fe20000410000 */
[----:B-1----:R-:W-:Y:S01]  /*3700*/  FFMA.FTZ R4, R109, R9, R122 ;  /* 0x000000096d047223 */ /* 0x002fe2000001007a */
[--C-:B------:R-:W-:Y:S02]  /*3710*/  HADD2.F32 R124, -RZ, R6.reuse.H0_H0 ;  /* 0x20000006ff7c7230 */ /* 0x100fe40000004100 */
[----:B------:R-:W-:Y:S01]  /*3720*/  FMUL.FTZ R123, R92, R123 ;  /* 0x0000007b5c7b7220 */ /* 0x000fe20000410000 */
[----:B------:R-:W-:Y:S01]  /*3730*/  FMUL.FTZ R9, R105, R8 ;  /* 0x0000000869097220 */ /* 0x000fe20000410000 */
[----:B---3--:R-:W-:Y:S01]  /*3740*/  FFMA.FTZ R4, R12, R4, R121 ;  /* 0x000000040c047223 */ /* 0x008fe20000010079 */
[----:B------:R-:W-:Y:S02]  /*3750*/  HADD2.F32 R5, -RZ, R6.H1_H1 ;  /* 0x30000006ff057230 */ /* 0x000fe40000004100 */
[----:B------:R-:W-:Y:S01]  /*3760*/  FMUL.FTZ R124, R93, R124 ;  /* 0x0000007c5d7c7220 */ /* 0x000fe20000410000 */
[----:B------:R-:W-:Y:S01]  /*3770*/  FMUL.FTZ R6, R106, R9 ;  /* 0x000000096a067220 */ /* 0x000fe20000410000 */
[----:B------:R-:W-:Y:S01]  /*3780*/  FFMA.FTZ R8, R110, R4, R123 ;  /* 0x000000046e087223 */ /* 0x000fe2000001007b */
[----:B------:R-:W-:-:S02]  /*3790*/  HADD2.F32 R4, -RZ, R7.H0_H0 ;  /* 0x20000007ff047230 */ /* 0x000fc40000004100 */
[----:B------:R-:W-:Y:S01]  /*37a0*/  FMUL.FTZ R126, R94, R5 ;  /* 0x000000055e7e7220 */ /* 0x000fe20000410000 */
[----:B------:R-:W-:Y:S01]  /*37b0*/  FMUL.FTZ R5, R107, R6 ;  /* 0x000000066b057220 */ /* 0x000fe20000410000 */
[----:B------:R-:W-:Y:S01]  /*37c0*/  FFMA.FTZ R8, R13, R8, R124 ;  /* 0x000000080d087223 */ /* 0x000fe2000001007c */
[----:B------:R-:W-:Y:S02]  /*37d0*/  HADD2.F32 R7, -RZ, R7.H1_H1 ;  /* 0x30000007ff077230 */ /* 0x000fe40000004100 */
[----:B------:R-:W-:Y:S01]  /*37e0*/  FMUL.FTZ R125, R95, R4 ;  /* 0x000000045f7d7220 */ /* 0x000fe20000410000 */
[----:B------:R-:W-:Y:S01]  /*37f0*/  FMUL.FTZ R4, R108, R5 ;  /* 0x000000056c047220 */ /* 0x000fe20000410000 */
[----:B------:R-:W-:Y:S01]  /*3800*/  FFMA.FTZ R8, R113, R8, R126 ;  /* 0x0000000871087223 */ /* 0x000fe2000001007e */
[----:B------:R-:W-:Y:S02]  /*3810*/  FMUL.FTZ R128, R96, R7 ;  /* 0x0000000760807220 */ /* 0x000fe40000410000 */
[----:B------:R-:W-:Y:S01]  /*3820*/  FMUL.FTZ R5, R109, R4 ;  /* 0x000000046d057220 */ /* 0x000fe20000410000 */
[----:B------:R-:W-:-:S03]  /*3830*/  FFMA.FTZ R8, R14, R8, R125 ;  /* 0x000000080e087223 */ /* 0x000fc6000001007d */
[----:B------:R-:W-:Y:S01]  /*3840*/  FMUL.FTZ R5, R12, R5 ;  /* 0x000000050c057220 */ /* 0x000fe20000410000 */
[----:B----4-:R-:W-:-:S03]  /*3850*/  FFMA.FTZ R8, R15, R8, R128 ;  /* 0x000000080f087223 */ /* 0x010fc60000010080 */
        /* <DEDUP_REMOVED lines=34> */
[----:B------:R-:W-:Y:S01]  /*3a80*/  ULEA UR4, UR6, UR4, 0x18 ;  /* 0x0000000406047291 */ /* 0x000fe2000f8ec0ff */
[C---:B0-----:R-:W-:Y:S01]  /*3a90*/  FMUL.FTZ R8, R127.reuse, R8 ;  /* 0x000000087f087220 */ /* 0x041fe20000410000 */
[----:B-1----:R-:W-:-:S07]  /*3aa0*/  FFMA.FTZ R9, R127, R9, R130 ;  /* 0x000000097f097223 */ /* 0x002fce0000010082 */
        /* <DEDUP_REMOVED lines=40> */
.L_x_4272:
[----:B------:R-:W-:Y:S05]  /*3d30*/  BSYNC.RECONVERGENT B0 ;  /* 0x0000000000007941 */ /* 0x000fea0003800200 */
.L_x_4271:
[----:B------:R-:W-:Y:S01]  /*3d40*/  FFMA.FTZ R121, R12, R122, R121 ;  /* 0x0000007a0c797223 */ /* 0x000fe20000010079 */
[----:B------:R-:W-:Y:S01]  /*3d50*/  IADD3 R97, PT, PT, R97, 0x1, RZ ;  /* 0x0000000161617810 */ /* 0x000fe20007ffe0ff */
[----:B------:R-:W-:Y:S01]  /*3d60*/  UIADD3 UR5, UPT, UPT, UR5, 0x8, URZ ;  /* 0x0000000805057890 */ /* 0x000fe2000fffe0ff */
[----:B------:R-:W-:Y:S01]  /*3d70*/  LEA R99, P2, R20, R99, 0x2 ;  /* 0x0000006314637211 */ /* 0x000fe200078410ff */
[----:B------:R-:W-:Y:S01]  /*3d80*/  FFMA.FTZ R110, R110, R121, R123 ;  /* 0x000000796e6e7223 */ /* 0x000fe2000001007b */
[----:B------:R-:W-:Y:S01]  /*3d90*/  ISETP.NE.AND P1, PT, R97, RZ, PT ;  /* 0x000000ff6100720c */ /* 0x000fe20003f25270 */
[----:B-----5:R-:W-:Y:S01]  /*3da0*/  FFMA.FTZ R80, R11, R23, R80 ;  /* 0x000000170b507223 */ /* 0x020fe20000010050 */
[----:B------:R-:W-:Y:S01]  /*3db0*/  LEA R28, P3, R22, R28, 0x2 ;  /* 0x0000001c161c7211 */ /* 0x000fe200078610ff */
        /* <DEDUP_REMOVED lines=23> */
.L_x_4270:
[----:B------:R-:W-:Y:S01]  /*3f30*/  BAR.SYNC.DEFER_BLOCKING 0x0 ;  /* 0x0000000000007b1d */ /* 0x000fe20000010000 */
[----:B------:R-:W-:Y:S02]  /*3f40*/  F2FP.F16.F32.PACK_AB R83, R73, R74 ;  /* 0x0000004a4953723e */ /* 0x000fe400000000ff */
[----:B------:R-:W-:Y:S02]  /*3f50*/  F2FP.F16.F32.PACK_AB R82, R75, R76 ;  /* 0x0000004c4b52723e */ /* 0x000fe400000000ff */
        /* <DEDUP_REMOVED lines=8> */
[----:B0-----:R-:W-:-:S02]  /*3fe0*/  LEA R7, P0, R39, R16, 0x9 ;  /* 0x0000001027077211 */ /* 0x001fc400078048ff */
        /* <DEDUP_REMOVED lines=22> */
.L_x_4275:
        /* <DEDUP_REMOVED lines=11> */
.L_x_5122:


//--------------------- .text._Z25selective_scan_fwd_kernelI32Selective_Scan_fwd_kernel_traitsILi32ELi16ELi1ELb1ELb1ELb0ELb1EN3c104HalfEfEEv13SSMParamsBase --------------------------
	.section	.text._Z25selective_scan_fwd_kernelI32Selective_Scan_fwd_kernel_traitsILi32ELi16ELi1ELb1ELb1ELb0ELb1EN3c104HalfEfEEv13SSMParamsBase,"ax",@progbits
	.align	128
        .global         _Z25selective_scan_fwd_kernelI32Selective_Scan_fwd_kernel_traitsILi32ELi16ELi1ELb1ELb1ELb0ELb1EN3c104HalfEfEEv13SSMParamsBase
        .type           _Z25selective_scan_fwd_kernelI32Selective_Scan_fwd_kernel_traitsILi32ELi16ELi1ELb1ELb1ELb0ELb1EN3c104HalfEfEEv13SSMParamsBase,@function
        .size           _Z25selective_scan_fwd_kernelI32Selective_Scan_fwd_kernel_traitsILi32ELi16ELi1ELb1ELb1ELb0ELb1EN3c104HalfEfEEv13SSMParamsBase,(.L_x_5123 - _Z25selective_scan_fwd_kernelI32Selective_Scan_fwd_kernel_traitsILi32ELi16ELi1ELb1ELb1ELb0ELb1EN3c104HalfEfEEv13SSMParamsBase)
        .other          _Z25selective_scan_fwd_kernelI32Selective_Scan_fwd_kernel_traitsILi32ELi16ELi1ELb1ELb1ELb0ELb1EN3c104HalfEfEEv13SSMParamsBase,@"STO_CUDA_ENTRY STV_DEFAULT"
_Z25selective_scan_fwd_kernelI32Selective_Scan_fwd_kernel_traitsILi32ELi16ELi1ELb1ELb1ELb0ELb1EN3c104HalfEfEEv13SSMParamsBase:
.text._Z25selective_scan_fwd_kernelI32Selective_Scan_fwd_kernel_traitsILi32ELi16ELi1ELb1ELb1ELb0ELb1EN3c104HalfEfEEv13SSMParamsBase:
        /* <DEDUP_REMOVED lines=33> */
[----:B----4-:R-:W-:-:S03]  /*0210*/  IABS R5, R0 ;  /* 0x0000000000057213 */ /* 0x010fc60000000000 */
[----:B------:R-:W-:-:S06]  /*0220*/  IMAD.HI.U32 R7, R7, R3, R6 ;  /* 0x0000000307077227 */ /* 0x000fcc00078e0006 */
[----:B------:R-:W-:-:S05]  /*0230*/  IMAD.HI.U32 R4, R7, R5, RZ ;  /* 0x0000000507047227 */ /* 0x000fca00078e00ff */
[----:B------:R-:W-:-:S05]  /*0240*/  IADD3 R2, PT, PT, -R4, RZ, RZ ;  /* 0x000000ff04027210 */ /* 0x000fca0007ffe1ff */
[----:B------:R-:W-:-:S05]  /*0250*/  IMAD R5, R10, R2, R5 ;  /* 0x000000020a057224 */ /* 0x000fca00078e0205 */
[----:B------:R-:W-:Y:S01]  /*0260*/  ISETP.GT.U32.AND P1, PT, R10, R5, PT ;  /* 0x000000050a00720c */ /* 0x000fe20003f24070 */
[----:B------:R-:W-:Y:S01]  /*0270*/  UIMAD.WIDE.U32 UR4, UR20, UR8, URZ ;  /* 0x00000008140472a5 */ /* 0x000fe2000f8e00ff */
[----:B------:R-:W-:-:S11]  /*0280*/  ISETP.GE.AND P3, PT, R19, 0x1, PT ;  /* 0x000000011300780c */ /* 0x000fd60003f66270 */
        /* <DEDUP_REMOVED lines=8> */
[----:B------:R-:W-:Y:S01]  /*0310*/  @!P1 IADD3 R4, PT, PT, R4, 0x1, RZ ;  /* 0x0000000104049810 */ /* 0x000fe20007ffe0ff */
[----:B------:R-:W-:Y:S01]  /*0320*/  UIMAD UR8, UR20, UR13, UR5 ;  /* 0x0000000d140872a4 */ /* 0x000fe2000f8e0205 */
[----:B------:R-:W-:Y:S01]  /*0330*/  MOV R3, UR6 ;  /* 0x0000000600037c02 */ /* 0x000fe20008000f00 */
[----:B------:R-:W-:Y:S01]  /*0340*/  UIMAD.WIDE.U32 UR6, UR20, UR16, URZ ;  /* 0x00000010140672a5 */ /* 0x000fe2000f8e00ff */
[----:B------:R-:W-:-:S02]  /*0350*/  ISETP.GE.AND P2, PT, R6, RZ, PT ;  /* 0x000000ff0600720c */ /* 0x000fc40003f46270 */
[----:B------:R-:W-:Y:S02]  /*0360*/  @P0 IADD3 R4, PT, PT, R4, 0x1, RZ ;  /* 0x0000000104040810 */ /* 0x000fe40007ffe0ff */
[----:B------:R-:W-:Y:S02]  /*0370*/  MOV R6, UR4 ;  /* 0x0000000400067c02 */ /* 0x000fe40008000f00 */
[----:B------:R-:W-:Y:S02]  /*0380*/  MOV R7, UR5 ;  /* 0x0000000500077c02 */ /* 0x000fe40008000f00 */
[----:B------:R-:W-:Y:S02]  /*0390*/  MOV R5, UR8 ;  /* 0x0000000800057c02 */ /* 0x000fe40008000f00 */
[----:B------:R-:W-:Y:S02]  /*03a0*/  ISETP.NE.AND P0, PT, R9, RZ, PT ;  /* 0x000000ff0900720c */ /* 0x000fe40003f05270 */
[----:B------:R-:W-:Y:S01]  /*03b0*/  MOV R8, R4 ;  /* 0x0000000400087202 */ /* 0x000fe20000000f00 */
[----:B-12---:R-:W-:Y:S10]  /*03c0*/  @!P3 EXIT ;  /* 0x000000000000b94d */ /* 0x006ff40003800000 */
[----:B------:R-:W1:Y:S01]  /*03d0*/  S2R R30, SR_TID.X ;  /* 0x00000000001e7919 */ /* 0x000e620000002100 */
[----:B------:R-:W-:Y:S01]  /*03e0*/  @!P2 IADD3 R8, PT, PT, -R8, RZ, RZ ;  /* 0x000000ff0808a210 */ /* 0x000fe20007ffe1ff */
[C---:B------:R-:W-:Y:S01]  /*03f0*/  IMAD.WIDE.U32 R2, R0.reuse, UR10, R2 ;  /* 0x0000000a00027c25 */ /* 0x040fe2000f8e0002 */
[----:B------:R-:W-:Y:S01]  /*0400*/  @!P0 LOP3.LUT R8, RZ, R9, RZ, 0x33, !PT ;  /* 0x00000009ff088212 */ /* 0x000fe200078e33ff */
[----:B------:R-:W-:Y:S01]  /*0410*/  UIMAD UR7, UR20, UR17, UR7 ;  /* 0x00000011140772a4 */ /* 0x000fe2000f8e0207 */
[----:B------:R-:W-:Y:S01]  /*0420*/  MOV R4, R6 ;  /* 0x0000000600047202 */ /* 0x000fe20000000f00 */
[----:B------:R-:W2:Y:S01]  /*0430*/  LDC R9, c[0x0][0x384] ;  /* 0x0000e100ff097b82 */ /* 0x000ea20000000800 */
[C---:B------:R-:W-:Y:S01]  /*0440*/  IMAD R41, R0.reuse, UR11, R3 ;  /* 0x0000000b00297c24 */ /* 0x040fe2000f8e0203 */
[----:B------:R-:W-:Y:S01]  /*0450*/  SHF.R.S32.HI R3, RZ, 0x1f, R8 ;  /* 0x0000001fff037819 */ /* 0x000fe20000011408 */
[----:B------:R-:W3:Y:S01]  /*0460*/  LDCU.64 UR10, c[0x0][0x3a0] ;  /* 0x00007400ff0a77ac */ /* 0x000ee20008000a00 */
[----:B------:R-:W-:Y:S01]  /*0470*/  IMAD.WIDE.U32 R4, R0, UR14, R4 ;  /* 0x0000000e00047c25 */ /* 0x000fe2000f8e0004 */
[----:B0-----:R-:W-:Y:S01]  /*0480*/  LEA R37, P0, R2, R10, 0x1 ;  /* 0x0000000a02257211 */ /* 0x001fe200078008ff */
[----:B------:R-:W0:Y:S02]  /*0490*/  LDCU.64 UR8, c[0x0][0x3d8] ;  /* 0x00007b00ff0877ac */ /* 0x000e240008000a00 */
[----:B------:R-:W-:Y:S01]  /*04a0*/  IMAD R43, R0, UR15, R5 ;  /* 0x0000000f002b7c24 */ /* 0x000fe2000f8e0205 */
[----:B------:R-:W4:Y:S01]  /*04b0*/  LDC.64 R20, c[0x0][0x450] ;  /* 0x00011400ff147b82 */ /* 0x000f220000000a00 */
[-C--:B------:R-:W-:Y:S01]  /*04c0*/  IMAD R5, R3, R14.reuse, RZ ;  /* 0x0000000e03057224 */ /* 0x080fe200078e02ff */
[----:B------:R-:W-:Y:S01]  /*04d0*/  LEA.HI.X R41, R2, R11, R41, 0x1, P0 ;  /* 0x0000000b02297211 */ /* 0x000fe200000f0c29 */
[----:B------:R-:W-:Y:S01]  /*04e0*/  IMAD.WIDE.U32 R2, R8, R14, UR6 ;  /* 0x0000000608027e25 */ /* 0x000fe2000f8e000e */
[----:B------:R-:W4:Y:S01]  /*04f0*/  LDCU UR4, c[0x0][0x38c] ;  /* 0x00007180ff0477ac */ /* 0x000f220008000800 */
[----:B------:R-:W-:-:S02]  /*0500*/  LEA R39, P0, R4, R12, 0x1 ;  /* 0x0000000c04277211 */ /* 0x000fc400078008ff */
[----:B------:R-:W-:Y:S01]  /*0510*/  IMAD R5, R8, R15, R5 ;  /* 0x0000000f08057224 */ /* 0x000fe200078e0205 */
[----:B------:R-:W4:Y:S01]  /*0520*/  LDC.64 R22, c[0x0][0x440] ;  /* 0x00011000ff167b82 */ /* 0x000f220000000a00 */
[----:B------:R-:W-:Y:S01]  /*0530*/  LEA R45, P1, R2, R16, 0x1 ;  /* 0x00000010022d7211 */ /* 0x000fe200078208ff */
[----:B------:R-:W2:Y:S01]  /*0540*/  LDCU.U8 UR7, c[0x0][0x39e] ;  /* 0x000073c0ff0777ac */ /* 0x000ea20008000000 */
[----:B------:R-:W-:Y:S01]  /*0550*/  LEA.HI.X R43, R4, R13, R43, 0x1, P0 ;  /* 0x0000000d042b7211 */ /* 0x000fe200000f0c2b */
[----:B---3--:R-:W-:Y:S01]  /*0560*/  IMAD.WIDE.U32 R34, R0, UR10, RZ ;  /* 0x0000000a00227c25 */ /* 0x008fe2000f8e00ff */
[----:B------:R-:W-:Y:S02]  /*0570*/  IADD3 R47, PT, PT, R3, R5, RZ ;  /* 0x00000005032f7210 */ /* 0x000fe40007ffe0ff */
[----:B------:R-:W-:Y:S01]  /*0580*/  MOV R36, RZ ;  /* 0x000000ff00247202 */ /* 0x000fe20000000f00 */
[----:B------:R-:W3:Y:S01]  /*0590*/  S2UR UR5, SR_CgaCtaId ;  /* 0x00000000000579c3 */ /* 0x000ee20000008800 */
[----:B-1----:R-:W-:Y:S01]  /*05a0*/  SHF.L.U32 R3, R30, 0x1, RZ ;  /* 0x000000011e037819 */ /* 0x002fe200000006ff */
[----:B0-----:R-:W-:Y:S01]  /*05b0*/  IMAD.WIDE.U32 R6, R0, UR8, RZ ;  /* 0x0000000800067c25 */ /* 0x001fe2000f8e00ff */
[----:B------:R-:W-:-:S02]  /*05c0*/  LEA.HI.X R47, R2, R17, R47, 0x1, P1 ;  /* 0x00000011022f7211 */ /* 0x000fc400008f0c2f */
[----:B------:R-:W-:Y:S01]  /*05d0*/  LOP3.LUT R3, R3, 0x7c0, RZ, 0xc0, !PT ;  /* 0x000007c003037812 */ /* 0x000fe200078ec0ff */
[----:B--2---:R-:W-:Y:S02]  /*05e0*/  IMAD R2, R9, UR20, R0 ;  /* 0x0000001409027c24 */ /* 0x004fe4000f8e0200 */
[----:B------:R-:W-:Y:S01]  /*05f0*/  IMAD R4, R0, UR11, R35 ;  /* 0x0000000b00047c24 */ /* 0x000fe2000f8e0223 */
[----:B------:R-:W-:Y:S01]  /*0600*/  LOP3.LUT R3, R3, 0x1f, R30, 0xf8, !PT ;  /* 0x0000001f03037812 */ /* 0x000fe200078ef81e */
[----:B------:R-:W-:Y:S01]  /*0610*/  IMAD R2, R2, R19, RZ ;  /* 0x0000001302027224 */ /* 0x000fe200078e02ff */
[----:B----4-:R-:W-:Y:S01]  /*0620*/  LEA R31, P0, R6, R20, 0x2 ;  /* 0x00000014061f7211 */ /* 0x010fe200078010ff */
[----:B------:R-:W-:Y:S02]  /*0630*/  IMAD R33, R0, UR9, R7 ;  /* 0x0000000900217c24 */ /* 0x000fe4000f8e0207 */
[----:B------:R-:W-:Y:S01]  /*0640*/  IMAD R35, R2, UR4, RZ ;  /* 0x0000000402237c24 */ /* 0x000fe2000f8e02ff */
[----:B------:R-:W-:Y:S01]  /*0650*/  UMOV UR4, 0x400 ;  /* 0x0000040000047882 */ /* 0x000fe20000000000 */
[----:B------:R-:W-:Y:S01]  /*0660*/  IMAD.WIDE.U32 R2, R3, 0x10, RZ ;  /* 0x0000001003027825 */ /* 0x000fe200078e00ff */
[----:B------:R-:W-:-:S02]  /*0670*/  LEA R32, P1, R34, R22, 0x2 ;  /* 0x0000001622207211 */ /* 0x000fc400078210ff */
[----:B------:R-:W-:Y:S02]  /*0680*/  LEA.HI.X R33, R6, R21, R33, 0x2, P0 ;  /* 0x0000001506217211 */ /* 0x000fe400000f1421 */
[----:B------:R-:W-:Y:S02]  /*0690*/  LEA.HI.X R34, R34, R23, R4, 0x2, P1 ;  /* 0x0000001722227211 */ /* 0x000fe400008f1404 */
[----:B------:R-:W-:Y:S01]  /*06a0*/  LOP3.LUT R38, R2, 0x200, RZ, 0xfc, !PT ;  /* 0x0000020002267812 */ /* 0x000fe200078efcff */
[----:B---3--:R-:W-:-:S12]  /*06b0*/  ULEA UR4, UR5, UR4, 0x18 ;  /* 0x0000000405047291 */ /* 0x008fd8000f8ec0ff */
.L_x_4312:
        /* <DEDUP_REMOVED lines=78> */
.L_x_4277:
[----:B------:R-:W-:Y:S05]  /*0ba0*/  BSYNC.RECONVERGENT B0 ;  /* 0x0000000000007941 */ /* 0x000fea0003800200 */
.L_x_4276:
        /* <DEDUP_REMOVED lines=35> */
.L_x_4279:
[----:B------:R-:W-:Y:S05]  /*0de0*/  BSYNC.RECONVERGENT B0 ;  /* 0x0000000000007941 */ /* 0x000fea0003800200 */
.L_x_4278:
        /* <DEDUP_REMOVED lines=37> */
.L_x_4281:
[----:B------:R-:W-:Y:S05]  /*1040*/  BSYNC.RECONVERGENT B0 ;  /* 0x0000000000007941 */ /* 0x000fea0003800200 */
.L_x_4280:
        /* <DEDUP_REMOVED lines=35> */
.L_x_4283:
[----:B------:R-:W-:Y:S05]  /*1280*/  BSYNC.RECONVERGENT B0 ;  /* 0x0000000000007941 */ /* 0x000fea0003800200 */
.L_x_4282:
        /* <DEDUP_REMOVED lines=37> */
.L_x_4285:
[----:B------:R-:W-:Y:S05]  /*14e0*/  BSYNC.RECONVERGENT B0 ;  /* 0x0000000000007941 */ /* 0x000fea0003800200 */
.L_x_4284:
        /* <DEDUP_REMOVED lines=35> */
.L_x_4287:
[----:B------:R-:W-:Y:S05]  /*1720*/  BSYNC.RECONVERGENT B0 ;  /* 0x0000000000007941 */ /* 0x000fea0003800200 */
.L_x_4286:
        /* <DEDUP_REMOVED lines=37> */
.L_x_4289:
[----:B------:R-:W-:Y:S05]  /*1980*/  BSYNC.RECONVERGENT B0 ;  /* 0x0000000000007941 */ /* 0x000fea0003800200 */
.L_x_4288:
        /* <DEDUP_REMOVED lines=37> */
.L_x_4291:
[----:B------:R-:W-:Y:S05]  /*1be0*/  BSYNC.RECONVERGENT B0 ;  /* 0x0000000000007941 */ /* 0x000fea0003800200 */
.L_x_4290:
        /* <DEDUP_REMOVED lines=41> */
.L_x_4293:
[----:B------:R-:W-:Y:S05]  /*1e80*/  BSYNC.RECONVERGENT B0 ;  /* 0x0000000000007941 */ /* 0x000fea0003800200 */
.L_x_4292:
        /* <DEDUP_REMOVED lines=39> */
.L_x_4295:
[----:B------:R-:W-:Y:S05]  /*2100*/  BSYNC.RECONVERGENT B0 ;  /* 0x0000000000007941 */ /* 0x000fea0003800200 */
.L_x_4294:
        /* <DEDUP_REMOVED lines=45> */
.L_x_4297:
[----:B------:R-:W-:Y:S05]  /*23e0*/  BSYNC.RECONVERGENT B0 ;  /* 0x0000000000007941 */ /* 0x000fea0003800200 */
.L_x_4296:
        /* <DEDUP_REMOVED lines=32> */
.L_x_4299:
[----:B------:R-:W-:Y:S05]  /*25f0*/  BSYNC.RECONVERGENT B0 ;  /* 0x0000000000007941 */ /* 0x000fea0003800200 */
.L_x_4298:
        /* <DEDUP_REMOVED lines=32> */
.L_x_4301:
[----:B------:R-:W-:Y:S05]  /*2800*/  BSYNC.RECONVERGENT B0 ;  /* 0x0000000000007941 */ /* 0x000fea0003800200 */
.L_x_4300:
        /* <DEDUP_REMOVED lines=32> */
.L_x_4303:
[----:B------:R-:W-:Y:S05]  /*2a10*/  BSYNC.RECONVERGENT B0 ;  /* 0x0000000000007941 */ /* 0x000fea0003800200 */
.L_x_4302:
        /* <DEDUP_REMOVED lines=32> */
.L_x_4305:
[----:B------:R-:W-:Y:S05]  /*2c20*/  BSYNC.RECONVERGENT B0 ;  /* 0x0000000000007941 */ /* 0x000fea0003800200 */
.L_x_4304:
        /* <DEDUP_REMOVED lines=32> */
.L_x_4307:
[----:B------:R-:W-:Y:S05]  /*2e30*/  BSYNC.RECONVERGENT B0 ;  /* 0x0000000000007941 */ /* 0x000fea0003800200 */
.L_x_4306:
        /* <DEDUP_REMOVED lines=22> */
[C---:B------:R-:W-:Y:S01]  /*2fa0*/  ISETP.NE.AND P0, PT, R36.reuse, RZ, PT ;  /* 0x000000ff2400720c */ /* 0x040fe20003f05270 */
[----:B------:R-:W-:Y:S01]  /*2fb0*/  FMUL.FTZ R87, R27, R54 ;  /* 0x000000361b577220 */ /* 0x000fe20000410000 */
[----:B------:R-:W-:Y:S01]  /*2fc0*/  IADD3 R24, P1, PT, R45, R38, RZ ;  /* 0x000000262d187210 */ /* 0x000fe20007f3e0ff */
[----:B------:R-:W-:Y:S01]  /*2fd0*/  IMAD R96, R36, R25, RZ ;  /* 0x0000001924607224 */ /* 0x000fe200078e02ff */
[----:B------:R-:W-:Y:S01]  /*2fe0*/  IADD3 R95, PT, PT, -R25, RZ, RZ ;  /* 0x000000ff195f7210 */ /* 0x000fe20007ffe1ff */
        /* <DEDUP_REMOVED lines=26> */
.L_x_4311:
        /* <DEDUP_REMOVED lines=27> */
[----:B------:R-:W4:Y:S01]  /*3340*/  MUFU.EX2 R10, R105 ;  /* 0x00000069000a7308 */ /* 0x000f220000000800 */
[C---:B------:R-:W-:Y:S01]  /*3350*/  FMUL.FTZ R111, R109.reuse, R57 ;  /* 0x000000396d6f7220 */ /* 0x040fe20000410000 */
[C---:B------:R-:W-:Y:S01]  /*3360*/  FMUL.FTZ R115, R109.reuse, R59 ;  /* 0x0000003b6d737220 */ /* 0x040fe20000410000 */
[C---:B------:R-:W-:Y:S01]  /*3370*/  FMUL.FTZ R117, R109.reuse, R58 ;  /* 0x0000003a6d757220 */ /* 0x040fe20000410000 */
[C---:B------:R-:W-:Y:S01]  /*3380*/  FMUL.FTZ R119, R109.reuse, R76 ;  /* 0x0000004c6d777220 */ /* 0x040fe20000410000 */
[C---:B------:R-:W-:Y:S01]  /*3390*/  FMUL.FTZ R121, R109.reuse, R77 ;  /* 0x0000004d6d797220 */ /* 0x040fe20000410000 */
[----:B------:R-:W3:Y:S01]  /*33a0*/  MUFU.EX2 R11, R11 ;  /* 0x0000000b000b7308 */ /* 0x000ee20000000800 */
[----:B0-----:R-:W-:-:S03]  /*33b0*/  FMUL.FTZ R8, R109, R78 ;  /* 0x0000004e6d087220 */ /* 0x001fc60000410000 */
[----:B------:R-:W0:Y:S04]  /*33c0*/  MUFU.EX2 R101, R101 ;  /* 0x0000006500657308 */ /* 0x000e280000000800 */
[----:B------:R-:W0:Y:S04]  /*33d0*/  MUFU.EX2 R21, R21 ;  /* 0x0000001500157308 */ /* 0x000e280000000800 */
[----:B------:R-:W0:Y:S01]  /*33e0*/  MUFU.EX2 R103, R103 ;  /* 0x0000006700677308 */ /* 0x000e220000000800 */
[--C-:B--2---:R-:W-:Y:S02]  /*33f0*/  HADD2.F32 R110, -RZ, R12.reuse.H0_H0 ;  /* 0x2000000cff6e7230 */ /* 0x104fe40000004100 */
[----:B------:R-:W-:-:S02]  /*3400*/  HADD2.F32 R9, -RZ, R12.H1_H1 ;  /* 0x3000000cff097230 */ /* 0x000fc40000004100 */
[--C-:B------:R-:W-:Y:S02]  /*3410*/  HADD2.F32 R112, -RZ, R13.reuse.H0_H0 ;  /* 0x2000000dff707230 */ /* 0x100fe40000004100 */
[----:B------:R-:W-:Y:S01]  /*3420*/  FMUL.FTZ R110, R79, R110 ;  /* 0x0000006e4f6e7220 */ /* 0x000fe20000410000 */
[----:B------:R-:W-:Y:S01]  /*3430*/  FMUL.FTZ R109, R80, R9 ;  /* 0x00000009506d7220 */ /* 0x000fe20000410000 */
[----:B------:R-:W-:Y:S02]  /*3440*/  HADD2.F32 R113, -RZ, R13.H1_H1 ;  /* 0x3000000dff717230 */ /* 0x000fe40000004100 */
[----:B------:R-:W-:Y:S01]  /*3450*/  FMUL.FTZ R112, R81, R112 ;  /* 0x0000007051707220 */ /* 0x000fe20000410000 */
[----:B-1----:R-:W-:Y:S01]  /*3460*/  FFMA.FTZ R114, R110, R102, R109 ;  /* 0x000000666e727223 */ /* 0x002fe2000001006d */
[--C-:B------:R-:W-:Y:S02]  /*3470*/  HADD2.F32 R9, -RZ, R14.reuse.H0_H0 ;  /* 0x2000000eff097230 */ /* 0x100fe40000004100 */
[----:B------:R-:W-:Y:S01]  /*3480*/  FMUL.FTZ R113, R82, R113 ;  /* 0x0000007152717220 */ /* 0x000fe20000410000 */
[----:B----4-:R-:W-:Y:S01]  /*3490*/  FFMA.FTZ R118, R99, R114, R112 ;  /* 0x0000007263767223 */ /* 0x010fe20000010070 */
[----:B------:R-:W-:-:S02]  /*34a0*/  HADD2.F32 R116, -RZ, R14.H1_H1 ;  /* 0x3000000eff747230 */ /* 0x000fc40000004100 */
[----:B------:R-:W-:Y:S01]  /*34b0*/  FMUL.FTZ R114, R84, R9 ;  /* 0x0000000954727220 */ /* 0x000fe20000410000 */
[----:B------:R-:W-:Y:S01]  /*34c0*/  FFMA.FTZ R118, R10, R118, R113 ;  /* 0x000000760a767223 */ /* 0x000fe20000010071 */
[----:B------:R-:W1:Y:S01]  /*34d0*/  MUFU.EX2 R105, R108 ;  /* 0x0000006c00697308 */ /* 0x000e620000000800 */
[--C-:B------:R-:W-:Y:S02]  /*34e0*/  HADD2.F32 R9, -RZ, R15.reuse.H0_H0 ;  /* 0x2000000fff097230 */ /* 0x100fe40000004100 */
[----:B------:R-:W-:Y:S01]  /*34f0*/  FMUL.FTZ R116, R85, R116 ;  /* 0x0000007455747220 */ /* 0x000fe20000410000 */
[----:B------:R3:W-:Y:S01]  /*3500*/  MUFU.EX2 R108, R115 ;  /* 0x00000073006c7308 */ /* 0x0007e20000000800 */
[----:B------:R-:W-:-:S03]  /*3510*/  HADD2.F32 R120, -RZ, R15.H1_H1 ;  /* 0x3000000fff787230 */ /* 0x000fc60000004100 */
[----:B------:R-:W2:Y:S01]  /*3520*/  MUFU.EX2 R106, R106 ;  /* 0x0000006a006a7308 */ /* 0x000ea20000000800 */
[----:B---3--:R-:W-:Y:S01]  /*3530*/  FFMA.FTZ R115, R11, R118, R114 ;  /* 0x000000760b737223 */ /* 0x008fe20000010072 */
[----:B------:R-:W-:Y:S02]  /*3540*/  FMUL.FTZ R118, R86, R9 ;  /* 0x0000000956767220 */ /* 0x000fe40000410000 */
[----:B------:R-:W3:Y:S01]  /*3550*/  MUFU.EX2 R107, R107 ;  /* 0x0000006b006b7308 */ /* 0x000ee20000000800 */
[----:B0-----:R-:W-:Y:S01]  /*3560*/  FFMA.FTZ R9, R101, R115, R116 ;  /* 0x0000007365097223 */ /* 0x001fe20000010074 */
[----:B------:R-:W-:Y:S02]  /*3570*/  FMUL.FTZ R124, R21, R102 ;  /* 0x00000066157c7220 */ /* 0x000fe40000410000 */
[----:B------:R0:W-:Y:S01]  /*3580*/  MUFU.EX2 R13, R117 ;  /* 0x00000075000d7308 */ /* 0x0001e20000000800 */
[--C-:B------:R-:W-:Y:S02]  /*3590*/  HADD2.F32 R115, -RZ, R4.reuse.H0_H0 ;  /* 0x20000004ff737230 */ /* 0x100fe40000004100 */
[----:B------:R-:W-:Y:S01]  /*35a0*/  FMUL.FTZ R120, R87, R120 ;  /* 0x0000007857787220 */ /* 0x000fe20000410000 */
[----:B------:R-:W-:Y:S01]  /*35b0*/  HADD2.F32 R122, -RZ, R4.H1_H1 ;  /* 0x30000004ff7a7230 */ /* 0x000fe20000004100 */
[----:B------:R-:W4:Y:S01]  /*35c0*/  MUFU.EX2 R12, R111 ;  /* 0x0000006f000c7308 */ /* 0x000f220000000800 */
[----:B0-----:R-:W-:Y:S01]  /*35d0*/  FFMA.FTZ R117, R103, R9, R118 ;  /* 0x0000000967757223 */ /* 0x001fe20000010076 */
[----:B------:R-:W-:Y:S01]  /*35e0*/  FMUL.FTZ R9, R99, R124 ;  /* 0x0000007c63097220 */ /* 0x000fe20000410000 */
[----:B------:R-:W-:-:S02]  /*35f0*/  FMUL.FTZ R115, R88, R115 ;  /* 0x0000007358737220 */ /* 0x000fc40000410000 */
[----:B-1----:R-:W-:Y:S01]  /*3600*/  FFMA.FTZ R4, R105, R117, R120 ;  /* 0x0000007569047223 */ /* 0x002fe20000010078 */
[----:B------:R0:W-:Y:S01]  /*3610*/  MUFU.EX2 R15, R8 ;  /* 0x00000008000f7308 */ /* 0x0001e20000000800 */
[--C-:B------:R-:W-:Y:S02]  /*3620*/  HADD2.F32 R117, -RZ, R5.reuse.H0_H0 ;  /* 0x20000005ff757230 */ /* 0x100fe40000004100 */
[----:B------:R-:W-:Y:S01]  /*3630*/  FMUL.FTZ R122, R89, R122 ;  /* 0x0000007a597a7220 */ /* 0x000fe20000410000 */
[----:B0-----:R-:W-:Y:S01]  /*3640*/  FMUL.FTZ R8, R10, R9 ;  /* 0x000000090a087220 */ /* 0x001fe20000410000 */
[----:B--2---:R-:W-:Y:S01]  /*3650*/  FFMA.FTZ R9, R106, R4, R115 ;  /* 0x000000046a097223 */ /* 0x004fe20000010073 */
[----:B------:R-:W-:Y:S02]  /*3660*/  HADD2.F32 R4, -RZ, R5.H1_H1 ;  /* 0x30000005ff047230 */ /* 0x000fe40000004100 */
[----:B------:R-:W-:Y:S01]  /*3670*/  FMUL.FTZ R117, R90, R117 ;  /* 0x000000755a757220 */ /* 0x000fe20000410000 */
[----:B------:R-:W-:Y:S01]  /*3680*/  FMUL.FTZ R8, R11, R8 ;  /* 0x000000080b087220 */ /* 0x000fe20000410000 */
[----:B---3--:R-:W-:Y:S01]  /*3690*/  FFMA.FTZ R9, R107, R9, R122 ;  /* 0x000000096b097223 */ /* 0x008fe2000001007a */
[----:B------:R0:W1:Y:S01]  /*36a0*/  MUFU.EX2 R111, R119 ;  /* 0x00000077006f7308 */ /* 0x0000620000000800 */
[----:B------:R-:W-:-:S02]  /*36b0*/  HADD2.F32 R5, -RZ, R6.H0_H0 ;  /* 0x20000006ff057230 */ /* 0x000fc40000004100 */
[----:B------:R-:W-:Y:S01]  /*36c0*/  FMUL.FTZ R8, R101, R8 ;  /* 0x0000000865087220 */ /* 0x000fe20000410000 */
[----:B----4-:R-:W-:Y:S01]  /*36d0*/  FFMA.FTZ R9, R12, R9, R117 ;  /* 0x000000090c097223 */ /* 0x010fe20000010075 */
[----:B------:R2:W3:Y:S01]  /*36e0*/  MUFU.EX2 R14, R121 ;  /* 0x00000079000e7308 */ /* 0x0004e20000000800 */
[----:B------:R-:W-:Y:S02]  /*36f0*/  HADD2.F32 R126, -RZ, R6.H1_H1 ;  /* 0x30000006ff7e7230 */ /* 0x000fe40000004100 */
[----:B------:R-:W-:Y:S01]  /*3700*/  FMUL.FTZ R8, R103, R8 ;  /* 0x0000000867087220 */ /* 0x000fe20000410000 */
[----:B0-----:R-:W-:Y:S01]  /*3710*/  FMUL.FTZ R119, R91, R4 ;  /* 0x000000045b777220 */ /* 0x001fe20000410000 */
[----:B------:R-:W-:Y:S01]  /*3720*/  FMUL.FTZ R124, R92, R5 ;  /* 0x000000055c7c7220 */ /* 0x000fe20000410000 */
[----:B------:R-:W-:Y:S02]  /*3730*/  HADD2.F32 R4, -RZ, R7.H0_H0 ;  /* 0x20000007ff047230 */ /* 0x000fe40000004100 */
[----:B------:R-:W-:Y:S01]  /*3740*/  FFMA.FTZ R9, R108, R9, R119 ;  /* 0x000000096c097223 */ /* 0x000fe20000010077 */
[----:B------:R-:W-:Y:S01]  /*3750*/  FMUL.FTZ R5, R105, R8 ;  /* 0x0000000869057220 */ /* 0x000fe20000410000 */
[----:B------:R-:W-:-:S02]  /*3760*/  FMUL.FTZ R126, R83, R126 ;  /* 0x0000007e537e7220 */ /* 0x000fc40000410000 */
[----:B------:R-:W-:Y:S01]  /*3770*/  FFMA.FTZ R9, R13, R9, R124 ;  /* 0x000000090d097223 */ /* 0x000fe2000001007c */
[----:B--2---:R-:W-:Y:S01]  /*3780*/  FMUL.FTZ R121, R93, R4 ;  /* 0x000000045d797220 */ /* 0x004fe20000410000 */
[----:B------:R-:W-:Y:S02]  /*3790*/  HADD2.F32 R7, -RZ, R7.H1_H1 ;  /* 0x30000007ff077230 */ /* 0x000fe40000004100 */
[----:B------:R-:W-:Y:S01]  /*37a0*/  FMUL.FTZ R4, R106, R5 ;  /* 0x000000056a047220 */ /* 0x000fe20000410000 */
[----:B-1----:R-:W-:-:S03]  /*37b0*/  FFMA.FTZ R9, R111, R9, R126 ;  /* 0x000000096f097223 */ /* 0x002fc6000001007e */
[----:B------:R-:W-:Y:S01]  /*37c0*/  FMUL.FTZ R5, R107, R4 ;  /* 0x000000046b057220 */ /* 0x000fe20000410000 */
[----:B------:R-:W-:Y:S01]  /*37d0*/  FMUL.FTZ R128, R94, R7 ;  /* 0x000000075e807220 */ /* 0x000fe20000410000 */
[----:B---3--:R-:W-:Y:S02]  /*37e0*/  FFMA.FTZ R9, R14, R9, R121 ;  /* 0x000000090e097223 */ /* 0x008fe40000010079 */
        /* <DEDUP_REMOVED lines=79> */
.L_x_4310:
[----:B------:R-:W-:Y:S05]  /*3ce0*/  BSYNC.RECONVERGENT B0 ;  /* 0x0000000000007941 */ /* 0x000fea0003800200 */
.L_x_4309:
        /* <DEDUP_REMOVED lines=31> */
.L_x_4308:
        /* <DEDUP_REMOVED lines=17> */
[----:B------:R-:W-:-:S03]  /*3ff0*/  NOP ;  /* 0x0000000000007918 */ /* 0x000fc60000000000 */
[----:B0-----:R-:W0:Y:S01]  /*4000*/  LDS.128 R8, [R40] ;  /* 0x0000000028087984 */ /* 0x001e220000000c00 */
[----:B------:R-:W5:Y:S03]  /*4010*/  LDC.64 R48, c[0x0][0x410] ;  /* 0x00010400ff307b82 */ /* 0x000f660000000a00 */
[----:B------:R-:W2:Y:S01]  /*4020*/  LDS.128 R4, [R40+0x200] ;  /* 0x0002000028047984 */ /* 0x000ea20000000c00 */
[----:B-1----:R-:W-:-:S04]  /*4030*/  IMAD.WIDE.U32 R12, R22, UR20, R20 ;  /* 0x00000014160c7c25 */ /* 0x002fc8000f8e0014 */
[----:B------:R-:W-:Y:S01]  /*4040*/  IMAD R13, R23, UR20, R13 ;  /* 0x00000014170d7c24 */ /* 0x000fe2000f8e020d */
[----:B------:R-:W1:Y:S01]  /*4050*/  LDC.64 R50, c[0x0][0x418] ;  /* 0x00010600ff327b82 */ /* 0x000e620000000a00 */
[----:B---3--:R-:W-:-:S04]  /*4060*/  IMAD.WIDE.U32 R12, R0, R24, R12 ;  /* 0x00000018000c7225 */ /* 0x008fc800078e000c */
[----:B------:R-:W-:Y:S01]  /*4070*/  IMAD R13, R0, R25, R13 ;  /* 0x00000019000d7224 */ /* 0x000fe200078e020d */
[C---:B----4-:R-:W-:Y:S02]  /*4080*/  LEA R23, P0, R12.reuse, R26, 0x1 ;  /* 0x0000001a0c177211 */ /* 0x050fe400078008ff */
[----:B------:R-:W3:Y:S02]  /*4090*/  LDC.64 R52, c[0x0][0x488] ;  /* 0x00012200ff347b82 */ /* 0x000ee40000000a00 */
[----:B------:R-:W-:Y:S02]  /*40a0*/  LEA.HI.X R13, R12, R27, R13, 0x1, P0 ;  /* 0x0000001b0c0d7211 */ /* 0x000fe400000f0c0d */
[----:B------:R-:W-:Y:S01]  /*40b0*/  IADD3 R22, P0, PT, R2, R23, RZ ;  /* 0x0000001702167210 */ /* 0x000fe20007f1e0ff */
[----:B-----5:R-:W-:-:S03]  /*40c0*/  IMAD.WIDE.U32 R14, R48, UR20, R20 ;  /* 0x00000014300e7c25 */ /* 0x020fc6000f8e0014 */
[----:B------:R-:W-:Y:S01]  /*40d0*/  IADD3.X R23, PT, PT, R3, R13, RZ, P0, !PT ;  /* 0x0000000d03177210 */ /* 0x000fe200007fe4ff */
[----:B------:R-:W-:Y:S02]  /*40e0*/  IMAD R15, R49, UR20, R15 ;  /* 0x00000014310f7c24 */ /* 0x000fe4000f8e020f */
[----:B-1----:R-:W-:-:S04]  /*40f0*/  IMAD.WIDE.U32 R14, R0, R50, R14 ;  /* 0x00000032000e7225 */ /* 0x002fc800078e000e */
[----:B------:R-:W-:Y:S01]  /*4100*/  IMAD R15, R0, R51, R15 ;  /* 0x00000033000f7224 */ /* 0x000fe200078e020f */
[----:B0-----:R-:W-:Y:S01]  /*4110*/  STG.E.128 desc[UR18][R22.64], R8 ;  /* 0x0000000816007986 */ /* 0x001fe2000c101d12 */
[----:B---3--:R-:W-:-:S03]  /*4120*/  LEA R25, P1, R14, R52, 0x1 ;  /* 0x000000340e197211 */ /* 0x008fc600078208ff */
[----:B--2---:R-:W-:Y:S01]  /*4130*/  STG.E.128 desc[UR18][R22.64+0x200], R4 ;  /* 0x0002000416007986 */ /* 0x004fe2000c101d12 */
[----:B------:R-:W-:Y:S01]  /*4140*/  LEA.HI.X R15, R14, R53, R15, 0x1, P1 ;  /* 0x000000350e0f7211 */ /* 0x000fe200008f0c0f */
[----:B------:R-:W-:Y:S01]  /*4150*/  BAR.SYNC.DEFER_BLOCKING 0x0 ;  /* 0x0000000000007b1d */ /* 0x000fe20000010000 */
[----:B------:R-:W-:-:S04]  /*4160*/  IADD3 R24, P1, PT, R2, R25, RZ ;  /* 0x0000001902187210 */ /* 0x000fc80007f3e0ff */
[----:B------:R-:W-:-:S05]  /*4170*/  IADD3.X R25, PT, PT, R3, R15, RZ, P1, !PT ;  /* 0x0000000f03197210 */ /* 0x000fca0000ffe4ff */
        /* <DEDUP_REMOVED lines=17> */
[----:B------:R-:W-:Y:S01]  /*4290*/  FMUL.FTZ R7, R6, -1.4426950216293334961 ;  /* 0xbfb8aa3b06077820 */ /* 0x000fe20000410000 */
[----:B------:R-:W-:-:S02]  /*42a0*/  HADD2.F32 R26, -RZ, R16.H0_H0 ;  /* 0x20000010ff1a7230 */ /* 0x000fc40000004100 */
[----:B------:R-:W-:Y:S01]  /*42b0*/  FMUL.FTZ R10, R9, -1.4426950216293334961 ;  /* 0xbfb8aa3b090a7820 */ /* 0x000fe20000410000 */
[----:B------:R-:W-:Y:S02]  /*42c0*/  HADD2.F32 R16, -RZ, R16.H1_H1 ;  /* 0x30000010ff107230 */ /* 0x000fe40000004100 */
[----:B------:R-:W-:Y:S01]  /*42d0*/  FMUL.FTZ R11, R18, -1.4426950216293334961 ;  /* 0xbfb8aa3b120b7820 */ /* 0x000fe20000410000 */
[----:B------:R-:W-:Y:S01]  /*42e0*/  HADD2.F32 R17, -RZ, R17.H1_H1 ;  /* 0x30000011ff117230 */ /* 0x000fe20000004100 */
[----:B------:R-:W0:Y:S01]  /*42f0*/  MUFU.EX2 R7, R7 ;  /* 0x0000000700077308 */ /* 0x000e220000000800 */
[--C-:B------:R-:W-:Y:S02]  /*4300*/  HADD2.F32 R22, -RZ, R19.reuse.H0_H0 ;  /* 0x20000013ff167230 */ /* 0x100fe40000004100 */
[----:B------:R-:W-:Y:S01]  /*4310*/  FMUL.FTZ R5, R16, -1.4426950216293334961 ;  /* 0xbfb8aa3b10057820 */ /* 0x000fe20000410000 */
[----:B------:R-:W-:Y:S01]  /*4320*/  HADD2.F32 R23, -RZ, R19.H1_H1 ;  /* 0x30000013ff177230 */ /* 0x000fe20000004100 */
[----:B------:R-:W2:Y:S01]  /*4330*/  MUFU.EX2 R11, R11 ;  /* 0x0000000b000b7308 */ /* 0x000ea20000000800 */
[----:B-1----:R-:W-:-:S02]  /*4340*/  HADD2.F32 R25, -RZ, R12.H0_H0 ;  /* 0x2000000cff197230 */ /* 0x002fc40000004100 */
        /* <DEDUP_REMOVED lines=15> */
[----:B------:R-:W-:Y:S01]  /*4440*/  FMUL.FTZ R53, R52, -1.4426950216293334961 ;  /* 0xbfb8aa3b34357820 */ /* 0x000fe20000410000 */
[----:B0-----:R-:W-:Y:S01]  /*4450*/  FADD.FTZ R7, R7, 1 ;  /* 0x3f80000007077421 */ /* 0x001fe20000010000 */
[----:B------:R-:W0:Y:S01]  /*4460*/  MUFU.EX2 R5, R5 ;  /* 0x0000000500057308 */ /* 0x000e220000000800 */
[----:B--2---:R-:W-:Y:S01]  /*4470*/  FADD.FTZ R11, R11, 1 ;  /* 0x3f8000000b0b7421 */ /* 0x004fe20000010000 */
        /* <DEDUP_REMOVED lines=21> */
[----:B------:R-:W3:Y:S01]  /*45d0*/  MUFU.RCP R7, R7 ;  /* 0x0000000700077308 */ /* 0x000ee20000001000 */
[----:B0-----:R-:W-:Y:S01]  /*45e0*/  FADD.FTZ R13, R13, 1 ;  /* 0x3f8000000d0d7421 */ /* 0x001fe20000010000 */
[----:B-1----:R-:W-:-:S06]  /*45f0*/  FADD.FTZ R49, R49, 1 ;  /* 0x3f80000031317421 */ /* 0x002fcc0000010000 */
[----:B------:R-:W0:Y:S01]  /*4600*/  MUFU.RCP R11, R11 ;  /* 0x0000000b000b7308 */ /* 0x000e220000001000 */
[----:B--2---:R-:W-:-:S07]  /*4610*/  FADD.FTZ R53, R53, 1 ;  /* 0x3f80000035357421 */ /* 0x004fce0000010000 */
[----:B------:R-:W1:Y:S01]  /*4620*/  MUFU.EX2 R14, R14 ;  /* 0x0000000e000e7308 */ /* 0x000e620000000800 */
[----:B---3--:R-:W-:-:S03]  /*4630*/  FMUL.FTZ R6, R6, R7 ;  /* 0x0000000706067220 */ /* 0x008fc60000410000 */
[----:B------:R-:W2:Y:S01]  /*4640*/  MUFU.EX2 R15, R15 ;  /* 0x0000000f000f7308 */ /* 0x000ea20000000800 */
[----:B------:R-:W-:-:S03]  /*4650*/  FMUL.FTZ R6, R6, R73 ;  /* 0x0000004906067220 */ /* 0x000fc60000410000 */
[----:B------:R-:W3:Y:S01]  /*4660*/  MUFU.EX2 R55, R55 ;  /* 0x0000003700377308 */ /* 0x000ee20000000800 */
[----:B0-----:R-:W-:-:S03]  /*4670*/  FMUL.FTZ R7, R18, R11 ;  /* 0x0000000b12077220 */ /* 0x001fc60000410000 */
[----:B------:R-:W0:Y:S01]  /*4680*/  MUFU.RCP R57, R4 ;  /* 0x0000000400397308 */ /* 0x000e220000001000 */
[----:B-1----:R-:W-:Y:S01]  /*4690*/  FADD.FTZ R14, R14, 1 ;  /* 0x3f8000000e0e7421 */ /* 0x002fe20000010000 */
[----:B------:R-:W-:Y:S01]  /*46a0*/  FMUL.FTZ R7, R7, R70 ;  /* 0x0000004607077220 */ /* 0x000fe20000410000 */
[----:B--2---:R-:W-:-:S05]  /*46b0*/  FADD.FTZ R15, R15, 1 ;  /* 0x3f8000000f0f7421 */ /* 0x004fca0000010000 */
        /* <DEDUP_REMOVED lines=10> */
[----:B------:R-:W-:-:S03]  /*4760*/  F2FP.F16.F32.PACK_AB R16, R5, R26 ;  /* 0x0000001a0510723e */ /* 0x000fc600000000ff */
[----:B------:R-:W-:-:S03]  /*4770*/  FMUL.FTZ R4, R4, R71 ;  /* 0x0000004704047220 */ /* 0x000fc60000410000 */
[----:B------:R-:W2:Y:S01]  /*4780*/  MUFU.RCP R24, R24 ;  /* 0x0000001800187308 */ /* 0x000ea20000001000 */
[----:B0-----:R-:W-:Y:S01]  /*4790*/  FMUL.FTZ R17, R17, R8 ;  /* 0x0000000811117220 */ /* 0x001fe20000410000 */
[----:B------:R-:W-:Y:S02]  /*47a0*/  F2FP.F16.F32.PACK_AB R18, R7, R4 ;  /* 0x000000040712723e */ /* 0x000fe400000000ff */
[----:B------:R-:W0:Y:S01]  /*47b0*/  LDC.64 R4, c[0x0][0x430] ;  /* 0x00010c00ff047b82 */ /* 0x000e220000000a00 */
[----:B------:R-:W-:-:S03]  /*47c0*/  FMUL.FTZ R17, R17, R72 ;  /* 0x0000004811117220 */ /* 0x000fc60000410000 */
[----:B------:R-:W3:Y:S01]  /*47d0*/  MUFU.RCP R12, R12 ;  /* 0x0000000c000c7308 */ /* 0x000ee20000001000 */
[----:B-1----:R-:W-:Y:S01]  /*47e0*/  FMUL.FTZ R22, R22, R19 ;  /* 0x0000001316167220 */ /* 0x002fe20000410000 */
[----:B------:R-:W-:Y:S02]  /*47f0*/  F2FP.F16.F32.PACK_AB R17, R17, R6 ;  /* 0x000000061111723e */ /* 0x000fe400000000ff */
[----:B------:R-:W1:Y:S01]  /*4800*/  LDC.64 R6, c[0x0][0x438] ;  /* 0x00010e00ff067b82 */ /* 0x000e620000000a00 */
[----:B------:R-:W-:-:S03]  /*4810*/  FMUL.FTZ R22, R22, R69 ;  /* 0x0000004516167220 */ /* 0x000fc60000410000 */
[----:B------:R-:W4:Y:S01]  /*4820*/  MUFU.RCP R44, R44 ;  /* 0x0000002c002c7308 */ /* 0x000f220000001000 */
[----:B--2---:R-:W-:-:S04]  /*4830*/  FMUL.FTZ R23, R23, R24 ;  /* 0x0000001817177220 */ /* 0x004fc80000410000 */
[----:B------:R-:W-:-:S03]  /*4840*/  FMUL.FTZ R23, R23, R68 ;  /* 0x0000004417177220 */ /* 0x000fc60000410000 */
[----:B------:R-:W2:Y:S01]  /*4850*/  MUFU.RCP R13, R13 ;  /* 0x0000000d000d7308 */ /* 0x000ea20000001000 */
[----:B---3--:R-:W-:Y:S01]  /*4860*/  FMUL.FTZ R8, R25, R12 ;  /* 0x0000000c19087220 */ /* 0x008fe20000410000 */
[----:B------:R-:W-:Y:S01]  /*4870*/  F2FP.F16.F32.PACK_AB R19, R23, R22 ;  /* 0x000000161713723e */ /* 0x000fe200000000ff */
[----:B------:R-:W-:Y:S01]  /*4880*/  BAR.SYNC.DEFER_BLOCKING 0x0 ;  /* 0x0000000000007b1d */ /* 0x000fe20000010000 */
[----:B0-----:R-:W-:-:S04]  /*4890*/  IMAD.WIDE.U32 R20, R4, UR20, R20 ;  /* 0x0000001404147c25 */ /* 0x001fc8000f8e0014 */
[----:B------:R-:W-:Y:S01]  /*48a0*/  FMUL.FTZ R8, R8, R67 ;  /* 0x0000004308087220 */ /* 0x000fe20000410000 */
[----:B------:R-:W-:Y:S01]  /*48b0*/  IMAD R21, R5, UR20, R21 ;  /* 0x0000001405157c24 */ /* 0x000fe2000f8e0215 */
[----:B------:R-:W0:Y:S01]  /*48c0*/  MUFU.RCP R49, R49 ;  /* 0x0000003100317308 */ /* 0x000e220000001000 */
[----:B----4-:R-:W-:Y:S01]  /*48d0*/  FMUL.FTZ R27, R27, R44 ;  /* 0x0000002c1b1b7220 */ /* 0x010fe20000410000 */
[----:B------:R-:W3:Y:S01]  /*48e0*/  LDC.64 R22, c[0x0][0x490] ;  /* 0x00012400ff167b82 */ /* 0x000ee20000000a00 */
[----:B-1----:R-:W-:-:S04]  /*48f0*/  IMAD.WIDE.U32 R4, R0, R6, R20 ;  /* 0x0000000600047225 */ /* 0x002fc800078e0014 */
[----:B------:R-:W-:Y:S01]  /*4900*/  FMUL.FTZ R27, R27, R66 ;  /* 0x000000421b1b7220 */ /* 0x000fe20000410000 */
[----:B------:R-:W-:Y:S01]  /*4910*/  IMAD R7, R0, R7, R5 ;  /* 0x0000000700077224 */ /* 0x000fe200078e0205 */
[----:B------:R-:W1:Y:S01]  /*4920*/  MUFU.RCP R59, R14 ;  /* 0x0000000e003b7308 */ /* 0x000e620000001000 */
[----:B--2---:R-:W-:Y:S02]  /*4930*/  FMUL.FTZ R46, R46, R13 ;  /* 0x0000000d2e2e7220 */ /* 0x004fe40000410000 */
[----:B------:R-:W-:Y:S02]  /*4940*/  F2FP.F16.F32.PACK_AB R8, R27, R8 ;  /* 0x000000081b08723e */ /* 0x000fe400000000ff */
[----:B------:R-:W-:-:S03]  /*4950*/  FMUL.FTZ R46, R46, R65 ;  /* 0x000000412e2e7220 */ /* 0x000fc60000410000 */
[----:B------:R-:W2:Y:S01]  /*4960*/  MUFU.RCP R56, R15 ;  /* 0x0000000f00387308 */ /* 0x000ea20000001000 */
[----:B0-----:R-:W-:Y:S01]  /*4970*/  FMUL.FTZ R9, R48, R49 ;  /* 0x0000003130097220 */ /* 0x001fe20000410000 */
[----:B------:R-:W-:Y:S03]  /*4980*/  STS.128 [R42], R16 ;  /* 0x000000102a007388 */ /* 0x000fe60000000c00 */
[----:B------:R-:W-:-:S03]  /*4990*/  FMUL.FTZ R9, R9, R64 ;  /* 0x0000004009097220 */ /* 0x000fc60000410000 */
[----:B------:R-:W0:Y:S01]  /*49a0*/  MUFU.RCP R53, R53 ;  /* 0x0000003500357308 */ /* 0x000e220000001000 */
[----:B-1----:R-:W-:Y:S01]  /*49b0*/  FMUL.FTZ R50, R50, R59 ;  /* 0x0000003b32327220 */ /* 0x002fe20000410000 */
[----:B------:R-:W-:Y:S02]  /*49c0*/  F2FP.F16.F32.PACK_AB R9, R9, R46 ;  /* 0x0000002e0909723e */ /* 0x000fe400000000ff */
[----:B---3--:R-:W-:Y:S01]  /*49d0*/  LEA R5, P0, R4, R22, 0x1 ;  /* 0x0000001604057211 */ /* 0x008fe200078008ff */
[----:B------:R-:W-:-:S03]  /*49e0*/  FMUL.FTZ R50, R50, R63 ;  /* 0x0000003f32327220 */ /* 0x000fc60000410000 */
[----:B------:R-:W1:Y:S01]  /*49f0*/  MUFU.RCP R11, R55 ;  /* 0x00000037000b7308 */ /* 0x000e620000001000 */
[----:B------:R-:W-:Y:S01]  /*4a00*/  LEA.HI.X R7, R4, R23, R7, 0x1, P0 ;  /* 0x0000001704077211 */ /* 0x000fe200000f0c07 */
[----:B--2---:R-:W-:Y:S01]  /*4a10*/  FMUL.FTZ R51, R51, R56 ;  /* 0x0000003833337220 */ /* 0x004fe20000410000 */
[----:B------:R-:W-:-:S03]  /*4a20*/  IADD3 R4, P0, PT, R2, R5, RZ ;  /* 0x0000000502047210 */ /* 0x000fc60007f1e0ff */
[----:B------:R-:W-:Y:S01]  /*4a30*/  FMUL.FTZ R51, R51, R62 ;  /* 0x0000003e33337220 */ /* 0x000fe20000410000 */
[----:B------:R-:W-:Y:S02]  /*4a40*/  IADD3.X R5, PT, PT, R3, R7, RZ, P0, !PT ;  /* 0x0000000703057210 */ /* 0x000fe400007fe4ff */
[----:B------:R-:W-:Y:S01]  /*4a50*/  ISETP.GE.AND P0, PT, R36, UR5, PT ;  /* 0x0000000524007c0c */ /* 0x000fe2000bf06270 */
[----:B0-----:R-:W-:Y:S01]  /*4a60*/  FMUL.FTZ R52, R52, R53 ;  /* 0x0000003534347220 */ /* 0x001fe20000410000 */
[----:B------:R-:W-:-:S03]  /*4a70*/  F2FP.F16.F32.PACK_AB R10, R51, R50 ;  /* 0x00000032330a723e */ /* 0x000fc600000000ff */
[----:B------:R-:W-:Y:S01]  /*4a80*/  FMUL.FTZ R52, R52, R61 ;  /* 0x0000003d34347220 */ /* 0x000fe20000410000 */
[----:B-1----:R-:W-:-:S04]  /*4a90*/  FMUL.FTZ R11, R54, R11 ;  /* 0x0000000b360b7220 */ /* 0x002fc80000410000 */
        /* <DEDUP_REMOVED lines=10> */
.L_x_4313:
        /* <DEDUP_REMOVED lines=12> */
.L_x_5123:


//--------------------- .text._Z25selective_scan_fwd_kernelI32Selective_Scan_fwd_kernel_traitsILi32ELi16ELi1ELb1ELb1ELb1ELb0EN3c104HalfEfEEv13SSMParamsBase --------------------------
	.section	.text._Z25selective_scan_fwd_kernelI32Selective_Scan_fwd_kernel_traitsILi32ELi16ELi1ELb1ELb1ELb1ELb0EN3c104HalfEfEEv13SSMParamsBase,"ax",@progbits
	.align	128
        .global         _Z25selective_scan_fwd_kernelI32Selective_Scan_fwd_kernel_traitsILi32ELi16ELi1ELb1ELb1ELb1ELb0EN3c104HalfEfEEv13SSMParamsBase
        .type           _Z25selective_scan_fwd_kernelI32Selective_Scan_fwd_kernel_traitsILi32ELi16ELi1ELb1ELb1ELb1ELb0EN3c104HalfEfEEv13SSMParamsBase,@function
        .size           _Z25selective_scan_fwd_kernelI32Selective_Scan_fwd_kernel_traitsILi32ELi16ELi1ELb1ELb1ELb1ELb0EN3c104HalfEfEEv13SSMParamsBase,(.L_x_5124 - _Z25selective_scan_fwd_kernelI32Selective_Scan_fwd_kernel_traitsILi32ELi16ELi1ELb1ELb1ELb1ELb0EN3c104HalfEfEEv13SSMParamsBase)
        .other          _Z25selective_scan_fwd_kernelI32Selective_Scan_fwd_kernel_traitsILi32ELi16ELi1ELb1ELb1ELb1ELb0EN3c104HalfEfEEv13SSMParamsBase,@"STO_CUDA_ENTRY STV_DEFAULT"
_Z25selective_scan_fwd_kernelI32Selective_Scan_fwd_kernel_traitsILi32ELi16ELi1ELb1ELb1ELb1ELb0EN3c104HalfEfEEv13SSMParamsBase:
.text._Z25selective_scan_fwd_kernelI32Selective_Scan_fwd_kernel_traitsILi32ELi16ELi1ELb1ELb1ELb1ELb0EN3c104HalfEfEEv13SSMParamsBase:
        /* <DEDUP_REMOVED lines=42> */
[----:B------:R-:W3:Y:S01]  /*02a0*/  LDC.64 R8, c[0x0][0x460] ;  /* 0x00011800ff087b82 */ /* 0x000ee20000000a00 */
[----:B------:R-:W-:Y:S02]  /*02b0*/  @!P1 IADD3 R7, PT, PT, R7, 0x1, RZ ;  /* 0x0000000107079810 */ /* 0x000fe40007ffe0ff */
[----:B------:R-:W-:Y:S02]  /*02c0*/  ISETP.GE.AND P2, PT, R0, RZ, PT ;  /* 0x000000ff0000720c */ /* 0x000fe40003f46270 */
[----:B------:R-:W-:-:S05]  /*02d0*/  ISETP.NE.AND P1, PT, R11, RZ, PT ;  /* 0x000000ff0b00720c */ /* 0x000fca0003f25270 */
[----:B------:R-:W-:-:S06]  /*02e0*/  @P0 IADD3 R7, PT, PT, R7, 0x1, RZ ;  /* 0x0000000107070810 */ /* 0x000fcc0007ffe0ff */
[----:B------:R-:W-:Y:S02]  /*02f0*/  @!P2 IADD3 R7, PT, PT, -R7, RZ, RZ ;  /* 0x000000ff0707a210 */ /* 0x000fe40007ffe1ff */
[----:B------:R-:W-:Y:S02]  /*0300*/  @!P1 LOP3.LUT R7, RZ, R11, RZ, 0x33, !PT ;  /* 0x0000000bff079212 */ /* 0x000fe400078e33ff */
[----:B------:R-:W1:Y:S01]  /*0310*/  LDC.64 R10, c[0x0][0x468] ;  /* 0x00011a00ff0a7b82 */ /* 0x000e620000000a00 */
[----:B0-----:R-:W-:Y:S01]  /*0320*/  ISETP.GE.AND P0, PT, R19, 0x1, PT ;  /* 0x000000011300780c */ /* 0x001fe20003f06270 */
[----:B------:R-:W-:Y:S02]  /*0330*/  UIMAD.WIDE.U32 UR4, UR20, UR8, URZ ;  /* 0x00000008140472a5 */ /* 0x000fe4000f8e00ff */
[----:B------:R-:W-:Y:S02]  /*0340*/  UIMAD.WIDE.U32 UR6, UR20, UR12, URZ ;  /* 0x0000000c140672a5 */ /* 0x000fe4000f8e00ff */
[----:B------:R-:W-:-:S02]  /*0350*/  UIMAD UR9, UR20, UR9, UR5 ;  /* 0x00000009140972a4 */ /* 0x000fc4000f8e0205 */
[----:B------:R-:W-:Y:S01]  /*0360*/  UIMAD UR8, UR20, UR13, UR7 ;  /* 0x0000000d140872a4 */ /* 0x000fe2000f8e0207 */
[----:B------:R-:W-:Y:S01]  /*0370*/  MOV R2, UR4 ;  /* 0x0000000400027c02 */ /* 0x000fe20008000f00 */
[----:B------:R-:W0:Y:S01]  /*0380*/  LDCU.64 UR12, c[0x0][0x3d0] ;  /* 0x00007a00ff0c77ac */ /* 0x000e220008000a00 */
[----:B------:R-:W-:Y:S01]  /*0390*/  MOV R3, UR5 ;  /* 0x0000000500037c02 */ /* 0x000fe20008000f00 */
[----:B------:R-:W-:Y:S01]  /*03a0*/  UIMAD.WIDE.U32 UR4, UR20, UR16, URZ ;  /* 0x00000010140472a5 */ /* 0x000fe2000f8e00ff */
[----:B----4-:R-:W-:Y:S02]  /*03b0*/  MOV R5, UR7 ;  /* 0x0000000700057c02 */ /* 0x010fe40008000f00 */
[----:B------:R-:W-:Y:S01]  /*03c0*/  MOV R5, UR8 ;  /* 0x0000000800057c02 */ /* 0x000fe20008000f00 */
[----:B------:R-:W-:Y:S01]  /*03d0*/  UIMAD UR8, UR20, UR17, UR5 ;  /* 0x00000011140872a4 */ /* 0x000fe2000f8e0205 */
[----:B------:R-:W-:Y:S02]  /*03e0*/  MOV R4, UR6 ;  /* 0x0000000600047c02 */ /* 0x000fe40008000f00 */
[----:B------:R-:W-:Y:S01]  /*03f0*/  MOV R3, UR9 ;  /* 0x0000000900037c02 */ /* 0x000fe20008000f00 */
[----:B0-2---:R-:W-:Y:S08]  /*0400*/  @!P0 EXIT ;  /* 0x000000000000894d */ /* 0x005ff00003800000 */
[----:B------:R-:W0:Y:S01]  /*0410*/  S2R R50, SR_TID.X ;  /* 0x0000000000327919 */ /* 0x000e220000002100 */
[C---:B------:R-:W-:Y:S01]  /*0420*/  IMAD.WIDE.U32 R2, R54.reuse, UR10, R2 ;  /* 0x0000000a36027c25 */ /* 0x040fe2000f8e0002 */
[----:B------:R-:W2:Y:S01]  /*0430*/  LDC R17, c[0x0][0x384] ;  /* 0x0000e100ff117b82 */ /* 0x000ea20000000800 */
[----:B------:R-:W-:Y:S01]  /*0440*/  UMOV UR5, UR8 ;  /* 0x0000000800057c82 */ /* 0x000fe20008000000 */
[----:B------:R-:W-:Y:S01]  /*0450*/  UIMAD.WIDE.U32 UR6, UR20, UR12, URZ ;  /* 0x0000000c140672a5 */ /* 0x000fe2000f8e00ff */
[C---:B------:R-:W-:Y:S01]  /*0460*/  IMAD R0, R54.reuse, UR11, R3 ;  /* 0x0000000b36007c24 */ /* 0x040fe2000f8e0203 */
[----:B------:R-:W-:Y:S01]  /*0470*/  SHF.R.S32.HI R3, RZ, 0x1f, R7 ;  /* 0x0000001fff037819 */ /* 0x000fe20000011407 */
[----:B------:R-:W-:Y:S01]  /*0480*/  IMAD.WIDE.U32 R4, R54, UR14, R4 ;  /* 0x0000000e36047c25 */ /* 0x000fe2000f8e0004 */
[----:B---3--:R-:W-:Y:S01]  /*0490*/  LEA R51, P0, R2, R8, 0x1 ;  /* 0x0000000802337211 */ /* 0x008fe200078008ff */
[----:B------:R-:W3:Y:S01]  /*04a0*/  LDCU.64 UR10, c[0x0][0x3a0] ;  /* 0x00007400ff0a77ac */ /* 0x000ee20008000a00 */
[----:B------:R-:W4:Y:S01]  /*04b0*/  LDC.64 R14, c[0x0][0x450] ;  /* 0x00011400ff0e7b82 */ /* 0x000f220000000a00 */
[C---:B------:R-:W-:Y:S01]  /*04c0*/  IMAD R6, R3.reuse, R40, RZ ;  /* 0x0000002803067224 */ /* 0x040fe200078e02ff */
[----:B------:R-:W-:Y:S01]  /*04d0*/  MOV R42, RZ ;  /* 0x000000ff002a7202 */ /* 0x000fe20000000f00 */
[----:B------:R-:W-:Y:S01]  /*04e0*/  IMAD R45, R54, UR15, R5 ;  /* 0x0000000f362d7c24 */ /* 0x000fe2000f8e0205 */
[----:B------:R-:W-:Y:S01]  /*04f0*/  LEA.HI.X R5, R2, R9, R0, 0x1, P0 ;  /* 0x0000000902057211 */ /* 0x000fe200000f0c00 */
[----:B-1----:R-:W-:Y:S01]  /*0500*/  IMAD R8, R3, R38, RZ ;  /* 0x0000002603087224 */ /* 0x002fe200078e02ff */
[----:B------:R-:W-:Y:S01]  /*0510*/  UIMAD UR7, UR20, UR13, UR7 ;  /* 0x0000000d140772a4 */ /* 0x000fe2000f8e0207 */
[C---:B------:R-:W-:Y:S01]  /*0520*/  IMAD R41, R7.reuse, R41, R6 ;  /* 0x0000002907297224 */ /* 0x040fe200078e0206 */
[----:B------:R-:W1:Y:S01]  /*0530*/  LDC.64 R20, c[0x0][0x440] ;  /* 0x00011000ff147b82 */ /* 0x000e620000000a00 */
[----:B------:R-:W-:Y:S01]  /*0540*/  IMAD.WIDE.U32 R2, R7, R40, UR4 ;  /* 0x0000000407027e25 */ /* 0x000fe2000f8e0028 */
[----:B------:R-:W-:Y:S01]  /*0550*/  LEA R49, P0, R4, R10, 0x1 ;  /* 0x0000000a04317211 */ /* 0x000fe200078008ff */
[----:B------:R-:W-:-:S02]  /*0560*/  UMOV UR4, 0x400 ;  /* 0x0000040000047882 */ /* 0x000fc40000000000 */
[C---:B------:R-:W-:Y:S01]  /*0570*/  IMAD R39, R7.reuse, R39, R8 ;  /* 0x0000002707277224 */ /* 0x040fe200078e0208 */
[----:B------:R-:W-:Y:S01]  /*0580*/  LEA R40, P1, R2, R12, 0x1 ;  /* 0x0000000c02287211 */ /* 0x000fe200078208ff */
[----:B------:R-:W-:Y:S01]  /*0590*/  IMAD.WIDE.U32 R6, R7, R38, UR6 ;  /* 0x0000000607067e25 */ /* 0x000fe2000f8e0026 */
[----:B------:R-:W-:Y:S01]  /*05a0*/  IADD3 R41, PT, PT, R3, R41, RZ ;  /* 0x0000002903297210 */ /* 0x000fe20007ffe0ff */
[----:B------:R-:W1:Y:S01]  /*05b0*/  S2UR UR5, SR_CgaCtaId ;  /* 0x00000000000579c3 */ /* 0x000e620000008800 */
[----:B------:R-:W1:Y:S01]  /*05c0*/  LDCU UR6, c[0x0][0x38c] ;  /* 0x00007180ff0677ac */ /* 0x000e620008000800 */
[----:B---3--:R-:W-:Y:S01]  /*05d0*/  IMAD.WIDE.U32 R46, R54, UR10, RZ ;  /* 0x0000000a362e7c25 */ /* 0x008fe2000f8e00ff */
[----:B------:R-:W-:Y:S02]  /*05e0*/  LEA.HI.X R41, R2, R13, R41, 0x1, P1 ;  /* 0x0000000d02297211 */ /* 0x000fe400008f0c29 */
[----:B0-----:R-:W-:Y:S01]  /*05f0*/  SHF.L.U32 R2, R50, 0x1, RZ ;  /* 0x0000000132027819 */ /* 0x001fe200000006ff */
[----:B--2---:R-:W-:Y:S01]  /*0600*/  IMAD R0, R17, UR20, R54 ;  /* 0x0000001411007c24 */ /* 0x004fe2000f8e0236 */
[----:B------:R-:W-:Y:S01]  /*0610*/  LEA.HI.X R45, R4, R11, R45, 0x1, P0 ;  /* 0x0000000b042d7211 */ /* 0x000fe200000f0c2d */
[----:B------:R-:W-:Y:S01]  /*0620*/  IMAD R4, R54, UR11, R47 ;  /* 0x0000000b36047c24 */ /* 0x000fe2000f8e022f */
[----:B------:R-:W-:Y:S01]  /*0630*/  LOP3.LUT R3, R2, 0x7c0, RZ, 0xc0, !PT ;  /* 0x000007c002037812 */ /* 0x000fe200078ec0ff */
[----:B------:R-:W-:Y:S01]  /*0640*/  IMAD R0, R0, R19, RZ ;  /* 0x0000001300007224 */ /* 0x000fe200078e02ff */
[----:B----4-:R-:W-:Y:S01]  /*0650*/  LEA R38, P2, R6, R14, 0x1 ;  /* 0x0000000e06267211 */ /* 0x010fe200078408ff */
[----:B------:R-:W0:Y:S01]  /*0660*/  LDCU.U8 UR7, c[0x0][0x39e] ;  /* 0x000073c0ff0777ac */ /* 0x000e220008000000 */
[----:B------:R-:W-:-:S02]  /*0670*/  LOP3.LUT R3, R3, 0x1f, R50, 0xf8, !PT ;  /* 0x0000001f03037812 */ /* 0x000fc400078ef832 */
[----:B------:R-:W-:Y:S02]  /*0680*/  IADD3 R39, PT, PT, R7, R39, RZ ;  /* 0x0000002707277210 */ /* 0x000fe40007ffe0ff */
[----:B-1----:R-:W-:Y:S01]  /*0690*/  LEA R48, P0, R46, R20, 0x2 ;  /* 0x000000142e307211 */ /* 0x002fe200078010ff */
[----:B------:R-:W-:Y:S01]  /*06a0*/  IMAD.WIDE.U32 R2, R3, 0x10, RZ ;  /* 0x0000001003027825 */ /* 0x000fe200078e00ff */
[----:B------:R-:W-:Y:S02]  /*06b0*/  LEA.HI.X R39, R6, R15, R39, 0x1, P2 ;  /* 0x0000000f06277211 */ /* 0x000fe400010f0c27 */
[----:B------:R-:W-:Y:S01]  /*06c0*/  LEA.HI.X R46, R46, R21, R4, 0x2, P0 ;  /* 0x000000152e2e7211 */ /* 0x000fe200000f1404 */
[----:B------:R-:W-:Y:S01]  /*06d0*/  IMAD R44, R0, UR6, RZ ;  /* 0x00000006002c7c24 */ /* 0x000fe2000f8e02ff */
[----:B------:R-:W-:Y:S01]  /*06e0*/  MOV R47, R5 ;  /* 0x00000005002f7202 */ /* 0x000fe20000000f00 */
[----:B------:R-:W-:Y:S01]  /*06f0*/  ULEA UR4, UR5, UR4, 0x18 ;  /* 0x0000000405047291 */ /* 0x000fe2000f8ec0ff */
[----:B------:R-:W-:-:S11]  /*0700*/  LOP3.LUT R43, R2, 0x200, RZ, 0xfc, !PT ;  /* 0x00000200022b7812 */ /* 0x000fd600078efcff */
.L_x_4350:
        /* <DEDUP_REMOVED lines=9> */
[----:B----4-:R-:W-:-:S04]  /*07a0*/  LEA R36, R37, UR4, 0x4 ;  /* 0x0000000425247c11 */ /* 0x010fc8000f8e20ff */
        /* <DEDUP_REMOVED lines=68> */
.L_x_4315:
[----:B------:R-:W-:Y:S05]  /*0bf0*/  BSYNC.RECONVERGENT B0 ;  /* 0x0000000000007941 */ /* 0x000fea0003800200 */
.L_x_4314:
        /* <DEDUP_REMOVED lines=35> */
.L_x_4317:
[----:B------:R-:W-:Y:S05]  /*0e30*/  BSYNC.RECONVERGENT B0 ;  /* 0x0000000000007941 */ /* 0x000fea0003800200 */
.L_x_4316:
        /* <DEDUP_REMOVED lines=37> */
.L_x_4319:
[----:B------:R-:W-:Y:S05]  /*1090*/  BSYNC.RECONVERGENT B0 ;  /* 0x0000000000007941 */ /* 0x000fea0003800200 */
.L_x_4318:
        /* <DEDUP_REMOVED lines=35> */
.L_x_4321:
[----:B------:R-:W-:Y:S05]  /*12d0*/  BSYNC.RECONVERGENT B0 ;  /* 0x0000000000007941 */ /* 0x000fea0003800200 */
.L_x_4320:
        /* <DEDUP_REMOVED lines=37> */
.L_x_4323:
[----:B------:R-:W-:Y:S05]  /*1530*/  BSYNC.RECONVERGENT B0 ;  /* 0x0000000000007941 */ /* 0x000fea0003800200 */
.L_x_4322:
        /* <DEDUP_REMOVED lines=35> */
.L_x_4325:
[----:B------:R-:W-:Y:S05]  /*1770*/  BSYNC.RECONVERGENT B0 ;  /* 0x0000000000007941 */ /* 0x000fea0003800200 */
.L_x_4324:
        /* <DEDUP_REMOVED lines=37> */
.L_x_4327:
[----:B------:R-:W-:Y:S05]  /*19d0*/  BSYNC.RECONVERGENT B0 ;  /* 0x0000000000007941 */ /* 0x000fea0003800200 */
.L_x_4326:
        /* <DEDUP_REMOVED lines=37> */
.L_x_4329:
[----:B------:R-:W-:Y:S05]  /*1c30*/  BSYNC.RECONVERGENT B0 ;  /* 0x0000000000007941 */ /* 0x000fea0003800200 */
.L_x_4328:
        /* <DEDUP_REMOVED lines=41> */
.L_x_4331:
[----:B------:R-:W-:Y:S05]  /*1ed0*/  BSYNC.RECONVERGENT B0 ;  /* 0x0000000000007941 */ /* 0x000fea0003800200 */
.L_x_4330:
[----:B------:R-:W-:Y:S01]  /*1ee0*/  BSSY.RECONVERGENT B0, `(.L_x_4332) ;  /* 0x0000027000007945 */ /* 0x000fe20003800200 */
[----:B------:R-:W-:Y:S01]  /*1ef0*/  HADD2.F32 R92, -RZ, R10.H1_H1 ;  /* 0x3000000aff5c7230 */ /* 0x000fe20000004100 */
[----:B------:R-:W-:Y:S01]  /*1f00*/  FSETP.GTU.FTZ.AND P4, PT, R69, 20, PT ;  /* 0x41a000004500780b */ /* 0x000fe20003f9c000 */
[--C-:B------:R-:W-:Y:S02]  /*1f10*/  HADD2.F32 R16, -RZ, R11.reuse.H0_H0 ;  /* 0x2000000bff107230 */ /* 0x100fe40000004100 */
        /* <DEDUP_REMOVED lines=35> */
.L_x_4333:
[----:B------:R-:W-:Y:S05]  /*2150*/  BSYNC.RECONVERGENT B0 ;  /* 0x0000000000007941 */ /* 0x000fea0003800200 */
.L_x_4332:
        /* <DEDUP_REMOVED lines=9> */
[----:B------:R-:W-:Y:S01]  /*21f0*/  HADD2.F32 R6, -RZ, R7.H0_H0 ;  /* 0x20000007ff067230 */ /* 0x000fe20000004100 */
        /* <DEDUP_REMOVED lines=35> */
.L_x_4335:
[----:B------:R-:W-:Y:S05]  /*2430*/  BSYNC.RECONVERGENT B0 ;  /* 0x0000000000007941 */ /* 0x000fea0003800200 */
.L_x_4334:
        /* <DEDUP_REMOVED lines=32> */
.L_x_4337:
[----:B------:R-:W-:Y:S05]  /*2640*/  BSYNC.RECONVERGENT B0 ;  /* 0x0000000000007941 */ /* 0x000fea0003800200 */
.L_x_4336:
        /* <DEDUP_REMOVED lines=32> */
.L_x_4339:
[----:B------:R-:W-:Y:S05]  /*2850*/  BSYNC.RECONVERGENT B0 ;  /* 0x0000000000007941 */ /* 0x000fea0003800200 */
.L_x_4338:
        /* <DEDUP_REMOVED lines=32> */
.L_x_4341:
[----:B------:R-:W-:Y:S05]  /*2a60*/  BSYNC.RECONVERGENT B0 ;  /* 0x0000000000007941 */ /* 0x000fea0003800200 */
.L_x_4340:
        /* <DEDUP_REMOVED lines=32> */
.L_x_4343:
[----:B------:R-:W-:Y:S05]  /*2c70*/  BSYNC.RECONVERGENT B0 ;  /* 0x0000000000007941 */ /* 0x000fea0003800200 */
.L_x_4342:
        /* <DEDUP_REMOVED lines=32> */
.L_x_4345:
[----:B------:R-:W-:Y:S05]  /*2e80*/  BSYNC.RECONVERGENT B0 ;  /* 0x0000000000007941 */ /* 0x000fea0003800200 */
.L_x_4344:
        /* <DEDUP_REMOVED lines=22> */
[-C--:B------:R-:W-:Y:S01]  /*2ff0*/  IADD3 R111, P1, PT, R40, R43.reuse, RZ ;  /* 0x0000002b286f7210 */ /* 0x080fe20007f3e0ff */
        /* <DEDUP_REMOVED lines=20> */
[----:B------:R-:W3:Y:S01]  /*3140*/  LDC.64 R24, c[0x0][0x480] ;  /* 0x00012000ff187b82 */ /* 0x000ee20000000a00 */
[----:B------:R-:W-:Y:S01]  /*3150*/  MOV R34, R48 ;  /* 0x0000003000227202 */ /* 0x000fe20000000f00 */
[----:B------:R-:W-:Y:S01]  /*3160*/  UIADD3 UR5, UPT, UPT, UR4, 0x860, URZ ;  /* 0x0000086004057890 */ /* 0x000fe2000fffe0ff */
[----:B------:R-:W-:-:S02]  /*3170*/  ISETP.EQ.AND P0, PT, R50, RZ, P0 ;  /* 0x000000ff3200720c */ /* 0x000fc40000702270 */
[----:B------:R-:W-:Y:S02]  /*3180*/  MOV R35, R46 ;  /* 0x0000002e00237202 */ /* 0x000fe40000000f00 */
[C---:B------:R-:W-:Y:S02]  /*3190*/  IADD3.X R120, PT, PT, R3.reuse, R41, RZ, P1, !PT ;  /* 0x0000002903787210 */ /* 0x040fe40000ffe4ff */
[----:B------:R-:W-:Y:S02]  /*31a0*/  IADD3.X R109, PT, PT, R3, R39, RZ, P2, !PT ;  /* 0x00000027036d7210 */ /* 0x000fe400017fe4ff */
[----:B0-----:R-:W-:Y:S02]  /*31b0*/  SHF.L.U64.HI R27, R26, 0x1, R27 ;  /* 0x000000011a1b7819 */ /* 0x001fe4000001021b */
[----:B-1----:R-:W-:Y:S02]  /*31c0*/  SHF.L.U64.HI R29, R28, 0x1, R29 ;  /* 0x000000011c1d7819 */ /* 0x002fe4000001021d */
[----:B--2---:R-:W-:-:S07]  /*31d0*/  SHF.L.U64.HI R106, R30, 0x2, R31 ;  /* 0x000000021e6a7819 */ /* 0x004fce000001021f */
.L_x_4349:
[----:B------:R-:W-:Y:S01]  /*31e0*/  MOV R32, R111 ;  /* 0x0000006f00207202 */ /* 0x000fe20000000f00 */
[----:B------:R-:W2:Y:S01]  /*31f0*/  LDG.E R31, desc[UR18][R34.64] ;  /* 0x00000012221f7981 */ /* 0x000ea2000c1e1900 */
[----:B------:R-:W-:-:S05]  /*3200*/  MOV R33, R120 ;  /* 0x0000007800217202 */ /* 0x000fca0000000f00 */
[----:B------:R-:W4:Y:S04]  /*3210*/  LDG.E.128 R20, desc[UR18][R32.64] ;  /* 0x0000001220147981 */ /* 0x000f28000c1e1d00 */
[----:B------:R-:W5:Y:S01]  /*3220*/  LDG.E.128 R16, desc[UR18][R32.64+-0x200] ;  /* 0xfffe001220107981 */ /* 0x000f62000c1e1d00 */
[----:B------:R-:W-:Y:S01]  /*3230*/  ISETP.GE.AND P1, PT, R37, 0x1, PT ;  /* 0x000000012500780c */ /* 0x000fe20003f26270 */
[----:B0-----:R-:W0:Y:S02]  /*3240*/  S2UR UR6, SR_CgaCtaId ;  /* 0x00000000000679c3 */ /* 0x001e240000008800 */
[----:B----4-:R1:W-:Y:S04]  /*3250*/  STS.128 [R36+0x200], R20 ;  /* 0x0002001424007388 */ /* 0x0103e80000000c00 */
[----:B-----5:R-:W-:Y:S01]  /*3260*/  STS.128 [R36], R16 ;  /* 0x0000001024007388 */ /* 0x020fe20000000c00 */
[----:B------:R-:W-:-:S03]  /*3270*/  NOP ;  /* 0x0000000000007918 */ /* 0x000fc60000000000 */
[----:B------:R-:W4:Y:S01]  /*3280*/  LDS.128 R12, [R0] ;  /* 0x00000000000c7984 */ /* 0x000f220000000c00 */
[----:B--2---:R-:W-:-:S03]  /*3290*/  FMUL.FTZ R107, R31, 1.4426950216293334961 ;  /* 0x3fb8aa3b1f6b7820 */ /* 0x004fc60000410000 */
[----:B------:R-:W2:Y:S01]  /*32a0*/  LDS.128 R16, [R0+0x10] ;  /* 0x0000100000107984 */ /* 0x000ea20000000c00 */
[----:B-1----:R-:W-:Y:S02]  /*32b0*/  MOV R20, R108 ;  /* 0x0000006c00147202 */ /* 0x002fe40000000f00 */
[----:B------:R-:W-:-:S05]  /*32c0*/  MOV R21, R109 ;  /* 0x0000006d00157202 */ /* 0x000fca0000000f00 */
[----:B------:R-:W5:Y:S04]  /*32d0*/  LDG.E.128 R4, desc[UR18][R20.64+-0x200] ;  /* 0xfffe001214047981 */ /* 0x000f68000c1e1d00 */
[----:B------:R-:W3:Y:S01]  /*32e0*/  LDG.E.128 R8, desc[UR18][R20.64] ;  /* 0x0000001214087981 */ /* 0x000ee2000c1e1d00 */
[C---:B------:R-:W-:Y:S01]  /*32f0*/  FMUL.FTZ R109, R107.reuse, R56 ;  /* 0x000000386b6d7220 */ /* 0x040fe20000410000 */
[C---:B------:R-:W-:Y:S01]  /*3300*/  FMUL.FTZ R111, R107.reuse, R57 ;  /* 0x000000396b6f7220 */ /* 0x040fe20000410000 */
[----:B------:R-:W-:-:S04]  /*3310*/  FMUL.FTZ R112, R107, R58 ;  /* 0x0000003a6b707220 */ /* 0x000fc80000410000 */
[----:B------:R-:W1:Y:S01]  /*3320*/  MUFU.EX2 R109, R109 ;  /* 0x0000006d006d7308 */ /* 0x000e620000000800 */
[----:B------:R-:W-:-:S03]  /*3330*/  FMUL.FTZ R113, R107, R59 ;  /* 0x0000003b6b717220 */ /* 0x000fc60000410000 */
[----:B------:R-:W0:Y:S01]  /*3340*/  MUFU.EX2 R111, R111 ;  /* 0x0000006f006f7308 */ /* 0x000e220000000800 */
[----:B------:R-:W-:-:S03]  /*3350*/  FMUL.FTZ R108, R107, R60 ;  /* 0x0000003c6b6c7220 */ /* 0x000fc60000410000 */
[----:B------:R-:W2:Y:S01]  /*3360*/  MUFU.EX2 R112, R112 ;  /* 0x0000007000707308 */ /* 0x000ea20000000800 */
[----:B------:R-:W-:Y:S01]  /*3370*/  FMUL.FTZ R120, R107, R55 ;  /* 0x000000376b787220 */ /* 0x000fe20000410000 */
[--C-:B----4-:R-:W-:Y:S02]  /*3380*/  HADD2.F32 R22, -RZ, R12.reuse.H0_H0 ;  /* 0x2000000cff167230 */ /* 0x110fe40000004100 */
[----:B------:R-:W-:Y:S02]  /*3390*/  HADD2.F32 R115, -RZ, R12.H1_H1 ;  /* 0x3000000cff737230 */ /* 0x000fe40000004100 */
[--C-:B------:R-:W-:Y:S02]  /*33a0*/  HADD2.F32 R124, -RZ, R13.reuse.H0_H0 ;  /* 0x2000000dff7c7230 */ /* 0x100fe40000004100 */
[----:B------:R-:W-:Y:S01]  /*33b0*/  FMUL.FTZ R123, R87, R22 ;  /* 0x00000016577b7220 */ /* 0x000fe20000410000 */
[----:B------:R-:W-:Y:S01]  /*33c0*/  FMUL.FTZ R122, R88, R115 ;  /* 0x00000073587a7220 */ /* 0x000fe20000410000 */
[----:B------:R-:W4:Y:S01]  /*33d0*/  MUFU.EX2 R113, R113 ;  /* 0x0000007100717308 */ /* 0x000f220000000800 */
[----:B------:R-:W-:-:S02]  /*33e0*/  HADD2.F32 R125, -RZ, R13.H1_H1 ;  /* 0x3000000dff7d7230 */ /* 0x000fc40000004100 */
[----:B------:R-:W-:Y:S01]  /*33f0*/  FMUL.FTZ R114, R107, R61 ;  /* 0x0000003d6b727220 */ /* 0x000fe20000410000 */
[----:B------:R-:W-:Y:S01]  /*3400*/  FMUL.FTZ R124, R89, R124 ;  /* 0x0000007c597c7220 */ /* 0x000fe20000410000 */
[----:B-1----:R-:W-:Y:S01]  /*3410*/  FFMA.FTZ R12, R123, R109, R122 ;  /* 0x0000006d7b0c7223 */ /* 0x002fe2000001007a */
[----:B------:R-:W1:Y:S01]  /*3420*/  MUFU.EX2 R108, R108 ;  /* 0x0000006c006c7308 */ /* 0x000e620000000800 */
[--C-:B------:R-:W-:Y:S02]  /*3430*/  HADD2.F32 R126, -RZ, R14.reuse.H0_H0 ;  /* 0x2000000eff7e7230 */ /* 0x100fe40000004100 */
[----:B------:R-:W-:Y:S01]  /*3440*/  FMUL.FTZ R105, R107, R62 ;  /* 0x0000003e6b697220 */ /* 0x000fe20000410000 */
[----:B------:R-:W-:Y:S01]  /*3450*/  FMUL.FTZ R125, R90, R125 ;  /* 0x0000007d5a7d7220 */ /* 0x000fe20000410000 */
[----:B0-----:R-:W-:Y:S01]  /*3460*/  FFMA.FTZ R12, R111, R12, R124 ;  /* 0x0000000c6f0c7223 */ /* 0x001fe2000001007c */
[----:B------:R-:W0:Y:S01]  /*3470*/  MUFU.EX2 R120, R120 ;  /* 0x0000007800787308 */ /* 0x000e220000000800 */
[----:B------:R-:W-:-:S02]  /*3480*/  HADD2.F32 R127, -RZ, R14.H1_H1 ;  /* 0x3000000eff7f7230 */ /* 0x000fc40000004100 */
[----:B------:R-:W-:Y:S01]  /*3490*/  FMUL.FTZ R23, R107, R63 ;  /* 0x0000003f6b177220 */ /* 0x000fe20000410000 */
[----:B------:R-:W0:Y:S01]  /*34a0*/  MUFU.EX2 R114, R114 ;  /* 0x0000007200727308 */ /* 0x000e220000000800 */
[----:B------:R-:W-:Y:S01]  /*34b0*/  FMUL.FTZ R126, R91, R126 ;  /* 0x0000007e5b7e7220 */ /* 0x000fe20000410000 */
[----:B--2---:R-:W-:Y:S01]  /*34c0*/  FFMA.FTZ R13, R112, R12, R125 ;  /* 0x0000000c700d7223 */ /* 0x004fe2000001007d */
[--C-:B------:R-:W-:Y:S01]  /*34d0*/  HADD2.F32 R12, -RZ, R15.reuse.H0_H0 ;  /* 0x2000000fff0c7230 */ /* 0x100fe20000004100 */
[----:B------:R-:W2:Y:S01]  /*34e0*/  MUFU.EX2 R105, R105 ;  /* 0x0000006900697308 */ /* 0x000ea20000000800 */
[----:B------:R-:W-:Y:S01]  /*34f0*/  FMUL.FTZ R31, R107, R65 ;  /* 0x000000416b1f7220 */ /* 0x000fe20000410000 */
[----:B------:R-:W-:Y:S01]  /*3500*/  FMUL.FTZ R127, R92, R127 ;  /* 0x0000007f5c7f7220 */ /* 0x000fe20000410000 */
[----:B----4-:R-:W-:Y:S01]  /*3510*/  FFMA.FTZ R13, R113, R13, R126 ;  /* 0x0000000d710d7223 */ /* 0x010fe2000001007e */
[----:B------:R-:W4:Y:S01]  /*3520*/  MUFU.EX2 R23, R23 ;  /* 0x0000001700177308 */ /* 0x000f220000000800 */
[----:B------:R-:W-:-:S02]  /*3530*/  HADD2.F32 R15, -RZ, R15.H1_H1 ;  /* 0x3000000fff0f7230 */ /* 0x000fc40000004100 */
[----:B------:R-:W-:Y:S01]  /*3540*/  FMUL.FTZ R110, R107, R64 ;  /* 0x000000406b6e7220 */ /* 0x000fe20000410000 */
[----:B------:R-:W-:Y:S01]  /*3550*/  FMUL.FTZ R129, R93, R12 ;  /* 0x0000000c5d817220 */ /* 0x000fe20000410000 */
[----:B-1----:R-:W-:Y:S01]  /*3560*/  FFMA.FTZ R13, R108, R13, R127 ;  /* 0x0000000d6c0d7223 */ /* 0x002fe2000001007f */
[----:B------:R-:W1:Y:S01]  /*3570*/  MUFU.EX2 R31, R31 ;  /* 0x0000001f001f7308 */ /* 0x000e620000000800 */
[----:B0-----:R-:W-:Y:S01]  /*3580*/  FMUL.FTZ R12, R120, R109 ;  /* 0x0000006d780c7220 */ /* 0x001fe20000410000 */
[--C-:B------:R-:W-:Y:S02]  /*3590*/  HADD2.F32 R132, -RZ, R16.reuse.H0_H0 ;  /* 0x20000010ff847230 */ /* 0x100fe40000004100 */
[----:B------:R-:W-:Y:S01]  /*35a0*/  FMUL.FTZ R130, R94, R15 ;  /* 0x0000000f5e827220 */ /* 0x000fe20000410000 */
[----:B------:R-:W-:Y:S01]  /*35b0*/  FFMA.FTZ R14, R114, R13, R129 ;  /* 0x0000000d720e7223 */ /* 0x000fe20000010081 */
[----:B------:R-:W-:Y:S01]  /*35c0*/  FMUL.FTZ R116, R107, R66 ;  /* 0x000000426b747220 */ /* 0x000fe20000410000 */
[----:B------:R-:W0:Y:S01]  /*35d0*/  MUFU.EX2 R110, R110 ;  /* 0x0000006e006e7308 */ /* 0x000e220000000800 */
[----:B------:R-:W-:-:S02]  /*35e0*/  HADD2.F32 R13, -RZ, R16.H1_H1 ;  /* 0x30000010ff0d7230 */ /* 0x000fc40000004100 */
[----:B------:R-:W-:Y:S01]  /*35f0*/  FMUL.FTZ R15, R111, R12 ;  /* 0x0000000c6f0f7220 */ /* 0x000fe20000410000 */
[----:B------:R-:W-:Y:S01]  /*3600*/  FMUL.FTZ R132, R95, R132 ;  /* 0x000000845f847220 */ /* 0x000fe20000410000 */
[----:B--2---:R-:W-:Y:S01]  /*3610*/  FFMA.FTZ R16, R105, R14, R130 ;  /* 0x0000000e69107223 */ /* 0x004fe20000010082 */
[C---:B------:R-:W-:Y:S01]  /*3620*/  FMUL.FTZ R117, R107.reuse, R67 ;  /* 0x000000436b757220 */ /* 0x040fe20000410000 */
[C---:B------:R-:W-:Y:S01]  /*3630*/  FMUL.FTZ R119, R107.reuse, R69 ;  /* 0x000000456b777220 */ /* 0x040fe20000410000 */
[----:B------:R-:W2:Y:S01]  /*3640*/  MUFU.EX2 R22, R116 ;  /* 0x0000007400167308 */ /* 0x000ea20000000800 */
[----:B------:R-:W-:Y:S01]  /*3650*/  FMUL.FTZ R121, R107, R70 ;  /* 0x000000466b797220 */ /* 0x000fe20000410000 */
[----:B------:R-:W-:Y:S02]  /*3660*/  HADD2.F32 R12, -RZ, R17.H0_H0 ;  /* 0x20000011ff0c7230 */ /* 0x000fe40000004100 */
[----:B------:R-:W-:Y:S01]  /*3670*/  FMUL.FTZ R14, R112, R15 ;  /* 0x0000000f700e7220 */ /* 0x000fe20000410000 */
[----:B------:R-:W-:Y:S01]  /*3680*/  FMUL.FTZ R128, R96, R13 ;  /* 0x0000000d60807220 */ /* 0x000fe20000410000 */
[----:B----4-:R-:W-:Y:S01]  /*3690*/  FFMA.FTZ R16, R23, R16, R132 ;  /* 0x0000001017107223 */ /* 0x010fe20000010084 */
[----:B------:R-:W-:Y:S01]  /*36a0*/  FMUL.FTZ R118, R107, R68 ;  /* 0x000000446b767220 */ /* 0x000fe20000410000 */
[----:B------:R4:W-:Y:S01]  /*36b0*/  MUFU.EX2 R116, R119 ;  /* 0x0000007700747308 */ /* 0x0009e20000000800 */
[----:B------:R-:W-:Y:S01]  /*36c0*/  FMUL.FTZ R13, R113, R14 ;  /* 0x0000000e710d7220 */ /* 0x000fe20000410000 */
[----:B-1----:R-:W-:-:S02]  /*36d0*/  FFMA.FTZ R16, R31, R16, R128 ;  /* 0x000000101f107223 */ /* 0x002fc40000010080 */
[----:B------:R-:W1:Y:S04]  /*36e0*/  MUFU.EX2 R107, R117 ;  /* 0x00000075006b7308 */ /* 0x000e680000000800 */
[----:B------:R0:W-:Y:S01]  /*36f0*/  MUFU.EX2 R117, R121 ;  /* 0x0000007900757308 */ /* 0x0001e20000000800 */
[----:B----4-:R-:W-:Y:S02]  /*3700*/  HADD2.F32 R119, -RZ, R17.H1_H1 ;  /* 0x30000011ff777230 */ /* 0x010fe40000004100 */
[----:B------:R-:W-:Y:S01]  /*3710*/  FMUL.FTZ R15, R108, R13 ;  /* 0x0000000d6c0f7220 */ /* 0x000fe20000410000 */
[----:B------:R4:W1:Y:S01]  /*3720*/  MUFU.EX2 R115, R118 ;  /* 0x0000007600737308 */ /* 0x0008620000000800 */
[----:B0-----:R-:W-:Y:S01]  /*3730*/  FMUL.FTZ R121, R97, R12 ;  /* 0x0000000c61797220 */ /* 0x001fe20000410000 */
[----:B------:R-:W-:-:S02]  /*3740*/  HADD2.F32 R12, -RZ, R18.H0_H0 ;  /* 0x20000012ff0c7230 */ /* 0x000fc40000004100 */
[----:B------:R-:W-:Y:S01]  /*3750*/  FMUL.FTZ R119, R98, R119 ;  /* 0x0000007762777220 */ /* 0x000fe20000410000 */
[----:B------:R-:W-:Y:S01]  /*3760*/  FFMA.FTZ R16, R110, R16, R121 ;  /* 0x000000106e107223 */ /* 0x000fe20000010079 */
[----:B------:R-:W-:Y:S02]  /*3770*/  HADD2.F32 R13, -RZ, R18.H1_H1 ;  /* 0x30000012ff0d7230 */ /* 0x000fe40000004100 */
[----:B------:R-:W-:Y:S01]  /*3780*/  FMUL.FTZ R14, R114, R15 ;  /* 0x0000000f720e7220 */ /* 0x000fe20000410000 */
[----:B------:R-:W-:Y:S01]  /*3790*/  FMUL.FTZ R18, R99, R12 ;  /* 0x0000000c63127220 */ /* 0x000fe20000410000 */
[----:B--2---:R-:W-:Y:S01]  /*37a0*/  FFMA.FTZ R16, R22, R16, R119 ;  /* 0x0000001016107223 */ /* 0x004fe20000010077 */
[--C-:B------:R-:W-:Y:S02]  /*37b0*/  HADD2.F32 R12, -RZ, R19.reuse.H0_H0 ;  /* 0x20000013ff0c7230 */ /* 0x100fe40000004100 */
[----:B------:R-:W-:Y:S01]  /*37c0*/  FMUL.FTZ R14, R105, R14 ;  /* 0x0000000e690e7220 */ /* 0x000fe20000410000 */
[----:B----4-:R-:W-:Y:S01]  /*37d0*/  FMUL.FTZ R118, R100, R13 ;  /* 0x0000000d64767220 */ /* 0x010fe20000410000 */
[----:B-1----:R-:W-:Y:S01]  /*37e0*/  FFMA.FTZ R16, R107, R16, R18 ;  /* 0x000000106b107223 */ /* 0x002fe20000010012 */
[----:B------:R-:W-:-:S02]  /*37f0*/  HADD2.F32 R13, -RZ, R19.H1_H1 ;  /* 0x30000013ff0d7230 */ /* 0x000fc40000004100 */
[----:B------:R-:W-:Y:S01]  /*3800*/  FMUL.FTZ R14, R23, R14 ;  /* 0x0000000e170e7220 */ /* 0x000fe20000410000 */
[----:B------:R-:W-:Y:S01]  /*3810*/  FMUL.FTZ R19, R101, R12 ;  /* 0x0000000c65137220 */ /* 0x000fe20000410000 */
[----:B------:R-:W-:Y:S01]  /*3820*/  FFMA.FTZ R16, R115, R16, R118 ;  /* 0x0000001073107223 */ /* 0x000fe20000010076 */
[----:B------:R-:W-:Y:S01]  /*3830*/  FMUL.FTZ R134, R102, R13 ;  /* 0x0000000d66867220 */ /* 0x000fe20000410000 */
[----:B------:R-:W-:Y:S02]  /*3840*/  FMUL.FTZ R13, R31, R14 ;  /* 0x0000000e1f0d7220 */ /* 0x000fe40000410000 */
[----:B------:R-:W-:Y:S02]  /*3850*/  FFMA.FTZ R16, R116, R16, R19 ;  /* 0x0000001074107223 */ /* 0x000fe40000010013 */
[----:B------:R-:W-:Y:S02]  /*3860*/  FMUL.FTZ R13, R110, R13 ;  /* 0x0000000d6e0d7220 */ /* 0x000fe40000410000 */
[----:B------:R-:W-:-:S02]  /*3870*/  FFMA.FTZ R16, R117, R16, R134 ;  /* 0x0000001075107223 */ /* 0x000fc40000010086 */
        /* <DEDUP_REMOVED lines=32> */
[----:B------:R-:W-:Y:S01]  /*3a80*/  ISETP.NE.AND P1, PT, R37, 0x1f, PT ;  /* 0x0000001f2500780c */ /* 0x000fe20003f25270 */
[----:B------:R-:W-:Y:S02]  /*3a90*/  UMOV UR4, 0x400 ;  /* 0x0000040000047882 */ /* 0x000fe40000000000 */
[----:B------:R-:W-:Y:S01]  /*3aa0*/  ULEA UR4, UR6, UR4, 0x18 ;  /* 0x0000000406047291 */ /* 0x000fe2000f8ec0ff */
[----:B0-----:R-:W-:Y:S01]  /*3ab0*/  FMUL.FTZ R16, R131, R16 ;  /* 0x0000001083107220 */ /* 0x001fe20000410000 */
[----:B-----5:R-:W-:Y:S04]  /*3ac0*/  STS.128 [R36+0x420], R4 ;  /* 0x0004200424007388 */ /* 0x020fe80000000c00 */
[----:B---3--:R-:W-:Y:S01]  /*3ad0*/  STS.128 [R36+0x620], R8 ;  /* 0x0006200824007388 */ /* 0x008fe20000000c00 */
[----:B------:R-:W-:-:S03]  /*3ae0*/  NOP ;  /* 0x0000000000007918 */ /* 0x000fc60000000000 */
[----:B------:R-:W0:Y:S01]  /*3af0*/  @P0 LDS.64 R12, [UR5] ;  /* 0x00000005ff0c0984 */ /* 0x000e220008000a00 */
[----:B-1----:R-:W-:-:S03]  /*3b00*/  FFMA.FTZ R17, R131, R17, R136 ;  /* 0x0000001183117223 */ /* 0x002fc60000010088 */
[----:B------:R-:W-:Y:S04]  /*3b10*/  LDS.128 R4, [R0+0x420] ;  /* 0x0004200000047984 */ /* 0x000fe80000000c00 */
[----:B------:R-:W-:Y:S04]  /*3b20*/  LDS.128 R8, [R0+0x430] ;  /* 0x0004300000087984 */ /* 0x000fe80000000c00 */
        /* <DEDUP_REMOVED lines=21> */
[----:B------:R-:W-:-:S03]  /*3c80*/  LEA R111, P1, R26, R32, 0x1 ;  /* 0x000000201a6f7211 */ /* 0x000fc600078208ff */
[----:B------:R-:W-:Y:S01]  /*3c90*/  FFMA.FTZ R127, R108, R113, R127 ;  /* 0x000000716c7f7223 */ /* 0x000fe2000001007f */
[----:B------:R-:W-:Y:S02]  /*3ca0*/  IADD3.X R120, PT, PT, R33, R27, RZ, P1, !PT ;  /* 0x0000001b21787210 */ /* 0x000fe40000ffe4ff */
[----:B------:R-:W-:Y:S01]  /*3cb0*/  ISETP.NE.AND P1, PT, R50, RZ, PT ;  /* 0x000000ff3200720c */ /* 0x000fe20003f25270 */
[----:B------:R-:W-:-:S04]  /*3cc0*/  FFMA.FTZ R129, R114, R127, R129 ;  /* 0x0000007f72817223 */ /* 0x000fc80000010081 */
[----:B------:R-:W-:Y:S01]  /*3cd0*/  FFMA.FTZ R130, R105, R129, R130 ;  /* 0x0000008169827223 */ /* 0x000fe20000010082 */
[----:B------:R-:W-:-:S03]  /*3ce0*/  LEA R108, P2, R28, R20, 0x1 ;  /* 0x000000141c6c7211 */ /* 0x000fc600078408ff */
[----:B------:R-:W-:Y:S01]  /*3cf0*/  FFMA.FTZ R132, R23, R130, R132 ;  /* 0x0000008217847223 */ /* 0x000fe20000010084 */
[----:B------:R-:W-:Y:S01]  /*3d00*/  BSSY.RECONVERGENT B0, `(.L_x_4347) ;  /* 0x000001e000007945 */ /* 0x000fe20003800200 */
[--C-:B------:R-:W-:Y:S02]  /*3d10*/  HADD2.F32 R33, -RZ, R7.reuse.H0_H0 ;  /* 0x20000007ff217230 */ /* 0x100fe40000004100 */
[----:B------:R-:W-:Y:S01]  /*3d20*/  FFMA.FTZ R128, R31, R132, R128 ;  /* 0x000000841f807223 */ /* 0x000fe20000010080 */
[----:B------:R-:W-:Y:S01]  /*3d30*/  HADD2.F32 R32, -RZ, R7.H1_H1 ;  /* 0x30000007ff207230 */ /* 0x000fe20000004100 */
[----:B------:R-:W-:Y:S01]  /*3d40*/  IADD3.X R109, PT, PT, R21, R29, RZ, P2, !PT ;  /* 0x0000001d156d7210 */ /* 0x000fe200017fe4ff */
[--C-:B------:R-:W-:Y:S02]  /*3d50*/  HADD2.F32 R31, -RZ, R9.reuse.H0_H0 ;  /* 0x20000009ff1f7230 */ /* 0x100fe40000004100 */
[----:B------:R-:W-:Y:S02]  /*3d60*/  HADD2.F32 R112, -RZ, R9.H1_H1 ;  /* 0x30000009ff707230 */ /* 0x000fe40000004100 */
[----:B------:R-:W-:Y:S01]  /*3d70*/  FFMA.FTZ R121, R110, R128, R121 ;  /* 0x000000806e797223 */ /* 0x000fe20000010079 */
[----:B------:R-:W-:-:S02]  /*3d80*/  HADD2.F32 R23, -RZ, R6.H0_H0 ;  /* 0x20000006ff177230 */ /* 0x000fc40000004100 */
[----:B------:R-:W-:Y:S01]  /*3d90*/  FFMA.FTZ R15, R14, R13, R15 ;  /* 0x0000000d0e0f7223 */ /* 0x000fe2000001000f */
[----:B------:R-:W-:Y:S02]  /*3da0*/  HADD2.F32 R7, -RZ, R8.H0_H0 ;  /* 0x20000008ff077230 */ /* 0x000fe40000004100 */
[----:B------:R-:W-:Y:S02]  /*3db0*/  HADD2.F32 R9, -RZ, R10.H0_H0 ;  /* 0x2000000aff097230 */ /* 0x000fe40000004100 */
[--C-:B------:R-:W-:Y:S02]  /*3dc0*/  HADD2.F32 R17, -RZ, R4.reuse.H0_H0 ;  /* 0x20000004ff117230 */ /* 0x100fe40000004100 */
[----:B------:R-:W-:Y:S02]  /*3dd0*/  HADD2.F32 R16, -RZ, R4.H1_H1 ;  /* 0x30000004ff107230 */ /* 0x000fe40000004100 */
[--C-:B------:R-:W-:Y:S02]  /*3de0*/  HADD2.F32 R21, -RZ, R5.reuse.H0_H0 ;  /* 0x20000005ff157230 */ /* 0x100fe40000004100 */
[----:B------:R-:W-:-:S02]  /*3df0*/  HADD2.F32 R20, -RZ, R5.H1_H1 ;  /* 0x30000005ff147230 */ /* 0x000fc40000004100 */
[----:B------:R-:W-:Y:S02]  /*3e00*/  HADD2.F32 R6, -RZ, R6.H1_H1 ;  /* 0x30000006ff067230 */ /* 0x000fe40000004100 */
[----:B------:R-:W-:Y:S02]  /*3e10*/  HADD2.F32 R8, -RZ, R8.H1_H1 ;  /* 0x30000008ff087230 */ /* 0x000fe40000004100 */
[----:B------:R-:W-:Y:S02]  /*3e20*/  HADD2.F32 R10, -RZ, R10.H1_H1 ;  /* 0x3000000aff0a7230 */ /* 0x000fe40000004100 */
[--C-:B------:R-:W-:Y:S02]  /*3e30*/  HADD2.F32 R105, -RZ, R11.reuse.H0_H0 ;  /* 0x2000000bff697230 */ /* 0x100fe40000004100 */
[----:B------:R-:W-:Y:S01]  /*3e40*/  HADD2.F32 R114, -RZ, R11.H1_H1 ;  /* 0x3000000bff727230 */ /* 0x000fe20000004100 */
        /* <DEDUP_REMOVED lines=9> */
.L_x_4348:
[----:B------:R-:W-:Y:S05]  /*3ee0*/  BSYNC.RECONVERGENT B0 ;  /* 0x0000000000007941 */ /* 0x000fea0003800200 */
.L_x_4347:
[----:B------:R-:W-:Y:S01]  /*3ef0*/  FFMA.FTZ R22, R22, R121, R119 ;  /* 0x0000007916167223 */ /* 0x000fe20000010077 */
[----:B------:R-:W-:Y:S01]  /*3f00*/  IADD3 R104, PT, PT, R104, 0x1, RZ ;  /* 0x0000000168687810 */ /* 0x000fe20007ffe0ff */
[----:B------:R-:W-:Y:S01]  /*3f10*/  UIADD3 UR5, UPT, UPT, UR5, 0x8, URZ ;  /* 0x0000000805057890 */ /* 0x000fe2000fffe0ff */
        /* <DEDUP_REMOVED lines=23> */
[----:B------:R-:W-:Y:S01]  /*4090*/  IADD3 R103, PT, PT, R103, 0x1, RZ ;  /* 0x0000000167677810 */ /* 0x000fe20007ffe0ff */
[----:B------:R-:W-:Y:S06]  /*40a0*/  @P1 BRA `(.L_x_4349) ;  /* 0xfffffff0004c1947 */ /* 0x000fec000383ffff */
.L_x_4346:
[----:B------:R-:W-:Y:S01]  /*40b0*/  BAR.SYNC.DEFER_BLOCKING 0x0 ;  /* 0x0000000000007b1d */ /* 0x000fe20000010000 */
[----:B------:R-:W-:Y:S01]  /*40c0*/  F2FP.F16.F32.PACK_AB R11, R79, R80 ;  /* 0x000000504f0b723e */ /* 0x000fe200000000ff */
[----:B0-----:R-:W-:Y:S01]  /*40d0*/  HFMA2 R5, -RZ, RZ, 0, 0 ;  /* 0x00000000ff057431 */ /* 0x001fe200000001ff */
        /* <DEDUP_REMOVED lines=39> */
.L_x_4351:
        /* <DEDUP_REMOVED lines=11> */
.L_x_5124:


//--------------------- .text._Z25selective_scan_fwd_kernelI32Selective_Scan_fwd_kernel_traitsILi32ELi16ELi1ELb1ELb1ELb1ELb1EN3c104HalfEfEEv13SSMParamsBase --------------------------
	.section	.text._Z25selective_scan_fwd_kernelI32Selective_Scan_fwd_kernel_traitsILi32ELi16ELi1ELb1ELb1ELb1ELb1EN3c104HalfEfEEv13SSMParamsBase,"ax",@progbits
	.align	128
        .global         _Z25selective_scan_fwd_kernelI32Selective_Scan_fwd_kernel_traitsILi32ELi16ELi1ELb1ELb1ELb1ELb1EN3c104HalfEfEEv13SSMParamsBase
        .type           _Z25selective_scan_fwd_kernelI32Selective_Scan_fwd_kernel_traitsILi32ELi16ELi1ELb1ELb1ELb1ELb1EN3c104HalfEfEEv13SSMParamsBase,@function
        .size           _Z25selective_scan_fwd_kernelI32Selective_Scan_fwd_kernel_traitsILi32ELi16ELi1ELb1ELb1ELb1ELb1EN3c104HalfEfEEv13SSMParamsBase,(.L_x_5125 - _Z25selective_scan_fwd_kernelI32Selective_Scan_fwd_kernel_traitsILi32ELi16ELi1ELb1ELb1ELb1ELb1EN3c104HalfEfEEv13SSMParamsBase)
        .other          _Z25selective_scan_fwd_kernelI32Selective_Scan_fwd_kernel_traitsILi32ELi16ELi1ELb1ELb1ELb1ELb1EN3c104HalfEfEEv13SSMParamsBase,@"STO_CUDA_ENTRY STV_DEFAULT"
_Z25selective_scan_fwd_kernelI32Selective_Scan_fwd_kernel_traitsILi32ELi16ELi1ELb1ELb1ELb1ELb1EN3c104HalfEfEEv13SSMParamsBase:
.text._Z25selective_scan_fwd_kernelI32Selective_Scan_fwd_kernel_traitsILi32ELi16ELi1ELb1ELb1ELb1ELb1EN3c104HalfEfEEv13SSMParamsBase:
        /* <DEDUP_REMOVED lines=34> */
[----:B------:R-:W-:Y:S02]  /*0220*/  IMAD R3, R10, R9, RZ ;  /* 0x000000090a037224 */ /* 0x000fe400078e02ff */
[----:B------:R-:W3:Y:S02]  /*0230*/  LDC.64 R10, c[0x0][0x460] ;  /* 0x00011800ff0a7b82 */ /* 0x000ee40000000a00 */
        /* <DEDUP_REMOVED lines=29> */
[----:B0-23--:R-:W-:Y:S08]  /*0410*/  @!P0 EXIT ;  /* 0x000000000000894d */ /* 0x00dff00003800000 */
[----:B------:R-:W0:Y:S01]  /*0420*/  S2R R50, SR_TID.X ;  /* 0x0000000000327919 */ /* 0x000e220000002100 */
[C---:B------:R-:W-:Y:S01]  /*0430*/  IMAD.WIDE.U32 R2, R53.reuse, UR10, R2 ;  /* 0x0000000a35027c25 */ /* 0x040fe2000f8e0002 */
[----:B------:R-:W2:Y:S01]  /*0440*/  LDC R14, c[0x0][0x384] ;  /* 0x0000e100ff0e7b82 */ /* 0x000ea20000000800 */
[----:B------:R-:W-:Y:S01]  /*0450*/  UMOV UR5, UR8 ;  /* 0x0000000800057c82 */ /* 0x000fe20008000000 */
[----:B------:R-:W-:Y:S01]  /*0460*/  UIMAD.WIDE.U32 UR6, UR20, UR12, URZ ;  /* 0x0000000c140672a5 */ /* 0x000fe2000f8e00ff */
[C---:B------:R-:W-:Y:S01]  /*0470*/  IMAD R45, R53.reuse, UR11, R3 ;  /* 0x0000000b352d7c24 */ /* 0x040fe2000f8e0203 */
[----:B------:R-:W-:Y:S01]  /*0480*/  SHF.R.S32.HI R3, RZ, 0x1f, R7 ;  /* 0x0000001fff037819 */ /* 0x000fe20000011407 */
[----:B------:R-:W3:Y:S01]  /*0490*/  LDCU.64 UR10, c[0x0][0x3a0] ;  /* 0x00007400ff0a77ac */ /* 0x000ee20008000a00 */
[C---:B------:R-:W-:Y:S01]  /*04a0*/  LEA R49, P0, R2.reuse, R10, 0x1 ;  /* 0x0000000a02317211 */ /* 0x040fe200078008ff */
[----:B------:R-:W-:Y:S01]  /*04b0*/  IMAD.WIDE.U32 R4, R53, UR14, R4 ;  /* 0x0000000e35047c25 */ /* 0x000fe2000f8e0004 */
[----:B------:R-:W4:Y:S01]  /*04c0*/  LDC.64 R12, c[0x0][0x450] ;  /* 0x00011400ff0c7b82 */ /* 0x000f220000000a00 */
[----:B------:R-:W-:Y:S01]  /*04d0*/  UIMAD UR7, UR20, UR13, UR7 ;  /* 0x0000000d140772a4 */ /* 0x000fe2000f8e0207 */
[----:B------:R-:W-:Y:S01]  /*04e0*/  LEA.HI.X R45, R2, R11, R45, 0x1, P0 ;  /* 0x0000000b022d7211 */ /* 0x000fe200000f0c2d */
[C---:B------:R-:W-:Y:S01]  /*04f0*/  IMAD R0, R3.reuse, R38, RZ ;  /* 0x0000002603007224 */ /* 0x040fe200078e02ff */
[----:B------:R-:W-:Y:S01]  /*0500*/  MOV R42, RZ ;  /* 0x000000ff002a7202 */ /* 0x000fe20000000f00 */
[----:B-1----:R-:W-:-:S02]  /*0510*/  IMAD R6, R3, R36, RZ ;  /* 0x0000002403067224 */ /* 0x002fc400078e02ff */
[C---:B------:R-:W-:Y:S01]  /*0520*/  IMAD R39, R7.reuse, R39, R0 ;  /* 0x0000002707277224 */ /* 0x040fe200078e0200 */
[----:B------:R-:W1:Y:S01]  /*0530*/  LDC.64 R16, c[0x0][0x440] ;  /* 0x00011000ff107b82 */ /* 0x000e620000000a00 */
[----:B------:R-:W-:Y:S01]  /*0540*/  IMAD.WIDE.U32 R2, R7, R38, UR4 ;  /* 0x0000000407027e25 */ /* 0x000fe2000f8e0026 */
[----:B------:R-:W-:-:S03]  /*0550*/  UMOV UR4, 0x400 ;  /* 0x0000040000047882 */ /* 0x000fc60000000000 */
[C---:B------:R-:W-:Y:S01]  /*0560*/  IMAD R37, R7.reuse, R37, R6 ;  /* 0x0000002507257224 */ /* 0x040fe200078e0206 */
[C---:B------:R-:W-:Y:S01]  /*0570*/  LEA R40, P1, R2.reuse, R40, 0x1 ;  /* 0x0000002802287211 */ /* 0x040fe200078208ff */
[----:B------:R-:W-:Y:S01]  /*0580*/  IMAD.WIDE.U32 R6, R7, R36, UR6 ;  /* 0x0000000607067e25 */ /* 0x000fe2000f8e0024 */
[----:B------:R-:W-:Y:S01]  /*0590*/  IADD3 R39, PT, PT, R3, R39, RZ ;  /* 0x0000002703277210 */ /* 0x000fe20007ffe0ff */
[----:B------:R-:W1:Y:S01]  /*05a0*/  S2UR UR5, SR_CgaCtaId ;  /* 0x00000000000579c3 */ /* 0x000e620000008800 */
[----:B------:R-:W1:Y:S01]  /*05b0*/  LDCU UR6, c[0x0][0x38c] ;  /* 0x00007180ff0677ac */ /* 0x000e620008000800 */
[C---:B------:R-:W-:Y:S01]  /*05c0*/  IMAD R43, R53.reuse, UR15, R5 ;  /* 0x0000000f352b7c24 */ /* 0x040fe2000f8e0205 */
[----:B------:R-:W-:Y:S01]  /*05d0*/  LEA.HI.X R39, R2, R41, R39, 0x1, P1 ;  /* 0x0000002902277211 */ /* 0x000fe200008f0c27 */
[----:B---3--:R-:W-:Y:S01]  /*05e0*/  IMAD.WIDE.U32 R46, R53, UR10, RZ ;  /* 0x0000000a352e7c25 */ /* 0x008fe2000f8e00ff */
[----:B0-----:R-:W-:Y:S01]  /*05f0*/  SHF.L.U32 R2, R50, 0x1, RZ ;  /* 0x0000000132027819 */ /* 0x001fe200000006ff */
[----:B------:R-:W0:Y:S01]  /*0600*/  LDCU.U8 UR7, c[0x0][0x39e] ;  /* 0x000073c0ff0777ac */ /* 0x000e220008000000 */
[----:B------:R-:W-:Y:S01]  /*0610*/  LEA R5, P0, R4, R8, 0x1 ;  /* 0x0000000804057211 */ /* 0x000fe200078008ff */
[----:B--2---:R-:W-:Y:S01]  /*0620*/  IMAD R0, R14, UR20, R53 ;  /* 0x000000140e007c24 */ /* 0x004fe2000f8e0235 */
[----:B------:R-:W-:-:S02]  /*0630*/  LOP3.LUT R3, R2, 0x7c0, RZ, 0xc0, !PT ;  /* 0x000007c002037812 */ /* 0x000fc400078ec0ff */
[----:B------:R-:W-:Y:S01]  /*0640*/  LEA.HI.X R43, R4, R9, R43, 0x1, P0 ;  /* 0x00000009042b7211 */ /* 0x000fe200000f0c2b */
[----:B------:R-:W-:Y:S01]  /*0650*/  IMAD R4, R53, UR11, R47 ;  /* 0x0000000b35047c24 */ /* 0x000fe2000f8e022f */
[----:B------:R-:W-:Y:S01]  /*0660*/  LOP3.LUT R3, R3, 0x1f, R50, 0xf8, !PT ;  /* 0x0000001f03037812 */ /* 0x000fe200078ef832 */
[----:B------:R-:W-:Y:S01]  /*0670*/  IMAD R0, R0, R15, RZ ;  /* 0x0000000f00007224 */ /* 0x000fe200078e02ff */
[----:B----4-:R-:W-:Y:S02]  /*0680*/  LEA R38, P2, R6, R12, 0x1 ;  /* 0x0000000c06267211 */ /* 0x010fe400078408ff */
[----:B------:R-:W-:Y:S01]  /*0690*/  IADD3 R37, PT, PT, R7, R37, RZ ;  /* 0x0000002507257210 */ /* 0x000fe20007ffe0ff */
[----:B------:R-:W-:Y:S01]  /*06a0*/  IMAD.WIDE.U32 R2, R3, 0x10, RZ ;  /* 0x0000001003027825 */ /* 0x000fe200078e00ff */
[----:B-1----:R-:W-:Y:S02]  /*06b0*/  LEA R48, P0, R46, R16, 0x2 ;  /* 0x000000102e307211 */ /* 0x002fe400078010ff */
[----:B------:R-:W-:Y:S01]  /*06c0*/  LEA.HI.X R37, R6, R13, R37, 0x1, P2 ;  /* 0x0000000d06257211 */ /* 0x000fe200010f0c25 */
[----:B------:R-:W-:Y:S01]  /*06d0*/  IMAD R44, R0, UR6, RZ ;  /* 0x00000006002c7c24 */ /* 0x000fe2000f8e02ff */
[----:B------:R-:W-:Y:S01]  /*06e0*/  LEA.HI.X R46, R46, R17, R4, 0x2, P0 ;  /* 0x000000112e2e7211 */ /* 0x000fe200000f1404 */
[----:B------:R-:W-:Y:S01]  /*06f0*/  ULEA UR4, UR5, UR4, 0x18 ;  /* 0x0000000405047291 */ /* 0x000fe2000f8ec0ff */
[----:B------:R-:W-:-:S02]  /*0700*/  MOV R47, R5 ;  /* 0x00000005002f7202 */ /* 0x000fc40000000f00 */
[----:B0-----:R-:W-:-:S09]  /*0710*/  LOP3.LUT R41, R2, 0x200, RZ, 0xfc, !PT ;  /* 0x0000020002297812 */ /* 0x001fd200078efcff */
.L_x_4388:
        /* <DEDUP_REMOVED lines=78> */
.L_x_4353:
[----:B------:R-:W-:Y:S05]  /*0c00*/  BSYNC.RECONVERGENT B0 ;  /* 0x0000000000007941 */ /* 0x000fea0003800200 */
.L_x_4352:
        /* <DEDUP_REMOVED lines=35> */
.L_x_4355:
[----:B------:R-:W-:Y:S05]  /*0e40*/  BSYNC.RECONVERGENT B0 ;  /* 0x0000000000007941 */ /* 0x000fea0003800200 */
.L_x_4354:
        /* <DEDUP_REMOVED lines=37> */
.L_x_4357:
[----:B------:R-:W-:Y:S05]  /*10a0*/  BSYNC.RECONVERGENT B0 ;  /* 0x0000000000007941 */ /* 0x000fea0003800200 */
.L_x_4356:
        /* <DEDUP_REMOVED lines=35> */
.L_x_4359:
[----:B------:R-:W-:Y:S05]  /*12e0*/  BSYNC.RECONVERGENT B0 ;  /* 0x0000000000007941 */ /* 0x000fea0003800200 */
.L_x_4358:
        /* <DEDUP_REMOVED lines=37> */
.L_x_4361:
[----:B------:R-:W-:Y:S05]  /*1540*/  BSYNC.RECONVERGENT B0 ;  /* 0x0000000000007941 */ /* 0x000fea0003800200 */
.L_x_4360:
        /* <DEDUP_REMOVED lines=35> */
.L_x_4363:
[----:B------:R-:W-:Y:S05]  /*1780*/  BSYNC.RECONVERGENT B0 ;  /* 0x0000000000007941 */ /* 0x000fea0003800200 */
.L_x_4362:
        /* <DEDUP_REMOVED lines=37> */
.L_x_4365:
[----:B------:R-:W-:Y:S05]  /*19e0*/  BSYNC.RECONVERGENT B0 ;  /* 0x0000000000007941 */ /* 0x000fea0003800200 */
.L_x_4364:
        /* <DEDUP_REMOVED lines=37> */
.L_x_4367:
[----:B------:R-:W-:Y:S05]  /*1c40*/  BSYNC.RECONVERGENT B0 ;  /* 0x0000000000007941 */ /* 0x000fea0003800200 */
.L_x_4366:
        /* <DEDUP_REMOVED lines=41> */
.L_x_4369:
[----:B------:R-:W-:Y:S05]  /*1ee0*/  BSYNC.RECONVERGENT B0 ;  /* 0x0000000000007941 */ /* 0x000fea0003800200 */
.L_x_4368:
        /* <DEDUP_REMOVED lines=39> */
.L_x_4371:
[----:B------:R-:W-:Y:S05]  /*2160*/  BSYNC.RECONVERGENT B0 ;  /* 0x0000000000007941 */ /* 0x000fea0003800200 */
.L_x_4370:
        /* <DEDUP_REMOVED lines=45> */
.L_x_4373:
[----:B------:R-:W-:Y:S05]  /*2440*/  BSYNC.RECONVERGENT B0 ;  /* 0x0000000000007941 */ /* 0x000fea0003800200 */
.L_x_4372:
        /* <DEDUP_REMOVED lines=32> */
.L_x_4375:
[----:B------:R-:W-:Y:S05]  /*2650*/  BSYNC.RECONVERGENT B0 ;  /* 0x0000000000007941 */ /* 0x000fea0003800200 */
.L_x_4374:
        /* <DEDUP_REMOVED lines=32> */
.L_x_4377:
[----:B------:R-:W-:Y:S05]  /*2860*/  BSYNC.RECONVERGENT B0 ;  /* 0x0000000000007941 */ /* 0x000fea0003800200 */
.L_x_4376:
        /* <DEDUP_REMOVED lines=32> */
.L_x_4379:
[----:B------:R-:W-:Y:S05]  /*2a70*/  BSYNC.RECONVERGENT B0 ;  /* 0x0000000000007941 */ /* 0x000fea0003800200 */
.L_x_4378:
        /* <DEDUP_REMOVED lines=32> */
.L_x_4381:
[----:B------:R-:W-:Y:S05]  /*2c80*/  BSYNC.RECONVERGENT B0 ;  /* 0x0000000000007941 */ /* 0x000fea0003800200 */
.L_x_4380:
        /* <DEDUP_REMOVED lines=32> */
.L_x_4383:
[----:B------:R-:W-:Y:S05]  /*2e90*/  BSYNC.RECONVERGENT B0 ;  /* 0x0000000000007941 */ /* 0x000fea0003800200 */
.L_x_4382:
        /* <DEDUP_REMOVED lines=53> */
.L_x_4387:
        /* <DEDUP_REMOVED lines=185> */
[----:B------:R-:W-:-:S02]  /*3d80*/  HADD2.F32 R114, -RZ, R10.H0_H0 ;  /* 0x2000000aff727230 */ /* 0x000fc40000004100 */
[----:B------:R-:W-:Y:S02]  /*3d90*/  HADD2.F32 R33, -RZ, R10.H1_H1 ;  /* 0x3000000aff217230 */ /* 0x000fe40000004100 */
[----:B------:R-:W-:Y:S01]  /*3da0*/  FFMA.FTZ R121, R110, R128, R121 ;  /* 0x000000806e797223 */ /* 0x000fe20000010079 */
[----:B------:R-:W-:Y:S02]  /*3db0*/  HADD2.F32 R6, -RZ, R7.H0_H0 ;  /* 0x20000007ff067230 */ /* 0x000fe40000004100 */
[----:B------:R-:W-:Y:S01]  /*3dc0*/  FFMA.FTZ R15, R14, R13, R15 ;  /* 0x0000000d0e0f7223 */ /* 0x000fe2000001000f */
[----:B------:R-:W-:Y:S02]  /*3dd0*/  HADD2.F32 R8, -RZ, R9.H0_H0 ;  /* 0x20000009ff087230 */ /* 0x000fe40000004100 */
[----:B------:R-:W-:Y:S02]  /*3de0*/  HADD2.F32 R10, -RZ, R11.H0_H0 ;  /* 0x2000000bff0a7230 */ /* 0x000fe40000004100 */
[----:B------:R-:W-:-:S02]  /*3df0*/  HADD2.F32 R16, -RZ, R4.H0_H0 ;  /* 0x20000004ff107230 */ /* 0x000fc40000004100 */
[----:B------:R-:W-:Y:S02]  /*3e00*/  HADD2.F32 R17, -RZ, R4.H1_H1 ;  /* 0x30000004ff117230 */ /* 0x000fe40000004100 */
[--C-:B------:R-:W-:Y:S02]  /*3e10*/  HADD2.F32 R20, -RZ, R5.reuse.H0_H0 ;  /* 0x20000005ff147230 */ /* 0x100fe40000004100 */
[----:B------:R-:W-:Y:S02]  /*3e20*/  HADD2.F32 R21, -RZ, R5.H1_H1 ;  /* 0x30000005ff157230 */ /* 0x000fe40000004100 */
[----:B------:R-:W-:Y:S02]  /*3e30*/  HADD2.F32 R7, -RZ, R7.H1_H1 ;  /* 0x30000007ff077230 */ /* 0x000fe40000004100 */
[----:B------:R-:W-:Y:S02]  /*3e40*/  HADD2.F32 R9, -RZ, R9.H1_H1 ;  /* 0x30000009ff097230 */ /* 0x000fe40000004100 */
        /* <DEDUP_REMOVED lines=10> */
.L_x_4386:
[----:B------:R-:W-:Y:S05]  /*3ef0*/  BSYNC.RECONVERGENT B0 ;  /* 0x0000000000007941 */ /* 0x000fea0003800200 */
.L_x_4385:
        /* <DEDUP_REMOVED lines=28> */
.L_x_4384:
        /* <DEDUP_REMOVED lines=28> */
[----:B------:R-:W-:Y:S02]  /*4280*/  LEA.HI.X R13, R12, R27, R13, 0x1, P0 ;  /* 0x0000001b0c0d7211 */ /* 0x000fe400000f0c0d */
[----:B------:R-:W-:Y:S01]  /*4290*/  IADD3 R22, P0, PT, R2, R23, RZ ;  /* 0x0000001702167210 */ /* 0x000fe20007f1e0ff */
[----:B-----5:R-:W-:-:S03]  /*42a0*/  IMAD.WIDE.U32 R14, R28, UR20, R20 ;  /* 0x000000141c0e7c25 */ /* 0x020fc6000f8e0014 */
[----:B------:R-:W-:Y:S01]  /*42b0*/  IADD3.X R23, PT, PT, R3, R13, RZ, P0, !PT ;  /* 0x0000000d03177210 */ /* 0x000fe200007fe4ff */
[----:B------:R-:W-:Y:S02]  /*42c0*/  IMAD R15, R29, UR20, R15 ;  /* 0x000000141d0f7c24 */ /* 0x000fe4000f8e020f */
[----:B0-----:R-:W-:-:S04]  /*42d0*/  IMAD.WIDE.U32 R14, R53, R30, R14 ;  /* 0x0000001e350e7225 */ /* 0x001fc800078e000e */
[----:B------:R-:W-:Y:S01]  /*42e0*/  IMAD R15, R53, R31, R15 ;  /* 0x0000001f350f7224 */ /* 0x000fe200078e020f */
[----:B----4-:R-:W-:Y:S01]  /*42f0*/  STG.E.128 desc[UR18][R22.64], R8 ;  /* 0x0000000816007986 */ /* 0x010fe2000c101d12 */
[----:B--2---:R-:W-:-:S03]  /*4300*/  LEA R25, P1, R14, R32, 0x1 ;  /* 0x000000200e197211 */ /* 0x004fc600078208ff */
[----:B-1----:R-:W-:Y:S01]  /*4310*/  STG.E.128 desc[UR18][R22.64+0x200], R4 ;  /* 0x0002000416007986 */ /* 0x002fe2000c101d12 */
        /* <DEDUP_REMOVED lines=38> */
[----:B------:R-:W-:Y:S02]  /*4580*/  HADD2.F32 R30, -RZ, R13.H1_H1 ;  /* 0x3000000dff1e7230 */ /* 0x000fe40000004100 */
[----:B------:R-:W-:Y:S01]  /*4590*/  FMUL.FTZ R19, R22, -1.4426950216293334961 ;  /* 0xbfb8aa3b16137820 */ /* 0x000fe20000410000 */
[----:B------:R-:W-:Y:S02]  /*45a0*/  HADD2.F32 R34, -RZ, R15.H0_H0 ;  /* 0x2000000fff227230 */ /* 0x000fe40000004100 */
        /* <DEDUP_REMOVED lines=9> */
[----:B0-----:R-:W-:Y:S01]  /*4640*/  FADD.FTZ R7, R7, 1 ;  /* 0x3f80000007077421 */ /* 0x001fe20000010000 */
[----:B------:R-:W0:Y:S01]  /*4650*/  MUFU.EX2 R5, R5 ;  /* 0x0000000500057308 */ /* 0x000e220000000800 */
[----:B--2---:R-:W-:Y:S01]  /*4660*/  FADD.FTZ R11, R11, 1 ;  /* 0x3f8000000b0b7421 */ /* 0x004fe20000010000 */
[----:B------:R-:W-:Y:S01]  /*4670*/  FMUL.FTZ R13, R29, -1.4426950216293334961 ;  /* 0xbfb8aa3b1d0d7820 */ /* 0x000fe20000410000 */
[----:B------:R-:W-:Y:S01]  /*4680*/  FMUL.FTZ R14, R32, -1.4426950216293334961 ;  /* 0xbfb8aa3b200e7820 */ /* 0x000fe20000410000 */
[----:B------:R-:W1:Y:S01]  /*4690*/  MUFU.EX2 R10, R10 ;  /* 0x0000000a000a7308 */ /* 0x000e620000000800 */
[----:B------:R-:W-:Y:S01]  /*46a0*/  FMUL.FTZ R15, R33, -1.4426950216293334961 ;  /* 0xbfb8aa3b210f7820 */ /* 0x000fe20000410000 */
[----:B------:R-:W-:-:S02]  /*46b0*/  FMUL.FTZ R55, R54, -1.4426950216293334961 ;  /* 0xbfb8aa3b36377820 */ /* 0x000fc40000410000 */
        /* <DEDUP_REMOVED lines=20> */
[----:B------:R-:W1:Y:S01]  /*4800*/  MUFU.EX2 R13, R13 ;  /* 0x0000000d000d7308 */ /* 0x000e620000000800 */
[----:B--2---:R-:W-:-:S03]  /*4810*/  FMUL.FTZ R6, R6, R7 ;  /* 0x0000000706067220 */ /* 0x004fc60000410000 */
[----:B------:R-:W2:Y:S01]  /*4820*/  MUFU.EX2 R14, R14 ;  /* 0x0000000e000e7308 */ /* 0x000ea20000000800 */
[----:B------:R-:W-:-:S03]  /*4830*/  FMUL.FTZ R6, R6, R71 ;  /* 0x0000004706067220 */ /* 0x000fc60000410000 */
[----:B------:R-:W3:Y:S01]  /*4840*/  MUFU.EX2 R15, R15 ;  /* 0x0000000f000f7308 */ /* 0x000ee20000000800 */
[----:B0-----:R-:W-:-:S03]  /*4850*/  FMUL.FTZ R7, R18, R11 ;  /* 0x0000000b12077220 */ /* 0x001fc60000410000 */
[----:B------:R-:W0:Y:S01]  /*4860*/  MUFU.EX2 R55, R55 ;  /* 0x0000003700377308 */ /* 0x000e220000000800 */
[----:B-1----:R-:W-:Y:S01]  /*4870*/  FADD.FTZ R13, R13, 1 ;  /* 0x3f8000000d0d7421 */ /* 0x002fe20000010000 */
[----:B------:R-:W-:Y:S02]  /*4880*/  FMUL.FTZ R7, R7, R74 ;  /* 0x0000004a07077220 */ /* 0x000fe40000410000 */
        /* <DEDUP_REMOVED lines=16> */
[----:B-1----:R-:W-:Y:S01]  /*4990*/  FMUL.FTZ R17, R17, R8 ;  /* 0x0000000811117220 */ /* 0x002fe20000410000 */
[----:B------:R-:W-:Y:S02]  /*49a0*/  F2FP.F16.F32.PACK_AB R18, R7, R4 ;  /* 0x000000040712723e */ /* 0x000fe400000000ff */
[----:B------:R-:W1:Y:S01]  /*49b0*/  LDC.64 R4, c[0x0][0x430] ;  /* 0x00010c00ff047b82 */ /* 0x000e620000000a00 */
[----:B------:R-:W-:-:S03]  /*49c0*/  FMUL.FTZ R17, R17, R72 ;  /* 0x0000004811117220 */ /* 0x000fc60000410000 */
[----:B------:R-:W3:Y:S01]  /*49d0*/  MUFU.RCP R12, R12 ;  /* 0x0000000c000c7308 */ /* 0x000ee20000001000 */
[----:B--2---:R-:W-:Y:S01]  /*49e0*/  FMUL.FTZ R22, R22, R19 ;  /* 0x0000001316167220 */ /* 0x004fe20000410000 */
[----:B------:R-:W-:Y:S02]  /*49f0*/  F2FP.F16.F32.PACK_AB R17, R17, R6 ;  /* 0x000000061111723e */ /* 0x000fe400000000ff */
[----:B------:R-:W2:Y:S01]  /*4a00*/  LDC.64 R6, c[0x0][0x438] ;  /* 0x00010e00ff067b82 */ /* 0x000ea20000000a00 */
[----:B------:R-:W-:-:S03]  /*4a10*/  FMUL.FTZ R22, R22, R75 ;  /* 0x0000004b16167220 */ /* 0x000fc60000410000 */
[----:B------:R-:W4:Y:S01]  /*4a20*/  MUFU.RCP R28, R28 ;  /* 0x0000001c001c7308 */ /* 0x000f220000001000 */
[----:B0-----:R-:W-:-:S04]  /*4a30*/  FMUL.FTZ R23, R23, R24 ;  /* 0x0000001817177220 */ /* 0x001fc80000410000 */
[----:B------:R-:W-:-:S03]  /*4a40*/  FMUL.FTZ R23, R23, R76 ;  /* 0x0000004c17177220 */ /* 0x000fc60000410000 */
[----:B------:R-:W0:Y:S01]  /*4a50*/  MUFU.RCP R56, R13 ;  /* 0x0000000d00387308 */ /* 0x000e220000001000 */
[----:B---3--:R-:W-:Y:S01]  /*4a60*/  FMUL.FTZ R8, R25, R12 ;  /* 0x0000000c19087220 */ /* 0x008fe20000410000 */
[----:B------:R-:W-:Y:S01]  /*4a70*/  F2FP.F16.F32.PACK_AB R19, R23, R22 ;  /* 0x000000161713723e */ /* 0x000fe200000000ff */
[----:B------:R-:W-:Y:S01]  /*4a80*/  BAR.SYNC.DEFER_BLOCKING 0x0 ;  /* 0x0000000000007b1d */ /* 0x000fe20000010000 */
[----:B-1----:R-:W-:-:S04]  /*4a90*/  IMAD.WIDE.U32 R20, R4, UR20, R20 ;  /* 0x0000001404147c25 */ /* 0x002fc8000f8e0014 */
[----:B------:R-:W-:Y:S01]  /*4aa0*/  FMUL.FTZ R8, R8, R77 ;  /* 0x0000004d08087220 */ /* 0x000fe20000410000 */
[----:B------:R-:W-:Y:S01]  /*4ab0*/  IMAD R21, R5, UR20, R21 ;  /* 0x0000001405157c24 */ /* 0x000fe2000f8e0215 */
[----:B------:R-:W1:Y:S01]  /*4ac0*/  MUFU.RCP R31, R31 ;  /* 0x0000001f001f7308 */ /* 0x000e620000001000 */
[----:B----4-:R-:W-:Y:S01]  /*4ad0*/  FMUL.FTZ R27, R27, R28 ;  /* 0x0000001c1b1b7220 */ /* 0x010fe20000410000 */
[----:B------:R-:W3:Y:S01]  /*4ae0*/  LDC.64 R22, c[0x0][0x490] ;  /* 0x00012400ff167b82 */ /* 0x000ee20000000a00 */
[----:B--2---:R-:W-:-:S04]  /*4af0*/  IMAD.WIDE.U32 R4, R53, R6, R20 ;  /* 0x0000000635047225 */ /* 0x004fc800078e0014 */
[----:B------:R-:W-:Y:S01]  /*4b00*/  FMUL.FTZ R27, R27, R78 ;  /* 0x0000004e1b1b7220 */ /* 0x000fe20000410000 */
[----:B------:R-:W-:Y:S01]  /*4b10*/  IMAD R7, R53, R7, R5 ;  /* 0x0000000735077224 */ /* 0x000fe200078e0205 */
[----:B------:R-:W2:Y:S01]  /*4b20*/  MUFU.RCP R59, R14 ;  /* 0x0000000e003b7308 */ /* 0x000ea20000001000 */
[----:B0-----:R-:W-:Y:S02]  /*4b30*/  FMUL.FTZ R10, R29, R56 ;  /* 0x000000381d0a7220 */ /* 0x001fe40000410000 */
[----:B------:R-:W-:Y:S02]  /*4b40*/  F2FP.F16.F32.PACK_AB R12, R27, R8 ;  /* 0x000000081b0c723e */ /* 0x000fe400000000ff */
[----:B------:R-:W-:-:S03]  /*4b50*/  FMUL.FTZ R10, R10, R79 ;  /* 0x0000004f0a0a7220 */ /* 0x000fc60000410000 */
[----:B------:R-:W0:Y:S01]  /*4b60*/  MUFU.RCP R58, R15 ;  /* 0x0000000f003a7308 */ /* 0x000e220000001000 */
[----:B-1----:R-:W-:Y:S01]  /*4b70*/  FMUL.FTZ R9, R30, R31 ;  /* 0x0000001f1e097220 */ /* 0x002fe20000410000 */
[----:B------:R-:W-:Y:S03]  /*4b80*/  STS.128 [R0], R16 ;  /* 0x0000001000007388 */ /* 0x000fe60000000c00 */
[----:B------:R-:W-:-:S03]  /*4b90*/  FMUL.FTZ R9, R9, R80 ;  /* 0x0000005009097220 */ /* 0x000fc60000410000 */
[----:B------:R-:W1:Y:S01]  /*4ba0*/  MUFU.RCP R35, R35 ;  /* 0x0000002300237308 */ /* 0x000e620000001000 */
[----:B--2---:R-:W-:Y:S01]  /*4bb0*/  FMUL.FTZ R32, R32, R59 ;  /* 0x0000003b20207220 */ /* 0x004fe20000410000 */
[----:B------:R-:W-:Y:S02]  /*4bc0*/  F2FP.F16.F32.PACK_AB R13, R9, R10 ;  /* 0x0000000a090d723e */ /* 0x000fe400000000ff */
[----:B---3--:R-:W-:Y:S01]  /*4bd0*/  LEA R5, P0, R4, R22, 0x1 ;  /* 0x0000001604057211 */ /* 0x008fe200078008ff */
[----:B------:R-:W-:-:S03]  /*4be0*/  FMUL.FTZ R32, R32, R81 ;  /* 0x0000005120207220 */ /* 0x000fc60000410000 */
[----:B------:R-:W2:Y:S01]  /*4bf0*/  MUFU.RCP R11, R55 ;  /* 0x00000037000b7308 */ /* 0x000ea20000001000 */
[----:B------:R-:W-:Y:S01]  /*4c00*/  LEA.HI.X R7, R4, R23, R7, 0x1, P0 ;  /* 0x0000001704077211 */ /* 0x000fe200000f0c07 */
[----:B0-----:R-:W-:Y:S01]  /*4c10*/  FMUL.FTZ R33, R33, R58 ;  /* 0x0000003a21217220 */ /* 0x001fe20000410000 */
[----:B------:R-:W-:-:S03]  /*4c20*/  IADD3 R4, P0, PT, R2, R5, RZ ;  /* 0x0000000502047210 */ /* 0x000fc60007f1e0ff */
[----:B------:R-:W-:Y:S01]  /*4c30*/  FMUL.FTZ R33, R33, R82 ;  /* 0x0000005221217220 */ /* 0x000fe20000410000 */
[----:B------:R-:W-:Y:S02]  /*4c40*/  IADD3.X R5, PT, PT, R3, R7, RZ, P0, !PT ;  /* 0x0000000703057210 */ /* 0x000fe400007fe4ff */
[----:B------:R-:W-:Y:S01]  /*4c50*/  ISETP.GE.AND P0, PT, R42, UR5, PT ;  /* 0x000000052a007c0c */ /* 0x000fe2000bf06270 */
[----:B-1----:R-:W-:Y:S01]  /*4c60*/  FMUL.FTZ R34, R34, R35 ;  /* 0x0000002322227220 */ /* 0x002fe20000410000 */
[----:B------:R-:W-:-:S03]  /*4c70*/  F2FP.F16.F32.PACK_AB R14, R33, R32 ;  /* 0x00000020210e723e */ /* 0x000fc600000000ff */
        /* <DEDUP_REMOVED lines=12> */
.L_x_4389:
        /* <DEDUP_REMOVED lines=12> */
.L_x_5125:


//--------------------- .text._Z25selective_scan_fwd_kernelI32Selective_Scan_fwd_kernel_traitsILi32ELi8ELi1ELb0ELb0ELb0ELb0EN3c104HalfEfEEv13SSMParamsBase --------------------------
	.section	.text._Z25selective_scan_fwd_kernelI32Selective_Scan_fwd_kernel_traitsILi32ELi8ELi1ELb0ELb0ELb0ELb0EN3c104HalfEfEEv13SSMParamsBase,"ax",@progbits
	.align	128
        .global         _Z25selective_scan_fwd_kernelI32Selective_Scan_fwd_kernel_traitsILi32ELi8ELi1ELb0ELb0ELb0ELb0EN3c104HalfEfEEv13SSMParamsBase
        .type           _Z25selective_scan_fwd_kernelI32Selective_Scan_fwd_kernel_traitsILi32ELi8ELi1ELb0ELb0ELb0ELb0EN3c104HalfEfEEv13SSMParamsBase,@function
        .size           _Z25selective_scan_fwd_kernelI32Selective_Scan_fwd_kernel_traitsILi32ELi8ELi1ELb0ELb0ELb0ELb0EN3c104HalfEfEEv13SSMParamsBase,(.L_x_5126 - _Z25selective_scan_fwd_kernelI32Selective_Scan_fwd_kernel_traitsILi32ELi8ELi1ELb0ELb0ELb0ELb0EN3c104HalfEfEEv13SSMParamsBase)
        .other          _Z25selective_scan_fwd_kernelI32Selective_Scan_fwd_kernel_traitsILi32ELi8ELi1ELb0ELb0ELb0ELb0EN3c104HalfEfEEv13SSMParamsBase,@"STO_CUDA_ENTRY STV_DEFAULT"
_Z25selective_scan_fwd_kernelI32Selective_Scan_fwd_kernel_traitsILi32ELi8ELi1ELb0ELb0ELb0ELb0EN3c104HalfEfEEv13SSMParamsBase:
.text._Z25selective_scan_fwd_kernelI32Selective_Scan_fwd_kernel_traitsILi32ELi8ELi1ELb0ELb0ELb0ELb0EN3c104HalfEfEEv13SSMParamsBase:
[----:B------:R-:W-:Y:S08]  /*0000*/  LDC R1, c[0x0][0x37c] ;  /* 0x0000df00ff017b82 */ /* 0x000ff00000000800 */
[----:B------:R-:W0:Y:S01]  /*0010*/  LDC.64 R2, c[0x0][0x458] ;  /* 0x00011600ff027b82 */ /* 0x000e220000000a00 */
[----:B------:R-:W1:Y:S01]  /*0020*/  S2R R17, SR_CTAID.Y ;  /* 0x0000000000117919 */ /* 0x000e620000002600 */
[----:B------:R-:W2:Y:S01]  /*0030*/  LDCU.64 UR16, c[0x0][0x358] ;  /* 0x00006b00ff1077ac */ /* 0x000ea20008000a00 */
[----:B------:R-:W-:-:S02]  /*0040*/  HFMA2 R0, -RZ, RZ, 0, 0 ;  /* 0x00000000ff007431 */ /* 0x000fc400000001ff */
[----:B------:R-:W-:Y:S01]  /*0050*/  IMAD.MOV.U32 R20, RZ, RZ, RZ ;  /* 0x000000ffff147224 */ /* 0x000fe200078e00ff */
[----:B------:R-:W3:Y:S02]  /*0060*/  LDCU.128 UR8, c[0x0][0x3f0] ;  /* 0x00007e00ff0877ac */ /* 0x000ee40008000c00 */
        /* <DEDUP_REMOVED lines=22> */
[----:B--2---:R-:W-:Y:S01]  /*01d0*/  MOV R2, UR4 ;  /* 0x0000000400027c02 */ /* 0x004fe20008000f00 */
[----:B------:R-:W-:Y:S01]  /*01e0*/  IMAD.U32 R3, RZ, RZ, UR5 ;  /* 0x00000005ff037e24 */ /* 0x000fe2000f8e00ff */
[----:B0-----:R-:W-:Y:S01]  /*01f0*/  MOV R4, UR6 ;  /* 0x0000000600047c02 */ /* 0x001fe20008000f00 */
[----:B------:R-:W-:Y:S01]  /*0200*/  IMAD.U32 R5, RZ, RZ, UR7 ;  /* 0x00000007ff057e24 */ /* 0x000fe2000f8e00ff */
[----:B------:R-:W-:Y:S07]  /*0210*/  @!P0 EXIT ;  /* 0x000000000000894d */ /* 0x000fee0003800000 */
[----:B------:R-:W0:Y:S01]  /*0220*/  S2R R21, SR_TID.X ;  /* 0x0000000000157919 */ /* 0x000e220000002100 */
[----:B------:R-:W2:Y:S01]  /*0230*/  LDC.64 R14, c[0x0][0x428] ;  /* 0x00010a00ff0e7b82 */ /* 0x000ea20000000a00 */
[----:B------:R-:W-:Y:S01]  /*0240*/  MOV R3, UR9 ;  /* 0x0000000900037c02 */ /* 0x000fe20008000f00 */
[----:B------:R-:W-:Y:S01]  /*0250*/  IMAD.U32 R5, RZ, RZ, UR8 ;  /* 0x00000008ff057e24 */ /* 0x000fe2000f8e00ff */
[----:B------:R-:W3:Y:S01]  /*0260*/  LDCU.64 UR6, c[0x0][0x3b8] ;  /* 0x00007700ff0677ac */ /* 0x000ee20008000a00 */
        /* <DEDUP_REMOVED lines=14> */
[----:B------:R-:W-:Y:S02]  /*0350*/  IMAD R29, R3, R12, RZ ;  /* 0x0000000c031d7224 */ /* 0x000fe400078e02ff */
[----:B---3--:R-:W-:Y:S01]  /*0360*/  IMAD.WIDE.U32 R12, R17, UR6, RZ ;  /* 0x00000006110c7c25 */ /* 0x008fe2000f8e00ff */
[----:B-1----:R-:W-:-:S03]  /*0370*/  UISETP.LT.AND UP0, UPT, UR4, 0x1, UPT ;  /* 0x000000010400788c */ /* 0x002fc6000bf01270 */
[C---:B--2---:R-:W-:Y:S01]  /*0380*/  IMAD.WIDE.U32 R10, R17.reuse, R14, RZ ;  /* 0x0000000e110a7225 */ /* 0x044fe200078e00ff */
[----:B------:R-:W1:Y:S01]  /*0390*/  LDC.64 R34, c[0x0][0x450] ;  /* 0x00011400ff227b82 */ /* 0x000e620000000a00 */
[----:B0-----:R-:W-:Y:S02]  /*03a0*/  LEA R24, P0, R12, R30, 0x2 ;  /* 0x0000001e0c187211 */ /* 0x001fe400078010ff */
[----:B------:R-:W-:Y:S02]  /*03b0*/  IMAD R11, R17, R15, R11 ;  /* 0x0000000f110b7224 */ /* 0x000fe400078e020b */
[----:B------:R-:W-:Y:S02]  /*03c0*/  IMAD.SHL.U32 R30, R21, 0x8, RZ ;  /* 0x00000008151e7824 */ /* 0x000fe400078e00ff */
[C---:B------:R-:W-:Y:S01]  /*03d0*/  IMAD.WIDE.U32 R26, R17.reuse, UR8, RZ ;  /* 0x00000008111a7c25 */ /* 0x040fe2000f8e00ff */
[----:B------:R-:W0:Y:S02]  /*03e0*/  LDC.64 R36, c[0x0][0x440] ;  /* 0x00011000ff247b82 */ /* 0x000e240000000a00 */
[C---:B------:R-:W-:Y:S01]  /*03f0*/  IADD3 R38, PT, PT, R30.reuse, 0x5, RZ ;  /* 0x000000051e267810 */ /* 0x040fe20007ffe0ff */
[----:B------:R-:W-:Y:S01]  /*0400*/  IMAD.WIDE.U32 R14, R17, R22, RZ ;  /* 0x00000016110e7225 */ /* 0x000fe200078e00ff */
[----:B------:R-:W-:-:S03]  /*0410*/  IADD3 R40, PT, PT, R30, 0x7, RZ ;  /* 0x000000071e287810 */ /* 0x000fc60007ffe0ff */
[C---:B------:R-:W-:Y:S01]  /*0420*/  IMAD R25, R17.reuse, UR7, R13 ;  /* 0x0000000711197c24 */ /* 0x040fe2000f8e020d */
[----:B------:R-:W2:Y:S01]  /*0430*/  LDC.64 R8, c[0x0][0x3c0] ;  /* 0x0000f000ff087b82 */ /* 0x000ea20000000a00 */
[----:B----4-:R-:W-:Y:S01]  /*0440*/  IMAD.WIDE.U32 R2, R18, UR18, R10 ;  /* 0x0000001212027c25 */ /* 0x010fe2000f8e000a */
[----:B------:R-:W-:Y:S02]  /*0450*/  LOP3.LUT R10, R30, 0x1f00, RZ, 0xc0, !PT ;  /* 0x00001f001e0a7812 */ /* 0x000fe400078ec0ff */
[----:B------:R-:W-:Y:S01]  /*0460*/  LEA.HI.X R25, R12, R31, R25, 0x2, P0 ;  /* 0x0000001f0c197211 */ /* 0x000fe200000f1419 */
[C---:B------:R-:W-:Y:S01]  /*0470*/  IMAD R13, R17.reuse, R23, R15 ;  /* 0x00000017110d7224 */ /* 0x040fe200078e020f */
[----:B------:R-:W-:Y:S01]  /*0480*/  LOP3.LUT R41, R10, 0x1f, R21, 0xf8, !PT ;  /* 0x0000001f0a297812 */ /* 0x000fe200078ef815 */
[----:B------:R-:W-:Y:S01]  /*0490*/  IMAD R17, R17, UR9, R27 ;  /* 0x0000000911117c24 */ /* 0x000fe2000f8e021b */
[----:B------:R-:W3:Y:S01]  /*04a0*/  LDC.64 R6, c[0x0][0x3e0] ;  /* 0x0000f800ff067b82 */ /* 0x000ee20000000a00 */
[C---:B-1----:R-:W-:Y:S01]  /*04b0*/  LEA R23, P1, R26.reuse, R34, 0x2 ;  /* 0x000000221a177211 */ /* 0x042fe200078210ff */
[----:B------:R-:W-:Y:S01]  /*04c0*/  IMAD R29, R29, UR4, RZ ;  /* 0x000000041d1d7c24 */ /* 0x000fe2000f8e02ff */
[----:B------:R-:W-:Y:S01]  /*04d0*/  USEL UR4, UR4, 0x1, !UP0 ;  /* 0x0000000104047887 */ /* 0x000fe2000c000000 */
[----:B------:R-:W-:Y:S01]  /*04e0*/  IMAD R28, R19, UR18, R3 ;  /* 0x00000012131c7c24 */ /* 0x000fe2000f8e0203 */
[----:B------:R-:W-:Y:S01]  /*04f0*/  LEA.HI.X R26, R26, R35, R17, 0x2, P1 ;  /* 0x000000231a1a7211 */ /* 0x000fe200008f1411 */
[----:B------:R-:W-:Y:S01]  /*0500*/  VIADD R35, R30, 0x2 ;  /* 0x000000021e237836 */ /* 0x000fe20000000000 */
[----:B------:R-:W-:Y:S01]  /*0510*/  MOV R31, RZ ;  /* 0x000000ff001f7202 */ /* 0x000fe20000000f00 */
[----:B------:R-:W1:Y:S01]  /*0520*/  LDC.64 R4, c[0x0][0x3a8] ;  /* 0x0000ea00ff047b82 */ /* 0x000e620000000a00 */
[----:B0-----:R-:W-:Y:S01]  /*0530*/  LEA R22, P2, R14, R36, 0x2 ;  /* 0x000000240e167211 */ /* 0x001fe200078410ff */
[C---:B------:R-:W-:Y:S01]  /*0540*/  VIADD R39, R30.reuse, 0x6 ;  /* 0x000000061e277836 */ /* 0x040fe20000000000 */
[----:B------:R-:W-:Y:S01]  /*0550*/  IADD3 R34, PT, PT, R30, 0x1, RZ ;  /* 0x000000011e227810 */ /* 0x000fe20007ffe0ff */
[----:B------:R-:W0:Y:S01]  /*0560*/  LDCU.U8 UR9, c[0x0][0x39e] ;  /* 0x000073c0ff0977ac */ /* 0x000e220008000000 */
[----:B------:R-:W-:Y:S01]  /*0570*/  LEA.HI.X R27, R14, R37, R13, 0x2, P2 ;  /* 0x000000250e1b7211 */ /* 0x000fe200010f140d */
[C---:B------:R-:W-:Y:S01]  /*0580*/  VIADD R37, R30.reuse, 0x4 ;  /* 0x000000041e257836 */ /* 0x040fe20000000000 */
[----:B------:R-:W-:Y:S01]  /*0590*/  IADD3 R36, PT, PT, R30, 0x3, RZ ;  /* 0x000000031e247810 */ /* 0x000fe20007ffe0ff */
[----:B------:R-:W-:Y:S01]  /*05a0*/  UIADD3 UR7, UPT, UPT, -UR4, URZ, URZ ;  /* 0x000000ff04077290 */ /* 0x000fe2000fffe1ff */
[----:B--2---:R-:W-:-:S02]  /*05b0*/  SHF.L.U64.HI R9, R8, 0x2, R9 ;  /* 0x0000000208097819 */ /* 0x004fc40000010209 */
[C---:B------:R-:W-:Y:S02]  /*05c0*/  LOP3.LUT R44, R41.reuse, 0x20, RZ, 0xfc, !PT ;  /* 0x00000020292c7812 */ /* 0x040fe400078efcff */
[C---:B------:R-:W-:Y:S02]  /*05d0*/  LOP3.LUT R45, R41.reuse, 0x40, RZ, 0xfc, !PT ;  /* 0x00000040292d7812 */ /* 0x040fe400078efcff */
[C---:B------:R-:W-:Y:S02]  /*05e0*/  LOP3.LUT R46, R41.reuse, 0x60, RZ, 0xfc, !PT ;  /* 0x00000060292e7812 */ /* 0x040fe400078efcff */
[----:B---3--:R-:W-:Y:S02]  /*05f0*/  SHF.L.U64.HI R7, R6, 0x2, R7 ;  /* 0x0000000206077819 */ /* 0x008fe40000010207 */
[C---:B------:R-:W-:Y:S02]  /*0600*/  LOP3.LUT R47, R41.reuse, 0x80, RZ, 0xfc, !PT ;  /* 0x00000080292f7812 */ /* 0x040fe400078efcff */
[----:B------:R-:W-:-:S02]  /*0610*/  LOP3.LUT R48, R41, 0xa0, RZ, 0xfc, !PT ;  /* 0x000000a029307812 */ /* 0x000fc400078efcff */
[C---:B------:R-:W-:Y:S02]  /*0620*/  LOP3.LUT R49, R41.reuse, 0xc0, RZ, 0xfc, !PT ;  /* 0x000000c029317812 */ /* 0x040fe400078efcff */
[----:B-1----:R-:W-:Y:S02]  /*0630*/  SHF.L.U64.HI R5, R4, 0x2, R5 ;  /* 0x0000000204057819 */ /* 0x002fe40000010205 */
[----:B0-----:R-:W-:-:S07]  /*0640*/  LOP3.LUT R50, R41, 0xe0, RZ, 0xfc, !PT ;  /* 0x000000e029327812 */ /* 0x001fce00078efcff */
.L_x_4410:
[----:B0-----:R-:W0:Y:S01]  /*0650*/  LDCU UR4, c[0x0][0x388] ;  /* 0x00007100ff0477ac */ /* 0x001e220008000800 */
[----:B------:R-:W-:Y:S01]  /*0660*/  IMAD.SHL.U32 R51, R31, 0x100, RZ ;  /* 0x000001001f337824 */ /* 0x000fe200078e00ff */
[----:B------:R-:W-:Y:S02]  /*0670*/  SHF.L.U32 R10, R41, 0x1, RZ ;  /* 0x00000001290a7819 */ /* 0x000fe400000006ff */
        /* <DEDUP_REMOVED lines=36> */
[----:B------:R-:W-:Y:S01]  /*08c0*/  PRMT R64, RZ, 0x7610, R64 ;  /* 0x00007610ff407816 */ /* 0x000fe20000000040 */
[C---:B0-----:R-:W-:Y:S01]  /*08d0*/  VIADD R53, R56.reuse, 0x20 ;  /* 0x0000002038357836 */ /* 0x041fe20000000000 */
[C---:B------:R-:W-:Y:S01]  /*08e0*/  IADD3 R57, PT, PT, R56.reuse, 0x40, RZ ;  /* 0x0000004038397810 */ /* 0x040fe20007ffe0ff */
[C---:B------:R-:W-:Y:S01]  /*08f0*/  VIADD R59, R56.reuse, 0x60 ;  /* 0x00000060383b7836 */ /* 0x040fe20000000000 */
[CC--:B------:R-:W-:Y:S01]  /*0900*/  LEA.HI.SX32 R55, R56.reuse, R56.reuse, 0x1b ;  /* 0x0000003838377211 */ /* 0x0c0fe200078fdaff */
[----:B------:R-:W-:Y:S01]  /*0910*/  VIADD R61, R56, 0xe0 ;  /* 0x000000e0383d7836 */ /* 0x000fe20000000000 */
[-C--:B------:R-:W-:Y:S02]  /*0920*/  LEA.HI.SX32 R53, R53, R56.reuse, 0x1b ;  /* 0x0000003835357211 */ /* 0x080fe400078fdaff */
[----:B------:R-:W-:Y:S02]  /*0930*/  LEA.HI.SX32 R57, R57, R56, 0x1b ;  /* 0x0000003839397211 */ /* 0x000fe400078fdaff */
[----:B------:R-:W-:-:S02]  /*0940*/  LEA R54, R53, UR4, 0x1 ;  /* 0x0000000435367c11 */ /* 0x000fc4000f8e08ff */
[----:B------:R-:W-:Y:S02]  /*0950*/  LEA R55, R55, UR4, 0x1 ;  /* 0x0000000437377c11 */ /* 0x000fe4000f8e08ff */
[----:B------:R-:W-:Y:S01]  /*0960*/  LEA R53, R57, UR4, 0x1 ;  /* 0x0000000439357c11 */ /* 0x000fe2000f8e08ff */
[C---:B------:R-:W-:Y:S01]  /*0970*/  VIADD R57, R56.reuse, 0xa0 ;  /* 0x000000a038397836 */ /* 0x040fe20000000000 */
[C---:B------:R-:W-:Y:S02]  /*0980*/  IADD3 R15, PT, PT, R56.reuse, 0x80, RZ ;  /* 0x00000080380f7810 */ /* 0x040fe40007ffe0ff */
        /* <DEDUP_REMOVED lines=9> */
[----:B------:R-:W-:Y:S02]  /*0a20*/  LEA R59, R59, UR4, 0x1 ;  /* 0x000000043b3b7c11 */ /* 0x000fe4000f8e08ff */
[----:B------:R-:W-:Y:S02]  /*0a30*/  LEA R60, R60, UR4, 0x1 ;  /* 0x000000043c3c7c11 */ /* 0x000fe4000f8e08ff */
[----:B------:R-:W-:Y:S02]  /*0a40*/  PRMT R67, RZ, 0x7610, R67 ;  /* 0x00007610ff437816 */ /* 0x000fe40000000043 */
        /* <DEDUP_REMOVED lines=8> */
[----:B------:R-:W-:-:S03]  /*0ad0*/  LEA R61, R61, UR4, 0x1 ;  /* 0x000000043d3d7c11 */ /* 0x000fc6000f8e08ff */
        /* <DEDUP_REMOVED lines=26> */
[----:B------:R0:W4:Y:S02]  /*0c80*/  @!P6 LDG.E.U16 R63, desc[UR16][R10.64+0x1c0] ;  /* 0x0001c0100a3fe981 */ /* 0x000124000c1e1500 */
[----:B0-----:R-:W0:Y:S01]  /*0c90*/  LDC R10, c[0x0][0x38c] ;  /* 0x0000e300ff0a7b82 */ /* 0x001e220000000800 */
[----:B------:R-:W-:Y:S01]  /*0ca0*/  BSSY.RECONVERGENT B0, `(.L_x_4390) ;  /* 0x0000047000007945 */ /* 0x000fe20003800200 */
        /* <DEDUP_REMOVED lines=23> */
[----:B----4-:R-:W-:Y:S02]  /*0e20*/  HADD2.F32 R67, -RZ, R67.H0_H0 ;  /* 0x20000043ff437230 */ /* 0x010fe40000004100 */
[----:B0-----:R-:W-:Y:S02]  /*0e30*/  HADD2.F32 R63, -RZ, R64.H0_H0 ;  /* 0x20000040ff3f7230 */ /* 0x001fe40000004100 */
        /* <DEDUP_REMOVED lines=45> */
.L_x_4391:
[----:B------:R-:W-:Y:S05]  /*1110*/  BSYNC.RECONVERGENT B0 ;  /* 0x0000000000007941 */ /* 0x000fea0003800200 */
.L_x_4390:
        /* <DEDUP_REMOVED lines=35> */
.L_x_4393:
[----:B------:R-:W-:Y:S05]  /*1350*/  BSYNC.RECONVERGENT B0 ;  /* 0x0000000000007941 */ /* 0x000fea0003800200 */
.L_x_4392:
        /* <DEDUP_REMOVED lines=39> */
.L_x_4395:
[----:B------:R-:W-:Y:S05]  /*15d0*/  BSYNC.RECONVERGENT B0 ;  /* 0x0000000000007941 */ /* 0x000fea0003800200 */
.L_x_4394:
        /* <DEDUP_REMOVED lines=32> */
.L_x_4397:
[----:B------:R-:W-:Y:S05]  /*17e0*/  BSYNC.RECONVERGENT B0 ;  /* 0x0000000000007941 */ /* 0x000fea0003800200 */
.L_x_4396:
        /* <DEDUP_REMOVED lines=32> */
.L_x_4399:
[----:B------:R-:W-:Y:S05]  /*19f0*/  BSYNC.RECONVERGENT B0 ;  /* 0x0000000000007941 */ /* 0x000fea0003800200 */
.L_x_4398:
        /* <DEDUP_REMOVED lines=32> */
.L_x_4401:
[----:B------:R-:W-:Y:S05]  /*1c00*/  BSYNC.RECONVERGENT B0 ;  /* 0x0000000000007941 */ /* 0x000fea0003800200 */
.L_x_4400:
        /* <DEDUP_REMOVED lines=32> */
.L_x_4403:
[----:B------:R-:W-:Y:S05]  /*1e10*/  BSYNC.RECONVERGENT B0 ;  /* 0x0000000000007941 */ /* 0x000fea0003800200 */
.L_x_4402:
        /* <DEDUP_REMOVED lines=32> */
.L_x_4405:
[----:B------:R-:W-:Y:S05]  /*2020*/  BSYNC.RECONVERGENT B0 ;  /* 0x0000000000007941 */ /* 0x000fea0003800200 */
.L_x_4404:
        /* <DEDUP_REMOVED lines=19> */
[----:B------:R-:W-:Y:S02]  /*2160*/  IMAD R78, R31, R10, RZ ;  /* 0x0000000a1f4e7224 */ /* 0x000fe400078e02ff */
[----:B------:R-:W-:Y:S01]  /*2170*/  FMUL.FTZ R91, R11, R68 ;  /* 0x000000440b5b7220 */ /* 0x000fe20000410000 */
[----:B------:R-:W-:Y:S01]  /*2180*/  FMUL.FTZ R86, R17, R67 ;  /* 0x0000004311567220 */ /* 0x000fe20000410000 */
[----:B------:R-:W0:Y:S01]  /*2190*/  LDC.64 R10, c[0x0][0x480] ;  /* 0x00012000ff0a7b82 */ /* 0x000e220000000a00 */
[----:B------:R-:W-:Y:S01]  /*21a0*/  ISETP.GE.U32.AND P5, PT, R39, R13, PT ;  /* 0x0000000d2700720c */ /* 0x000fe20003fa6070 */
[----:B------:R-:W-:Y:S01]  /*21b0*/  FMUL.FTZ R85, R18, R69 ;  /* 0x0000004512557220 */ /* 0x000fe20000410000 */
[----:B------:R-:W-:Y:S01]  /*21c0*/  ISETP.GE.U32.AND P6, PT, R40, R13, PT ;  /* 0x0000000d2800720c */ /* 0x000fe20003fc6070 */
[----:B------:R-:W-:Y:S01]  /*21d0*/  FMUL.FTZ R92, R19, R62 ;  /* 0x0000003e135c7220 */ /* 0x000fe20000410000 */
[----:B------:R-:W-:Y:S01]  /*21e0*/  P2R R103, PR, RZ, 0x20 ;  /* 0x00000020ff677803 */ /* 0x000fe20000000000 */
[----:B------:R-:W-:Y:S01]  /*21f0*/  FMUL.FTZ R90, R12, R63 ;  /* 0x0000003f0c5a7220 */ /* 0x000fe20000410000 */
[----:B------:R-:W-:Y:S01]  /*2200*/  FSEL R86, R86, RZ, !P5 ;  /* 0x000000ff56567208 */ /* 0x000fe20006800000 */
[----:B------:R-:W-:Y:S01]  /*2210*/  FMUL.FTZ R89, R79, R64 ;  /* 0x000000404f597220 */ /* 0x000fe20000410000 */
[----:B------:R-:W-:Y:S01]  /*2220*/  ISETP.NE.AND P5, PT, R31, RZ, PT ;  /* 0x000000ff1f00720c */ /* 0x000fe20003fa5270 */
[----:B------:R-:W-:Y:S01]  /*2230*/  FMUL.FTZ R88, R15, R65 ;  /* 0x000000410f587220 */ /* 0x000fe20000410000 */
[----:B------:R-:W-:Y:S01]  /*2240*/  P2R R102, PR, RZ, 0x40 ;  /* 0x00000040ff667803 */ /* 0x000fe20000000000 */
[----:B------:R-:W-:Y:S01]  /*2250*/  FMUL.FTZ R87, R81, R66 ;  /* 0x0000004251577220 */ /* 0x000fe20000410000 */
[----:B------:R-:W-:Y:S01]  /*2260*/  FSEL R85, R85, RZ, !P6 ;  /* 0x000000ff55557208 */ /* 0x000fe20007000000 */
[----:B------:R-:W-:Y:S01]  /*2270*/  IMAD.MOV.U32 R83, RZ, RZ, R22 ;  /* 0x000000ffff537224 */ /* 0x000fe200078e0016 */
[----:B------:R-:W-:Y:S01]  /*2280*/  ISETP.NE.OR P6, PT, R21, RZ, !P5 ;  /* 0x000000ff1500720c */ /* 0x000fe20006fc5670 */
[----:B------:R-:W-:Y:S01]  /*2290*/  IMAD.MOV.U32 R82, RZ, RZ, R26 ;  /* 0x000000ffff527224 */ /* 0x000fe200078e001a */
[-C--:B------:R-:W-:Y:S01]  /*22a0*/  ISETP.GE.U32.AND P0, PT, R38, R13.reuse, PT ;  /* 0x0000000d2600720c */ /* 0x080fe20003f06070 */
[----:B------:R-:W-:Y:S01]  /*22b0*/  UIADD3 UR5, UPT, UPT, UR4, 0x240, URZ ;  /* 0x0000024004057890 */ /* 0x000fe2000fffe0ff */
[-C--:B------:R-:W-:Y:S01]  /*22c0*/  ISETP.GE.U32.AND P1, PT, R37, R13.reuse, PT ;  /* 0x0000000d2500720c */ /* 0x080fe20003f26070 */
[----:B------:R-:W-:Y:S01]  /*22d0*/  UMOV UR6, UR7 ;  /* 0x0000000700067c82 */ /* 0x000fe20008000000 */
[----:B------:R-:W-:-:S02]  /*22e0*/  ISETP.GE.U32.AND P2, PT, R36, R13, PT ;  /* 0x0000000d2400720c */ /* 0x000fc40003f46070 */
[-C--:B------:R-:W-:Y:S02]  /*22f0*/  ISETP.GE.U32.AND P3, PT, R35, R13.reuse, PT ;  /* 0x0000000d2300720c */ /* 0x080fe40003f66070 */
[-C--:B------:R-:W-:Y:S02]  /*2300*/  ISETP.GE.U32.AND P4, PT, R30, R13.reuse, PT ;  /* 0x0000000d1e00720c */ /* 0x080fe40003f86070 */
[----:B------:R-:W-:Y:S02]  /*2310*/  ISETP.GE.U32.AND P5, PT, R34, R13, PT ;  /* 0x0000000d2200720c */ /* 0x000fe40003fa6070 */
[----:B------:R-:W-:Y:S02]  /*2320*/  MOV R80, R27 ;  /* 0x0000001b00507202 */ /* 0x000fe40000000f00 */
[----:B------:R-:W-:Y:S02]  /*2330*/  MOV R81, R23 ;  /* 0x0000001700517202 */ /* 0x000fe40000000f00 */
[----:B------:R-:W-:-:S02]  /*2340*/  MOV R79, R24 ;  /* 0x00000018004f7202 */ /* 0x000fc40000000f00 */
[----:B------:R-:W-:Y:S02]  /*2350*/  MOV R84, R25 ;  /* 0x0000001900547202 */ /* 0x000fe40000000f00 */
[----:B------:R-:W-:Y:S02]  /*2360*/  FSEL R87, R87, RZ, !P0 ;  /* 0x000000ff57577208 */ /* 0x000fe40004000000 */
[----:B------:R-:W-:Y:S02]  /*2370*/  FSEL R88, R88, RZ, !P1 ;  /* 0x000000ff58587208 */ /* 0x000fe40004800000 */
[----:B------:R-:W-:Y:S02]  /*2380*/  FSEL R89, R89, RZ, !P2 ;  /* 0x000000ff59597208 */ /* 0x000fe40005000000 */
[----:B------:R-:W-:Y:S02]  /*2390*/  FSEL R90, R90, RZ, !P3 ;  /* 0x000000ff5a5a7208 */ /* 0x000fe40005800000 */
[----:B------:R-:W-:-:S02]  /*23a0*/  FSEL R91, R91, RZ, !P4 ;  /* 0x000000ff5b5b7208 */ /* 0x000fc40006000000 */
[----:B------:R-:W-:Y:S02]  /*23b0*/  FSEL R92, R92, RZ, !P5 ;  /* 0x000000ff5c5c7208 */ /* 0x000fe40006800000 */
[----:B0-----:R-:W-:-:S07]  /*23c0*/  P2R R104, PR, RZ, 0x40 ;  /* 0x00000040ff687803 */ /* 0x001fce0000000000 */
.L_x_4409:
[----:B------:R-:W-:Y:S01]  /*23d0*/  IMAD.MOV.U32 R12, RZ, RZ, R83 ;  /* 0x000000ffff0c7224 */ /* 0x000fe200078e0053 */
[----:B------:R-:W-:Y:S02]  /*23e0*/  MOV R13, R80 ;  /* 0x00000050000d7202 */ /* 0x000fe40000000f00 */
[----:B------:R-:W-:-:S03]  /*23f0*/  ISETP.NE.AND P6, PT, R102, RZ, PT ;  /* 0x000000ff6600720c */ /* 0x000fc60003fc5270 */
[----:B------:R-:W2:Y:S01]  /*2400*/  LDG.E R12, desc[UR16][R12.64] ;  /* 0x000000100c0c7981 */ /* 0x000ea2000c1e1900 */
[----:B------:R-:W-:Y:S02]  /*2410*/  P2R R100, PR, RZ, 0x40 ;  /* 0x00000040ff647803 */ /* 0x000fe40000000000 */
[----:B------:R-:W-:Y:S01]  /*2420*/  ISETP.NE.AND P6, PT, R103, RZ, PT ;  /* 0x000000ff6700720c */ /* 0x000fe20003fc5270 */
[----:B0-----:R-:W0:Y:S01]  /*2430*/  S2UR UR8, SR_CgaCtaId ;  /* 0x00000000000879c3 */ /* 0x001e220000008800 */
[----:B------:R-:W-:Y:S02]  /*2440*/  UMOV UR4, 0x400 ;  /* 0x0000040000047882 */ /* 0x000fe40000000000 */
[----:B0-----:R-:W-:Y:S01]  /*2450*/  ULEA UR4, UR8, UR4, 0x18 ;  /* 0x0000000408047291 */ /* 0x001fe2000f8ec0ff */
[----:B--2---:R-:W-:-:S04]  /*2460*/  FMUL.FTZ R14, R12, 1.4426950216293334961 ;  /* 0x3fb8aa3b0c0e7820 */ /* 0x004fc80000410000 */
[C---:B------:R-:W-:Y:S01]  /*2470*/  FMUL.FTZ R16, R14.reuse, R62 ;  /* 0x0000003e0e107220 */ /* 0x040fe20000410000 */
[C---:B------:R-:W-:Y:S01]  /*2480*/  FMUL.FTZ R17, R14.reuse, R63 ;  /* 0x0000003f0e117220 */ /* 0x040fe20000410000 */
[----:B------:R-:W-:-:S04]  /*2490*/  FMUL.FTZ R18, R14, R64 ;  /* 0x000000400e127220 */ /* 0x000fc80000410000 */
[----:B------:R-:W0:Y:S01]  /*24a0*/  MUFU.EX2 R16, R16 ;  /* 0x0000001000107308 */ /* 0x000e220000000800 */
[----:B------:R-:W-:-:S03]  /*24b0*/  FMUL.FTZ R19, R14, R65 ;  /* 0x000000410e137220 */ /* 0x000fc60000410000 */
[----:B------:R-:W1:Y:S01]  /*24c0*/  MUFU.EX2 R17, R17 ;  /* 0x0000001100117308 */ /* 0x000e620000000800 */
[----:B------:R-:W-:-:S03]  /*24d0*/  FMUL.FTZ R12, R14, R66 ;  /* 0x000000420e0c7220 */ /* 0x000fc60000410000 */
[----:B------:R-:W2:Y:S01]  /*24e0*/  MUFU.EX2 R18, R18 ;  /* 0x0000001200127308 */ /* 0x000ea20000000800 */
[C---:B------:R-:W-:Y:S01]  /*24f0*/  FMUL.FTZ R13, R14.reuse, R67 ;  /* 0x000000430e0d7220 */ /* 0x040fe20000410000 */
[----:B------:R-:W-:Y:S02]  /*2500*/  FMUL.FTZ R15, R14, R68 ;  /* 0x000000440e0f7220 */ /* 0x000fe40000410000 */
[----:B------:R-:W3:Y:S01]  /*2510*/  MUFU.EX2 R19, R19 ;  /* 0x0000001300137308 */ /* 0x000ee20000000800 */
[----:B0-----:R-:W-:-:S03]  /*2520*/  FSEL R93, R16, 1, !P5 ;  /* 0x3f800000105d7808 */ /* 0x001fc60006800000 */
[----:B------:R-:W0:Y:S01]  /*2530*/  MUFU.EX2 R12, R12 ;  /* 0x0000000c000c7308 */ /* 0x000e220000000800 */
[----:B------:R-:W-:Y:S01]  /*2540*/  FMUL.FTZ R14, R14, R69 ;  /* 0x000000450e0e7220 */ /* 0x000fe20000410000 */
[----:B-1----:R-:W-:Y:S01]  /*2550*/  FSEL R95, R17, 1, !P3 ;  /* 0x3f800000115f7808 */ /* 0x002fe20005800000 */
[----:B------:R-:W-:Y:S01]  /*2560*/  FFMA.FTZ R16, R91, R93, R92 ;  /* 0x0000005d5b107223 */ /* 0x000fe2000001005c */
[----:B------:R-:W1:Y:S01]  /*2570*/  MUFU.EX2 R13, R13 ;  /* 0x0000000d000d7308 */ /* 0x000e620000000800 */
[----:B--2---:R-:W-:-:S03]  /*2580*/  FSEL R94, R18, 1, !P2 ;  /* 0x3f800000125e7808 */ /* 0x004fc60005000000 */
[----:B------:R-:W2:Y:S01]  /*2590*/  MUFU.EX2 R15, R15 ;  /* 0x0000000f000f7308 */ /* 0x000ea20000000800 */
[----:B------:R-:W-:Y:S01]  /*25a0*/  FFMA.FTZ R16, R95, R16, R90 ;  /* 0x000000105f107223 */ /* 0x000fe2000001005a */
[----:B---3--:R-:W-:Y:S02]  /*25b0*/  FSEL R97, R19, 1, !P1 ;  /* 0x3f80000013617808 */ /* 0x008fe40004800000 */
[----:B------:R-:W3:Y:S01]  /*25c0*/  MUFU.EX2 R14, R14 ;  /* 0x0000000e000e7308 */ /* 0x000ee20000000800 */
[----:B------:R-:W-:Y:S01]  /*25d0*/  FFMA.FTZ R16, R94, R16, R89 ;  /* 0x000000105e107223 */ /* 0x000fe20000010059 */
[----:B0-----:R-:W-:-:S03]  /*25e0*/  FSEL R96, R12, 1, !P0 ;  /* 0x3f8000000c607808 */ /* 0x001fc60004000000 */
[----:B------:R-:W-:Y:S01]  /*25f0*/  FFMA.FTZ R16, R97, R16, R88 ;  /* 0x0000001061107223 */ /* 0x000fe20000010058 */
[----:B-1----:R-:W-:Y:S02]  /*2600*/  FSEL R99, R13, 1, !P6 ;  /* 0x3f8000000d637808 */ /* 0x002fe40007000000 */
[----:B------:R-:W-:Y:S01]  /*2610*/  ISETP.NE.AND P6, PT, R100, RZ, PT ;  /* 0x000000ff6400720c */ /* 0x000fe20003fc5270 */
[----:B------:R-:W-:Y:S01]  /*2620*/  FFMA.FTZ R16, R96, R16, R87 ;  /* 0x0000001060107223 */ /* 0x000fe20000010057 */
[----:B--2---:R-:W-:-:S03]  /*2630*/  FSEL R98, R15, 1, !P4 ;  /* 0x3f8000000f627808 */ /* 0x004fc60006000000 */
[----:B------:R-:W-:Y:S01]  /*2640*/  FFMA.FTZ R16, R99, R16, R86 ;  /* 0x0000001063107223 */ /* 0x000fe20000010056 */
[----:B---3--:R-:W-:Y:S01]  /*2650*/  FSEL R100, R14, 1, !P6 ;  /* 0x3f8000000e647808 */ /* 0x008fe20007000000 */
[----:B------:R-:W-:-:S04]  /*2660*/  FMUL.FTZ R12, R98, R93 ;  /* 0x0000005d620c7220 */ /* 0x000fc80000410000 */
        /* <DEDUP_REMOVED lines=33> */
[----:B------:R-:W-:Y:S01]  /*2880*/  ISETP.GE.AND P6, PT, R56, 0x10, PT ;  /* 0x000000103800780c */ /* 0x000fe20003fc6270 */
[----:B------:R-:W-:Y:S02]  /*2890*/  HFMA2 R12, -RZ, RZ, 1.875, 0 ;  /* 0x3f800000ff0c7431 */ /* 0x000fe400000001ff */
[----:B------:R-:W-:Y:S02]  /*28a0*/  IMAD.MOV.U32 R13, RZ, RZ, RZ ;  /* 0x000000ffff0d7224 */ /* 0x000fe400078e00ff */
[C---:B0-----:R-:W-:Y:S01]  /*28b0*/  FMUL.FTZ R14, R17.reuse, R14 ;  /* 0x0000000e110e7220 */ /* 0x041fe20000410000 */
[----:B-1----:R-:W-:-:S04]  /*28c0*/  FFMA.FTZ R15, R17, R15, R16 ;  /* 0x0000000f110f7223 */ /* 0x002fc80000010010 */
[----:B------:R-:W-:Y:S02]  /*28d0*/  FSEL R105, R17, R14, !P6 ;  /* 0x0000000e11697208 */ /* 0x000fe40007000000 */
[----:B------:R-:W-:Y:S02]  /*28e0*/  FSEL R106, R16, R15, !P6 ;  /* 0x0000000f106a7208 */ /* 0x000fe40007000000 */
[----:B------:R-:W-:-:S13]  /*28f0*/  ISETP.NE.AND P6, PT, R104, RZ, PT ;  /* 0x000000ff6800720c */ /* 0x000fda0003fc5270 */
[----:B------:R-:W0:Y:S01]  /*2900*/  @!P6 LDS.64 R12, [UR5] ;  /* 0x00000005ff0ce984 */ /* 0x000e220008000a00 */
[----:B------:R-:W-:Y:S02]  /*2910*/  ISETP.NE.AND P6, PT, R56, 0x1f, PT ;  /* 0x0000001f3800780c */ /* 0x000fe40003fc5270 */
[----:B------:R-:W-:Y:S02]  /*2920*/  MOV R16, R81 ;  /* 0x0000005100107202 */ /* 0x000fe40000000f00 */
[----:B------:R-:W-:-:S05]  /*2930*/  MOV R17, R82 ;  /* 0x0000005200117202 */ /* 0x000fca0000000f00 */
[----:B------:R-:W2:Y:S04]  /*2940*/  LDG.E R16, desc[UR16][R16.64] ;  /* 0x0000001010107981 */ /* 0x000ea8000c1e1900 */
[----:B------:R1:W-:Y:S02]  /*2950*/  @!P6 STS.64 [UR4+0x220], R14 ;  /* 0x0002200eff00e988 */ /* 0x0003e40008000a04 */
[----:B-1----:R-:W-:Y:S02]  /*2960*/  MOV R14, R79 ;  /* 0x0000004f000e7202 */ /* 0x002fe40000000f00 */
[----:B------:R-:W-:-:S05]  /*2970*/  MOV R15, R84 ;  /* 0x00000054000f7202 */ /* 0x000fca0000000f00 */
[----:B------:R1:W2:Y:S01]  /*2980*/  LDG.E R101, desc[UR16][R14.64] ;  /* 0x000000100e657981 */ /* 0x0002a2000c1e1900 */
[----:B------:R-:W-:Y:S01]  /*2990*/  BAR.SYNC.DEFER_BLOCKING 0x0 ;  /* 0x0000000000007b1d */ /* 0x000fe20000010000 */
[----:B------:R-:W-:-:S05]  /*29a0*/  LEA R79, P6, R8, R79, 0x2 ;  /* 0x0000004f084f7211 */ /* 0x000fca00078c10ff */
[----:B------:R-:W-:Y:S01]  /*29b0*/  IMAD.X R84, R84, 0x1, R9, P6 ;  /* 0x0000000154547824 */ /* 0x000fe200030e0609 */
[----:B------:R-:W-:Y:S01]  /*29c0*/  LEA R81, P6, R6, R81, 0x2 ;  /* 0x0000005106517211 */ /* 0x000fe200078c10ff */
[----:B------:R-:W3:Y:S04]  /*29d0*/  SHFL.UP PT, R108, R105, 0x1, RZ ;  /* 0x04200000696c7989 */ /* 0x000ee800000e00ff */
[----:B------:R-:W-:Y:S01]  /*29e0*/  IMAD.X R82, R82, 0x1, R7, P6 ;  /* 0x0000000152527824 */ /* 0x000fe200030e0607 */
[----:B------:R-:W4:Y:S01]  /*29f0*/  SHFL.UP PT, R107, R106, 0x1, RZ ;  /* 0x042000006a6b7989 */ /* 0x000f2200000e00ff */
[----:B------:R-:W-:-:S03]  /*2a00*/  ISETP.NE.AND P6, PT, R56, RZ, PT ;  /* 0x000000ff3800720c */ /* 0x000fc60003fc5270 */
[----:B------:R-:W5:Y:S10]  /*2a10*/  LDS.64 R18, [UR4+0x220] ;  /* 0x00022004ff127984 */ /* 0x000f740008000a00 */
[----:B0-----:R-:W-:Y:S01]  /*2a20*/  @!P6 STS.64 [UR4+0x230], R12 ;  /* 0x0002300cff00e988 */ /* 0x001fe20008000a04 */
[----:B---3--:R-:W-:-:S02]  /*2a30*/  @!P6 MOV R108, R12 ;  /* 0x0000000c006ce202 */ /* 0x008fc40000000f00 */
[----:B----4-:R-:W-:Y:S01]  /*2a40*/  @!P6 MOV R107, R13 ;  /* 0x0000000d006be202 */ /* 0x010fe20000000f00 */
[----:B------:R-:W-:Y:S01]  /*2a50*/  BAR.SYNC.DEFER_BLOCKING 0x0 ;  /* 0x0000000000007b1d */ /* 0x000fe20000010000 */
[----:B------:R-:W-:-:S13]  /*2a60*/  ISETP.NE.AND P6, PT, R21, RZ, PT ;  /* 0x000000ff1500720c */ /* 0x000fda0003fc5270 */
[----:B-1----:R-:W0:Y:S01]  /*2a70*/  @P6 LDS R14, [UR4+0x234] ;  /* 0x00023404ff0e6984 */ /* 0x002e220008000800 */
[----:B------:R-:W-:Y:S01]  /*2a80*/  BSSY.RECONVERGENT B0, `(.L_x_4407) ;  /* 0x0000015000007945 */ /* 0x000fe20003800200 */
[----:B-----5:R-:W-:Y:S01]  /*2a90*/  FFMA.FTZ R19, R18, R13, R19 ;  /* 0x0000000d12137223 */ /* 0x020fe20000010013 */
[----:B0-----:R-:W-:Y:S01]  /*2aa0*/  @P6 FFMA.FTZ R107, R14, R108, R107 ;  /* 0x0000006c0e6b6223 */ /* 0x001fe2000001006b */
[----:B------:R-:W-:-:S03]  /*2ab0*/  LEA R83, P6, R4, R83, 0x2 ;  /* 0x0000005304537211 */ /* 0x000fc600078c10ff */
[----:B------:R-:W-:Y:S02]  /*2ac0*/  FFMA.FTZ R98, R98, R107, R91 ;  /* 0x0000006b62627223 */ /* 0x000fe4000001005b */
[----:B------:R-:W-:Y:S01]  /*2ad0*/  IMAD.X R80, R80, 0x1, R5, P6 ;  /* 0x0000000150507824 */ /* 0x000fe200030e0605 */
[----:B------:R-:W-:Y:S01]  /*2ae0*/  ISETP.NE.AND P6, PT, R21, RZ, PT ;  /* 0x000000ff1500720c */ /* 0x000fe20003fc5270 */
[----:B------:R-:W-:-:S04]  /*2af0*/  FFMA.FTZ R106, R93, R98, R92 ;  /* 0x000000625d6a7223 */ /* 0x000fc8000001005c */
[----:B------:R-:W-:-:S04]  /*2b00*/  FFMA.FTZ R95, R95, R106, R90 ;  /* 0x0000006a5f5f7223 */ /* 0x000fc8000001005a */
[----:B------:R-:W-:-:S04]  /*2b10*/  FFMA.FTZ R94, R94, R95, R89 ;  /* 0x0000005f5e5e7223 */ /* 0x000fc80000010059 */
[----:B------:R-:W-:Y:S01]  /*2b20*/  FFMA.FTZ R97, R97, R94, R88 ;  /* 0x0000005e61617223 */ /* 0x000fe20000010058 */
[----:B--2---:R-:W-:Y:S01]  /*2b30*/  FMUL.FTZ R101, R101, R16 ;  /* 0x0000001065657220 */ /* 0x004fe20000410000 */
        /* <DEDUP_REMOVED lines=9> */
.L_x_4408:
[----:B------:R-:W-:Y:S05]  /*2bd0*/  BSYNC.RECONVERGENT B0 ;  /* 0x0000000000007941 */ /* 0x000fea0003800200 */
.L_x_4407:
[----:B------:R-:W-:Y:S01]  /*2be0*/  UIADD3 UR6, UPT, UPT, UR6, 0x1, URZ ;  /* 0x0000000106067890 */ /* 0x000fe2000fffe0ff */
[----:B------:R-:W-:Y:S01]  /*2bf0*/  FFMA.FTZ R96, R96, R97, R87 ;  /* 0x0000006160607223 */ /* 0x000fe20000010057 */
[C---:B------:R-:W-:Y:S01]  /*2c00*/  FFMA.FTZ R70, R101.reuse, R98, R70 ;  /* 0x0000006265467223 */ /* 0x040fe20000010046 */
[----:B------:R-:W-:Y:S01]  /*2c10*/  FFMA.FTZ R71, R101, R106, R71 ;  /* 0x0000006a65477223 */ /* 0x000fe20000010047 */
[----:B------:R-:W-:Y:S01]  /*2c20*/  UISETP.NE.AND UP0, UPT, UR6, URZ, UPT ;  /* 0x000000ff0600728c */ /* 0x000fe2000bf05270 */
[----:B------:R-:W-:Y:S01]  /*2c30*/  FFMA.FTZ R99, R99, R96, R86 ;  /* 0x0000006063637223 */ /* 0x000fe20000010056 */
[C---:B------:R-:W-:Y:S01]  /*2c40*/  FFMA.FTZ R72, R101.reuse, R95, R72 ;  /* 0x0000005f65487223 */ /* 0x040fe20000010048 */
[C---:B------:R-:W-:Y:S01]  /*2c50*/  FFMA.FTZ R73, R101.reuse, R94, R73 ;  /* 0x0000005e65497223 */ /* 0x040fe20000010049 */
[C---:B------:R-:W-:Y:S01]  /*2c60*/  FFMA.FTZ R74, R101.reuse, R97, R74 ;  /* 0x00000061654a7223 */ /* 0x040fe2000001004a */
[-C--:B------:R-:W-:Y:S01]  /*2c70*/  FFMA.FTZ R100, R100, R99.reuse, R85 ;  /* 0x0000006364647223 */ /* 0x080fe20000010055 */
[C---:B------:R-:W-:Y:S01]  /*2c80*/  FFMA.FTZ R75, R101.reuse, R96, R75 ;  /* 0x00000060654b7223 */ /* 0x040fe2000001004b */
[C---:B------:R-:W-:Y:S01]  /*2c90*/  FFMA.FTZ R76, R101.reuse, R99, R76 ;  /* 0x00000063654c7223 */ /* 0x040fe2000001004c */
[----:B------:R-:W-:Y:S01]  /*2ca0*/  IADD3 R78, PT, PT, R78, 0x1, RZ ;  /* 0x000000014e4e7810 */ /* 0x000fe20007ffe0ff */
[----:B------:R-:W-:Y:S01]  /*2cb0*/  FFMA.FTZ R77, R101, R100, R77 ;  /* 0x00000064654d7223 */ /* 0x000fe2000001004d */
[----:B------:R-:W-:Y:S01]  /*2cc0*/  UIADD3 UR5, UPT, UPT, UR5, 0x8, URZ ;  /* 0x0000000805057890 */ /* 0x000fe2000fffe0ff */
[----:B------:R-:W-:Y:S11]  /*2cd0*/  BRA.U UP0, `(.L_x_4409) ;  /* 0xfffffff500bc7547 */ /* 0x000ff6000b83ffff */
.L_x_4406:
[----:B------:R-:W-:Y:S01]  /*2ce0*/  BAR.SYNC.DEFER_BLOCKING 0x0 ;  /* 0x0000000000007b1d */ /* 0x000fe20000010000 */
[----:B------:R-:W-:Y:S01]  /*2cf0*/  ISETP.NE.AND P0, PT, R21, RZ, PT ;  /* 0x000000ff1500720c */ /* 0x000fe20003f05270 */
[----:B------:R-:W-:Y:S01]  /*2d00*/  VIADD R31, R31, 0x1 ;  /* 0x000000011f1f7836 */ /* 0x000fe20000000000 */
[----:B------:R-:W-:Y:S02]  /*2d10*/  F2FP.F16.F32.PACK_AB R70, R71, R70 ;  /* 0x000000464746723e */ /* 0x000fe400000000ff */
[----:B------:R-:W-:Y:S02]  /*2d20*/  F2FP.F16.F32.PACK_AB R72, R73, R72 ;  /* 0x000000484948723e */ /* 0x000fe400000000ff */
[----:B------:R-:W-:Y:S02]  /*2d30*/  F2FP.F16.F32.PACK_AB R74, R75, R74 ;  /* 0x0000004a4b4a723e */ /* 0x000fe400000000ff */
[----:B------:R-:W-:Y:S02]  /*2d40*/  F2FP.F16.F32.PACK_AB R76, R77, R76 ;  /* 0x0000004c4d4c723e */ /* 0x000fe400000000ff */
[----:B------:R-:W-:-:S02]  /*2d50*/  PRMT R11, R70, 0x7632, R11 ;  /* 0x00007632460b7816 */ /* 0x000fc4000000000b */
[----:B------:R-:W-:Y:S01]  /*2d60*/  PRMT R12, R72, 0x7632, R12 ;  /* 0x00007632480c7816 */ /* 0x000fe2000000000c */
[----:B------:R-:W1:Y:S01]  /*2d70*/  @!P0 LDC R10, c[0x0][0x388] ;  /* 0x0000e200ff0a8b82 */ /* 0x000e620000000800 */
[----:B0-----:R-:W-:Y:S02]  /*2d80*/  PRMT R14, R74, 0x7632, R14 ;  /* 0x000076324a0e7816 */ /* 0x001fe4000000000e */
[----:B------:R-:W-:Y:S01]  /*2d90*/  PRMT R18, R76, 0x7632, R18 ;  /* 0x000076324c127816 */ /* 0x000fe20000000012 */
[----:B------:R-:W-:Y:S04]  /*2da0*/  STS.U16 [R61], R70 ;  /* 0x000000463d007388 */ /* 0x000fe80000000400 */
[----:B------:R-:W-:Y:S04]  /*2db0*/  STS.U16 [R61+0x2], R11 ;  /* 0x0000020b3d007388 */ /* 0x000fe80000000400 */
[----:B------:R-:W-:Y:S04]  /*2dc0*/  STS.U16 [R61+0x4], R72 ;  /* 0x000004483d007388 */ /* 0x000fe80000000400 */
[----:B------:R-:W-:Y:S01]  /*2dd0*/  STS.U16 [R61+0x6], R12 ;  /* 0x0000060c3d007388 */ /* 0x000fe20000000400 */
[----:B-1----:R-:W-:-:S03]  /*2de0*/  @!P0 IADD3 R16, PT, PT, -R51, R10, RZ ;  /* 0x0000000a33108210 */ /* 0x002fc60007ffe1ff */
        /* <DEDUP_REMOVED lines=36> */
[----:B-1----:R-:W-:-:S03]  /*3030*/  ISETP.NE.AND P0, PT, R31, UR4, PT ;  /* 0x000000041f007c0c */ /* 0x002fc6000bf05270 */
[----:B------:R0:W-:Y:S01]  /*3040*/  @!P1 STG.E.U16 desc[UR16][R10.64+0x40], R13 ;  /* 0x0000400d0a009986 */ /* 0x0001e2000c101510 */
[----:B------:R-:W-:-:S04]  /*3050*/  IADD3 R33, P1, PT, R33, 0x200, RZ ;  /* 0x0000020021217810 */ /* 0x000fc80007f3e0ff */
[----:B------:R-:W-:Y:S01]  /*3060*/  IADD3.X R43, PT, PT, RZ, R43, RZ, P1, !PT ;  /* 0x0000002bff2b7210 */ /* 0x000fe20000ffe4ff */
[----:B------:R0:W-:Y:S01]  /*3070*/  @!P2 STG.E.U16 desc[UR16][R10.64+0xc0], R15 ;  /* 0x0000c00f0a00a986 */ /* 0x0001e2000c101510 */
[----:B------:R-:W-:-:S04]  /*3080*/  IADD3 R32, P2, PT, R32, 0x200, RZ ;  /* 0x0000020020207810 */ /* 0x000fc80007f5e0ff */
[----:B------:R-:W-:Y:S01]  /*3090*/  IADD3.X R42, PT, PT, RZ, R42, RZ, P2, !PT ;  /* 0x0000002aff2a7210 */ /* 0x000fe200017fe4ff */
[----:B------:R-:W-:Y:S08]  /*30a0*/  @P0 BRA `(.L_x_4410) ;  /* 0xffffffd400680947 */ /* 0x000ff0000383ffff */
[----:B------:R-:W-:Y:S05]  /*30b0*/  EXIT ;  /* 0x000000000000794d */ /* 0x000fea0003800000 */
.L_x_4411:
        /* <DEDUP_REMOVED lines=12> */
.L_x_5126:


//--------------------- .text._Z25selective_scan_fwd_kernelI32Selective_Scan_fwd_kernel_traitsILi32ELi8ELi1ELb0ELb0ELb0ELb1EN3c104HalfEfEEv13SSMParamsBase --------------------------
	.section	.text._Z25selective_scan_fwd_kernelI32Selective_Scan_fwd_kernel_traitsILi32ELi8ELi1ELb0ELb0ELb0ELb1EN3c104HalfEfEEv13SSMParamsBase,"ax",@progbits
	.align	128
        .global         _Z25selective_scan_fwd_kernelI32Selective_Scan_fwd_kernel_traitsILi32ELi8ELi1ELb0ELb0ELb0ELb1EN3c104HalfEfEEv13SSMParamsBase
        .type           _Z25selective_scan_fwd_kernelI32Selective_Scan_fwd_kernel_traitsILi32ELi8ELi1ELb0ELb0ELb0ELb1EN3c104HalfEfEEv13SSMParamsBase,@function
        .size           _Z25selective_scan_fwd_kernelI32Selective_Scan_fwd_kernel_traitsILi32ELi8ELi1ELb0ELb0ELb0ELb1EN3c104HalfEfEEv13SSMParamsBase,(.L_x_5127 - _Z25selective_scan_fwd_kernelI32Selective_Scan_fwd_kernel_traitsILi32ELi8ELi1ELb0ELb0ELb0ELb1EN3c104HalfEfEEv13SSMParamsBase)
        .other          _Z25selective_scan_fwd_kernelI32Selective_Scan_fwd_kernel_traitsILi32ELi8ELi1ELb0ELb0ELb0ELb1EN3c104HalfEfEEv13SSMParamsBase,@"STO_CUDA_ENTRY STV_DEFAULT"
_Z25selective_scan_fwd_kernelI32Selective_Scan_fwd_kernel_traitsILi32ELi8ELi1ELb0ELb0ELb0ELb1EN3c104HalfEfEEv13SSMParamsBase:
.text._Z25selective_scan_fwd_kernelI32Selective_Scan_fwd_kernel_traitsILi32ELi8ELi1ELb0ELb0ELb0ELb1EN3c104HalfEfEEv13SSMParamsBase:
        /* <DEDUP_REMOVED lines=30> */
[----:B------:R-:W-:Y:S01]  /*01e0*/  MOV R8, UR6 ;  /* 0x0000000600087c02 */ /* 0x000fe20008000f00 */
[----:B------:R-:W-:Y:S01]  /*01f0*/  IMAD.U32 R9, RZ, RZ, UR7 ;  /* 0x00000007ff097e24 */ /* 0x000fe2000f8e00ff */
[----:B--2---:R-:W-:Y:S01]  /*0200*/  MOV R3, UR9 ;  /* 0x0000000900037c02 */ /* 0x004fe20008000f00 */
[----:B0-----:R-:W-:Y:S01]  /*0210*/  IMAD.U32 R5, RZ, RZ, UR8 ;  /* 0x00000008ff057e24 */ /* 0x001fe2000f8e00ff */
[----:B------:R-:W-:Y:S06]  /*0220*/  @!P0 EXIT ;  /* 0x000000000000894d */ /* 0x000fec0003800000 */
[----:B------:R-:W-:Y:S01]  /*0230*/  IMAD.MOV.U32 R4, RZ, RZ, R8 ;  /* 0x000000ffff047224 */ /* 0x000fe200078e0008 */
[----:B------:R-:W0:Y:S01]  /*0240*/  LDC.64 R28, c[0x0][0x448] ;  /* 0x00011200ff1c7b82 */ /* 0x000e220000000a00 */
[----:B------:R-:W2:Y:S01]  /*0250*/  LDCU.64 UR4, c[0x0][0x3b8] ;  /* 0x00007700ff0477ac */ /* 0x000ea20008000a00 */
[----:B------:R-:W-:Y:S01]  /*0260*/  MOV R2, R6 ;  /* 0x0000000600027202 */ /* 0x000fe20000000f00 */
        /* <DEDUP_REMOVED lines=8> */
[----:B------:R-:W-:Y:S01]  /*02f0*/  LEA R38, P0, R2, R10, 0x1 ;  /* 0x0000000a02267211 */ /* 0x000fe200078008ff */
[----:B----4-:R-:W-:Y:S01]  /*0300*/  IMAD R0, R0, UR18, R19 ;  /* 0x0000001200007c24 */ /* 0x010fe2000f8e0213 */
[----:B------:R-:W4:Y:S01]  /*0310*/  LDC.64 R40, c[0x0][0x450] ;  /* 0x00011400ff287b82 */ /* 0x000f220000000a00 */
[C---:B------:R-:W-:Y:S01]  /*0320*/  IMAD R49, R19.reuse, UR15, R5 ;  /* 0x0000000f13317c24 */ /* 0x040fe2000f8e0205 */
[----:B------:R-:W-:Y:S01]  /*0330*/  LEA.HI.X R48, R2, R11, R48, 0x1, P0 ;  /* 0x0000000b02307211 */ /* 0x000fe200000f0c30 */
[C---:B--2---:R-:W-:Y:S01]  /*0340*/  IMAD.WIDE.U32 R6, R19.reuse, UR4, RZ ;  /* 0x0000000413067c25 */ /* 0x044fe2000f8e00ff */
[----:B------:R-:W2:Y:S02]  /*0350*/  LDCU UR4, c[0x0][0x38c] ;  /* 0x00007180ff0477ac */ /* 0x000ea40008000800 */
[----:B------:R-:W-:Y:S01]  /*0360*/  LEA.HI.X R49, R4, R13, R49, 0x1, P1 ;  /* 0x0000000d04317211 */ /* 0x000fe200008f0c31 */
[----:B------:R-:W-:Y:S01]  /*0370*/  IMAD R0, R0, R15, RZ ;  /* 0x0000000f00007224 */ /* 0x000fe200078e02ff */
[----:B------:R-:W1:Y:S01]  /*0380*/  LDC.64 R22, c[0x0][0x438] ;  /* 0x00010e00ff167b82 */ /* 0x000e620000000a00 */
[C---:B------:R-:W-:Y:S01]  /*0390*/  IMAD R33, R19.reuse, UR5, R7 ;  /* 0x0000000513217c24 */ /* 0x040fe2000f8e0207 */
[----:B0-----:R-:W-:Y:S01]  /*03a0*/  LEA R34, P0, R6, R28, 0x2 ;  /* 0x0000001c06227211 */ /* 0x001fe200078010ff */
[----:B------:R-:W-:-:S03]  /*03b0*/  IMAD.WIDE.U32 R14, R19, UR6, RZ ;  /* 0x00000006130e7c25 */ /* 0x000fc6000f8e00ff */
[----:B------:R-:W-:Y:S01]  /*03c0*/  LEA.HI.X R33, R6, R29, R33, 0x2, P0 ;  /* 0x0000001d06217211 */ /* 0x000fe200000f1421 */
[C---:B------:R-:W-:Y:S01]  /*03d0*/  IMAD R31, R19.reuse, UR7, R15 ;  /* 0x00000007131f7c24 */ /* 0x040fe2000f8e020f */
[----:B------:R-:W0:Y:S01]  /*03e0*/  LDC.64 R16, c[0x0][0x418] ;  /* 0x00010600ff107b82 */ /* 0x000e220000000a00 */
[----:B---3--:R-:W-:-:S04]  /*03f0*/  IMAD.WIDE.U32 R2, R19, R8, RZ ;  /* 0x0000000813027225 */ /* 0x008fc800078e00ff */
[----:B------:R-:W-:Y:S01]  /*0400*/  IMAD R3, R19, R9, R3 ;  /* 0x0000000913037224 */ /* 0x000fe200078e0203 */
[----:B--2---:R-:W-:Y:S02]  /*0410*/  UISETP.LT.AND UP0, UPT, UR4, 0x1, UPT ;  /* 0x000000010400788c */ /* 0x004fe4000bf01270 */
[----:B------:R-:W2:Y:S01]  /*0420*/  LDC.64 R20, c[0x0][0x420] ;  /* 0x00010800ff147b82 */ /* 0x000ea20000000a00 */
[----:B----4-:R-:W-:-:S04]  /*0430*/  LEA R32, P0, R14, R40, 0x2 ;  /* 0x000000280e207211 */ /* 0x010fc800078010ff */
[----:B------:R-:W-:-:S03]  /*0440*/  LEA.HI.X R31, R14, R41, R31, 0x2, P0 ;  /* 0x000000290e1f7211 */ /* 0x000fc600000f141f */
[----:B------:R-:W3:Y:S01]  /*0450*/  LDC.64 R24, c[0x0][0x430] ;  /* 0x00010c00ff187b82 */ /* 0x000ee20000000a00 */
[----:B-1----:R-:W-:-:S04]  /*0460*/  IMAD.WIDE.U32 R6, R19, R22, RZ ;  /* 0x0000001613067225 */ /* 0x002fc800078e00ff */
[C---:B------:R-:W-:Y:S01]  /*0470*/  IMAD R15, R19.reuse, R23, R7 ;  /* 0x00000017130f7224 */ /* 0x040fe200078e0207 */
[----:B------:R-:W-:Y:S02]  /*0480*/  MOV R14, R6 ;  /* 0x00000006000e7202 */ /* 0x000fe40000000f00 */
[----:B------:R-:W1:Y:S01]  /*0490*/  LDC.64 R42, c[0x0][0x3a0] ;  /* 0x0000e800ff2a7b82 */ /* 0x000e620000000a00 */
[----:B0-----:R-:W-:-:S04]  /*04a0*/  IMAD.WIDE.U32 R4, R19, R16, RZ ;  /* 0x0000001013047225 */ /* 0x001fc800078e00ff */
[----:B------:R-:W-:-:S03]  /*04b0*/  IMAD R5, R19, R17, R5 ;  /* 0x0000001113057224 */ /* 0x000fc600078e0205 */
[----:B------:R-:W0:Y:S01]  /*04c0*/  LDC.64 R44, c[0x0][0x440] ;  /* 0x00011000ff2c7b82 */ /* 0x000e220000000a00 */
[----:B--2---:R-:W-:-:S04]  /*04d0*/  IMAD.WIDE.U32 R6, R20, UR18, R2 ;  /* 0x0000001214067c25 */ /* 0x004fc8000f8e0002 */
[----:B------:R-:W-:-:S03]  /*04e0*/  IMAD R28, R21, UR18, R7 ;  /* 0x00000012151c7c24 */ /* 0x000fc6000f8e0207 */
[----:B------:R-:W2:Y:S01]  /*04f0*/  LDC.64 R26, c[0x0][0x410] ;  /* 0x00010400ff1a7b82 */ /* 0x000ea20000000a00 */
[----:B---3--:R-:W-:-:S04]  /*0500*/  IMAD.WIDE.U32 R2, R24, UR18, R14 ;  /* 0x0000001218027c25 */ /* 0x008fc8000f8e000e */
[----:B------:R-:W-:Y:S01]  /*0510*/  IMAD R24, R0, UR4, RZ ;  /* 0x0000000400187c24 */ /* 0x000fe2000f8e02ff */
[----:B------:R-:W-:Y:S01]  /*0520*/  SHF.L.U32 R0, R35, 0x3, RZ ;  /* 0x0000000323007819 */ /* 0x000fe200000006ff */
[----:B------:R-:W-:Y:S01]  /*0530*/  USEL UR4, UR4, 0x1, !UP0 ;  /* 0x0000000104047887 */ /* 0x000fe2000c000000 */
[----:B------:R-:W3:Y:S01]  /*0540*/  LDC.64 R12, c[0x0][0x3c0] ;  /* 0x0000f000ff0c7b82 */ /* 0x000ee20000000a00 */
[C---:B-1----:R-:W-:Y:S01]  /*0550*/  IMAD.WIDE.U32 R16, R19.reuse, R42, RZ ;  /* 0x0000002a13107225 */ /* 0x042fe200078e00ff */
[C---:B------:R-:W-:Y:S01]  /*0560*/  LOP3.LUT R14, R0.reuse, 0x1f00, RZ, 0xc0, !PT ;  /* 0x00001f00000e7812 */ /* 0x040fe200078ec0ff */
[----:B------:R-:W-:Y:S01]  /*0570*/  UIADD3 UR7, UPT, UPT, -UR4, URZ, URZ ;  /* 0x000000ff04077290 */ /* 0x000fe2000fffe1ff */
[----:B------:R-:W-:Y:S01]  /*0580*/  IADD3 R41, PT, PT, R0, 0x2, RZ ;  /* 0x0000000200297810 */ /* 0x000fe20007ffe0ff */
[----:B------:R-:W-:Y:S01]  /*0590*/  IMAD R29, R19, R43, R17 ;  /* 0x0000002b131d7224 */ /* 0x000fe200078e0211 */
[----:B------:R-:W-:Y:S01]  /*05a0*/  LOP3.LUT R47, R14, 0x1f, R35, 0xf8, !PT ;  /* 0x0000001f0e2f7812 */ /* 0x000fe200078ef823 */
[----:B------:R-:W-:Y:S01]  /*05b0*/  VIADD R40, R0, 0x1 ;  /* 0x0000000100287836 */ /* 0x000fe20000000000 */
[----:B------:R-:W1:Y:S01]  /*05c0*/  LDC.64 R10, c[0x0][0x3e0] ;  /* 0x0000f800ff0a7b82 */ /* 0x000e620000000a00 */
[----:B0-----:R-:W-:Y:S01]  /*05d0*/  LEA R30, P0, R16, R44, 0x2 ;  /* 0x0000002c101e7211 */ /* 0x001fe200078010ff */
[C---:B------:R-:W-:Y:S01]  /*05e0*/  VIADD R42, R0.reuse, 0x3 ;  /* 0x00000003002a7836 */ /* 0x040fe20000000000 */
[C---:B------:R-:W-:Y:S01]  /*05f0*/  IADD3 R43, PT, PT, R0.reuse, 0x4, RZ ;  /* 0x00000004002b7810 */ /* 0x040fe20007ffe0ff */
[----:B------:R-:W-:Y:S01]  /*0600*/  VIADD R44, R0, 0x5 ;  /* 0x00000005002c7836 */ /* 0x000fe20000000000 */
[----:B------:R-:W-:Y:S01]  /*0610*/  LEA.HI.X R29, R16, R45, R29, 0x2, P0 ;  /* 0x0000002d101d7211 */ /* 0x000fe200000f141d */
[C---:B------:R-:W-:Y:S01]  /*0620*/  VIADD R46, R0.reuse, 0x7 ;  /* 0x00000007002e7836 */ /* 0x040fe20000000000 */
[----:B------:R-:W-:Y:S01]  /*0630*/  IADD3 R45, PT, PT, R0, 0x6, RZ ;  /* 0x00000006002d7810 */ /* 0x000fe20007ffe0ff */
[----:B------:R-:W0:Y:S01]  /*0640*/  LDC.64 R8, c[0x0][0x3a8] ;  /* 0x0000ea00ff087b82 */ /* 0x000e220000000a00 */
[----:B--2---:R-:W-:Y:S01]  /*0650*/  IMAD.WIDE.U32 R4, R26, UR18, R4 ;  /* 0x000000121a047c25 */ /* 0x004fe2000f8e0004 */
[----:B------:R-:W-:-:S02]  /*0660*/  LOP3.LUT R50, R47, 0x20, RZ, 0xfc, !PT ;  /* 0x000000202f327812 */ /* 0x000fc400078efcff */
[----:B------:R-:W-:Y:S01]  /*0670*/  LOP3.LUT R51, R47, 0x40, RZ, 0xfc, !PT ;  /* 0x000000402f337812 */ /* 0x000fe200078efcff */
[----:B------:R-:W-:Y:S01]  /*0680*/  IMAD R26, R25, UR18, R3 ;  /* 0x00000012191a7c24 */ /* 0x000fe2000f8e0203 */
[----:B------:R-:W-:Y:S01]  /*0690*/  LOP3.LUT R52, R47, 0x60, RZ, 0xfc, !PT ;  /* 0x000000602f347812 */ /* 0x000fe200078efcff */
[----:B------:R-:W-:Y:S01]  /*06a0*/  IMAD R27, R27, UR18, R5 ;  /* 0x000000121b1b7c24 */ /* 0x000fe2000f8e0205 */
[----:B---3--:R-:W-:Y:S01]  /*06b0*/  SHF.L.U64.HI R13, R12, 0x2, R13 ;  /* 0x000000020c0d7819 */ /* 0x008fe2000001020d */
[----:B------:R-:W-:Y:S01]  /*06c0*/  IMAD.MOV.U32 R25, RZ, RZ, RZ ;  /* 0x000000ffff197224 */ /* 0x000fe200078e00ff */
[C---:B------:R-:W-:Y:S02]  /*06d0*/  LOP3.LUT R53, R47.reuse, 0x80, RZ, 0xfc, !PT ;  /* 0x000000802f357812 */ /* 0x040fe400078efcff */
[C---:B------:R-:W-:Y:S02]  /*06e0*/  LOP3.LUT R54, R47.reuse, 0xa0, RZ, 0xfc, !PT ;  /* 0x000000a02f367812 */ /* 0x040fe400078efcff */
[----:B------:R-:W-:-:S02]  /*06f0*/  LOP3.LUT R55, R47, 0xc0, RZ, 0xfc, !PT ;  /* 0x000000c02f377812 */ /* 0x000fc400078efcff */
[----:B-1----:R-:W-:Y:S02]  /*0700*/  SHF.L.U64.HI R11, R10, 0x2, R11 ;  /* 0x000000020a0b7819 */ /* 0x002fe4000001020b */
[----:B------:R-:W-:Y:S02]  /*0710*/  LOP3.LUT R56, R47, 0xe0, RZ, 0xfc, !PT ;  /* 0x000000e02f387812 */ /* 0x000fe400078efcff */
[----:B0-----:R-:W-:-:S07]  /*0720*/  SHF.L.U64.HI R9, R8, 0x2, R9 ;  /* 0x0000000208097819 */ /* 0x001fce0000010209 */
.L_x_4432:
[----:B0-----:R-:W0:Y:S01]  /*0730*/  LDCU UR4, c[0x0][0x388] ;  /* 0x00007100ff0477ac */ /* 0x001e220008000800 */
[----:B------:R-:W-:Y:S01]  /*0740*/  SHF.L.U32 R57, R25, 0x8, RZ ;  /* 0x0000000819397819 */ /* 0x000fe200000006ff */
[----:B------:R-:W-:Y:S01]  /*0750*/  IMAD.SHL.U32 R14, R47, 0x2, RZ ;  /* 0x000000022f0e7824 */ /* 0x000fe200078e00ff */
        /* <DEDUP_REMOVED lines=22> */
[----:B------:R-:W-:-:S03]  /*08c0*/  ISETP.GE.AND P6, PT, R56, R67, PT ;  /* 0x000000433800720c */ /* 0x000fc60003fc6270 */
        /* <DEDUP_REMOVED lines=13> */
[----:B------:R-:W-:Y:S02]  /*09a0*/  PRMT R75, RZ, 0x7610, R75 ;  /* 0x00007610ff4b7816 */ /* 0x000fe4000000004b */
[C---:B0-----:R-:W-:Y:S01]  /*09b0*/  IADD3 R22, PT, PT, R69.reuse, 0x20, RZ ;  /* 0x0000002045167810 */ /* 0x041fe20007ffe0ff */
[C---:B------:R-:W-:Y:S01]  /*09c0*/  VIADD R60, R69.reuse, 0x40 ;  /* 0x00000040453c7836 */ /* 0x040fe20000000000 */
[C---:B------:R-:W-:Y:S01]  /*09d0*/  IADD3 R62, PT, PT, R69.reuse, 0x60, RZ ;  /* 0x00000060453e7810 */ /* 0x040fe20007ffe0ff */
[C---:B------:R-:W-:Y:S01]  /*09e0*/  VIADD R16, R69.reuse, 0x80 ;  /* 0x0000008045107836 */ /* 0x040fe20000000000 */
[-C--:B------:R-:W-:Y:S02]  /*09f0*/  LEA.HI.SX32 R22, R22, R69.reuse, 0x1b ;  /* 0x0000004516167211 */ /* 0x080fe400078fdaff */
[-C--:B------:R-:W-:Y:S01]  /*0a00*/  LEA.HI.SX32 R61, R62, R69.reuse, 0x1b ;  /* 0x000000453e3d7211 */ /* 0x080fe200078fdaff */
[----:B------:R-:W-:Y:S01]  /*0a10*/  VIADD R62, R69, 0xc0 ;  /* 0x000000c0453e7836 */ /* 0x000fe20000000000 */
[----:B------:R-:W-:-:S02]  /*0a20*/  LEA.HI.SX32 R16, R16, R69, 0x1b ;  /* 0x0000004510107211 */ /* 0x000fc400078fdaff */
[CC--:B------:R-:W-:Y:S02]  /*0a30*/  LEA.HI.SX32 R58, R69.reuse, R69.reuse, 0x1b ;  /* 0x00000045453a7211 */ /* 0x0c0fe400078fdaff */
[----:B------:R-:W-:Y:S02]  /*0a40*/  LEA R59, R22, UR4, 0x1 ;  /* 0x00000004163b7c11 */ /* 0x000fe4000f8e08ff */
[C---:B------:R-:W-:Y:S02]  /*0a50*/  IADD3 R22, PT, PT, R69.reuse, 0xa0, RZ ;  /* 0x000000a045167810 */ /* 0x040fe40007ffe0ff */
[-C--:B------:R-:W-:Y:S02]  /*0a60*/  LEA.HI.SX32 R60, R60, R69.reuse, 0x1b ;  /* 0x000000453c3c7211 */ /* 0x080fe400078fdaff */
[----:B------:R-:W-:Y:S02]  /*0a70*/  LEA.HI.SX32 R64, R62, R69, 0x1b ;  /* 0x000000453e407211 */ /* 0x000fe400078fdaff */
[----:B------:R-:W-:-:S02]  /*0a80*/  IADD3 R66, PT, PT, R69, 0xe0, RZ ;  /* 0x000000e045427810 */ /* 0x000fc40007ffe0ff */
[----:B------:R-:W-:Y:S01]  /*0a90*/  LEA R62, R16, UR4, 0x1 ;  /* 0x00000004103e7c11 */ /* 0x000fe2000f8e08ff */
[----:B------:R-:W-:Y:S01]  /*0aa0*/  IMAD.SHL.U32 R16, R69, 0x8, RZ ;  /* 0x0000000845107824 */ /* 0x000fe200078e00ff */
[----:B------:R-:W-:Y:S02]  /*0ab0*/  LEA R58, R58, UR4, 0x1 ;  /* 0x000000043a3a7c11 */ /* 0x000fe4000f8e08ff */
[-C--:B------:R-:W-:Y:S02]  /*0ac0*/  LEA.HI.SX32 R22, R22, R69.reuse, 0x1b ;  /* 0x0000004516167211 */ /* 0x080fe400078fdaff */
[----:B------:R-:W-:Y:S02]  /*0ad0*/  LEA R60, R60, UR4, 0x1 ;  /* 0x000000043c3c7c11 */ /* 0x000fe4000f8e08ff */
[----:B------:R-:W-:Y:S02]  /*0ae0*/  LEA R61, R61, UR4, 0x1 ;  /* 0x000000043d3d7c11 */ /* 0x000fe4000f8e08ff */
[----:B------:R-:W-:-:S02]  /*0af0*/  LEA.HI.SX32 R65, R66, R69, 0x1b ;  /* 0x0000004542417211 */ /* 0x000fc400078fdaff */
[----:B------:R-:W-:Y:S02]  /*0b00*/  LEA R63, R22, UR4, 0x1 ;  /* 0x00000004163f7c11 */ /* 0x000fe4000f8e08ff */
[----:B------:R-:W-:Y:S02]  /*0b10*/  LEA.HI.SX32 R66, R16, R16, 0x1b ;  /* 0x0000001010427211 */ /* 0x000fe400078fdaff */
[----:B------:R-:W-:Y:S02]  /*0b20*/  LEA R64, R64, UR4, 0x1 ;  /* 0x0000000440407c11 */ /* 0x000fe4000f8e08ff */
[----:B------:R-:W-:Y:S02]  /*0b30*/  LEA R65, R65, UR4, 0x1 ;  /* 0x0000000441417c11 */ /* 0x000fe4000f8e08ff */
[----:B------:R-:W-:Y:S02]  /*0b40*/  LEA R66, R66, UR4, 0x1 ;  /* 0x0000000442427c11 */ /* 0x000fe4000f8e08ff */
[----:B------:R-:W-:-:S02]  /*0b50*/  PRMT R77, RZ, 0x7610, R77 ;  /* 0x00007610ff4d7816 */ /* 0x000fc4000000004d */
[----:B------:R-:W-:Y:S01]  /*0b60*/  PRMT R74, RZ, 0x7610, R74 ;  /* 0x00007610ff4a7816 */ /* 0x000fe2000000004a */
[----:B--2---:R-:W-:Y:S04]  /*0b70*/  STS.U16 [R58], R19 ;  /* 0x000000133a007388 */ /* 0x004fe80000000400 */
[----:B---3--:R-:W-:Y:S04]  /*0b80*/  STS.U16 [R59+0x40], R18 ;  /* 0x000040123b007388 */ /* 0x008fe80000000400 */
[----:B----4-:R-:W-:Y:S04]  /*0b90*/  STS.U16 [R60+0x80], R21 ;  /* 0x000080153c007388 */ /* 0x010fe80000000400 */
        /* <DEDUP_REMOVED lines=48> */
[----:B-1----:R-:W-:-:S02]  /*0ea0*/  HADD2.F32 R73, -RZ, R76.H0_H0 ;  /* 0x2000004cff497230 */ /* 0x002fc40000004100 */
[----:B--2---:R-:W-:-:S03]  /*0eb0*/  HADD2.F32 R77, -RZ, R75.H0_H0 ;  /* 0x2000004bff4d7230 */ /* 0x004fc60000004100 */
[----:B-----5:R-:W-:-:S05]  /*0ec0*/  FADD.FTZ R75, R73, R36 ;  /* 0x00000024494b7221 */ /* 0x020fca0000010000 */
[----:B------:R-:W-:Y:S01]  /*0ed0*/  FSETP.GTU.FTZ.AND P0, PT, R75, 20, PT ;  /* 0x41a000004b00780b */ /* 0x000fe20003f1c000 */
[----:B---3--:R-:W-:-:S03]  /*0ee0*/  HADD2.F32 R15, -RZ, R15.H0_H0 ;  /* 0x2000000fff0f7230 */ /* 0x008fc60000004100 */
[----:B------:R-:W-:Y:S01]  /*0ef0*/  ISETP.EQ.OR P0, PT, RZ, UR9, P0 ;  /* 0x00000009ff007c0c */ /* 0x000fe20008702670 */
[----:B----4-:R-:W-:Y:S02]  /*0f00*/  HADD2.F32 R81, -RZ, R68.H0_H0 ;  /* 0x20000044ff517230 */ /* 0x010fe40000004100 */
[--C-:B------:R-:W-:Y:S01]  /*0f10*/  FADD.FTZ R74, R15, R36.reuse ;  /* 0x000000240f4a7221 */ /* 0x100fe20000010000 */
        /* <DEDUP_REMOVED lines=45> */
.L_x_4413:
[----:B------:R-:W-:Y:S05]  /*11f0*/  BSYNC.RECONVERGENT B0 ;  /* 0x0000000000007941 */ /* 0x000fea0003800200 */
.L_x_4412:
        /* <DEDUP_REMOVED lines=35> */
.L_x_4415:
[----:B------:R-:W-:Y:S05]  /*1430*/  BSYNC.RECONVERGENT B0 ;  /* 0x0000000000007941 */ /* 0x000fea0003800200 */
.L_x_4414:
        /* <DEDUP_REMOVED lines=40> */
.L_x_4417:
[----:B------:R-:W-:Y:S05]  /*16c0*/  BSYNC.RECONVERGENT B0 ;  /* 0x0000000000007941 */ /* 0x000fea0003800200 */
.L_x_4416:
        /* <DEDUP_REMOVED lines=32> */
.L_x_4419:
[----:B------:R-:W-:Y:S05]  /*18d0*/  BSYNC.RECONVERGENT B0 ;  /* 0x0000000000007941 */ /* 0x000fea0003800200 */
.L_x_4418:
        /* <DEDUP_REMOVED lines=32> */
.L_x_4421:
[----:B------:R-:W-:Y:S05]  /*1ae0*/  BSYNC.RECONVERGENT B0 ;  /* 0x0000000000007941 */ /* 0x000fea0003800200 */
.L_x_4420:
        /* <DEDUP_REMOVED lines=32> */
.L_x_4423:
[----:B------:R-:W-:Y:S05]  /*1cf0*/  BSYNC.RECONVERGENT B0 ;  /* 0x0000000000007941 */ /* 0x000fea0003800200 */
.L_x_4422:
        /* <DEDUP_REMOVED lines=32> */
.L_x_4425:
[----:B------:R-:W-:Y:S05]  /*1f00*/  BSYNC.RECONVERGENT B0 ;  /* 0x0000000000007941 */ /* 0x000fea0003800200 */
.L_x_4424:
        /* <DEDUP_REMOVED lines=32> */
.L_x_4427:
[----:B------:R-:W-:Y:S05]  /*2110*/  BSYNC.RECONVERGENT B0 ;  /* 0x0000000000007941 */ /* 0x000fea0003800200 */
.L_x_4426:
        /* <DEDUP_REMOVED lines=21> */
[----:B------:R-:W0:Y:S01]  /*2270*/  LDC.64 R14, c[0x0][0x480] ;  /* 0x00012000ff0e7b82 */ /* 0x000e220000000a00 */
[----:B------:R-:W-:Y:S01]  /*2280*/  ISETP.GE.U32.AND P6, PT, R45, R67, PT ;  /* 0x000000432d00720c */ /* 0x000fe20003fc6070 */
[----:B------:R-:W-:Y:S01]  /*2290*/  FMUL.FTZ R92, R86, R75 ;  /* 0x0000004b565c7220 */ /* 0x000fe20000410000 */
[----:B------:R-:W-:Y:S01]  /*22a0*/  FMUL.FTZ R95, R22, R74 ;  /* 0x0000004a165f7220 */ /* 0x000fe20000410000 */
[----:B------:R-:W-:Y:S01]  /*22b0*/  FMUL.FTZ R94, R16, R73 ;  /* 0x00000049105e7220 */ /* 0x000fe20000410000 */
[----:B------:R-:W-:Y:S01]  /*22c0*/  P2R R108, PR, RZ, 0x40 ;  /* 0x00000040ff6c7803 */ /* 0x000fe20000000000 */
[----:B------:R-:W-:Y:S01]  /*22d0*/  FMUL.FTZ R96, R17, R72 ;  /* 0x0000004811607220 */ /* 0x000fe20000410000 */
[----:B------:R-:W-:Y:S01]  /*22e0*/  FSEL R99, R99, RZ, !P6 ;  /* 0x000000ff63637208 */ /* 0x000fe20007000000 */
[----:B------:R-:W-:Y:S01]  /*22f0*/  FMUL.FTZ R97, R18, R71 ;  /* 0x0000004712617220 */ /* 0x000fe20000410000 */
[----:B------:R-:W-:Y:S01]  /*2300*/  ISETP.NE.AND P6, PT, R25, RZ, PT ;  /* 0x000000ff1900720c */ /* 0x000fe20003fc5270 */
[----:B------:R-:W-:Y:S01]  /*2310*/  FMUL.FTZ R98, R19, R70 ;  /* 0x0000004613627220 */ /* 0x000fe20000410000 */
[----:B------:R-:W-:Y:S01]  /*2320*/  FMUL.FTZ R100, R88, R77 ;  /* 0x0000004d58647220 */ /* 0x000fe20000410000 */
[-C--:B------:R-:W-:Y:S01]  /*2330*/  ISETP.GE.U32.AND P0, PT, R0, R67.reuse, PT ;  /* 0x000000430000720c */ /* 0x080fe20003f06070 */
[----:B------:R-:W-:Y:S01]  /*2340*/  IMAD.MOV.U32 R91, RZ, RZ, R32 ;  /* 0x000000ffff5b7224 */ /* 0x000fe200078e0020 */
[----:B------:R-:W-:Y:S01]  /*2350*/  ISETP.NE.OR P6, PT, R35, RZ, !P6 ;  /* 0x000000ff2300720c */ /* 0x000fe200077c5670 */
[----:B------:R-:W-:Y:S01]  /*2360*/  IMAD.MOV.U32 R90, RZ, RZ, R33 ;  /* 0x000000ffff5a7224 */ /* 0x000fe200078e0021 */
[-C--:B------:R-:W-:Y:S01]  /*2370*/  ISETP.GE.U32.AND P1, PT, R40, R67.reuse, PT ;  /* 0x000000432800720c */ /* 0x080fe20003f26070 */
[----:B------:R-:W-:Y:S01]  /*2380*/  UIADD3 UR5, UPT, UPT, UR4, 0x240, URZ ;  /* 0x0000024004057890 */ /* 0x000fe2000fffe0ff */
[----:B------:R-:W-:Y:S01]  /*2390*/  P2R R111, PR, RZ, 0x40 ;  /* 0x00000040ff6f7803 */ /* 0x000fe20000000000 */
[----:B------:R-:W-:Y:S01]  /*23a0*/  UMOV UR6, UR7 ;  /* 0x0000000700067c82 */ /* 0x000fe20008000000 */
[----:B------:R-:W-:-:S02]  /*23b0*/  ISETP.GE.U32.AND P2, PT, R41, R67, PT ;  /* 0x000000432900720c */ /* 0x000fc40003f46070 */
[-C--:B------:R-:W-:Y:S02]  /*23c0*/  ISETP.GE.U32.AND P3, PT, R42, R67.reuse, PT ;  /* 0x000000432a00720c */ /* 0x080fe40003f66070 */
[-C--:B------:R-:W-:Y:S02]  /*23d0*/  ISETP.GE.U32.AND P4, PT, R43, R67.reuse, PT ;  /* 0x000000432b00720c */ /* 0x080fe40003f86070 */
[-C--:B------:R-:W-:Y:S02]  /*23e0*/  ISETP.GE.U32.AND P5, PT, R44, R67.reuse, PT ;  /* 0x000000432c00720c */ /* 0x080fe40003fa6070 */
[----:B------:R-:W-:Y:S02]  /*23f0*/  ISETP.GE.U32.AND P6, PT, R46, R67, PT ;  /* 0x000000432e00720c */ /* 0x000fe40003fc6070 */
[----:B------:R-:W-:Y:S02]  /*2400*/  MOV R93, R30 ;  /* 0x0000001e005d7202 */ /* 0x000fe40000000f00 */
[----:B------:R-:W-:-:S02]  /*2410*/  MOV R86, R29 ;  /* 0x0000001d00567202 */ /* 0x000fc40000000f00 */
[----:B------:R-:W-:Y:S02]  /*2420*/  MOV R88, R31 ;  /* 0x0000001f00587202 */ /* 0x000fe40000000f00 */
[----:B------:R-:W-:Y:S02]  /*2430*/  MOV R89, R34 ;  /* 0x0000002200597202 */ /* 0x000fe40000000f00 */
[----:B------:R-:W-:Y:S02]  /*2440*/  FSEL R92, R92, RZ, !P0 ;  /* 0x000000ff5c5c7208 */ /* 0x000fe40004000000 */
[----:B------:R-:W-:Y:S02]  /*2450*/  FSEL R95, R95, RZ, !P1 ;  /* 0x000000ff5f5f7208 */ /* 0x000fe40004800000 */
[----:B------:R-:W-:Y:S02]  /*2460*/  FSEL R94, R94, RZ, !P2 ;  /* 0x000000ff5e5e7208 */ /* 0x000fe40005000000 */
[----:B------:R-:W-:-:S02]  /*2470*/  FSEL R96, R96, RZ, !P3 ;  /* 0x000000ff60607208 */ /* 0x000fc40005800000 */
[----:B------:R-:W-:Y:S02]  /*2480*/  FSEL R97, R97, RZ, !P4 ;  /* 0x000000ff61617208 */ /* 0x000fe40006000000 */
[----:B------:R-:W-:Y:S02]  /*2490*/  FSEL R98, R98, RZ, !P5 ;  /* 0x000000ff62627208 */ /* 0x000fe40006800000 */
[----:B------:R-:W-:Y:S02]  /*24a0*/  P2R R112, PR, RZ, 0x40 ;  /* 0x00000040ff707803 */ /* 0x000fe40000000000 */
[----:B0-----:R-:W-:-:S07]  /*24b0*/  FSEL R100, R100, RZ, !P6 ;  /* 0x000000ff64647208 */ /* 0x001fce0007000000 */
.L_x_4431:
[----:B------:R-:W-:Y:S02]  /*24c0*/  MOV R16, R93 ;  /* 0x0000005d00107202 */ /* 0x000fe40000000f00 */
[----:B------:R-:W-:Y:S02]  /*24d0*/  MOV R17, R86 ;  /* 0x0000005600117202 */ /* 0x000fe40000000f00 */
[----:B------:R-:W-:-:S03]  /*24e0*/  ISETP.NE.AND P6, PT, R112, RZ, PT ;  /* 0x000000ff7000720c */ /* 0x000fc60003fc5270 */
[----:B------:R-:W2:Y:S01]  /*24f0*/  LDG.E R16, desc[UR16][R16.64] ;  /* 0x0000001010107981 */ /* 0x000ea2000c1e1900 */
[----:B------:R-:W-:Y:S02]  /*2500*/  P2R R109, PR, RZ, 0x40 ;  /* 0x00000040ff6d7803 */ /* 0x000fe40000000000 */
[----:B------:R-:W-:Y:S01]  /*2510*/  ISETP.NE.AND P6, PT, R108, RZ, PT ;  /* 0x000000ff6c00720c */ /* 0x000fe20003fc5270 */
[----:B------:R-:W0:Y:S01]  /*2520*/  S2UR UR8, SR_CgaCtaId ;  /* 0x00000000000879c3 */ /* 0x000e220000008800 */
        /* <DEDUP_REMOVED lines=69> */
[----:B------:R-:W-:Y:S02]  /*2980*/  IMAD.MOV.U32 R16, RZ, RZ, 0x3f800000 ;  /* 0x3f800000ff107424 */ /* 0x000fe400078e00ff */
[----:B------:R-:W-:Y:S02]  /*2990*/  HFMA2 R17, -RZ, RZ, 0, 0 ;  /* 0x00000000ff117431 */ /* 0x000fe400000001ff */
[C---:B0-----:R-:W-:Y:S01]  /*29a0*/  FMUL.FTZ R18, R21.reuse, R18 ;  /* 0x0000001215127220 */ /* 0x041fe20000410000 */
[----:B-1----:R-:W-:-:S04]  /*29b0*/  FFMA.FTZ R19, R21, R19, R20 ;  /* 0x0000001315137223 */ /* 0x002fc80000010014 */
[----:B------:R-:W-:Y:S02]  /*29c0*/  FSEL R113, R21, R18, !P6 ;  /* 0x0000001215717208 */ /* 0x000fe40007000000 */
[----:B------:R-:W-:Y:S02]  /*29d0*/  FSEL R114, R20, R19, !P6 ;  /* 0x0000001314727208 */ /* 0x000fe40007000000 */
[----:B------:R-:W-:-:S13]  /*29e0*/  ISETP.NE.AND P6, PT, R111, RZ, PT ;  /* 0x000000ff6f00720c */ /* 0x000fda0003fc5270 */
[----:B------:R-:W0:Y:S01]  /*29f0*/  @!P6 LDS.64 R16, [UR5] ;  /* 0x00000005ff10e984 */ /* 0x000e220008000a00 */
[----:B------:R-:W-:Y:S01]  /*2a00*/  ISETP.NE.AND P6, PT, R69, 0x1f, PT ;  /* 0x0000001f4500780c */ /* 0x000fe20003fc5270 */
[----:B------:R-:W-:Y:S01]  /*2a10*/  IMAD.MOV.U32 R21, RZ, RZ, R88 ;  /* 0x000000ffff157224 */ /* 0x000fe200078e0058 */
[----:B------:R-:W-:-:S05]  /*2a20*/  MOV R20, R91 ;  /* 0x0000005b00147202 */ /* 0x000fca0000000f00 */
[----:B------:R-:W2:Y:S06]  /*2a30*/  LDG.E R21, desc[UR16][R20.64] ;  /* 0x0000001014157981 */ /* 0x000eac000c1e1900 */
[----:B------:R1:W-:Y:S02]  /*2a40*/  @!P6 STS.64 [UR4+0x220], R18 ;  /* 0x00022012ff00e988 */ /* 0x0003e40008000a04 */
[----:B-1----:R-:W-:Y:S01]  /*2a50*/  MOV R18, R89 ;  /* 0x0000005900127202 */ /* 0x002fe20000000f00 */
[----:B------:R-:W-:-:S05]  /*2a60*/  IMAD.MOV.U32 R19, RZ, RZ, R90 ;  /* 0x000000ffff137224 */ /* 0x000fca00078e005a */
[----:B------:R1:W2:Y:S01]  /*2a70*/  LDG.E R110, desc[UR16][R18.64] ;  /* 0x00000010126e7981 */ /* 0x0002a2000c1e1900 */
[----:B------:R-:W-:Y:S01]  /*2a80*/  BAR.SYNC.DEFER_BLOCKING 0x0 ;  /* 0x0000000000007b1d */ /* 0x000fe20000010000 */
[----:B------:R-:W-:-:S04]  /*2a90*/  LEA R89, P6, R12, R89, 0x2 ;  /* 0x000000590c597211 */ /* 0x000fc800078c10ff */
[----:B------:R-:W-:Y:S02]  /*2aa0*/  IADD3.X R90, PT, PT, R90, R13, RZ, P6, !PT ;  /* 0x0000000d5a5a7210 */ /* 0x000fe400037fe4ff */
[----:B------:R-:W-:Y:S01]  /*2ab0*/  LEA R91, P6, R10, R91, 0x2 ;  /* 0x0000005b0a5b7211 */ /* 0x000fe200078c10ff */
[----:B------:R-:W3:Y:S03]  /*2ac0*/  SHFL.UP PT, R116, R113, 0x1, RZ ;  /* 0x0420000071747989 */ /* 0x000ee600000e00ff */
[----:B------:R-:W-:Y:S01]  /*2ad0*/  IADD3.X R88, PT, PT, R88, R11, RZ, P6, !PT ;  /* 0x0000000b58587210 */ /* 0x000fe200037fe4ff */
[----:B------:R-:W4:Y:S01]  /*2ae0*/  SHFL.UP PT, R115, R114, 0x1, RZ ;  /* 0x0420000072737989 */ /* 0x000f2200000e00ff */
[----:B------:R-:W-:-:S03]  /*2af0*/  ISETP.NE.AND P6, PT, R69, RZ, PT ;  /* 0x000000ff4500720c */ /* 0x000fc60003fc5270 */
[----:B------:R-:W5:Y:S10]  /*2b00*/  LDS.64 R22, [UR4+0x220] ;  /* 0x00022004ff167984 */ /* 0x000f740008000a00 */
[----:B0-----:R-:W-:Y:S01]  /*2b10*/  @!P6 STS.64 [UR4+0x230], R16 ;  /* 0x00023010ff00e988 */ /* 0x001fe20008000a04 */
[----:B---3--:R-:W-:Y:S01]  /*2b20*/  @!P6 MOV R116, R16 ;  /* 0x000000100074e202 */ /* 0x008fe20000000f00 */
[----:B----4-:R-:W-:Y:S01]  /*2b30*/  @!P6 IMAD.MOV.U32 R115, RZ, RZ, R17 ;  /* 0x000000ffff73e224 */ /* 0x010fe200078e0011 */
[----:B------:R-:W-:Y:S01]  /*2b40*/  BAR.SYNC.DEFER_BLOCKING 0x0 ;  /* 0x0000000000007b1d */ /* 0x000fe20000010000 */
[----:B------:R-:W-:-:S13]  /*2b50*/  ISETP.NE.AND P6, PT, R35, RZ, PT ;  /* 0x000000ff2300720c */ /* 0x000fda0003fc5270 */
[----:B-1----:R-:W0:Y:S01]  /*2b60*/  @P6 LDS R18, [UR4+0x234] ;  /* 0x00023404ff126984 */ /* 0x002e220008000800 */
[----:B------:R-:W-:Y:S01]  /*2b70*/  BSSY.RECONVERGENT B0, `(.L_x_4429) ;  /* 0x0000015000007945 */ /* 0x000fe20003800200 */
[----:B-----5:R-:W-:Y:S01]  /*2b80*/  FFMA.FTZ R23, R22, R17, R23 ;  /* 0x0000001116177223 */ /* 0x020fe20000010017 */
[----:B0-----:R-:W-:Y:S01]  /*2b90*/  @P6 FFMA.FTZ R115, R18, R116, R115 ;  /* 0x0000007412736223 */ /* 0x001fe20000010073 */
[----:B------:R-:W-:-:S03]  /*2ba0*/  LEA R93, P6, R8, R93, 0x2 ;  /* 0x0000005d085d7211 */ /* 0x000fc600078c10ff */
[----:B------:R-:W-:Y:S01]  /*2bb0*/  FFMA.FTZ R107, R107, R115, R92 ;  /* 0x000000736b6b7223 */ /* 0x000fe2000001005c */
[----:B------:R-:W-:Y:S02]  /*2bc0*/  IADD3.X R86, PT, PT, R86, R9, RZ, P6, !PT ;  /* 0x0000000956567210 */ /* 0x000fe400037fe4ff */
        /* <DEDUP_REMOVED lines=15> */
.L_x_4430:
[----:B------:R-:W-:Y:S05]  /*2cc0*/  BSYNC.RECONVERGENT B0 ;  /* 0x0000000000007941 */ /* 0x000fea0003800200 */
.L_x_4429:
[----:B------:R-:W-:Y:S01]  /*2cd0*/  UIADD3 UR6, UPT, UPT, UR6, 0x1, URZ ;  /* 0x0000000106067890 */ /* 0x000fe2000fffe0ff */
[----:B------:R-:W-:Y:S01]  /*2ce0*/  FFMA.FTZ R16, R105, R103, R98 ;  /* 0x0000006769107223 */ /* 0x000fe20000010062 */
[C---:B------:R-:W-:Y:S01]  /*2cf0*/  FFMA.FTZ R78, R21.reuse, R107, R78 ;  /* 0x0000006b154e7223 */ /* 0x040fe2000001004e */
[C---:B------:R-:W-:Y:S01]  /*2d00*/  FFMA.FTZ R79, R21.reuse, R102, R79 ;  /* 0x00000066154f7223 */ /* 0x040fe2000001004f */
[----:B------:R-:W-:Y:S01]  /*2d10*/  UISETP.NE.AND UP0, UPT, UR6, URZ, UPT ;  /* 0x000000ff0600728c */ /* 0x000fe2000bf05270 */
[----:B------:R-:W-:Y:S01]  /*2d20*/  FFMA.FTZ R106, R106, R16, R99 ;  /* 0x000000106a6a7223 */ /* 0x000fe20000010063 */
[C---:B------:R-:W-:Y:S01]  /*2d30*/  FFMA.FTZ R80, R21.reuse, R101, R80 ;  /* 0x0000006515507223 */ /* 0x040fe20000010050 */
[C---:B------:R-:W-:Y:S01]  /*2d40*/  FFMA.FTZ R81, R21.reuse, R114, R81 ;  /* 0x0000007215517223 */ /* 0x040fe20000010051 */
[----:B------:R-:W-:Y:S01]  /*2d50*/  FFMA.FTZ R82, R21, R103, R82 ;  /* 0x0000006715527223 */ /* 0x000fe20000010052 */
[----:B0-----:R-:W-:Y:S01]  /*2d60*/  FFMA.FTZ R18, R109, R106, R100 ;  /* 0x0000006a6d127223 */ /* 0x001fe20000010064 */
[C---:B------:R-:W-:Y:S01]  /*2d70*/  FFMA.FTZ R83, R21.reuse, R16, R83 ;  /* 0x0000001015537223 */ /* 0x040fe20000010053 */
[----:B------:R-:W-:Y:S01]  /*2d80*/  FFMA.FTZ R84, R21, R106, R84 ;  /* 0x0000006a15547223 */ /* 0x000fe20000010054 */
[----:B------:R-:W-:Y:S01]  /*2d90*/  IADD3 R87, PT, PT, R87, 0x1, RZ ;  /* 0x0000000157577810 */ /* 0x000fe20007ffe0ff */
[----:B------:R-:W-:Y:S01]  /*2da0*/  FFMA.FTZ R85, R21, R18, R85 ;  /* 0x0000001215557223 */ /* 0x000fe20000010055 */
[----:B------:R-:W-:Y:S01]  /*2db0*/  UIADD3 UR5, UPT, UPT, UR5, 0x8, URZ ;  /* 0x0000000805057890 */ /* 0x000fe2000fffe0ff */
[----:B------:R-:W-:Y:S11]  /*2dc0*/  BRA.U UP0, `(.L_x_4431) ;  /* 0xfffffff500bc7547 */ /* 0x000ff6000b83ffff */
.L_x_4428:
[----:B------:R-:W-:Y:S01]  /*2dd0*/  BAR.SYNC.DEFER_BLOCKING 0x0 ;  /* 0x0000000000007b1d */ /* 0x000fe20000010000 */
[----:B------:R-:W-:Y:S02]  /*2de0*/  F2FP.F16.F32.PACK_AB R14, R79, R78 ;  /* 0x0000004e4f0e723e */ /* 0x000fe400000000ff */
[----:B------:R-:W-:Y:S02]  /*2df0*/  ISETP.NE.AND P0, PT, R35, RZ, PT ;  /* 0x000000ff2300720c */ /* 0x000fe40003f05270 */
[C---:B------:R-:W-:Y:S01]  /*2e00*/  PRMT R17, R14.reuse, 0x7610, R17 ;  /* 0x000076100e117816 */ /* 0x040fe20000000011 */
[----:B------:R-:W0:Y:S01]  /*2e10*/  LDCU.64 UR10, c[0x0][0x478] ;  /* 0x00008f00ff0a77ac */ /* 0x000e220008000a00 */
[----:B------:R-:W-:Y:S02]  /*2e20*/  PRMT R18, R14, 0x7632, R18 ;  /* 0x000076320e127816 */ /* 0x000fe40000000012 */
[----:B------:R-:W-:Y:S01]  /*2e30*/  F2FP.F16.F32.PACK_AB R15, R81, R80 ;  /* 0x00000050510f723e */ /* 0x000fe200000000ff */
[----:B------:R-:W1:Y:S01]  /*2e40*/  LDCU.64 UR12, c[0x0][0x488] ;  /* 0x00009100ff0c77ac */ /* 0x000e620008000a00 */
[----:B------:R-:W-:-:S02]  /*2e50*/  F2FP.F16.F32.PACK_AB R14, R83, R82 ;  /* 0x00000052530e723e */ /* 0x000fc400000000ff */
[----:B------:R-:W-:Y:S01]  /*2e60*/  F2FP.F16.F32.PACK_AB R16, R85, R84 ;  /* 0x000000545510723e */ /* 0x000fe200000000ff */
[----:B------:R-:W2:Y:S01]  /*2e70*/  LDCU UR5, c[0x0][0x388] ;  /* 0x00007100ff0577ac */ /* 0x000ea20008000800 */
[----:B------:R-:W-:Y:S02]  /*2e80*/  PRMT R20, R15, 0x7632, R20 ;  /* 0x000076320f147816 */ /* 0x000fe40000000014 */
[----:B------:R-:W-:Y:S02]  /*2e90*/  PRMT R22, R14, 0x7632, R22 ;  /* 0x000076320e167816 */ /* 0x000fe40000000016 */
[----:B------:R-:W-:Y:S01]  /*2ea0*/  PRMT R70, R16, 0x7632, R70 ;  /* 0x0000763210467816 */ /* 0x000fe20000000046 */
[----:B------:R-:W-:Y:S04]  /*2eb0*/  STS.U16 [R66], R17 ;  /* 0x0000001142007388 */ /* 0x000fe80000000400 */
[----:B------:R-:W-:Y:S04]  /*2ec0*/  STS.U16 [R66+0x2], R18 ;  /* 0x0000021242007388 */ /* 0x000fe80000000400 */
[----:B------:R3:W-:Y:S04]  /*2ed0*/  STS.U16 [R66+0x4], R15 ;  /* 0x0000040f42007388 */ /* 0x0007e80000000400 */
[----:B------:R-:W-:Y:S04]  /*2ee0*/  STS.U16 [R66+0x6], R20 ;  /* 0x0000061442007388 */ /* 0x000fe80000000400 */
[----:B------:R0:W-:Y:S01]  /*2ef0*/  STS.U16 [R66+0x8], R14 ;  /* 0x0000080e42007388 */ /* 0x0001e20000000400 */
[----:B---3--:R-:W-:-:S03]  /*2f00*/  IADD3 R15, P2, P3, R47, R6, R57 ;  /* 0x000000062f0f7210 */ /* 0x008fc60007b5e039 */
[----:B------:R-:W-:Y:S01]  /*2f10*/  STS.U16 [R66+0xa], R22 ;  /* 0x00000a1642007388 */ /* 0x000fe20000000400 */
[----:B------:R-:W-:-:S03]  /*2f20*/  IADD3.X R18, PT, PT, RZ, R28, RZ, P2, P3 ;  /* 0x0000001cff127210 */ /* 0x000fc600017e64ff */
[----:B------:R-:W-:Y:S01]  /*2f30*/  STS.U16 [R66+0xc], R16 ;  /* 0x00000c1042007388 */ /* 0x000fe20000000400 */
[----:B0-----:R-:W-:-:S03]  /*2f40*/  LEA R14, P2, R15, UR10, 0x1 ;  /* 0x0000000a0f0e7c11 */ /* 0x001fc6000f8408ff */
[----:B------:R-:W-:Y:S01]  /*2f50*/  STS.U16 [R66+0xe], R70 ;  /* 0x00000e4642007388 */ /* 0x000fe20000000400 */
[----:B------:R-:W-:-:S03]  /*2f60*/  NOP ;  /* 0x0000000000007918 */ /* 0x000fc60000000000 */
[----:B------:R-:W-:Y:S01]  /*2f70*/  LDS.U16 R19, [R58] ;  /* 0x000000003a137984 */ /* 0x000fe20000000400 */
[----:B------:R-:W-:Y:S02]  /*2f80*/  LEA.HI.X R15, R15, UR11, R18, 0x1, P2 ;  /* 0x0000000b0f0f7c11 */ /* 0x000fe400090f0c12 */
[----:B--2---:R-:W-:Y:S01]  /*2f90*/  IADD3 R18, PT, PT, -R57, UR5, RZ ;  /* 0x0000000539127c10 */ /* 0x004fe2000fffe1ff */
        /* <DEDUP_REMOVED lines=14> */
[----:B------:R-:W-:-:S05]  /*3080*/  ISETP.GE.AND P6, PT, R53, R16, PT ;  /* 0x000000103500720c */ /* 0x000fca0003fc6270 */
[----:B------:R0:W-:Y:S01]  /*3090*/  @!P1 STG.E.U16 desc[UR16][R14.64], R19 ;  /* 0x000000130e009986 */ /* 0x0001e2000c101510 */
[----:B------:R-:W-:-:S03]  /*30a0*/  IADD3 R17, P1, P2, R47, R4, R57 ;  /* 0x000000042f117210 */ /* 0x000fc60007a3e039 */
[----:B------:R2:W-:Y:S01]  /*30b0*/  @!P3 STG.E.U16 desc[UR16][R14.64+0x40], R21 ;  /* 0x000040150e00b986 */ /* 0x0005e2000c101510 */
[----:B------:R-:W-:Y:S02]  /*30c0*/  IADD3.X R20, PT, PT, RZ, R27, RZ, P1, P2 ;  /* 0x0000001bff147210 */ /* 0x000fe40000fe44ff */
[-C--:B------:R-:W-:Y:S01]  /*30d0*/  ISETP.GE.AND P3, PT, R54, R16.reuse, PT ;  /* 0x000000103600720c */ /* 0x080fe20003f66270 */
[----:B------:R-:W-:Y:S01]  /*30e0*/  @!P4 STG.E.U16 desc[UR16][R14.64+0x80], R23 ;  /* 0x000080170e00c986 */ /* 0x000fe2000c101510 */
[-C--:B------:R-:W-:Y:S02]  /*30f0*/  ISETP.GE.AND P1, PT, R55, R16.reuse, PT ;  /* 0x000000103700720c */ /* 0x080fe40003f26270 */
[----:B------:R-:W-:Y:S01]  /*3100*/  ISETP.GE.AND P2, PT, R56, R16, PT ;  /* 0x000000103800720c */ /* 0x000fe20003f46270 */
[----:B------:R-:W-:Y:S01]  /*3110*/  @!P5 STG.E.U16 desc[UR16][R14.64+0xc0], R69 ;  /* 0x0000c0450e00d986 */ /* 0x000fe2000c101510 */
[C---:B-1----:R-:W-:Y:S02]  /*3120*/  LEA R16, P4, R17.reuse, UR12, 0x1 ;  /* 0x0000000c11107c11 */ /* 0x042fe4000f8808ff */
[----:B0-----:R-:W-:Y:S01]  /*3130*/  PRMT R19, RZ, 0x7610, R19 ;  /* 0x00007610ff137816 */ /* 0x001fe20000000013 */
[----:B------:R-:W-:Y:S01]  /*3140*/  @!P6 STG.E.U16 desc[UR16][R14.64+0x100], R71 ;  /* 0x000100470e00e986 */ /* 0x000fe2000c101510 */
[----:B------:R-:W-:-:S02]  /*3150*/  LEA.HI.X R17, R17, UR13, R20, 0x1, P4 ;  /* 0x0000000d11117c11 */ /* 0x000fc4000a0f0c14 */
[-C--:B------:R-:W-:Y:S01]  /*3160*/  ISETP.GE.AND P4, PT, R47, R18.reuse, PT ;  /* 0x000000122f00720c */ /* 0x080fe20003f86270 */
[----:B------:R-:W-:Y:S01]  /*3170*/  @!P3 STG.E.U16 desc[UR16][R14.64+0x140], R73 ;  /* 0x000140490e00b986 */ /* 0x000fe2000c101510 */
[-C--:B------:R-:W-:Y:S02]  /*3180*/  ISETP.GE.AND P3, PT, R50, R18.reuse, PT ;  /* 0x000000123200720c */ /* 0x080fe40003f66270 */
[----:B------:R-:W-:Y:S01]  /*3190*/  PRMT R20, RZ, 0x7610, R20 ;  /* 0x00007610ff147816 */ /* 0x000fe20000000014 */
[----:B------:R-:W-:Y:S01]  /*31a0*/  @!P1 STG.E.U16 desc[UR16][R14.64+0x180], R75 ;  /* 0x0001804b0e009986 */ /* 0x000fe2000c101510 */
[-C--:B------:R-:W-:Y:S02]  /*31b0*/  ISETP.GE.AND P1, PT, R51, R18.reuse, PT ;  /* 0x000000123300720c */ /* 0x080fe40003f26270 */
[-C--:B------:R-:W-:Y:S01]  /*31c0*/  ISETP.GE.AND P6, PT, R52, R18.reuse, PT ;  /* 0x000000123400720c */ /* 0x080fe20003fc6270 */
[----:B------:R0:W-:Y:S01]  /*31d0*/  @!P2 STG.E.U16 desc[UR16][R14.64+0x1c0], R77 ;  /* 0x0001c04d0e00a986 */ /* 0x0001e2000c101510 */
[-C--:B------:R-:W-:Y:S01]  /*31e0*/  ISETP.GE.AND P5, PT, R53, R18.reuse, PT ;  /* 0x000000123500720c */ /* 0x080fe20003fa6270 */
[----:B------:R-:W-:Y:S01]  /*31f0*/  BAR.SYNC.DEFER_BLOCKING 0x0 ;  /* 0x0000000000007b1d */ /* 0x000fe20000010000 */
[----:B------:R-:W-:-:S02]  /*3200*/  ISETP.GE.AND P2, PT, R54, R18, PT ;  /* 0x000000123600720c */ /* 0x000fc40003f46270 */
[----:B--2---:R-:W-:Y:S02]  /*3210*/  PRMT R21, RZ, 0x7610, R21 ;  /* 0x00007610ff157816 */ /* 0x004fe40000000015 */
[----:B------:R-:W-:Y:S02]  /*3220*/  PRMT R22, RZ, 0x7610, R22 ;  /* 0x00007610ff167816 */ /* 0x000fe40000000016 */
        /* <DEDUP_REMOVED lines=13> */
[----:B------:R-:W-:-:S03]  /*3300*/  VIADD R25, R25, 0x1 ;  /* 0x0000000119197836 */ /* 0x000fc60000000000 */
        /* <DEDUP_REMOVED lines=16> */
[----:B------:R-:W5:Y:S01]  /*3410*/  LDS.U16 R20, [R66+0xc] ;  /* 0x00000c0042147984 */ /* 0x000f620000000400 */
[----:B0-----:R-:W-:-:S02]  /*3420*/  HADD2.F32 R67, -RZ, R67.H0_H0 ;  /* 0x20000043ff437230 */ /* 0x001fc40000004100 */
[----:B-1----:R-:W-:-:S03]  /*3430*/  HADD2.F32 R22, -RZ, R16.H0_H0 ;  /* 0x20000010ff167230 */ /* 0x002fc60000004100 */
[----:B------:R-:W-:Y:S01]  /*3440*/  FMUL.FTZ R16, R67, -1.4426950216293334961 ;  /* 0xbfb8aa3b43107820 */ /* 0x000fe20000410000 */
[----:B--2---:R-:W-:-:S05]  /*3450*/  HADD2.F32 R68, -RZ, R19.H0_H0 ;  /* 0x20000013ff447230 */ /* 0x004fca0000004100 */
[----:B------:R-:W0:Y:S01]  /*3460*/  MUFU.EX2 R16, R16 ;  /* 0x0000001000107308 */ /* 0x000e220000000800 */
[----:B---3--:R-:W-:Y:S02]  /*3470*/  HADD2.F32 R69, -RZ, R15.H0_H0 ;  /* 0x2000000fff457230 */ /* 0x008fe40000004100 */
[----:B------:R-:W-:Y:S01]  /*3480*/  FMUL.FTZ R15, R68, -1.4426950216293334961 ;  /* 0xbfb8aa3b440f7820 */ /* 0x000fe20000410000 */
[----:B----4-:R-:W-:-:S05]  /*3490*/  HADD2.F32 R72, -RZ, R21.H0_H0 ;  /* 0x20000015ff487230 */ /* 0x010fca0000004100 */
[----:B------:R-:W1:Y:S01]  /*34a0*/  MUFU.EX2 R15, R15 ;  /* 0x0000000f000f7308 */ /* 0x000e620000000800 */
[----:B-----5:R-:W-:Y:S02]  /*34b0*/  HADD2.F32 R23, -RZ, R17.H0_H0 ;  /* 0x20000011ff177230 */ /* 0x020fe40000004100 */
[----:B------:R-:W-:Y:S01]  /*34c0*/  FMUL.FTZ R17, R22, -1.4426950216293334961 ;  /* 0xbfb8aa3b16117820 */ /* 0x000fe20000410000 */
[----:B------:R-:W-:Y:S01]  /*34d0*/  FMUL.FTZ R73, R72, -1.4426950216293334961 ;  /* 0xbfb8aa3b48497820 */ /* 0x000fe20000410000 */
[----:B------:R-:W-:Y:S02]  /*34e0*/  HADD2.F32 R70, -RZ, R14.H0_H0 ;  /* 0x2000000eff467230 */ /* 0x000fe40000004100 */
[----:B------:R-:W-:Y:S01]  /*34f0*/  FMUL.FTZ R14, R69, -1.4426950216293334961 ;  /* 0xbfb8aa3b450e7820 */ /* 0x000fe20000410000 */
[----:B------:R-:W-:Y:S01]  /*3500*/  FMUL.FTZ R19, R23, -1.4426950216293334961 ;  /* 0xbfb8aa3b17137820 */ /* 0x000fe20000410000 */
[----:B------:R-:W2:Y:S01]  /*3510*/  MUFU.EX2 R17, R17 ;  /* 0x0000001100117308 */ /* 0x000ea20000000800 */
[----:B------:R-:W-:-:S02]  /*3520*/  HADD2.F32 R71, -RZ, R20.H0_H0 ;  /* 0x20000014ff477230 */ /* 0x000fc40000004100 */
[----:B------:R-:W-:Y:S01]  /*3530*/  FMUL.FTZ R20, R70, -1.4426950216293334961 ;  /* 0xbfb8aa3b46147820 */ /* 0x000fe20000410000 */
[----:B0-----:R-:W-:Y:S01]  /*3540*/  FADD.FTZ R16, R16, 1 ;  /* 0x3f80000010107421 */ /* 0x001fe20000010000 */
[----:B------:R-:W0:Y:S01]  /*3550*/  MUFU.EX2 R14, R14 ;  /* 0x0000000e000e7308 */ /* 0x000e220000000800 */
[----:B------:R-:W-:Y:S01]  /*3560*/  FMUL.FTZ R21, R71, -1.4426950216293334961 ;  /* 0xbfb8aa3b47157820 */ /* 0x000fe20000410000 */
[----:B-1----:R-:W-:Y:S02]  /*3570*/  FADD.FTZ R15, R15, 1 ;  /* 0x3f8000000f0f7421 */ /* 0x002fe40000010000 */
[----:B------:R-:W1:Y:S04]  /*3580*/  MUFU.EX2 R73, R73 ;  /* 0x0000004900497308 */ /* 0x000e680000000800 */
        /* <DEDUP_REMOVED lines=12> */
[----:B------:R-:W-:Y:S01]  /*3650*/  BAR.SYNC.DEFER_BLOCKING 0x0 ;  /* 0x0000000000007b1d */ /* 0x000fe20000010000 */
[----:B-1----:R-:W-:-:S04]  /*3660*/  FMUL.FTZ R67, R67, R16 ;  /* 0x0000001043437220 */ /* 0x002fc80000410000 */
[----:B------:R-:W-:Y:S02]  /*3670*/  FMUL.FTZ R67, R67, R78 ;  /* 0x0000004e43437220 */ /* 0x000fe40000410000 */
        /* <DEDUP_REMOVED lines=8> */
[----:B------:R-:W-:Y:S01]  /*3700*/  STS.U16 [R66], R22 ;  /* 0x0000001642007388 */ /* 0x000fe20000000400 */
[----:B-1----:R-:W-:-:S04]  /*3710*/  FMUL.FTZ R68, R68, R15 ;  /* 0x0000000f44447220 */ /* 0x002fc80000410000 */
[----:B------:R-:W-:Y:S02]  /*3720*/  FMUL.FTZ R68, R68, R81 ;  /* 0x0000005144447220 */ /* 0x000fe40000410000 */
[----:B------:R-:W1:Y:S01]  /*3730*/  MUFU.RCP R76, R21 ;  /* 0x00000015004c7308 */ /* 0x000e620000001000 */
[----:B--2---:R-:W-:Y:S02]  /*3740*/  FMUL.FTZ R69, R69, R14 ;  /* 0x0000000e45457220 */ /* 0x004fe40000410000 */
[----:B------:R-:W-:Y:S02]  /*3750*/  F2FP.F16.F32.PACK_AB R23, R68, R23 ;  /* 0x000000174417723e */ /* 0x000fe400000000ff */
[----:B------:R-:W-:Y:S01]  /*3760*/  PRMT R14, R22, 0x7632, R14 ;  /* 0x00007632160e7816 */ /* 0x000fe2000000000e */
[----:B------:R-:W-:Y:S01]  /*3770*/  FMUL.FTZ R69, R69, R82 ;  /* 0x0000005245457220 */ /* 0x000fe20000410000 */
[----:B------:R-:W-:Y:S01]  /*3780*/  PRMT R15, R23, 0x7632, R15 ;  /* 0x00007632170f7816 */ /* 0x000fe2000000000f */
[----:B------:R-:W2:Y:S01]  /*3790*/  MUFU.RCP R73, R73 ;  /* 0x0000004900497308 */ /* 0x000ea20000001000 */
[----:B------:R-:W-:Y:S01]  /*37a0*/  STS.U16 [R66+0x4], R23 ;  /* 0x0000041742007388 */ /* 0x000fe20000000400 */
[----:B0-----:R-:W-:-:S03]  /*37b0*/  FMUL.FTZ R70, R70, R75 ;  /* 0x0000004b46467220 */ /* 0x001fc60000410000 */
[----:B------:R-:W-:Y:S01]  /*37c0*/  STS.U16 [R66+0x2], R14 ;  /* 0x0000020e42007388 */ /* 0x000fe20000000400 */
[----:B------:R-:W-:-:S03]  /*37d0*/  FMUL.FTZ R70, R70, R83 ;  /* 0x0000005346467220 */ /* 0x000fc60000410000 */
[----:B------:R-:W-:Y:S01]  /*37e0*/  STS.U16 [R66+0x6], R15 ;  /* 0x0000060f42007388 */ /* 0x000fe20000000400 */
[----:B-1----:R-:W-:Y:S01]  /*37f0*/  FMUL.FTZ R71, R71, R76 ;  /* 0x0000004c47477220 */ /* 0x002fe20000410000 */
[----:B------:R-:W-:-:S03]  /*3800*/  F2FP.F16.F32.PACK_AB R69, R70, R69 ;  /* 0x000000454645723e */ /* 0x000fc600000000ff */
[----:B------:R-:W-:Y:S01]  /*3810*/  FMUL.FTZ R71, R71, R84 ;  /* 0x0000005447477220 */ /* 0x000fe20000410000 */
[----:B------:R-:W-:Y:S01]  /*3820*/  PRMT R16, R69, 0x7632, R16 ;  /* 0x0000763245107816 */ /* 0x000fe20000000010 */
[----:B------:R-:W-:Y:S01]  /*3830*/  STS.U16 [R66+0x8], R69 ;  /* 0x0000084542007388 */ /* 0x000fe20000000400 */
[----:B--2---:R-:W-:-:S03]  /*3840*/  FMUL.FTZ R72, R72, R73 ;  /* 0x0000004948487220 */ /* 0x004fc60000410000 */
[----:B------:R-:W-:Y:S01]  /*3850*/  STS.U16 [R66+0xa], R16 ;  /* 0x00000a1042007388 */ /* 0x000fe20000000400 */
[----:B------:R-:W-:-:S05]  /*3860*/  FMUL.FTZ R72, R72, R85 ;  /* 0x0000005548487220 */ /* 0x000fca0000410000 */
[----:B------:R-:W-:-:S04]  /*3870*/  F2FP.F16.F32.PACK_AB R71, R72, R71 ;  /* 0x000000474847723e */ /* 0x000fc800000000ff */
[----:B------:R-:W-:Y:S01]  /*3880*/  PRMT R20, R71, 0x7632, R20 ;  /* 0x0000763247147816 */ /* 0x000fe20000000014 */
        /* <DEDUP_REMOVED lines=43> */
.L_x_4433:
        /* <DEDUP_REMOVED lines=12> */
.L_x_5127:


//--------------------- .text._Z25selective_scan_fwd_kernelI32Selective_Scan_fwd_kernel_traitsILi32ELi8ELi1ELb0ELb0ELb1ELb0EN3c104HalfEfEEv13SSMParamsBase --------------------------
	.section	.text._Z25selective_scan_fwd_kernelI32Selective_Scan_fwd_kernel_traitsILi32ELi8ELi1ELb0ELb0ELb1ELb0EN3c104HalfEfEEv13SSMParamsBase,"ax",@progbits
	.align	128
        .global         _Z25selective_scan_fwd_kernelI32Selective_Scan_fwd_kernel_traitsILi32ELi8ELi1ELb0ELb0ELb1ELb0EN3c104HalfEfEEv13SSMParamsBase
        .type           _Z25selective_scan_fwd_kernelI32Selective_Scan_fwd_kernel_traitsILi32ELi8ELi1ELb0ELb0ELb1ELb0EN3c104HalfEfEEv13SSMParamsBase,@function
        .size           _Z25selective_scan_fwd_kernelI32Selective_Scan_fwd_kernel_traitsILi32ELi8ELi1ELb0ELb0ELb1ELb0EN3c104HalfEfEEv13SSMParamsBase,(.L_x_5128 - _Z25selective_scan_fwd_kernelI32Selective_Scan_fwd_kernel_traitsILi32ELi8ELi1ELb0ELb0ELb1ELb0EN3c104HalfEfEEv13SSMParamsBase)
        .other          _Z25selective_scan_fwd_kernelI32Selective_Scan_fwd_kernel_traitsILi32ELi8ELi1ELb0ELb0ELb1ELb0EN3c104HalfEfEEv13SSMParamsBase,@"STO_CUDA_ENTRY STV_DEFAULT"
_Z25selective_scan_fwd_kernelI32Selective_Scan_fwd_kernel_traitsILi32ELi8ELi1ELb0ELb0ELb1ELb0EN3c104HalfEfEEv13SSMParamsBase:
.text._Z25selective_scan_fwd_kernelI32Selective_Scan_fwd_kernel_traitsILi32ELi8ELi1ELb0ELb0ELb1ELb0EN3c104HalfEfEEv13SSMParamsBase:
        /* <DEDUP_REMOVED lines=32> */
[----:B---3--:R-:W-:-:S02]  /*0200*/  HFMA2 R6, -RZ, RZ, 0, 0 ;  /* 0x00000000ff067431 */ /* 0x008fc400000001ff */
[----:B----4-:R-:W-:-:S04]  /*0210*/  IMAD.MOV R10, RZ, RZ, -R7 ;  /* 0x000000ffff0a7224 */ /* 0x010fc800078e0a07 */
[----:B0-----:R-:W-:-:S04]  /*0220*/  IMAD R3, R10, R9, RZ ;  /* 0x000000090a037224 */ /* 0x001fc800078e02ff */
        /* <DEDUP_REMOVED lines=8> */
[----:B--2---:R-:W-:Y:S01]  /*02b0*/  MOV R5, UR7 ;  /* 0x0000000700057c02 */ /* 0x004fe20008000f00 */
[----:B------:R-:W-:Y:S01]  /*02c0*/  IMAD.U32 R4, RZ, RZ, UR6 ;  /* 0x00000006ff047e24 */ /* 0x000fe2000f8e00ff */
[----:B------:R-:W-:Y:S01]  /*02d0*/  LOP3.LUT R6, R15, R8, RZ, 0x3c, !PT ;  /* 0x000000080f067212 */ /* 0x000fe200078e3cff */
[----:B------:R-:W0:Y:S01]  /*02e0*/  LDCU.64 UR6, c[0x0][0x3d0] ;  /* 0x00007a00ff0677ac */ /* 0x000e220008000a00 */
[----:B------:R-:W-:Y:S01]  /*02f0*/  MOV R2, UR4 ;  /* 0x0000000400027c02 */ /* 0x000fe20008000f00 */
[----:B------:R-:W-:Y:S01]  /*0300*/  IMAD.U32 R5, RZ, RZ, UR8 ;  /* 0x00000008ff057e24 */ /* 0x000fe2000f8e00ff */
[----:B------:R-:W-:-:S02]  /*0310*/  MOV R3, UR9 ;  /* 0x0000000900037c02 */ /* 0x000fc40008000f00 */
[-C--:B------:R-:W-:Y:S01]  /*0320*/  @!P2 IADD3 R0, PT, PT, R0, -R9.reuse, RZ ;  /* 0x800000090000a210 */ /* 0x080fe20007ffe0ff */
[----:B------:R-:W-:Y:S01]  /*0330*/  @!P2 VIADD R7, R7, 0x1 ;  /* 0x000000010707a836 */ /* 0x000fe20000000000 */
[----:B------:R-:W-:Y:S02]  /*0340*/  ISETP.GE.AND P3, PT, R6, RZ, PT ;  /* 0x000000ff0600720c */ /* 0x000fe40003f66270 */
[----:B------:R-:W-:Y:S02]  /*0350*/  ISETP.GE.U32.AND P0, PT, R0, R9, PT ;  /* 0x000000090000720c */ /* 0x000fe40003f06070 */
[----:B------:R-:W-:Y:S01]  /*0360*/  ISETP.NE.AND P1, PT, R8, RZ, PT ;  /* 0x000000ff0800720c */ /* 0x000fe20003f25270 */
[----:B01----:R-:W-:-:S12]  /*0370*/  @!P4 EXIT ;  /* 0x000000000000c94d */ /* 0x003fd80003800000 */
[----:B------:R-:W-:Y:S01]  /*0380*/  @P0 IADD3 R7, PT, PT, R7, 0x1, RZ ;  /* 0x0000000107070810 */ /* 0x000fe20007ffe0ff */
[----:B------:R-:W0:Y:S01]  /*0390*/  LDC.64 R10, c[0x0][0x428] ;  /* 0x00010a00ff0a7b82 */ /* 0x000e220000000a00 */
[----:B------:R-:W1:Y:S01]  /*03a0*/  S2R R29, SR_TID.X ;  /* 0x00000000001d7919 */ /* 0x000e620000002100 */
[C---:B------:R-:W-:Y:S01]  /*03b0*/  IMAD.WIDE.U32 R2, R15.reuse, UR10, R2 ;  /* 0x0000000a0f027c25 */ /* 0x040fe2000f8e0002 */
[----:B------:R-:W-:Y:S01]  /*03c0*/  UIMAD.WIDE.U32 UR4, UR18, UR6, URZ ;  /* 0x00000006120472a5 */ /* 0x000fe2000f8e00ff */
[----:B------:R-:W2:Y:S02]  /*03d0*/  LDCU.U8 UR9, c[0x0][0x39e] ;  /* 0x000073c0ff0977ac */ /* 0x000ea40008000000 */
[----:B------:R-:W-:Y:S01]  /*03e0*/  @!P3 IMAD.MOV R7, RZ, RZ, -R7 ;  /* 0x000000ffff07b224 */ /* 0x000fe200078e0a07 */
[----:B------:R-:W-:Y:S01]  /*03f0*/  @!P1 LOP3.LUT R7, RZ, R8, RZ, 0x33, !PT ;  /* 0x00000008ff079212 */ /* 0x000fe200078e33ff */
[----:B------:R-:W3:Y:S01]  /*0400*/  LDC.64 R18, c[0x0][0x450] ;  /* 0x00011400ff127b82 */ /* 0x000ee20000000a00 */
[C---:B------:R-:W-:Y:S01]  /*0410*/  IMAD R52, R15.reuse, UR11, R3 ;  /* 0x0000000b0f347c24 */ /* 0x040fe2000f8e0203 */
[----:B------:R-:W-:Y:S01]  /*0420*/  UIMAD UR5, UR18, UR7, UR5 ;  /* 0x00000007120572a4 */ /* 0x000fe2000f8e0205 */
[----:B------:R-:W-:Y:S01]  /*0430*/  SHF.R.S32.HI R3, RZ, 0x1f, R7 ;  /* 0x0000001fff037819 */ /* 0x000fe20000011407 */
[----:B------:R-:W4:Y:S01]  /*0440*/  LDCU.64 UR6, c[0x0][0x3b8] ;  /* 0x00007700ff0677ac */ /* 0x000f220008000a00 */
[----:B------:R-:W-:Y:S01]  /*0450*/  LEA R42, P0, R2, R42, 0x1 ;  /* 0x0000002a022a7211 */ /* 0x000fe200078008ff */
[----:B------:R-:W-:-:S02]  /*0460*/  IMAD.WIDE.U32 R4, R15, UR14, R4 ;  /* 0x0000000e0f047c25 */ /* 0x000fc4000f8e0004 */
[----:B------:R-:W2:Y:S01]  /*0470*/  LDC R20, c[0x0][0x384] ;  /* 0x0000e100ff147b82 */ /* 0x000ea20000000800 */
[----:B------:R-:W-:Y:S01]  /*0480*/  LEA.HI.X R52, R2, R43, R52, 0x1, P0 ;  /* 0x0000002b02347211 */ /* 0x000fe200000f0c34 */
[-C--:B------:R-:W-:Y:S02]  /*0490*/  IMAD R0, R3, R62.reuse, RZ ;  /* 0x0000003e03007224 */ /* 0x080fe400078e02ff */
[C---:B------:R-:W-:Y:S01]  /*04a0*/  IMAD.WIDE.U32 R2, R7.reuse, R62, UR4 ;  /* 0x0000000407027e25 */ /* 0x040fe2000f8e003e */
[----:B------:R-:W1:Y:S03]  /*04b0*/  LDCU UR4, c[0x0][0x38c] ;  /* 0x00007180ff0477ac */ /* 0x000e660008000800 */
[----:B------:R-:W2:Y:S01]  /*04c0*/  LDC.64 R16, c[0x0][0x468] ;  /* 0x00011a00ff107b82 */ /* 0x000ea20000000a00 */
[----:B------:R-:W-:Y:S02]  /*04d0*/  IMAD R63, R7, R63, R0 ;  /* 0x0000003f073f7224 */ /* 0x000fe400078e0200 */
[----:B0-----:R-:W-:-:S03]  /*04e0*/  IMAD.WIDE.U32 R12, R15, R10, RZ ;  /* 0x0000000a0f0c7225 */ /* 0x001fc600078e00ff */
[----:B------:R-:W-:Y:S01]  /*04f0*/  IADD3 R63, PT, PT, R3, R63, RZ ;  /* 0x0000003f033f7210 */ /* 0x000fe20007ffe0ff */
[C---:B------:R-:W-:Y:S01]  /*0500*/  IMAD R53, R15.reuse, UR15, R5 ;  /* 0x0000000f0f357c24 */ /* 0x040fe2000f8e0205 */
[----:B------:R-:W0:Y:S01]  /*0510*/  LDC.64 R24, c[0x0][0x3a0] ;  /* 0x0000e800ff187b82 */ /* 0x000e220000000a00 */
[----:B---3--:R-:W-:Y:S01]  /*0520*/  LEA R62, P1, R2, R18, 0x1 ;  /* 0x00000012023e7211 */ /* 0x008fe200078208ff */
[----:B------:R-:W-:-:S03]  /*0530*/  IMAD R13, R15, R11, R13 ;  /* 0x0000000b0f0d7224 */ /* 0x000fc600078e020d */
[----:B------:R-:W-:Y:S01]  /*0540*/  LEA.HI.X R63, R2, R19, R63, 0x1, P1 ;  /* 0x00000013023f7211 */ /* 0x000fe200008f0c3f */
[----:B----4-:R-:W-:Y:S01]  /*0550*/  IMAD.WIDE.U32 R2, R15, UR6, RZ ;  /* 0x000000060f027c25 */ /* 0x010fe2000f8e00ff */
[----:B-1----:R-:W-:Y:S01]  /*0560*/  UISETP.LT.AND UP0, UPT, UR4, 0x1, UPT ;  /* 0x000000010400788c */ /* 0x002fe2000bf01270 */
[----:B------:R-:W1:Y:S02]  /*0570*/  LDC.64 R22, c[0x0][0x420] ;  /* 0x00010800ff167b82 */ /* 0x000e640000000a00 */
[----:B--2---:R-:W-:-:S04]  /*0580*/  IMAD R0, R20, UR18, R15 ;  /* 0x0000001214007c24 */ /* 0x004fc8000f8e020f */
[----:B------:R-:W-:Y:S02]  /*0590*/  IMAD R0, R0, R21, RZ ;  /* 0x0000001500007224 */ /* 0x000fe400078e02ff */
[----:B------:R-:W2:Y:S01]  /*05a0*/  LDC.64 R34, c[0x0][0x448] ;  /* 0x00011200ff227b82 */ /* 0x000ea20000000a00 */
[----:B------:R-:W-:-:S04]  /*05b0*/  LEA R43, P0, R4, R16, 0x1 ;  /* 0x00000010042b7211 */ /* 0x000fc800078008ff */
[----:B------:R-:W-:-:S03]  /*05c0*/  LEA.HI.X R53, R4, R17, R53, 0x1, P0 ;  /* 0x0000001104357211 */ /* 0x000fc600000f0c35 */
[----:B------:R-:W3:Y:S01]  /*05d0*/  LDC.64 R32, c[0x0][0x440] ;  /* 0x00011000ff207b82 */ /* 0x000ee20000000a00 */
[----:B0-----:R-:W-:-:S04]  /*05e0*/  IMAD.WIDE.U32 R26, R15, R24, RZ ;  /* 0x000000180f1a7225 */ /* 0x001fc800078e00ff */
[C---:B------:R-:W-:Y:S02]  /*05f0*/  IMAD R14, R15.reuse, R25, R27 ;  /* 0x000000190f0e7224 */ /* 0x040fe400078e021b */
[----:B------:R-:W-:Y:S01]  /*0600*/  IMAD R25, R15, UR7, R3 ;  /* 0x000000070f197c24 */ /* 0x000fe2000f8e0203 */
[----:B------:R-:W0:Y:S01]  /*0610*/  LDC.64 R10, c[0x0][0x3a8] ;  /* 0x0000ea00ff0a7b82 */ /* 0x000e220000000a00 */
[----:B-1----:R-:W-:-:S04]  /*0620*/  IMAD.WIDE.U32 R4, R22, UR18, R12 ;  /* 0x0000001216047c25 */ /* 0x002fc8000f8e000c */
[----:B------:R-:W-:Y:S01]  /*0630*/  IMAD R22, R0, UR4, RZ ;  /* 0x0000000400167c24 */ /* 0x000fe2000f8e02ff */
[----:B------:R-:W-:Y:S01]  /*0640*/  SHF.L.U32 R0, R29, 0x3, RZ ;  /* 0x000000031d007819 */ /* 0x000fe200000006ff */
[----:B------:R-:W-:Y:S01]  /*0650*/  IMAD R24, R23, UR18, R5 ;  /* 0x0000001217187c24 */ /* 0x000fe2000f8e0205 */
[----:B------:R-:W1:Y:S01]  /*0660*/  LDC.64 R8, c[0x0][0x3c0] ;  /* 0x0000f000ff087b82 */ /* 0x000e620000000a00 */
[----:B--2---:R-:W-:Y:S01]  /*0670*/  LEA R27, P1, R2, R34, 0x2 ;  /* 0x00000022021b7211 */ /* 0x004fe200078210ff */
[----:B------:R-:W-:Y:S01]  /*0680*/  USEL UR4, UR4, 0x1, !UP0 ;  /* 0x0000000104047887 */ /* 0x000fe2000c000000 */
[----:B------:R-:W-:Y:S01]  /*0690*/  IMAD.MOV.U32 R23, RZ, RZ, RZ ;  /* 0x000000ffff177224 */ /* 0x000fe200078e00ff */
[C---:B------:R-:W-:Y:S01]  /*06a0*/  IADD3 R45, PT, PT, R0.reuse, 0x2, RZ ;  /* 0x00000002002d7810 */ /* 0x040fe20007ffe0ff */
[----:B------:R-:W-:Y:S01]  /*06b0*/  VIADD R44, R0, 0x1 ;  /* 0x00000001002c7836 */ /* 0x000fe20000000000 */
[----:B------:R-:W-:Y:S01]  /*06c0*/  LEA.HI.X R25, R2, R35, R25, 0x2, P1 ;  /* 0x0000002302197211 */ /* 0x000fe200008f1419 */
[C---:B------:R-:W-:Y:S01]  /*06d0*/  VIADD R46, R0.reuse, 0x3 ;  /* 0x00000003002e7836 */ /* 0x040fe20000000000 */
[----:B------:R-:W2:Y:S01]  /*06e0*/  LDC.64 R6, c[0x0][0x3e0] ;  /* 0x0000f800ff067b82 */ /* 0x000ea20000000a00 */
[C---:B------:R-:W-:Y:S01]  /*06f0*/  LOP3.LUT R2, R0.reuse, 0x1f00, RZ, 0xc0, !PT ;  /* 0x00001f0000027812 */ /* 0x040fe200078ec0ff */
[----:B------:R-:W-:Y:S01]  /*0700*/  VIADD R48, R0, 0x5 ;  /* 0x0000000500307836 */ /* 0x000fe20000000000 */
[----:B---3--:R-:W-:Y:S01]  /*0710*/  LEA R28, P0, R26, R32, 0x2 ;  /* 0x000000201a1c7211 */ /* 0x008fe200078010ff */
[----:B------:R-:W-:Y:S01]  /*0720*/  VIADD R50, R0, 0x7 ;  /* 0x0000000700327836 */ /* 0x000fe20000000000 */
[----:B------:R-:W-:Y:S01]  /*0730*/  LOP3.LUT R51, R2, 0x1f, R29, 0xf8, !PT ;  /* 0x0000001f02337812 */ /* 0x000fe200078ef81d */
[----:B------:R-:W-:Y:S01]  /*0740*/  UIADD3 UR7, UPT, UPT, -UR4, URZ, URZ ;  /* 0x000000ff04077290 */ /* 0x000fe2000fffe1ff */
[----:B------:R-:W-:-:S02]  /*0750*/  LEA.HI.X R26, R26, R33, R14, 0x2, P0 ;  /* 0x000000211a1a7211 */ /* 0x000fc400000f140e */
[----:B0-----:R-:W-:Y:S01]  /*0760*/  SHF.L.U64.HI R11, R10, 0x2, R11 ;  /* 0x000000020a0b7819 */ /* 0x001fe2000001020b */
[C---:B------:R-:W-:Y:S01]  /*0770*/  IMAD.WIDE.U32 R2, R51.reuse, 0x2, RZ ;  /* 0x0000000233027825 */ /* 0x040fe200078e00ff */
[C---:B------:R-:W-:Y:S02]  /*0780*/  IADD3 R47, PT, PT, R0.reuse, 0x4, RZ ;  /* 0x00000004002f7810 */ /* 0x040fe40007ffe0ff */
[----:B------:R-:W-:Y:S02]  /*0790*/  IADD3 R49, PT, PT, R0, 0x6, RZ ;  /* 0x0000000600317810 */ /* 0x000fe40007ffe0ff */
[C---:B------:R-:W-:Y:S02]  /*07a0*/  LOP3.LUT R54, R51.reuse, 0x20, RZ, 0xfc, !PT ;  /* 0x0000002033367812 */ /* 0x040fe400078efcff */
[----:B-1----:R-:W-:Y:S02]  /*07b0*/  SHF.L.U64.HI R9, R8, 0x2, R9 ;  /* 0x0000000208097819 */ /* 0x002fe40000010209 */
[----:B------:R-:W-:-:S02]  /*07c0*/  LOP3.LUT R55, R51, 0x40, RZ, 0xfc, !PT ;  /* 0x0000004033377812 */ /* 0x000fc400078efcff */
[C---:B------:R-:W-:Y:S02]  /*07d0*/  LOP3.LUT R56, R51.reuse, 0x60, RZ, 0xfc, !PT ;  /* 0x0000006033387812 */ /* 0x040fe400078efcff */
[C---:B------:R-:W-:Y:S02]  /*07e0*/  LOP3.LUT R57, R51.reuse, 0x80, RZ, 0xfc, !PT ;  /* 0x0000008033397812 */ /* 0x040fe400078efcff */
[----:B--2---:R-:W-:Y:S02]  /*07f0*/  SHF.L.U64.HI R41, R6, 0x1, R7 ;  /* 0x0000000106297819 */ /* 0x004fe40000010207 */
[C---:B------:R-:W-:Y:S02]  /*0800*/  LOP3.LUT R58, R51.reuse, 0xa0, RZ, 0xfc, !PT ;  /* 0x000000a0333a7812 */ /* 0x040fe400078efcff */
[C---:B------:R-:W-:Y:S02]  /*0810*/  LOP3.LUT R59, R51.reuse, 0xc0, RZ, 0xfc, !PT ;  /* 0x000000c0333b7812 */ /* 0x040fe400078efcff */
[----:B------:R-:W-:-:S02]  /*0820*/  LOP3.LUT R60, R51, 0xe0, RZ, 0xfc, !PT ;  /* 0x000000e0333c7812 */ /* 0x000fc400078efcff */
[----:B------:R-:W-:-:S07]  /*0830*/  LOP3.LUT R61, R2, 0x100, RZ, 0xfc, !PT ;  /* 0x00000100023d7812 */ /* 0x000fce00078efcff */
.L_x_4454:
        /* <DEDUP_REMOVED lines=22> */
[----:B------:R-:W-:Y:S01]  /*09a0*/  PRMT R66, RZ, 0x7610, R66 ;  /* 0x00007610ff427816 */ /* 0x000fe20000000042 */
[----:B------:R-:W2:Y:S01]  /*09b0*/  @!P0 LDG.E.U16 R16, desc[UR16][R14.64] ;  /* 0x000000100e108981 */ /* 0x000ea2000c1e1500 */
[----:B------:R-:W-:-:S02]  /*09c0*/  ISETP.GE.AND P0, PT, R54, R65, PT ;  /* 0x000000413600720c */ /* 0x000fc40003f06270 */
[----:B------:R-:W-:Y:S01]  /*09d0*/  ISETP.GE.AND P6, PT, R60, R65, PT ;  /* 0x000000413c00720c */ /* 0x000fe20003fc6270 */
[----:B------:R-:W3:Y:S01]  /*09e0*/  @!P1 LDG.E.U16 R18, desc[UR16][R14.64+0x80] ;  /* 0x000080100e129981 */ /* 0x000ee2000c1e1500 */
[----:B------:R-:W-:-:S03]  /*09f0*/  PRMT R67, RZ, 0x7610, R67 ;  /* 0x00007610ff437816 */ /* 0x000fc60000000043 */
[----:B------:R-:W4:Y:S04]  /*0a00*/  @!P2 LDG.E.U16 R17, desc[UR16][R14.64+0xc0] ;  /* 0x0000c0100e11a981 */ /* 0x000f28000c1e1500 */
[----:B------:R-:W4:Y:S04]  /*0a10*/  @!P3 LDG.E.U16 R20, desc[UR16][R14.64+0x100] ;  /* 0x000100100e14b981 */ /* 0x000f28000c1e1500 */
[----:B------:R-:W3:Y:S04]  /*0a20*/  @!P0 LDG.E.U16 R7, desc[UR16][R14.64+0x40] ;  /* 0x000040100e078981 */ /* 0x000ee8000c1e1500 */
[----:B------:R-:W4:Y:S04]  /*0a30*/  @!P4 LDG.E.U16 R19, desc[UR16][R14.64+0x140] ;  /* 0x000140100e13c981 */ /* 0x000f28000c1e1500 */
[----:B------:R-:W4:Y:S04]  /*0a40*/  @!P5 LDG.E.U16 R66, desc[UR16][R14.64+0x180] ;  /* 0x000180100e42d981 */ /* 0x000f28000c1e1500 */
[----:B------:R0:W4:Y:S01]  /*0a50*/  @!P6 LDG.E.U16 R67, desc[UR16][R14.64+0x1c0] ;  /* 0x0001c0100e43e981 */ /* 0x000122000c1e1500 */
[----:B------:R-:W1:Y:S01]  /*0a60*/  S2R R40, SR_LANEID ;  /* 0x0000000000287919 */ /* 0x000e620000000000 */
[----:B------:R-:W0:Y:S01]  /*0a70*/  S2UR UR5, SR_CgaCtaId ;  /* 0x00000000000579c3 */ /* 0x000e220000008800 */
[----:B------:R-:W-:-:S02]  /*0a80*/  UMOV UR4, 0x400 ;  /* 0x0000040000047882 */ /* 0x000fc40000000000 */
[----:B0-----:R-:W-:Y:S01]  /*0a90*/  ULEA UR4, UR5, UR4, 0x18 ;  /* 0x0000000405047291 */ /* 0x001fe2000f8ec0ff */
[C---:B-1----:R-:W-:Y:S01]  /*0aa0*/  IADD3 R21, PT, PT, R40.reuse, 0x20, RZ ;  /* 0x0000002028157810 */ /* 0x042fe20007ffe0ff */
[C---:B------:R-:W-:Y:S01]  /*0ab0*/  VIADD R33, R40.reuse, 0x40 ;  /* 0x0000004028217836 */ /* 0x040fe20000000000 */
[CC--:B------:R-:W-:Y:S02]  /*0ac0*/  LEA.HI.SX32 R39, R40.reuse, R40.reuse, 0x1b ;  /* 0x0000002828277211 */ /* 0x0c0fe400078fdaff */
[C---:B------:R-:W-:Y:S02]  /*0ad0*/  IADD3 R35, PT, PT, R40.reuse, 0x60, RZ ;  /* 0x0000006028237810 */ /* 0x040fe40007ffe0ff */
[-C--:B------:R-:W-:Y:S02]  /*0ae0*/  LEA.HI.SX32 R21, R21, R40.reuse, 0x1b ;  /* 0x0000002815157211 */ /* 0x080fe400078fdaff */
[-C--:B------:R-:W-:Y:S02]  /*0af0*/  LEA.HI.SX32 R33, R33, R40.reuse, 0x1b ;  /* 0x0000002821217211 */ /* 0x080fe400078fdaff */
[----:B------:R-:W-:Y:S01]  /*0b00*/  LEA R39, R39, UR4, 0x1 ;  /* 0x0000000427277c11 */ /* 0x000fe2000f8e08ff */
[----:B------:R-:W-:Y:S01]  /*0b10*/  VIADD R15, R40, 0x80 ;  /* 0x00000080280f7836 */ /* 0x000fe20000000000 */
[----:B------:R-:W-:-:S02]  /*0b20*/  LEA.HI.SX32 R35, R35, R40, 0x1b ;  /* 0x0000002823237211 */ /* 0x000fc400078fdaff */
[----:B------:R-:W-:Y:S02]  /*0b30*/  LEA R38, R21, UR4, 0x1 ;  /* 0x0000000415267c11 */ /* 0x000fe4000f8e08ff */
[----:B------:R-:W-:Y:S01]  /*0b40*/  LEA R37, R33, UR4, 0x1 ;  /* 0x0000000421257c11 */ /* 0x000fe2000f8e08ff */
[C---:B------:R-:W-:Y:S01]  /*0b50*/  VIADD R33, R40.reuse, 0xc0 ;  /* 0x000000c028217836 */ /* 0x040fe20000000000 */
[C---:B------:R-:W-:Y:S02]  /*0b60*/  IADD3 R21, PT, PT, R40.reuse, 0xa0, RZ ;  /* 0x000000a028157810 */ /* 0x040fe40007ffe0ff */
[----:B------:R-:W-:Y:S02]  /*0b70*/  LEA R36, R35, UR4, 0x1 ;  /* 0x0000000423247c11 */ /* 0x000fe4000f8e08ff */
[----:B------:R-:W-:Y:S02]  /*0b80*/  IADD3 R35, PT, PT, R40, 0xe0, RZ ;  /* 0x000000e028237810 */ /* 0x000fe40007ffe0ff */
        /* <DEDUP_REMOVED lines=8> */
[----:B------:R-:W-:Y:S02]  /*0c10*/  PRMT R69, RZ, 0x7610, R69 ;  /* 0x00007610ff457816 */ /* 0x000fe40000000045 */
[----:B------:R-:W-:Y:S02]  /*0c20*/  PRMT R71, RZ, 0x7610, R71 ;  /* 0x00007610ff477816 */ /* 0x000fe40000000047 */
[----:B------:R-:W-:Y:S02]  /*0c30*/  PRMT R70, RZ, 0x7610, R70 ;  /* 0x00007610ff467816 */ /* 0x000fe40000000046 */
[----:B------:R-:W-:Y:S01]  /*0c40*/  PRMT R73, RZ, 0x7610, R73 ;  /* 0x00007610ff497816 */ /* 0x000fe20000000049 */
[----:B--2---:R-:W-:Y:S04]  /*0c50*/  STS.U16 [R39], R16 ;  /* 0x0000001027007388 */ /* 0x004fe80000000400 */
[----:B---3--:R0:W-:Y:S02]  /*0c60*/  STS.U16 [R38+0x40], R7 ;  /* 0x0000400726007388 */ /* 0x0081e40000000400 */
[----:B0-----:R-:W-:-:S02]  /*0c70*/  IMAD.SHL.U32 R7, R40, 0x8, RZ ;  /* 0x0000000828077824 */ /* 0x001fc400078e00ff */
[----:B------:R-:W-:Y:S03]  /*0c80*/  STS.U16 [R37+0x80], R18 ;  /* 0x0000801225007388 */ /* 0x000fe60000000400 */
[----:B------:R-:W-:Y:S01]  /*0c90*/  LEA.HI.SX32 R7, R7, R7, 0x1b ;  /* 0x0000000707077211 */ /* 0x000fe200078fdaff */
[----:B----4-:R-:W-:Y:S03]  /*0ca0*/  STS.U16 [R36+0xc0], R17 ;  /* 0x0000c01124007388 */ /* 0x010fe60000000400 */
[----:B------:R-:W-:Y:S01]  /*0cb0*/  LEA R7, R7, UR4, 0x1 ;  /* 0x0000000407077c11 */ /* 0x000fe2000f8e08ff */
[----:B------:R0:W-:Y:S04]  /*0cc0*/  STS.U16 [R35+0x100], R20 ;  /* 0x0001001423007388 */ /* 0x0001e80000000400 */
        /* <DEDUP_REMOVED lines=22> */
[----:B------:R-:W2:Y:S04]  /*0e30*/  @!P0 LDG.E.U16 R20, desc[UR16][R12.64] ;  /* 0x000000100c148981 */ /* 0x000ea8000c1e1500 */
[----:B------:R-:W4:Y:S04]  /*0e40*/  @!P4 LDG.E.U16 R71, desc[UR16][R12.64+0x140] ;  /* 0x000140100c47c981 */ /* 0x000f28000c1e1500 */
[----:B------:R-:W4:Y:S04]  /*0e50*/  @!P5 LDG.E.U16 R70, desc[UR16][R12.64+0x180] ;  /* 0x000180100c46d981 */ /* 0x000f28000c1e1500 */
[----:B------:R-:W4:Y:S01]  /*0e60*/  @!P6 LDG.E.U16 R73, desc[UR16][R12.64+0x1c0] ;  /* 0x0001c0100c49e981 */ /* 0x000f22000c1e1500 */
[----:B------:R-:W-:Y:S03]  /*0e70*/  BSSY.RECONVERGENT B0, `(.L_x_4434) ;  /* 0x0000044000007945 */ /* 0x000fe60003800200 */
[----:B--2---:R0:W-:Y:S04]  /*0e80*/  STS.U16 [R39], R20 ;  /* 0x0000001427007388 */ /* 0x0041e80000000400 */
[----:B------:R-:W-:Y:S04]  /*0e90*/  STS.U16 [R38+0x40], R69 ;  /* 0x0000404526007388 */ /* 0x000fe80000000400 */
[----:B---3--:R-:W-:Y:S01]  /*0ea0*/  STS.U16 [R37+0x80], R66 ;  /* 0x0000804225007388 */ /* 0x008fe20000000400 */
[----:B0-----:R-:W0:Y:S03]  /*0eb0*/  LDC R20, c[0x0][0x38c] ;  /* 0x0000e300ff147b82 */ /* 0x001e260000000800 */
        /* <DEDUP_REMOVED lines=63> */
.L_x_4435:
[----:B------:R-:W-:Y:S05]  /*12b0*/  BSYNC.RECONVERGENT B0 ;  /* 0x0000000000007941 */ /* 0x000fea0003800200 */
.L_x_4434:
        /* <DEDUP_REMOVED lines=37> */
.L_x_4437:
[----:B------:R-:W-:Y:S05]  /*1510*/  BSYNC.RECONVERGENT B0 ;  /* 0x0000000000007941 */ /* 0x000fea0003800200 */
.L_x_4436:
        /* <DEDUP_REMOVED lines=35> */
.L_x_4439:
[----:B------:R-:W-:Y:S05]  /*1750*/  BSYNC.RECONVERGENT B0 ;  /* 0x0000000000007941 */ /* 0x000fea0003800200 */
.L_x_4438:
[----:B------:R-:W-:Y:S01]  /*1760*/  ISETP.EQ.OR P4, PT, RZ, UR9, P4 ;  /* 0x00000009ff007c0c */ /* 0x000fe2000a782670 */
[----:B------:R-:W-:Y:S01]  /*1770*/  BSSY.RECONVERGENT B0, `(.L_x_4440) ;  /* 0x0000025000007945 */ /* 0x000fe20003800200 */
[----:B------:R-:W-:Y:S02]  /*1780*/  FSETP.GTU.FTZ.AND P3, PT, R73, 20, PT ;  /* 0x41a000004900780b */ /* 0x000fe40003f7c000 */
[----:B------:R-:W-:Y:S02]  /*1790*/  ISETP.EQ.OR P5, PT, RZ, UR9, P5 ;  /* 0x00000009ff007c0c */ /* 0x000fe4000afa2670 */
[----:B------:R-:W-:Y:S02]  /*17a0*/  ISETP.EQ.OR P2, PT, RZ, UR9, P2 ;  /* 0x00000009ff007c0c */ /* 0x000fe40009742670 */
[----:B------:R-:W-:Y:S02]  /*17b0*/  ISETP.EQ.OR P1, PT, RZ, UR9, P1 ;  /* 0x00000009ff007c0c */ /* 0x000fe40008f22670 */
[----:B------:R-:W-:-:S03]  /*17c0*/  ISETP.EQ.OR P3, PT, RZ, UR9, P3 ;  /* 0x00000009ff007c0c */ /* 0x000fc60009f62670 */
        /* <DEDUP_REMOVED lines=31> */
.L_x_4441:
[----:B------:R-:W-:Y:S05]  /*19c0*/  BSYNC.RECONVERGENT B0 ;  /* 0x0000000000007941 */ /* 0x000fea0003800200 */
.L_x_4440:
        /* <DEDUP_REMOVED lines=32> */
.L_x_4443:
[----:B------:R-:W-:Y:S05]  /*1bd0*/  BSYNC.RECONVERGENT B0 ;  /* 0x0000000000007941 */ /* 0x000fea0003800200 */
.L_x_4442:
        /* <DEDUP_REMOVED lines=32> */
.L_x_4445:
[----:B------:R-:W-:Y:S05]  /*1de0*/  BSYNC.RECONVERGENT B0 ;  /* 0x0000000000007941 */ /* 0x000fea0003800200 */
.L_x_4444:
        /* <DEDUP_REMOVED lines=32> */
.L_x_4447:
[----:B------:R-:W-:Y:S05]  /*1ff0*/  BSYNC.RECONVERGENT B0 ;  /* 0x0000000000007941 */ /* 0x000fea0003800200 */
.L_x_4446:
        /* <DEDUP_REMOVED lines=32> */
.L_x_4449:
[----:B------:R-:W-:Y:S05]  /*2200*/  BSYNC.RECONVERGENT B0 ;  /* 0x0000000000007941 */ /* 0x000fea0003800200 */
.L_x_4448:
        /* <DEDUP_REMOVED lines=20> */
[----:B------:R-:W-:Y:S01]  /*2350*/  IADD3 R114, P1, PT, R62, R61, RZ ;  /* 0x0000003d3e727210 */ /* 0x000fe20007f3e0ff */
[----:B------:R-:W-:Y:S02]  /*2360*/  IMAD R95, R23, R20, RZ ;  /* 0x00000014175f7224 */ /* 0x000fe400078e02ff */
        /* <DEDUP_REMOVED lines=11> */
[----:B------:R-:W-:Y:S01]  /*2420*/  IMAD.X R117, R3, 0x1, R63, P1 ;  /* 0x0000000103757824 */ /* 0x000fe200008e063f */
[----:B------:R-:W-:Y:S01]  /*2430*/  MOV R82, R26 ;  /* 0x0000001a00527202 */ /* 0x000fe20000000f00 */
[----:B------:R-:W-:Y:S01]  /*2440*/  UIADD3 UR5, UPT, UPT, UR4, 0x240, URZ ;  /* 0x0000024004057890 */ /* 0x000fe2000fffe0ff */
[----:B------:R-:W-:-:S11]  /*2450*/  UMOV UR6, UR7 ;  /* 0x0000000700067c82 */ /* 0x000fd60008000000 */
.L_x_4453:
[----:B------:R-:W-:Y:S02]  /*2460*/  ISETP.GE.AND P5, PT, R54, R65, PT ;  /* 0x000000413600720c */ /* 0x000fe40003fa6270 */
[----:B0-----:R-:W-:Y:S02]  /*2470*/  MOV R14, R114 ;  /* 0x00000072000e7202 */ /* 0x001fe40000000f00 */
[----:B------:R-:W-:-:S05]  /*2480*/  MOV R15, R117 ;  /* 0x00000075000f7202 */ /* 0x000fca0000000f00 */
[----:B------:R-:W2:Y:S04]  /*2490*/  @!P0 LDG.E.U16 R16, desc[UR16][R14.64+-0x100] ;  /* 0xffff00100e108981 */ /* 0x000ea8000c1e1500 */
[----:B------:R-:W3:Y:S01]  /*24a0*/  @!P5 LDG.E.U16 R17, desc[UR16][R14.64+-0xc0] ;  /* 0xffff40100e11d981 */ /* 0x000ee2000c1e1500 */
[-C--:B------:R-:W-:Y:S01]  /*24b0*/  ISETP.GE.AND P4, PT, R55, R65.reuse, PT ;  /* 0x000000413700720c */ /* 0x080fe20003f86270 */
[----:B------:R-:W-:Y:S01]  /*24c0*/  IMAD.MOV.U32 R18, RZ, RZ, RZ ;  /* 0x000000ffff127224 */ /* 0x000fe200078e00ff */
[-C--:B------:R-:W-:Y:S02]  /*24d0*/  ISETP.GE.AND P2, PT, R57, R65.reuse, PT ;  /* 0x000000413900720c */ /* 0x080fe40003f46270 */
[-C--:B------:R-:W-:Y:S02]  /*24e0*/  ISETP.GE.AND P3, PT, R56, R65.reuse, PT ;  /* 0x000000413800720c */ /* 0x080fe40003f66270 */
[----:B------:R-:W-:-:S02]  /*24f0*/  ISETP.GE.AND P1, PT, R58, R65, PT ;  /* 0x000000413a00720c */ /* 0x000fc40003f26270 */
[----:B------:R-:W-:-:S05]  /*2500*/  ISETP.GE.AND P6, PT, R60, R65, PT ;  /* 0x000000413c00720c */ /* 0x000fca0003fc6270 */
[----:B------:R-:W4:Y:S04]  /*2510*/  @!P4 LDG.E.U16 R19, desc[UR16][R14.64+-0x80] ;  /* 0xffff80100e13c981 */ /* 0x000f28000c1e1500 */
[----:B------:R-:W5:Y:S04]  /*2520*/  @!P2 LDG.E.U16 R96, desc[UR16][R14.64] ;  /* 0x000000100e60a981 */ /* 0x000f68000c1e1500 */
[----:B------:R-:W5:Y:S04]  /*2530*/  @!P3 LDG.E.U16 R21, desc[UR16][R14.64+-0x40] ;  /* 0xffffc0100e15b981 */ /* 0x000f68000c1e1500 */
[----:B------:R-:W5:Y:S04]  /*2540*/  @!P1 LDG.E.U16 R97, desc[UR16][R14.64+0x40] ;  /* 0x000040100e619981 */ /* 0x000f68000c1e1500 */
[----:B------:R-:W5:Y:S01]  /*2550*/  @!P6 LDG.E.U16 R101, desc[UR16][R14.64+0xc0] ;  /* 0x0000c0100e65e981 */ /* 0x000f62000c1e1500 */
[----:B--2---:R-:W-:-:S04]  /*2560*/  @!P0 PRMT R18, R16, 0x5410, RZ ;  /* 0x0000541010128816 */ /* 0x004fc800000000ff */
[----:B---3--:R-:W-:Y:S02]  /*2570*/  @!P5 PRMT R18, R18, 0x5410, R17 ;  /* 0x000054101212d816 */ /* 0x008fe40000000011 */
[----:B------:R-:W-:Y:S02]  /*2580*/  ISETP.GE.AND P5, PT, R59, R65, PT ;  /* 0x000000413b00720c */ /* 0x000fe40003fa6270 */
[----:B------:R-:W-:Y:S02]  /*2590*/  MOV R16, R83 ;  /* 0x0000005300107202 */ /* 0x000fe40000000f00 */
[----:B------:R-:W-:-:S05]  /*25a0*/  MOV R17, R82 ;  /* 0x0000005200117202 */ /* 0x000fca0000000f00 */
[----:B------:R1:W2:Y:S04]  /*25b0*/  LDG.E R102, desc[UR16][R16.64] ;  /* 0x0000001010667981 */ /* 0x0002a8000c1e1900 */
[----:B------:R-:W3:Y:S01]  /*25c0*/  @!P5 LDG.E.U16 R99, desc[UR16][R14.64+0x80] ;  /* 0x000080100e63d981 */ /* 0x000ee2000c1e1500 */
[----:B------:R-:W-:Y:S01]  /*25d0*/  IMAD.MOV.U32 R20, RZ, RZ, RZ ;  /* 0x000000ffff147224 */ /* 0x000fe200078e00ff */
[----:B----4-:R-:W-:Y:S01]  /*25e0*/  @!P4 PRMT R20, R19, 0x5410, RZ ;  /* 0x000054101314c816 */ /* 0x010fe200000000ff */
[----:B------:R-:W-:Y:S01]  /*25f0*/  HFMA2 R94, -RZ, RZ, 0, 0 ;  /* 0x00000000ff5e7431 */ /* 0x000fe200000001ff */
[----:B-----5:R-:W-:Y:S02]  /*2600*/  @!P2 PRMT R94, R96, 0x5410, RZ ;  /* 0x00005410605ea816 */ /* 0x020fe400000000ff */
[----:B-1----:R-:W-:Y:S01]  /*2610*/  PRMT R17, R18, 0x7632, R17 ;  /* 0x0000763212117816 */ /* 0x002fe20000000011 */
[----:B------:R-:W-:Y:S01]  /*2620*/  STS.U16 [R39], R18 ;  /* 0x0000001227007388 */ /* 0x000fe20000000400 */
[----:B------:R-:W-:-:S02]  /*2630*/  @!P3 PRMT R20, R20, 0x5410, R21 ;  /* 0x000054101414b816 */ /* 0x000fc40000000015 */
[----:B------:R-:W-:Y:S01]  /*2640*/  MOV R98, RZ ;  /* 0x000000ff00627202 */ /* 0x000fe20000000f00 */
[----:B------:R1:W-:Y:S01]  /*2650*/  STS.U16 [R38+0x40], R17 ;  /* 0x0000401126007388 */ /* 0x0003e20000000400 */
[----:B------:R-:W-:Y:S02]  /*2660*/  @!P1 PRMT R94, R94, 0x5410, R97 ;  /* 0x000054105e5e9816 */ /* 0x000fe40000000061 */
[----:B------:R-:W-:Y:S01]  /*2670*/  PRMT R19, R20, 0x7632, R19 ;  /* 0x0000763214137816 */ /* 0x000fe20000000013 */
[----:B------:R-:W-:Y:S01]  /*2680*/  STS.U16 [R37+0x80], R20 ;  /* 0x0000801425007388 */ /* 0x000fe20000000400 */
[----:B------:R-:W-:-:S03]  /*2690*/  PRMT R16, R94, 0x7632, R16 ;  /* 0x000076325e107816 */ /* 0x000fc60000000010 */
[----:B------:R-:W-:Y:S01]  /*26a0*/  STS.U16 [R36+0xc0], R19 ;  /* 0x0000c01324007388 */ /* 0x000fe20000000400 */
[----:B-1----:R-:W-:-:S03]  /*26b0*/  MOV R17, R84 ;  /* 0x0000005400117202 */ /* 0x002fc60000000f00 */
[----:B------:R-:W-:Y:S04]  /*26c0*/  STS.U16 [R35+0x100], R94 ;  /* 0x0001005e23007388 */ /* 0x000fe80000000400 */
[----:B------:R1:W-:Y:S01]  /*26d0*/  STS.U16 [R34+0x140], R16 ;  /* 0x0001401022007388 */ /* 0x0003e20000000400 */
[-C--:B------:R-:W-:Y:S01]  /*26e0*/  ISETP.GE.U32.AND P1, PT, R44, R65.reuse, PT ;  /* 0x000000412c00720c */ /* 0x080fe20003f26070 */
[----:B-1----:R-:W-:Y:S01]  /*26f0*/  IMAD.MOV.U32 R16, RZ, RZ, R85 ;  /* 0x000000ffff107224 */ /* 0x002fe200078e0055 */
[-C--:B------:R-:W-:Y:S02]  /*2700*/  ISETP.GE.U32.AND P2, PT, R0, R65.reuse, PT ;  /* 0x000000410000720c */ /* 0x080fe40003f46070 */
[----:B------:R-:W-:Y:S02]  /*2710*/  ISETP.GE.U32.AND P4, PT, R45, R65, PT ;  /* 0x000000412d00720c */ /* 0x000fe40003f86070 */
[----:B------:R-:W-:-:S02]  /*2720*/  FSEL R114, R92, RZ, !P1 ;  /* 0x000000ff5c727208 */ /* 0x000fc40004800000 */
[----:B------:R-:W-:Y:S02]  /*2730*/  FSEL R119, R93, RZ, !P2 ;  /* 0x000000ff5d777208 */ /* 0x000fe40005000000 */
[----:B------:R-:W-:Y:S02]  /*2740*/  FSEL R115, R91, RZ, !P4 ;  /* 0x000000ff5b737208 */ /* 0x000fe40006000000 */
[----:B------:R-:W-:Y:S01]  /*2750*/  ISETP.GE.U32.AND P3, PT, R48, R65, PT ;  /* 0x000000413000720c */ /* 0x000fe20003f66070 */
[----:B------:R-:W1:Y:S01]  /*2760*/  S2UR UR8, SR_CgaCtaId ;  /* 0x00000000000879c3 */ /* 0x000e620000008800 */
[----:B------:R-:W-:Y:S02]  /*2770*/  UMOV UR4, 0x400 ;  /* 0x0000040000047882 */ /* 0x000fe40000000000 */
[----:B-1----:R-:W-:Y:S01]  /*2780*/  ULEA UR4, UR8, UR4, 0x18 ;  /* 0x0000000408047291 */ /* 0x002fe2000f8ec0ff */
[----:B--2---:R-:W-:Y:S01]  /*2790*/  FMUL.FTZ R18, R102, 1.4426950216293334961 ;  /* 0x3fb8aa3b66127820 */ /* 0x004fe20000410000 */
[----:B---3--:R-:W-:-:S03]  /*27a0*/  @!P5 PRMT R98, R99, 0x5410, RZ ;  /* 0x000054106362d816 */ /* 0x008fc600000000ff */
[----:B------:R-:W-:Y:S01]  /*27b0*/  FMUL.FTZ R20, R18, R67 ;  /* 0x0000004312147220 */ /* 0x000fe20000410000 */
[----:B------:R-:W-:-:S05]  /*27c0*/  @!P6 PRMT R98, R98, 0x5410, R101 ;  /* 0x000054106262e816 */ /* 0x000fca0000000065 */
[----:B------:R-:W1:Y:S01]  /*27d0*/  MUFU.EX2 R20, R20 ;  /* 0x0000001400147308 */ /* 0x000e620000000800 */
[----:B------:R-:W-:Y:S01]  /*27e0*/  PRMT R96, R98, 0x7632, R96 ;  /* 0x0000763262607816 */ /* 0x000fe20000000060 */
[----:B------:R2:W-:Y:S01]  /*27f0*/  STS.U16 [R33+0x180], R98 ;  /* 0x0001806221007388 */ /* 0x0005e20000000400 */
[----:B------:R-:W-:-:S03]  /*2800*/  FMUL.FTZ R21, R18, R68 ;  /* 0x0000004412157220 */ /* 0x000fc60000410000 */
[----:B------:R3:W-:Y:S01]  /*2810*/  STS.U16 [R32+0x1c0], R96 ;  /* 0x0001c06020007388 */ /* 0x0007e20000000400 */
[----:B------:R-:W-:-:S03]  /*2820*/  NOP ;  /* 0x0000000000007918 */ /* 0x000fc60000000000 */
[----:B------:R4:W5:Y:S01]  /*2830*/  LDG.E R100, desc[UR16][R16.64] ;  /* 0x0000001010647981 */ /* 0x000962000c1e1900 */
[----:B------:R-:W0:Y:S01]  /*2840*/  MUFU.EX2 R21, R21 ;  /* 0x0000001500157308 */ /* 0x000e220000000800 */
[----:B-1----:R-:W-:Y:S01]  /*2850*/  FSEL R117, R20, 1, !P1 ;  /* 0x3f80000014757808 */ /* 0x002fe20004800000 */
[C---:B------:R-:W-:Y:S01]  /*2860*/  FMUL.FTZ R19, R18.reuse, R66 ;  /* 0x0000004212137220 */ /* 0x040fe20000410000 */
[----:B------:R-:W-:Y:S01]  /*2870*/  FMUL.FTZ R94, R18, R72 ;  /* 0x00000048125e7220 */ /* 0x000fe20000410000 */
[----:B------:R-:W-:Y:S01]  /*2880*/  ISETP.GE.U32.AND P5, PT, R46, R65, PT ;  /* 0x000000412e00720c */ /* 0x000fe20003fa6070 */
[----:B------:R-:W-:Y:S01]  /*2890*/  LDS.U16 R105, [R7+0x2] ;  /* 0x0000020007697984 */ /* 0x000fe20000000400 */
[C---:B----4-:R-:W-:Y:S01]  /*28a0*/  FMUL.FTZ R16, R18.reuse, R69 ;  /* 0x0000004512107220 */ /* 0x050fe20000410000 */
[C---:B------:R-:W-:Y:S01]  /*28b0*/  FMUL.FTZ R17, R18.reuse, R70 ;  /* 0x0000004612117220 */ /* 0x040fe20000410000 */
[----:B------:R-:W-:Y:S01]  /*28c0*/  FMUL.FTZ R20, R18, R71 ;  /* 0x0000004712147220 */ /* 0x000fe20000410000 */
[----:B------:R-:W-:Y:S01]  /*28d0*/  ISETP.GE.U32.AND P6, PT, R47, R65, PT ;  /* 0x000000412f00720c */ /* 0x000fe20003fc6070 */
[----:B------:R-:W-:Y:S02]  /*28e0*/  LDS.U16 R106, [R7+0x4] ;  /* 0x00000400076a7984 */ /* 0x000fe40000000400 */
[----:B------:R-:W1:Y:S01]  /*28f0*/  MUFU.EX2 R16, R16 ;  /* 0x0000001000107308 */ /* 0x000e620000000800 */
[----:B------:R-:W-:Y:S01]  /*2900*/  FSEL R101, R88, RZ, !P3 ;  /* 0x000000ff58657208 */ /* 0x000fe20005800000 */
[----:B------:R-:W-:Y:S02]  /*2910*/  LDS.U16 R107, [R7+0x6] ;  /* 0x00000600076b7984 */ /* 0x000fe40000000400 */
[----:B------:R-:W4:Y:S01]  /*2920*/  MUFU.EX2 R17, R17 ;  /* 0x0000001100117308 */ /* 0x000f220000000800 */
[----:B------:R-:W-:Y:S01]  /*2930*/  FMUL.FTZ R18, R18, R73 ;  /* 0x0000004912127220 */ /* 0x000fe20000410000 */
[----:B0-----:R-:W-:Y:S01]  /*2940*/  FSEL R116, R21, 1, !P4 ;  /* 0x3f80000015747808 */ /* 0x001fe20006000000 */
[----:B------:R-:W-:Y:S01]  /*2950*/  LDS.U16 R108, [R7+0x8] ;  /* 0x00000800076c7984 */ /* 0x000fe20000000400 */
[----:B------:R-:W2:Y:S01]  /*2960*/  MUFU.EX2 R20, R20 ;  /* 0x0000001400147308 */ /* 0x000ea20000000800 */
[----:B------:R-:W-:Y:S01]  /*2970*/  FFMA.FTZ R21, R119, R117, R114 ;  /* 0x0000007577157223 */ /* 0x000fe20000010072 */
[----:B------:R-:W-:Y:S01]  /*2980*/  FSEL R112, R90, RZ, !P5 ;  /* 0x000000ff5a707208 */ /* 0x000fe20006800000 */
[----:B------:R-:W-:Y:S01]  /*2990*/  LDS.U16 R109, [R7+0xa] ;  /* 0x00000a00076d7984 */ /* 0x000fe20000000400 */
[----:B------:R-:W0:Y:S01]  /*29a0*/  MUFU.EX2 R19, R19 ;  /* 0x0000001300137308 */ /* 0x000e220000000800 */
[----:B------:R-:W-:Y:S01]  /*29b0*/  FFMA.FTZ R21, R116, R21, R115 ;  /* 0x0000001574157223 */ /* 0x000fe20000010073 */
[----:B-1----:R-:W-:Y:S01]  /*29c0*/  FSEL R113, R16, 1, !P5 ;  /* 0x3f80000010717808 */ /* 0x002fe20006800000 */
[----:B------:R-:W-:Y:S01]  /*29d0*/  LDS.U16 R110, [R7+0xc] ;  /* 0x00000c00076e7984 */ /* 0x000fe20000000400 */
[----:B------:R-:W3:Y:S01]  /*29e0*/  MUFU.EX2 R94, R94 ;  /* 0x0000005e005e7308 */ /* 0x000ee20000000800 */
[----:B------:R-:W-:-:S02]  /*29f0*/  FSEL R102, R89, RZ, !P6 ;  /* 0x000000ff59667208 */ /* 0x000fc40007000000 */
[----:B------:R-:W-:Y:S01]  /*2a00*/  LDS.U16 R111, [R7+0xe] ;  /* 0x00000e00076f7984 */ /* 0x000fe20000000400 */
[----:B------:R-:W1:Y:S01]  /*2a10*/  MUFU.EX2 R18, R18 ;  /* 0x0000001200127308 */ /* 0x000e620000000800 */
[----:B----4-:R-:W-:Y:S01]  /*2a20*/  FSEL R103, R17, 1, !P6 ;  /* 0x3f80000011677808 */ /* 0x010fe20007000000 */
[----:B------:R-:W-:Y:S01]  /*2a30*/  FFMA.FTZ R21, R113, R21, R112 ;  /* 0x0000001571157223 */ /* 0x000fe20000010070 */
[----:B------:R-:W-:Y:S02]  /*2a40*/  ISETP.GE.U32.AND P1, PT, R49, R65, PT ;  /* 0x000000413100720c */ /* 0x000fe40003f26070 */
[----:B--2---:R-:W-:Y:S01]  /*2a50*/  FSEL R98, R20, 1, !P3 ;  /* 0x3f80000014627808 */ /* 0x004fe20005800000 */
[----:B------:R-:W-:Y:S01]  /*2a60*/  FFMA.FTZ R21, R103, R21, R102 ;  /* 0x0000001567157223 */ /* 0x000fe20000010066 */
[----:B------:R-:W-:Y:S02]  /*2a70*/  ISETP.GE.U32.AND P4, PT, R50, R65, PT ;  /* 0x000000413200720c */ /* 0x000fe40003f86070 */
[----:B0-----:R-:W-:Y:S01]  /*2a80*/  FSEL R118, R19, 1, !P2 ;  /* 0x3f80000013767808 */ /* 0x001fe20005000000 */
[----:B------:R-:W-:Y:S01]  /*2a90*/  FFMA.FTZ R21, R98, R21, R101 ;  /* 0x0000001562157223 */ /* 0x000fe20000010065 */
[----:B------:R-:W-:-:S02]  /*2aa0*/  FSEL R99, R87, RZ, !P1 ;  /* 0x000000ff57637208 */ /* 0x000fc40004800000 */
[----:B---3--:R-:W-:Y:S01]  /*2ab0*/  FSEL R96, R94, 1, !P1 ;  /* 0x3f8000005e607808 */ /* 0x008fe20004800000 */
[----:B------:R-:W-:Y:S01]  /*2ac0*/  FMUL.FTZ R17, R118, R117 ;  /* 0x0000007576117220 */ /* 0x000fe20000410000 */
[----:B------:R-:W-:Y:S02]  /*2ad0*/  FSEL R97, R86, RZ, !P4 ;  /* 0x000000ff56617208 */ /* 0x000fe40006000000 */
[----:B-1----:R-:W-:Y:S01]  /*2ae0*/  FSEL R94, R18, 1, !P4 ;  /* 0x3f800000125e7808 */ /* 0x002fe20006000000 */
        /* <DEDUP_REMOVED lines=36> */
[----:B------:R-:W-:Y:S04]  /*2d30*/  LDS.U16 R104, [R7] ;  /* 0x0000000007687984 */ /* 0x000fe80000000400 */
[----:B------:R-:W0:Y:S04]  /*2d40*/  SHFL.UP PT, R20, R121, 0x10, RZ ;  /* 0x0600000079147989 */ /* 0x000e2800000e00ff */
[----:B------:R-:W1:Y:S04]  /*2d50*/  SHFL.UP PT, R21, R122, 0x10, RZ ;  /* 0x060000007a157989 */ /* 0x000e6800000e00ff */
[----:B------:R-:W2:Y:S01]  /*2d60*/  @!P1 LDS.64 R16, [UR5] ;  /* 0x00000005ff109984 */ /* 0x000ea20008000a00 */
[----:B------:R-:W-:Y:S01]  /*2d70*/  ISETP.NE.AND P1, PT, R40, 0x1f, PT ;  /* 0x0000001f2800780c */ /* 0x000fe20003f25270 */
[C---:B0-----:R-:W-:Y:S01]  /*2d80*/  FMUL.FTZ R20, R121.reuse, R20 ;  /* 0x0000001479147220 */ /* 0x041fe20000410000 */
[----:B-1----:R-:W-:-:S11]  /*2d90*/  FFMA.FTZ R21, R121, R21, R122 ;  /* 0x0000001579157223 */ /* 0x002fd6000001007a */
        /* <DEDUP_REMOVED lines=14> */
[----:B------:R-:W-:-:S02]  /*2e80*/  ISETP.NE.AND P1, PT, R29, RZ, PT ;  /* 0x000000ff1d00720c */ /* 0x000fc40003f25270 */
[----:B-1----:R-:W-:-:S05]  /*2e90*/  @!P2 MOV R123, R17 ;  /* 0x00000011007ba202 */ /* 0x002fca0000000f00 */
[----:B------:R-:W-:-:S04]  /*2ea0*/  @P3 FFMA.FTZ R123, R120, R124, R123 ;  /* 0x0000007c787b3223 */ /* 0x000fc8000001007b */
[----:B------:R-:W-:-:S04]  /*2eb0*/  FFMA.FTZ R21, R118, R123, R119 ;  /* 0x0000007b76157223 */ /* 0x000fc80000010077 */
[----:B------:R-:W-:Y:S01]  /*2ec0*/  FFMA.FTZ R20, R117, R21, R114 ;  /* 0x0000001575147223 */ /* 0x000fe20000010072 */
[----:B------:R-:W-:-:S03]  /*2ed0*/  LEA R114, P2, R6, R14, 0x1 ;  /* 0x0000000e06727211 */ /* 0x000fc600078408ff */
[----:B------:R-:W-:Y:S01]  /*2ee0*/  FFMA.FTZ R115, R116, R20, R115 ;  /* 0x0000001474737223 */ /* 0x000fe20000010073 */
[----:B------:R-:W-:Y:S02]  /*2ef0*/  HADD2.F32 R105, -RZ, R105.H0_H0 ;  /* 0x20000069ff697230 */ /* 0x000fe40000004100 */
[----:B------:R-:W-:Y:S02]  /*2f00*/  IMAD.X R117, R15, 0x1, R41, P2 ;  /* 0x000000010f757824 */ /* 0x000fe400010e0629 */
[----:B------:R-:W-:Y:S01]  /*2f10*/  FFMA.FTZ R112, R113, R115, R112 ;  /* 0x0000007371707223 */ /* 0x000fe20000010070 */
[----:B------:R-:W-:Y:S02]  /*2f20*/  HADD2.F32 R15, -RZ, R104.H0_H0 ;  /* 0x20000068ff0f7230 */ /* 0x000fe40000004100 */
[----:B------:R-:W-:Y:S02]  /*2f30*/  HADD2.F32 R113, -RZ, R106.H0_H0 ;  /* 0x2000006aff717230 */ /* 0x000fe40000004100 */
[----:B------:R-:W-:-:S02]  /*2f40*/  HADD2.F32 R107, -RZ, R107.H0_H0 ;  /* 0x2000006bff6b7230 */ /* 0x000fc40000004100 */
[----:B------:R-:W-:Y:S02]  /*2f50*/  HADD2.F32 R119, -RZ, R108.H0_H0 ;  /* 0x2000006cff777230 */ /* 0x000fe40000004100 */
[----:B------:R-:W-:Y:S02]  /*2f60*/  HADD2.F32 R121, -RZ, R109.H0_H0 ;  /* 0x2000006dff797230 */ /* 0x000fe40000004100 */
[----:B------:R-:W-:Y:S02]  /*2f70*/  HADD2.F32 R123, -RZ, R110.H0_H0 ;  /* 0x2000006eff7b7230 */ /* 0x000fe40000004100 */
[----:B------:R-:W-:Y:S01]  /*2f80*/  HADD2.F32 R111, -RZ, R111.H0_H0 ;  /* 0x2000006fff6f7230 */ /* 0x000fe20000004100 */
[----:B------:R-:W-:Y:S01]  /*2f90*/  BSSY.RECONVERGENT B0, `(.L_x_4451) ;  /* 0x0000014000007945 */ /* 0x000fe20003800200 */
[-C--:B-----5:R-:W-:Y:S01]  /*2fa0*/  FMUL.FTZ R104, R15, R100.reuse ;  /* 0x000000640f687220 */ /* 0x0a0fe20000410000 */
        /* <DEDUP_REMOVED lines=18> */
.L_x_4452:
[----:B------:R-:W-:Y:S05]  /*30d0*/  BSYNC.RECONVERGENT B0 ;  /* 0x0000000000007941 */ /* 0x000fea0003800200 */
.L_x_4451:
[----:B------:R-:W-:Y:S01]  /*30e0*/  UIADD3 UR6, UPT, UPT, UR6, 0x1, URZ ;  /* 0x0000000106067890 */ /* 0x000fe2000fffe0ff */
[----:B------:R-:W-:Y:S01]  /*30f0*/  FFMA.FTZ R98, R98, R103, R101 ;  /* 0x0000006762627223 */ /* 0x000fe20000010065 */
[----:B------:R-:W-:Y:S01]  /*3100*/  LEA R83, P1, R10, R83, 0x2 ;  /* 0x000000530a537211 */ /* 0x000fe200078210ff */
[----:B------:R-:W-:Y:S01]  /*3110*/  FFMA.FTZ R74, R21, R104, R74 ;  /* 0x00000068154a7223 */ /* 0x000fe2000001004a */
[----:B------:R-:W-:Y:S01]  /*3120*/  UISETP.NE.AND UP0, UPT, UR6, URZ, UPT ;  /* 0x000000ff0600728c */ /* 0x000fe2000bf05270 */
        /* <DEDUP_REMOVED lines=15> */
.L_x_4450:
[----:B------:R-:W-:Y:S01]  /*3220*/  BAR.SYNC.DEFER_BLOCKING 0x0 ;  /* 0x0000000000007b1d */ /* 0x000fe20000010000 */
[----:B------:R-:W-:Y:S02]  /*3230*/  ISETP.NE.AND P0, PT, R29, RZ, PT ;  /* 0x000000ff1d00720c */ /* 0x000fe40003f05270 */
        /* <DEDUP_REMOVED lines=8> */
[----:B------:R-:W-:Y:S02]  /*32c0*/  PRMT R20, R80, 0x7632, R20 ;  /* 0x0000763250147816 */ /* 0x000fe40000000014 */
[----:B------:R-:W-:Y:S01]  /*32d0*/  IADD3 R23, PT, PT, R23, 0x1, RZ ;  /* 0x0000000117177810 */ /* 0x000fe20007ffe0ff */
[----:B------:R-:W-:Y:S04]  /*32e0*/  STS.U16 [R7], R74 ;  /* 0x0000004a07007388 */ /* 0x000fe80000000400 */
[----:B------:R0:W-:Y:S04]  /*32f0*/  STS.U16 [R7+0x2], R12 ;  /* 0x0000020c07007388 */ /* 0x0001e80000000400 */
[----:B------:R-:W-:Y:S04]  /*3300*/  STS.U16 [R7+0x4], R76 ;  /* 0x0000044c07007388 */ /* 0x000fe80000000400 */
[----:B------:R-:W-:Y:S01]  /*3310*/  STS.U16 [R7+0x6], R16 ;  /* 0x0000061007007388 */ /* 0x000fe20000000400 */
[----:B-1----:R-:W-:-:S03]  /*3320*/  @!P0 IADD3 R14, PT, PT, -R64, R13, RZ ;  /* 0x0000000d400e8210 */ /* 0x002fc60007ffe1ff */
        /* <DEDUP_REMOVED lines=47> */
.L_x_4455:
        /* <DEDUP_REMOVED lines=14> */
.L_x_5128:


//--------------------- .text._Z25selective_scan_fwd_kernelI32Selective_Scan_fwd_kernel_traitsILi32ELi8ELi1ELb0ELb0ELb1ELb1EN3c104HalfEfEEv13SSMParamsBase --------------------------
	.section	.text._Z25selective_scan_fwd_kernelI32Selective_Scan_fwd_kernel_traitsILi32ELi8ELi1ELb0ELb0ELb1ELb1EN3c104HalfEfEEv13SSMParamsBase,"ax",@progbits
	.align	128
        .global         _Z25selective_scan_fwd_kernelI32Selective_Scan_fwd_kernel_traitsILi32ELi8ELi1ELb0ELb0ELb1ELb1EN3c104HalfEfEEv13SSMParamsBase
        .type           _Z25selective_scan_fwd_kernelI32Selective_Scan_fwd_kernel_traitsILi32ELi8ELi1ELb0ELb0ELb1ELb1EN3c104HalfEfEEv13SSMParamsBase,@function
        .size           _Z25selective_scan_fwd_kernelI32Selective_Scan_fwd_kernel_traitsILi32ELi8ELi1ELb0ELb0ELb1ELb1EN3c104HalfEfEEv13SSMParamsBase,(.L_x_5129 - _Z25selective_scan_fwd_kernelI32Selective_Scan_fwd_kernel_traitsILi32ELi8ELi1ELb0ELb0ELb1ELb1EN3c104HalfEfEEv13SSMParamsBase)
        .other          _Z25selective_scan_fwd_kernelI32Selective_Scan_fwd_kernel_traitsILi32ELi8ELi1ELb0ELb0ELb1ELb1EN3c104HalfEfEEv13SSMParamsBase,@"STO_CUDA_ENTRY STV_DEFAULT"
_Z25selective_scan_fwd_kernelI32Selective_Scan_fwd_kernel_traitsILi32ELi8ELi1ELb0ELb0ELb1ELb1EN3c104HalfEfEEv13SSMParamsBase:
.text._Z25selective_scan_fwd_kernelI32Selective_Scan_fwd_kernel_traitsILi32ELi8ELi1ELb0ELb0ELb1ELb1EN3c104HalfEfEEv13SSMParamsBase:
        /* <DEDUP_REMOVED lines=32> */
[C---:B------:R-:W-:Y:S02]  /*0200*/  @P1 LEA R4, P3, R20.reuse, R4, 0x2 ;  /* 0x0000000414041211 */ /* 0x040fe400078610ff */
[----:B------:R-:W-:Y:S01]  /*0210*/  MOV R6, RZ ;  /* 0x000000ff00067202 */ /* 0x000fe20000000f00 */
[----:B------:R-:W-:Y:S01]  /*0220*/  UIMAD UR8, UR18, UR13, UR7 ;  /* 0x0000000d120872a4 */ /* 0x000fe2000f8e0207 */
[----:B------:R-:W-:Y:S01]  /*0230*/  @P1 LEA.HI.X R5, R20, R5, RZ, 0x2, P3 ;  /* 0x0000000514051211 */ /* 0x000fe200018f14ff */
[----:B------:R-:W4:Y:S01]  /*0240*/  LDCU.64 UR12, c[0x0][0x3d0] ;  /* 0x00007a00ff0c77ac */ /* 0x000f220008000a00 */
[----:B---3--:R-:W-:Y:S01]  /*0250*/  IMAD.MOV R8, RZ, RZ, -R7 ;  /* 0x000000ffff087224 */ /* 0x008fe200078e0a07 */
[----:B------:R-:W-:-:S02]  /*0260*/  UIMAD UR9, UR18, UR9, UR5 ;  /* 0x00000009120972a4 */ /* 0x000fc4000f8e0205 */
[----:B------:R3:W5:Y:S01]  /*0270*/  @P1 LDG.E R22, desc[UR16][R4.64] ;  /* 0x0000001004161981 */ /* 0x000762000c1e1900 */
        /* <DEDUP_REMOVED lines=8> */
[----:B------:R-:W0:Y:S01]  /*0300*/  LDC.64 R8, c[0x0][0x450] ;  /* 0x00011400ff087b82 */ /* 0x000e220000000a00 */
[----:B------:R-:W-:Y:S01]  /*0310*/  MOV R2, UR4 ;  /* 0x0000000400027c02 */ /* 0x000fe20008000f00 */
[----:B------:R-:W-:Y:S01]  /*0320*/  IMAD.U32 R3, RZ, RZ, UR5 ;  /* 0x00000005ff037e24 */ /* 0x000fe2000f8e00ff */
[----:B------:R-:W-:Y:S01]  /*0330*/  LOP3.LUT R6, R20, R11, RZ, 0x3c, !PT ;  /* 0x0000000b14067212 */ /* 0x000fe200078e3cff */
[----:B---3--:R-:W-:Y:S01]  /*0340*/  IMAD.U32 R5, RZ, RZ, UR7 ;  /* 0x00000007ff057e24 */ /* 0x008fe2000f8e00ff */
[----:B------:R-:W-:Y:S01]  /*0350*/  MOV R4, UR6 ;  /* 0x0000000600047c02 */ /* 0x000fe20008000f00 */
[----:B------:R-:W-:Y:S01]  /*0360*/  IMAD.U32 R5, RZ, RZ, UR8 ;  /* 0x00000008ff057e24 */ /* 0x000fe2000f8e00ff */
[----:B------:R-:W-:Y:S01]  /*0370*/  MOV R3, UR9 ;  /* 0x0000000900037c02 */ /* 0x000fe20008000f00 */
[----:B----4-:R-:W-:Y:S01]  /*0380*/  UIMAD.WIDE.U32 UR4, UR18, UR12, URZ ;  /* 0x0000000c120472a5 */ /* 0x010fe2000f8e00ff */
[----:B------:R-:W-:Y:S01]  /*0390*/  ISETP.GE.AND P3, PT, R6, RZ, PT ;  /* 0x000000ff0600720c */ /* 0x000fe20003f66270 */
[----:B------:R-:W-:Y:S01]  /*03a0*/  @!P2 VIADD R7, R7, 0x1 ;  /* 0x000000010707a836 */ /* 0x000fe20000000000 */
[----:B------:R-:W-:Y:S01]  /*03b0*/  ISETP.NE.AND P1, PT, R11, RZ, PT ;  /* 0x000000ff0b00720c */ /* 0x000fe20003f25270 */
[----:B-12---:R-:W-:-:S12]  /*03c0*/  @!P4 EXIT ;  /* 0x000000000000c94d */ /* 0x006fd80003800000 */
[----:B------:R-:W1:Y:S01]  /*03d0*/  S2R R23, SR_TID.X ;  /* 0x0000000000177919 */ /* 0x000e620000002100 */
[----:B------:R-:W-:Y:S01]  /*03e0*/  @P0 IADD3 R7, PT, PT, R7, 0x1, RZ ;  /* 0x0000000107070810 */ /* 0x000fe20007ffe0ff */
[C---:B------:R-:W-:Y:S01]  /*03f0*/  IMAD.WIDE.U32 R2, R20.reuse, UR10, R2 ;  /* 0x0000000a14027c25 */ /* 0x040fe2000f8e0002 */
[----:B------:R-:W2:Y:S01]  /*0400*/  LDCU UR6, c[0x0][0x38c] ;  /* 0x00007180ff0677ac */ /* 0x000ea20008000800 */
[----:B------:R-:W3:Y:S01]  /*0410*/  LDC.64 R16, c[0x0][0x440] ;  /* 0x00011000ff107b82 */ /* 0x000ee20000000a00 */
[----:B------:R-:W-:Y:S01]  /*0420*/  MOV R52, RZ ;  /* 0x000000ff00347202 */ /* 0x000fe20000000f00 */
[----:B------:R-:W-:Y:S01]  /*0430*/  @!P3 IMAD.MOV R7, RZ, RZ, -R7 ;  /* 0x000000ffff07b224 */ /* 0x000fe200078e0a07 */
[----:B------:R-:W-:Y:S01]  /*0440*/  @!P1 LOP3.LUT R7, RZ, R11, RZ, 0x33, !PT ;  /* 0x0000000bff079212 */ /* 0x000fe200078e33ff */
[----:B------:R-:W-:Y:S01]  /*0450*/  IMAD R42, R20, UR11, R3 ;  /* 0x0000000b142a7c24 */ /* 0x000fe2000f8e0203 */
[----:B------:R-:W4:Y:S01]  /*0460*/  LDCU.64 UR8, c[0x0][0x3a0] ;  /* 0x00007400ff0877ac */ /* 0x000f220008000a00 */
[----:B------:R-:W-:Y:S01]  /*0470*/  LEA R32, P0, R2, R32, 0x1 ;  /* 0x0000002002207211 */ /* 0x000fe200078008ff */
[----:B------:R-:W-:Y:S01]  /*0480*/  IMAD.WIDE.U32 R4, R20, UR14, R4 ;  /* 0x0000000e14047c25 */ /* 0x000fe2000f8e0004 */
[----:B------:R-:W-:Y:S01]  /*0490*/  SHF.R.S32.HI R3, RZ, 0x1f, R7 ;  /* 0x0000001fff037819 */ /* 0x000fe20000011407 */
[----:B------:R-:W3:Y:S01]  /*04a0*/  LDC.64 R18, c[0x0][0x448] ;  /* 0x00011200ff127b82 */ /* 0x000ee20000000a00 */
[----:B------:R-:W4:Y:S01]  /*04b0*/  LDCU.64 UR20, c[0x0][0x3b8] ;  /* 0x00007700ff1477ac */ /* 0x000f220008000a00 */
[----:B------:R-:W-:Y:S01]  /*04c0*/  LEA.HI.X R42, R2, R33, R42, 0x1, P0 ;  /* 0x00000021022a7211 */ /* 0x000fe200000f0c2a */
[----:B------:R-:W-:Y:S01]  /*04d0*/  IMAD R41, R20, UR15, R5 ;  /* 0x0000000f14297c24 */ /* 0x000fe2000f8e0205 */
[----:B0-----:R-:W-:Y:S01]  /*04e0*/  LEA R50, P1, R4, R50, 0x1 ;  /* 0x0000003204327211 */ /* 0x001fe200078208ff */
[----:B------:R-:W-:Y:S01]  /*04f0*/  IMAD R0, R3, R30, RZ ;  /* 0x0000001e03007224 */ /* 0x000fe200078e02ff */
[----:B------:R-:W-:-:S02]  /*0500*/  UIMAD UR5, UR18, UR13, UR5 ;  /* 0x0000000d120572a4 */ /* 0x000fc4000f8e0205 */
[----:B------:R-:W-:Y:S01]  /*0510*/  LEA.HI.X R41, R4, R51, R41, 0x1, P1 ;  /* 0x0000003304297211 */ /* 0x000fe200008f0c29 */
[----:B------:R-:W-:Y:S01]  /*0520*/  IMAD R31, R7, R31, R0 ;  /* 0x0000001f071f7224 */ /* 0x000fe200078e0200 */
[----:B------:R-:W0:Y:S01]  /*0530*/  LDCU.U8 UR7, c[0x0][0x39e] ;  /* 0x000073c0ff0777ac */ /* 0x000e220008000000 */
[----:B------:R-:W-:Y:S02]  /*0540*/  IMAD R0, R13, UR18, R20 ;  /* 0x000000120d007c24 */ /* 0x000fe4000f8e0214 */
[----:B------:R-:W-:-:S04]  /*0550*/  IMAD.WIDE.U32 R2, R7, R30, UR4 ;  /* 0x0000000407027e25 */ /* 0x000fc8000f8e001e */
[----:B------:R-:W-:Y:S01]  /*0560*/  IMAD R0, R0, R15, RZ ;  /* 0x0000000f00007224 */ /* 0x000fe200078e02ff */
[----:B------:R-:W-:Y:S01]  /*0570*/  LEA R30, P0, R2, R8, 0x1 ;  /* 0x00000008021e7211 */ /* 0x000fe200078008ff */
[----:B-1----:R-:W-:Y:S01]  /*0580*/  IMAD.SHL.U32 R29, R23, 0x8, RZ ;  /* 0x00000008171d7824 */ /* 0x002fe200078e00ff */
[----:B------:R-:W-:Y:S01]  /*0590*/  IADD3 R31, PT, PT, R3, R31, RZ ;  /* 0x0000001f031f7210 */ /* 0x000fe20007ffe0ff */
[----:B--2---:R-:W-:Y:S02]  /*05a0*/  IMAD R28, R0, UR6, RZ ;  /* 0x00000006001c7c24 */ /* 0x004fe4000f8e02ff */
[----:B----4-:R-:W-:Y:S01]  /*05b0*/  IMAD.WIDE.U32 R26, R20, UR8, RZ ;  /* 0x00000008141a7c25 */ /* 0x010fe2000f8e00ff */
[----:B------:R-:W-:Y:S02]  /*05c0*/  LOP3.LUT R0, R29, 0x1f00, RZ, 0xc0, !PT ;  /* 0x00001f001d007812 */ /* 0x000fe400078ec0ff */
[----:B------:R-:W-:Y:S01]  /*05d0*/  LEA.HI.X R31, R2, R9, R31, 0x1, P0 ;  /* 0x00000009021f7211 */ /* 0x000fe200000f0c1f */
[----:B------:R-:W-:Y:S01]  /*05e0*/  IMAD.WIDE.U32 R4, R20, UR20, RZ ;  /* 0x0000001414047c25 */ /* 0x000fe2000f8e00ff */
[----:B------:R-:W-:-:S02]  /*05f0*/  LOP3.LUT R39, R0, 0x1f, R23, 0xf8, !PT ;  /* 0x0000001f00277812 */ /* 0x000fc400078ef817 */
[----:B---3--:R-:W-:Y:S01]  /*0600*/  LEA R24, P1, R26, R16, 0x2 ;  /* 0x000000101a187211 */ /* 0x008fe200078210ff */
[----:B------:R-:W-:Y:S01]  /*0610*/  IMAD R6, R20, UR9, R27 ;  /* 0x0000000914067c24 */ /* 0x000fe2000f8e021b */
[----:B------:R-:W-:Y:S01]  /*0620*/  LEA R25, P2, R4, R18, 0x2 ;  /* 0x0000001204197211 */ /* 0x000fe200078410ff */
[----:B------:R-:W-:Y:S01]  /*0630*/  IMAD R27, R20, UR21, R5 ;  /* 0x00000015141b7c24 */ /* 0x000fe2000f8e0205 */
[----:B------:R-:W-:Y:S01]  /*0640*/  IADD3 R34, PT, PT, R29, 0x2, RZ ;  /* 0x000000021d227810 */ /* 0x000fe20007ffe0ff */
[----:B------:R-:W-:Y:S01]  /*0650*/  IMAD.WIDE.U32 R2, R39, 0x2, RZ ;  /* 0x0000000227027825 */ /* 0x000fe200078e00ff */
[----:B------:R-:W-:Y:S02]  /*0660*/  LEA.HI.X R26, R26, R17, R6, 0x2, P1 ;  /* 0x000000111a1a7211 */ /* 0x000fe400008f1406 */
[----:B------:R-:W-:Y:S01]  /*0670*/  LEA.HI.X R27, R4, R19, R27, 0x2, P2 ;  /* 0x00000013041b7211 */ /* 0x000fe200010f141b */
[C---:B------:R-:W-:Y:S01]  /*0680*/  VIADD R33, R29.reuse, 0x1 ;  /* 0x000000011d217836 */ /* 0x040fe20000000000 */
[C---:B------:R-:W-:Y:S01]  /*0690*/  IADD3 R36, PT, PT, R29.reuse, 0x4, RZ ;  /* 0x000000041d247810 */ /* 0x040fe20007ffe0ff */
[C---:B------:R-:W-:Y:S01]  /*06a0*/  VIADD R35, R29.reuse, 0x3 ;  /* 0x000000031d237836 */ /* 0x040fe20000000000 */
[C---:B------:R-:W-:Y:S01]  /*06b0*/  IADD3 R38, PT, PT, R29.reuse, 0x6, RZ ;  /* 0x000000061d267810 */ /* 0x040fe20007ffe0ff */
[----:B------:R-:W-:Y:S01]  /*06c0*/  VIADD R37, R29, 0x5 ;  /* 0x000000051d257836 */ /* 0x000fe20000000000 */
[----:B------:R-:W-:Y:S01]  /*06d0*/  LOP3.LUT R43, R39, 0x20, RZ, 0xfc, !PT ;  /* 0x00000020272b7812 */ /* 0x000fe200078efcff */
[----:B------:R-:W-:Y:S01]  /*06e0*/  VIADD R40, R29, 0x7 ;  /* 0x000000071d287836 */ /* 0x000fe20000000000 */
[----:B------:R-:W-:-:S02]  /*06f0*/  LOP3.LUT R44, R39, 0x40, RZ, 0xfc, !PT ;  /* 0x00000040272c7812 */ /* 0x000fc400078efcff */
[C---:B------:R-:W-:Y:S02]  /*0700*/  LOP3.LUT R45, R39.reuse, 0x60, RZ, 0xfc, !PT ;  /* 0x00000060272d7812 */ /* 0x040fe400078efcff */
[C---:B------:R-:W-:Y:S02]  /*0710*/  LOP3.LUT R46, R39.reuse, 0x80, RZ, 0xfc, !PT ;  /* 0x00000080272e7812 */ /* 0x040fe400078efcff */
[C---:B------:R-:W-:Y:S02]  /*0720*/  LOP3.LUT R47, R39.reuse, 0xa0, RZ, 0xfc, !PT ;  /* 0x000000a0272f7812 */ /* 0x040fe400078efcff */
[C---:B------:R-:W-:Y:S02]  /*0730*/  LOP3.LUT R48, R39.reuse, 0xc0, RZ, 0xfc, !PT ;  /* 0x000000c027307812 */ /* 0x040fe400078efcff */
[----:B------:R-:W-:Y:S02]  /*0740*/  LOP3.LUT R49, R39, 0xe0, RZ, 0xfc, !PT ;  /* 0x000000e027317812 */ /* 0x000fe400078efcff */
[----:B0-----:R-:W-:-:S07]  /*0750*/  LOP3.LUT R51, R2, 0x100, RZ, 0xfc, !PT ;  /* 0x0000010002337812 */ /* 0x001fce00078efcff */
.L_x_4476:
        /* <DEDUP_REMOVED lines=38> */
[----:B------:R-:W-:Y:S01]  /*09c0*/  ISETP.GE.AND P0, PT, R39, R54, PT ;  /* 0x000000362700720c */ /* 0x000fe20003f06270 */
[C---:B0-----:R-:W-:Y:S01]  /*09d0*/  VIADD R14, R93.reuse, 0x40 ;  /* 0x000000405d0e7836 */ /* 0x041fe20000000000 */
[C---:B------:R-:W-:Y:S01]  /*09e0*/  IADD3 R12, PT, PT, R93.reuse, 0x20, RZ ;  /* 0x000000205d0c7810 */ /* 0x040fe20007ffe0ff */
[C---:B------:R-:W-:Y:S01]  /*09f0*/  VIADD R6, R93.reuse, 0x80 ;  /* 0x000000805d067836 */ /* 0x040fe20000000000 */
[----:B------:R-:W-:-:S02]  /*0a00*/  IADD3 R56, PT, PT, R93, 0x60, RZ ;  /* 0x000000605d387810 */ /* 0x000fc40007ffe0ff */
[-C--:B------:R-:W-:Y:S02]  /*0a10*/  LEA.HI.SX32 R53, R93, R93.reuse, 0x1b ;  /* 0x0000005d5d357211 */ /* 0x080fe400078fdaff */
[-C--:B------:R-:W-:Y:S02]  /*0a20*/  LEA.HI.SX32 R12, R12, R93.reuse, 0x1b ;  /* 0x0000005d0c0c7211 */ /* 0x080fe400078fdaff */
[-C--:B------:R-:W-:Y:S02]  /*0a30*/  LEA.HI.SX32 R14, R14, R93.reuse, 0x1b ;  /* 0x0000005d0e0e7211 */ /* 0x080fe400078fdaff */
[----:B------:R-:W-:Y:S02]  /*0a40*/  LEA.HI.SX32 R56, R56, R93, 0x1b ;  /* 0x0000005d38387211 */ /* 0x000fe400078fdaff */
[----:B------:R-:W-:Y:S02]  /*0a50*/  LEA R53, R53, UR4, 0x1 ;  /* 0x0000000435357c11 */ /* 0x000fe4000f8e08ff */
[----:B------:R-:W-:-:S02]  /*0a60*/  LEA R61, R12, UR4, 0x1 ;  /* 0x000000040c3d7c11 */ /* 0x000fc4000f8e08ff */
[----:B------:R-:W-:Y:S01]  /*0a70*/  LEA R60, R14, UR4, 0x1 ;  /* 0x000000040e3c7c11 */ /* 0x000fe2000f8e08ff */
[C---:B------:R-:W-:Y:S01]  /*0a80*/  VIADD R14, R93.reuse, 0xc0 ;  /* 0x000000c05d0e7836 */ /* 0x040fe20000000000 */
[C---:B------:R-:W-:Y:S02]  /*0a90*/  IADD3 R12, PT, PT, R93.reuse, 0xa0, RZ ;  /* 0x000000a05d0c7810 */ /* 0x040fe40007ffe0ff */
[----:B------:R-:W-:Y:S02]  /*0aa0*/  LEA R59, R56, UR4, 0x1 ;  /* 0x00000004383b7c11 */ /* 0x000fe4000f8e08ff */
[----:B------:R-:W-:Y:S02]  /*0ab0*/  IADD3 R56, PT, PT, R93, 0xe0, RZ ;  /* 0x000000e05d387810 */ /* 0x000fe40007ffe0ff */
        /* <DEDUP_REMOVED lines=8> */
[----:B------:R-:W-:Y:S02]  /*0b40*/  PRMT R62, RZ, 0x7610, R62 ;  /* 0x00007610ff3e7816 */ /* 0x000fe4000000003e */
[----:B------:R-:W-:Y:S02]  /*0b50*/  PRMT R17, RZ, 0x7610, R17 ;  /* 0x00007610ff117816 */ /* 0x000fe40000000011 */
[----:B------:R-:W-:Y:S01]  /*0b60*/  PRMT R64, RZ, 0x7610, R64 ;  /* 0x00007610ff407816 */ /* 0x000fe20000000040 */
[----:B--2---:R0:W-:Y:S04]  /*0b70*/  STS.U16 [R53], R0 ;  /* 0x0000000035007388 */ /* 0x0041e80000000400 */
[----:B---3--:R-:W-:Y:S01]  /*0b80*/  STS.U16 [R61+0x40], R8 ;  /* 0x000040083d007388 */ /* 0x008fe20000000400 */
[----:B0-----:R-:W-:-:S03]  /*0b90*/  IMAD.SHL.U32 R0, R93, 0x8, RZ ;  /* 0x000000085d007824 */ /* 0x001fc600078e00ff */
[----:B----4-:R-:W-:Y:S02]  /*0ba0*/  STS.U16 [R60+0x80], R9 ;  /* 0x000080093c007388 */ /* 0x010fe40000000400 */
[----:B------:R-:W-:Y:S02]  /*0bb0*/  LEA.HI.SX32 R63, R0, R0, 0x1b ;  /* 0x00000000003f7211 */ /* 0x000fe400078fdaff */
        /* <DEDUP_REMOVED lines=33> */
[----:B------:R0:W-:Y:S04]  /*0dd0*/  STS.U16 [R60+0x80], R13 ;  /* 0x0000800d3c007388 */ /* 0x0001e80000000400 */
[----:B----4-:R-:W-:Y:S04]  /*0de0*/  STS.U16 [R59+0xc0], R18 ;  /* 0x0000c0123b007388 */ /* 0x010fe80000000400 */
[----:B------:R-:W-:Y:S01]  /*0df0*/  STS.U16 [R58+0x100], R15 ;  /* 0x0001000f3a007388 */ /* 0x000fe20000000400 */
[----:B0-----:R-:W0:Y:S03]  /*0e00*/  LDC R13, c[0x0][0x38c] ;  /* 0x0000e300ff0d7b82 */ /* 0x001e260000000800 */
        /* <DEDUP_REMOVED lines=65> */
.L_x_4457:
[----:B------:R-:W-:Y:S05]  /*1220*/  BSYNC.RECONVERGENT B0 ;  /* 0x0000000000007941 */ /* 0x000fea0003800200 */
.L_x_4456:
        /* <DEDUP_REMOVED lines=35> */
.L_x_4459:
[----:B------:R-:W-:Y:S05]  /*1460*/  BSYNC.RECONVERGENT B0 ;  /* 0x0000000000007941 */ /* 0x000fea0003800200 */
.L_x_4458:
        /* <DEDUP_REMOVED lines=40> */
.L_x_4461:
[----:B------:R-:W-:Y:S05]  /*16f0*/  BSYNC.RECONVERGENT B0 ;  /* 0x0000000000007941 */ /* 0x000fea0003800200 */
.L_x_4460:
        /* <DEDUP_REMOVED lines=32> */
.L_x_4463:
[----:B------:R-:W-:Y:S05]  /*1900*/  BSYNC.RECONVERGENT B0 ;  /* 0x0000000000007941 */ /* 0x000fea0003800200 */
.L_x_4462:
        /* <DEDUP_REMOVED lines=32> */
.L_x_4465:
[----:B------:R-:W-:Y:S05]  /*1b10*/  BSYNC.RECONVERGENT B0 ;  /* 0x0000000000007941 */ /* 0x000fea0003800200 */
.L_x_4464:
        /* <DEDUP_REMOVED lines=32> */
.L_x_4467:
[----:B------:R-:W-:Y:S05]  /*1d20*/  BSYNC.RECONVERGENT B0 ;  /* 0x0000000000007941 */ /* 0x000fea0003800200 */
.L_x_4466:
        /* <DEDUP_REMOVED lines=32> */
.L_x_4469:
[----:B------:R-:W-:Y:S05]  /*1f30*/  BSYNC.RECONVERGENT B0 ;  /* 0x0000000000007941 */ /* 0x000fea0003800200 */
.L_x_4468:
        /* <DEDUP_REMOVED lines=32> */
.L_x_4471:
[----:B------:R-:W-:Y:S05]  /*2140*/  BSYNC.RECONVERGENT B0 ;  /* 0x0000000000007941 */ /* 0x000fea0003800200 */
.L_x_4470:
        /* <DEDUP_REMOVED lines=32> */
[----:B------:R-:W-:Y:S01]  /*2350*/  ISETP.GE.AND P1, PT, R39, R54, PT ;  /* 0x000000362700720c */ /* 0x000fe20003f26270 */
[----:B------:R-:W-:Y:S01]  /*2360*/  IMAD.MOV.U32 R74, RZ, RZ, R27 ;  /* 0x000000ffff4a7224 */ /* 0x000fe200078e001b */
[----:B------:R-:W-:Y:S01]  /*2370*/  MOV R75, R25 ;  /* 0x00000019004b7202 */ /* 0x000fe20000000f00 */
[----:B------:R-:W2:Y:S01]  /*2380*/  LDC.64 R10, c[0x0][0x3e0] ;  /* 0x0000f800ff0a7b82 */ /* 0x000ea20000000a00 */
[----:B------:R-:W-:Y:S01]  /*2390*/  MOV R73, R24 ;  /* 0x0000001800497202 */ /* 0x000fe20000000f00 */
[----:B------:R-:W-:Y:S01]  /*23a0*/  IMAD.MOV R70, RZ, RZ, -R13 ;  /* 0x000000ffff467224 */ /* 0x000fe200078e0a0d */
[----:B------:R-:W-:Y:S01]  /*23b0*/  MOV R72, R26 ;  /* 0x0000001a00487202 */ /* 0x000fe20000000f00 */
[----:B------:R-:W-:Y:S01]  /*23c0*/  UIADD3 UR5, UPT, UPT, UR4, 0x240, URZ ;  /* 0x0000024004057890 */ /* 0x000fe2000fffe0ff */
[----:B------:R-:W-:-:S03]  /*23d0*/  IADD3.X R115, PT, PT, R3, R31, RZ, P0, !PT ;  /* 0x0000001f03737210 */ /* 0x000fc600007fe4ff */
[----:B------:R-:W3:Y:S01]  /*23e0*/  LDC.64 R4, c[0x0][0x480] ;  /* 0x00012000ff047b82 */ /* 0x000ee20000000a00 */
[----:B0-----:R-:W-:Y:S02]  /*23f0*/  SHF.L.U64.HI R7, R6, 0x2, R7 ;  /* 0x0000000206077819 */ /* 0x001fe40000010207 */
[----:B-1----:R-:W-:Y:S02]  /*2400*/  SHF.L.U64.HI R9, R8, 0x2, R9 ;  /* 0x0000000208097819 */ /* 0x002fe40000010209 */
[----:B--2---:R-:W-:-:S07]  /*2410*/  SHF.L.U64.HI R11, R10, 0x1, R11 ;  /* 0x000000010a0b7819 */ /* 0x004fce000001020b */
.L_x_4475:
[----:B------:R-:W-:Y:S01]  /*2420*/  ISETP.GE.AND P5, PT, R43, R54, PT ;  /* 0x000000362b00720c */ /* 0x000fe20003fa6270 */
[----:B0-----:R-:W-:Y:S01]  /*2430*/  IMAD.MOV.U32 R13, RZ, RZ, R115 ;  /* 0x000000ffff0d7224 */ /* 0x001fe200078e0073 */
[----:B------:R-:W-:-:S05]  /*2440*/  MOV R12, R18 ;  /* 0x00000012000c7202 */ /* 0x000fca0000000f00 */
[----:B------:R-:W2:Y:S06]  /*2450*/  @!P1 LDG.E.U16 R14, desc[UR16][R12.64+-0x100] ;  /* 0xffff00100c0e9981 */ /* 0x000eac000c1e1500 */
[----:B------:R-:W4:Y:S01]  /*2460*/  @!P5 LDG.E.U16 R15, desc[UR16][R12.64+-0xc0] ;  /* 0xffff40100c0fd981 */ /* 0x000f22000c1e1500 */
[-C--:B------:R-:W-:Y:S02]  /*2470*/  ISETP.GE.AND P4, PT, R44, R54.reuse, PT ;  /* 0x000000362c00720c */ /* 0x080fe40003f86270 */
[----:B------:R-:W-:Y:S02]  /*2480*/  CS2R R16, SRZ ;  /* 0x0000000000107805 */ /* 0x000fe4000001ff00 */
[----:B------:R-:W-:-:S02]  /*2490*/  ISETP.GE.AND P3, PT, R45, R54, PT ;  /* 0x000000362d00720c */ /* 0x000fc40003f66270 */
[-C--:B------:R-:W-:Y:S02]  /*24a0*/  ISETP.GE.AND P2, PT, R46, R54.reuse, PT ;  /* 0x000000362e00720c */ /* 0x080fe40003f46270 */
[-C--:B------:R-:W-:Y:S02]  /*24b0*/  ISETP.GE.AND P0, PT, R47, R54.reuse, PT ;  /* 0x000000362f00720c */ /* 0x080fe40003f06270 */
[----:B------:R-:W-:-:S03]  /*24c0*/  ISETP.GE.AND P6, PT, R49, R54, PT ;  /* 0x000000363100720c */ /* 0x000fc60003fc6270 */
[----:B------:R-:W5:Y:S04]  /*24d0*/  @!P4 LDG.E.U16 R18, desc[UR16][R12.64+-0x80] ;  /* 0xffff80100c12c981 */ /* 0x000f68000c1e1500 */
[----:B------:R-:W3:Y:S04]  /*24e0*/  @!P3 LDG.E.U16 R96, desc[UR16][R12.64+-0x40] ;  /* 0xffffc0100c60b981 */ /* 0x000ee8000c1e1500 */
[----:B------:R-:W3:Y:S04]  /*24f0*/  @!P2 LDG.E.U16 R95, desc[UR16][R12.64] ;  /* 0x000000100c5fa981 */ /* 0x000ee8000c1e1500 */
[----:B------:R-:W3:Y:S04]  /*2500*/  @!P0 LDG.E.U16 R98, desc[UR16][R12.64+0x40] ;  /* 0x000040100c628981 */ /* 0x000ee8000c1e1500 */
[----:B------:R-:W3:Y:S01]  /*2510*/  @!P6 LDG.E.U16 R100, desc[UR16][R12.64+0xc0] ;  /* 0x0000c0100c64e981 */ /* 0x000ee2000c1e1500 */
[----:B--2---:R-:W-:-:S04]  /*2520*/  @!P1 PRMT R16, R14, 0x5410, RZ ;  /* 0x000054100e109816 */ /* 0x004fc800000000ff */
[----:B----4-:R-:W-:Y:S02]  /*2530*/  @!P5 PRMT R16, R16, 0x5410, R15 ;  /* 0x000054101010d816 */ /* 0x010fe4000000000f */
[----:B------:R-:W-:Y:S02]  /*2540*/  ISETP.GE.AND P5, PT, R48, R54, PT ;  /* 0x000000363000720c */ /* 0x000fe40003fa6270 */
[----:B------:R-:W-:Y:S02]  /*2550*/  MOV R14, R73 ;  /* 0x00000049000e7202 */ /* 0x000fe40000000f00 */
[----:B------:R-:W-:-:S05]  /*2560*/  MOV R15, R72 ;  /* 0x00000048000f7202 */ /* 0x000fca0000000f00 */
[----:B------:R0:W2:Y:S04]  /*2570*/  LDG.E R102, desc[UR16][R14.64] ;  /* 0x000000100e667981 */ /* 0x0000a8000c1e1900 */
[----:B------:R-:W4:Y:S01]  /*2580*/  @!P5 LDG.E.U16 R99, desc[UR16][R12.64+0x80] ;  /* 0x000080100c63d981 */ /* 0x000f22000c1e1500 */
[----:B-----5:R-:W-:Y:S01]  /*2590*/  @!P4 PRMT R17, R18, 0x5410, RZ ;  /* 0x000054101211c816 */ /* 0x020fe200000000ff */
[----:B------:R-:W-:-:S03]  /*25a0*/  IMAD.MOV.U32 R19, RZ, RZ, RZ ;  /* 0x000000ffff137224 */ /* 0x000fc600078e00ff */
[----:B---3--:R-:W-:Y:S02]  /*25b0*/  @!P3 PRMT R17, R17, 0x5410, R96 ;  /* 0x000054101111b816 */ /* 0x008fe40000000060 */
[----:B0-----:R-:W-:Y:S02]  /*25c0*/  PRMT R15, R16, 0x7632, R15 ;  /* 0x00007632100f7816 */ /* 0x001fe4000000000f */
[----:B------:R-:W-:Y:S01]  /*25d0*/  @!P2 PRMT R19, R95, 0x5410, RZ ;  /* 0x000054105f13a816 */ /* 0x000fe200000000ff */
[----:B------:R-:W-:Y:S01]  /*25e0*/  STS.U16 [R53], R16 ;  /* 0x0000001035007388 */ /* 0x000fe20000000400 */
[----:B------:R-:W-:Y:S01]  /*25f0*/  PRMT R18, R17, 0x7632, R18 ;  /* 0x0000763211127816 */ /* 0x000fe20000000012 */
[----:B------:R-:W-:Y:S01]  /*2600*/  HFMA2 R97, -RZ, RZ, 0, 0 ;  /* 0x00000000ff617431 */ /* 0x000fe200000001ff */
[----:B------:R-:W-:Y:S01]  /*2610*/  @!P0 PRMT R19, R19, 0x5410, R98 ;  /* 0x0000541013138816 */ /* 0x000fe20000000062 */
[----:B------:R0:W-:Y:S04]  /*2620*/  STS.U16 [R61+0x40], R15 ;  /* 0x0000400f3d007388 */ /* 0x0001e80000000400 */
[----:B------:R-:W-:Y:S01]  /*2630*/  STS.U16 [R60+0x80], R17 ;  /* 0x000080113c007388 */ /* 0x000fe20000000400 */
[----:B------:R-:W-:-:S03]  /*2640*/  PRMT R14, R19, 0x7632, R14 ;  /* 0x00007632130e7816 */ /* 0x000fc6000000000e */
[----:B------:R-:W-:Y:S01]  /*2650*/  STS.U16 [R59+0xc0], R18 ;  /* 0x0000c0123b007388 */ /* 0x000fe20000000400 */
[----:B0-----:R-:W-:-:S03]  /*2660*/  IMAD.MOV.U32 R15, RZ, RZ, R74 ;  /* 0x000000ffff0f7224 */ /* 0x001fc600078e004a */
[----:B------:R-:W-:Y:S04]  /*2670*/  STS.U16 [R58+0x100], R19 ;  /* 0x000100133a007388 */ /* 0x000fe80000000400 */
[----:B------:R0:W-:Y:S01]  /*2680*/  STS.U16 [R57+0x140], R14 ;  /* 0x0001400e39007388 */ /* 0x0001e20000000400 */
[-C--:B------:R-:W-:Y:S02]  /*2690*/  ISETP.GE.U32.AND P0, PT, R33, R54.reuse, PT ;  /* 0x000000362100720c */ /* 0x080fe40003f06070 */
[----:B0-----:R-:W-:Y:S02]  /*26a0*/  MOV R14, R75 ;  /* 0x0000004b000e7202 */ /* 0x001fe40000000f00 */
[-C--:B------:R-:W-:Y:S02]  /*26b0*/  ISETP.GE.U32.AND P2, PT, R29, R54.reuse, PT ;  /* 0x000000361d00720c */ /* 0x080fe40003f46070 */
[----:B------:R-:W-:-:S02]  /*26c0*/  ISETP.GE.U32.AND P4, PT, R34, R54, PT ;  /* 0x000000362200720c */ /* 0x000fc40003f86070 */
[----:B------:R-:W-:Y:S02]  /*26d0*/  FSEL R114, R83, RZ, !P0 ;  /* 0x000000ff53727208 */ /* 0x000fe40004000000 */
[----:B------:R-:W-:Y:S02]  /*26e0*/  FSEL R119, R84, RZ, !P2 ;  /* 0x000000ff54777208 */ /* 0x000fe40005000000 */
[----:B------:R-:W-:Y:S02]  /*26f0*/  FSEL R117, R82, RZ, !P4 ;  /* 0x000000ff52757208 */ /* 0x000fe40006000000 */
[----:B------:R-:W-:Y:S01]  /*2700*/  ISETP.GE.U32.AND P3, PT, R37, R54, PT ;  /* 0x000000362500720c */ /* 0x000fe20003f66070 */
[----:B------:R-:W0:Y:S01]  /*2710*/  S2UR UR6, SR_CgaCtaId ;  /* 0x00000000000679c3 */ /* 0x000e220000008800 */
[----:B------:R-:W-:Y:S02]  /*2720*/  UMOV UR4, 0x400 ;  /* 0x0000040000047882 */ /* 0x000fe40000000000 */
[----:B0-----:R-:W-:Y:S01]  /*2730*/  ULEA UR4, UR6, UR4, 0x18 ;  /* 0x0000000406047291 */ /* 0x001fe2000f8ec0ff */
[----:B--2---:R-:W-:Y:S01]  /*2740*/  FMUL.FTZ R16, R102, 1.4426950216293334961 ;  /* 0x3fb8aa3b66107820 */ /* 0x004fe20000410000 */
[----:B----4-:R-:W-:-:S03]  /*2750*/  @!P5 PRMT R97, R99, 0x5410, RZ ;  /* 0x000054106361d816 */ /* 0x010fc600000000ff */
[----:B------:R-:W-:Y:S01]  /*2760*/  FMUL.FTZ R18, R16, R91 ;  /* 0x0000005b10127220 */ /* 0x000fe20000410000 */
[----:B------:R-:W-:-:S05]  /*2770*/  @!P6 PRMT R97, R97, 0x5410, R100 ;  /* 0x000054106161e816 */ /* 0x000fca0000000064 */
[----:B------:R-:W0:Y:S01]  /*2780*/  MUFU.EX2 R18, R18 ;  /* 0x0000001200127308 */ /* 0x000e220000000800 */
[----:B------:R-:W-:Y:S01]  /*2790*/  PRMT R95, R97, 0x7632, R95 ;  /* 0x00007632615f7816 */ /* 0x000fe2000000005f */
[----:B------:R-:W-:Y:S01]  /*27a0*/  STS.U16 [R56+0x180], R97 ;  /* 0x0001806138007388 */ /* 0x000fe20000000400 */
[----:B------:R-:W-:-:S03]  /*27b0*/  FMUL.FTZ R19, R16, R90 ;  /* 0x0000005a10137220 */ /* 0x000fc60000410000 */
[----:B------:R1:W-:Y:S01]  /*27c0*/  STS.U16 [R55+0x1c0], R95 ;  /* 0x0001c05f37007388 */ /* 0x0003e20000000400 */
[----:B------:R-:W-:-:S03]  /*27d0*/  NOP ;  /* 0x0000000000007918 */ /* 0x000fc60000000000 */
[----:B------:R2:W3:Y:S01]  /*27e0*/  LDG.E R101, desc[UR16][R14.64] ;  /* 0x000000100e657981 */ /* 0x0004e2000c1e1900 */
[----:B------:R-:W4:Y:S01]  /*27f0*/  MUFU.EX2 R19, R19 ;  /* 0x0000001300137308 */ /* 0x000f220000000800 */
[----:B0-----:R-:W-:Y:S01]  /*2800*/  FSEL R115, R18, 1, !P0 ;  /* 0x3f80000012737808 */ /* 0x001fe20004000000 */
[C---:B------:R-:W-:Y:S01]  /*2810*/  FMUL.FTZ R17, R16.reuse, R92 ;  /* 0x0000005c10117220 */ /* 0x040fe20000410000 */
[C---:B-1----:R-:W-:Y:S01]  /*2820*/  FMUL.FTZ R95, R16.reuse, R86 ;  /* 0x00000056105f7220 */ /* 0x042fe20000410000 */
[----:B------:R-:W-:Y:S01]  /*2830*/  ISETP.GE.U32.AND P5, PT, R35, R54, PT ;  /* 0x000000362300720c */ /* 0x000fe20003fa6070 */
[----:B------:R-:W-:Y:S01]  /*2840*/  LDS.U16 R105, [R63+0x2] ;  /* 0x000002003f697984 */ /* 0x000fe20000000400 */
[C---:B--2---:R-:W-:Y:S01]  /*2850*/  FMUL.FTZ R14, R16.reuse, R89 ;  /* 0x00000059100e7220 */ /* 0x044fe20000410000 */
[C---:B------:R-:W-:Y:S01]  /*2860*/  FMUL.FTZ R15, R16.reuse, R88 ;  /* 0x00000058100f7220 */ /* 0x040fe20000410000 */
[----:B------:R-:W-:Y:S01]  /*2870*/  FMUL.FTZ R18, R16, R87 ;  /* 0x0000005710127220 */ /* 0x000fe20000410000 */
[----:B------:R-:W-:Y:S01]  /*2880*/  ISETP.GE.U32.AND P6, PT, R36, R54, PT ;  /* 0x000000362400720c */ /* 0x000fe20003fc6070 */
[----:B------:R-:W-:Y:S02]  /*2890*/  LDS.U16 R106, [R63+0x4] ;  /* 0x000004003f6a7984 */ /* 0x000fe40000000400 */
[----:B------:R-:W0:Y:S01]  /*28a0*/  MUFU.EX2 R14, R14 ;  /* 0x0000000e000e7308 */ /* 0x000e220000000800 */
[----:B------:R-:W-:Y:S01]  /*28b0*/  FSEL R100, R79, RZ, !P3 ;  /* 0x000000ff4f647208 */ /* 0x000fe20005800000 */
[----:B------:R-:W-:Y:S02]  /*28c0*/  LDS.U16 R107, [R63+0x6] ;  /* 0x000006003f6b7984 */ /* 0x000fe40000000400 */
[----:B------:R-:W1:Y:S01]  /*28d0*/  MUFU.EX2 R15, R15 ;  /* 0x0000000f000f7308 */ /* 0x000e620000000800 */
[----:B------:R-:W-:Y:S01]  /*28e0*/  FMUL.FTZ R16, R16, R85 ;  /* 0x0000005510107220 */ /* 0x000fe20000410000 */
[----:B----4-:R-:W-:Y:S01]  /*28f0*/  FSEL R116, R19, 1, !P4 ;  /* 0x3f80000013747808 */ /* 0x010fe20006000000 */
[----:B------:R-:W-:Y:S01]  /*2900*/  LDS.U16 R108, [R63+0x8] ;  /* 0x000008003f6c7984 */ /* 0x000fe20000000400 */
[----:B------:R-:W2:Y:S01]  /*2910*/  MUFU.EX2 R18, R18 ;  /* 0x0000001200127308 */ /* 0x000ea20000000800 */
[----:B------:R-:W-:Y:S01]  /*2920*/  FFMA.FTZ R19, R119, R115, R114 ;  /* 0x0000007377137223 */ /* 0x000fe20000010072 */
[----:B------:R-:W-:Y:S01]  /*2930*/  FSEL R112, R81, RZ, !P5 ;  /* 0x000000ff51707208 */ /* 0x000fe20006800000 */
[----:B------:R-:W-:Y:S01]  /*2940*/  LDS.U16 R109, [R63+0xa] ;  /* 0x00000a003f6d7984 */ /* 0x000fe20000000400 */
[----:B------:R-:W4:Y:S01]  /*2950*/  MUFU.EX2 R17, R17 ;  /* 0x0000001100117308 */ /* 0x000f220000000800 */
[----:B------:R-:W-:Y:S01]  /*2960*/  FFMA.FTZ R19, R116, R19, R117 ;  /* 0x0000001374137223 */ /* 0x000fe20000010075 */
[----:B0-----:R-:W-:Y:S01]  /*2970*/  FSEL R113, R14, 1, !P5 ;  /* 0x3f8000000e717808 */ /* 0x001fe20006800000 */
[----:B------:R-:W-:Y:S01]  /*2980*/  LDS.U16 R110, [R63+0xc] ;  /* 0x00000c003f6e7984 */ /* 0x000fe20000000400 */
[----:B------:R-:W0:Y:S01]  /*2990*/  MUFU.EX2 R95, R95 ;  /* 0x0000005f005f7308 */ /* 0x000e220000000800 */
[----:B------:R-:W-:-:S02]  /*29a0*/  FSEL R102, R80, RZ, !P6 ;  /* 0x000000ff50667208 */ /* 0x000fc40007000000 */
[----:B------:R-:W-:Y:S01]  /*29b0*/  LDS.U16 R111, [R63+0xe] ;  /* 0x00000e003f6f7984 */ /* 0x000fe20000000400 */
[----:B------:R-:W5:Y:S01]  /*29c0*/  MUFU.EX2 R16, R16 ;  /* 0x0000001000107308 */ /* 0x000f620000000800 */
[----:B-1----:R-:W-:Y:S01]  /*29d0*/  FSEL R103, R15, 1, !P6 ;  /* 0x3f8000000f677808 */ /* 0x002fe20007000000 */
[----:B------:R-:W-:Y:S01]  /*29e0*/  FFMA.FTZ R19, R113, R19, R112 ;  /* 0x0000001371137223 */ /* 0x000fe20000010070 */
[-C--:B------:R-:W-:Y:S02]  /*29f0*/  ISETP.GE.U32.AND P0, PT, R38, R54.reuse, PT ;  /* 0x000000362600720c */ /* 0x080fe40003f06070 */
[----:B--2---:R-:W-:Y:S01]  /*2a00*/  FSEL R99, R18, 1, !P3 ;  /* 0x3f80000012637808 */ /* 0x004fe20005800000 */
[----:B------:R-:W-:Y:S01]  /*2a10*/  FFMA.FTZ R19, R103, R19, R102 ;  /* 0x0000001367137223 */ /* 0x000fe20000010066 */
[----:B------:R-:W-:Y:S02]  /*2a20*/  ISETP.GE.U32.AND P4, PT, R40, R54, PT ;  /* 0x000000362800720c */ /* 0x000fe40003f86070 */
[----:B----4-:R-:W-:Y:S01]  /*2a30*/  FSEL R118, R17, 1, !P2 ;  /* 0x3f80000011767808 */ /* 0x010fe20005000000 */
[----:B------:R-:W-:Y:S01]  /*2a40*/  FFMA.FTZ R19, R99, R19, R100 ;  /* 0x0000001363137223 */ /* 0x000fe20000010064 */
[----:B------:R-:W-:-:S02]  /*2a50*/  FSEL R98, R78, RZ, !P0 ;  /* 0x000000ff4e627208 */ /* 0x000fc40004000000 */
[----:B0-----:R-:W-:Y:S01]  /*2a60*/  FSEL R97, R95, 1, !P0 ;  /* 0x3f8000005f617808 */ /* 0x001fe20004000000 */
[----:B------:R-:W-:Y:S01]  /*2a70*/  FMUL.FTZ R15, R118, R115 ;  /* 0x00000073760f7220 */ /* 0x000fe20000410000 */
[----:B------:R-:W-:Y:S02]  /*2a80*/  FSEL R96, R76, RZ, !P4 ;  /* 0x000000ff4c607208 */ /* 0x000fe40006000000 */
[----:B-----5:R-:W-:Y:S01]  /*2a90*/  FSEL R95, R16, 1, !P4 ;  /* 0x3f800000105f7808 */ /* 0x020fe20006000000 */
        /* <DEDUP_REMOVED lines=34> */
[----:B------:R-:W-:Y:S01]  /*2cc0*/  HFMA2 R14, -RZ, RZ, 1.875, 0 ;  /* 0x3f800000ff0e7431 */ /* 0x000fe200000001ff */
[----:B------:R-:W-:Y:S01]  /*2cd0*/  MOV R15, RZ ;  /* 0x000000ff000f7202 */ /* 0x000fe20000000f00 */
        /* <DEDUP_REMOVED lines=21> */
[----:B------:R-:W-:Y:S01]  /*2e30*/  ISETP.NE.AND P0, PT, R23, RZ, PT ;  /* 0x000000ff1700720c */ /* 0x000fe20003f05270 */
[----:B-1----:R-:W-:-:S04]  /*2e40*/  @!P2 IMAD.MOV.U32 R124, RZ, RZ, R14 ;  /* 0x000000ffff7ca224 */ /* 0x002fc800078e000e */
[----:B------:R-:W-:-:S04]  /*2e50*/  @P3 FFMA.FTZ R123, R120, R124, R123 ;  /* 0x0000007c787b3223 */ /* 0x000fc8000001007b */
        /* <DEDUP_REMOVED lines=12> */
[----:B------:R-:W-:Y:S01]  /*2f20*/  HADD2.F32 R120, -RZ, R111.H0_H0 ;  /* 0x2000006fff787230 */ /* 0x000fe20000004100 */
[----:B------:R-:W-:Y:S01]  /*2f30*/  BSSY.RECONVERGENT B0, `(.L_x_4473) ;  /* 0x0000015000007945 */ /* 0x000fe20003800200 */
[----:B------:R-:W-:Y:S01]  /*2f40*/  IADD3.X R115, PT, PT, R13, R11, RZ, P2, !PT ;  /* 0x0000000b0d737210 */ /* 0x000fe200017fe4ff */
[-C--:B---3--:R-:W-:Y:S01]  /*2f50*/  FMUL.FTZ R104, R104, R101.reuse ;  /* 0x0000006568687220 */ /* 0x088fe20000410000 */
        /* <DEDUP_REMOVED lines=18> */
.L_x_4474:
[----:B------:R-:W-:Y:S05]  /*3080*/  BSYNC.RECONVERGENT B0 ;  /* 0x0000000000007941 */ /* 0x000fea0003800200 */
.L_x_4473:
[----:B------:R-:W-:Y:S02]  /*3090*/  VIADD R70, R70, 0x1 ;  /* 0x0000000146467836 */ /* 0x000fe40000000000 */
[----:B------:R-:W-:Y:S01]  /*30a0*/  FFMA.FTZ R100, R99, R103, R100 ;  /* 0x0000006763647223 */ /* 0x000fe20000010064 */
[----:B------:R-:W-:Y:S01]  /*30b0*/  LEA R73, P2, R6, R73, 0x2 ;  /* 0x0000004906497211 */ /* 0x000fe200078410ff */
        /* <DEDUP_REMOVED lines=16> */
[----:B------:R-:W-:Y:S06]  /*31c0*/  @P0 BRA `(.L_x_4475) ;  /* 0xfffffff000940947 */ /* 0x000fec000383ffff */
.L_x_4472:
[----:B------:R-:W-:Y:S01]  /*31d0*/  BAR.SYNC.DEFER_BLOCKING 0x0 ;  /* 0x0000000000007b1d */ /* 0x000fe20000010000 */
[----:B------:R-:W-:Y:S01]  /*31e0*/  F2FP.F16.F32.PACK_AB R4, R71, R68 ;  /* 0x000000444704723e */ /* 0x000fe200000000ff */
[----:B------:R-:W-:Y:S01]  /*31f0*/  HFMA2 R95, -RZ, RZ, 0, 0 ;  /* 0x00000000ff5f7431 */ /* 0x000fe200000001ff */
[----:B------:R-:W-:Y:S02]  /*3200*/  ISETP.NE.AND P0, PT, R23, RZ, PT ;  /* 0x000000ff1700720c */ /* 0x000fe40003f05270 */
[C---:B------:R-:W-:Y:S01]  /*3210*/  PRMT R7, R4.reuse, 0x7610, R7 ;  /* 0x0000761004077816 */ /* 0x040fe20000000007 */
[----:B------:R-:W1:Y:S01]  /*3220*/  LDCU.64 UR8, c[0x0][0x478] ;  /* 0x00008f00ff0877ac */ /* 0x000e620008000a00 */
[----:B------:R-:W-:Y:S02]  /*3230*/  PRMT R8, R4, 0x7632, R8 ;  /* 0x0000763204087816 */ /* 0x000fe40000000008 */
[----:B------:R-:W-:Y:S02]  /*3240*/  F2FP.F16.F32.PACK_AB R5, R65, R66 ;  /* 0x000000424105723e */ /* 0x000fe400000000ff */
[----:B------:R-:W-:-:S02]  /*3250*/  F2FP.F16.F32.PACK_AB R4, R67, R62 ;  /* 0x0000003e4304723e */ /* 0x000fc400000000ff */
[----:B------:R-:W-:Y:S02]  /*3260*/  F2FP.F16.F32.PACK_AB R6, R69, R64 ;  /* 0x000000404506723e */ /* 0x000fe400000000ff */
[----:B------:R-:W-:Y:S02]  /*3270*/  PRMT R10, R5, 0x7632, R10 ;  /* 0x00007632050a7816 */ /* 0x000fe4000000000a */
[----:B------:R-:W-:Y:S02]  /*3280*/  PRMT R11, R4, 0x7632, R11 ;  /* 0x00007632040b7816 */ /* 0x000fe4000000000b */
[----:B0-----:R-:W-:Y:S01]  /*3290*/  PRMT R12, R6, 0x7632, R12 ;  /* 0x00007632060c7816 */ /* 0x001fe2000000000c */
[----:B------:R-:W-:Y:S04]  /*32a0*/  STS.U16 [R63], R7 ;  /* 0x000000073f007388 */ /* 0x000fe80000000400 */
[----:B------:R0:W-:Y:S04]  /*32b0*/  STS.U16 [R63+0x2], R8 ;  /* 0x000002083f007388 */ /* 0x0001e80000000400 */
[----:B------:R-:W-:Y:S04]  /*32c0*/  STS.U16 [R63+0x4], R5 ;  /* 0x000004053f007388 */ /* 0x000fe80000000400 */
[----:B------:R-:W-:Y:S01]  /*32d0*/  STS.U16 [R63+0x6], R10 ;  /* 0x0000060a3f007388 */ /* 0x000fe20000000400 */
[----:B0-----:R-:W0:Y:S03]  /*32e0*/  LDC.64 R8, c[0x0][0x420] ;  /* 0x00010800ff087b82 */ /* 0x001e260000000a00 */
[----:B------:R2:W-:Y:S04]  /*32f0*/  STS.U16 [R63+0x8], R4 ;  /* 0x000008043f007388 */ /* 0x0005e80000000400 */
[----:B------:R-:W-:Y:S04]  /*3300*/  STS.U16 [R63+0xa], R11 ;  /* 0x00000a0b3f007388 */ /* 0x000fe80000000400 */
[----:B------:R3:W-:Y:S01]  /*3310*/  STS.U16 [R63+0xc], R6 ;  /* 0x00000c063f007388 */ /* 0x0007e20000000400 */
[----:B--2---:R-:W2:Y:S03]  /*3320*/  LDC.64 R4, c[0x0][0x410] ;  /* 0x00010400ff047b82 */ /* 0x004ea60000000a00 */
[----:B------:R-:W-:Y:S01]  /*3330*/  STS.U16 [R63+0xe], R12 ;  /* 0x00000e0c3f007388 */ /* 0x000fe20000000400 */
[----:B------:R-:W-:-:S03]  /*3340*/  NOP ;  /* 0x0000000000007918 */ /* 0x000fc60000000000 */
[----:B------:R-:W-:Y:S01]  /*3350*/  LDS.U16 R13, [R53] ;  /* 0x00000000350d7984 */ /* 0x000fe20000000400 */
[----:B---3--:R-:W3:Y:S01]  /*3360*/  LDC.64 R6, c[0x0][0x428] ;  /* 0x00010a00ff067b82 */ /* 0x008ee20000000a00 */
[----:B0-----:R-:W-:Y:S02]  /*3370*/  IMAD.WIDE.U32 R10, R8, UR18, R94 ;  /* 0x00000012080a7c25 */ /* 0x001fe4000f8e005e */
[----:B------:R-:W-:Y:S02]  /*3380*/  LDS.U16 R15, [R61+0x40] ;  /* 0x000040003d0f7984 */ /* 0x000fe40000000400 */
[----:B------:R-:W-:Y:S02]  /*3390*/  IMAD R11, R9, UR18, R11 ;  /* 0x00000012090b7c24 */ /* 0x000fe4000f8e020b */
[----:B------:R-:W-:Y:S01]  /*33a0*/  LDS.U16 R17, [R60+0x80] ;  /* 0x000080003c117984 */ /* 0x000fe20000000400 */
[----:B------:R-:W0:Y:S03]  /*33b0*/  LDC.64 R8, c[0x0][0x418] ;  /* 0x00010600ff087b82 */ /* 0x000e260000000a00 */
[----:B------:R-:W-:Y:S04]  /*33c0*/  LDS.U16 R19, [R59+0xc0] ;  /* 0x0000c0003b137984 */ /* 0x000fe80000000400 */
[----:B------:R-:W-:Y:S04]  /*33d0*/  LDS.U16 R73, [R58+0x100] ;  /* 0x000100003a497984 */ /* 0x000fe80000000400 */
[----:B------:R-:W-:Y:S04]  /*33e0*/  LDS.U16 R75, [R57+0x140] ;  /* 0x00014000394b7984 */ /* 0x000fe80000000400 */
[----:B------:R-:W-:Y:S01]  /*33f0*/  LDS.U16 R77, [R56+0x180] ;  /* 0x00018000384d7984 */ /* 0x000fe20000000400 */
[----:B---3--:R-:W-:-:S03]  /*3400*/  IMAD.WIDE.U32 R10, R20, R6, R10 ;  /* 0x00000006140a7225 */ /* 0x008fc600078e000a */
[----:B------:R-:W-:Y:S01]  /*3410*/  LDS.U16 R79, [R55+0x1c0] ;  /* 0x0001c000374f7984 */ /* 0x000fe20000000400 */
[----:B------:R-:W-:Y:S01]  /*3420*/  IMAD R14, R20, R7, R11 ;  /* 0x00000007140e7224 */ /* 0x000fe200078e020b */
[----:B------:R-:W-:Y:S01]  /*3430*/  IADD3 R7, P1, PT, R39, R10, RZ ;  /* 0x0000000a27077210 */ /* 0x000fe20007f3e0ff */
[----:B--2---:R-:W-:Y:S01]  /*3440*/  IMAD.WIDE.U32 R10, R4, UR18, R94 ;  /* 0x00000012040a7c25 */ /* 0x004fe2000f8e005e */
[----:B------:R-:W-:Y:S02]  /*3450*/  @!P0 STS [UR4+0x210], R54 ;  /* 0x00021036ff008988 */ /* 0x000fe40008000804 */
[----:B------:R-:W-:Y:S01]  /*3460*/  IADD3.X R14, PT, PT, RZ, R14, RZ, P1, !PT ;  /* 0x0000000eff0e7210 */ /* 0x000fe20000ffe4ff */
[----:B------:R-:W-:Y:S01]  /*3470*/  IMAD R11, R5, UR18, R11 ;  /* 0x00000012050b7c24 */ /* 0x000fe2000f8e020b */
[----:B------:R-:W-:Y:S01]  /*3480*/  BAR.SYNC.DEFER_BLOCKING 0x0 ;  /* 0x0000000000007b1d */ /* 0x000fe20000010000 */
[----:B-1----:R-:W-:Y:S01]  /*3490*/  LEA R6, P3, R7, UR8, 0x1 ;  /* 0x0000000807067c11 */ /* 0x002fe2000f8608ff */
[----:B0-----:R-:W-:Y:S01]  /*34a0*/  IMAD.WIDE.U32 R10, R20, R8, R10 ;  /* 0x00000008140a7225 */ /* 0x001fe200078e000a */
[----:B------:R-:W-:-:S02]  /*34b0*/  PRMT R8, RZ, 0x7610, R8 ;  /* 0x00007610ff087816 */ /* 0x000fc40000000008 */
[----:B------:R-:W-:Y:S01]  /*34c0*/  LEA.HI.X R7, R7, UR9, R14, 0x1, P3 ;  /* 0x0000000907077c11 */ /* 0x000fe200098f0c0e */
[----:B------:R-:W0:Y:S01]  /*34d0*/  LDCU.64 UR8, c[0x0][0x488] ;  /* 0x00009100ff0877ac */ /* 0x000e220008000a00 */
[----:B------:R-:W-:Y:S01]  /*34e0*/  IMAD R5, R20, R9, R11 ;  /* 0x0000000914057224 */ /* 0x000fe200078e020b */
        /* <DEDUP_REMOVED lines=16> */
[-C--:B------:R-:W-:Y:S01]  /*35f0*/  ISETP.GE.AND P5, PT, R46, R54.reuse, PT ;  /* 0x000000362e00720c */ /* 0x080fe20003fa6270 */
[----:B------:R-:W-:Y:S01]  /*3600*/  IMAD.X R5, RZ, RZ, R5, P4 ;  /* 0x000000ffff057224 */ /* 0x000fe200020e0605 */
[C---:B0-----:R-:W-:Y:S01]  /*3610*/  LEA R4, P4, R10.reuse, UR8, 0x1 ;  /* 0x000000080a047c11 */ /* 0x041fe2000f8808ff */
[----:B------:R-:W-:Y:S01]  /*3620*/  @!P6 STG.E.U16 desc[UR16][R6.64+0x140], R75 ;  /* 0x0001404b0600e986 */ /* 0x000fe2000c101510 */
[-C--:B------:R-:W-:Y:S02]  /*3630*/  ISETP.GE.AND P6, PT, R45, R54.reuse, PT ;  /* 0x000000362d00720c */ /* 0x080fe40003fc6270 */
[----:B------:R-:W-:Y:S01]  /*3640*/  LEA.HI.X R5, R10, UR9, R5, 0x1, P4 ;  /* 0x000000090a057c11 */ /* 0x000fe2000a0f0c05 */
[----:B------:R-:W-:Y:S01]  /*3650*/  @!P2 STG.E.U16 desc[UR16][R6.64+0x180], R77 ;  /* 0x0001804d0600a986 */ /* 0x000fe2000c101510 */
[-C--:B------:R-:W-:Y:S02]  /*3660*/  ISETP.GE.AND P2, PT, R43, R54.reuse, PT ;  /* 0x000000362b00720c */ /* 0x080fe40003f46270 */
[----:B------:R-:W-:Y:S01]  /*3670*/  PRMT R10, RZ, 0x7610, R10 ;  /* 0x00007610ff0a7816 */ /* 0x000fe2000000000a */
[----:B------:R0:W-:Y:S01]  /*3680*/  @!P1 STG.E.U16 desc[UR16][R6.64+0x1c0], R79 ;  /* 0x0001c04f06009986 */ /* 0x0001e2000c101510 */
[-C--:B------:R-:W-:Y:S01]  /*3690*/  ISETP.GE.AND P1, PT, R44, R54.reuse, PT ;  /* 0x000000362c00720c */ /* 0x080fe20003f26270 */
[----:B------:R-:W-:Y:S01]  /*36a0*/  BAR.SYNC.DEFER_BLOCKING 0x0 ;  /* 0x0000000000007b1d */ /* 0x000fe20000010000 */
[----:B------:R-:W-:-:S02]  /*36b0*/  ISETP.GE.AND P4, PT, R47, R54, PT ;  /* 0x000000362f00720c */ /* 0x000fc40003f86270 */
[----:B------:R-:W-:Y:S02]  /*36c0*/  PRMT R9, RZ, 0x7610, R9 ;  /* 0x00007610ff097816 */ /* 0x000fe40000000009 */
        /* <DEDUP_REMOVED lines=41> */
[----:B----4-:R-:W-:-:S04]  /*3960*/  HADD2.F32 R17, -RZ, R10.H0_H0 ;  /* 0x2000000aff117230 */ /* 0x010fc80000004100 */
[----:B------:R-:W2:Y:S01]  /*3970*/  MUFU.EX2 R8, R8 ;  /* 0x0000000800087308 */ /* 0x000ea20000000800 */
[----:B-----5:R-:W-:Y:S02]  /*3980*/  HADD2.F32 R14, -RZ, R7.H0_H0 ;  /* 0x20000007ff0e7230 */ /* 0x020fe40000004100 */
[----:B------:R-:W-:Y:S01]  /*3990*/  FMUL.FTZ R7, R12, -1.4426950216293334961 ;  /* 0xbfb8aa3b0c077820 */ /* 0x000fe20000410000 */
[----:B------:R-:W-:Y:S01]  /*39a0*/  FMUL.FTZ R18, R17, -1.4426950216293334961 ;  /* 0xbfb8aa3b11127820 */ /* 0x000fe20000410000 */
[----:B------:R-:W-:Y:S02]  /*39b0*/  HADD2.F32 R15, -RZ, R6.H0_H0 ;  /* 0x20000006ff0f7230 */ /* 0x000fe40000004100 */
[----:B------:R-:W-:Y:S01]  /*39c0*/  FMUL.FTZ R6, R14, -1.4426950216293334961 ;  /* 0xbfb8aa3b0e067820 */ /* 0x000fe20000410000 */
[----:B0-----:R-:W-:Y:S01]  /*39d0*/  FADD.FTZ R0, R0, 1 ;  /* 0x3f80000000007421 */ /* 0x001fe20000010000 */
[----:B------:R-:W0:Y:S01]  /*39e0*/  MUFU.EX2 R7, R7 ;  /* 0x0000000700077308 */ /* 0x000e220000000800 */
[----:B------:R-:W-:-:S02]  /*39f0*/  HADD2.F32 R16, -RZ, R9.H0_H0 ;  /* 0x20000009ff107230 */ /* 0x000fc40000004100 */
[----:B------:R-:W-:Y:S01]  /*3a00*/  FMUL.FTZ R9, R15, -1.4426950216293334961 ;  /* 0xbfb8aa3b0f097820 */ /* 0x000fe20000410000 */
[----:B-1----:R-:W-:Y:S01]  /*3a10*/  FADD.FTZ R5, R5, 1 ;  /* 0x3f80000005057421 */ /* 0x002fe20000010000 */
[----:B------:R-:W1:Y:S01]  /*3a20*/  MUFU.EX2 R18, R18 ;  /* 0x0000001200127308 */ /* 0x000e620000000800 */
[----:B------:R-:W-:Y:S01]  /*3a30*/  FMUL.FTZ R10, R16, -1.4426950216293334961 ;  /* 0xbfb8aa3b100a7820 */ /* 0x000fe20000410000 */
[----:B--2---:R-:W-:Y:S02]  /*3a40*/  FADD.FTZ R8, R8, 1 ;  /* 0x3f80000008087421 */ /* 0x004fe40000010000 */
[----:B------:R-:W2:Y:S04]  /*3a50*/  MUFU.EX2 R6, R6 ;  /* 0x0000000600067308 */ /* 0x000ea80000000800 */
        /* <DEDUP_REMOVED lines=15> */
[----:B------:R2:W3:Y:S01]  /*3b50*/  MUFU.RCP R19, R6 ;  /* 0x0000000600137308 */ /* 0x0004e20000001000 */
[----:B0-----:R-:W-:Y:S01]  /*3b60*/  FMUL.FTZ R12, R12, R7 ;  /* 0x000000070c0c7220 */ /* 0x001fe20000410000 */
[----:B------:R-:W-:Y:S01]  /*3b70*/  F2FP.F16.F32.PACK_AB R13, R4, R13 ;  /* 0x0000000d040d723e */ /* 0x000fe200000000ff */
[----:B------:R-:W-:Y:S02]  /*3b80*/  BAR.SYNC.DEFER_BLOCKING 0x0 ;  /* 0x0000000000007b1d */ /* 0x000fe40000010000 */
[----:B------:R-:W-:Y:S01]  /*3b90*/  FMUL.FTZ R12, R12, R65 ;  /* 0x000000410c0c7220 */ /* 0x000fe20000410000 */
[----:B--2---:R-:W-:-:S03]  /*3ba0*/  PRMT R6, R13, 0x7632, R6 ;  /* 0x000076320d067816 */ /* 0x004fc60000000006 */
[----:B------:R-:W0:Y:S01]  /*3bb0*/  MUFU.RCP R70, R9 ;  /* 0x0000000900467308 */ /* 0x000e220000001000 */
[----:B-1----:R-:W-:-:S04]  /*3bc0*/  FMUL.FTZ R11, R11, R8 ;  /* 0x000000080b0b7220 */ /* 0x002fc80000410000 */
[----:B------:R-:W-:-:S03]  /*3bd0*/  FMUL.FTZ R11, R11, R66 ;  /* 0x000000420b0b7220 */ /* 0x000fc60000410000 */
[----:B------:R-:W1:Y:S01]  /*3be0*/  MUFU.RCP R73, R10 ;  /* 0x0000000a00497308 */ /* 0x000e620000001000 */
[----:B---3--:R-:W-:Y:S01]  /*3bf0*/  FMUL.FTZ R5, R14, R19 ;  /* 0x000000130e057220 */ /* 0x008fe20000410000 */
[----:B------:R-:W-:-:S03]  /*3c00*/  F2FP.F16.F32.PACK_AB R11, R12, R11 ;  /* 0x0000000b0c0b723e */ /* 0x000fc600000000ff */
[----:B------:R-:W-:Y:S01]  /*3c10*/  FMUL.FTZ R5, R5, R62 ;  /* 0x0000003e05057220 */ /* 0x000fe20000410000 */
[----:B------:R-:W-:Y:S02]  /*3c20*/  PRMT R8, R11, 0x7632, R8 ;  /* 0x000076320b087816 */ /* 0x000fe40000000008 */
[----:B------:R-:W2:Y:S01]  /*3c30*/  MUFU.RCP R18, R18 ;  /* 0x0000001200127308 */ /* 0x000ea20000001000 */
[----:B0-----:R-:W-:Y:S01]  /*3c40*/  FMUL.FTZ R0, R15, R70 ;  /* 0x000000460f007220 */ /* 0x001fe20000410000 */
[----:B------:R-:W-:Y:S03]  /*3c50*/  STS.U16 [R63], R13 ;  /* 0x0000000d3f007388 */ /* 0x000fe60000000400 */
[----:B------:R-:W-:Y:S01]  /*3c60*/  FMUL.FTZ R0, R0, R67 ;  /* 0x0000004300007220 */ /* 0x000fe20000410000 */
[----:B------:R-:W-:Y:S01]  /*3c70*/  STS.U16 [R63+0x2], R6 ;  /* 0x000002063f007388 */ /* 0x000fe20000000400 */
[----:B-1----:R-:W-:-:S03]  /*3c80*/  FMUL.FTZ R7, R16, R73 ;  /* 0x0000004910077220 */ /* 0x002fc60000410000 */
[----:B------:R-:W-:Y:S01]  /*3c90*/  F2FP.F16.F32.PACK_AB R0, R0, R5 ;  /* 0x000000050000723e */ /* 0x000fe200000000ff */
[----:B------:R-:W-:Y:S01]  /*3ca0*/  STS.U16 [R63+0x4], R11 ;  /* 0x0000040b3f007388 */ /* 0x000fe20000000400 */
[----:B------:R-:W-:Y:S02]  /*3cb0*/  FMUL.FTZ R7, R7, R64 ;  /* 0x0000004007077220 */ /* 0x000fe40000410000 */
[----:B------:R-:W-:Y:S01]  /*3cc0*/  PRMT R10, R0, 0x7632, R10 ;  /* 0x00007632000a7816 */ /* 0x000fe2000000000a */
[----:B------:R-:W-:Y:S01]  /*3cd0*/  STS.U16 [R63+0x6], R8 ;  /* 0x000006083f007388 */ /* 0x000fe20000000400 */
[----:B--2---:R-:W-:-:S03]  /*3ce0*/  FMUL.FTZ R4, R17, R18 ;  /* 0x0000001211047220 */ /* 0x004fc60000410000 */
[----:B------:R-:W-:Y:S01]  /*3cf0*/  STS.U16 [R63+0x8], R0 ;  /* 0x000008003f007388 */ /* 0x000fe20000000400 */
[----:B------:R-:W-:-:S03]  /*3d00*/  FMUL.FTZ R4, R4, R69 ;  /* 0x0000004504047220 */ /* 0x000fc60000410000 */
[----:B------:R-:W-:Y:S02]  /*3d10*/  STS.U16 [R63+0xa], R10 ;  /* 0x00000a0a3f007388 */ /* 0x000fe40000000400 */
[----:B------:R-:W-:-:S04]  /*3d20*/  F2FP.F16.F32.PACK_AB R4, R4, R7 ;  /* 0x000000070404723e */ /* 0x000fc800000000ff */
[C---:B------:R-:W-:Y:S02]  /*3d30*/  PRMT R12, R4.reuse, 0x7610, R12 ;  /* 0x00007610040c7816 */ /* 0x040fe4000000000c */
[----:B------:R-:W-:Y:S02]  /*3d40*/  PRMT R14, R4, 0x7632, R14 ;  /* 0x00007632040e7816 */ /* 0x000fe4000000000e */
[----:B------:R-:W0:Y:S01]  /*3d50*/  LDC.64 R4, c[0x0][0x430] ;  /* 0x00010c00ff047b82 */ /* 0x000e220000000a00 */
[----:B------:R1:W-:Y:S04]  /*3d60*/  STS.U16 [R63+0xc], R12 ;  /* 0x00000c0c3f007388 */ /* 0x0003e80000000400 */
[----:B------:R-:W-:Y:S01]  /*3d70*/  STS.U16 [R63+0xe], R14 ;  /* 0x00000e0e3f007388 */ /* 0x000fe20000000400 */
[----:B------:R-:W-:-:S03]  /*3d80*/  NOP ;  /* 0x0000000000007918 */ /* 0x000fc60000000000 */
[----:B------:R-:W-:Y:S01]  /*3d90*/  LDS.U16 R53, [R53] ;  /* 0x0000000035357984 */ /* 0x000fe20000000400 */
[----:B-1----:R-:W1:Y:S03]  /*3da0*/  LDC.64 R12, c[0x0][0x438] ;  /* 0x00010e00ff0c7b82 */ /* 0x002e660000000a00 */
[----:B------:R-:W-:Y:S04]  /*3db0*/  LDS.U16 R61, [R61+0x40] ;  /* 0x000040003d3d7984 */ /* 0x000fe80000000400 */
[----:B------:R-:W-:Y:S04]  /*3dc0*/  LDS.U16 R7, [R60+0x80] ;  /* 0x000080003c077984 */ /* 0x000fe80000000400 */
[----:B------:R-:W-:Y:S01]  /*3dd0*/  LDS.U16 R59, [R59+0xc0] ;  /* 0x0000c0003b3b7984 */ /* 0x000fe20000000400 */
        /* <DEDUP_REMOVED lines=40> */
[----:B------:R-:W-:Y:S08]  /*4060*/  @!P0 BRA `(.L_x_4476) ;  /* 0xffffffc400bc8947 */ /* 0x000ff0000383ffff */
[----:B------:R-:W-:Y:S05]  /*4070*/  EXIT ;  /* 0x000000000000794d */ /* 0x000fea0003800000 */
.L_x_4477:
        /* <DEDUP_REMOVED lines=16> */
.L_x_5129:


//--------------------- .text._Z25selective_scan_fwd_kernelI32Selective_Scan_fwd_kernel_traitsILi32ELi8ELi1ELb0ELb1ELb0ELb0EN3c104HalfEfEEv13SSMParamsBase --------------------------
	.section	.text._Z25selective_scan_fwd_kernelI32Selective_Scan_fwd_kernel_traitsILi32ELi8ELi1ELb0ELb1ELb0ELb0EN3c104HalfEfEEv13SSMParamsBase,"ax",@progbits
	.align	128
        .global         _Z25selective_scan_fwd_kernelI32Selective_Scan_fwd_kernel_traitsILi32ELi8ELi1ELb0ELb1ELb0ELb0EN3c104HalfEfEEv13SSMParamsBase
        .type           _Z25selective_scan_fwd_kernelI32Selective_Scan_fwd_kernel_traitsILi32ELi8ELi1ELb0ELb1ELb0ELb0EN3c104HalfEfEEv13SSMParamsBase,@function
        .size           _Z25selective_scan_fwd_kernelI32Selective_Scan_fwd_kernel_traitsILi32ELi8ELi1ELb0ELb1ELb0ELb0EN3c104HalfEfEEv13SSMParamsBase,(.L_x_5130 - _Z25selective_scan_fwd_kernelI32Selective_Scan_fwd_kernel_traitsILi32ELi8ELi1ELb0ELb1ELb0ELb0EN3c104HalfEfEEv13SSMParamsBase)
        .other          _Z25selective_scan_fwd_kernelI32Selective_Scan_fwd_kernel_traitsILi32ELi8ELi1ELb0ELb1ELb0ELb0EN3c104HalfEfEEv13SSMParamsBase,@"STO_CUDA_ENTRY STV_DEFAULT"
_Z25selective_scan_fwd_kernelI32Selective_Scan_fwd_kernel_traitsILi32ELi8ELi1ELb0ELb1ELb0ELb0EN3c104HalfEfEEv13SSMParamsBase:
.text._Z25selective_scan_fwd_kernelI32Selective_Scan_fwd_kernel_traitsILi32ELi8ELi1ELb0ELb1ELb0ELb0EN3c104HalfEfEEv13SSMParamsBase:
        /* <DEDUP_REMOVED lines=56> */
[----:B012---:R-:W-:-:S12]  /*0380*/  @!P4 EXIT ;  /* 0x000000000000c94d */ /* 0x007fd80003800000 */
        /* <DEDUP_REMOVED lines=23> */
[----:B0-----:R-:W-:Y:S01]  /*0500*/  IMAD.WIDE.U32 R12, R15, R8, RZ ;  /* 0x000000080f0c7225 */ /* 0x001fe200078e00ff */
[----:B------:R-:W-:Y:S02]  /*0510*/  IADD3 R53, PT, PT, R3, R53, RZ ;  /* 0x0000003503357210 */ /* 0x000fe40007ffe0ff */
[----:B------:R-:W0:Y:S01]  /*0520*/  LDC.64 R30, c[0x0][0x440] ;  /* 0x00011000ff1e7b82 */ /* 0x000e220000000a00 */
[----:B---3--:R-:W-:Y:S01]  /*0530*/  LEA R52, P1, R2, R18, 0x1 ;  /* 0x0000001202347211 */ /* 0x008fe200078208ff */
[----:B------:R-:W-:-:S03]  /*0540*/  IMAD R13, R15, R9, R13 ;  /* 0x000000090f0d7224 */ /* 0x000fc600078e020d */
        /* <DEDUP_REMOVED lines=28> */
[----:B------:R-:W-:Y:S01]  /*0710*/  VIADD R40, R31, 0x7 ;  /* 0x000000071f287836 */ /* 0x000fe20000000000 */
[----:B------:R-:W2:Y:S01]  /*0720*/  LDC.64 R6, c[0x0][0x3c0] ;  /* 0x0000f000ff067b82 */ /* 0x000ea20000000a00 */
[----:B-1----:R-:W-:Y:S01]  /*0730*/  IMAD.WIDE.U32 R4, R28, UR18, R12 ;  /* 0x000000121c047c25 */ /* 0x002fe2000f8e000c */
[----:B------:R-:W-:-:S02]  /*0740*/  LOP3.LUT R44, R41, 0x20, RZ, 0xfc, !PT ;  /* 0x00000020292c7812 */ /* 0x000fc400078efcff */
[C---:B------:R-:W-:Y:S01]  /*0750*/  LOP3.LUT R45, R41.reuse, 0x40, RZ, 0xfc, !PT ;  /* 0x00000040292d7812 */ /* 0x040fe200078efcff */
[C---:B------:R-:W-:Y:S01]  /*0760*/  IMAD.WIDE.U32 R2, R41.reuse, 0x2, RZ ;  /* 0x0000000229027825 */ /* 0x040fe200078e00ff */
[----:B------:R-:W-:Y:S02]  /*0770*/  LOP3.LUT R46, R41, 0x60, RZ, 0xfc, !PT ;  /* 0x00000060292e7812 */ /* 0x000fe400078efcff */
[----:B0-----:R-:W-:Y:S01]  /*0780*/  SHF.L.U64.HI R11, R10, 0x2, R11 ;  /* 0x000000020a0b7819 */ /* 0x001fe2000001020b */
[----:B------:R-:W-:Y:S01]  /*0790*/  IMAD R30, R14, UR4, RZ ;  /* 0x000000040e1e7c24 */ /* 0x000fe2000f8e02ff */
[----:B------:R-:W-:Y:S01]  /*07a0*/  USEL UR4, UR4, 0x1, !UP0 ;  /* 0x0000000104047887 */ /* 0x000fe2000c000000 */
[----:B------:R-:W-:Y:S01]  /*07b0*/  IMAD R28, R29, UR18, R5 ;  /* 0x000000121d1c7c24 */ /* 0x000fe2000f8e0205 */
[C---:B------:R-:W-:Y:S01]  /*07c0*/  LOP3.LUT R47, R41.reuse, 0x80, RZ, 0xfc, !PT ;  /* 0x00000080292f7812 */ /* 0x040fe200078efcff */
[----:B------:R-:W-:Y:S01]  /*07d0*/  IMAD.MOV.U32 R29, RZ, RZ, RZ ;  /* 0x000000ffff1d7224 */ /* 0x000fe200078e00ff */
[----:B------:R-:W-:Y:S01]  /*07e0*/  LOP3.LUT R48, R41, 0xa0, RZ, 0xfc, !PT ;  /* 0x000000a029307812 */ /* 0x000fe200078efcff */
[----:B------:R-:W-:Y:S01]  /*07f0*/  UIADD3 UR7, UPT, UPT, -UR4, URZ, URZ ;  /* 0x000000ff04077290 */ /* 0x000fe2000fffe1ff */
[----:B---3--:R-:W-:-:S02]  /*0800*/  SHF.L.U64.HI R9, R8, 0x2, R9 ;  /* 0x0000000208097819 */ /* 0x008fc40000010209 */
[C---:B------:R-:W-:Y:S02]  /*0810*/  LOP3.LUT R49, R41.reuse, 0xc0, RZ, 0xfc, !PT ;  /* 0x000000c029317812 */ /* 0x040fe400078efcff */
[----:B------:R-:W-:Y:S02]  /*0820*/  LOP3.LUT R50, R41, 0xe0, RZ, 0xfc, !PT ;  /* 0x000000e029327812 */ /* 0x000fe400078efcff */
[----:B------:R-:W-:Y:S02]  /*0830*/  LOP3.LUT R51, R2, 0x100, RZ, 0xfc, !PT ;  /* 0x0000010002337812 */ /* 0x000fe400078efcff */
[----:B--2---:R-:W-:-:S07]  /*0840*/  SHF.L.U64.HI R7, R6, 0x1, R7 ;  /* 0x0000000106077819 */ /* 0x004fce0000010207 */
.L_x_4498:
        /* <DEDUP_REMOVED lines=23> */
[----:B------:R-:W-:Y:S01]  /*09c0*/  PRMT R66, RZ, 0x7610, R66 ;  /* 0x00007610ff427816 */ /* 0x000fe20000000042 */
[----:B------:R-:W2:Y:S01]  /*09d0*/  @!P0 LDG.E.U16 R16, desc[UR16][R14.64] ;  /* 0x000000100e108981 */ /* 0x000ea2000c1e1500 */
[----:B------:R-:W-:Y:S02]  /*09e0*/  ISETP.GE.AND P0, PT, R44, R55, PT ;  /* 0x000000372c00720c */ /* 0x000fe40003f06270 */
[----:B------:R-:W-:Y:S01]  /*09f0*/  PRMT R69, RZ, 0x7610, R69 ;  /* 0x00007610ff457816 */ /* 0x000fe20000000045 */
[----:B------:R-:W3:Y:S04]  /*0a00*/  @!P1 LDG.E.U16 R18, desc[UR16][R14.64+0x80] ;  /* 0x000080100e129981 */ /* 0x000ee8000c1e1500 */
        /* <DEDUP_REMOVED lines=12> */
[C---:B------:R-:W-:Y:S02]  /*0ad0*/  IADD3 R61, PT, PT, R56.reuse, 0x60, RZ ;  /* 0x00000060383d7810 */ /* 0x040fe40007ffe0ff */
[-C--:B------:R-:W-:Y:S01]  /*0ae0*/  LEA.HI.SX32 R21, R21, R56.reuse, 0x1b ;  /* 0x0000003815157211 */ /* 0x080fe200078fdaff */
[C---:B------:R-:W-:Y:S01]  /*0af0*/  VIADD R15, R56.reuse, 0x80 ;  /* 0x00000080380f7836 */ /* 0x040fe20000000000 */
[CC--:B------:R-:W-:Y:S02]  /*0b00*/  LEA.HI.SX32 R57, R56.reuse, R56.reuse, 0x1b ;  /* 0x0000003838397211 */ /* 0x0c0fe400078fdaff */
[----:B------:R-:W-:Y:S01]  /*0b10*/  LEA.HI.SX32 R60, R61, R56, 0x1b ;  /* 0x000000383d3c7211 */ /* 0x000fe200078fdaff */
[----:B------:R-:W-:Y:S01]  /*0b20*/  VIADD R61, R56, 0xc0 ;  /* 0x000000c0383d7836 */ /* 0x000fe20000000000 */
[----:B------:R-:W-:-:S02]  /*0b30*/  LEA R58, R21, UR4, 0x1 ;  /* 0x00000004153a7c11 */ /* 0x000fc4000f8e08ff */
[C---:B------:R-:W-:Y:S02]  /*0b40*/  IADD3 R21, PT, PT, R56.reuse, 0xa0, RZ ;  /* 0x000000a038157810 */ /* 0x040fe40007ffe0ff */
[-C--:B------:R-:W-:Y:S01]  /*0b50*/  LEA.HI.SX32 R59, R59, R56.reuse, 0x1b ;  /* 0x000000383b3b7211 */ /* 0x080fe200078fdaff */
[C---:B------:R-:W-:Y:S01]  /*0b60*/  IMAD.SHL.U32 R14, R56.reuse, 0x8, RZ ;  /* 0x00000008380e7824 */ /* 0x040fe200078e00ff */
[----:B------:R-:W-:Y:S02]  /*0b70*/  IADD3 R65, PT, PT, R56, 0xe0, RZ ;  /* 0x000000e038417810 */ /* 0x000fe40007ffe0ff */
[----:B------:R-:W-:Y:S02]  /*0b80*/  LEA R57, R57, UR4, 0x1 ;  /* 0x0000000439397c11 */ /* 0x000fe4000f8e08ff */
[-C--:B------:R-:W-:Y:S02]  /*0b90*/  LEA.HI.SX32 R15, R15, R56.reuse, 0x1b ;  /* 0x000000380f0f7211 */ /* 0x080fe400078fdaff */
[----:B------:R-:W-:-:S02]  /*0ba0*/  LEA.HI.SX32 R21, R21, R56, 0x1b ;  /* 0x0000003815157211 */ /* 0x000fc400078fdaff */
[----:B------:R-:W-:Y:S02]  /*0bb0*/  LEA R59, R59, UR4, 0x1 ;  /* 0x000000043b3b7c11 */ /* 0x000fe4000f8e08ff */
[-C--:B------:R-:W-:Y:S02]  /*0bc0*/  LEA.HI.SX32 R63, R61, R56.reuse, 0x1b ;  /* 0x000000383d3f7211 */ /* 0x080fe400078fdaff */
[----:B------:R-:W-:Y:S02]  /*0bd0*/  LEA R60, R60, UR4, 0x1 ;  /* 0x000000043c3c7c11 */ /* 0x000fe4000f8e08ff */
[----:B------:R-:W-:Y:S02]  /*0be0*/  LEA.HI.SX32 R64, R65, R56, 0x1b ;  /* 0x0000003841407211 */ /* 0x000fe400078fdaff */
[----:B------:R-:W-:Y:S02]  /*0bf0*/  LEA R61, R15, UR4, 0x1 ;  /* 0x000000040f3d7c11 */ /* 0x000fe4000f8e08ff */
[----:B------:R-:W-:-:S02]  /*0c00*/  LEA R62, R21, UR4, 0x1 ;  /* 0x00000004153e7c11 */ /* 0x000fc4000f8e08ff */
[----:B------:R-:W-:Y:S02]  /*0c10*/  LEA.HI.SX32 R65, R14, R14, 0x1b ;  /* 0x0000000e0e417211 */ /* 0x000fe400078fdaff */
[----:B------:R-:W-:Y:S02]  /*0c20*/  LEA R63, R63, UR4, 0x1 ;  /* 0x000000043f3f7c11 */ /* 0x000fe4000f8e08ff */
[----:B------:R-:W-:Y:S02]  /*0c30*/  LEA R64, R64, UR4, 0x1 ;  /* 0x0000000440407c11 */ /* 0x000fe4000f8e08ff */
[----:B------:R-:W-:Y:S02]  /*0c40*/  LEA R65, R65, UR4, 0x1 ;  /* 0x0000000441417c11 */ /* 0x000fe4000f8e08ff */
[----:B------:R-:W-:Y:S02]  /*0c50*/  PRMT R71, RZ, 0x7610, R71 ;  /* 0x00007610ff477816 */ /* 0x000fe40000000047 */
[----:B------:R-:W-:-:S02]  /*0c60*/  PRMT R70, RZ, 0x7610, R70 ;  /* 0x00007610ff467816 */ /* 0x000fc40000000046 */
[----:B------:R-:W-:Y:S01]  /*0c70*/  PRMT R73, RZ, 0x7610, R73 ;  /* 0x00007610ff497816 */ /* 0x000fe20000000049 */
[----:B--2---:R-:W-:Y:S04]  /*0c80*/  STS.U16 [R57], R16 ;  /* 0x0000001039007388 */ /* 0x004fe80000000400 */
[----:B---3--:R-:W-:Y:S04]  /*0c90*/  STS.U16 [R58+0x40], R17 ;  /* 0x000040113a007388 */ /* 0x008fe80000000400 */
[----:B------:R-:W-:Y:S04]  /*0ca0*/  STS.U16 [R59+0x80], R18 ;  /* 0x000080123b007388 */ /* 0x000fe80000000400 */
[----:B----4-:R-:W-:Y:S04]  /*0cb0*/  STS.U16 [R60+0xc0], R19 ;  /* 0x0000c0133c007388 */ /* 0x010fe80000000400 */
        /* <DEDUP_REMOVED lines=96> */
.L_x_4479:
[----:B------:R-:W-:Y:S05]  /*12c0*/  BSYNC.RECONVERGENT B0 ;  /* 0x0000000000007941 */ /* 0x000fea0003800200 */
.L_x_4478:
        /* <DEDUP_REMOVED lines=37> */
.L_x_4481:
[----:B------:R-:W-:Y:S05]  /*1520*/  BSYNC.RECONVERGENT B0 ;  /* 0x0000000000007941 */ /* 0x000fea0003800200 */
.L_x_4480:
        /* <DEDUP_REMOVED lines=35> */
.L_x_4483:
[----:B------:R-:W-:Y:S05]  /*1760*/  BSYNC.RECONVERGENT B0 ;  /* 0x0000000000007941 */ /* 0x000fea0003800200 */
.L_x_4482:
        /* <DEDUP_REMOVED lines=38> */
.L_x_4485:
[----:B------:R-:W-:Y:S05]  /*19d0*/  BSYNC.RECONVERGENT B0 ;  /* 0x0000000000007941 */ /* 0x000fea0003800200 */
.L_x_4484:
        /* <DEDUP_REMOVED lines=32> */
.L_x_4487:
[----:B------:R-:W-:Y:S05]  /*1be0*/  BSYNC.RECONVERGENT B0 ;  /* 0x0000000000007941 */ /* 0x000fea0003800200 */
.L_x_4486:
        /* <DEDUP_REMOVED lines=32> */
.L_x_4489:
[----:B------:R-:W-:Y:S05]  /*1df0*/  BSYNC.RECONVERGENT B0 ;  /* 0x0000000000007941 */ /* 0x000fea0003800200 */
.L_x_4488:
        /* <DEDUP_REMOVED lines=32> */
.L_x_4491:
[----:B------:R-:W-:Y:S05]  /*2000*/  BSYNC.RECONVERGENT B0 ;  /* 0x0000000000007941 */ /* 0x000fea0003800200 */
.L_x_4490:
        /* <DEDUP_REMOVED lines=32> */
.L_x_4493:
[----:B------:R-:W-:Y:S05]  /*2210*/  BSYNC.RECONVERGENT B0 ;  /* 0x0000000000007941 */ /* 0x000fea0003800200 */
.L_x_4492:
        /* <DEDUP_REMOVED lines=37> */
.L_x_4497:
        /* <DEDUP_REMOVED lines=12> */
[----:B------:R-:W4:Y:S04]  /*2530*/  @!P3 LDG.E.U16 R96, desc[UR16][R14.64] ;  /* 0x000000100e60b981 */ /* 0x000f28000c1e1500 */
[----:B------:R-:W4:Y:S04]  /*2540*/  @!P4 LDG.E.U16 R21, desc[UR16][R14.64+-0x40] ;  /* 0xffffc0100e15c981 */ /* 0x000f28000c1e1500 */
[----:B------:R-:W4:Y:S04]  /*2550*/  @!P1 LDG.E.U16 R99, desc[UR16][R14.64+0x80] ;  /* 0x000080100e639981 */ /* 0x000f28000c1e1500 */
[----:B------:R-:W4:Y:S01]  /*2560*/  @!P2 LDG.E.U16 R97, desc[UR16][R14.64+0x40] ;  /* 0x000040100e61a981 */ /* 0x000f22000c1e1500 */
[----:B--2---:R-:W-:-:S04]  /*2570*/  @!P0 PRMT R18, R16, 0x5410, RZ ;  /* 0x0000541010128816 */ /* 0x004fc800000000ff */
[----:B---3--:R-:W-:Y:S02]  /*2580*/  @!P6 PRMT R18, R18, 0x5410, R17 ;  /* 0x000054101212e816 */ /* 0x008fe40000000011 */
[----:B------:R-:W-:-:S13]  /*2590*/  ISETP.GE.AND P6, PT, R50, R55, PT ;  /* 0x000000373200720c */ /* 0x000fda0003fc6270 */
[----:B------:R-:W2:Y:S01]  /*25a0*/  @!P6 LDG.E.U16 R101, desc[UR16][R14.64+0xc0] ;  /* 0x0000c0100e65e981 */ /* 0x000ea2000c1e1500 */
[----:B------:R-:W-:Y:S02]  /*25b0*/  MOV R16, R83 ;  /* 0x0000005300107202 */ /* 0x000fe40000000f00 */
[----:B------:R-:W-:-:S05]  /*25c0*/  MOV R17, R82 ;  /* 0x0000005200117202 */ /* 0x000fca0000000f00 */
[----:B------:R1:W3:Y:S01]  /*25d0*/  LDG.E R16, desc[UR16][R16.64] ;  /* 0x0000001010107981 */ /* 0x0002e2000c1e1900 */
[----:B------:R-:W-:Y:S01]  /*25e0*/  IMAD.MOV.U32 R20, RZ, RZ, RZ ;  /* 0x000000ffff147224 */ /* 0x000fe200078e00ff */
[----:B----4-:R-:W-:Y:S01]  /*25f0*/  @!P5 PRMT R20, R19, 0x5410, RZ ;  /* 0x000054101314d816 */ /* 0x010fe200000000ff */
[----:B------:R-:W-:Y:S01]  /*2600*/  HFMA2 R94, -RZ, RZ, 0, 0 ;  /* 0x00000000ff5e7431 */ /* 0x000fe200000001ff */
[----:B------:R-:W-:Y:S02]  /*2610*/  @!P3 PRMT R94, R96, 0x5410, RZ ;  /* 0x00005410605eb816 */ /* 0x000fe400000000ff */
[----:B------:R-:W-:Y:S02]  /*2620*/  MOV R98, RZ ;  /* 0x000000ff00627202 */ /* 0x000fe40000000f00 */
[----:B------:R-:W-:Y:S02]  /*2630*/  @!P4 PRMT R20, R20, 0x5410, R21 ;  /* 0x000054101414c816 */ /* 0x000fe40000000015 */
[----:B------:R-:W-:-:S02]  /*2640*/  @!P1 PRMT R98, R99, 0x5410, RZ ;  /* 0x0000541063629816 */ /* 0x000fc400000000ff */
[----:B-1----:R-:W-:Y:S02]  /*2650*/  PRMT R17, R18, 0x7632, R17 ;  /* 0x0000763212117816 */ /* 0x002fe40000000011 */
[----:B------:R-:W-:Y:S01]  /*2660*/  @!P2 PRMT R94, R94, 0x5410, R97 ;  /* 0x000054105e5ea816 */ /* 0x000fe20000000061 */
[----:B------:R1:W-:Y:S01]  /*2670*/  STS.U16 [R57], R18 ;  /* 0x0000001239007388 */ /* 0x0003e20000000400 */
[----:B------:R-:W-:-:S03]  /*2680*/  PRMT R19, R20, 0x7632, R19 ;  /* 0x0000763214137816 */ /* 0x000fc60000000013 */
[----:B------:R4:W-:Y:S04]  /*2690*/  STS.U16 [R58+0x40], R17 ;  /* 0x000040113a007388 */ /* 0x0009e80000000400 */
[----:B------:R-:W-:Y:S01]  /*26a0*/  STS.U16 [R59+0x80], R20 ;  /* 0x000080143b007388 */ /* 0x000fe20000000400 */
[----:B-1----:R-:W-:-:S03]  /*26b0*/  PRMT R18, R94, 0x7632, R18 ;  /* 0x000076325e127816 */ /* 0x002fc60000000012 */
[----:B------:R-:W-:Y:S04]  /*26c0*/  STS.U16 [R60+0xc0], R19 ;  /* 0x0000c0133c007388 */ /* 0x000fe80000000400 */
[----:B------:R-:W-:Y:S04]  /*26d0*/  STS.U16 [R61+0x100], R94 ;  /* 0x0001005e3d007388 */ /* 0x000fe80000000400 */
[----:B------:R-:W-:Y:S01]  /*26e0*/  STS.U16 [R62+0x140], R18 ;  /* 0x000140123e007388 */ /* 0x000fe20000000400 */
[-C--:B------:R-:W-:Y:S02]  /*26f0*/  ISETP.GE.U32.AND P1, PT, R31, R55.reuse, PT ;  /* 0x000000371f00720c */ /* 0x080fe40003f26070 */
[----:B------:R-:W-:-:S02]  /*2700*/  ISETP.GE.U32.AND P5, PT, R35, R55, PT ;  /* 0x000000372300720c */ /* 0x000fc40003fa6070 */
[-C--:B------:R-:W-:Y:S02]  /*2710*/  ISETP.GE.U32.AND P4, PT, R36, R55.reuse, PT ;  /* 0x000000372400720c */ /* 0x080fe40003f86070 */
[-C--:B------:R-:W-:Y:S02]  /*2720*/  ISETP.GE.U32.AND P3, PT, R37, R55.reuse, PT ;  /* 0x000000372500720c */ /* 0x080fe40003f66070 */
[----:B------:R-:W-:Y:S01]  /*2730*/  ISETP.GE.U32.AND P2, PT, R38, R55, PT ;  /* 0x000000372600720c */ /* 0x000fe20003f46070 */
[----:B------:R-:W1:Y:S01]  /*2740*/  S2UR UR8, SR_CgaCtaId ;  /* 0x00000000000879c3 */ /* 0x000e620000008800 */
[----:B--2---:R-:W-:-:S04]  /*2750*/  @!P6 PRMT R98, R98, 0x5410, R101 ;  /* 0x000054106262e816 */ /* 0x004fc80000000065 */
[----:B----4-:R-:W-:Y:S01]  /*2760*/  PRMT R17, R98, 0x7632, R17 ;  /* 0x0000763262117816 */ /* 0x010fe20000000011 */
[----:B------:R-:W-:Y:S04]  /*2770*/  STS.U16 [R63+0x180], R98 ;  /* 0x000180623f007388 */ /* 0x000fe80000000400 */
[----:B------:R2:W-:Y:S01]  /*2780*/  STS.U16 [R64+0x1c0], R17 ;  /* 0x0001c01140007388 */ /* 0x0005e20000000400 */
[----:B------:R-:W-:-:S03]  /*2790*/  NOP ;  /* 0x0000000000007918 */ /* 0x000fc60000000000 */
[----:B------:R-:W4:Y:S04]  /*27a0*/  LDS.U16 R96, [R65] ;  /* 0x0000000041607984 */ /* 0x000f280000000400 */
[----:B------:R-:W0:Y:S04]  /*27b0*/  LDS.U16 R97, [R65+0x2] ;  /* 0x0000020041617984 */ /* 0x000e280000000400 */
[----:B------:R-:W1:Y:S04]  /*27c0*/  LDS.U16 R99, [R65+0x4] ;  /* 0x0000040041637984 */ /* 0x000e680000000400 */
[----:B------:R-:W1:Y:S01]  /*27d0*/  LDS.U16 R20, [R65+0x6] ;  /* 0x0000060041147984 */ /* 0x000e620000000400 */
[----:B---3--:R-:W-:Y:S01]  /*27e0*/  FMUL.FTZ R21, R16, 1.4426950216293334961 ;  /* 0x3fb8aa3b10157820 */ /* 0x008fe20000410000 */
[----:B------:R-:W-:-:S02]  /*27f0*/  IMAD.MOV.U32 R16, RZ, RZ, R85 ;  /* 0x000000ffff107224 */ /* 0x000fc400078e0055 */
[----:B------:R-:W3:Y:S01]  /*2800*/  LDS.U16 R19, [R65+0x8] ;  /* 0x0000080041137984 */ /* 0x000ee20000000400 */
[----:B--2---:R-:W-:-:S03]  /*2810*/  MOV R17, R84 ;  /* 0x0000005400117202 */ /* 0x004fc60000000f00 */
[----:B------:R-:W2:Y:S04]  /*2820*/  LDS.U16 R18, [R65+0xa] ;  /* 0x00000a0041127984 */ /* 0x000ea80000000400 */
[----:B------:R4:W5:Y:S04]  /*2830*/  LDG.E R94, desc[UR16][R16.64] ;  /* 0x00000010105e7981 */ /* 0x000968000c1e1900 */
[----:B----4-:R-:W4:Y:S04]  /*2840*/  LDS.U16 R17, [R65+0xc] ;  /* 0x00000c0041117984 */ /* 0x010f280000000400 */
[----:B------:R-:W4:Y:S01]  /*2850*/  LDS.U16 R16, [R65+0xe] ;  /* 0x00000e0041107984 */ /* 0x000f220000000400 */
[C---:B------:R-:W-:Y:S01]  /*2860*/  FMUL.FTZ R98, R21.reuse, R67 ;  /* 0x0000004315627220 */ /* 0x040fe20000410000 */
[C---:B------:R-:W-:Y:S01]  /*2870*/  FMUL.FTZ R104, R21.reuse, R69 ;  /* 0x0000004515687220 */ /* 0x040fe20000410000 */
[C---:B------:R-:W-:Y:S01]  /*2880*/  FMUL.FTZ R101, R21.reuse, R68 ;  /* 0x0000004415657220 */ /* 0x040fe20000410000 */
[C---:B------:R-:W-:Y:S01]  /*2890*/  FMUL.FTZ R105, R21.reuse, R70 ;  /* 0x0000004615697220 */ /* 0x040fe20000410000 */
[----:B------:R-:W3:Y:S01]  /*28a0*/  MUFU.EX2 R102, R98 ;  /* 0x0000006200667308 */ /* 0x000ee20000000800 */
[----:B------:R-:W-:-:S03]  /*28b0*/  FMUL.FTZ R100, R21, R66 ;  /* 0x0000004215647220 */ /* 0x000fc60000410000 */
[----:B------:R0:W2:Y:S01]  /*28c0*/  MUFU.EX2 R103, R101 ;  /* 0x0000006500677308 */ /* 0x0000a20000000800 */
[----:B------:R-:W-:-:S03]  /*28d0*/  HADD2.F32 R96, -RZ, R96.H0_H0 ;  /* 0x20000060ff607230 */ /* 0x000fc60000004100 */
[----:B------:R-:W2:Y:S01]  /*28e0*/  MUFU.EX2 R104, R104 ;  /* 0x0000006800687308 */ /* 0x000ea20000000800 */
[----:B------:R-:W-:-:S03]  /*28f0*/  FMUL.FTZ R107, R21, R71 ;  /* 0x00000047156b7220 */ /* 0x000fc60000410000 */
[----:B------:R-:W2:Y:S01]  /*2900*/  MUFU.EX2 R106, R105 ;  /* 0x00000069006a7308 */ /* 0x000ea20000000800 */
[----:B0-----:R-:W-:Y:S02]  /*2910*/  HADD2.F32 R101, -RZ, R97.H0_H0 ;  /* 0x20000061ff657230 */ /* 0x001fe40000004100 */
[----:B-1----:R-:W-:Y:S01]  /*2920*/  HADD2.F32 R98, -RZ, R99.H0_H0 ;  /* 0x20000063ff627230 */ /* 0x002fe20000004100 */
[----:B------:R-:W0:Y:S01]  /*2930*/  MUFU.EX2 R100, R100 ;  /* 0x0000006400647308 */ /* 0x000e220000000800 */
[----:B------:R-:W-:Y:S01]  /*2940*/  ISETP.GE.U32.AND P6, PT, R34, R55, PT ;  /* 0x000000372200720c */ /* 0x000fe20003fc6070 */
[----:B------:R-:W-:Y:S01]  /*2950*/  FMUL.FTZ R96, R93, R96 ;  /* 0x000000605d607220 */ /* 0x000fe20000410000 */
[----:B------:R-:W-:Y:S01]  /*2960*/  FMUL.FTZ R99, R92, R101 ;  /* 0x000000655c637220 */ /* 0x000fe20000410000 */
[----:B------:R1:W4:Y:S01]  /*2970*/  MUFU.EX2 R108, R107 ;  /* 0x0000006b006c7308 */ /* 0x0003220000000800 */
[----:B------:R-:W-:Y:S01]  /*2980*/  FMUL.FTZ R101, R91, R98 ;  /* 0x000000625b657220 */ /* 0x000fe20000410000 */
[----:B---3--:R-:W-:-:S02]  /*2990*/  FSEL R98, R102, 1, !P6 ;  /* 0x3f80000066627808 */ /* 0x008fc40007000000 */
[----:B------:R-:W-:Y:S02]  /*29a0*/  FSEL R96, R96, RZ, !P1 ;  /* 0x000000ff60607208 */ /* 0x000fe40004800000 */
[----:B------:R-:W-:Y:S01]  /*29b0*/  FSEL R99, R99, RZ, !P6 ;  /* 0x000000ff63637208 */ /* 0x000fe20007000000 */
[----:B-1----:R-:W-:Y:S01]  /*29c0*/  HADD2.F32 R107, -RZ, R20.H0_H0 ;  /* 0x20000014ff6b7230 */ /* 0x002fe20000004100 */
[----:B--2---:R-:W-:Y:S01]  /*29d0*/  FSEL R102, R103, 1, !P5 ;  /* 0x3f80000067667808 */ /* 0x004fe20006800000 */
[C---:B------:R-:W-:Y:S01]  /*29e0*/  FMUL.FTZ R109, R21.reuse, R72 ;  /* 0x00000048156d7220 */ /* 0x040fe20000410000 */
[----:B------:R-:W-:Y:S01]  /*29f0*/  FSEL R103, R104, 1, !P4 ;  /* 0x3f80000068677808 */ /* 0x000fe20006000000 */
[----:B------:R-:W-:Y:S01]  /*2a00*/  HADD2.F32 R20, -RZ, R19.H0_H0 ;  /* 0x20000013ff147230 */ /* 0x000fe20000004100 */
[----:B------:R-:W-:Y:S01]  /*2a10*/  FSEL R104, R106, 1, !P3 ;  /* 0x3f8000006a687808 */ /* 0x000fe20005800000 */
[----:B------:R-:W-:Y:S01]  /*2a20*/  FMUL.FTZ R106, R90, R107 ;  /* 0x0000006b5a6a7220 */ /* 0x000fe20000410000 */
[----:B------:R-:W-:Y:S01]  /*2a30*/  FMUL.FTZ R105, R21, R73 ;  /* 0x0000004915697220 */ /* 0x000fe20000410000 */
[----:B------:R-:W-:Y:S01]  /*2a40*/  FSEL R101, R101, RZ, !P5 ;  /* 0x000000ff65657208 */ /* 0x000fe20006800000 */
[----:B------:R-:W-:Y:S01]  /*2a50*/  FFMA.FTZ R107, R96, R98, R99 ;  /* 0x00000062606b7223 */ /* 0x000fe20000010063 */
[----:B------:R1:W2:Y:S01]  /*2a60*/  MUFU.EX2 R21, R109 ;  /* 0x0000006d00157308 */ /* 0x0002a20000000800 */
[----:B------:R-:W-:Y:S01]  /*2a70*/  HADD2.F32 R19, -RZ, R18.H0_H0 ;  /* 0x20000012ff137230 */ /* 0x000fe20000004100 */
[----:B0-----:R-:W-:Y:S01]  /*2a80*/  FSEL R97, R100, 1, !P1 ;  /* 0x3f80000064617808 */ /* 0x001fe20004800000 */
[----:B------:R-:W-:Y:S01]  /*2a90*/  FMUL.FTZ R20, R89, R20 ;  /* 0x0000001459147220 */ /* 0x000fe20000410000 */
[----:B----4-:R-:W-:Y:S01]  /*2aa0*/  FSEL R100, R108, 1, !P2 ;  /* 0x3f8000006c647808 */ /* 0x010fe20005000000 */
[----:B------:R-:W-:Y:S01]  /*2ab0*/  FFMA.FTZ R108, R102, R107, R101 ;  /* 0x0000006b666c7223 */ /* 0x000fe20000010065 */
[----:B------:R-:W-:Y:S01]  /*2ac0*/  FSEL R106, R106, RZ, !P4 ;  /* 0x000000ff6a6a7208 */ /* 0x000fe20006000000 */
[----:B------:R-:W0:Y:S01]  /*2ad0*/  MUFU.EX2 R105, R105 ;  /* 0x0000006900697308 */ /* 0x000e220000000800 */
[----:B------:R-:W-:-:S02]  /*2ae0*/  HADD2.F32 R18, -RZ, R17.H0_H0 ;  /* 0x20000011ff127230 */ /* 0x000fc40000004100 */
[----:B------:R-:W-:Y:S01]  /*2af0*/  FMUL.FTZ R19, R88, R19 ;  /* 0x0000001358137220 */ /* 0x000fe20000410000 */
[----:B------:R-:W-:Y:S01]  /*2b00*/  FSEL R107, R20, RZ, !P3 ;  /* 0x000000ff146b7208 */ /* 0x000fe20005800000 */
[----:B------:R-:W-:Y:S01]  /*2b10*/  FFMA.FTZ R108, R103, R108, R106 ;  /* 0x0000006c676c7223 */ /* 0x000fe2000001006a */
[----:B------:R-:W-:Y:S02]  /*2b20*/  HADD2.F32 R17, -RZ, R16.H0_H0 ;  /* 0x20000010ff117230 */ /* 0x000fe40000004100 */
[----:B------:R-:W-:Y:S01]  /*2b30*/  FMUL.FTZ R18, R87, R18 ;  /* 0x0000001257127220 */ /* 0x000fe20000410000 */
[----:B------:R-:W-:Y:S01]  /*2b40*/  ISETP.GE.U32.AND P1, PT, R39, R55, PT ;  /* 0x000000372700720c */ /* 0x000fe20003f26070 */
[----:B------:R-:W-:Y:S01]  /*2b50*/  FFMA.FTZ R16, R104, R108, R107 ;  /* 0x0000006c68107223 */ /* 0x000fe2000001006b */
[----:B-1----:R-:W-:Y:S01]  /*2b60*/  FSEL R109, R19, RZ, !P2 ;  /* 0x000000ff136d7208 */ /* 0x002fe20005000000 */
[----:B------:R-:W-:Y:S01]  /*2b70*/  FMUL.FTZ R17, R86, R17 ;  /* 0x0000001156117220 */ /* 0x000fe20000410000 */
[----:B------:R-:W-:-:S02]  /*2b80*/  ISETP.GE.U32.AND P6, PT, R40, R55, PT ;  /* 0x000000372800720c */ /* 0x000fc40003fc6070 */
[----:B--2---:R-:W-:Y:S01]  /*2b90*/  FSEL R108, R21, 1, !P1 ;  /* 0x3f800000156c7808 */ /* 0x004fe20004800000 */
[----:B------:R-:W-:Y:S01]  /*2ba0*/  FFMA.FTZ R16, R100, R16, R109 ;  /* 0x0000001064107223 */ /* 0x000fe2000001006d */
[----:B------:R-:W-:Y:S01]  /*2bb0*/  FSEL R111, R18, RZ, !P1 ;  /* 0x000000ff126f7208 */ /* 0x000fe20004800000 */
[----:B------:R-:W-:Y:S01]  /*2bc0*/  FMUL.FTZ R19, R97, R98 ;  /* 0x0000006261137220 */ /* 0x000fe20000410000 */
[----:B0-----:R-:W-:Y:S02]  /*2bd0*/  FSEL R105, R105, 1, !P6 ;  /* 0x3f80000069697808 */ /* 0x001fe40007000000 */
        /* <DEDUP_REMOVED lines=80> */
.L_x_4496:
[----:B------:R-:W-:Y:S05]  /*30e0*/  BSYNC.RECONVERGENT B0 ;  /* 0x0000000000007941 */ /* 0x000fea0003800200 */
.L_x_4495:
[----:B------:R-:W-:Y:S01]  /*30f0*/  UIADD3 UR6, UPT, UPT, UR6, 0x1, URZ ;  /* 0x0000000106067890 */ /* 0x000fe2000fffe0ff */
[----:B------:R-:W-:Y:S01]  /*3100*/  FFMA.FTZ R109, R100, R104, R109 ;  /* 0x00000068646d7223 */ /* 0x000fe2000001006d */
[----:B------:R-:W-:Y:S01]  /*3110*/  LEA R83, P1, R10, R83, 0x2 ;  /* 0x000000530a537211 */ /* 0x000fe200078210ff */
[----:B-----5:R-:W-:Y:S01]  /*3120*/  FFMA.FTZ R81, R94, R97, R81 ;  /* 0x000000615e517223 */ /* 0x020fe20000010051 */
[----:B------:R-:W-:Y:S01]  /*3130*/  UISETP.NE.AND UP0, UPT, UR6, URZ, UPT ;  /* 0x000000ff0600728c */ /* 0x000fe2000bf05270 */
        /* <DEDUP_REMOVED lines=15> */
.L_x_4494:
[----:B------:R-:W-:Y:S01]  /*3230*/  BAR.SYNC.DEFER_BLOCKING 0x0 ;  /* 0x0000000000007b1d */ /* 0x000fe20000010000 */
[----:B------:R-:W-:Y:S02]  /*3240*/  ISETP.NE.AND P0, PT, R23, RZ, PT ;  /* 0x000000ff1700720c */ /* 0x000fe40003f05270 */
[----:B------:R-:W-:Y:S02]  /*3250*/  F2FP.F16.F32.PACK_AB R80, R80, R81 ;  /* 0x000000515050723e */ /* 0x000fe400000000ff */
[----:B------:R-:W-:Y:S02]  /*3260*/  F2FP.F16.F32.PACK_AB R78, R78, R79 ;  /* 0x0000004f4e4e723e */ /* 0x000fe400000000ff */
[----:B------:R-:W-:Y:S02]  /*3270*/  F2FP.F16.F32.PACK_AB R76, R76, R77 ;  /* 0x0000004d4c4c723e */ /* 0x000fe400000000ff */
[----:B------:R-:W-:Y:S02]  /*3280*/  F2FP.F16.F32.PACK_AB R74, R74, R75 ;  /* 0x0000004b4a4a723e */ /* 0x000fe400000000ff */
[----:B------:R-:W-:-:S02]  /*3290*/  PRMT R12, R80, 0x7632, R12 ;  /* 0x00007632500c7816 */ /* 0x000fc4000000000c */
[----:B0-----:R-:W-:Y:S01]  /*32a0*/  PRMT R14, R78, 0x7632, R14 ;  /* 0x000076324e0e7816 */ /* 0x001fe2000000000e */
[----:B------:R-:W0:Y:S01]  /*32b0*/  @!P0 LDC R13, c[0x0][0x388] ;  /* 0x0000e200ff0d8b82 */ /* 0x000e220000000800 */
[----:B------:R-:W-:Y:S02]  /*32c0*/  PRMT R18, R76, 0x7632, R18 ;  /* 0x000076324c127816 */ /* 0x000fe40000000012 */
[----:B------:R-:W-:Y:S02]  /*32d0*/  PRMT R20, R74, 0x7632, R20 ;  /* 0x000076324a147816 */ /* 0x000fe40000000014 */
[----:B------:R-:W-:Y:S01]  /*32e0*/  IADD3 R29, PT, PT, R29, 0x1, RZ ;  /* 0x000000011d1d7810 */ /* 0x000fe20007ffe0ff */
[----:B------:R-:W-:Y:S04]  /*32f0*/  STS.U16 [R65], R80 ;  /* 0x0000005041007388 */ /* 0x000fe80000000400 */
[----:B------:R1:W-:Y:S04]  /*3300*/  STS.U16 [R65+0x2], R12 ;  /* 0x0000020c41007388 */ /* 0x0003e80000000400 */
[----:B------:R-:W-:Y:S04]  /*3310*/  STS.U16 [R65+0x4], R78 ;  /* 0x0000044e41007388 */ /* 0x000fe80000000400 */
[----:B------:R-:W-:Y:S01]  /*3320*/  STS.U16 [R65+0x6], R14 ;  /* 0x0000060e41007388 */ /* 0x000fe20000000400 */
[----:B0-----:R-:W-:-:S03]  /*3330*/  @!P0 IADD3 R16, PT, PT, -R54, R13, RZ ;  /* 0x0000000d36108210 */ /* 0x001fc60007ffe1ff */
        /* <DEDUP_REMOVED lines=47> */
.L_x_4499:
        /* <DEDUP_REMOVED lines=13> */
.L_x_5130:


//--------------------- .text._Z25selective_scan_fwd_kernelI32Selective_Scan_fwd_kernel_traitsILi32ELi8ELi1ELb0ELb1ELb0ELb1EN3c104HalfEfEEv13SSMParamsBase --------------------------
	.section	.text._Z25selective_scan_fwd_kernelI32Selective_Scan_fwd_kernel_traitsILi32ELi8ELi1ELb0ELb1ELb0ELb1EN3c104HalfEfEEv13SSMParamsBase,"ax",@progbits
	.align	128
        .global         _Z25selective_scan_fwd_kernelI32Selective_Scan_fwd_kernel_traitsILi32ELi8ELi1ELb0ELb1ELb0ELb1EN3c104HalfEfEEv13SSMParamsBase
        .type           _Z25selective_scan_fwd_kernelI32Selective_Scan_fwd_kernel_traitsILi32ELi8ELi1ELb0ELb1ELb0ELb1EN3c104HalfEfEEv13SSMParamsBase,@function
        .size           _Z25selective_scan_fwd_kernelI32Selective_Scan_fwd_kernel_traitsILi32ELi8ELi1ELb0ELb1ELb0ELb1EN3c104HalfEfEEv13SSMParamsBase,(.L_x_5131 - _Z25selective_scan_fwd_kernelI32Selective_Scan_fwd_kernel_traitsILi32ELi8ELi1ELb0ELb1ELb0ELb1EN3c104HalfEfEEv13SSMParamsBase)
        .other          _Z25selective_scan_fwd_kernelI32Selective_Scan_fwd_kernel_traitsILi32ELi8ELi1ELb0ELb1ELb0ELb1EN3c104HalfEfEEv13SSMParamsBase,@"STO_CUDA_ENTRY STV_DEFAULT"
_Z25selective_scan_fwd_kernelI32Selective_Scan_fwd_kernel_traitsILi32ELi8ELi1ELb0ELb1ELb0ELb1EN3c104HalfEfEEv13SSMParamsBase:
.text._Z25selective_scan_fwd_kernelI32Selective_Scan_fwd_kernel_traitsILi32ELi8ELi1ELb0ELb1ELb0ELb1EN3c104HalfEfEEv13SSMParamsBase:
        /* <DEDUP_REMOVED lines=48> */
[----:B------:R-:W0:Y:S01]  /*0300*/  LDC R9, c[0x0][0x384] ;  /* 0x0000e100ff097b82 */ /* 0x000e220000000800 */
        /* <DEDUP_REMOVED lines=13> */
[----:B------:R-:W2:Y:S01]  /*03e0*/  LDC.64 R48, c[0x0][0x450] ;  /* 0x00011400ff307b82 */ /* 0x000ea20000000a00 */
[----:B------:R-:W3:Y:S01]  /*03f0*/  LDCU.64 UR20, c[0x0][0x3d8] ;  /* 0x00007b00ff1477ac */ /* 0x000ee20008000a00 */
[----:B------:R-:W-:Y:S01]  /*0400*/  @P0 IADD3 R7, PT, PT, R7, 0x1, RZ ;  /* 0x0000000107070810 */ /* 0x000fe20007ffe0ff */
[C---:B------:R-:W-:Y:S01]  /*0410*/  IMAD.WIDE.U32 R4, R58.reuse, UR14, R4 ;  /* 0x0000000e3a047c25 */ /* 0x040fe2000f8e0004 */
[----:B------:R-:W-:Y:S01]  /*0420*/  MOV R40, RZ ;  /* 0x000000ff00287202 */ /* 0x000fe20000000f00 */
[----:B------:R-:W4:Y:S02]  /*0430*/  LDCU.64 UR8, c[0x0][0x3a0] ;  /* 0x00007400ff0877ac */ /* 0x000f240008000a00 */
[----:B------:R-:W-:Y:S01]  /*0440*/  IMAD.WIDE.U32 R2, R58, UR10, R2 ;  /* 0x0000000a3a027c25 */ /* 0x000fe2000f8e0002 */
[----:B------:R-:W4:Y:S01]  /*0450*/  LDC.64 R50, c[0x0][0x440] ;  /* 0x00011000ff327b82 */ /* 0x000f220000000a00 */
[----:B------:R-:W-:-:S02]  /*0460*/  UIMAD UR5, UR18, UR13, UR5 ;  /* 0x0000000d120572a4 */ /* 0x000fc4000f8e0205 */
[----:B------:R-:W-:Y:S01]  /*0470*/  @!P3 IMAD.MOV R7, RZ, RZ, -R7 ;  /* 0x000000ffff07b224 */ /* 0x000fe200078e0a07 */
[----:B------:R-:W-:Y:S01]  /*0480*/  @!P1 LOP3.LUT R7, RZ, R11, RZ, 0x33, !PT ;  /* 0x0000000bff079212 */ /* 0x000fe200078e33ff */
[----:B------:R-:W-:Y:S01]  /*0490*/  IMAD R32, R58, UR15, R5 ;  /* 0x0000000f3a207c24 */ /* 0x000fe2000f8e0205 */
[----:B------:R-:W-:Y:S01]  /*04a0*/  LEA R36, P1, R4, R36, 0x1 ;  /* 0x0000002404247211 */ /* 0x000fe200078208ff */
[----:B------:R-:W-:Y:S01]  /*04b0*/  IMAD R34, R58, UR11, R3 ;  /* 0x0000000b3a227c24 */ /* 0x000fe2000f8e0203 */
[----:B------:R-:W-:Y:S01]  /*04c0*/  SHF.R.S32.HI R3, RZ, 0x1f, R7 ;  /* 0x0000001fff037819 */ /* 0x000fe20000011407 */
[----:B------:R-:W4:Y:S01]  /*04d0*/  LDCU UR6, c[0x0][0x38c] ;  /* 0x00007180ff0677ac */ /* 0x000f220008000800 */
[----:B------:R-:W-:Y:S01]  /*04e0*/  LEA.HI.X R32, R4, R37, R32, 0x1, P1 ;  /* 0x0000002504207211 */ /* 0x000fe200008f0c20 */
[----:B---3--:R-:W-:Y:S01]  /*04f0*/  IMAD.WIDE.U32 R44, R58, UR20, RZ ;  /* 0x000000143a2c7c25 */ /* 0x008fe2000f8e00ff */
[----:B------:R-:W-:Y:S01]  /*0500*/  LEA R38, P0, R2, R38, 0x1 ;  /* 0x0000002602267211 */ /* 0x000fe200078008ff */
[----:B------:R-:W3:Y:S02]  /*0510*/  LDCU.U8 UR7, c[0x0][0x39e] ;  /* 0x000073c0ff0777ac */ /* 0x000ee40008000000 */
[----:B------:R-:W-:Y:S01]  /*0520*/  IMAD R4, R58, UR21, R45 ;  /* 0x000000153a047c24 */ /* 0x000fe2000f8e022d */
[----:B--2---:R-:W-:Y:S01]  /*0530*/  LEA R48, P2, R44, R48, 0x2 ;  /* 0x000000302c307211 */ /* 0x004fe200078410ff */
[-C--:B0-----:R-:W-:Y:S01]  /*0540*/  IMAD R0, R3, R28.reuse, RZ ;  /* 0x0000001c03007224 */ /* 0x081fe200078e02ff */
[----:B------:R-:W-:Y:S01]  /*0550*/  LEA.HI.X R34, R2, R39, R34, 0x1, P0 ;  /* 0x0000002702227211 */ /* 0x000fe200000f0c22 */
[----:B------:R-:W-:Y:S01]  /*0560*/  IMAD.WIDE.U32 R2, R7, R28, UR4 ;  /* 0x0000000407027e25 */ /* 0x000fe2000f8e001c */
[----:B------:R-:W-:-:S03]  /*0570*/  LEA.HI.X R44, R44, R49, R4, 0x2, P2 ;  /* 0x000000312c2c7211 */ /* 0x000fc600010f1404 */
[----:B-1----:R-:W-:Y:S01]  /*0580*/  IMAD.SHL.U32 R63, R52, 0x8, RZ ;  /* 0x00000008343f7824 */ /* 0x002fe200078e00ff */
[----:B------:R-:W-:Y:S01]  /*0590*/  LEA R30, P0, R2, R30, 0x1 ;  /* 0x0000001e021e7211 */ /* 0x000fe200078008ff */
[----:B------:R-:W-:Y:S02]  /*05a0*/  IMAD R29, R7, R29, R0 ;  /* 0x0000001d071d7224 */ /* 0x000fe400078e0200 */
[C---:B----4-:R-:W-:Y:S01]  /*05b0*/  IMAD.WIDE.U32 R46, R58.reuse, UR8, RZ ;  /* 0x000000083a2e7c25 */ /* 0x050fe2000f8e00ff */
[----:B------:R-:W-:Y:S02]  /*05c0*/  LOP3.LUT R49, R63, 0x1f00, RZ, 0xc0, !PT ;  /* 0x00001f003f317812 */ /* 0x000fe400078ec0ff */
[----:B------:R-:W-:Y:S01]  /*05d0*/  IADD3 R29, PT, PT, R3, R29, RZ ;  /* 0x0000001d031d7210 */ /* 0x000fe20007ffe0ff */
[----:B------:R-:W-:Y:S01]  /*05e0*/  IMAD R0, R9, UR18, R58 ;  /* 0x0000001209007c24 */ /* 0x000fe2000f8e023a */
[----:B------:R-:W-:Y:S01]  /*05f0*/  LOP3.LUT R49, R49, 0x1f, R52, 0xf8, !PT ;  /* 0x0000001f31317812 */ /* 0x000fe200078ef834 */
[----:B------:R-:W-:Y:S01]  /*0600*/  IMAD R5, R58, UR9, R47 ;  /* 0x000000093a057c24 */ /* 0x000fe2000f8e022f */
[----:B------:R-:W-:Y:S01]  /*0610*/  LEA.HI.X R29, R2, R31, R29, 0x1, P0 ;  /* 0x0000001f021d7211 */ /* 0x000fe200000f0c1d */
[----:B------:R-:W-:Y:S01]  /*0620*/  IMAD R0, R0, R13, RZ ;  /* 0x0000000d00007224 */ /* 0x000fe200078e02ff */
[----:B------:R-:W-:Y:S01]  /*0630*/  LEA R50, P1, R46, R50, 0x2 ;  /* 0x000000322e327211 */ /* 0x000fe200078210ff */
[----:B------:R-:W-:Y:S01]  /*0640*/  IMAD.WIDE.U32 R2, R49, 0x2, RZ ;  /* 0x0000000231027825 */ /* 0x000fe200078e00ff */
[----:B------:R-:W-:-:S02]  /*0650*/  IADD3 R59, PT, PT, R63, 0x2, RZ ;  /* 0x000000023f3b7810 */ /* 0x000fc40007ffe0ff */
[----:B------:R-:W-:Y:S01]  /*0660*/  LEA.HI.X R46, R46, R51, R5, 0x2, P1 ;  /* 0x000000332e2e7211 */ /* 0x000fe200008f1405 */
[----:B------:R-:W-:Y:S01]  /*0670*/  IMAD R42, R0, UR6, RZ ;  /* 0x00000006002a7c24 */ /* 0x000fe2000f8e02ff */
[C---:B------:R-:W-:Y:S01]  /*0680*/  IADD3 R55, PT, PT, R63.reuse, 0x4, RZ ;  /* 0x000000043f377810 */ /* 0x040fe20007ffe0ff */
[C---:B------:R-:W-:Y:S01]  /*0690*/  VIADD R61, R63.reuse, 0x1 ;  /* 0x000000013f3d7836 */ /* 0x040fe20000000000 */
[C---:B------:R-:W-:Y:S01]  /*06a0*/  IADD3 R51, PT, PT, R63.reuse, 0x6, RZ ;  /* 0x000000063f337810 */ /* 0x040fe20007ffe0ff */
[----:B------:R-:W-:Y:S01]  /*06b0*/  VIADD R57, R63, 0x3 ;  /* 0x000000033f397836 */ /* 0x000fe20000000000 */
[----:B------:R-:W-:Y:S01]  /*06c0*/  LOP3.LUT R45, R49, 0x20, RZ, 0xfc, !PT ;  /* 0x00000020312d7812 */ /* 0x000fe200078efcff */
[----:B------:R-:W-:Y:S01]  /*06d0*/  VIADD R53, R63, 0x5 ;  /* 0x000000053f357836 */ /* 0x000fe20000000000 */
[----:B------:R-:W-:Y:S01]  /*06e0*/  LOP3.LUT R43, R49, 0x40, RZ, 0xfc, !PT ;  /* 0x00000040312b7812 */ /* 0x000fe200078efcff */
[----:B------:R-:W-:Y:S01]  /*06f0*/  VIADD R47, R63, 0x7 ;  /* 0x000000073f2f7836 */ /* 0x000fe20000000000 */
[----:B------:R-:W-:-:S02]  /*0700*/  LOP3.LUT R41, R49, 0x60, RZ, 0xfc, !PT ;  /* 0x0000006031297812 */ /* 0x000fc400078efcff */
[C---:B------:R-:W-:Y:S02]  /*0710*/  LOP3.LUT R39, R49.reuse, 0x80, RZ, 0xfc, !PT ;  /* 0x0000008031277812 */ /* 0x040fe400078efcff */
[C---:B------:R-:W-:Y:S02]  /*0720*/  LOP3.LUT R37, R49.reuse, 0xa0, RZ, 0xfc, !PT ;  /* 0x000000a031257812 */ /* 0x040fe400078efcff */
[C---:B------:R-:W-:Y:S02]  /*0730*/  LOP3.LUT R35, R49.reuse, 0xc0, RZ, 0xfc, !PT ;  /* 0x000000c031237812 */ /* 0x040fe400078efcff */
[----:B------:R-:W-:Y:S02]  /*0740*/  LOP3.LUT R33, R49, 0xe0, RZ, 0xfc, !PT ;  /* 0x000000e031217812 */ /* 0x000fe400078efcff */
[----:B---3--:R-:W-:-:S07]  /*0750*/  LOP3.LUT R31, R2, 0x100, RZ, 0xfc, !PT ;  /* 0x00000100021f7812 */ /* 0x008fce00078efcff */
.L_x_4520:
        /* <DEDUP_REMOVED lines=43> */
[C---:B------:R-:W-:Y:S02]  /*0a10*/  IADD3 R21, PT, PT, R62.reuse, 0x60, RZ ;  /* 0x000000603e157810 */ /* 0x040fe40007ffe0ff */
[-C--:B------:R-:W-:Y:S02]  /*0a20*/  LEA.HI.SX32 R27, R62, R62.reuse, 0x1b ;  /* 0x0000003e3e1b7211 */ /* 0x080fe400078fdaff */
[-C--:B------:R-:W-:Y:S02]  /*0a30*/  LEA.HI.SX32 R17, R17, R62.reuse, 0x1b ;  /* 0x0000003e11117211 */ /* 0x080fe400078fdaff */
[----:B------:R-:W-:-:S02]  /*0a40*/  LEA.HI.SX32 R19, R19, R62, 0x1b ;  /* 0x0000003e13137211 */ /* 0x000fc400078fdaff */
[----:B------:R-:W-:Y:S02]  /*0a50*/  LEA.HI.SX32 R21, R21, R62, 0x1b ;  /* 0x0000003e15157211 */ /* 0x000fe400078fdaff */
[----:B------:R-:W-:Y:S02]  /*0a60*/  LEA R27, R27, UR4, 0x1 ;  /* 0x000000041b1b7c11 */ /* 0x000fe4000f8e08ff */
        /* <DEDUP_REMOVED lines=22> */
[----:B------:R-:W-:Y:S02]  /*0bd0*/  STS.U16 [R24+0xc0], R11 ;  /* 0x0000c00b18007388 */ /* 0x000fe40000000400 */
[----:B------:R-:W-:Y:S02]  /*0be0*/  LEA R0, R0, UR4, 0x1 ;  /* 0x0000000400007c11 */ /* 0x000fe4000f8e08ff */
        /* <DEDUP_REMOVED lines=29> */
[----:B---3--:R0:W-:Y:S04]  /*0dc0*/  STS.U16 [R26+0x40], R13 ;  /* 0x0000400d1a007388 */ /* 0x0081e80000000400 */
[----:B------:R-:W-:Y:S04]  /*0dd0*/  STS.U16 [R25+0x80], R16 ;  /* 0x0000801019007388 */ /* 0x000fe80000000400 */
[----:B----4-:R-:W-:Y:S01]  /*0de0*/  STS.U16 [R24+0xc0], R15 ;  /* 0x0000c00f18007388 */ /* 0x010fe20000000400 */
[----:B0-----:R-:W0:Y:S03]  /*0df0*/  LDC R13, c[0x0][0x38c] ;  /* 0x0000e300ff0d7b82 */ /* 0x001e260000000800 */
        /* <DEDUP_REMOVED lines=66> */
.L_x_4501:
[----:B------:R-:W-:Y:S05]  /*1220*/  BSYNC.RECONVERGENT B0 ;  /* 0x0000000000007941 */ /* 0x000fea0003800200 */
.L_x_4500:
        /* <DEDUP_REMOVED lines=35> */
.L_x_4503:
[----:B------:R-:W-:Y:S05]  /*1460*/  BSYNC.RECONVERGENT B0 ;  /* 0x0000000000007941 */ /* 0x000fea0003800200 */
.L_x_4502:
        /* <DEDUP_REMOVED lines=40> */
.L_x_4505:
[----:B------:R-:W-:Y:S05]  /*16f0*/  BSYNC.RECONVERGENT B0 ;  /* 0x0000000000007941 */ /* 0x000fea0003800200 */
.L_x_4504:
        /* <DEDUP_REMOVED lines=32> */
.L_x_4507:
[----:B------:R-:W-:Y:S05]  /*1900*/  BSYNC.RECONVERGENT B0 ;  /* 0x0000000000007941 */ /* 0x000fea0003800200 */
.L_x_4506:
        /* <DEDUP_REMOVED lines=32> */
.L_x_4509:
[----:B------:R-:W-:Y:S05]  /*1b10*/  BSYNC.RECONVERGENT B0 ;  /* 0x0000000000007941 */ /* 0x000fea0003800200 */
.L_x_4508:
        /* <DEDUP_REMOVED lines=32> */
.L_x_4511:
[----:B------:R-:W-:Y:S05]  /*1d20*/  BSYNC.RECONVERGENT B0 ;  /* 0x0000000000007941 */ /* 0x000fea0003800200 */
.L_x_4510:
        /* <DEDUP_REMOVED lines=32> */
.L_x_4513:
[----:B------:R-:W-:Y:S05]  /*1f30*/  BSYNC.RECONVERGENT B0 ;  /* 0x0000000000007941 */ /* 0x000fea0003800200 */
.L_x_4512:
        /* <DEDUP_REMOVED lines=32> */
.L_x_4515:
[----:B------:R-:W-:Y:S05]  /*2140*/  BSYNC.RECONVERGENT B0 ;  /* 0x0000000000007941 */ /* 0x000fea0003800200 */
.L_x_4514:
        /* <DEDUP_REMOVED lines=21> */
[----:B------:R-:W-:Y:S02]  /*22a0*/  IMAD R81, R40, R13, RZ ;  /* 0x0000000d28517224 */ /* 0x000fe400078e02ff */
[----:B------:R-:W-:Y:S01]  /*22b0*/  FMUL.FTZ R82, R19, R72 ;  /* 0x0000004813527220 */ /* 0x000fe20000410000 */
[----:B------:R-:W-:Y:S01]  /*22c0*/  VIMNMX R13, PT, PT, R13, 0x1, !PT ;  /* 0x000000010d0d7848 */ /* 0x000fe20007fe0100 */
        /* <DEDUP_REMOVED lines=21> */
.L_x_4519:
[----:B------:R-:W-:Y:S01]  /*2420*/  ISETP.GE.AND P6, PT, R45, R28, PT ;  /* 0x0000001c2d00720c */ /* 0x000fe20003fc6270 */
[----:B0-----:R-:W-:Y:S01]  /*2430*/  IMAD.MOV.U32 R13, RZ, RZ, R102 ;  /* 0x000000ffff0d7224 */ /* 0x001fe200078e0066 */
[----:B------:R-:W-:-:S05]  /*2440*/  MOV R12, R19 ;  /* 0x00000013000c7202 */ /* 0x000fca0000000f00 */
[----:B------:R-:W2:Y:S06]  /*2450*/  @!P1 LDG.E.U16 R9, desc[UR16][R12.64+-0x100] ;  /* 0xffff00100c099981 */ /* 0x000eac000c1e1500 */
[----:B------:R-:W4:Y:S01]  /*2460*/  @!P6 LDG.E.U16 R7, desc[UR16][R12.64+-0xc0] ;  /* 0xffff40100c07e981 */ /* 0x000f22000c1e1500 */
[-C--:B------:R-:W-:Y:S01]  /*2470*/  ISETP.GE.AND P5, PT, R43, R28.reuse, PT ;  /* 0x0000001c2b00720c */ /* 0x080fe20003fa6270 */
[----:B------:R-:W-:Y:S01]  /*2480*/  HFMA2 R16, -RZ, RZ, 0, 0 ;  /* 0x00000000ff107431 */ /* 0x000fe200000001ff */
[-C--:B------:R-:W-:Y:S02]  /*2490*/  ISETP.GE.AND P3, PT, R39, R28.reuse, PT ;  /* 0x0000001c2700720c */ /* 0x080fe40003f66270 */
[----:B------:R-:W-:-:S02]  /*24a0*/  ISETP.GE.AND P4, PT, R41, R28, PT ;  /* 0x0000001c2900720c */ /* 0x000fc40003f86270 */
[-C--:B------:R-:W-:Y:S02]  /*24b0*/  ISETP.GE.AND P0, PT, R35, R28.reuse, PT ;  /* 0x0000001c2300720c */ /* 0x080fe40003f06270 */
[----:B------:R-:W-:-:S07]  /*24c0*/  ISETP.GE.AND P2, PT, R37, R28, PT ;  /* 0x0000001c2500720c */ /* 0x000fce0003f46270 */
[----:B------:R-:W3:Y:S04]  /*24d0*/  @!P3 LDG.E.U16 R17, desc[UR16][R12.64] ;  /* 0x000000100c11b981 */ /* 0x000ee8000c1e1500 */
[----:B------:R-:W3:Y:S04]  /*24e0*/  @!P0 LDG.E.U16 R95, desc[UR16][R12.64+0x80] ;  /* 0x000080100c5f8981 */ /* 0x000ee8000c1e1500 */
[----:B------:R-:W3:Y:S01]  /*24f0*/  @!P2 LDG.E.U16 R19, desc[UR16][R12.64+0x40] ;  /* 0x000040100c13a981 */ /* 0x000ee2000c1e1500 */
[----:B------:R-:W-:Y:S01]  /*2500*/  MOV R14, R92 ;  /* 0x0000005c000e7202 */ /* 0x000fe20000000f00 */
[----:B------:R-:W-:-:S05]  /*2510*/  IMAD.MOV.U32 R15, RZ, RZ, R91 ;  /* 0x000000ffff0f7224 */ /* 0x000fca00078e005b */
[----:B------:R0:W3:Y:S01]  /*2520*/  LDG.E R14, desc[UR16][R14.64] ;  /* 0x000000100e0e7981 */ /* 0x0000e2000c1e1900 */
[----:B--2---:R-:W-:-:S03]  /*2530*/  @!P1 PRMT R16, R9, 0x5410, RZ ;  /* 0x0000541009109816 */ /* 0x004fc600000000ff */
[----:B------:R-:W2:Y:S01]  /*2540*/  @!P4 LDG.E.U16 R9, desc[UR16][R12.64+-0x40] ;  /* 0xffffc0100c09c981 */ /* 0x000ea2000c1e1500 */
[----:B----4-:R-:W-:Y:S02]  /*2550*/  @!P6 PRMT R16, R16, 0x5410, R7 ;  /* 0x000054101010e816 */ /* 0x010fe40000000007 */
[----:B------:R-:W-:Y:S01]  /*2560*/  ISETP.GE.AND P6, PT, R33, R28, PT ;  /* 0x0000001c2100720c */ /* 0x000fe20003fc6270 */
[----:B------:R-:W4:-:S12]  /*2570*/  @!P5 LDG.E.U16 R7, desc[UR16][R12.64+-0x80] ;  /* 0xffff80100c07d981 */ /* 0x000f18000c1e1500 */
[----:B------:R-:W2:Y:S01]  /*2580*/  @!P6 LDG.E.U16 R97, desc[UR16][R12.64+0xc0] ;  /* 0x0000c0100c61e981 */ /* 0x000ea2000c1e1500 */
[----:B------:R-:W-:Y:S01]  /*2590*/  HFMA2 R18, -RZ, RZ, 0, 0 ;  /* 0x00000000ff127431 */ /* 0x000fe200000001ff */
[----:B------:R-:W-:Y:S01]  /*25a0*/  MOV R100, RZ ;  /* 0x000000ff00647202 */ /* 0x000fe20000000f00 */
[----:B------:R-:W-:Y:S01]  /*25b0*/  IMAD.MOV.U32 R102, RZ, RZ, RZ ;  /* 0x000000ffff667224 */ /* 0x000fe200078e00ff */
[----:B---3--:R-:W-:Y:S02]  /*25c0*/  @!P3 PRMT R100, R17, 0x5410, RZ ;  /* 0x000054101164b816 */ /* 0x008fe400000000ff */
[----:B------:R-:W-:Y:S02]  /*25d0*/  @!P0 PRMT R102, R95, 0x5410, RZ ;  /* 0x000054105f668816 */ /* 0x000fe400000000ff */
[----:B0-----:R-:W-:Y:S02]  /*25e0*/  PRMT R15, R16, 0x7632, R15 ;  /* 0x00007632100f7816 */ /* 0x001fe4000000000f */
[----:B------:R-:W-:Y:S01]  /*25f0*/  @!P2 PRMT R100, R100, 0x5410, R19 ;  /* 0x000054106464a816 */ /* 0x000fe20000000013 */
[----:B------:R0:W-:Y:S04]  /*2600*/  STS.U16 [R27], R16 ;  /* 0x000000101b007388 */ /* 0x0001e80000000400 */
[----:B------:R1:W-:Y:S01]  /*2610*/  STS.U16 [R26+0x40], R15 ;  /* 0x0000400f1a007388 */ /* 0x0003e20000000400 */
[----:B0-----:R-:W-:-:S02]  /*2620*/  PRMT R16, R100, 0x7632, R16 ;  /* 0x0000763264107816 */ /* 0x001fc40000000010 */
[-C--:B------:R-:W-:Y:S02]  /*2630*/  ISETP.GE.U32.AND P0, PT, R63, R28.reuse, PT ;  /* 0x0000001c3f00720c */ /* 0x080fe40003f06070 */
[-C--:B------:R-:W-:Y:S02]  /*2640*/  ISETP.GE.U32.AND P3, PT, R55, R28.reuse, PT ;  /* 0x0000001c3700720c */ /* 0x080fe40003f66070 */
[----:B------:R-:W-:Y:S01]  /*2650*/  ISETP.GE.U32.AND P2, PT, R53, R28, PT ;  /* 0x0000001c3500720c */ /* 0x000fe20003f46070 */
[----:B------:R-:W0:Y:S01]  /*2660*/  S2UR UR6, SR_CgaCtaId ;  /* 0x00000000000679c3 */ /* 0x000e220000008800 */
[----:B----4-:R-:W-:-:S04]  /*2670*/  @!P5 PRMT R18, R7, 0x5410, RZ ;  /* 0x000054100712d816 */ /* 0x010fc800000000ff */
[----:B--2---:R-:W-:-:S04]  /*2680*/  @!P4 PRMT R18, R18, 0x5410, R9 ;  /* 0x000054101212c816 */ /* 0x004fc80000000009 */
[----:B------:R-:W-:Y:S02]  /*2690*/  PRMT R17, R18, 0x7632, R17 ;  /* 0x0000763212117816 */ /* 0x000fe40000000011 */
[----:B------:R-:W-:Y:S01]  /*26a0*/  @!P6 PRMT R102, R102, 0x5410, R97 ;  /* 0x000054106666e816 */ /* 0x000fe20000000061 */
[----:B------:R-:W-:Y:S03]  /*26b0*/  STS.U16 [R25+0x80], R18 ;  /* 0x0000801219007388 */ /* 0x000fe60000000400 */
[----:B-1----:R-:W-:Y:S01]  /*26c0*/  PRMT R15, R102, 0x7632, R15 ;  /* 0x00007632660f7816 */ /* 0x002fe2000000000f */
[----:B------:R-:W-:Y:S04]  /*26d0*/  STS.U16 [R24+0xc0], R17 ;  /* 0x0000c01118007388 */ /* 0x000fe80000000400 */
[----:B------:R-:W-:Y:S04]  /*26e0*/  STS.U16 [R23+0x100], R100 ;  /* 0x0001006417007388 */ /* 0x000fe80000000400 */
[----:B------:R-:W-:Y:S04]  /*26f0*/  STS.U16 [R22+0x140], R16 ;  /* 0x0001401016007388 */ /* 0x000fe80000000400 */
[----:B------:R-:W-:Y:S04]  /*2700*/  STS.U16 [R21+0x180], R102 ;  /* 0x0001806615007388 */ /* 0x000fe80000000400 */
[----:B------:R1:W-:Y:S01]  /*2710*/  STS.U16 [R20+0x1c0], R15 ;  /* 0x0001c00f14007388 */ /* 0x0003e20000000400 */
[----:B------:R-:W-:-:S03]  /*2720*/  NOP ;  /* 0x0000000000007918 */ /* 0x000fc60000000000 */
[----:B------:R-:W2:Y:S04]  /*2730*/  LDS.U16 R19, [R0+0x2] ;  /* 0x0000020000137984 */ /* 0x000ea80000000400 */
[----:B------:R-:W3:Y:S04]  /*2740*/  LDS.U16 R7, [R0] ;  /* 0x0000000000077984 */ /* 0x000ee80000000400 */
[----:B------:R-:W4:Y:S04]  /*2750*/  LDS.U16 R95, [R0+0x4] ;  /* 0x00000400005f7984 */ /* 0x000f280000000400 */
[----:B------:R-:W0:Y:S01]  /*2760*/  LDS.U16 R18, [R0+0x6] ;  /* 0x0000060000127984 */ /* 0x000e220000000400 */
[----:B------:R-:W-:Y:S01]  /*2770*/  FMUL.FTZ R9, R14, 1.4426950216293334961 ;  /* 0x3fb8aa3b0e097820 */ /* 0x000fe20000410000 */
[----:B------:R-:W-:-:S02]  /*2780*/  MOV R14, R94 ;  /* 0x0000005e000e7202 */ /* 0x000fc40000000f00 */
[----:B------:R-:W0:Y:S01]  /*2790*/  LDS.U16 R17, [R0+0x8] ;  /* 0x0000080000117984 */ /* 0x000e220000000400 */
[----:B-1----:R-:W-:-:S03]  /*27a0*/  MOV R15, R93 ;  /* 0x0000005d000f7202 */ /* 0x002fc60000000f00 */
[----:B------:R-:W1:Y:S04]  /*27b0*/  LDS.U16 R16, [R0+0xa] ;  /* 0x00000a0000107984 */ /* 0x000e680000000400 */
[----:B------:R2:W5:Y:S01]  /*27c0*/  LDG.E R100, desc[UR16][R14.64] ;  /* 0x000000100e647981 */ /* 0x000562000c1e1900 */
[----:B------:R-:W-:-:S03]  /*27d0*/  FMUL.FTZ R97, R9, R64 ;  /* 0x0000004009617220 */ /* 0x000fc60000410000 */
[----:B--2---:R-:W2:Y:S04]  /*27e0*/  LDS.U16 R15, [R0+0xc] ;  /* 0x00000c00000f7984 */ /* 0x004ea80000000400 */
[----:B------:R-:W2:Y:S01]  /*27f0*/  LDS.U16 R14, [R0+0xe] ;  /* 0x00000e00000e7984 */ /* 0x000ea20000000400 */
[C---:B------:R-:W-:Y:S01]  /*2800*/  FMUL.FTZ R99, R9.reuse, R66 ;  /* 0x0000004209637220 */ /* 0x040fe20000410000 */
[----:B------:R-:W0:Y:S01]  /*2810*/  MUFU.EX2 R97, R97 ;  /* 0x0000006100617308 */ /* 0x000e220000000800 */
[C---:B------:R-:W-:Y:S01]  /*2820*/  FMUL.FTZ R101, R9.reuse, R67 ;  /* 0x0000004309657220 */ /* 0x040fe20000410000 */
[----:B------:R-:W-:Y:S01]  /*2830*/  FMUL.FTZ R103, R9, R68 ;  /* 0x0000004409677220 */ /* 0x000fe20000410000 */
[----:B------:R-:W-:Y:S02]  /*2840*/  HADD2.F32 R19, -RZ, R19.H0_H0 ;  /* 0x20000013ff137230 */ /* 0x000fe40000004100 */
[----:B------:R-:W1:Y:S01]  /*2850*/  MUFU.EX2 R99, R99 ;  /* 0x0000006300637308 */ /* 0x000e620000000800 */
[----:B---3--:R-:W-:-:S02]  /*2860*/  HADD2.F32 R102, -RZ, R7.H0_H0 ;  /* 0x20000007ff667230 */ /* 0x008fc40000004100 */
[----:B----4-:R-:W-:Y:S01]  /*2870*/  HADD2.F32 R104, -RZ, R95.H0_H0 ;  /* 0x2000005fff687230 */ /* 0x010fe20000004100 */
[----:B------:R-:W3:Y:S01]  /*2880*/  MUFU.EX2 R101, R101 ;  /* 0x0000006500657308 */ /* 0x000ee20000000800 */
[----:B------:R-:W-:-:S03]  /*2890*/  FMUL.FTZ R95, R88, R19 ;  /* 0x00000013585f7220 */ /* 0x000fc60000410000 */
[----:B------:R4:W3:Y:S01]  /*28a0*/  MUFU.EX2 R105, R103 ;  /* 0x0000006700697308 */ /* 0x0008e20000000800 */
[----:B------:R-:W-:Y:S01]  /*28b0*/  ISETP.GE.U32.AND P6, PT, R61, R28, PT ;  /* 0x0000001c3d00720c */ /* 0x000fe20003fc6070 */
[----:B------:R-:W-:Y:S01]  /*28c0*/  FMUL.FTZ R106, R9, R69 ;  /* 0x00000045096a7220 */ /* 0x000fe20000410000 */
[----:B------:R-:W-:Y:S01]  /*28d0*/  FMUL.FTZ R7, R89, R102 ;  /* 0x0000006659077220 */ /* 0x000fe20000410000 */
[----:B0-----:R-:W-:Y:S01]  /*28e0*/  FSEL R102, R97, 1, !P0 ;  /* 0x3f80000061667808 */ /* 0x001fe20004000000 */
[----:B------:R-:W-:Y:S01]  /*28f0*/  FMUL.FTZ R97, R87, R104 ;  /* 0x0000006857617220 */ /* 0x000fe20000410000 */
[----:B------:R-:W-:Y:S01]  /*2900*/  FSEL R104, R95, RZ, !P6 ;  /* 0x000000ff5f687208 */ /* 0x000fe20007000000 */
[C---:B------:R-:W-:Y:S01]  /*2910*/  FMUL.FTZ R108, R9.reuse, R70 ;  /* 0x00000046096c7220 */ /* 0x040fe20000410000 */
[----:B------:R3:W0:Y:S01]  /*2920*/  MUFU.EX2 R107, R106 ;  /* 0x0000006a006b7308 */ /* 0x0006220000000800 */
[----:B------:R-:W-:Y:S02]  /*2930*/  HADD2.F32 R95, -RZ, R18.H0_H0 ;  /* 0x20000012ff5f7230 */ /* 0x000fe40000004100 */
[C---:B------:R-:W-:Y:S01]  /*2940*/  FMUL.FTZ R110, R9.reuse, R71 ;  /* 0x00000047096e7220 */ /* 0x040fe20000410000 */
[----:B----4-:R-:W-:Y:S01]  /*2950*/  FMUL.FTZ R103, R9, R72 ;  /* 0x0000004809677220 */ /* 0x010fe20000410000 */
[----:B------:R-:W-:-:S02]  /*2960*/  ISETP.GE.U32.AND P5, PT, R59, R28, PT ;  /* 0x0000001c3b00720c */ /* 0x000fc40003fa6070 */
[----:B------:R-:W-:Y:S02]  /*2970*/  ISETP.GE.U32.AND P4, PT, R57, R28, PT ;  /* 0x0000001c3900720c */ /* 0x000fe40003f86070 */
[----:B------:R-:W-:Y:S02]  /*2980*/  FSEL R7, R7, RZ, !P0 ;  /* 0x000000ff07077208 */ /* 0x000fe40004000000 */
[----:B-1----:R-:W-:Y:S01]  /*2990*/  FSEL R9, R99, 1, !P6 ;  /* 0x3f80000063097808 */ /* 0x002fe20007000000 */
[----:B------:R1:W4:Y:S01]  /*29a0*/  MUFU.EX2 R109, R108 ;  /* 0x0000006c006d7308 */ /* 0x0003220000000800 */
[----:B------:R-:W-:Y:S01]  /*29b0*/  HADD2.F32 R18, -RZ, R17.H0_H0 ;  /* 0x20000011ff127230 */ /* 0x000fe20000004100 */
[----:B------:R-:W-:Y:S02]  /*29c0*/  FSEL R97, R97, RZ, !P5 ;  /* 0x000000ff61617208 */ /* 0x000fe40006800000 */
[----:B---3--:R-:W-:Y:S02]  /*29d0*/  FSEL R106, R101, 1, !P5 ;  /* 0x3f800000656a7808 */ /* 0x008fe40006800000 */
[----:B------:R-:W-:Y:S01]  /*29e0*/  FSEL R99, R105, 1, !P4 ;  /* 0x3f80000069637808 */ /* 0x000fe20006000000 */
[----:B------:R-:W-:Y:S01]  /*29f0*/  FFMA.FTZ R105, R7, R9, R104 ;  /* 0x0000000907697223 */ /* 0x000fe20000010068 */
[----:B-1----:R-:W-:Y:S01]  /*2a00*/  FMUL.FTZ R108, R86, R95 ;  /* 0x0000005f566c7220 */ /* 0x002fe20000410000 */
[----:B------:R1:W3:Y:S01]  /*2a10*/  MUFU.EX2 R19, R110 ;  /* 0x0000006e00137308 */ /* 0x0002e20000000800 */
[----:B------:R-:W-:-:S02]  /*2a20*/  HADD2.F32 R17, -RZ, R16.H0_H0 ;  /* 0x20000010ff117230 */ /* 0x000fc40000004100 */
[----:B------:R-:W-:Y:S01]  /*2a30*/  FMUL.FTZ R18, R85, R18 ;  /* 0x0000001255127220 */ /* 0x000fe20000410000 */
[----:B------:R-:W-:Y:S01]  /*2a40*/  FFMA.FTZ R105, R106, R105, R97 ;  /* 0x000000696a697223 */ /* 0x000fe20000010061 */
[----:B------:R-:W-:Y:S01]  /*2a50*/  FSEL R108, R108, RZ, !P4 ;  /* 0x000000ff6c6c7208 */ /* 0x000fe20006000000 */
[----:B------:R-:W3:Y:S01]  /*2a60*/  MUFU.EX2 R103, R103 ;  /* 0x0000006700677308 */ /* 0x000ee20000000800 */
[----:B--2---:R-:W-:Y:S02]  /*2a70*/  HADD2.F32 R16, -RZ, R15.H0_H0 ;  /* 0x2000000fff107230 */ /* 0x004fe40000004100 */
[----:B------:R-:W-:Y:S01]  /*2a80*/  FMUL.FTZ R17, R84, R17 ;  /* 0x0000001154117220 */ /* 0x000fe20000410000 */
[----:B0-----:R-:W-:Y:S01]  /*2a90*/  FSEL R101, R107, 1, !P3 ;  /* 0x3f8000006b657808 */ /* 0x001fe20005800000 */
[----:B------:R-:W-:Y:S01]  /*2aa0*/  FFMA.FTZ R105, R99, R105, R108 ;  /* 0x0000006963697223 */ /* 0x000fe2000001006c */
[----:B-1----:R-:W-:Y:S01]  /*2ab0*/  FSEL R110, R18, RZ, !P3 ;  /* 0x000000ff126e7208 */ /* 0x002fe20005800000 */
[----:B------:R-:W-:-:S02]  /*2ac0*/  HADD2.F32 R15, -RZ, R14.H0_H0 ;  /* 0x2000000eff0f7230 */ /* 0x000fc40000004100 */
[----:B------:R-:W-:Y:S01]  /*2ad0*/  FMUL.FTZ R16, R83, R16 ;  /* 0x0000001053107220 */ /* 0x000fe20000410000 */
[-C--:B------:R-:W-:Y:S02]  /*2ae0*/  ISETP.GE.U32.AND P0, PT, R51, R28.reuse, PT ;  /* 0x0000001c3300720c */ /* 0x080fe40003f06070 */
[----:B----4-:R-:W-:Y:S01]  /*2af0*/  FSEL R95, R109, 1, !P2 ;  /* 0x3f8000006d5f7808 */ /* 0x010fe20005000000 */
[----:B------:R-:W-:Y:S01]  /*2b00*/  FFMA.FTZ R14, R101, R105, R110 ;  /* 0x00000069650e7223 */ /* 0x000fe2000001006e */
[----:B------:R-:W-:Y:S01]  /*2b10*/  FSEL R112, R17, RZ, !P2 ;  /* 0x000000ff11707208 */ /* 0x000fe20005000000 */
[----:B------:R-:W-:Y:S01]  /*2b20*/  FMUL.FTZ R15, R82, R15 ;  /* 0x0000000f520f7220 */ /* 0x000fe20000410000 */
[----:B------:R-:W-:Y:S02]  /*2b30*/  ISETP.GE.U32.AND P6, PT, R47, R28, PT ;  /* 0x0000001c2f00720c */ /* 0x000fe40003fc6070 */
[----:B---3--:R-:W-:Y:S01]  /*2b40*/  FSEL R105, R19, 1, !P0 ;  /* 0x3f80000013697808 */ /* 0x008fe20004000000 */
[----:B------:R-:W-:Y:S01]  /*2b50*/  FFMA.FTZ R14, R95, R14, R112 ;  /* 0x0000000e5f0e7223 */ /* 0x000fe20000010070 */
[----:B------:R-:W-:Y:S01]  /*2b60*/  FSEL R114, R16, RZ, !P0 ;  /* 0x000000ff10727208 */ /* 0x000fe20004000000 */
[----:B------:R-:W-:Y:S01]  /*2b70*/  FMUL.FTZ R17, R102, R9 ;  /* 0x0000000966117220 */ /* 0x000fe20000410000 */
[----:B------:R-:W-:-:S02]  /*2b80*/  FSEL R103, R103, 1, !P6 ;  /* 0x3f80000067677808 */ /* 0x000fc40007000000 */
        /* <DEDUP_REMOVED lines=38> */
[----:B------:R-:W-:Y:S01]  /*2df0*/  HFMA2 R15, -RZ, RZ, 0, 0 ;  /* 0x00000000ff0f7431 */ /* 0x000fe200000001ff */
        /* <DEDUP_REMOVED lines=41> */
.L_x_4518:
[----:B------:R-:W-:Y:S05]  /*3090*/  BSYNC.RECONVERGENT B0 ;  /* 0x0000000000007941 */ /* 0x000fea0003800200 */
.L_x_4517:
[----:B------:R-:W-:Y:S01]  /*30a0*/  IADD3 R90, PT, PT, R90, 0x1, RZ ;  /* 0x000000015a5a7810 */ /* 0x000fe20007ffe0ff */
[----:B------:R-:W-:Y:S01]  /*30b0*/  FFMA.FTZ R95, R95, R110, R112 ;  /* 0x0000006e5f5f7223 */ /* 0x000fe20000010070 */
[----:B------:R-:W-:Y:S01]  /*30c0*/  LEA R92, P2, R6, R92, 0x2 ;  /* 0x0000005c065c7211 */ /* 0x000fe200078410ff */
[----:B------:R-:W-:Y:S01]  /*30d0*/  UIADD3 UR5, UPT, UPT, UR5, 0x8, URZ ;  /* 0x0000000805057890 */ /* 0x000fe2000fffe0ff */
[----:B------:R-:W-:Y:S01]  /*30e0*/  ISETP.NE.AND P0, PT, R90, RZ, PT ;  /* 0x000000ff5a00720c */ /* 0x000fe20003f05270 */
[----:B------:R-:W-:Y:S01]  /*30f0*/  FFMA.FTZ R105, R105, R95, R114 ;  /* 0x0000005f69697223 */ /* 0x000fe20000010072 */
[----:B------:R-:W-:Y:S01]  /*3100*/  LEA R94, P3, R8, R94, 0x2 ;  /* 0x0000005e085e7211 */ /* 0x000fe200078610ff */
[C---:B-----5:R-:W-:Y:S01]  /*3110*/  FFMA.FTZ R73, R100.reuse, R109, R73 ;  /* 0x0000006d64497223 */ /* 0x060fe20000010049 */
        /* <DEDUP_REMOVED lines=8> */
[----:B------:R-:W-:Y:S01]  /*31a0*/  IMAD.X R91, R91, 0x1, R96, P2 ;  /* 0x000000015b5b7824 */ /* 0x000fe200010e0660 */
[----:B------:R-:W-:-:S02]  /*31b0*/  IADD3.X R93, PT, PT, R93, R98, RZ, P3, !PT ;  /* 0x000000625d5d7210 */ /* 0x000fc40001ffe4ff */
[----:B------:R-:W-:Y:S01]  /*31c0*/  IADD3 R81, PT, PT, R81, 0x1, RZ ;  /* 0x0000000151517810 */ /* 0x000fe20007ffe0ff */
[----:B------:R-:W-:Y:S06]  /*31d0*/  @P0 BRA `(.L_x_4519) ;  /* 0xfffffff000900947 */ /* 0x000fec000383ffff */
.L_x_4516:
[----:B------:R-:W-:Y:S01]  /*31e0*/  BAR.SYNC.DEFER_BLOCKING 0x0 ;  /* 0x0000000000007b1d */ /* 0x000fe20000010000 */
[----:B------:R-:W-:Y:S02]  /*31f0*/  F2FP.F16.F32.PACK_AB R4, R74, R73 ;  /* 0x000000494a04723e */ /* 0x000fe400000000ff */
[----:B------:R-:W-:Y:S02]  /*3200*/  ISETP.NE.AND P0, PT, R52, RZ, PT ;  /* 0x000000ff3400720c */ /* 0x000fe40003f05270 */
[----:B------:R-:W-:-:S03]  /*3210*/  PRMT R7, R4, 0x7610, R7 ;  /* 0x0000761004077816 */ /* 0x000fc60000000007 */
[----:B------:R-:W1:Y:S01]  /*3220*/  LDC.64 R10, c[0x0][0x420] ;  /* 0x00010800ff0a7b82 */ /* 0x000e620000000a00 */
[----:B------:R-:W-:Y:S01]  /*3230*/  PRMT R8, R4, 0x7632, R8 ;  /* 0x0000763204087816 */ /* 0x000fe20000000008 */
[----:B------:R-:W2:Y:S01]  /*3240*/  LDCU.64 UR8, c[0x0][0x478] ;  /* 0x00008f00ff0877ac */ /* 0x000ea20008000a00 */
[----:B------:R-:W-:Y:S02]  /*3250*/  F2FP.F16.F32.PACK_AB R5, R76, R75 ;  /* 0x0000004b4c05723e */ /* 0x000fe400000000ff */
[----:B------:R-:W-:Y:S02]  /*3260*/  F2FP.F16.F32.PACK_AB R4, R78, R77 ;  /* 0x0000004d4e04723e */ /* 0x000fe400000000ff */
[----:B------:R-:W-:Y:S02]  /*3270*/  F2FP.F16.F32.PACK_AB R6, R80, R79 ;  /* 0x0000004f5006723e */ /* 0x000fe400000000ff */
[----:B------:R-:W-:Y:S02]  /*3280*/  PRMT R9, R5, 0x7632, R9 ;  /* 0x0000763205097816 */ /* 0x000fe40000000009 */
[----:B0-----:R-:W-:-:S02]  /*3290*/  PRMT R12, R4, 0x7632, R12 ;  /* 0x00007632040c7816 */ /* 0x001fc4000000000c */
[----:B------:R-:W-:Y:S01]  /*32a0*/  PRMT R13, R6, 0x7632, R13 ;  /* 0x00007632060d7816 */ /* 0x000fe2000000000d */
[----:B------:R-:W-:Y:S04]  /*32b0*/  STS.U16 [R0], R7 ;  /* 0x0000000700007388 */ /* 0x000fe80000000400 */
[----:B------:R-:W-:Y:S04]  /*32c0*/  STS.U16 [R0+0x2], R8 ;  /* 0x0000020800007388 */ /* 0x000fe80000000400 */
[----:B------:R0:W-:Y:S04]  /*32d0*/  STS.U16 [R0+0x4], R5 ;  /* 0x0000040500007388 */ /* 0x0001e80000000400 */
[----:B------:R3:W-:Y:S04]  /*32e0*/  STS.U16 [R0+0x6], R9 ;  /* 0x0000060900007388 */ /* 0x0007e80000000400 */
[----:B------:R4:W-:Y:S01]  /*32f0*/  STS.U16 [R0+0x8], R4 ;  /* 0x0000080400007388 */ /* 0x0009e20000000400 */
[----:B0-----:R-:W-:-:S03]  /*3300*/  HFMA2 R5, -RZ, RZ, 0, 0 ;  /* 0x00000000ff057431 */ /* 0x001fc600000001ff */
[----:B------:R-:W-:Y:S01]  /*3310*/  STS.U16 [R0+0xa], R12 ;  /* 0x00000a0c00007388 */ /* 0x000fe20000000400 */
[----:B---3--:R-:W0:Y:S03]  /*3320*/  LDC.64 R8, c[0x0][0x428] ;  /* 0x00010a00ff087b82 */ /* 0x008e260000000a00 */
[----:B------:R3:W-:Y:S01]  /*3330*/  STS.U16 [R0+0xc], R6 ;  /* 0x00000c0600007388 */ /* 0x0007e20000000400 */
[----:B----4-:R-:W-:-:S03]  /*3340*/  IMAD.MOV.U32 R4, RZ, RZ, R60 ;  /* 0x000000ffff047224 */ /* 0x010fc600078e003c */
[----:B------:R1:W-:Y:S01]  /*3350*/  STS.U16 [R0+0xe], R13 ;  /* 0x00000e0d00007388 */ /* 0x0003e20000000400 */
[----:B------:R-:W-:-:S03]  /*3360*/  NOP ;  /* 0x0000000000007918 */ /* 0x000fc60000000000 */
[----:B------:R-:W-:Y:S01]  /*3370*/  LDS.U16 R15, [R27] ;  /* 0x000000001b0f7984 */ /* 0x000fe20000000400 */
[----:B---3--:R-:W3:Y:S01]  /*3380*/  LDC.64 R6, c[0x0][0x410] ;  /* 0x00010400ff067b82 */ /* 0x008ee20000000a00 */
[----:B-1----:R-:W-:Y:S02]  /*3390*/  IMAD.WIDE.U32 R12, R10, UR18, R4 ;  /* 0x000000120a0c7c25 */ /* 0x002fe4000f8e0004 */
[----:B------:R-:W-:Y:S02]  /*33a0*/  LDS.U16 R17, [R26+0x40] ;  /* 0x000040001a117984 */ /* 0x000fe40000000400 */
[----:B------:R-:W-:Y:S02]  /*33b0*/  IMAD R13, R11, UR18, R13 ;  /* 0x000000120b0d7c24 */ /* 0x000fe4000f8e020d */
[----:B------:R-:W-:Y:S01]  /*33c0*/  LDS.U16 R19, [R25+0x80] ;  /* 0x0000800019137984 */ /* 0x000fe20000000400 */
[----:B------:R-:W1:Y:S01]  /*33d0*/  LDC.64 R10, c[0x0][0x418] ;  /* 0x00010600ff0a7b82 */ /* 0x000e620000000a00 */
[----:B0-----:R-:W-:-:S02]  /*33e0*/  IMAD.WIDE.U32 R12, R58, R8, R12 ;  /* 0x000000083a0c7225 */ /* 0x001fc400078e000c */
[----:B------:R-:W-:Y:S02]  /*33f0*/  LDS.U16 R67, [R24+0xc0] ;  /* 0x0000c00018437984 */ /* 0x000fe40000000400 */
[----:B------:R-:W-:Y:S02]  /*3400*/  IMAD R16, R58, R9, R13 ;  /* 0x000000093a107224 */ /* 0x000fe400078e020d */
[----:B------:R-:W-:Y:S01]  /*3410*/  LDS.U16 R69, [R23+0x100] ;  /* 0x0001000017457984 */ /* 0x000fe20000000400 */
[----:B------:R-:W-:-:S03]  /*3420*/  IADD3 R9, P1, PT, R49, R12, RZ ;  /* 0x0000000c31097210 */ /* 0x000fc60007f3e0ff */
[----:B------:R-:W-:Y:S01]  /*3430*/  LDS.U16 R71, [R22+0x140] ;  /* 0x0001400016477984 */ /* 0x000fe20000000400 */
[----:B------:R-:W-:Y:S02]  /*3440*/  IADD3.X R16, PT, PT, RZ, R16, RZ, P1, !PT ;  /* 0x00000010ff107210 */ /* 0x000fe40000ffe4ff */
[C---:B--2---:R-:W-:Y:S01]  /*3450*/  LEA R8, P3, R9.reuse, UR8, 0x1 ;  /* 0x0000000809087c11 */ /* 0x044fe2000f8608ff */
[----:B------:R-:W-:Y:S01]  /*3460*/  LDS.U16 R81, [R21+0x180] ;  /* 0x0001800015517984 */ /* 0x000fe20000000400 */
[----:B---3--:R-:W-:Y:S02]  /*3470*/  IMAD.WIDE.U32 R12, R6, UR18, R4 ;  /* 0x00000012060c7c25 */ /* 0x008fe4000f8e0004 */
[----:B------:R-:W-:Y:S01]  /*3480*/  LEA.HI.X R9, R9, UR9, R16, 0x1, P3 ;  /* 0x0000000909097c11 */ /* 0x000fe200098f0c10 */
[----:B------:R-:W-:Y:S01]  /*3490*/  LDS.U16 R83, [R20+0x1c0] ;  /* 0x0001c00014537984 */ /* 0x000fe20000000400 */
[----:B------:R-:W0:Y:S01]  /*34a0*/  LDCU.64 UR8, c[0x0][0x488] ;  /* 0x00009100ff0877ac */ /* 0x000e220008000a00 */
[----:B------:R-:W-:-:S02]  /*34b0*/  IMAD R13, R7, UR18, R13 ;  /* 0x00000012070d7c24 */ /* 0x000fc4000f8e020d */
[----:B------:R-:W-:Y:S01]  /*34c0*/  @!P0 STS [UR4+0x210], R28 ;  /* 0x0002101cff008988 */ /* 0x000fe20008000804 */
[C---:B-1----:R-:W-:Y:S01]  /*34d0*/  IMAD.WIDE.U32 R12, R58.reuse, R10, R12 ;  /* 0x0000000a3a0c7225 */ /* 0x042fe200078e000c */
[----:B------:R-:W-:Y:S01]  /*34e0*/  PRMT R10, RZ, 0x7610, R10 ;  /* 0x00007610ff0a7816 */ /* 0x000fe2000000000a */
[----:B------:R-:W-:Y:S02]  /*34f0*/  BAR.SYNC.DEFER_BLOCKING 0x0 ;  /* 0x0000000000007b1d */ /* 0x000fe40000010000 */
[----:B------:R-:W-:Y:S01]  /*3500*/  IMAD R7, R58, R11, R13 ;  /* 0x0000000b3a077224 */ /* 0x000fe200078e020d */
[----:B------:R-:W-:-:S03]  /*3510*/  PRMT R11, RZ, 0x7610, R11 ;  /* 0x00007610ff0b7816 */ /* 0x000fc6000000000b */
        /* <DEDUP_REMOVED lines=24> */
[-C--:B------:R-:W-:Y:S01]  /*36a0*/  ISETP.GE.AND P4, PT, R37, R28.reuse, PT ;  /* 0x0000001c2500720c */ /* 0x080fe20003f86270 */
[----:B------:R0:W-:Y:S01]  /*36b0*/  @!P1 STG.E.U16 desc[UR16][R8.64+0x1c0], R83 ;  /* 0x0001c05308009986 */ /* 0x0001e2000c101510 */
        /* <DEDUP_REMOVED lines=34> */
[----:B------:R-:W5:Y:S01]  /*38e0*/  LDS.U16 R12, [R0+0xe] ;  /* 0x00000e00000c7984 */ /* 0x000f620000000400 */
[----:B0-----:R-:W-:-:S02]  /*38f0*/  HADD2.F32 R18, -RZ, R9.H0_H0 ;  /* 0x20000009ff127230 */ /* 0x001fc40000004100 */
[----:B-1----:R-:W-:Y:S02]  /*3900*/  HADD2.F32 R15, -RZ, R15.H0_H0 ;  /* 0x2000000fff0f7230 */ /* 0x002fe40000004100 */
[----:B--2---:R-:W-:Y:S02]  /*3910*/  HADD2.F32 R19, -RZ, R11.H0_H0 ;  /* 0x2000000bff137230 */ /* 0x004fe40000004100 */
[----:B------:R-:W-:Y:S01]  /*3920*/  FMUL.FTZ R11, R18, -1.4426950216293334961 ;  /* 0xbfb8aa3b120b7820 */ /* 0x000fe20000410000 */
[----:B---3--:R-:W-:Y:S02]  /*3930*/  HADD2.F32 R13, -RZ, R6.H0_H0 ;  /* 0x20000006ff0d7230 */ /* 0x008fe40000004100 */
[----:B------:R-:W-:-:S03]  /*3940*/  FMUL.FTZ R6, R15, -1.4426950216293334961 ;  /* 0xbfb8aa3b0f067820 */ /* 0x000fc60000410000 */
[----:B------:R-:W0:Y:S01]  /*3950*/  MUFU.EX2 R11, R11 ;  /* 0x0000000b000b7308 */ /* 0x000e220000000800 */
[----:B----4-:R-:W-:Y:S02]  /*3960*/  HADD2.F32 R14, -RZ, R7.H0_H0 ;  /* 0x20000007ff0e7230 */ /* 0x010fe40000004100 */
[----:B------:R-:W-:Y:S01]  /*3970*/  FMUL.FTZ R7, R13, -1.4426950216293334961 ;  /* 0xbfb8aa3b0d077820 */ /* 0x000fe20000410000 */
[----:B------:R-:W1:Y:S01]  /*3980*/  MUFU.EX2 R6, R6 ;  /* 0x0000000600067308 */ /* 0x000e620000000800 */
[----:B-----5:R-:W-:Y:S02]  /*3990*/  HADD2.F32 R16, -RZ, R10.H0_H0 ;  /* 0x2000000aff107230 */ /* 0x020fe40000004100 */
[----:B------:R-:W-:Y:S02]  /*39a0*/  FMUL.FTZ R10, R14, -1.4426950216293334961 ;  /* 0xbfb8aa3b0e0a7820 */ /* 0x000fe40000410000 */
[----:B------:R-:W2:Y:S01]  /*39b0*/  MUFU.EX2 R7, R7 ;  /* 0x0000000700077308 */ /* 0x000ea20000000800 */
[----:B------:R-:W-:-:S02]  /*39c0*/  HADD2.F32 R17, -RZ, R8.H0_H0 ;  /* 0x20000008ff117230 */ /* 0x000fc40000004100 */
[----:B------:R-:W-:Y:S01]  /*39d0*/  FMUL.FTZ R8, R16, -1.4426950216293334961 ;  /* 0xbfb8aa3b10087820 */ /* 0x000fe20000410000 */
[----:B------:R-:W3:Y:S01]  /*39e0*/  MUFU.EX2 R10, R10 ;  /* 0x0000000a000a7308 */ /* 0x000ee20000000800 */
[----:B------:R-:W-:Y:S02]  /*39f0*/  HADD2.F32 R60, -RZ, R12.H0_H0 ;  /* 0x2000000cff3c7230 */ /* 0x000fe40000004100 */
[----:B------:R-:W-:Y:S01]  /*3a00*/  FMUL.FTZ R12, R19, -1.4426950216293334961 ;  /* 0xbfb8aa3b130c7820 */ /* 0x000fe20000410000 */
[----:B------:R-:W-:Y:S01]  /*3a10*/  FMUL.FTZ R9, R17, -1.4426950216293334961 ;  /* 0xbfb8aa3b11097820 */ /* 0x000fe20000410000 */
[----:B------:R-:W4:Y:S01]  /*3a20*/  MUFU.EX2 R8, R8 ;  /* 0x0000000800087308 */ /* 0x000f220000000800 */
[----:B0-----:R-:W-:Y:S01]  /*3a30*/  FADD.FTZ R11, R11, 1 ;  /* 0x3f8000000b0b7421 */ /* 0x001fe20000010000 */
[----:B------:R-:W-:Y:S01]  /*3a40*/  FMUL.FTZ R62, R60, -1.4426950216293334961 ;  /* 0xbfb8aa3b3c3e7820 */ /* 0x000fe20000410000 */
[----:B-1----:R-:W-:Y:S01]  /*3a50*/  FADD.FTZ R6, R6, 1 ;  /* 0x3f80000006067421 */ /* 0x002fe20000010000 */
[----:B------:R-:W0:Y:S01]  /*3a60*/  MUFU.EX2 R12, R12 ;  /* 0x0000000c000c7308 */ /* 0x000e220000000800 */
[----:B--2---:R-:W-:-:S03]  /*3a70*/  FADD.FTZ R7, R7, 1 ;  /* 0x3f80000007077421 */ /* 0x004fc60000010000 */
[----:B------:R-:W1:Y:S01]  /*3a80*/  MUFU.EX2 R9, R9 ;  /* 0x0000000900097308 */ /* 0x000e620000000800 */
[----:B---3--:R-:W-:-:S03]  /*3a90*/  FADD.FTZ R10, R10, 1 ;  /* 0x3f8000000a0a7421 */ /* 0x008fc60000010000 */
[----:B------:R-:W2:Y:S01]  /*3aa0*/  MUFU.EX2 R62, R62 ;  /* 0x0000003e003e7308 */ /* 0x000ea20000000800 */
[----:B----4-:R-:W-:-:S03]  /*3ab0*/  FADD.FTZ R8, R8, 1 ;  /* 0x3f80000008087421 */ /* 0x010fc60000010000 */
[----:B------:R-:W-:Y:S01]  /*3ac0*/  MUFU.RCP R11, R11 ;  /* 0x0000000b000b7308 */ /* 0x000fe20000001000 */
[----:B0-----:R-:W-:Y:S01]  /*3ad0*/  FADD.FTZ R12, R12, 1 ;  /* 0x3f8000000c0c7421 */ /* 0x001fe20000010000 */
[----:B-1----:R-:W-:-:S06]  /*3ae0*/  FADD.FTZ R9, R9, 1 ;  /* 0x3f80000009097421 */ /* 0x002fcc0000010000 */
[----:B------:R-:W0:Y:S01]  /*3af0*/  MUFU.RCP R6, R6 ;  /* 0x0000000600067308 */ /* 0x000e220000001000 */
[----:B--2---:R-:W-:-:S07]  /*3b00*/  FADD.FTZ R62, R62, 1 ;  /* 0x3f8000003e3e7421 */ /* 0x004fce0000010000 */
[----:B------:R-:W1:Y:S08]  /*3b10*/  MUFU.RCP R64, R7 ;  /* 0x0000000700407308 */ /* 0x000e700000001000 */
[----:B------:R-:W2:Y:S01]  /*3b20*/  MUFU.RCP R65, R10 ;  /* 0x0000000a00417308 */ /* 0x000ea20000001000 */
[----:B0-----:R-:W-:-:S04]  /*3b30*/  FMUL.FTZ R6, R15, R6 ;  /* 0x000000060f067220 */ /* 0x001fc80000410000 */
[----:B------:R-:W-:-:S03]  /*3b40*/  FMUL.FTZ R6, R6, R73 ;  /* 0x0000004906067220 */ /* 0x000fc60000410000 */
[----:B------:R-:W0:Y:S01]  /*3b50*/  MUFU.RCP R67, R8 ;  /* 0x0000000800437308 */ /* 0x000e220000001000 */
[----:B-1----:R-:W-:-:S04]  /*3b60*/  FMUL.FTZ R13, R13, R64 ;  /* 0x000000400d0d7220 */ /* 0x002fc80000410000 */
[----:B------:R-:W-:-:S03]  /*3b70*/  FMUL.FTZ R13, R13, R74 ;  /* 0x0000004a0d0d7220 */ /* 0x000fc60000410000 */
[----:B------:R1:W3:Y:S01]  /*3b80*/  MUFU.RCP R66, R9 ;  /* 0x0000000900427308 */ /* 0x0002e20000001000 */
[----:B--2---:R-:W-:Y:S01]  /*3b90*/  FMUL.FTZ R14, R14, R65 ;  /* 0x000000410e0e7220 */ /* 0x004fe20000410000 */
[----:B------:R-:W-:Y:S01]  /*3ba0*/  F2FP.F16.F32.PACK_AB R6, R13, R6 ;  /* 0x000000060d06723e */ /* 0x000fe200000000ff */
[----:B------:R-:W-:Y:S02]  /*3bb0*/  BAR.SYNC.DEFER_BLOCKING 0x0 ;  /* 0x0000000000007b1d */ /* 0x000fe40000010000 */
[----:B------:R-:W-:Y:S01]  /*3bc0*/  FMUL.FTZ R14, R14, R75 ;  /* 0x0000004b0e0e7220 */ /* 0x000fe20000410000 */
[----:B-1----:R-:W-:-:S03]  /*3bd0*/  FMUL.FTZ R9, R18, R11 ;  /* 0x0000000b12097220 */ /* 0x002fc60000410000 */
[----:B------:R-:W1:Y:S01]  /*3be0*/  MUFU.RCP R12, R12 ;  /* 0x0000000c000c7308 */ /* 0x000e620000001000 */
[----:B0-----:R-:W-:Y:S01]  /*3bf0*/  FMUL.FTZ R7, R16, R67 ;  /* 0x0000004310077220 */ /* 0x001fe20000410000 */
[----:B------:R-:W-:-:S03]  /*3c00*/  FMUL.FTZ R9, R9, R78 ;  /* 0x0000004e09097220 */ /* 0x000fc60000410000 */
[----:B------:R-:W-:-:S03]  /*3c10*/  FMUL.FTZ R7, R7, R76 ;  /* 0x0000004c07077220 */ /* 0x000fc60000410000 */
[----:B------:R-:W0:Y:S01]  /*3c20*/  MUFU.RCP R69, R62 ;  /* 0x0000003e00457308 */ /* 0x000e220000001000 */
[----:B---3--:R-:W-:Y:S01]  /*3c30*/  FMUL.FTZ R8, R17, R66 ;  /* 0x0000004211087220 */ /* 0x008fe20000410000 */
[----:B------:R-:W-:Y:S02]  /*3c40*/  F2FP.F16.F32.PACK_AB R7, R7, R14 ;  /* 0x0000000e0707723e */ /* 0x000fe400000000ff */
[----:B------:R-:W2:Y:S01]  /*3c50*/  LDC.64 R14, c[0x0][0x430] ;  /* 0x00010c00ff0e7b82 */ /* 0x000ea20000000a00 */
[----:B------:R-:W-:Y:S01]  /*3c60*/  FMUL.FTZ R8, R8, R77 ;  /* 0x0000004d08087220 */ /* 0x000fe20000410000 */
[----:B-1----:R-:W-:-:S04]  /*3c70*/  FMUL.FTZ R10, R19, R12 ;  /* 0x0000000c130a7220 */ /* 0x002fc80000410000 */
[----:B------:R-:W-:Y:S01]  /*3c80*/  F2FP.F16.F32.PACK_AB R8, R9, R8 ;  /* 0x000000080908723e */ /* 0x000fe200000000ff */
[----:B------:R-:W-:Y:S01]  /*3c90*/  STS.U16 [R0], R6 ;  /* 0x0000000600007388 */ /* 0x000fe20000000400 */
[----:B------:R-:W-:Y:S01]  /*3ca0*/  PRMT R12, R6, 0x7632, R12 ;  /* 0x00007632060c7816 */ /* 0x000fe2000000000c */
[----:B------:R-:W-:Y:S01]  /*3cb0*/  FMUL.FTZ R10, R10, R79 ;  /* 0x0000004f0a0a7220 */ /* 0x000fe20000410000 */
        /* <DEDUP_REMOVED lines=8> */
[----:B------:R-:W-:Y:S01]  /*3d40*/  PRMT R11, R7, 0x7632, R11 ;  /* 0x00007632070b7816 */ /* 0x000fe2000000000b */
[----:B--2---:R-:W-:Y:S01]  /*3d50*/  IMAD.WIDE.U32 R4, R14, UR18, R4 ;  /* 0x000000120e047c25 */ /* 0x004fe2000f8e0004 */
[----:B------:R-:W-:Y:S01]  /*3d60*/  PRMT R16, R10, 0x7632, R16 ;  /* 0x000076320a107816 */ /* 0x000fe20000000010 */
[----:B------:R-:W-:Y:S02]  /*3d70*/  STS.U16 [R0+0xc], R10 ;  /* 0x00000c0a00007388 */ /* 0x000fe40000000400 */
[----:B------:R-:W-:-:S02]  /*3d80*/  IMAD R5, R15, UR18, R5 ;  /* 0x000000120f057c24 */ /* 0x000fc4000f8e0205 */
        /* <DEDUP_REMOVED lines=48> */
.L_x_4521:
        /* <DEDUP_REMOVED lines=15> */
.L_x_5131:


//--------------------- .text._Z25selective_scan_fwd_kernelI32Selective_Scan_fwd_kernel_traitsILi32ELi8ELi1ELb0ELb1ELb1ELb0EN3c104HalfEfEEv13SSMParamsBase --------------------------
	.section	.text._Z25selective_scan_fwd_kernelI32Selective_Scan_fwd_kernel_traitsILi32ELi8ELi1ELb0ELb1ELb1ELb0EN3c104HalfEfEEv13SSMParamsBase,"ax",@progbits
	.align	128
        .global         _Z25selective_scan_fwd_kernelI32Selective_Scan_fwd_kernel_traitsILi32ELi8ELi1ELb0ELb1ELb1ELb0EN3c104HalfEfEEv13SSMParamsBase
        .type           _Z25selective_scan_fwd_kernelI32Selective_Scan_fwd_kernel_traitsILi32ELi8ELi1ELb0ELb1ELb1ELb0EN3c104HalfEfEEv13SSMParamsBase,@function
        .size           _Z25selective_scan_fwd_kernelI32Selective_Scan_fwd_kernel_traitsILi32ELi8ELi1ELb0ELb1ELb1ELb0EN3c104HalfEfEEv13SSMParamsBase,(.L_x_5132 - _Z25selective_scan_fwd_kernelI32Selective_Scan_fwd_kernel_traitsILi32ELi8ELi1ELb0ELb1ELb1ELb0EN3c104HalfEfEEv13SSMParamsBase)
        .other          _Z25selective_scan_fwd_kernelI32Selective_Scan_fwd_kernel_traitsILi32ELi8ELi1ELb0ELb1ELb1ELb0EN3c104HalfEfEEv13SSMParamsBase,@"STO_CUDA_ENTRY STV_DEFAULT"
_Z25selective_scan_fwd_kernelI32Selective_Scan_fwd_kernel_traitsILi32ELi8ELi1ELb0ELb1ELb1ELb0EN3c104HalfEfEEv13SSMParamsBase:
.text._Z25selective_scan_fwd_kernelI32Selective_Scan_fwd_kernel_traitsILi32ELi8ELi1ELb0ELb1ELb1ELb0EN3c104HalfEfEEv13SSMParamsBase:
        /* <DEDUP_REMOVED lines=30> */
[----:B---3--:R-:W-:Y:S01]  /*01e0*/  IMAD.MOV.U32 R6, RZ, RZ, RZ ;  /* 0x000000ffff067224 */ /* 0x008fe200078e00ff */
        /* <DEDUP_REMOVED lines=8> */
[----:B------:R-:W-:-:S05]  /*0270*/  @!P1 IMAD.IADD R0, R0, 0x1, -R9 ;  /* 0x0000000100009824 */ /* 0x000fca00078e0a09 */
[----:B------:R-:W-:Y:S02]  /*0280*/  ISETP.GE.U32.AND P0, PT, R0, R9, PT ;  /* 0x000000090000720c */ /* 0x000fe40003f06070 */
[----:B------:R-:W-:Y:S02]  /*0290*/  LOP3.LUT R0, R17, R8, RZ, 0x3c, !PT ;  /* 0x0000000811007212 */ /* 0x000fe400078e3cff */
[----:B------:R-:W-:Y:S02]  /*02a0*/  @!P1 IADD3 R7, PT, PT, R7, 0x1, RZ ;  /* 0x0000000107079810 */ /* 0x000fe40007ffe0ff */
[----:B------:R-:W-:Y:S02]  /*02b0*/  ISETP.GE.AND P2, PT, R0, RZ, PT ;  /* 0x000000ff0000720c */ /* 0x000fe40003f46270 */
[----:B------:R-:W-:-:S05]  /*02c0*/  ISETP.NE.AND P1, PT, R8, RZ, PT ;  /* 0x000000ff0800720c */ /* 0x000fca0003f25270 */
[----:B------:R-:W-:-:S05]  /*02d0*/  @P0 VIADD R7, R7, 0x1 ;  /* 0x0000000107070836 */ /* 0x000fca0000000000 */
[----:B------:R-:W-:-:S04]  /*02e0*/  MOV R0, R7 ;  /* 0x0000000700007202 */ /* 0x000fc80000000f00 */
[----:B------:R-:W-:Y:S02]  /*02f0*/  @!P2 IADD3 R0, PT, PT, -R0, RZ, RZ ;  /* 0x000000ff0000a210 */ /* 0x000fe40007ffe1ff */
[----:B------:R-:W-:Y:S02]  /*0300*/  @!P1 LOP3.LUT R0, RZ, R8, RZ, 0x33, !PT ;  /* 0x00000008ff009212 */ /* 0x000fe400078e33ff */
[----:B------:R-:W3:Y:S01]  /*0310*/  LDC.64 R8, c[0x0][0x468] ;  /* 0x00011a00ff087b82 */ /* 0x000ee20000000a00 */
[----:B------:R-:W-:Y:S01]  /*0320*/  ISETP.GE.AND P0, PT, R21, 0x1, PT ;  /* 0x000000011500780c */ /* 0x000fe20003f06270 */
[----:B------:R-:W-:Y:S02]  /*0330*/  UIMAD.WIDE.U32 UR4, UR20, UR8, URZ ;  /* 0x00000008140472a5 */ /* 0x000fe4000f8e00ff */
[----:B------:R-:W-:Y:S02]  /*0340*/  UIMAD.WIDE.U32 UR6, UR20, UR12, URZ ;  /* 0x0000000c140672a5 */ /* 0x000fe4000f8e00ff */
[----:B------:R-:W-:-:S02]  /*0350*/  UIMAD UR8, UR20, UR9, UR5 ;  /* 0x00000009140872a4 */ /* 0x000fc4000f8e0205 */
[----:B------:R-:W-:Y:S01]  /*0360*/  UIMAD UR9, UR20, UR13, UR7 ;  /* 0x0000000d140972a4 */ /* 0x000fe2000f8e0207 */
[----:B------:R-:W-:Y:S01]  /*0370*/  MOV R2, UR4 ;  /* 0x0000000400027c02 */ /* 0x000fe20008000f00 */
[----:B------:R-:W-:Y:S01]  /*0380*/  IMAD.U32 R3, RZ, RZ, UR5 ;  /* 0x00000005ff037e24 */ /* 0x000fe2000f8e00ff */
[----:B------:R-:W-:Y:S01]  /*0390*/  UIMAD.WIDE.U32 UR4, UR20, UR16, URZ ;  /* 0x00000010140472a5 */ /* 0x000fe2000f8e00ff */
[----:B------:R-:W-:Y:S01]  /*03a0*/  IMAD.U32 R3, RZ, RZ, UR8 ;  /* 0x00000008ff037e24 */ /* 0x000fe2000f8e00ff */
[----:B------:R-:W-:Y:S01]  /*03b0*/  MOV R7, UR7 ;  /* 0x0000000700077c02 */ /* 0x000fe20008000f00 */
[----:B------:R-:W-:Y:S01]  /*03c0*/  IMAD.U32 R6, RZ, RZ, UR6 ;  /* 0x00000006ff067e24 */ /* 0x000fe2000f8e00ff */
[----:B------:R-:W-:Y:S01]  /*03d0*/  UIMAD UR8, UR20, UR17, UR5 ;  /* 0x00000011140872a4 */ /* 0x000fe2000f8e0205 */
[----:B----4-:R-:W-:Y:S01]  /*03e0*/  IMAD.U32 R5, RZ, RZ, UR9 ;  /* 0x00000009ff057e24 */ /* 0x010fe2000f8e00ff */
[----:B012---:R-:W-:Y:S10]  /*03f0*/  @!P0 EXIT ;  /* 0x000000000000894d */ /* 0x007ff40003800000 */
[----:B------:R-:W0:Y:S01]  /*0400*/  LDCU.64 UR6, c[0x0][0x3d0] ;  /* 0x00007a00ff0677ac */ /* 0x000e220008000a00 */
[----:B------:R-:W1:Y:S01]  /*0410*/  LDC.64 R54, c[0x0][0x3e8] ;  /* 0x0000fa00ff367b82 */ /* 0x000e620000000a00 */
[----:B------:R-:W2:Y:S01]  /*0420*/  S2R R29, SR_TID.X ;  /* 0x00000000001d7919 */ /* 0x000ea20000002100 */
[C---:B------:R-:W-:Y:S01]  /*0430*/  IMAD.WIDE.U32 R2, R17.reuse, UR10, R2 ;  /* 0x0000000a11027c25 */ /* 0x040fe2000f8e0002 */
[----:B------:R-:W-:Y:S01]  /*0440*/  SHF.R.S32.HI R15, RZ, 0x1f, R0 ;  /* 0x0000001fff0f7819 */ /* 0x000fe20000011400 */
[----:B------:R-:W-:Y:S01]  /*0450*/  UMOV UR5, UR8 ;  /* 0x0000000800057c82 */ /* 0x000fe20008000000 */
[----:B------:R-:W-:Y:S01]  /*0460*/  MOV R4, R6 ;  /* 0x0000000600047202 */ /* 0x000fe20000000f00 */
[----:B------:R-:W-:Y:S01]  /*0470*/  IMAD R42, R17, UR11, R3 ;  /* 0x0000000b112a7c24 */ /* 0x000fe2000f8e0203 */
[C---:B------:R-:W-:Y:S01]  /*0480*/  LEA R32, P0, R2.reuse, R32, 0x1 ;  /* 0x0000002002207211 */ /* 0x040fe200078008ff */
[----:B------:R-:W4:Y:S01]  /*0490*/  LDC.64 R22, c[0x0][0x428] ;  /* 0x00010a00ff167b82 */ /* 0x000f220000000a00 */
[----:B------:R-:W-:Y:S01]  /*04a0*/  IMAD R3, R15, R52, RZ ;  /* 0x000000340f037224 */ /* 0x000fe200078e02ff */
[----:B------:R-:W1:Y:S01]  /*04b0*/  LDCU.U8 UR9, c[0x0][0x39e] ;  /* 0x000073c0ff0977ac */ /* 0x000e620008000000 */
[----:B------:R-:W-:Y:S01]  /*04c0*/  LEA.HI.X R42, R2, R33, R42, 0x1, P0 ;  /* 0x00000021022a7211 */ /* 0x000fe200000f0c2a */
[----:B------:R-:W-:-:S04]  /*04d0*/  IMAD.WIDE.U32 R4, R17, UR14, R4 ;  /* 0x0000000e11047c25 */ /* 0x000fc8000f8e0004 */
[----:B------:R-:W2:Y:S01]  /*04e0*/  LDC R16, c[0x0][0x384] ;  /* 0x0000e100ff107b82 */ /* 0x000ea20000000800 */
[----:B------:R-:W-:Y:S01]  /*04f0*/  IMAD R53, R0, R53, R3 ;  /* 0x0000003500357224 */ /* 0x000fe200078e0203 */
[----:B---3--:R-:W-:Y:S01]  /*0500*/  LEA R33, P0, R4, R8, 0x1 ;  /* 0x0000000804217211 */ /* 0x008fe200078008ff */
[----:B------:R-:W-:Y:S01]  /*0510*/  IMAD.WIDE.U32 R2, R0, R52, UR4 ;  /* 0x0000000400027e25 */ /* 0x000fe2000f8e0034 */
[----:B0-----:R-:W-:Y:S01]  /*0520*/  UIMAD.WIDE.U32 UR4, UR20, UR6, URZ ;  /* 0x00000006140472a5 */ /* 0x001fe2000f8e00ff */
[----:B------:R-:W0:Y:S02]  /*0530*/  LDCU UR6, c[0x0][0x38c] ;  /* 0x00007180ff0677ac */ /* 0x000e240008000800 */
[----:B------:R-:W-:Y:S01]  /*0540*/  IMAD.IADD R53, R3, 0x1, R53 ;  /* 0x0000000103357824 */ /* 0x000fe200078e0235 */
[----:B------:R-:W3:Y:S01]  /*0550*/  LDC.64 R24, c[0x0][0x420] ;  /* 0x00010800ff187b82 */ /* 0x000ee20000000a00 */
[----:B------:R-:W-:Y:S01]  /*0560*/  LEA R52, P1, R2, R10, 0x1 ;  /* 0x0000000a02347211 */ /* 0x000fe200078208ff */
[----:B------:R-:W-:Y:S01]  /*0570*/  UIMAD UR5, UR20, UR7, UR5 ;  /* 0x00000007140572a4 */ /* 0x000fe2000f8e0205 */
[----:B-1----:R-:W-:-:S02]  /*0580*/  IMAD R15, R15, R54, RZ ;  /* 0x000000360f0f7224 */ /* 0x002fc400078e02ff */
[C---:B------:R-:W-:Y:S01]  /*0590*/  IMAD R43, R17.reuse, UR15, R5 ;  /* 0x0000000f112b7c24 */ /* 0x040fe2000f8e0205 */
[----:B------:R-:W-:Y:S01]  /*05a0*/  LEA.HI.X R53, R2, R11, R53, 0x1, P1 ;  /* 0x0000000b02357211 */ /* 0x000fe200008f0c35 */
[----:B------:R-:W-:Y:S01]  /*05b0*/  IMAD R55, R0, R55, R15 ;  /* 0x0000003700377224 */ /* 0x000fe200078e020f */
[----:B------:R-:W1:Y:S01]  /*05c0*/  LDC.64 R18, c[0x0][0x450] ;  /* 0x00011400ff127b82 */ /* 0x000e620000000a00 */
[----:B----4-:R-:W-:Y:S01]  /*05d0*/  IMAD.WIDE.U32 R12, R17, R22, RZ ;  /* 0x00000016110c7225 */ /* 0x010fe200078e00ff */
[----:B------:R-:W-:-:S03]  /*05e0*/  LEA.HI.X R43, R4, R9, R43, 0x1, P0 ;  /* 0x00000009042b7211 */ /* 0x000fc600000f0c2b */
[----:B------:R-:W-:-:S03]  /*05f0*/  IMAD.WIDE.U32 R2, R0, R54, UR4 ;  /* 0x0000000400027e25 */ /* 0x000fc6000f8e0036 */
[----:B------:R-:W4:Y:S01]  /*0600*/  LDC.64 R26, c[0x0][0x3a0] ;  /* 0x0000e800ff1a7b82 */ /* 0x000f220000000a00 */
[----:B--2---:R-:W-:Y:S01]  /*0610*/  IMAD R0, R16, UR20, R17 ;  /* 0x0000001410007c24 */ /* 0x004fe2000f8e0211 */
[----:B------:R-:W-:Y:S01]  /*0620*/  IADD3 R55, PT, PT, R3, R55, RZ ;  /* 0x0000003703377210 */ /* 0x000fe20007ffe0ff */
[----:B------:R-:W-:Y:S01]  /*0630*/  IMAD R13, R17, R23, R13 ;  /* 0x00000017110d7224 */ /* 0x000fe200078e020d */
[----:B0-----:R-:W-:Y:S01]  /*0640*/  UISETP.LT.AND UP0, UPT, UR6, 0x1, UPT ;  /* 0x000000010600788c */ /* 0x001fe2000bf01270 */
[----:B------:R-:W-:-:S03]  /*0650*/  IMAD R0, R0, R21, RZ ;  /* 0x0000001500007224 */ /* 0x000fc600078e02ff */
[----:B------:R-:W0:Y:S01]  /*0660*/  LDC.64 R34, c[0x0][0x440] ;  /* 0x00011000ff227b82 */ /* 0x000e220000000a00 */
[----:B---3--:R-:W-:Y:S01]  /*0670*/  IMAD.WIDE.U32 R4, R24, UR20, R12 ;  /* 0x0000001418047c25 */ /* 0x008fe2000f8e000c */
[----:B------:R-:W-:-:S03]  /*0680*/  USEL UR4, UR6, 0x1, !UP0 ;  /* 0x0000000106047887 */ /* 0x000fc6000c000000 */
[----:B------:R-:W-:Y:S01]  /*0690*/  IMAD R24, R0, UR6, RZ ;  /* 0x0000000600187c24 */ /* 0x000fe2000f8e02ff */
[----:B------:R-:W-:Y:S01]  /*06a0*/  SHF.L.U32 R0, R29, 0x3, RZ ;  /* 0x000000031d007819 */ /* 0x000fe200000006ff */
[----:B------:R-:W-:Y:S01]  /*06b0*/  UIADD3 UR7, UPT, UPT, -UR4, URZ, URZ ;  /* 0x000000ff04077290 */ /* 0x000fe2000fffe1ff */
[----:B------:R-:W2:Y:S01]  /*06c0*/  LDC.64 R10, c[0x0][0x3a8] ;  /* 0x0000ea00ff0a7b82 */ /* 0x000ea20000000a00 */
[----:B-1----:R-:W-:Y:S02]  /*06d0*/  LEA R54, P0, R2, R18, 0x1 ;  /* 0x0000001202367211 */ /* 0x002fe400078008ff */
[C---:B------:R-:W-:Y:S01]  /*06e0*/  VIADD R36, R0.reuse, 0x3 ;  /* 0x0000000300247836 */ /* 0x040fe20000000000 */
[C---:B------:R-:W-:Y:S01]  /*06f0*/  IADD3 R37, PT, PT, R0.reuse, 0x4, RZ ;  /* 0x0000000400257810 */ /* 0x040fe20007ffe0ff */
[----:B------:R-:W-:Y:S01]  /*0700*/  VIADD R38, R0, 0x5 ;  /* 0x0000000500267836 */ /* 0x000fe20000000000 */
[----:B------:R-:W-:Y:S01]  /*0710*/  LEA.HI.X R55, R2, R19, R55, 0x1, P0 ;  /* 0x0000001302377211 */ /* 0x000fe200000f0c37 */
[C---:B------:R-:W-:Y:S01]  /*0720*/  VIADD R40, R0.reuse, 0x7 ;  /* 0x0000000700287836 */ /* 0x040fe20000000000 */
[----:B------:R-:W1:Y:S01]  /*0730*/  LDC.64 R8, c[0x0][0x3e0] ;  /* 0x0000f800ff087b82 */ /* 0x000e620000000a00 */
[C---:B------:R-:W-:Y:S01]  /*0740*/  LOP3.LUT R2, R0.reuse, 0x1f00, RZ, 0xc0, !PT ;  /* 0x00001f0000027812 */ /* 0x040fe200078ec0ff */
[----:B----4-:R-:W-:Y:S01]  /*0750*/  IMAD.WIDE.U32 R14, R17, R26, RZ ;  /* 0x0000001a110e7225 */ /* 0x010fe200078e00ff */
[----:B------:R-:W-:-:S02]  /*0760*/  IADD3 R39, PT, PT, R0, 0x6, RZ ;  /* 0x0000000600277810 */ /* 0x000fc40007ffe0ff */
[----:B------:R-:W-:Y:S01]  /*0770*/  LOP3.LUT R41, R2, 0x1f, R29, 0xf8, !PT ;  /* 0x0000001f02297812 */ /* 0x000fe200078ef81d */
[----:B------:R-:W-:Y:S02]  /*0780*/  IMAD R27, R17, R27, R15 ;  /* 0x0000001b111b7224 */ /* 0x000fe400078e020f */
[----:B------:R-:W3:Y:S01]  /*0790*/  LDC.64 R6, c[0x0][0x3c0] ;  /* 0x0000f000ff067b82 */ /* 0x000ee20000000a00 */
[C---:B0-----:R-:W-:Y:S01]  /*07a0*/  LEA R28, P1, R14.reuse, R34, 0x2 ;  /* 0x000000220e1c7211 */ /* 0x041fe200078210ff */
[C---:B------:R-:W-:Y:S01]  /*07b0*/  IMAD.WIDE.U32 R2, R41.reuse, 0x2, RZ ;  /* 0x0000000229027825 */ /* 0x040fe200078e00ff */
[----:B------:R-:W-:Y:S02]  /*07c0*/  LOP3.LUT R44, R41, 0x20, RZ, 0xfc, !PT ;  /* 0x00000020292c7812 */ /* 0x000fe400078efcff */
[----:B------:R-:W-:Y:S01]  /*07d0*/  LEA.HI.X R27, R14, R35, R27, 0x2, P1 ;  /* 0x000000230e1b7211 */ /* 0x000fe200008f141b */
[----:B------:R-:W-:Y:S01]  /*07e0*/  IMAD R26, R25, UR20, R5 ;  /* 0x00000014191a7c24 */ /* 0x000fe2000f8e0205 */
[----:B------:R-:W-:Y:S01]  /*07f0*/  IADD3 R35, PT, PT, R0, 0x2, RZ ;  /* 0x0000000200237810 */ /* 0x000fe20007ffe0ff */
[----:B------:R-:W-:Y:S01]  /*0800*/  IMAD.MOV.U32 R25, RZ, RZ, RZ ;  /* 0x000000ffff197224 */ /* 0x000fe200078e00ff */
[----:B--2---:R-:W-:Y:S01]  /*0810*/  SHF.L.U64.HI R11, R10, 0x2, R11 ;  /* 0x000000020a0b7819 */ /* 0x004fe2000001020b */
[----:B------:R-:W-:Y:S01]  /*0820*/  VIADD R34, R0, 0x1 ;  /* 0x0000000100227836 */ /* 0x000fe20000000000 */
[----:B------:R-:W-:-:S02]  /*0830*/  LOP3.LUT R45, R41, 0x40, RZ, 0xfc, !PT ;  /* 0x00000040292d7812 */ /* 0x000fc400078efcff */
[C---:B------:R-:W-:Y:S02]  /*0840*/  LOP3.LUT R46, R41.reuse, 0x60, RZ, 0xfc, !PT ;  /* 0x00000060292e7812 */ /* 0x040fe400078efcff */
[C---:B------:R-:W-:Y:S02]  /*0850*/  LOP3.LUT R47, R41.reuse, 0x80, RZ, 0xfc, !PT ;  /* 0x00000080292f7812 */ /* 0x040fe400078efcff */
[----:B-1----:R-:W-:Y:S02]  /*0860*/  SHF.L.U64.HI R9, R8, 0x1, R9 ;  /* 0x0000000108097819 */ /* 0x002fe40000010209 */
[C---:B------:R-:W-:Y:S02]  /*0870*/  LOP3.LUT R48, R41.reuse, 0xa0, RZ, 0xfc, !PT ;  /* 0x000000a029307812 */ /* 0x040fe400078efcff */
[C---:B------:R-:W-:Y:S02]  /*0880*/  LOP3.LUT R49, R41.reuse, 0xc0, RZ, 0xfc, !PT ;  /* 0x000000c029317812 */ /* 0x040fe400078efcff */
[----:B------:R-:W-:-:S02]  /*0890*/  LOP3.LUT R50, R41, 0xe0, RZ, 0xfc, !PT ;  /* 0x000000e029327812 */ /* 0x000fc400078efcff */
[----:B---3--:R-:W-:Y:S02]  /*08a0*/  SHF.L.U64.HI R7, R6, 0x1, R7 ;  /* 0x0000000106077819 */ /* 0x008fe40000010207 */
[----:B------:R-:W-:-:S07]  /*08b0*/  LOP3.LUT R51, R2, 0x100, RZ, 0xfc, !PT ;  /* 0x0000010002337812 */ /* 0x000fce00078efcff */
.L_x_4542:
        /* <DEDUP_REMOVED lines=21> */
[----:B------:R-:W-:Y:S02]  /*0a10*/  P2R R113, PR, RZ, 0x20 ;  /* 0x00000020ff717803 */ /* 0x000fe40000000000 */
        /* <DEDUP_REMOVED lines=8> */
[----:B------:R-:W4:Y:S04]  /*0aa0*/  @!P2 LDG.E.U16 R20, desc[UR18][R14.64+0x100] ;  /* 0x000100120e14a981 */ /* 0x000f28000c1e1500 */
[----:B------:R-:W4:Y:S04]  /*0ab0*/  @!P3 LDG.E.U16 R23, desc[UR18][R14.64+0x140] ;  /* 0x000140120e17b981 */ /* 0x000f28000c1e1500 */
[----:B------:R-:W4:Y:S04]  /*0ac0*/  @!P4 LDG.E.U16 R68, desc[UR18][R14.64+0x180] ;  /* 0x000180120e44c981 */ /* 0x000f28000c1e1500 */
[----:B------:R0:W4:Y:S01]  /*0ad0*/  @!P5 LDG.E.U16 R69, desc[UR18][R14.64+0x1c0] ;  /* 0x0001c0120e45d981 */ /* 0x000122000c1e1500 */
[----:B------:R-:W1:Y:S01]  /*0ae0*/  S2UR UR5, SR_CgaCtaId ;  /* 0x00000000000579c3 */ /* 0x000e620000008800 */
[----:B------:R-:W-:Y:S01]  /*0af0*/  UMOV UR4, 0x400 ;  /* 0x0000040000047882 */ /* 0x000fe20000000000 */
[----:B------:R-:W-:Y:S01]  /*0b00*/  PRMT R71, RZ, 0x7610, R71 ;  /* 0x00007610ff477816 */ /* 0x000fe20000000047 */
[----:B------:R-:W0:Y:S01]  /*0b10*/  S2R R58, SR_LANEID ;  /* 0x00000000003a7919 */ /* 0x000e220000000000 */
[----:B-1----:R-:W-:Y:S01]  /*0b20*/  ULEA UR4, UR5, UR4, 0x18 ;  /* 0x0000000405047291 */ /* 0x002fe2000f8ec0ff */
[C---:B0-----:R-:W-:Y:S01]  /*0b30*/  IADD3 R21, PT, PT, R58.reuse, 0x20, RZ ;  /* 0x000000203a157810 */ /* 0x041fe20007ffe0ff */
[C---:B------:R-:W-:Y:S01]  /*0b40*/  VIADD R61, R58.reuse, 0x40 ;  /* 0x000000403a3d7836 */ /* 0x040fe20000000000 */
[C---:B------:R-:W-:Y:S01]  /*0b50*/  IADD3 R63, PT, PT, R58.reuse, 0x60, RZ ;  /* 0x000000603a3f7810 */ /* 0x040fe20007ffe0ff */
[C---:B------:R-:W-:Y:S01]  /*0b60*/  VIADD R15, R58.reuse, 0x80 ;  /* 0x000000803a0f7836 */ /* 0x040fe20000000000 */
[-C--:B------:R-:W-:Y:S01]  /*0b70*/  LEA.HI.SX32 R21, R21, R58.reuse, 0x1b ;  /* 0x0000003a15157211 */ /* 0x080fe200078fdaff */
[C---:B------:R-:W-:Y:S01]  /*0b80*/  IMAD.SHL.U32 R14, R58.reuse, 0x8, RZ ;  /* 0x000000083a0e7824 */ /* 0x040fe200078e00ff */
[----:B------:R-:W-:-:S02]  /*0b90*/  LEA.HI.SX32 R59, R58, R58, 0x1b ;  /* 0x0000003a3a3b7211 */ /* 0x000fc400078fdaff */
[-C--:B------:R-:W-:Y:S01]  /*0ba0*/  LEA.HI.SX32 R62, R63, R58.reuse, 0x1b ;  /* 0x0000003a3f3e7211 */ /* 0x080fe200078fdaff */
[C---:B------:R-:W-:Y:S01]  /*0bb0*/  VIADD R63, R58.reuse, 0xc0 ;  /* 0x000000c03a3f7836 */ /* 0x040fe20000000000 */
[----:B------:R-:W-:Y:S02]  /*0bc0*/  LEA R60, R21, UR4, 0x1 ;  /* 0x00000004153c7c11 */ /* 0x000fe4000f8e08ff */
[C---:B------:R-:W-:Y:S02]  /*0bd0*/  IADD3 R21, PT, PT, R58.reuse, 0xa0, RZ ;  /* 0x000000a03a157810 */ /* 0x040fe40007ffe0ff */
[----:B------:R-:W-:Y:S02]  /*0be0*/  LEA.HI.SX32 R61, R61, R58, 0x1b ;  /* 0x0000003a3d3d7211 */ /* 0x000fe400078fdaff */
[----:B------:R-:W-:Y:S02]  /*0bf0*/  IADD3 R67, PT, PT, R58, 0xe0, RZ ;  /* 0x000000e03a437810 */ /* 0x000fe40007ffe0ff */
[----:B------:R-:W-:-:S02]  /*0c00*/  LEA R59, R59, UR4, 0x1 ;  /* 0x000000043b3b7c11 */ /* 0x000fc4000f8e08ff */
        /* <DEDUP_REMOVED lines=8> */
[----:B------:R-:W-:Y:S02]  /*0c90*/  LEA.HI.SX32 R67, R14, R14, 0x1b ;  /* 0x0000000e0e437211 */ /* 0x000fe400078fdaff */
[----:B------:R-:W-:Y:S02]  /*0ca0*/  LEA R65, R65, UR4, 0x1 ;  /* 0x0000000441417c11 */ /* 0x000fe4000f8e08ff */
[----:B------:R-:W-:Y:S02]  /*0cb0*/  LEA R66, R66, UR4, 0x1 ;  /* 0x0000000442427c11 */ /* 0x000fe4000f8e08ff */
[----:B------:R-:W-:-:S02]  /*0cc0*/  LEA R67, R67, UR4, 0x1 ;  /* 0x0000000443437c11 */ /* 0x000fc4000f8e08ff */
[----:B------:R-:W-:Y:S02]  /*0cd0*/  PRMT R70, RZ, 0x7610, R70 ;  /* 0x00007610ff467816 */ /* 0x000fe40000000046 */
[----:B------:R-:W-:Y:S02]  /*0ce0*/  PRMT R72, RZ, 0x7610, R72 ;  /* 0x00007610ff487816 */ /* 0x000fe40000000048 */
[----:B------:R-:W-:Y:S01]  /*0cf0*/  PRMT R73, RZ, 0x7610, R73 ;  /* 0x00007610ff497816 */ /* 0x000fe20000000049 */
[----:B--2---:R-:W-:Y:S04]  /*0d00*/  STS.U16 [R59], R16 ;  /* 0x000000103b007388 */ /* 0x004fe80000000400 */
[----:B---3--:R-:W-:Y:S04]  /*0d10*/  STS.U16 [R60+0x40], R17 ;  /* 0x000040113c007388 */ /* 0x008fe80000000400 */
[----:B----4-:R-:W-:Y:S04]  /*0d20*/  STS.U16 [R61+0x80], R18 ;  /* 0x000080123d007388 */ /* 0x010fe80000000400 */
[----:B------:R-:W-:Y:S04]  /*0d30*/  STS.U16 [R62+0xc0], R19 ;  /* 0x0000c0133e007388 */ /* 0x000fe80000000400 */
        /* <DEDUP_REMOVED lines=19> */
[----:B------:R-:W-:-:S03]  /*0e70*/  ISETP.NE.AND P6, PT, R113, RZ, PT ;  /* 0x000000ff7100720c */ /* 0x000fc60003fc5270 */
        /* <DEDUP_REMOVED lines=75> */
.L_x_4523:
[----:B------:R-:W-:Y:S05]  /*1330*/  BSYNC.RECONVERGENT B0 ;  /* 0x0000000000007941 */ /* 0x000fea0003800200 */
.L_x_4522:
        /* <DEDUP_REMOVED lines=37> */
.L_x_4525:
[----:B------:R-:W-:Y:S05]  /*1590*/  BSYNC.RECONVERGENT B0 ;  /* 0x0000000000007941 */ /* 0x000fea0003800200 */
.L_x_4524:
        /* <DEDUP_REMOVED lines=35> */
.L_x_4527:
[----:B------:R-:W-:Y:S05]  /*17d0*/  BSYNC.RECONVERGENT B0 ;  /* 0x0000000000007941 */ /* 0x000fea0003800200 */
.L_x_4526:
        /* <DEDUP_REMOVED lines=38> */
.L_x_4529:
[----:B------:R-:W-:Y:S05]  /*1a40*/  BSYNC.RECONVERGENT B0 ;  /* 0x0000000000007941 */ /* 0x000fea0003800200 */
.L_x_4528:
        /* <DEDUP_REMOVED lines=32> */
.L_x_4531:
[----:B------:R-:W-:Y:S05]  /*1c50*/  BSYNC.RECONVERGENT B0 ;  /* 0x0000000000007941 */ /* 0x000fea0003800200 */
.L_x_4530:
        /* <DEDUP_REMOVED lines=32> */
.L_x_4533:
[----:B------:R-:W-:Y:S05]  /*1e60*/  BSYNC.RECONVERGENT B0 ;  /* 0x0000000000007941 */ /* 0x000fea0003800200 */
.L_x_4532:
        /* <DEDUP_REMOVED lines=32> */
.L_x_4535:
[----:B------:R-:W-:Y:S05]  /*2070*/  BSYNC.RECONVERGENT B0 ;  /* 0x0000000000007941 */ /* 0x000fea0003800200 */
.L_x_4534:
        /* <DEDUP_REMOVED lines=32> */
.L_x_4537:
[----:B------:R-:W-:Y:S05]  /*2280*/  BSYNC.RECONVERGENT B0 ;  /* 0x0000000000007941 */ /* 0x000fea0003800200 */
.L_x_4536:
        /* <DEDUP_REMOVED lines=21> */
[-C--:B------:R-:W-:Y:S01]  /*23e0*/  IADD3 R114, P1, PT, R52, R51.reuse, RZ ;  /* 0x0000003334727210 */ /* 0x080fe20007f3e0ff */
[----:B------:R-:W-:Y:S01]  /*23f0*/  FMUL.FTZ R84, R22, R68 ;  /* 0x0000004416547220 */ /* 0x000fe20000410000 */
        /* <DEDUP_REMOVED lines=10> */
[C---:B------:R-:W-:Y:S01]  /*24a0*/  IADD3.X R21, PT, PT, R3.reuse, R55, RZ, P0, !PT ;  /* 0x0000003703157210 */ /* 0x040fe200007fe4ff */
[----:B------:R-:W-:Y:S01]  /*24b0*/  IMAD.X R115, R3, 0x1, R53, P1 ;  /* 0x0000000103737824 */ /* 0x000fe200008e0635 */
[----:B------:R-:W-:Y:S01]  /*24c0*/  UIADD3 UR5, UPT, UPT, UR4, 0x440, URZ ;  /* 0x0000044004057890 */ /* 0x000fe2000fffe0ff */
[----:B------:R-:W-:-:S11]  /*24d0*/  UMOV UR6, UR7 ;  /* 0x0000000700067c82 */ /* 0x000fd60008000000 */
.L_x_4541:
[----:B------:R-:W-:Y:S01]  /*24e0*/  ISETP.NE.AND P1, PT, R113, RZ, PT ;  /* 0x000000ff7100720c */ /* 0x000fe20003f25270 */
[----:B0-----:R-:W-:Y:S01]  /*24f0*/  IMAD.MOV.U32 R15, RZ, RZ, R115 ;  /* 0x000000ffff0f7224 */ /* 0x001fe200078e0073 */
[----:B------:R-:W-:Y:S02]  /*2500*/  MOV R14, R114 ;  /* 0x00000072000e7202 */ /* 0x000fe40000000f00 */
[-C--:B------:R-:W-:Y:S02]  /*2510*/  ISETP.GE.AND P5, PT, R45, R57.reuse, PT ;  /* 0x000000392d00720c */ /* 0x080fe40003fa6270 */
[-C--:B------:R-:W-:Y:S02]  /*2520*/  ISETP.GE.AND P6, PT, R44, R57.reuse, PT ;  /* 0x000000392c00720c */ /* 0x080fe40003fc6270 */
[-C--:B------:R-:W-:Y:S02]  /*2530*/  ISETP.GE.AND P4, PT, R47, R57.reuse, PT ;  /* 0x000000392f00720c */ /* 0x080fe40003f86270 */
[----:B------:R-:W-:-:S02]  /*2540*/  ISETP.GE.AND P0, PT, R46, R57, PT ;  /* 0x000000392e00720c */ /* 0x000fc40003f06270 */
[-C--:B------:R-:W-:Y:S01]  /*2550*/  ISETP.GE.AND P2, PT, R49, R57.reuse, PT ;  /* 0x000000393100720c */ /* 0x080fe20003f46270 */
[----:B------:R-:W2:Y:S01]  /*2560*/  @!P1 LDG.E.U16 R98, desc[UR18][R14.64+-0x100] ;  /* 0xffff00120e629981 */ /* 0x000ea2000c1e1500 */
[-C--:B------:R-:W-:Y:S02]  /*2570*/  ISETP.GE.AND P3, PT, R48, R57.reuse, PT ;  /* 0x000000393000720c */ /* 0x080fe40003f66270 */
[----:B------:R-:W-:Y:S01]  /*2580*/  ISETP.GE.AND P1, PT, R50, R57, PT ;  /* 0x000000393200720c */ /* 0x000fe20003f26270 */
[----:B------:R-:W3:Y:S04]  /*2590*/  @!P5 LDG.E.U16 R23, desc[UR18][R14.64+-0x80] ;  /* 0xffff80120e17d981 */ /* 0x000ee8000c1e1500 */
[----:B------:R-:W4:Y:S04]  /*25a0*/  @!P6 LDG.E.U16 R19, desc[UR18][R14.64+-0xc0] ;  /* 0xffff40120e13e981 */ /* 0x000f28000c1e1500 */
[----:B------:R-:W5:Y:S04]  /*25b0*/  @!P4 LDG.E.U16 R97, desc[UR18][R14.64] ;  /* 0x000000120e61c981 */ /* 0x000f68000c1e1500 */
[----:B------:R-:W4:Y:S04]  /*25c0*/  @!P0 LDG.E.U16 R95, desc[UR18][R14.64+-0x40] ;  /* 0xffffc0120e5f8981 */ /* 0x000f28000c1e1500 */
[----:B------:R-:W4:Y:S04]  /*25d0*/  @!P2 LDG.E.U16 R100, desc[UR18][R14.64+0x80] ;  /* 0x000080120e64a981 */ /* 0x000f28000c1e1500 */
[----:B------:R-:W4:Y:S04]  /*25e0*/  @!P3 LDG.E.U16 R99, desc[UR18][R14.64+0x40] ;  /* 0x000040120e63b981 */ /* 0x000f28000c1e1500 */
[----:B------:R-:W4:Y:S01]  /*25f0*/  @!P1 LDG.E.U16 R101, desc[UR18][R14.64+0xc0] ;  /* 0x0000c0120e659981 */ /* 0x000f22000c1e1500 */
[----:B------:R-:W-:-:S02]  /*2600*/  P2R R96, PR, RZ, 0x40 ;  /* 0x00000040ff607803 */ /* 0x000fc40000000000 */
[----:B------:R-:W-:Y:S01]  /*2610*/  ISETP.NE.AND P6, PT, R113, RZ, PT ;  /* 0x000000ff7100720c */ /* 0x000fe20003fc5270 */
[----:B------:R-:W-:Y:S02]  /*2620*/  HFMA2 R18, -RZ, RZ, 0, 0 ;  /* 0x00000000ff127431 */ /* 0x000fe400000001ff */
[----:B------:R-:W-:Y:S01]  /*2630*/  IMAD.MOV.U32 R22, RZ, RZ, RZ ;  /* 0x000000ffff167224 */ /* 0x000fe200078e00ff */
[----:B------:R-:W-:Y:S01]  /*2640*/  MOV R17, R94 ;  /* 0x0000005e00117202 */ /* 0x000fe20000000f00 */
[----:B------:R-:W-:-:S05]  /*2650*/  IMAD.MOV.U32 R16, RZ, RZ, R93 ;  /* 0x000000ffff107224 */ /* 0x000fca00078e005d */
[----:B------:R1:W4:Y:S03]  /*2660*/  LDG.E R102, desc[UR18][R16.64] ;  /* 0x0000001210667981 */ /* 0x000326000c1e1900 */
[----:B--2---:R-:W-:Y:S02]  /*2670*/  @!P6 PRMT R18, R98, 0x5410, RZ ;  /* 0x000054106212e816 */ /* 0x004fe400000000ff */
[----:B------:R-:W-:Y:S01]  /*2680*/  ISETP.NE.AND P6, PT, R96, RZ, PT ;  /* 0x000000ff6000720c */ /* 0x000fe20003fc5270 */
[----:B------:R-:W-:Y:S01]  /*2690*/  HFMA2 R96, -RZ, RZ, 0, 0 ;  /* 0x00000000ff607431 */ /* 0x000fe200000001ff */
[----:B---3--:R-:W-:Y:S01]  /*26a0*/  @!P5 PRMT R22, R23, 0x5410, RZ ;  /* 0x000054101716d816 */ /* 0x008fe200000000ff */
[----:B------:R-:W-:Y:S01]  /*26b0*/  IMAD.MOV.U32 R98, RZ, RZ, RZ ;  /* 0x000000ffff627224 */ /* 0x000fe200078e00ff */
[----:B------:R-:W-:Y:S02]  /*26c0*/  P2R R103, PR, RZ, 0x40 ;  /* 0x00000040ff677803 */ /* 0x000fe40000000000 */
[----:B-----5:R-:W-:-:S07]  /*26d0*/  @!P4 PRMT R96, R97, 0x5410, RZ ;  /* 0x000054106160c816 */ /* 0x020fce00000000ff */
[----:B----4-:R-:W-:Y:S02]  /*26e0*/  @!P6 PRMT R18, R18, 0x5410, R19 ;  /* 0x000054101212e816 */ /* 0x010fe40000000013 */
[----:B------:R-:W-:Y:S02]  /*26f0*/  @!P0 PRMT R22, R22, 0x5410, R95 ;  /* 0x0000541016168816 */ /* 0x000fe4000000005f */
[----:B------:R-:W-:Y:S02]  /*2700*/  @!P2 PRMT R98, R100, 0x5410, RZ ;  /* 0x000054106462a816 */ /* 0x000fe400000000ff */
[----:B-1----:R-:W-:Y:S02]  /*2710*/  PRMT R17, R18, 0x7632, R17 ;  /* 0x0000763212117816 */ /* 0x002fe40000000011 */
[----:B------:R-:W-:Y:S02]  /*2720*/  @!P3 PRMT R96, R96, 0x5410, R99 ;  /* 0x000054106060b816 */ /* 0x000fe40000000063 */
[----:B------:R-:W-:Y:S01]  /*2730*/  ISETP.GE.AND P6, PT, R41, R57, PT ;  /* 0x000000392900720c */ /* 0x000fe20003fc6270 */
[----:B------:R1:W-:Y:S01]  /*2740*/  STS.U16 [R59], R18 ;  /* 0x000000123b007388 */ /* 0x0003e20000000400 */
[----:B------:R-:W-:-:S02]  /*2750*/  PRMT R19, R22, 0x7632, R19 ;  /* 0x0000763216137816 */ /* 0x000fc40000000013 */
[----:B------:R-:W-:Y:S01]  /*2760*/  @!P1 PRMT R98, R98, 0x5410, R101 ;  /* 0x0000541062629816 */ /* 0x000fe20000000065 */
[----:B------:R2:W-:Y:S03]  /*2770*/  STS.U16 [R60+0x40], R17 ;  /* 0x000040113c007388 */ /* 0x0005e60000000400 */
[----:B------:R-:W-:Y:S01]  /*2780*/  PRMT R23, R98, 0x7632, R23 ;  /* 0x0000763262177816 */ /* 0x000fe20000000017 */
[----:B------:R-:W-:Y:S01]  /*2790*/  STS.U16 [R61+0x80], R22 ;  /* 0x000080163d007388 */ /* 0x000fe20000000400 */
[----:B-1----:R-:W-:-:S03]  /*27a0*/  PRMT R18, R96, 0x7632, R18 ;  /* 0x0000763260127816 */ /* 0x002fc60000000012 */
[----:B------:R-:W-:Y:S04]  /*27b0*/  STS.U16 [R62+0xc0], R19 ;  /* 0x0000c0133e007388 */ /* 0x000fe80000000400 */
[----:B------:R-:W-:Y:S04]  /*27c0*/  STS.U16 [R63+0x100], R96 ;  /* 0x000100603f007388 */ /* 0x000fe80000000400 */
[----:B------:R-:W-:Y:S04]  /*27d0*/  STS.U16 [R64+0x140], R18 ;  /* 0x0001401240007388 */ /* 0x000fe80000000400 */
[----:B------:R-:W-:Y:S04]  /*27e0*/  STS.U16 [R65+0x180], R98 ;  /* 0x0001806241007388 */ /* 0x000fe80000000400 */
[----:B------:R-:W-:Y:S01]  /*27f0*/  STS.U16 [R66+0x1c0], R23 ;  /* 0x0001c01742007388 */ /* 0x000fe20000000400 */
[----:B------:R-:W-:-:S03]  /*2800*/  NOP ;  /* 0x0000000000007918 */ /* 0x000fc60000000000 */
[----:B--2---:R-:W2:Y:S01]  /*2810*/  @!P6 LDG.E.U16 R17, desc[UR18][R20.64+-0x100] ;  /* 0xffff00121411e981 */ /* 0x004ea2000c1e1500 */
[----:B------:R-:W-:-:S03]  /*2820*/  MOV R16, RZ ;  /* 0x000000ff00107202 */ /* 0x000fc60000000f00 */
[----:B------:R-:W1:Y:S04]  /*2830*/  LDS.U16 R18, [R67] ;  /* 0x0000000043127984 */ /* 0x000e680000000400 */
[----:B------:R-:W3:Y:S04]  /*2840*/  @!P2 LDG.E.U16 R97, desc[UR18][R20.64+0x80] ;  /* 0x000080121461a981 */ /* 0x000ee8000c1e1500 */
[----:B------:R-:W4:Y:S04]  /*2850*/  @!P1 LDG.E.U16 R99, desc[UR18][R20.64+0xc0] ;  /* 0x0000c01214639981 */ /* 0x000f28000c1e1500 */
[----:B------:R-:W5:Y:S01]  /*2860*/  @!P3 LDG.E.U16 R95, desc[UR18][R20.64+0x40] ;  /* 0x00004012145fb981 */ /* 0x000f62000c1e1500 */
[----:B--2---:R-:W-:-:S02]  /*2870*/  @!P6 PRMT R16, R17, 0x5410, RZ ;  /* 0x000054101110e816 */ /* 0x004fc400000000ff */
[----:B------:R-:W-:-:S13]  /*2880*/  ISETP.NE.AND P6, PT, R103, RZ, PT ;  /* 0x000000ff6700720c */ /* 0x000fda0003fc5270 */
[----:B------:R-:W2:Y:S01]  /*2890*/  @!P6 LDG.E.U16 R17, desc[UR18][R20.64+-0xc0] ;  /* 0xffff40121411e981 */ /* 0x000ea2000c1e1500 */
[----:B-1----:R-:W-:-:S03]  /*28a0*/  HADD2.F32 R19, -RZ, R18.H0_H0 ;  /* 0x20000012ff137230 */ /* 0x002fc60000004100 */
[----:B------:R-:W1:Y:S02]  /*28b0*/  LDS.U16 R18, [R67+0x2] ;  /* 0x0000020043127984 */ /* 0x000e640000000400 */
[----:B------:R-:W-:Y:S01]  /*28c0*/  FMUL.FTZ R19, R84, R19 ;  /* 0x0000001354137220 */ /* 0x000fe20000410000 */
[----:B--2---:R-:W-:Y:S02]  /*28d0*/  @!P6 PRMT R16, R16, 0x5410, R17 ;  /* 0x000054101010e816 */ /* 0x004fe40000000011 */
[----:B------:R-:W-:-:S04]  /*28e0*/  ISETP.GE.U32.AND P6, PT, R0, R57, PT ;  /* 0x000000390000720c */ /* 0x000fc80003fc6070 */
[----:B------:R-:W-:Y:S01]  /*28f0*/  FSEL R119, R19, RZ, !P6 ;  /* 0x000000ff13777208 */ /* 0x000fe20007000000 */
[----:B-1----:R-:W-:Y:S02]  /*2900*/  HADD2.F32 R19, -RZ, R18.H0_H0 ;  /* 0x20000012ff137230 */ /* 0x002fe40000004100 */
[----:B------:R-:W1:Y:S01]  /*2910*/  LDS.U16 R18, [R67+0x4] ;  /* 0x0000040043127984 */ /* 0x000e620000000400 */
[----:B------:R-:W-:-:S04]  /*2920*/  FMUL.FTZ R17, R102, 1.4426950216293334961 ;  /* 0x3fb8aa3b66117820 */ /* 0x000fc80000410000 */
[C---:B------:R-:W-:Y:S01]  /*2930*/  FMUL.FTZ R22, R17.reuse, R68 ;  /* 0x0000004411167220 */ /* 0x040fe20000410000 */
[----:B------:R-:W-:-:S05]  /*2940*/  FMUL.FTZ R23, R17, R69 ;  /* 0x0000004511177220 */ /* 0x000fca0000410000 */
[----:B------:R-:W2:Y:S04]  /*2950*/  MUFU.EX2 R22, R22 ;  /* 0x0000001600167308 */ /* 0x000ea80000000800 */
[----:B------:R-:W0:Y:S01]  /*2960*/  MUFU.EX2 R23, R23 ;  /* 0x0000001700177308 */ /* 0x000e220000000800 */
[----:B------:R-:W-:Y:S01]  /*2970*/  FMUL.FTZ R19, R86, R19 ;  /* 0x0000001356137220 */ /* 0x000fe20000410000 */
[----:B--2---:R-:W-:Y:S02]  /*2980*/  FSEL R116, R22, 1, !P6 ;  /* 0x3f80000016747808 */ /* 0x004fe40007000000 */
[----:B------:R-:W-:-:S04]  /*2990*/  ISETP.GE.U32.AND P6, PT, R34, R57, PT ;  /* 0x000000392200720c */ /* 0x000fc80003fc6070 */
[----:B0-----:R-:W-:Y:S02]  /*29a0*/  FSEL R118, R23, 1, !P6 ;  /* 0x3f80000017767808 */ /* 0x001fe40007000000 */
[----:B------:R-:W-:Y:S01]  /*29b0*/  FSEL R117, R19, RZ, !P6 ;  /* 0x000000ff13757208 */ /* 0x000fe20007000000 */
[----:B-1----:R-:W-:Y:S01]  /*29c0*/  HADD2.F32 R18, -RZ, R18.H0_H0 ;  /* 0x20000012ff127230 */ /* 0x002fe20000004100 */
[----:B------:R-:W-:-:S04]  /*29d0*/  ISETP.GE.U32.AND P6, PT, R35, R57, PT ;  /* 0x000000392300720c */ /* 0x000fc80003fc6070 */
[----:B------:R-:W-:-:S05]  /*29e0*/  FMUL.FTZ R18, R87, R18 ;  /* 0x0000001257127220 */ /* 0x000fca0000410000 */
[----:B------:R-:W-:Y:S02]  /*29f0*/  FSEL R115, R18, RZ, !P6 ;  /* 0x000000ff12737208 */ /* 0x000fe40007000000 */
[----:B------:R-:W0:Y:S01]  /*2a00*/  LDS.U16 R18, [R67+0x6] ;  /* 0x0000060043127984 */ /* 0x000e220000000400 */
[C---:B------:R-:W-:Y:S01]  /*2a10*/  FMUL.FTZ R22, R17.reuse, R70 ;  /* 0x0000004611167220 */ /* 0x040fe20000410000 */
[----:B------:R-:W-:-:S05]  /*2a20*/  FMUL.FTZ R23, R17, R71 ;  /* 0x0000004711177220 */ /* 0x000fca0000410000 */
        /* <DEDUP_REMOVED lines=26> */
[----:B0-----:R-:W-:Y:S02]  /*2bd0*/  HADD2.F32 R18, -RZ, R18.H0_H0 ;  /* 0x20000012ff127230 */ /* 0x001fe40000004100 */
[C---:B------:R-:W-:Y:S01]  /*2be0*/  FMUL.FTZ R19, R17.reuse, R74 ;  /* 0x0000004a11137220 */ /* 0x040fe20000410000 */
[----:B------:R-:W-:Y:S01]  /*2bf0*/  FMUL.FTZ R22, R17, R75 ;  /* 0x0000004b11167220 */ /* 0x000fe20000410000 */
[----:B------:R-:W2:Y:S01]  /*2c00*/  @!P4 LDG.E.U16 R23, desc[UR18][R20.64] ;  /* 0x000000121417c981 */ /* 0x000ea2000c1e1500 */
[----:B------:R-:W-:-:S05]  /*2c10*/  FMUL.FTZ R18, R91, R18 ;  /* 0x000000125b127220 */ /* 0x000fca0000410000 */
[----:B------:R-:W-:Y:S02]  /*2c20*/  FSEL R104, R18, RZ, !P6 ;  /* 0x000000ff12687208 */ /* 0x000fe40007000000 */
[----:B------:R-:W0:Y:S01]  /*2c30*/  LDS.U16 R18, [R67+0xe] ;  /* 0x00000e0043127984 */ /* 0x000e220000000400 */
[----:B------:R-:W1:Y:S02]  /*2c40*/  MUFU.EX2 R19, R19 ;  /* 0x0000001300137308 */ /* 0x000e640000000800 */
[----:B-1----:R-:W-:Y:S02]  /*2c50*/  FSEL R105, R19, 1, !P6 ;  /* 0x3f80000013697808 */ /* 0x002fe40007000000 */
[----:B------:R-:W-:Y:S01]  /*2c60*/  ISETP.GE.U32.AND P6, PT, R40, R57, PT ;  /* 0x000000392800720c */ /* 0x000fe20003fc6070 */
[----:B------:R-:W1:Y:S01]  /*2c70*/  MUFU.EX2 R22, R22 ;  /* 0x0000001600167308 */ /* 0x000e620000000800 */
[----:B------:R-:W3:Y:S01]  /*2c80*/  @!P0 LDG.E.U16 R19, desc[UR18][R20.64+-0x40] ;  /* 0xffffc01214138981 */ /* 0x000ee2000c1e1500 */
[----:B0-----:R-:W-:-:S05]  /*2c90*/  HADD2.F32 R17, -RZ, R18.H0_H0 ;  /* 0x20000012ff117230 */ /* 0x001fca0000004100 */
[----:B------:R-:W-:-:S05]  /*2ca0*/  FMUL.FTZ R17, R92, R17 ;  /* 0x000000115c117220 */ /* 0x000fca0000410000 */
[----:B------:R-:W-:Y:S01]  /*2cb0*/  FSEL R102, R17, RZ, !P6 ;  /* 0x000000ff11667208 */ /* 0x000fe20007000000 */
[----:B------:R-:W-:-:S04]  /*2cc0*/  FFMA.FTZ R17, R119, R118, R117 ;  /* 0x0000007677117223 */ /* 0x000fc80000010075 */
[----:B------:R-:W-:-:S04]  /*2cd0*/  FFMA.FTZ R17, R114, R17, R115 ;  /* 0x0000001172117223 */ /* 0x000fc80000010073 */
[----:B------:R-:W-:-:S04]  /*2ce0*/  FFMA.FTZ R17, R110, R17, R111 ;  /* 0x000000116e117223 */ /* 0x000fc8000001006f */
[----:B------:R-:W-:Y:S01]  /*2cf0*/  FFMA.FTZ R18, R108, R17, R109 ;  /* 0x000000116c127223 */ /* 0x000fe2000001006d */
[----:B------:R-:W-:-:S03]  /*2d00*/  FMUL.FTZ R17, R116, R118 ;  /* 0x0000007674117220 */ /* 0x000fc60000410000 */
[----:B------:R-:W-:Y:S01]  /*2d10*/  FFMA.FTZ R18, R107, R18, R106 ;  /* 0x000000126b127223 */ /* 0x000fe2000001006a */
[----:B-1----:R-:W-:Y:S01]  /*2d20*/  FSEL R103, R22, 1, !P6 ;  /* 0x3f80000016677808 */ /* 0x002fe20007000000 */
[----:B------:R-:W-:Y:S02]  /*2d30*/  FMUL.FTZ R17, R114, R17 ;  /* 0x0000001172117220 */ /* 0x000fe40000410000 */
[----:B------:R-:W-:Y:S02]  /*2d40*/  FFMA.FTZ R18, R105, R18, R104 ;  /* 0x0000001269127223 */ /* 0x000fe40000010068 */
[----:B------:R-:W-:Y:S02]  /*2d50*/  FMUL.FTZ R17, R110, R17 ;  /* 0x000000116e117220 */ /* 0x000fe40000410000 */
[----:B------:R-:W-:Y:S02]  /*2d60*/  FFMA.FTZ R22, R103, R18, R102 ;  /* 0x0000001267167223 */ /* 0x000fe40000010066 */
[----:B------:R-:W-:-:S03]  /*2d70*/  FMUL.FTZ R18, R108, R17 ;  /* 0x000000116c127220 */ /* 0x000fc60000410000 */
[----:B------:R-:W0:Y:S01]  /*2d80*/  SHFL.UP PT, R17, R22, 0x1, RZ ;  /* 0x0420000016117989 */ /* 0x000e2200000e00ff */
[----:B------:R-:W-:-:S04]  /*2d90*/  FMUL.FTZ R18, R107, R18 ;  /* 0x000000126b127220 */ /* 0x000fc80000410000 */
[----:B------:R-:W-:-:S04]  /*2da0*/  FMUL.FTZ R18, R105, R18 ;  /* 0x0000001269127220 */ /* 0x000fc80000410000 */
[----:B------:R-:W-:Y:S01]  /*2db0*/  FMUL.FTZ R121, R103, R18 ;  /* 0x0000001267797220 */ /* 0x000fe20000410000 */
[----:B------:R-:W-:-:S04]  /*2dc0*/  ISETP.GE.AND P6, PT, R58, 0x1, PT ;  /* 0x000000013a00780c */ /* 0x000fc80003fc6270 */
[----:B------:R-:W1:Y:S01]  /*2dd0*/  SHFL.UP PT, R18, R121, 0x1, RZ ;  /* 0x0420000079127989 */ /* 0x000e6200000e00ff */
[----:B0-----:R-:W-:-:S05]  /*2de0*/  FFMA.FTZ R17, R121, R17, R22 ;  /* 0x0000001179117223 */ /* 0x001fca0000010016 */
[----:B------:R-:W-:-:S05]  /*2df0*/  FSEL R96, R22, R17, !P6 ;  /* 0x0000001116607208 */ /* 0x000fca0007000000 */
[----:B------:R-:W0:Y:S01]  /*2e00*/  SHFL.UP PT, R17, R96, 0x2, RZ ;  /* 0x0440000060117989 */ /* 0x000e2200000e00ff */
[----:B-1----:R-:W-:Y:S01]  /*2e10*/  @P6 FMUL.FTZ R121, R121, R18 ;  /* 0x0000001279796220 */ /* 0x002fe20000410000 */
[----:B------:R-:W-:-:S03]  /*2e20*/  ISETP.GE.AND P6, PT, R58, 0x2, PT ;  /* 0x000000023a00780c */ /* 0x000fc60003fc6270 */
[----:B0-----:R-:W-:-:S05]  /*2e30*/  FFMA.FTZ R17, R121, R17, R96 ;  /* 0x0000001179117223 */ /* 0x001fca0000010060 */
[----:B------:R-:W-:Y:S02]  /*2e40*/  FSEL R98, R96, R17, !P6 ;  /* 0x0000001160627208 */ /* 0x000fe40007000000 */
[----:B------:R-:W4:Y:S04]  /*2e50*/  @!P5 LDG.E.U16 R17, desc[UR18][R20.64+-0x80] ;  /* 0xffff80121411d981 */ /* 0x000f28000c1e1500 */
[----:B------:R-:W0:Y:S04]  /*2e60*/  SHFL.UP PT, R18, R121, 0x2, RZ ;  /* 0x0440000079127989 */ /* 0x000e2800000e00ff */
[----:B------:R-:W1:Y:S01]  /*2e70*/  SHFL.UP PT, R96, R98, 0x4, RZ ;  /* 0x0480000062607989 */ /* 0x000e6200000e00ff */
[----:B------:R-:W-:-:S02]  /*2e80*/  IMAD.MOV.U32 R22, RZ, RZ, RZ ;  /* 0x000000ffff167224 */ /* 0x000fc400078e00ff */
[----:B0-----:R-:W-:-:S05]  /*2e90*/  @P6 FMUL.FTZ R121, R121, R18 ;  /* 0x0000001279796220 */ /* 0x001fca0000410000 */
[----:B------:R-:W0:Y:S01]  /*2ea0*/  SHFL.UP PT, R100, R121, 0x4, RZ ;  /* 0x0480000079647989 */ /* 0x000e2200000e00ff */
[----:B------:R-:W-:Y:S01]  /*2eb0*/  HFMA2 R18, -RZ, RZ, 0, 0 ;  /* 0x00000000ff127431 */ /* 0x000fe200000001ff */
[----:B------:R-:W5:Y:S02]  /*2ec0*/  S2UR UR8, SR_CgaCtaId ;  /* 0x00000000000879c3 */ /* 0x000f640000008800 */
[----:B------:R-:W-:Y:S01]  /*2ed0*/  STS.U16 [R59+0x210], R16 ;  /* 0x000210103b007388 */ /* 0x000fe20000000400 */
[----:B------:R-:W-:Y:S02]  /*2ee0*/  UMOV UR4, 0x400 ;  /* 0x0000040000047882 */ /* 0x000fe40000000000 */
[----:B-----5:R-:W-:Y:S01]  /*2ef0*/  ULEA UR4, UR8, UR4, 0x18 ;  /* 0x0000000408047291 */ /* 0x020fe2000f8ec0ff */
[----:B--2---:R-:W-:-:S04]  /*2f00*/  @!P4 PRMT R18, R23, 0x5410, RZ ;  /* 0x000054101712c816 */ /* 0x004fc800000000ff */
[----:B------:R-:W-:-:S04]  /*2f10*/  @!P3 PRMT R18, R18, 0x5410, R95 ;  /* 0x000054101212b816 */ /* 0x000fc8000000005f */
[----:B------:R-:W-:Y:S02]  /*2f20*/  PRMT R95, R18, 0x7632, R95 ;  /* 0x00007632125f7816 */ /* 0x000fe4000000005f */
[----:B----4-:R-:W-:Y:S02]  /*2f30*/  @!P5 PRMT R22, R17, 0x5410, RZ ;  /* 0x000054101116d816 */ /* 0x010fe400000000ff */
[----:B------:R-:W-:Y:S01]  /*2f40*/  ISETP.GE.AND P5, PT, R58, 0x4, PT ;  /* 0x000000043a00780c */ /* 0x000fe20003fa6270 */
[----:B-1----:R-:W-:Y:S01]  /*2f50*/  FFMA.FTZ R17, R121, R96, R98 ;  /* 0x0000006079117223 */ /* 0x002fe20000010062 */
[----:B---3--:R-:W-:-:S04]  /*2f60*/  @!P0 PRMT R22, R22, 0x5410, R19 ;  /* 0x0000541016168816 */ /* 0x008fc80000000013 */
[----:B------:R-:W-:-:S05]  /*2f70*/  FSEL R98, R98, R17, !P5 ;  /* 0x0000001162627208 */ /* 0x000fca0006800000 */
[----:B------:R-:W1:Y:S02]  /*2f80*/  SHFL.UP PT, R19, R98, 0x8, RZ ;  /* 0x0500000062137989 */ /* 0x000e6400000e00ff */
[----:B0-----:R-:W-:-:S05]  /*2f90*/  @P5 FMUL.FTZ R121, R121, R100 ;  /* 0x0000006479795220 */ /* 0x001fca0000410000 */
[----:B------:R-:W0:Y:S01]  /*2fa0*/  SHFL.UP PT, R100, R121, 0x8, RZ ;  /* 0x0500000079647989 */ /* 0x000e2200000e00ff */
[----:B------:R-:W-:Y:S01]  /*2fb0*/  IMAD.MOV.U32 R96, RZ, RZ, RZ ;  /* 0x000000ffff607224 */ /* 0x000fe200078e00ff */
[----:B------:R-:W-:-:S04]  /*2fc0*/  @!P2 PRMT R96, R97, 0x5410, RZ ;  /* 0x000054106160a816 */ /* 0x000fc800000000ff */
[----:B------:R-:W-:Y:S02]  /*2fd0*/  @!P1 PRMT R96, R96, 0x5410, R99 ;  /* 0x0000541060609816 */ /* 0x000fe40000000063 */
[----:B------:R-:W-:Y:S02]  /*2fe0*/  ISETP.GE.AND P1, PT, R58, 0x8, PT ;  /* 0x000000083a00780c */ /* 0x000fe40003f26270 */
[----:B------:R-:W-:Y:S02]  /*2ff0*/  PRMT R17, R16, 0x7632, R17 ;  /* 0x0000763210117816 */ /* 0x000fe40000000011 */
[----:B------:R-:W-:Y:S01]  /*3000*/  PRMT R23, R22, 0x7632, R23 ;  /* 0x0000763216177816 */ /* 0x000fe20000000017 */
[----:B-1----:R-:W-:Y:S02]  /*3010*/  FFMA.FTZ R19, R121, R19, R98 ;  /* 0x0000001379137223 */ /* 0x002fe40000010062 */
[----:B------:R1:W-:Y:S01]  /*3020*/  STS.U16 [R60+0x250], R17 ;  /* 0x000250113c007388 */ /* 0x0003e20000000400 */
[----:B------:R-:W-:-:S02]  /*3030*/  ISETP.NE.AND P0, PT, R25, RZ, PT ;  /* 0x000000ff1900720c */ /* 0x000fc40003f05270 */
[----:B------:R-:W-:-:S03]  /*3040*/  FSEL R122, R98, R19, !P1 ;  /* 0x00000013627a7208 */ /* 0x000fc60004800000 */
[----:B0-----:R-:W-:Y:S01]  /*3050*/  @P1 FMUL.FTZ R121, R121, R100 ;  /* 0x0000006479791220 */ /* 0x001fe20000410000 */
[----:B------:R-:W-:Y:S01]  /*3060*/  STS.U16 [R61+0x290], R22 ;  /* 0x000290163d007388 */ /* 0x000fe20000000400 */
[----:B------:R-:W-:-:S03]  /*3070*/  ISETP.NE.OR P0, PT, R29, RZ, !P0 ;  /* 0x000000ff1d00720c */ /* 0x000fc60004705670 */
[----:B------:R-:W-:Y:S04]  /*3080*/  STS.U16 [R62+0x2d0], R23 ;  /* 0x0002d0173e007388 */ /* 0x000fe80000000400 */
[----:B------:R-:W0:Y:S04]  /*3090*/  SHFL.UP PT, R22, R121, 0x10, RZ ;  /* 0x0600000079167989 */ /* 0x000e2800000e00ff */
[----:B------:R-:W2:Y:S01]  /*30a0*/  SHFL.UP PT, R23, R122, 0x10, RZ ;  /* 0x060000007a177989 */ /* 0x000ea200000e00ff */
[----:B------:R-:W-:Y:S01]  /*30b0*/  PRMT R97, R96, 0x7632, R97 ;  /* 0x0000763260617816 */ /* 0x000fe20000000061 */
[----:B-1----:R-:W-:Y:S01]  /*30c0*/  IMAD.MOV.U32 R17, RZ, RZ, RZ ;  /* 0x000000ffff117224 */ /* 0x002fe200078e00ff */
[----:B------:R-:W-:Y:S01]  /*30d0*/  MOV R16, 0x3f800000 ;  /* 0x3f80000000107802 */ /* 0x000fe20000000f00 */
[----:B------:R-:W-:Y:S04]  /*30e0*/  STS.U16 [R63+0x310], R18 ;  /* 0x000310123f007388 */ /* 0x000fe80000000400 */
[----:B------:R-:W-:Y:S04]  /*30f0*/  STS.U16 [R64+0x350], R95 ;  /* 0x0003505f40007388 */ /* 0x000fe80000000400 */
[----:B------:R-:W-:Y:S04]  /*3100*/  STS.U16 [R65+0x390], R96 ;  /* 0x0003906041007388 */ /* 0x000fe80000000400 */
[----:B------:R-:W-:Y:S01]  /*3110*/  STS.U16 [R66+0x3d0], R97 ;  /* 0x0003d06142007388 */ /* 0x000fe20000000400 */
[----:B------:R-:W-:-:S03]  /*3120*/  NOP ;  /* 0x0000000000007918 */ /* 0x000fc60000000000 */
[----:B------:R-:W1:Y:S01]  /*3130*/  @!P0 LDS.64 R16, [UR5] ;  /* 0x00000005ff108984 */ /* 0x000e620008000a00 */
[C---:B------:R-:W-:Y:S01]  /*3140*/  ISETP.NE.AND P0, PT, R58.reuse, 0x1f, PT ;  /* 0x0000001f3a00780c */ /* 0x040fe20003f05270 */
[C---:B0-----:R-:W-:Y:S01]  /*3150*/  FMUL.FTZ R22, R121.reuse, R22 ;  /* 0x0000001679167220 */ /* 0x041fe20000410000 */
[----:B--2---:R-:W-:Y:S01]  /*3160*/  FFMA.FTZ R23, R121, R23, R122 ;  /* 0x0000001779177223 */ /* 0x004fe2000001007a */
        /* <DEDUP_REMOVED lines=12> */
[----:B-1----:R-:W-:Y:S04]  /*3230*/  @!P1 STS.64 [UR4+0x430], R16 ;  /* 0x00043010ff009988 */ /* 0x002fe80008000a04 */
        /* <DEDUP_REMOVED lines=16> */
[----:B------:R-:W-:Y:S01]  /*3340*/  BSSY.RECONVERGENT B0, `(.L_x_4539) ;  /* 0x0000011000007945 */ /* 0x000fe20003800200 */
[----:B------:R-:W-:Y:S01]  /*3350*/  LEA R20, P1, R8, R20, 0x1 ;  /* 0x0000001408147211 */ /* 0x000fe200078208ff */
[----:B------:R-:W-:Y:S01]  /*3360*/  FFMA.FTZ R111, R110, R116, R111 ;  /* 0x000000746e6f7223 */ /* 0x000fe2000001006f */
[----:B------:R-:W-:Y:S02]  /*3370*/  HADD2.F32 R112, -RZ, R112.H0_H0 ;  /* 0x20000070ff707230 */ /* 0x000fe40000004100 */
[----:B------:R-:W-:Y:S01]  /*3380*/  FFMA.FTZ R19, R18, R17, R19 ;  /* 0x0000001112137223 */ /* 0x000fe20000010013 */
[----:B------:R-:W-:Y:S01]  /*3390*/  IADD3.X R21, PT, PT, R21, R9, RZ, P1, !PT ;  /* 0x0000000915157210 */ /* 0x000fe20000ffe4ff */
[----:B------:R-:W-:Y:S02]  /*33a0*/  IMAD.X R115, R15, 0x1, R7, P2 ;  /* 0x000000010f737824 */ /* 0x000fe400010e0607 */
        /* <DEDUP_REMOVED lines=10> */
.L_x_4540:
[----:B------:R-:W-:Y:S05]  /*3450*/  BSYNC.RECONVERGENT B0 ;  /* 0x0000000000007941 */ /* 0x000fea0003800200 */
.L_x_4539:
[----:B------:R-:W-:Y:S01]  /*3460*/  UIADD3 UR6, UPT, UPT, UR6, 0x1, URZ ;  /* 0x0000000106067890 */ /* 0x000fe2000fffe0ff */
[----:B------:R-:W-:Y:S01]  /*3470*/  FFMA.FTZ R106, R107, R108, R106 ;  /* 0x0000006c6b6a7223 */ /* 0x000fe2000001006a */
[----:B------:R-:W-:Y:S01]  /*3480*/  HADD2.F32 R101, -RZ, R101.H0_H0 ;  /* 0x20000065ff657230 */ /* 0x000fe20000004100 */
[----:B------:R-:W-:Y:S01]  /*3490*/  LEA R93, P0, R10, R93, 0x2 ;  /* 0x0000005d0a5d7211 */ /* 0x000fe200078010ff */
[----:B------:R-:W-:Y:S01]  /*34a0*/  UISETP.NE.AND UP0, UPT, UR6, URZ, UPT ;  /* 0x000000ff0600728c */ /* 0x000fe2000bf05270 */
[----:B------:R-:W-:Y:S01]  /*34b0*/  FFMA.FTZ R104, R105, R106, R104 ;  /* 0x0000006a69687223 */ /* 0x000fe20000010068 */
[----:B------:R-:W-:Y:S02]  /*34c0*/  HADD2.F32 R100, -RZ, R100.H0_H0 ;  /* 0x20000064ff647230 */ /* 0x000fe40000004100 */
[----:B------:R-:W-:Y:S01]  /*34d0*/  FFMA.FTZ R83, R112, R22, R83 ;  /* 0x0000001670537223 */ /* 0x000fe20000010053 */
[----:B------:R-:W-:Y:S02]  /*34e0*/  HADD2.F32 R99, -RZ, R99.H0_H0 ;  /* 0x20000063ff637230 */ /* 0x000fe40000004100 */
[----:B------:R-:W-:Y:S01]  /*34f0*/  FFMA.FTZ R102, R103, R104, R102 ;  /* 0x0000006867667223 */ /* 0x000fe20000010066 */
        /* <DEDUP_REMOVED lines=12> */
[----:B------:R-:W-:Y:S01]  /*35c0*/  VIADD R85, R85, 0x1 ;  /* 0x0000000155557836 */ /* 0x000fe20000000000 */
[----:B------:R-:W-:Y:S01]  /*35d0*/  UIADD3 UR5, UPT, UPT, UR5, 0x8, URZ ;  /* 0x0000000805057890 */ /* 0x000fe2000fffe0ff */
[----:B------:R-:W-:Y:S11]  /*35e0*/  BRA.U UP0, `(.L_x_4541) ;  /* 0xffffffed00bc7547 */ /* 0x000ff6000b83ffff */
.L_x_4538:
        /* <DEDUP_REMOVED lines=11> */
[----:B------:R-:W-:Y:S01]  /*36a0*/  PRMT R20, R76, 0x7632, R20 ;  /* 0x000076324c147816 */ /* 0x000fe20000000014 */
        /* <DEDUP_REMOVED lines=36> */
[----:B------:R0:W-:Y:S04]  /*38f0*/  @!P5 STG.E.U16 desc[UR18][R12.64+0x180], R65 ;  /* 0x000180410c00d986 */ /* 0x0001e8000c101512 */
[----:B------:R0:W-:Y:S04]  /*3900*/  @!P6 STG.E.U16 desc[UR18][R12.64+0x1c0], R21 ;  /* 0x0001c0150c00e986 */ /* 0x0001e8000c101512 */
        /* <DEDUP_REMOVED lines=8> */
[----:B------:R-:W-:Y:S01]  /*3990*/  IADD3 R52, P1, PT, R52, 0x200, RZ ;  /* 0x0000020034347810 */ /* 0x000fe20007f3e0ff */
[----:B------:R-:W-:Y:S02]  /*39a0*/  IMAD.X R42, RZ, RZ, R42, P4 ;  /* 0x000000ffff2a7224 */ /* 0x000fe400020e062a */
[----:B------:R0:W-:Y:S01]  /*39b0*/  @!P3 STG.E.U16 desc[UR18][R12.64+0x100], R63 ;  /* 0x0001003f0c00b986 */ /* 0x0001e2000c101512 */
[----:B------:R-:W-:Y:S02]  /*39c0*/  IADD3 R33, P3, PT, R33, 0x200, RZ ;  /* 0x0000020021217810 */ /* 0x000fe40007f7e0ff */
[----:B------:R-:W-:-:S02]  /*39d0*/  IADD3.X R53, PT, PT, RZ, R53, RZ, P1, !PT ;  /* 0x00000035ff357210 */ /* 0x000fc40000ffe4ff */
[----:B------:R-:W-:Y:S01]  /*39e0*/  IADD3.X R43, PT, PT, RZ, R43, RZ, P3, !PT ;  /* 0x0000002bff2b7210 */ /* 0x000fe20001ffe4ff */
[----:B------:R-:W-:Y:S08]  /*39f0*/  @P0 BRA `(.L_x_4542) ;  /* 0xffffffcc00b00947 */ /* 0x000ff0000383ffff */
[----:B------:R-:W-:Y:S05]  /*3a00*/  EXIT ;  /* 0x000000000000794d */ /* 0x000fea0003800000 */
.L_x_4543:
        /* <DEDUP_REMOVED lines=15> */
.L_x_5132:


//--------------------- .text._Z25selective_scan_fwd_kernelI32Selective_Scan_fwd_kernel_traitsILi32ELi8ELi1ELb0ELb1ELb1ELb1EN3c104HalfEfEEv13SSMParamsBase --------------------------
	.section	.text._Z25selective_scan_fwd_kernelI32Selective_Scan_fwd_kernel_traitsILi32ELi8ELi1ELb0ELb1ELb1ELb1EN3c104HalfEfEEv13SSMParamsBase,"ax",@progbits
	.align	128
        .global         _Z25selective_scan_fwd_kernelI32Selective_Scan_fwd_kernel_traitsILi32ELi8ELi1ELb0ELb1ELb1ELb1EN3c104HalfEfEEv13SSMParamsBase
        .type           _Z25selective_scan_fwd_kernelI32Selective_Scan_fwd_kernel_traitsILi32ELi8ELi1ELb0ELb1ELb1ELb1EN3c104HalfEfEEv13SSMParamsBase,@function
        .size           _Z25selective_scan_fwd_kernelI32Selective_Scan_fwd_kernel_traitsILi32ELi8ELi1ELb0ELb1ELb1ELb1EN3c104HalfEfEEv13SSMParamsBase,(.L_x_5133 - _Z25selective_scan_fwd_kernelI32Selective_Scan_fwd_kernel_traitsILi32ELi8ELi1ELb0ELb1ELb1ELb1EN3c104HalfEfEEv13SSMParamsBase)
        .other          _Z25selective_scan_fwd_kernelI32Selective_Scan_fwd_kernel_traitsILi32ELi8ELi1ELb0ELb1ELb1ELb1EN3c104HalfEfEEv13SSMParamsBase,@"STO_CUDA_ENTRY STV_DEFAULT"
_Z25selective_scan_fwd_kernelI32Selective_Scan_fwd_kernel_traitsILi32ELi8ELi1ELb0ELb1ELb1ELb1EN3c104HalfEfEEv13SSMParamsBase:
.text._Z25selective_scan_fwd_kernelI32Selective_Scan_fwd_kernel_traitsILi32ELi8ELi1ELb0ELb1ELb1ELb1EN3c104HalfEfEEv13SSMParamsBase:
        /* <DEDUP_REMOVED lines=71> */
[----:B------:R-:W3:Y:S01]  /*0470*/  LDCU.64 UR12, c[0x0][0x3a0] ;  /* 0x00007400ff0c77ac */ /* 0x000ee20008000a00 */
[----:B------:R-:W-:Y:S01]  /*0480*/  SHF.R.S32.HI R9, RZ, 0x1f, R7 ;  /* 0x0000001fff097819 */ /* 0x000fe20000011407 */
[----:B------:R-:W-:Y:S01]  /*0490*/  IMAD.WIDE.U32 R4, R0, UR14, R4 ;  /* 0x0000000e00047c25 */ /* 0x000fe2000f8e0004 */
[C---:B------:R-:W-:Y:S01]  /*04a0*/  LEA R30, P0, R2.reuse, R12, 0x1 ;  /* 0x0000000c021e7211 */ /* 0x040fe200078008ff */
[----:B------:R-:W-:Y:S01]  /*04b0*/  UMOV UR5, UR8 ;  /* 0x0000000800057c82 */ /* 0x000fe20008000000 */
[----:B------:R-:W-:Y:S01]  /*04c0*/  UIMAD.WIDE.U32 UR6, UR20, UR10, URZ ;  /* 0x0000000a140672a5 */ /* 0x000fe2000f8e00ff */
[-C--:B------:R-:W-:Y:S01]  /*04d0*/  IMAD R6, R9, R50.reuse, RZ ;  /* 0x0000003209067224 */ /* 0x080fe200078e02ff */
[----:B------:R-:W-:Y:S01]  /*04e0*/  LEA.HI.X R40, R2, R13, R40, 0x1, P0 ;  /* 0x0000000d02287211 */ /* 0x000fe200000f0c28 */
        /* <DEDUP_REMOVED lines=35> */
[----:B------:R-:W-:Y:S01]  /*0720*/  VIADD R37, R28, 0x6 ;  /* 0x000000061c257836 */ /* 0x000fe20000000000 */
[C---:B------:R-:W-:Y:S02]  /*0730*/  LOP3.LUT R42, R38.reuse, 0x20, RZ, 0xfc, !PT ;  /* 0x00000020262a7812 */ /* 0x040fe400078efcff */
[C---:B------:R-:W-:Y:S02]  /*0740*/  LOP3.LUT R43, R38.reuse, 0x40, RZ, 0xfc, !PT ;  /* 0x00000040262b7812 */ /* 0x040fe400078efcff */
[C---:B------:R-:W-:Y:S02]  /*0750*/  LOP3.LUT R44, R38.reuse, 0x60, RZ, 0xfc, !PT ;  /* 0x00000060262c7812 */ /* 0x040fe400078efcff */
[----:B------:R-:W-:-:S02]  /*0760*/  LOP3.LUT R45, R38, 0x80, RZ, 0xfc, !PT ;  /* 0x00000080262d7812 */ /* 0x000fc400078efcff */
[C---:B------:R-:W-:Y:S02]  /*0770*/  LOP3.LUT R46, R38.reuse, 0xa0, RZ, 0xfc, !PT ;  /* 0x000000a0262e7812 */ /* 0x040fe400078efcff */
[C---:B------:R-:W-:Y:S02]  /*0780*/  LOP3.LUT R47, R38.reuse, 0xc0, RZ, 0xfc, !PT ;  /* 0x000000c0262f7812 */ /* 0x040fe400078efcff */
[----:B------:R-:W-:Y:S02]  /*0790*/  LOP3.LUT R48, R38, 0xe0, RZ, 0xfc, !PT ;  /* 0x000000e026307812 */ /* 0x000fe400078efcff */
[----:B0-----:R-:W-:-:S07]  /*07a0*/  LOP3.LUT R49, R2, 0x100, RZ, 0xfc, !PT ;  /* 0x0000010002317812 */ /* 0x001fce00078efcff */
.L_x_4564:
        /* <DEDUP_REMOVED lines=43> */
[-C--:B------:R-:W-:Y:S02]  /*0a60*/  LEA.HI.SX32 R57, R56, R56.reuse, 0x1b ;  /* 0x0000003838397211 */ /* 0x080fe400078fdaff */
[-C--:B------:R-:W-:Y:S02]  /*0a70*/  LEA.HI.SX32 R13, R13, R56.reuse, 0x1b ;  /* 0x000000380d0d7211 */ /* 0x080fe400078fdaff */
[-C--:B------:R-:W-:Y:S02]  /*0a80*/  LEA.HI.SX32 R19, R19, R56.reuse, 0x1b ;  /* 0x0000003813137211 */ /* 0x080fe400078fdaff */
[----:B------:R-:W-:-:S02]  /*0a90*/  LEA.HI.SX32 R21, R21, R56, 0x1b ;  /* 0x0000003815157211 */ /* 0x000fc400078fdaff */
[----:B------:R-:W-:Y:S01]  /*0aa0*/  LEA R58, R13, UR4, 0x1 ;  /* 0x000000040d3a7c11 */ /* 0x000fe2000f8e08ff */
[C---:B------:R-:W-:Y:S01]  /*0ab0*/  VIADD R13, R56.reuse, 0xa0 ;  /* 0x000000a0380d7836 */ /* 0x040fe20000000000 */
[C---:B------:R-:W-:Y:S02]  /*0ac0*/  IADD3 R7, PT, PT, R56.reuse, 0x80, RZ ;  /* 0x0000008038077810 */ /* 0x040fe40007ffe0ff */
[----:B------:R-:W-:Y:S02]  /*0ad0*/  LEA R59, R19, UR4, 0x1 ;  /* 0x00000004133b7c11 */ /* 0x000fe4000f8e08ff */
[----:B------:R-:W-:Y:S01]  /*0ae0*/  LEA R60, R21, UR4, 0x1 ;  /* 0x00000004153c7c11 */ /* 0x000fe2000f8e08ff */
[C---:B------:R-:W-:Y:S01]  /*0af0*/  VIADD R21, R56.reuse, 0xe0 ;  /* 0x000000e038157836 */ /* 0x040fe20000000000 */
[----:B------:R-:W-:Y:S02]  /*0b00*/  IADD3 R19, PT, PT, R56, 0xc0, RZ ;  /* 0x000000c038137810 */ /* 0x000fe40007ffe0ff */
[----:B------:R-:W-:-:S02]  /*0b10*/  LEA R57, R57, UR4, 0x1 ;  /* 0x0000000439397c11 */ /* 0x000fc4000f8e08ff */
[-C--:B------:R-:W-:Y:S02]  /*0b20*/  LEA.HI.SX32 R7, R7, R56.reuse, 0x1b ;  /* 0x0000003807077211 */ /* 0x080fe400078fdaff */
[-C--:B------:R-:W-:Y:S02]  /*0b30*/  LEA.HI.SX32 R13, R13, R56.reuse, 0x1b ;  /* 0x000000380d0d7211 */ /* 0x080fe400078fdaff */
[----:B------:R-:W-:Y:S02]  /*0b40*/  SHF.L.U32 R6, R56, 0x3, RZ ;  /* 0x0000000338067819 */ /* 0x000fe400000006ff */
[-C--:B------:R-:W-:Y:S02]  /*0b50*/  LEA.HI.SX32 R19, R19, R56.reuse, 0x1b ;  /* 0x0000003813137211 */ /* 0x080fe400078fdaff */
[----:B------:R-:W-:Y:S02]  /*0b60*/  LEA.HI.SX32 R21, R21, R56, 0x1b ;  /* 0x0000003815157211 */ /* 0x000fe400078fdaff */
[----:B------:R-:W-:-:S02]  /*0b70*/  LEA R61, R7, UR4, 0x1 ;  /* 0x00000004073d7c11 */ /* 0x000fc4000f8e08ff */
        /* <DEDUP_REMOVED lines=111> */
.L_x_4545:
[----:B------:R-:W-:Y:S05]  /*1270*/  BSYNC.RECONVERGENT B0 ;  /* 0x0000000000007941 */ /* 0x000fea0003800200 */
.L_x_4544:
        /* <DEDUP_REMOVED lines=35> */
.L_x_4547:
[----:B------:R-:W-:Y:S05]  /*14b0*/  BSYNC.RECONVERGENT B0 ;  /* 0x0000000000007941 */ /* 0x000fea0003800200 */
.L_x_4546:
        /* <DEDUP_REMOVED lines=40> */
.L_x_4549:
[----:B------:R-:W-:Y:S05]  /*1740*/  BSYNC.RECONVERGENT B0 ;  /* 0x0000000000007941 */ /* 0x000fea0003800200 */
.L_x_4548:
        /* <DEDUP_REMOVED lines=32> */
.L_x_4551:
[----:B------:R-:W-:Y:S05]  /*1950*/  BSYNC.RECONVERGENT B0 ;  /* 0x0000000000007941 */ /* 0x000fea0003800200 */
.L_x_4550:
        /* <DEDUP_REMOVED lines=32> */
.L_x_4553:
[----:B------:R-:W-:Y:S05]  /*1b60*/  BSYNC.RECONVERGENT B0 ;  /* 0x0000000000007941 */ /* 0x000fea0003800200 */
.L_x_4552:
        /* <DEDUP_REMOVED lines=32> */
.L_x_4555:
[----:B------:R-:W-:Y:S05]  /*1d70*/  BSYNC.RECONVERGENT B0 ;  /* 0x0000000000007941 */ /* 0x000fea0003800200 */
.L_x_4554:
        /* <DEDUP_REMOVED lines=32> */
.L_x_4557:
[----:B------:R-:W-:Y:S05]  /*1f80*/  BSYNC.RECONVERGENT B0 ;  /* 0x0000000000007941 */ /* 0x000fea0003800200 */
.L_x_4556:
        /* <DEDUP_REMOVED lines=32> */
.L_x_4559:
[----:B------:R-:W-:Y:S05]  /*2190*/  BSYNC.RECONVERGENT B0 ;  /* 0x0000000000007941 */ /* 0x000fea0003800200 */
.L_x_4558:
        /* <DEDUP_REMOVED lines=21> */
[----:B------:R-:W-:Y:S01]  /*22f0*/  ISETP.GE.AND P0, PT, R38, R55, PT ;  /* 0x000000372600720c */ /* 0x000fe20003f06270 */
[----:B------:R-:W-:Y:S01]  /*2300*/  IMAD R92, R29, R12, RZ ;  /* 0x0000000c1d5c7224 */ /* 0x000fe200078e02ff */
[----:B------:R-:W-:Y:S01]  /*2310*/  VIMNMX R12, PT, PT, R12, 0x1, !PT ;  /* 0x000000010c0c7848 */ /* 0x000fe20007fe0100 */
[----:B------:R-:W-:Y:S01]  /*2320*/  FMUL.FTZ R84, R13, R67 ;  /* 0x000000430d547220 */ /* 0x000fe20000410000 */
[----:B------:R-:W-:Y:S01]  /*2330*/  P2R R113, PR, RZ, 0x1 ;  /* 0x00000001ff717803 */ /* 0x000fe20000000000 */
[----:B------:R-:W-:Y:S01]  /*2340*/  FMUL.FTZ R85, R85, R68 ;  /* 0x0000004455557220 */ /* 0x000fe20000410000 */
[----:B------:R-:W1:Y:S01]  /*2350*/  LDC.64 R8, c[0x0][0x3e0] ;  /* 0x0000f800ff087b82 */ /* 0x000e620000000a00 */
[----:B------:R-:W-:Y:S01]  /*2360*/  IADD3 R20, P1, PT, R50, R49, RZ ;  /* 0x0000003132147210 */ /* 0x000fe20007f3e0ff */
[----:B------:R-:W-:Y:S01]  /*2370*/  FMUL.FTZ R86, R86, R69 ;  /* 0x0000004556567220 */ /* 0x000fe20000410000 */
[----:B------:R-:W-:Y:S01]  /*2380*/  IADD3 R18, P0, PT, R52, R49, RZ ;  /* 0x0000003134127210 */ /* 0x000fe20007f1e0ff */
[----:B------:R-:W-:Y:S01]  /*2390*/  FMUL.FTZ R87, R87, R70 ;  /* 0x0000004657577220 */ /* 0x000fe20000410000 */
[----:B------:R-:W-:Y:S01]  /*23a0*/  FMUL.FTZ R88, R88, R71 ;  /* 0x0000004758587220 */ /* 0x000fe20000410000 */
[----:B------:R-:W-:Y:S01]  /*23b0*/  FMUL.FTZ R89, R89, R72 ;  /* 0x0000004859597220 */ /* 0x000fe20000410000 */
[----:B------:R-:W-:Y:S01]  /*23c0*/  FMUL.FTZ R90, R90, R73 ;  /* 0x000000495a5a7220 */ /* 0x000fe20000410000 */
[----:B------:R-:W2:Y:S01]  /*23d0*/  LDC.64 R10, c[0x0][0x3c0] ;  /* 0x0000f000ff0a7b82 */ /* 0x000ea20000000a00 */
[----:B------:R-:W-:Y:S01]  /*23e0*/  IMAD.MOV.U32 R91, RZ, RZ, R25 ;  /* 0x000000ffff5b7224 */ /* 0x000fe200078e0019 */
[----:B------:R-:W-:Y:S01]  /*23f0*/  MOV R94, R26 ;  /* 0x0000001a005e7202 */ /* 0x000fe20000000f00 */
[----:B------:R-:W-:Y:S01]  /*2400*/  IMAD.MOV R93, RZ, RZ, -R12 ;  /* 0x000000ffff5d7224 */ /* 0x000fe200078e0a0c */
[C---:B------:R-:W-:Y:S01]  /*2410*/  IADD3.X R19, PT, PT, R3.reuse, R53, RZ, P0, !PT ;  /* 0x0000003503137210 */ /* 0x040fe200007fe4ff */
[----:B------:R-:W-:Y:S01]  /*2420*/  IMAD.X R117, R3, 0x1, R51, P1 ;  /* 0x0000000103757824 */ /* 0x000fe200008e0633 */
[----:B------:R-:W-:-:S02]  /*2430*/  UIADD3 UR5, UPT, UPT, UR4, 0x440, URZ ;  /* 0x0000044004057890 */ /* 0x000fc4000fffe0ff */
[----:B------:R-:W3:Y:S01]  /*2440*/  LDC.64 R4, c[0x0][0x480] ;  /* 0x00012000ff047b82 */ /* 0x000ee20000000a00 */
[----:B0-----:R-:W-:Y:S02]  /*2450*/  SHF.L.U64.HI R7, R6, 0x2, R7 ;  /* 0x0000000206077819 */ /* 0x001fe40000010207 */
[----:B-1----:R-:W-:Y:S02]  /*2460*/  SHF.L.U64.HI R9, R8, 0x1, R9 ;  /* 0x0000000108097819 */ /* 0x002fe40000010209 */
[----:B--2---:R-:W-:-:S07]  /*2470*/  SHF.L.U64.HI R11, R10, 0x1, R11 ;  /* 0x000000010a0b7819 */ /* 0x004fce000001020b */
.L_x_4563:
[----:B------:R-:W-:Y:S01]  /*2480*/  ISETP.NE.AND P1, PT, R113, RZ, PT ;  /* 0x000000ff7100720c */ /* 0x000fe20003f25270 */
[----:B------:R-:W-:Y:S01]  /*2490*/  IMAD.MOV.U32 R13, RZ, RZ, R117 ;  /* 0x000000ffff0d7224 */ /* 0x000fe200078e0075 */
        /* <DEDUP_REMOVED lines=9> */
[----:B------:R-:W4:Y:S04]  /*2530*/  @!P5 LDG.E.U16 R21, desc[UR18][R12.64+-0x80] ;  /* 0xffff80120c15d981 */ /* 0x000f28000c1e1500 */
[----:B------:R-:W5:Y:S04]  /*2540*/  @!P6 LDG.E.U16 R17, desc[UR18][R12.64+-0xc0] ;  /* 0xffff40120c11e981 */ /* 0x000f68000c1e1500 */
[----:B------:R-:W3:Y:S04]  /*2550*/  @!P4 LDG.E.U16 R97, desc[UR18][R12.64] ;  /* 0x000000120c61c981 */ /* 0x000ee8000c1e1500 */
[----:B------:R-:W5:Y:S04]  /*2560*/  @!P0 LDG.E.U16 R95, desc[UR18][R12.64+-0x40] ;  /* 0xffffc0120c5f8981 */ /* 0x000f68000c1e1500 */
[----:B------:R-:W5:Y:S04]  /*2570*/  @!P2 LDG.E.U16 R100, desc[UR18][R12.64+0x80] ;  /* 0x000080120c64a981 */ /* 0x000f68000c1e1500 */
[----:B------:R-:W5:Y:S04]  /*2580*/  @!P3 LDG.E.U16 R99, desc[UR18][R12.64+0x40] ;  /* 0x000040120c63b981 */ /* 0x000f68000c1e1500 */
[----:B------:R-:W5:Y:S01]  /*2590*/  @!P1 LDG.E.U16 R101, desc[UR18][R12.64+0xc0] ;  /* 0x0000c0120c659981 */ /* 0x000f62000c1e1500 */
[----:B------:R-:W-:-:S02]  /*25a0*/  P2R R96, PR, RZ, 0x40 ;  /* 0x00000040ff607803 */ /* 0x000fc40000000000 */
[----:B------:R-:W-:Y:S01]  /*25b0*/  ISETP.NE.AND P6, PT, R113, RZ, PT ;  /* 0x000000ff7100720c */ /* 0x000fe20003fc5270 */
[----:B------:R-:W-:Y:S02]  /*25c0*/  HFMA2 R16, -RZ, RZ, 0, 0 ;  /* 0x00000000ff107431 */ /* 0x000fe400000001ff */
[----:B------:R-:W-:Y:S01]  /*25d0*/  IMAD.MOV.U32 R20, RZ, RZ, RZ ;  /* 0x000000ffff147224 */ /* 0x000fe200078e00ff */
[----:B------:R-:W-:Y:S01]  /*25e0*/  MOV R15, R94 ;  /* 0x0000005e000f7202 */ /* 0x000fe20000000f00 */
[----:B------:R-:W-:-:S05]  /*25f0*/  IMAD.MOV.U32 R14, RZ, RZ, R91 ;  /* 0x000000ffff0e7224 */ /* 0x000fca00078e005b */
[----:B------:R0:W5:Y:S03]  /*2600*/  LDG.E R102, desc[UR18][R14.64] ;  /* 0x000000120e667981 */ /* 0x000166000c1e1900 */
[----:B--2---:R-:W-:Y:S02]  /*2610*/  @!P6 PRMT R16, R98, 0x5410, RZ ;  /* 0x000054106210e816 */ /* 0x004fe400000000ff */
[----:B------:R-:W-:Y:S01]  /*2620*/  ISETP.NE.AND P6, PT, R96, RZ, PT ;  /* 0x000000ff6000720c */ /* 0x000fe20003fc5270 */
[----:B------:R-:W-:Y:S01]  /*2630*/  HFMA2 R96, -RZ, RZ, 0, 0 ;  /* 0x00000000ff607431 */ /* 0x000fe200000001ff */
[----:B----4-:R-:W-:Y:S01]  /*2640*/  @!P5 PRMT R20, R21, 0x5410, RZ ;  /* 0x000054101514d816 */ /* 0x010fe200000000ff */
[----:B------:R-:W-:Y:S01]  /*2650*/  IMAD.MOV.U32 R98, RZ, RZ, RZ ;  /* 0x000000ffff627224 */ /* 0x000fe200078e00ff */
[----:B------:R-:W-:Y:S02]  /*2660*/  P2R R103, PR, RZ, 0x40 ;  /* 0x00000040ff677803 */ /* 0x000fe40000000000 */
[----:B---3--:R-:W-:-:S07]  /*2670*/  @!P4 PRMT R96, R97, 0x5410, RZ ;  /* 0x000054106160c816 */ /* 0x008fce00000000ff */
[----:B-----5:R-:W-:Y:S02]  /*2680*/  @!P6 PRMT R16, R16, 0x5410, R17 ;  /* 0x000054101010e816 */ /* 0x020fe40000000011 */
[----:B------:R-:W-:Y:S02]  /*2690*/  @!P0 PRMT R20, R20, 0x5410, R95 ;  /* 0x0000541014148816 */ /* 0x000fe4000000005f */
[----:B------:R-:W-:Y:S02]  /*26a0*/  @!P2 PRMT R98, R100, 0x5410, RZ ;  /* 0x000054106462a816 */ /* 0x000fe400000000ff */
[----:B0-----:R-:W-:Y:S02]  /*26b0*/  PRMT R15, R16, 0x7632, R15 ;  /* 0x00007632100f7816 */ /* 0x001fe4000000000f */
        /* <DEDUP_REMOVED lines=8> */
[----:B0-----:R-:W-:-:S03]  /*2740*/  PRMT R16, R96, 0x7632, R16 ;  /* 0x0000763260107816 */ /* 0x001fc60000000010 */
[----:B------:R-:W-:Y:S04]  /*2750*/  STS.U16 [R60+0xc0], R17 ;  /* 0x0000c0113c007388 */ /* 0x000fe80000000400 */
[----:B------:R-:W-:Y:S04]  /*2760*/  STS.U16 [R61+0x100], R96 ;  /* 0x000100603d007388 */ /* 0x000fe80000000400 */
[----:B------:R-:W-:Y:S04]  /*2770*/  STS.U16 [R62+0x140], R16 ;  /* 0x000140103e007388 */ /* 0x000fe80000000400 */
[----:B------:R-:W-:Y:S04]  /*2780*/  STS.U16 [R63+0x180], R98 ;  /* 0x000180623f007388 */ /* 0x000fe80000000400 */
[----:B------:R-:W-:Y:S01]  /*2790*/  STS.U16 [R64+0x1c0], R21 ;  /* 0x0001c01540007388 */ /* 0x000fe20000000400 */
[----:B------:R-:W-:-:S03]  /*27a0*/  NOP ;  /* 0x0000000000007918 */ /* 0x000fc60000000000 */
[----:B-1----:R-:W2:Y:S01]  /*27b0*/  @!P6 LDG.E.U16 R15, desc[UR18][R18.64+-0x100] ;  /* 0xffff0012120fe981 */ /* 0x002ea2000c1e1500 */
[----:B------:R-:W-:-:S03]  /*27c0*/  MOV R14, RZ ;  /* 0x000000ff000e7202 */ /* 0x000fc60000000f00 */
[----:B------:R-:W0:Y:S04]  /*27d0*/  LDS.U16 R16, [R65] ;  /* 0x0000000041107984 */ /* 0x000e280000000400 */
[----:B------:R-:W3:Y:S04]  /*27e0*/  @!P2 LDG.E.U16 R97, desc[UR18][R18.64+0x80] ;  /* 0x000080121261a981 */ /* 0x000ee8000c1e1500 */
[----:B------:R-:W4:Y:S04]  /*27f0*/  @!P1 LDG.E.U16 R99, desc[UR18][R18.64+0xc0] ;  /* 0x0000c01212639981 */ /* 0x000f28000c1e1500 */
[----:B------:R-:W5:Y:S01]  /*2800*/  @!P3 LDG.E.U16 R95, desc[UR18][R18.64+0x40] ;  /* 0x00004012125fb981 */ /* 0x000f62000c1e1500 */
[----:B--2---:R-:W-:-:S02]  /*2810*/  @!P6 PRMT R14, R15, 0x5410, RZ ;  /* 0x000054100f0ee816 */ /* 0x004fc400000000ff */
[----:B------:R-:W-:-:S13]  /*2820*/  ISETP.NE.AND P6, PT, R103, RZ, PT ;  /* 0x000000ff6700720c */ /* 0x000fda0003fc5270 */
[----:B------:R-:W2:Y:S01]  /*2830*/  @!P6 LDG.E.U16 R15, desc[UR18][R18.64+-0xc0] ;  /* 0xffff4012120fe981 */ /* 0x000ea2000c1e1500 */
[----:B0-----:R-:W-:-:S03]  /*2840*/  HADD2.F32 R17, -RZ, R16.H0_H0 ;  /* 0x20000010ff117230 */ /* 0x001fc60000004100 */
[----:B------:R-:W0:Y:S02]  /*2850*/  LDS.U16 R16, [R65+0x2] ;  /* 0x0000020041107984 */ /* 0x000e240000000400 */
[----:B------:R-:W-:Y:S01]  /*2860*/  FMUL.FTZ R17, R82, R17 ;  /* 0x0000001152117220 */ /* 0x000fe20000410000 */
[----:B--2---:R-:W-:Y:S02]  /*2870*/  @!P6 PRMT R14, R14, 0x5410, R15 ;  /* 0x000054100e0ee816 */ /* 0x004fe4000000000f */
[----:B------:R-:W-:-:S04]  /*2880*/  ISETP.GE.U32.AND P6, PT, R28, R55, PT ;  /* 0x000000371c00720c */ /* 0x000fc80003fc6070 */
[----:B------:R-:W-:Y:S01]  /*2890*/  FSEL R116, R17, RZ, !P6 ;  /* 0x000000ff11747208 */ /* 0x000fe20007000000 */
[----:B0-----:R-:W-:Y:S02]  /*28a0*/  HADD2.F32 R17, -RZ, R16.H0_H0 ;  /* 0x20000010ff117230 */ /* 0x001fe40000004100 */
[----:B------:R-:W0:Y:S01]  /*28b0*/  LDS.U16 R16, [R65+0x4] ;  /* 0x0000040041107984 */ /* 0x000e220000000400 */
[----:B------:R-:W-:-:S04]  /*28c0*/  FMUL.FTZ R15, R102, 1.4426950216293334961 ;  /* 0x3fb8aa3b660f7820 */ /* 0x000fc80000410000 */
[C---:B------:R-:W-:Y:S01]  /*28d0*/  FMUL.FTZ R20, R15.reuse, R66 ;  /* 0x000000420f147220 */ /* 0x040fe20000410000 */
[----:B------:R-:W-:-:S05]  /*28e0*/  FMUL.FTZ R21, R15, R67 ;  /* 0x000000430f157220 */ /* 0x000fca0000410000 */
[----:B------:R-:W1:Y:S04]  /*28f0*/  MUFU.EX2 R20, R20 ;  /* 0x0000001400147308 */ /* 0x000e680000000800 */
[----:B------:R-:W2:Y:S01]  /*2900*/  MUFU.EX2 R21, R21 ;  /* 0x0000001500157308 */ /* 0x000ea20000000800 */
[----:B------:R-:W-:Y:S01]  /*2910*/  FMUL.FTZ R17, R84, R17 ;  /* 0x0000001154117220 */ /* 0x000fe20000410000 */
[----:B-1----:R-:W-:Y:S02]  /*2920*/  FSEL R119, R20, 1, !P6 ;  /* 0x3f80000014777808 */ /* 0x002fe40007000000 */
[----:B------:R-:W-:-:S04]  /*2930*/  ISETP.GE.U32.AND P6, PT, R32, R55, PT ;  /* 0x000000372000720c */ /* 0x000fc80003fc6070 */
[----:B--2---:R-:W-:Y:S02]  /*2940*/  FSEL R118, R21, 1, !P6 ;  /* 0x3f80000015767808 */ /* 0x004fe40007000000 */
[----:B------:R-:W-:Y:S01]  /*2950*/  FSEL R117, R17, RZ, !P6 ;  /* 0x000000ff11757208 */ /* 0x000fe20007000000 */
[----:B0-----:R-:W-:Y:S01]  /*2960*/  HADD2.F32 R16, -RZ, R16.H0_H0 ;  /* 0x20000010ff107230 */ /* 0x001fe20000004100 */
        /* <DEDUP_REMOVED lines=56> */
[----:B------:R-:W-:-:S05]  /*2cf0*/  FFMA.FTZ R16, R102, R17, R101 ;  /* 0x0000001166107223 */ /* 0x000fca0000010065 */
[----:B------:R-:W0:Y:S01]  /*2d00*/  SHFL.UP PT, R17, R16, 0x1, RZ ;  /* 0x0420000010117989 */ /* 0x000e2200000e00ff */
[----:B------:R-:W-:-:S04]  /*2d10*/  FMUL.FTZ R15, R108, R15 ;  /* 0x0000000f6c0f7220 */ /* 0x000fc80000410000 */
[----:B------:R-:W-:-:S04]  /*2d20*/  FMUL.FTZ R15, R106, R15 ;  /* 0x0000000f6a0f7220 */ /* 0x000fc80000410000 */
[----:B------:R-:W-:-:S04]  /*2d30*/  FMUL.FTZ R15, R104, R15 ;  /* 0x0000000f680f7220 */ /* 0x000fc80000410000 */
[----:B------:R-:W-:Y:S01]  /*2d40*/  FMUL.FTZ R121, R102, R15 ;  /* 0x0000000f66797220 */ /* 0x000fe20000410000 */
[----:B------:R-:W-:-:S04]  /*2d50*/  ISETP.GE.AND P6, PT, R56, 0x1, PT ;  /* 0x000000013800780c */ /* 0x000fc80003fc6270 */
[----:B------:R-:W1:Y:S01]  /*2d60*/  SHFL.UP PT, R20, R121, 0x1, RZ ;  /* 0x0420000079147989 */ /* 0x000e6200000e00ff */
[----:B0-----:R-:W-:-:S05]  /*2d70*/  FFMA.FTZ R17, R121, R17, R16 ;  /* 0x0000001179117223 */ /* 0x001fca0000010010 */
[----:B------:R-:W-:Y:S02]  /*2d80*/  FSEL R96, R16, R17, !P6 ;  /* 0x0000001110607208 */ /* 0x000fe40007000000 */
[----:B------:R-:W3:Y:S04]  /*2d90*/  @!P0 LDG.E.U16 R17, desc[UR18][R18.64+-0x40] ;  /* 0xffffc01212118981 */ /* 0x000ee8000c1e1500 */
        /* <DEDUP_REMOVED lines=8> */
[----:B0-----:R-:W-:-:S05]  /*2e20*/  @P6 FMUL.FTZ R121, R121, R20 ;  /* 0x0000001479796220 */ /* 0x001fca0000410000 */
[----:B------:R-:W0:Y:S01]  /*2e30*/  SHFL.UP PT, R100, R121, 0x4, RZ ;  /* 0x0480000079647989 */ /* 0x000e2200000e00ff */
[----:B------:R-:W-:Y:S02]  /*2e40*/  IMAD.MOV.U32 R20, RZ, RZ, RZ ;  /* 0x000000ffff147224 */ /* 0x000fe400078e00ff */
[----:B------:R-:W-:Y:S01]  /*2e50*/  HFMA2 R16, -RZ, RZ, 0, 0 ;  /* 0x00000000ff107431 */ /* 0x000fe200000001ff */
[----:B------:R-:W5:Y:S01]  /*2e60*/  S2UR UR6, SR_CgaCtaId ;  /* 0x00000000000679c3 */ /* 0x000f620000008800 */
        /* <DEDUP_REMOVED lines=77> */
[----:B------:R-:W-:-:S02]  /*3340*/  HADD2.F32 R111, -RZ, R111.H0_H0 ;  /* 0x2000006fff6f7230 */ /* 0x000fc40000004100 */
        /* <DEDUP_REMOVED lines=10> */
.L_x_4562:
[----:B------:R-:W-:Y:S05]  /*33f0*/  BSYNC.RECONVERGENT B0 ;  /* 0x0000000000007941 */ /* 0x000fea0003800200 */
.L_x_4561:
[----:B------:R-:W-:Y:S01]  /*3400*/  IADD3 R93, PT, PT, R93, 0x1, RZ ;  /* 0x000000015d5d7810 */ /* 0x000fe20007ffe0ff */
[-C--:B------:R-:W-:Y:S01]  /*3410*/  FFMA.FTZ R107, R108, R110.reuse, R107 ;  /* 0x0000006e6c6b7223 */ /* 0x080fe2000001006b */
[----:B0-----:R-:W-:Y:S01]  /*3420*/  HADD2.F32 R13, -RZ, R100.H0_H0 ;  /* 0x20000064ff0d7230 */ /* 0x001fe20000004100 */
[----:B------:R-:W-:Y:S01]  /*3430*/  LEA R91, P1, R6, R91, 0x2 ;  /* 0x0000005b065b7211 */ /* 0x000fe200078210ff */
[----:B------:R-:W-:Y:S01]  /*3440*/  HADD2.F32 R12, -RZ, R99.H0_H0 ;  /* 0x20000063ff0c7230 */ /* 0x000fe20000004100 */
[----:B------:R-:W-:Y:S01]  /*3450*/  ISETP.NE.AND P0, PT, R93, RZ, PT ;  /* 0x000000ff5d00720c */ /* 0x000fe20003f05270 */
[----:B------:R-:W-:Y:S01]  /*3460*/  FFMA.FTZ R105, R106, R107, R105 ;  /* 0x0000006b6a697223 */ /* 0x000fe20000010069 */
[----:B------:R-:W-:Y:S01]  /*3470*/  FFMA.FTZ R76, R13, R115, R76 ;  /* 0x000000730d4c7223 */ /* 0x000fe2000001004c */
[----:B------:R-:W-:Y:S02]  /*3480*/  HADD2.F32 R15, -RZ, R98.H0_H0 ;  /* 0x20000062ff0f7230 */ /* 0x000fe40000004100 */
[----:B------:R-:W-:Y:S01]  /*3490*/  FFMA.FTZ R79, R12, R110, R79 ;  /* 0x0000006e0c4f7223 */ /* 0x000fe2000001004f */
        /* <DEDUP_REMOVED lines=15> */
.L_x_4560:
        /* <DEDUP_REMOVED lines=9> */
[----:B------:R-:W-:Y:S02]  /*3620*/  F2FP.F16.F32.PACK_AB R6, R83, R80 ;  /* 0x000000505306723e */ /* 0x000fe400000000ff */
[----:B------:R-:W-:Y:S02]  /*3630*/  PRMT R9, R5, 0x7632, R9 ;  /* 0x0000763205097816 */ /* 0x000fe40000000009 */
[----:B------:R-:W-:-:S02]  /*3640*/  PRMT R12, R4, 0x7632, R12 ;  /* 0x00007632040c7816 */ /* 0x000fc4000000000c */
[----:B------:R-:W-:Y:S01]  /*3650*/  PRMT R13, R6, 0x7632, R13 ;  /* 0x00007632060d7816 */ /* 0x000fe2000000000d */
[----:B------:R-:W-:Y:S04]  /*3660*/  STS.U16 [R65], R7 ;  /* 0x0000000741007388 */ /* 0x000fe80000000400 */
[----:B------:R-:W-:Y:S04]  /*3670*/  STS.U16 [R65+0x2], R8 ;  /* 0x0000020841007388 */ /* 0x000fe80000000400 */
[----:B------:R2:W-:Y:S04]  /*3680*/  STS.U16 [R65+0x4], R5 ;  /* 0x0000040541007388 */ /* 0x0005e80000000400 */
[----:B------:R3:W-:Y:S04]  /*3690*/  STS.U16 [R65+0x6], R9 ;  /* 0x0000060941007388 */ /* 0x0007e80000000400 */
[----:B------:R4:W-:Y:S01]  /*36a0*/  STS.U16 [R65+0x8], R4 ;  /* 0x0000080441007388 */ /* 0x0009e20000000400 */
[----:B--2---:R-:W-:-:S03]  /*36b0*/  IMAD.MOV.U32 R5, RZ, RZ, RZ ;  /* 0x000000ffff057224 */ /* 0x004fc600078e00ff */
[----:B------:R-:W-:Y:S01]  /*36c0*/  STS.U16 [R65+0xa], R12 ;  /* 0x00000a0c41007388 */ /* 0x000fe20000000400 */
[----:B---3--:R-:W2:Y:S03]  /*36d0*/  LDC.64 R8, c[0x0][0x428] ;  /* 0x00010a00ff087b82 */ /* 0x008ea60000000a00 */
[----:B------:R3:W-:Y:S01]  /*36e0*/  STS.U16 [R65+0xc], R6 ;  /* 0x00000c0641007388 */ /* 0x0007e20000000400 */
[----:B----4-:R-:W-:-:S03]  /*36f0*/  MOV R4, R54 ;  /* 0x0000003600047202 */ /* 0x010fc60000000f00 */
[----:B------:R0:W-:Y:S01]  /*3700*/  STS.U16 [R65+0xe], R13 ;  /* 0x00000e0d41007388 */ /* 0x0001e20000000400 */
[----:B------:R-:W-:-:S03]  /*3710*/  NOP ;  /* 0x0000000000007918 */ /* 0x000fc60000000000 */
[----:B------:R-:W-:Y:S01]  /*3720*/  LDS.U16 R15, [R57] ;  /* 0x00000000390f7984 */ /* 0x000fe20000000400 */
[----:B---3--:R-:W3:Y:S01]  /*3730*/  LDC.64 R6, c[0x0][0x410] ;  /* 0x00010400ff067b82 */ /* 0x008ee20000000a00 */
[----:B0-----:R-:W-:Y:S02]  /*3740*/  IMAD.WIDE.U32 R12, R10, UR20, R4 ;  /* 0x000000140a0c7c25 */ /* 0x001fe4000f8e0004 */
[----:B------:R-:W-:Y:S02]  /*3750*/  LDS.U16 R17, [R58+0x40] ;  /* 0x000040003a117984 */ /* 0x000fe40000000400 */
[----:B------:R-:W-:Y:S02]  /*3760*/  IMAD R13, R11, UR20, R13 ;  /* 0x000000140b0d7c24 */ /* 0x000fe4000f8e020d */
[----:B------:R-:W-:Y:S01]  /*3770*/  LDS.U16 R19, [R59+0x80] ;  /* 0x000080003b137984 */ /* 0x000fe20000000400 */
[----:B------:R-:W0:Y:S01]  /*3780*/  LDC.64 R10, c[0x0][0x418] ;  /* 0x00010600ff0a7b82 */ /* 0x000e220000000a00 */
[----:B--2---:R-:W-:-:S02]  /*3790*/  IMAD.WIDE.U32 R12, R0, R8, R12 ;  /* 0x00000008000c7225 */ /* 0x004fc400078e000c */
[----:B------:R-:W-:Y:S02]  /*37a0*/  LDS.U16 R21, [R60+0xc0] ;  /* 0x0000c0003c157984 */ /* 0x000fe40000000400 */
[----:B------:R-:W-:Y:S02]  /*37b0*/  IMAD R14, R0, R9, R13 ;  /* 0x00000009000e7224 */ /* 0x000fe400078e020d */
[----:B------:R-:W-:Y:S01]  /*37c0*/  LDS.U16 R67, [R61+0x100] ;  /* 0x000100003d437984 */ /* 0x000fe20000000400 */
[----:B------:R-:W-:-:S03]  /*37d0*/  IADD3 R9, P1, PT, R38, R12, RZ ;  /* 0x0000000c26097210 */ /* 0x000fc60007f3e0ff */
[----:B------:R-:W-:Y:S01]  /*37e0*/  LDS.U16 R69, [R62+0x140] ;  /* 0x000140003e457984 */ /* 0x000fe20000000400 */
[----:B------:R-:W-:Y:S02]  /*37f0*/  IADD3.X R14, PT, PT, RZ, R14, RZ, P1, !PT ;  /* 0x0000000eff0e7210 */ /* 0x000fe40000ffe4ff */
[C---:B-1----:R-:W-:Y:S01]  /*3800*/  LEA R8, P3, R9.reuse, UR8, 0x1 ;  /* 0x0000000809087c11 */ /* 0x042fe2000f8608ff */
[----:B------:R-:W-:Y:S01]  /*3810*/  LDS.U16 R71, [R63+0x180] ;  /* 0x000180003f477984 */ /* 0x000fe20000000400 */
[----:B---3--:R-:W-:Y:S02]  /*3820*/  IMAD.WIDE.U32 R12, R6, UR20, R4 ;  /* 0x00000014060c7c25 */ /* 0x008fe4000f8e0004 */
[----:B------:R-:W-:Y:S01]  /*3830*/  LEA.HI.X R9, R9, UR9, R14, 0x1, P3 ;  /* 0x0000000909097c11 */ /* 0x000fe200098f0c0e */
[----:B------:R-:W-:Y:S01]  /*3840*/  LDS.U16 R73, [R64+0x1c0] ;  /* 0x0001c00040497984 */ /* 0x000fe20000000400 */
[----:B------:R-:W1:Y:S01]  /*3850*/  LDCU.64 UR8, c[0x0][0x488] ;  /* 0x00009100ff0877ac */ /* 0x000e620008000a00 */
[----:B------:R-:W-:-:S02]  /*3860*/  IMAD R13, R7, UR20, R13 ;  /* 0x00000014070d7c24 */ /* 0x000fc4000f8e020d */
[----:B------:R-:W-:Y:S01]  /*3870*/  @!P0 STS [UR4+0x210], R55 ;  /* 0x00021037ff008988 */ /* 0x000fe20008000804 */
[C---:B0-----:R-:W-:Y:S01]  /*3880*/  IMAD.WIDE.U32 R12, R0.reuse, R10, R12 ;  /* 0x0000000a000c7225 */ /* 0x041fe200078e000c */
[----:B------:R-:W-:Y:S01]  /*3890*/  PRMT R10, RZ, 0x7610, R10 ;  /* 0x00007610ff0a7816 */ /* 0x000fe2000000000a */
[----:B------:R-:W-:Y:S02]  /*38a0*/  BAR.SYNC.DEFER_BLOCKING 0x0 ;  /* 0x0000000000007b1d */ /* 0x000fe40000010000 */
[----:B------:R-:W-:Y:S01]  /*38b0*/  IMAD R7, R0, R11, R13 ;  /* 0x0000000b00077224 */ /* 0x000fe200078e020d */
[----:B------:R-:W-:-:S03]  /*38c0*/  PRMT R11, RZ, 0x7610, R11 ;  /* 0x00007610ff0b7816 */ /* 0x000fc6000000000b */
[----:B------:R-:W0:Y:S02]  /*38d0*/  LDS R85, [UR4+0x210] ;  /* 0x00021004ff557984 */ /* 0x000e240008000800 */
[-C--:B0-----:R-:W-:Y:S02]  /*38e0*/  ISETP.GE.AND P1, PT, R38, R85.reuse, PT ;  /* 0x000000552600720c */ /* 0x081fe40003f26270 */
        /* <DEDUP_REMOVED lines=61> */
[----:B--2---:R-:W-:-:S03]  /*3cc0*/  HADD2.F32 R19, -RZ, R11.H0_H0 ;  /* 0x2000000bff137230 */ /* 0x004fc60000004100 */
[----:B------:R-:W-:Y:S01]  /*3cd0*/  FMUL.FTZ R11, R18, -1.4426950216293334961 ;  /* 0xbfb8aa3b120b7820 */ /* 0x000fe20000410000 */
[----:B---3--:R-:W-:Y:S02]  /*3ce0*/  HADD2.F32 R20, -RZ, R12.H0_H0 ;  /* 0x2000000cff147230 */ /* 0x008fe40000004100 */
[----:B------:R-:W-:-:S03]  /*3cf0*/  FMUL.FTZ R12, R19, -1.4426950216293334961 ;  /* 0xbfb8aa3b130c7820 */ /* 0x000fc60000410000 */
[----:B------:R-:W0:Y:S01]  /*3d00*/  MUFU.EX2 R11, R11 ;  /* 0x0000000b000b7308 */ /* 0x000e220000000800 */
[----:B----4-:R-:W-:Y:S02]  /*3d10*/  HADD2.F32 R13, -RZ, R6.H0_H0 ;  /* 0x20000006ff0d7230 */ /* 0x010fe40000004100 */
[----:B------:R-:W-:Y:S01]  /*3d20*/  FMUL.FTZ R6, R15, -1.4426950216293334961 ;  /* 0xbfb8aa3b0f067820 */ /* 0x000fe20000410000 */
[----:B------:R-:W-:Y:S01]  /*3d30*/  FMUL.FTZ R21, R20, -1.4426950216293334961 ;  /* 0xbfb8aa3b14157820 */ /* 0x000fe20000410000 */
[----:B------:R-:W1:Y:S01]  /*3d40*/  MUFU.EX2 R12, R12 ;  /* 0x0000000c000c7308 */ /* 0x000e620000000800 */
[----:B-----5:R-:W-:Y:S02]  /*3d50*/  HADD2.F32 R14, -RZ, R7.H0_H0 ;  /* 0x20000007ff0e7230 */ /* 0x020fe40000004100 */
[----:B------:R-:W-:Y:S01]  /*3d60*/  FMUL.FTZ R7, R13, -1.4426950216293334961 ;  /* 0xbfb8aa3b0d077820 */ /* 0x000fe20000410000 */
[----:B------:R-:W2:Y:S01]  /*3d70*/  MUFU.EX2 R6, R6 ;  /* 0x0000000600067308 */ /* 0x000ea20000000800 */
[----:B------:R-:W-:-:S02]  /*3d80*/  HADD2.F32 R16, -RZ, R10.H0_H0 ;  /* 0x2000000aff107230 */ /* 0x000fc40000004100 */
[----:B------:R-:W-:Y:S01]  /*3d90*/  FMUL.FTZ R10, R14, -1.4426950216293334961 ;  /* 0xbfb8aa3b0e0a7820 */ /* 0x000fe20000410000 */
[----:B------:R-:W3:Y:S01]  /*3da0*/  MUFU.EX2 R21, R21 ;  /* 0x0000001500157308 */ /* 0x000ee20000000800 */
[----:B------:R-:W-:Y:S02]  /*3db0*/  HADD2.F32 R17, -RZ, R8.H0_H0 ;  /* 0x20000008ff117230 */ /* 0x000fe40000004100 */
[----:B------:R-:W-:Y:S01]  /*3dc0*/  FMUL.FTZ R8, R16, -1.4426950216293334961 ;  /* 0xbfb8aa3b10087820 */ /* 0x000fe20000410000 */
[----:B0-----:R-:W-:Y:S01]  /*3dd0*/  FADD.FTZ R11, R11, 1 ;  /* 0x3f8000000b0b7421 */ /* 0x001fe20000010000 */
[----:B------:R-:W0:Y:S01]  /*3de0*/  MUFU.EX2 R7, R7 ;  /* 0x0000000700077308 */ /* 0x000e220000000800 */
[----:B------:R-:W-:Y:S01]  /*3df0*/  FMUL.FTZ R9, R17, -1.4426950216293334961 ;  /* 0xbfb8aa3b11097820 */ /* 0x000fe20000410000 */
[----:B-1----:R-:W-:Y:S02]  /*3e00*/  FADD.FTZ R12, R12, 1 ;  /* 0x3f8000000c0c7421 */ /* 0x002fe40000010000 */
        /* <DEDUP_REMOVED lines=14> */
[----:B------:R0:W3:Y:S01]  /*3ef0*/  MUFU.RCP R69, R8 ;  /* 0x0000000800457308 */ /* 0x0000e20000001000 */
[----:B-1----:R-:W-:Y:S01]  /*3f00*/  FMUL.FTZ R6, R13, R54 ;  /* 0x000000360d067220 */ /* 0x002fe20000410000 */
[----:B------:R-:W-:Y:S03]  /*3f10*/  BAR.SYNC.DEFER_BLOCKING 0x0 ;  /* 0x0000000000007b1d */ /* 0x000fe60000010000 */
[----:B------:R-:W-:-:S03]  /*3f20*/  FMUL.FTZ R6, R6, R77 ;  /* 0x0000004d06067220 */ /* 0x000fc60000410000 */
[----:B------:R-:W1:Y:S01]  /*3f30*/  MUFU.RCP R56, R9 ;  /* 0x0000000900387308 */ /* 0x000e620000001000 */
[----:B--2---:R-:W-:Y:S01]  /*3f40*/  FMUL.FTZ R7, R14, R67 ;  /* 0x000000430e077220 */ /* 0x004fe20000410000 */
[----:B------:R-:W-:-:S03]  /*3f50*/  F2FP.F16.F32.PACK_AB R6, R6, R15 ;  /* 0x0000000f0606723e */ /* 0x000fc600000000ff */
[----:B------:R-:W-:Y:S01]  /*3f60*/  FMUL.FTZ R7, R7, R76 ;  /* 0x0000004c07077220 */ /* 0x000fe20000410000 */
[----:B0-----:R-:W-:Y:S02]  /*3f70*/  PRMT R8, R6, 0x7632, R8 ;  /* 0x0000763206087816 */ /* 0x001fe40000000008 */
[----:B------:R-:W0:Y:S01]  /*3f80*/  MUFU.RCP R11, R11 ;  /* 0x0000000b000b7308 */ /* 0x000e220000001000 */
[----:B---3--:R-:W-:-:S04]  /*3f90*/  FMUL.FTZ R16, R16, R69 ;  /* 0x0000004510107220 */ /* 0x008fc80000410000 */
[----:B------:R-:W-:-:S03]  /*3fa0*/  FMUL.FTZ R16, R16, R79 ;  /* 0x0000004f10107220 */ /* 0x000fc60000410000 */
[----:B------:R-:W2:Y:S01]  /*3fb0*/  MUFU.RCP R12, R12 ;  /* 0x0000000c000c7308 */ /* 0x000ea20000001000 */
[----:B-1----:R-:W-:Y:S01]  /*3fc0*/  FMUL.FTZ R17, R17, R56 ;  /* 0x0000003811117220 */ /* 0x002fe20000410000 */
[----:B------:R-:W-:Y:S01]  /*3fd0*/  F2FP.F16.F32.PACK_AB R7, R16, R7 ;  /* 0x000000071007723e */ /* 0x000fe200000000ff */
[----:B------:R-:W-:Y:S02]  /*3fe0*/  STS.U16 [R65], R6 ;  /* 0x0000000641007388 */ /* 0x000fe40000000400 */
[----:B------:R-:W-:Y:S01]  /*3ff0*/  FMUL.FTZ R17, R17, R78 ;  /* 0x0000004e11117220 */ /* 0x000fe20000410000 */
[----:B------:R-:W-:Y:S02]  /*4000*/  PRMT R10, R7, 0x7632, R10 ;  /* 0x00007632070a7816 */ /* 0x000fe4000000000a */
[----:B------:R-:W1:Y:S01]  /*4010*/  MUFU.RCP R21, R21 ;  /* 0x0000001500157308 */ /* 0x000e620000001000 */
[----:B------:R-:W-:Y:S01]  /*4020*/  STS.U16 [R65+0x2], R8 ;  /* 0x0000020841007388 */ /* 0x000fe20000000400 */
[----:B0-----:R-:W-:-:S03]  /*4030*/  FMUL.FTZ R18, R18, R11 ;  /* 0x0000000b12127220 */ /* 0x001fc60000410000 */
[----:B------:R-:W-:Y:S01]  /*4040*/  STS.U16 [R65+0x4], R7 ;  /* 0x0000040741007388 */ /* 0x000fe20000000400 */
[----:B------:R-:W-:-:S03]  /*4050*/  FMUL.FTZ R18, R18, R81 ;  /* 0x0000005112127220 */ /* 0x000fc60000410000 */
[----:B------:R-:W-:Y:S01]  /*4060*/  STS.U16 [R65+0x6], R10 ;  /* 0x0000060a41007388 */ /* 0x000fe20000000400 */
[----:B--2---:R-:W-:Y:S01]  /*4070*/  FMUL.FTZ R19, R19, R12 ;  /* 0x0000000c13137220 */ /* 0x004fe20000410000 */
[----:B------:R-:W-:-:S03]  /*4080*/  F2FP.F16.F32.PACK_AB R17, R18, R17 ;  /* 0x000000111211723e */ /* 0x000fc600000000ff */
[----:B------:R-:W-:Y:S01]  /*4090*/  FMUL.FTZ R19, R19, R80 ;  /* 0x0000005013137220 */ /* 0x000fe20000410000 */
[C---:B------:R-:W-:Y:S02]  /*40a0*/  PRMT R11, R17.reuse, 0x7610, R11 ;  /* 0x00007610110b7816 */ /* 0x040fe4000000000b */
[----:B------:R-:W-:Y:S01]  /*40b0*/  PRMT R12, R17, 0x7632, R12 ;  /* 0x00007632110c7816 */ /* 0x000fe2000000000c */
[----:B-1----:R-:W-:Y:S01]  /*40c0*/  FMUL.FTZ R20, R20, R21 ;  /* 0x0000001514147220 */ /* 0x002fe20000410000 */
[----:B------:R-:W0:Y:S01]  /*40d0*/  LDC.64 R16, c[0x0][0x430] ;  /* 0x00010c00ff107b82 */ /* 0x000e220000000a00 */
[----:B------:R-:W-:Y:S02]  /*40e0*/  STS.U16 [R65+0x8], R11 ;  /* 0x0000080b41007388 */ /* 0x000fe40000000400 */
[----:B------:R-:W-:Y:S02]  /*40f0*/  FMUL.FTZ R20, R20, R83 ;  /* 0x0000005314147220 */ /* 0x000fe40000410000 */
[----:B------:R-:W-:Y:S03]  /*4100*/  STS.U16 [R65+0xa], R12 ;  /* 0x00000a0c41007388 */ /* 0x000fe60000000400 */
[----:B------:R-:W-:-:S04]  /*4110*/  F2FP.F16.F32.PACK_AB R19, R20, R19 ;  /* 0x000000131413723e */ /* 0x000fc800000000ff */
[----:B------:R-:W-:Y:S01]  /*4120*/  PRMT R14, R19, 0x7632, R14 ;  /* 0x00007632130e7816 */ /* 0x000fe2000000000e */
[----:B------:R1:W-:Y:S04]  /*4130*/  STS.U16 [R65+0xc], R19 ;  /* 0x00000c1341007388 */ /* 0x0003e80000000400 */
[----:B------:R-:W-:Y:S01]  /*4140*/  STS.U16 [R65+0xe], R14 ;  /* 0x00000e0e41007388 */ /* 0x000fe20000000400 */
[----:B------:R-:W-:-:S03]  /*4150*/  NOP ;  /* 0x0000000000007918 */ /* 0x000fc60000000000 */
[----:B------:R-:W-:Y:S01]  /*4160*/  LDS.U16 R57, [R57] ;  /* 0x0000000039397984 */ /* 0x000fe20000000400 */
[----:B-1----:R-:W1:Y:S01]  /*4170*/  LDC.64 R18, c[0x0][0x438] ;  /* 0x00010e00ff127b82 */ /* 0x002e620000000a00 */
[----:B0-----:R-:W-:Y:S02]  /*4180*/  IMAD.WIDE.U32 R4, R16, UR20, R4 ;  /* 0x0000001410047c25 */ /* 0x001fe4000f8e0004 */
[----:B------:R-:W-:Y:S02]  /*4190*/  LDS.U16 R7, [R58+0x40] ;  /* 0x000040003a077984 */ /* 0x000fe40000000400 */
[----:B------:R-:W-:Y:S02]  /*41a0*/  IMAD R5, R17, UR20, R5 ;  /* 0x0000001411057c24 */ /* 0x000fe4000f8e0205 */
[----:B------:R-:W-:Y:S04]  /*41b0*/  LDS.U16 R59, [R59+0x80] ;  /* 0x000080003b3b7984 */ /* 0x000fe80000000400 */
[----:B------:R-:W-:Y:S04]  /*41c0*/  LDS.U16 R9, [R60+0xc0] ;  /* 0x0000c0003c097984 */ /* 0x000fe80000000400 */
[----:B------:R-:W-:Y:S04]  /*41d0*/  LDS.U16 R61, [R61+0x100] ;  /* 0x000100003d3d7984 */ /* 0x000fe80000000400 */
[----:B------:R-:W-:Y:S04]  /*41e0*/  LDS.U16 R11, [R62+0x140] ;  /* 0x000140003e0b7984 */ /* 0x000fe80000000400 */
[----:B------:R-:W-:Y:S01]  /*41f0*/  LDS.U16 R63, [R63+0x180] ;  /* 0x000180003f3f7984 */ /* 0x000fe20000000400 */
[----:B-1----:R-:W-:-:S03]  /*4200*/  IMAD.WIDE.U32 R4, R0, R18, R4 ;  /* 0x0000001200047225 */ /* 0x002fc600078e0004 */
[----:B------:R-:W-:Y:S01]  /*4210*/  LDS.U16 R13, [R64+0x1c0] ;  /* 0x0001c000400d7984 */ /* 0x000fe20000000400 */
[----:B------:R-:W-:-:S03]  /*4220*/  IMAD R6, R0, R19, R5 ;  /* 0x0000001300067224 */ /* 0x000fc600078e0205 */
[----:B------:R-:W-:Y:S01]  /*4230*/  @!P0 STS [UR4+0x210], R55 ;  /* 0x00021037ff008988 */ /* 0x000fe20008000804 */
[----:B------:R-:W-:Y:S01]  /*4240*/  BAR.SYNC.DEFER_BLOCKING 0x0 ;  /* 0x0000000000007b1d */ /* 0x000fe20000010000 */
[----:B------:R-:W-:-:S05]  /*4250*/  IADD3 R5, P0, PT, R38, R4, RZ ;  /* 0x0000000426057210 */ /* 0x000fca0007f1e0ff */
[----:B------:R-:W-:Y:S01]  /*4260*/  IMAD.X R6, RZ, RZ, R6, P0 ;  /* 0x000000ffff067224 */ /* 0x000fe200000e0606 */
        /* <DEDUP_REMOVED lines=32> */
.L_x_4565:
        /* <DEDUP_REMOVED lines=9> */
.L_x_5133:


//--------------------- .text._Z25selective_scan_fwd_kernelI32Selective_Scan_fwd_kernel_traitsILi32ELi8ELi1ELb1ELb0ELb0ELb0EN3c104HalfEfEEv13SSMParamsBase --------------------------
	.section	.text._Z25selective_scan_fwd_kernelI32Selective_Scan_fwd_kernel_traitsILi32ELi8ELi1ELb1ELb0ELb0ELb0EN3c104HalfEfEEv13SSMParamsBase,"ax",@progbits
	.align	128
        .global         _Z25selective_scan_fwd_kernelI32Selective_Scan_fwd_kernel_traitsILi32ELi8ELi1ELb1ELb0ELb0ELb0EN3c104HalfEfEEv13SSMParamsBase
        .type           _Z25selective_scan_fwd_kernelI32Selective_Scan_fwd_kernel_traitsILi32ELi8ELi1ELb1ELb0ELb0ELb0EN3c104HalfEfEEv13SSMParamsBase,@function
        .size           _Z25selective_scan_fwd_kernelI32Selective_Scan_fwd_kernel_traitsILi32ELi8ELi1ELb1ELb0ELb0ELb0EN3c104HalfEfEEv13SSMParamsBase,(.L_x_5134 - _Z25selective_scan_fwd_kernelI32Selective_Scan_fwd_kernel_traitsILi32ELi8ELi1ELb1ELb0ELb0ELb0EN3c104HalfEfEEv13SSMParamsBase)
        .other          _Z25selective_scan_fwd_kernelI32Selective_Scan_fwd_kernel_traitsILi32ELi8ELi1ELb1ELb0ELb0ELb0EN3c104HalfEfEEv13SSMParamsBase,@"STO_CUDA_ENTRY STV_DEFAULT"
_Z25selective_scan_fwd_kernelI32Selective_Scan_fwd_kernel_traitsILi32ELi8ELi1ELb1ELb0ELb0ELb0EN3c104HalfEfEEv13SSMParamsBase:
.text._Z25selective_scan_fwd_kernelI32Selective_Scan_fwd_kernel_traitsILi32ELi8ELi1ELb1ELb0ELb0ELb0EN3c104HalfEfEEv13SSMParamsBase:
        /* <DEDUP_REMOVED lines=34> */
[----:B------:R-:W-:Y:S01]  /*0220*/  MOV R2, R4 ;  /* 0x0000000400027202 */ /* 0x000fe20000000f00 */
[----:B------:R-:W2:Y:S01]  /*0230*/  S2R R28, SR_TID.X ;  /* 0x00000000001c7919 */ /* 0x000ea20000002100 */
[----:B------:R-:W-:Y:S01]  /*0240*/  MOV R6, UR6 ;  /* 0x0000000600067c02 */ /* 0x000fe20008000f00 */
[----:B------:R-:W3:Y:S01]  /*0250*/  LDCU UR4, c[0x0][0x38c] ;  /* 0x00007180ff0477ac */ /* 0x000ee20008000800 */
[----:B------:R-:W-:Y:S01]  /*0260*/  MOV R7, UR7 ;  /* 0x0000000700077c02 */ /* 0x000fe20008000f00 */
[C---:B------:R-:W-:Y:S01]  /*0270*/  IMAD.WIDE.U32 R2, R9.reuse, UR10, R2 ;  /* 0x0000000a09027c25 */ /* 0x040fe2000f8e0002 */
[----:B------:R-:W-:Y:S01]  /*0280*/  MOV R5, UR8 ;  /* 0x0000000800057c02 */ /* 0x000fe20008000f00 */
[----:B------:R-:W2:Y:S01]  /*0290*/  LDC.64 R26, c[0x0][0x3a0] ;  /* 0x0000e800ff1a7b82 */ /* 0x000ea20000000a00 */
[----:B------:R-:W0:Y:S01]  /*02a0*/  LDCU.64 UR6, c[0x0][0x3b8] ;  /* 0x00007700ff0677ac */ /* 0x000e220008000a00 */
[----:B------:R-:W-:Y:S01]  /*02b0*/  IMAD R31, R9, UR11, R3 ;  /* 0x0000000b091f7c24 */ /* 0x000fe2000f8e0203 */
[----:B----4-:R-:W-:Y:S01]  /*02c0*/  LEA R34, P0, R2, R34, 0x1 ;  /* 0x0000002202227211 */ /* 0x010fe200078008ff */
[----:B-1----:R-:W-:Y:S01]  /*02d0*/  IMAD R0, R0, UR18, R9 ;  /* 0x0000001200007c24 */ /* 0x002fe2000f8e0209 */
[----:B------:R-:W1:Y:S01]  /*02e0*/  LDCU.64 UR8, c[0x0][0x3d8] ;  /* 0x00007b00ff0877ac */ /* 0x000e620008000a00 */
[----:B------:R-:W-:-:S02]  /*02f0*/  MOV R4, R6 ;  /* 0x0000000600047202 */ /* 0x000fc40000000f00 */
[----:B------:R-:W-:Y:S01]  /*0300*/  LEA.HI.X R31, R2, R35, R31, 0x1, P0 ;  /* 0x00000023021f7211 */ /* 0x000fe200000f0c1f */
[----:B------:R-:W4:Y:S01]  /*0310*/  LDC.64 R20, c[0x0][0x420] ;  /* 0x00010800ff147b82 */ /* 0x000f220000000a00 */
[----:B------:R-:W1:Y:S01]  /*0320*/  LDCU.U8 UR5, c[0x0][0x39e] ;  /* 0x000073c0ff0577ac */ /* 0x000e620008000000 */
[----:B------:R-:W-:Y:S01]  /*0330*/  IMAD.WIDE.U32 R4, R9, UR14, R4 ;  /* 0x0000000e09047c25 */ /* 0x000fe2000f8e0004 */
[----:B---3--:R-:W-:-:S03]  /*0340*/  UISETP.LT.AND UP1, UPT, UR4, 0x1, UPT ;  /* 0x000000010400788c */ /* 0x008fc6000bf21270 */
[C---:B------:R-:W-:Y:S01]  /*0350*/  IMAD R11, R9.reuse, UR15, R5 ;  /* 0x0000000f090b7c24 */ /* 0x040fe2000f8e0205 */
[C---:B------:R-:W-:Y:S01]  /*0360*/  LEA R32, P0, R4.reuse, R32, 0x1 ;  /* 0x0000002004207211 */ /* 0x040fe200078008ff */
[C---:B0-----:R-:W-:Y:S01]  /*0370*/  IMAD.WIDE.U32 R2, R9.reuse, R14, RZ ;  /* 0x0000000e09027225 */ /* 0x041fe200078e00ff */
[----:B------:R-:W0:Y:S02]  /*0380*/  LDC.64 R36, c[0x0][0x448] ;  /* 0x00011200ff247b82 */ /* 0x000e240000000a00 */
[----:B------:R-:W-:Y:S01]  /*0390*/  LEA.HI.X R11, R4, R33, R11, 0x1, P0 ;  /* 0x00000021040b7211 */ /* 0x000fe200000f0c0b */
[C---:B------:R-:W-:Y:S02]  /*03a0*/  IMAD R3, R9.reuse, R15, R3 ;  /* 0x0000000f09037224 */ /* 0x040fe400078e0203 */
[----:B------:R-:W-:-:S03]  /*03b0*/  IMAD.WIDE.U32 R24, R9, UR6, RZ ;  /* 0x0000000609187c25 */ /* 0x000fc6000f8e00ff */
[----:B------:R-:W3:Y:S01]  /*03c0*/  LDC.64 R38, c[0x0][0x450] ;  /* 0x00011400ff267b82 */ /* 0x000ee20000000a00 */
[----:B--2---:R-:W-:Y:S01]  /*03d0*/  IMAD.WIDE.U32 R22, R9, R26, RZ ;  /* 0x0000001a09167225 */ /* 0x004fe200078e00ff */
[----:B-1----:R-:W-:-:S03]  /*03e0*/  UISETP.NE.AND UP0, UPT, UR5, URZ, UPT ;  /* 0x000000ff0500728c */ /* 0x002fc6000bf05270 */
[----:B------:R-:W-:-:S03]  /*03f0*/  IMAD.WIDE.U32 R4, R9, UR8, RZ ;  /* 0x0000000809047c25 */ /* 0x000fc6000f8e00ff */
[----:B------:R-:W1:Y:S01]  /*0400*/  LDC.64 R40, c[0x0][0x440] ;  /* 0x00011000ff287b82 */ /* 0x000e620000000a00 */
[----:B------:R-:W-:Y:S02]  /*0410*/  IMAD R0, R0, R13, RZ ;  /* 0x0000000d00007224 */ /* 0x000fe400078e02ff */
[C---:B------:R-:W-:Y:S02]  /*0420*/  IMAD R8, R9.reuse, R27, R23 ;  /* 0x0000001b09087224 */ /* 0x040fe400078e0217 */
[C---:B------:R-:W-:Y:S02]  /*0430*/  IMAD R10, R9.reuse, UR7, R25 ;  /* 0x00000007090a7c24 */ /* 0x040fe4000f8e0219 */
[----:B------:R-:W-:Y:S01]  /*0440*/  IMAD R23, R9, UR9, R5 ;  /* 0x0000000909177c24 */ /* 0x000fe2000f8e0205 */
[----:B------:R-:W2:Y:S01]  /*0450*/  LDC.64 R14, c[0x0][0x3a8] ;  /* 0x0000ea00ff0e7b82 */ /* 0x000ea20000000a00 */
[----:B----4-:R-:W-:Y:S01]  /*0460*/  IMAD.WIDE.U32 R12, R20, UR18, R2 ;  /* 0x00000012140c7c25 */ /* 0x010fe2000f8e0002 */
[----:B0-----:R-:W-:-:S03]  /*0470*/  LEA R27, P0, R24, R36, 0x2 ;  /* 0x00000024181b7211 */ /* 0x001fc600078010ff */
[----:B------:R-:W-:Y:S01]  /*0480*/  IMAD R0, R0, UR4, RZ ;  /* 0x0000000400007c24 */ /* 0x000fe2000f8e02ff */
[----:B------:R-:W-:Y:S01]  /*0490*/  USEL UR4, UR4, 0x1, !UP1 ;  /* 0x0000000104047887 */ /* 0x000fe2000c800000 */
[----:B------:R-:W-:Y:S01]  /*04a0*/  IMAD R20, R21, UR18, R13 ;  /* 0x0000001215147c24 */ /* 0x000fe2000f8e020d */
[----:B------:R-:W0:Y:S01]  /*04b0*/  LDC.64 R6, c[0x0][0x478] ;  /* 0x00011e00ff067b82 */ /* 0x000e220000000a00 */
[----:B---3--:R-:W-:Y:S01]  /*04c0*/  LEA R26, P1, R4, R38, 0x2 ;  /* 0x00000026041a7211 */ /* 0x008fe200078210ff */
[----:B------:R-:W-:Y:S01]  /*04d0*/  UIADD3 UR6, UPT, UPT, -UR4, URZ, URZ ;  /* 0x000000ff04067290 */ /* 0x000fe2000fffe1ff */
[----:B------:R-:W-:Y:S02]  /*04e0*/  LEA.HI.X R24, R24, R37, R10, 0x2, P0 ;  /* 0x0000002518187211 */ /* 0x000fe400000f140a */
[----:B------:R-:W-:Y:S02]  /*04f0*/  LEA.HI.X R23, R4, R39, R23, 0x2, P1 ;  /* 0x0000002704177211 */ /* 0x000fe400008f1417 */
[----:B------:R-:W-:Y:S01]  /*0500*/  MOV R21, RZ ;  /* 0x000000ff00157202 */ /* 0x000fe20000000f00 */
[----:B------:R-:W3:Y:S01]  /*0510*/  LDC.64 R18, c[0x0][0x3c0] ;  /* 0x0000f000ff127b82 */ /* 0x000ee20000000a00 */
[----:B-1----:R-:W-:-:S04]  /*0520*/  LEA R25, P2, R22, R40, 0x2 ;  /* 0x0000002816197211 */ /* 0x002fc800078410ff */
[----:B------:R-:W-:-:S03]  /*0530*/  LEA.HI.X R22, R22, R41, R8, 0x2, P2 ;  /* 0x0000002916167211 */ /* 0x000fc600010f1408 */
[----:B------:R-:W1:Y:S01]  /*0540*/  LDC.64 R16, c[0x0][0x3e0] ;  /* 0x0000f800ff107b82 */ /* 0x000e620000000a00 */
[----:B--2---:R-:W-:Y:S02]  /*0550*/  SHF.L.U64.HI R33, R14, 0x2, R15 ;  /* 0x000000020e217819 */ /* 0x004fe4000001020f */
[----:B------:R-:W-:Y:S01]  /*0560*/  MOV R15, R11 ;  /* 0x0000000b000f7202 */ /* 0x000fe20000000f00 */
[----:B0-----:R-:W-:Y:S01]  /*0570*/  IMAD.WIDE.U32 R2, R28, 0x10, R6 ;  /* 0x000000101c027825 */ /* 0x001fe200078e0006 */
[----:B---3--:R-:W-:Y:S02]  /*0580*/  SHF.L.U64.HI R19, R18, 0x2, R19 ;  /* 0x0000000212137819 */ /* 0x008fe40000010213 */
[----:B-1----:R-:W-:-:S07]  /*0590*/  SHF.L.U64.HI R17, R16, 0x2, R17 ;  /* 0x0000000210117819 */ /* 0x002fce0000010211 */
.L_x_4588:
        /* <DEDUP_REMOVED lines=9> */
[--C-:B-----5:R-:W-:Y:S02]  /*0630*/  HADD2.F32 R54, -RZ, R5.reuse.H0_H0 ;  /* 0x20000005ff367230 */ /* 0x120fe40000004100 */
[----:B------:R-:W-:Y:S02]  /*0640*/  HADD2.F32 R55, -RZ, R5.H1_H1 ;  /* 0x30000005ff377230 */ /* 0x000fe40000004100 */
[--C-:B------:R-:W-:Y:S02]  /*0650*/  HADD2.F32 R56, -RZ, R6.reuse.H0_H0 ;  /* 0x20000006ff387230 */ /* 0x100fe40000004100 */
[----:B------:R-:W-:Y:S02]  /*0660*/  HADD2.F32 R5, -RZ, R6.H1_H1 ;  /* 0x30000006ff057230 */ /* 0x000fe40000004100 */
[----:B------:R-:W-:Y:S02]  /*0670*/  HADD2.F32 R38, -RZ, R9.H0_H0 ;  /* 0x20000009ff267230 */ /* 0x000fe40000004100 */
[----:B------:R-:W-:-:S02]  /*0680*/  HADD2.F32 R6, -RZ, R8.H0_H0 ;  /* 0x20000008ff067230 */ /* 0x000fc40000004100 */
[----:B------:R-:W-:Y:S02]  /*0690*/  HADD2.F32 R40, -RZ, R9.H1_H1 ;  /* 0x30000009ff287230 */ /* 0x000fe40000004100 */
[--C-:B------:R-:W-:Y:S01]  /*06a0*/  FADD.FTZ R37, R38, R29.reuse ;  /* 0x0000001d26257221 */ /* 0x100fe20000010000 */
[----:B------:R-:W-:Y:S02]  /*06b0*/  HADD2.F32 R42, -RZ, R10.H0_H0 ;  /* 0x2000000aff2a7230 */ /* 0x000fe40000004100 */
        /* <DEDUP_REMOVED lines=14> */
[----:B------:R-:W-:Y:S01]  /*07a0*/  FMUL.FTZ R52, R44, R35 ;  /* 0x000000232c347220 */ /* 0x000fe20000410000 */
[----:B------:R-:W-:Y:S02]  /*07b0*/  HADD2.F32 R7, -RZ, R7.H1_H1 ;  /* 0x30000007ff077230 */ /* 0x000fe40000004100 */
[----:B------:R-:W-:Y:S01]  /*07c0*/  FMUL.FTZ R51, R53, R36 ;  /* 0x0000002435337220 */ /* 0x000fe20000410000 */
[----:B------:R-:W-:Y:S01]  /*07d0*/  FMUL.FTZ R50, R54, R37 ;  /* 0x0000002536327220 */ /* 0x000fe20000410000 */
[----:B------:R-:W-:Y:S01]  /*07e0*/  FMUL.FTZ R49, R55, R38 ;  /* 0x0000002637317220 */ /* 0x000fe20000410000 */
[----:B------:R-:W-:Y:S01]  /*07f0*/  FMUL.FTZ R48, R56, R39 ;  /* 0x0000002738307220 */ /* 0x000fe20000410000 */
[----:B------:R-:W-:Y:S01]  /*0800*/  FMUL.FTZ R47, R5, R40 ;  /* 0x00000028052f7220 */ /* 0x000fe20000410000 */
[----:B------:R-:W-:Y:S01]  /*0810*/  FMUL.FTZ R46, R4, R41 ;  /* 0x00000029042e7220 */ /* 0x000fe20000410000 */
[----:B------:R-:W-:Y:S01]  /*0820*/  FMUL.FTZ R45, R7, R42 ;  /* 0x0000002a072d7220 */ /* 0x000fe20000410000 */
[----:B------:R-:W-:Y:S06]  /*0830*/  BRA `(.L_x_4567) ;  /* 0x0000001000c07947 */ /* 0x000fec0003800000 */
.L_x_4566:
        /* <DEDUP_REMOVED lines=52> */
.L_x_4569:
[----:B------:R-:W-:Y:S05]  /*0b80*/  BSYNC.RECONVERGENT B0 ;  /* 0x0000000000007941 */ /* 0x000fea0003800200 */
.L_x_4568:
        /* <DEDUP_REMOVED lines=37> */
.L_x_4571:
[----:B------:R-:W-:Y:S05]  /*0de0*/  BSYNC.RECONVERGENT B0 ;  /* 0x0000000000007941 */ /* 0x000fea0003800200 */
.L_x_4570:
        /* <DEDUP_REMOVED lines=39> */
.L_x_4573:
[----:B------:R-:W-:Y:S05]  /*1060*/  BSYNC.RECONVERGENT B0 ;  /* 0x0000000000007941 */ /* 0x000fea0003800200 */
.L_x_4572:
        /* <DEDUP_REMOVED lines=32> */
.L_x_4575:
[----:B------:R-:W-:Y:S05]  /*1270*/  BSYNC.RECONVERGENT B0 ;  /* 0x0000000000007941 */ /* 0x000fea0003800200 */
.L_x_4574:
        /* <DEDUP_REMOVED lines=32> */
.L_x_4577:
[----:B------:R-:W-:Y:S05]  /*1480*/  BSYNC.RECONVERGENT B0 ;  /* 0x0000000000007941 */ /* 0x000fea0003800200 */
.L_x_4576:
        /* <DEDUP_REMOVED lines=32> */
.L_x_4579:
[----:B------:R-:W-:Y:S05]  /*1690*/  BSYNC.RECONVERGENT B0 ;  /* 0x0000000000007941 */ /* 0x000fea0003800200 */
.L_x_4578:
        /* <DEDUP_REMOVED lines=32> */
.L_x_4581:
[----:B------:R-:W-:Y:S05]  /*18a0*/  BSYNC.RECONVERGENT B0 ;  /* 0x0000000000007941 */ /* 0x000fea0003800200 */
.L_x_4580:
        /* <DEDUP_REMOVED lines=32> */
.L_x_4583:
[----:B------:R-:W-:Y:S05]  /*1ab0*/  BSYNC.RECONVERGENT B0 ;  /* 0x0000000000007941 */ /* 0x000fea0003800200 */
.L_x_4582:
        /* <DEDUP_REMOVED lines=8> */
.L_x_4567:
        /* <DEDUP_REMOVED lines=28> */
.L_x_4587:
[----:B------:R-:W-:Y:S02]  /*1d00*/  MOV R6, R61 ;  /* 0x0000003d00067202 */ /* 0x000fe40000000f00 */
[----:B------:R-:W-:-:S05]  /*1d10*/  MOV R7, R60 ;  /* 0x0000003c00077202 */ /* 0x000fca0000000f00 */
[----:B0-----:R0:W3:Y:S01]  /*1d20*/  LDG.E R10, desc[UR16][R6.64] ;  /* 0x00000010060a7981 */ /* 0x0010e2000c1e1900 */
[----:B------:R-:W-:Y:S02]  /*1d30*/  MOV R8, R63 ;  /* 0x0000003f00087202 */ /* 0x000fe40000000f00 */
[----:B------:R-:W-:-:S05]  /*1d40*/  MOV R9, R62 ;  /* 0x0000003e00097202 */ /* 0x000fca0000000f00 */
[----:B------:R-:W4:Y:S01]  /*1d50*/  LDG.E R67, desc[UR16][R8.64] ;  /* 0x0000001008437981 */ /* 0x000f22000c1e1900 */
[----:B0-----:R-:W-:Y:S02]  /*1d60*/  MOV R6, R65 ;  /* 0x0000004100067202 */ /* 0x001fe40000000f00 */
[----:B------:R-:W-:-:S05]  /*1d70*/  MOV R7, R64 ;  /* 0x0000004000077202 */ /* 0x000fca0000000f00 */
[----:B------:R0:W4:Y:S01]  /*1d80*/  LDG.E R66, desc[UR16][R6.64] ;  /* 0x0000001006427981 */ /* 0x000122000c1e1900 */
[C---:B-1----:R-:W-:Y:S01]  /*1d90*/  ISETP.GE.AND P1, PT, R76.reuse, 0x1, PT ;  /* 0x000000014c00780c */ /* 0x042fe20003f26270 */
[----:B------:R-:W1:Y:S01]  /*1da0*/  S2UR UR8, SR_CgaCtaId ;  /* 0x00000000000879c3 */ /* 0x000e620000008800 */
[----:B------:R-:W-:Y:S01]  /*1db0*/  UMOV UR7, 0x400 ;  /* 0x0000040000077882 */ /* 0x000fe20000000000 */
[----:B------:R-:W-:Y:S01]  /*1dc0*/  ISETP.NE.AND P2, PT, R76, RZ, PT ;  /* 0x000000ff4c00720c */ /* 0x000fe20003f45270 */
[----:B-1----:R-:W-:Y:S01]  /*1dd0*/  ULEA UR7, UR8, UR7, 0x18 ;  /* 0x0000000708077291 */ /* 0x002fe2000f8ec0ff */
[----:B------:R-:W-:Y:S01]  /*1de0*/  ISETP.NE.AND P3, PT, R28, RZ, PT ;  /* 0x000000ff1c00720c */ /* 0x000fe20003f65270 */
[----:B---3--:R-:W-:-:S04]  /*1df0*/  FMUL.FTZ R10, R10, 1.4426950216293334961 ;  /* 0x3fb8aa3b0a0a7820 */ /* 0x008fc80000410000 */
[C---:B------:R-:W-:Y:S01]  /*1e00*/  FMUL.FTZ R70, R10.reuse, R36 ;  /* 0x000000240a467220 */ /* 0x040fe20000410000 */
[C---:B------:R-:W-:Y:S01]  /*1e10*/  FMUL.FTZ R71, R10.reuse, R37 ;  /* 0x000000250a477220 */ /* 0x040fe20000410000 */
[----:B------:R-:W-:-:S04]  /*1e20*/  FMUL.FTZ R72, R10, R38 ;  /* 0x000000260a487220 */ /* 0x000fc80000410000 */
[----:B------:R-:W0:Y:S01]  /*1e30*/  MUFU.EX2 R70, R70 ;  /* 0x0000004600467308 */ /* 0x000e220000000800 */
[----:B------:R-:W-:-:S03]  /*1e40*/  FMUL.FTZ R75, R10, R39 ;  /* 0x000000270a4b7220 */ /* 0x000fc60000410000 */
[----:B------:R-:W1:Y:S01]  /*1e50*/  MUFU.EX2 R71, R71 ;  /* 0x0000004700477308 */ /* 0x000e620000000800 */
[----:B------:R-:W-:-:S03]  /*1e60*/  FMUL.FTZ R68, R10, R40 ;  /* 0x000000280a447220 */ /* 0x000fc60000410000 */
[----:B------:R-:W3:Y:S01]  /*1e70*/  MUFU.EX2 R72, R72 ;  /* 0x0000004800487308 */ /* 0x000ee20000000800 */
[C---:B------:R-:W-:Y:S01]  /*1e80*/  FMUL.FTZ R69, R10.reuse, R35 ;  /* 0x000000230a457220 */ /* 0x040fe20000410000 */
[----:B------:R-:W-:Y:S02]  /*1e90*/  FMUL.FTZ R73, R10, R41 ;  /* 0x000000290a497220 */ /* 0x000fe40000410000 */
[----:B------:R-:W5:Y:S01]  /*1ea0*/  MUFU.EX2 R75, R75 ;  /* 0x0000004b004b7308 */ /* 0x000f620000000800 */
[----:B0-----:R-:W-:-:S03]  /*1eb0*/  FFMA.FTZ R6, R70, R52, R51 ;  /* 0x0000003446067223 */ /* 0x001fc60000010033 */
[----:B------:R-:W0:Y:S01]  /*1ec0*/  MUFU.EX2 R68, R68 ;  /* 0x0000004400447308 */ /* 0x000e220000000800 */
[----:B------:R-:W-:Y:S01]  /*1ed0*/  FMUL.FTZ R74, R10, R42 ;  /* 0x0000002a0a4a7220 */ /* 0x000fe20000410000 */
[----:B-1----:R-:W-:Y:S02]  /*1ee0*/  FFMA.FTZ R6, R71, R6, R50 ;  /* 0x0000000647067223 */ /* 0x002fe40000010032 */
[----:B------:R-:W1:Y:S02]  /*1ef0*/  MUFU.EX2 R69, R69 ;  /* 0x0000004500457308 */ /* 0x000e640000000800 */
[----:B---3--:R-:W-:Y:S02]  /*1f00*/  FFMA.FTZ R6, R72, R6, R49 ;  /* 0x0000000648067223 */ /* 0x008fe40000010031 */
[----:B------:R-:W3:Y:S02]  /*1f10*/  MUFU.EX2 R73, R73 ;  /* 0x0000004900497308 */ /* 0x000ee40000000800 */
[----:B-----5:R-:W-:-:S02]  /*1f20*/  FFMA.FTZ R6, R75, R6, R48 ;  /* 0x000000064b067223 */ /* 0x020fc40000010030 */
[----:B------:R-:W5:Y:S02]  /*1f30*/  MUFU.EX2 R74, R74 ;  /* 0x0000004a004a7308 */ /* 0x000f640000000800 */
[----:B0-----:R-:W-:Y:S01]  /*1f40*/  FFMA.FTZ R7, R68, R6, R47 ;  /* 0x0000000644077223 */ /* 0x001fe2000001002f */
[----:B-1----:R-:W-:-:S03]  /*1f50*/  FMUL.FTZ R6, R69, R70 ;  /* 0x0000004645067220 */ /* 0x002fc60000410000 */
[----:B---3--:R-:W-:Y:S01]  /*1f60*/  FFMA.FTZ R8, R73, R7, R46 ;  /* 0x0000000749087223 */ /* 0x008fe2000001002e */
[----:B------:R-:W-:-:S03]  /*1f70*/  FMUL.FTZ R7, R71, R6 ;  /* 0x0000000647077220 */ /* 0x000fc60000410000 */
[----:B-----5:R-:W-:Y:S01]  /*1f80*/  FFMA.FTZ R8, R74, R8, R45 ;  /* 0x000000084a087223 */ /* 0x020fe2000001002d */
        /* <DEDUP_REMOVED lines=33> */
[----:B------:R-:W3:Y:S01]  /*21a0*/  @P0 LDS.64 R6, [UR4] ;  /* 0x00000004ff060984 */ /* 0x000ee20008000a00 */
[C---:B0-----:R-:W-:Y:S01]  /*21b0*/  FMUL.FTZ R10, R77.reuse, R8 ;  /* 0x000000084d0a7220 */ /* 0x041fe20000410000 */
[----:B-1----:R-:W-:-:S07]  /*21c0*/  FFMA.FTZ R11, R77, R11, R78 ;  /* 0x0000000b4d0b7223 */ /* 0x002fce000001004e */
[----:B------:R-:W-:Y:S01]  /*21d0*/  @!P1 STS.64 [UR7+0x220], R10 ;  /* 0x0002200aff009988 */ /* 0x000fe20008000a07 */
[----:B------:R-:W-:Y:S06]  /*21e0*/  BAR.SYNC.DEFER_BLOCKING 0x0 ;  /* 0x0000000000007b1d */ /* 0x000fec0000010000 */
        /* <DEDUP_REMOVED lines=27> */
[----:B--2---:R-:W-:-:S04]  /*23a0*/  LEA R10, P1, R11, R4, 0x3 ;  /* 0x000000040b0a7211 */ /* 0x004fc800078218ff */
[----:B------:R-:W-:-:S05]  /*23b0*/  LEA.HI.X R11, R11, R5, R66, 0x3, P1 ;  /* 0x000000050b0b7211 */ /* 0x000fca00008f1c42 */
[----:B------:R0:W-:Y:S04]  /*23c0*/  STG.E.64 desc[UR16][R10.64], R8 ;  /* 0x000000080a007986 */ /* 0x0001e8000c101b10 */
.L_x_4586:
[----:B------:R-:W-:Y:S05]  /*23d0*/  BSYNC.RECONVERGENT B0 ;  /* 0x0000000000007941 */ /* 0x000fea0003800200 */
.L_x_4585:
[----:B------:R-:W-:Y:S01]  /*23e0*/  UIADD3 UR5, UPT, UPT, UR5, 0x1, URZ ;  /* 0x0000000105057890 */ /* 0x000fe2000fffe0ff */
[----:B------:R-:W-:Y:S01]  /*23f0*/  FFMA.FTZ R68, R68, R75, R47 ;  /* 0x0000004b44447223 */ /* 0x000fe2000001002f */
[----:B------:R-:W-:Y:S01]  /*2400*/  LEA R65, P1, R18, R65, 0x2 ;  /* 0x0000004112417211 */ /* 0x000fe200078210ff */
[----:B------:R-:W-:Y:S01]  /*2410*/  FFMA.FTZ R43, R67, R80, R43 ;  /* 0x00000050432b7223 */ /* 0x000fe2000001002b */
[----:B------:R-:W-:Y:S01]  /*2420*/  UISETP.NE.AND UP1, UPT, UR5, URZ, UPT ;  /* 0x000000ff0500728c */ /* 0x000fe2000bf25270 */
[----:B------:R-:W-:Y:S01]  /*2430*/  FFMA.FTZ R6, R73, R68, R46 ;  /* 0x0000004449067223 */ /* 0x000fe2000001002e */
[----:B------:R-:W-:Y:S01]  /*2440*/  LEA R63, P2, R16, R63, 0x2 ;  /* 0x0000003f103f7211 */ /* 0x000fe200078410ff */
[C---:B------:R-:W-:Y:S01]  /*2450*/  FFMA.FTZ R44, R67.reuse, R69, R44 ;  /* 0x00000045432c7223 */ /* 0x040fe2000001002c */
[----:B------:R-:W-:Y:S01]  /*2460*/  LEA R61, P3, R14, R61, 0x2 ;  /* 0x0000003d0e3d7211 */ /* 0x000fe200078610ff */
[----:B------:R-:W-:Y:S01]  /*2470*/  FFMA.FTZ R74, R74, R6, R45 ;  /* 0x000000064a4a7223 */ /* 0x000fe2000001002d */
        /* <DEDUP_REMOVED lines=12> */
.L_x_4584:
[----:B------:R-:W-:Y:S01]  /*2540*/  BAR.SYNC.DEFER_BLOCKING 0x0 ;  /* 0x0000000000007b1d */ /* 0x000fe20000010000 */
[----:B--2---:R-:W-:Y:S02]  /*2550*/  LEA R5, P0, R21, R12, 0x8 ;  /* 0x0000000c15057211 */ /* 0x004fe400078040ff */
[----:B------:R-:W-:Y:S02]  /*2560*/  F2FP.F16.F32.PACK_AB R7, R58, R57 ;  /* 0x000000393a07723e */ /* 0x000fe400000000ff */
[----:B------:R-:W-:Y:S01]  /*2570*/  IADD3.X R4, PT, PT, RZ, R20, RZ, P0, !PT ;  /* 0x00000014ff047210 */ /* 0x000fe200007fe4ff */
[----:B------:R-:W1:Y:S01]  /*2580*/  LDCU UR4, c[0x0][0x394] ;  /* 0x00007280ff0477ac */ /* 0x000e620008000800 */
[----:B0-----:R-:W-:Y:S02]  /*2590*/  LEA R8, P0, R5, R2, 0x1 ;  /* 0x0000000205087211 */ /* 0x001fe400078008ff */
        /* <DEDUP_REMOVED lines=9> */
[----:B-1----:R-:W-:-:S02]  /*2630*/  ISETP.NE.AND P0, PT, R21, UR4, PT ;  /* 0x0000000415007c0c */ /* 0x002fc4000bf05270 */
[----:B------:R-:W-:-:S11]  /*2640*/  IADD3.X R31, PT, PT, RZ, R31, RZ, P2, !PT ;  /* 0x0000001fff1f7210 */ /* 0x000fd600017fe4ff */
[----:B------:R-:W-:Y:S05]  /*2650*/  @P0 BRA `(.L_x_4588) ;  /* 0xffffffdc00d00947 */ /* 0x000fea000383ffff */
[----:B------:R-:W-:Y:S05]  /*2660*/  EXIT ;  /* 0x000000000000794d */ /* 0x000fea0003800000 */
.L_x_4589:
        /* <DEDUP_REMOVED lines=9> */
.L_x_5134:


//--------------------- .text._Z25selective_scan_fwd_kernelI32Selective_Scan_fwd_kernel_traitsILi32ELi8ELi1ELb1ELb0ELb0ELb1EN3c104HalfEfEEv13SSMParamsBase --------------------------
	.section	.text._Z25selective_scan_fwd_kernelI32Selective_Scan_fwd_kernel_traitsILi32ELi8ELi1ELb1ELb0ELb0ELb1EN3c104HalfEfEEv13SSMParamsBase,"ax",@progbits
	.align	128
        .global         _Z25selective_scan_fwd_kernelI32Selective_Scan_fwd_kernel_traitsILi32ELi8ELi1ELb1ELb0ELb0ELb1EN3c104HalfEfEEv13SSMParamsBase
        .type           _Z25selective_scan_fwd_kernelI32Selective_Scan_fwd_kernel_traitsILi32ELi8ELi1ELb1ELb0ELb0ELb1EN3c104HalfEfEEv13SSMParamsBase,@function
        .size           _Z25selective_scan_fwd_kernelI32Selective_Scan_fwd_kernel_traitsILi32ELi8ELi1ELb1ELb0ELb0ELb1EN3c104HalfEfEEv13SSMParamsBase,(.L_x_5135 - _Z25selective_scan_fwd_kernelI32Selective_Scan_fwd_kernel_traitsILi32ELi8ELi1ELb1ELb0ELb0ELb1EN3c104HalfEfEEv13SSMParamsBase)
        .other          _Z25selective_scan_fwd_kernelI32Selective_Scan_fwd_kernel_traitsILi32ELi8ELi1ELb1ELb0ELb0ELb1EN3c104HalfEfEEv13SSMParamsBase,@"STO_CUDA_ENTRY STV_DEFAULT"
_Z25selective_scan_fwd_kernelI32Selective_Scan_fwd_kernel_traitsILi32ELi8ELi1ELb1ELb0ELb0ELb1EN3c104HalfEfEEv13SSMParamsBase:
.text._Z25selective_scan_fwd_kernelI32Selective_Scan_fwd_kernel_traitsILi32ELi8ELi1ELb1ELb0ELb0ELb1EN3c104HalfEfEEv13SSMParamsBase:
        /* <DEDUP_REMOVED lines=37> */
[----:B------:R-:W-:Y:S02]  /*0250*/  MOV R6, UR6 ;  /* 0x0000000600067c02 */ /* 0x000fe40008000f00 */
[----:B------:R-:W-:Y:S01]  /*0260*/  MOV R5, UR8 ;  /* 0x0000000800057c02 */ /* 0x000fe20008000f00 */
[C---:B------:R-:W-:Y:S01]  /*0270*/  IMAD.WIDE.U32 R2, R0.reuse, UR10, R2 ;  /* 0x0000000a00027c25 */ /* 0x040fe2000f8e0002 */
[----:B------:R-:W3:Y:S01]  /*0280*/  LDC.64 R12, c[0x0][0x428] ;  /* 0x00010a00ff0c7b82 */ /* 0x000ee20000000a00 */
[----:B------:R-:W-:Y:S02]  /*0290*/  MOV R4, R6 ;  /* 0x0000000600047202 */ /* 0x000fe40000000f00 */
[----:B------:R-:W-:Y:S01]  /*02a0*/  MOV R7, UR7 ;  /* 0x0000000700077c02 */ /* 0x000fe20008000f00 */
[----:B------:R-:W3:Y:S01]  /*02b0*/  LDCU.64 UR6, c[0x0][0x3d8] ;  /* 0x00007b00ff0677ac */ /* 0x000ee20008000a00 */
[----:B------:R-:W-:Y:S01]  /*02c0*/  IMAD R41, R0, UR11, R3 ;  /* 0x0000000b00297c24 */ /* 0x000fe2000f8e0203 */
[----:B-1----:R-:W-:Y:S01]  /*02d0*/  LEA R44, P0, R2, R44, 0x1 ;  /* 0x0000002c022c7211 */ /* 0x002fe200078008ff */
[----:B------:R-:W-:Y:S01]  /*02e0*/  IMAD.WIDE.U32 R4, R0, UR14, R4 ;  /* 0x0000000e00047c25 */ /* 0x000fe2000f8e0004 */
[----:B------:R-:W1:Y:S02]  /*02f0*/  LDC.64 R14, c[0x0][0x418] ;  /* 0x00010600ff0e7b82 */ /* 0x000e640000000a00 */
[----:B------:R-:W-:Y:S01]  /*0300*/  LEA.HI.X R41, R2, R45, R41, 0x1, P0 ;  /* 0x0000002d02297211 */ /* 0x000fe200000f0c29 */
[----:B--2---:R-:W-:Y:S01]  /*0310*/  IMAD.WIDE.U32 R6, R0, UR4, RZ ;  /* 0x0000000400067c25 */ /* 0x004fe2000f8e00ff */
[----:B------:R-:W-:Y:S01]  /*0320*/  LEA R42, P1, R4, R42, 0x1 ;  /* 0x0000002a042a7211 */ /* 0x000fe200078208ff */
[----:B------:R-:W2:Y:S02]  /*0330*/  LDCU UR4, c[0x0][0x38c] ;  /* 0x00007180ff0477ac */ /* 0x000ea40008000800 */
[C---:B------:R-:W-:Y:S01]  /*0340*/  IMAD R3, R0.reuse, UR15, R5 ;  /* 0x0000000f00037c24 */ /* 0x040fe2000f8e0205 */
[----:B------:R-:W1:Y:S01]  /*0350*/  LDC.64 R20, c[0x0][0x450] ;  /* 0x00011400ff147b82 */ /* 0x000e620000000a00 */
[----:B------:R-:W-:Y:S01]  /*0360*/  IMAD R37, R0, UR5, R7 ;  /* 0x0000000500257c24 */ /* 0x000fe2000f8e0207 */
[----:B0-----:R-:W-:Y:S01]  /*0370*/  LEA R38, P0, R6, R18, 0x2 ;  /* 0x0000001206267211 */ /* 0x001fe200078010ff */
[----:B----4-:R-:W-:Y:S01]  /*0380*/  IMAD R2, R9, UR18, R0 ;  /* 0x0000001209027c24 */ /* 0x010fe2000f8e0200 */
[----:B------:R-:W-:Y:S01]  /*0390*/  LEA.HI.X R4, R4, R43, R3, 0x1, P1 ;  /* 0x0000002b04047211 */ /* 0x000fe200008f0c03 */
[----:B------:R-:W0:Y:S01]  /*03a0*/  LDCU.U8 UR5, c[0x0][0x39e] ;  /* 0x000073c0ff0577ac */ /* 0x000e220008000000 */
[----:B------:R-:W-:Y:S01]  /*03b0*/  LEA.HI.X R37, R6, R19, R37, 0x2, P0 ;  /* 0x0000001306257211 */ /* 0x000fe200000f1425 */
[----:B------:R-:W-:Y:S01]  /*03c0*/  IMAD R5, R2, R11, RZ ;  /* 0x0000000b02057224 */ /* 0x000fe200078e02ff */
[----:B------:R-:W4:Y:S01]  /*03d0*/  LDC.64 R16, c[0x0][0x438] ;  /* 0x00010e00ff107b82 */ /* 0x000f220000000a00 */
[----:B---3--:R-:W-:-:S04]  /*03e0*/  IMAD.WIDE.U32 R2, R0, R12, RZ ;  /* 0x0000000c00027225 */ /* 0x008fc800078e00ff */
[C---:B------:R-:W-:Y:S02]  /*03f0*/  IMAD R3, R0.reuse, R13, R3 ;  /* 0x0000000d00037224 */ /* 0x040fe400078e0203 */
[C---:B------:R-:W-:Y:S01]  /*0400*/  IMAD.WIDE.U32 R34, R0.reuse, UR6, RZ ;  /* 0x0000000600227c25 */ /* 0x040fe2000f8e00ff */
[----:B------:R-:W3:Y:S01]  /*0410*/  LDC.64 R48, c[0x0][0x3a0] ;  /* 0x0000e800ff307b82 */ /* 0x000ee20000000a00 */
[----:B--2---:R-:W-:Y:S02]  /*0420*/  UISETP.LT.AND UP1, UPT, UR4, 0x1, UPT ;  /* 0x000000010400788c */ /* 0x004fe4000bf21270 */
[----:B-1----:R-:W-:-:S04]  /*0430*/  IMAD.WIDE.U32 R6, R0, R14, RZ ;  /* 0x0000000e00067225 */ /* 0x002fc800078e00ff */
[C---:B------:R-:W-:Y:S01]  /*0440*/  IMAD R7, R0.reuse, R15, R7 ;  /* 0x0000000f00077224 */ /* 0x040fe200078e0207 */
[----:B------:R-:W1:Y:S01]  /*0450*/  LDC.64 R50, c[0x0][0x440] ;  /* 0x00011000ff327b82 */ /* 0x000e620000000a00 */
[----:B------:R-:W-:Y:S01]  /*0460*/  IMAD R8, R0, UR7, R35 ;  /* 0x0000000700087c24 */ /* 0x000fe2000f8e0223 */
[----:B------:R-:W-:Y:S01]  /*0470*/  LEA R35, P0, R34, R20, 0x2 ;  /* 0x0000001422237211 */ /* 0x000fe200078010ff */
[----:B0-----:R-:W-:-:S03]  /*0480*/  UISETP.NE.AND UP0, UPT, UR5, URZ, UPT ;  /* 0x000000ff0500728c */ /* 0x001fc6000bf05270 */
[----:B------:R-:W-:Y:S02]  /*0490*/  LEA.HI.X R34, R34, R21, R8, 0x2, P0 ;  /* 0x0000001522227211 */ /* 0x000fe400000f1408 */
[----:B------:R-:W0:Y:S01]  /*04a0*/  LDC.64 R28, c[0x0][0x410] ;  /* 0x00010400ff1c7b82 */ /* 0x000e220000000a00 */
[----:B----4-:R-:W-:-:S04]  /*04b0*/  IMAD.WIDE.U32 R8, R0, R16, RZ ;  /* 0x0000001000087225 */ /* 0x010fc800078e00ff */
[----:B------:R-:W-:-:S03]  /*04c0*/  IMAD R9, R0, R17, R9 ;  /* 0x0000001100097224 */ /* 0x000fc600078e0209 */
[----:B------:R-:W2:Y:S01]  /*04d0*/  LDC.64 R30, c[0x0][0x420] ;  /* 0x00010800ff1e7b82 */ /* 0x000ea20000000a00 */
[----:B---3--:R-:W-:-:S04]  /*04e0*/  IMAD.WIDE.U32 R32, R0, R48, RZ ;  /* 0x0000003000207225 */ /* 0x008fc800078e00ff */
[----:B------:R-:W-:-:S03]  /*04f0*/  IMAD R0, R0, R49, R33 ;  /* 0x0000003100007224 */ /* 0x000fc600078e0221 */
[----:B------:R-:W3:Y:S01]  /*0500*/  LDC.64 R46, c[0x0][0x430] ;  /* 0x00010c00ff2e7b82 */ /* 0x000ee20000000a00 */
[----:B-1----:R-:W-:-:S04]  /*0510*/  LEA R33, P0, R32, R50, 0x2 ;  /* 0x0000003220217211 */ /* 0x002fc800078010ff */
[----:B------:R-:W-:Y:S01]  /*0520*/  LEA.HI.X R32, R32, R51, R0, 0x2, P0 ;  /* 0x0000003320207211 */ /* 0x000fe200000f1400 */
[----:B------:R-:W-:Y:S01]  /*0530*/  IMAD R0, R5, UR4, RZ ;  /* 0x0000000405007c24 */ /* 0x000fe2000f8e02ff */
[----:B------:R-:W-:Y:S01]  /*0540*/  USEL UR4, UR4, 0x1, !UP1 ;  /* 0x0000000104047887 */ /* 0x000fe2000c800000 */
[----:B------:R-:W1:Y:S01]  /*0550*/  LDC.64 R22, c[0x0][0x3a8] ;  /* 0x0000ea00ff167b82 */ /* 0x000e620000000a00 */
[----:B0-----:R-:W-:Y:S01]  /*0560*/  IMAD.WIDE.U32 R18, R28, UR18, R6 ;  /* 0x000000121c127c25 */ /* 0x001fe2000f8e0006 */
[----:B------:R-:W-:Y:S01]  /*0570*/  MOV R28, RZ ;  /* 0x000000ff001c7202 */ /* 0x000fe20000000f00 */
[----:B------:R-:W-:-:S05]  /*0580*/  UIADD3 UR6, UPT, UPT, -UR4, URZ, URZ ;  /* 0x000000ff04067290 */ /* 0x000fca000fffe1ff */
[----:B------:R-:W0:Y:S01]  /*0590*/  LDC.64 R14, c[0x0][0x478] ;  /* 0x00011e00ff0e7b82 */ /* 0x000e220000000a00 */
[----:B--2---:R-:W-:-:S04]  /*05a0*/  IMAD.WIDE.U32 R20, R30, UR18, R2 ;  /* 0x000000121e147c25 */ /* 0x004fc8000f8e0002 */
[----:B------:R-:W-:Y:S02]  /*05b0*/  IMAD R30, R29, UR18, R19 ;  /* 0x000000121d1e7c24 */ /* 0x000fe4000f8e0213 */
[----:B------:R-:W-:Y:S01]  /*05c0*/  IMAD R31, R31, UR18, R21 ;  /* 0x000000121f1f7c24 */ /* 0x000fe2000f8e0215 */
[----:B------:R-:W2:Y:S01]  /*05d0*/  LDC.64 R12, c[0x0][0x488] ;  /* 0x00012200ff0c7b82 */ /* 0x000ea20000000a00 */
[----:B---3--:R-:W-:-:S04]  /*05e0*/  IMAD.WIDE.U32 R16, R46, UR18, R8 ;  /* 0x000000122e107c25 */ /* 0x008fc8000f8e0008 */
[----:B------:R-:W-:-:S03]  /*05f0*/  IMAD R29, R47, UR18, R17 ;  /* 0x000000122f1d7c24 */ /* 0x000fc6000f8e0211 */
[----:B------:R-:W3:Y:S01]  /*0600*/  LDC.64 R10, c[0x0][0x490] ;  /* 0x00012400ff0a7b82 */ /* 0x000ee20000000a00 */
[----:B-1----:R-:W-:Y:S02]  /*0610*/  SHF.L.U64.HI R43, R22, 0x2, R23 ;  /* 0x00000002162b7819 */ /* 0x002fe40000010217 */
[----:B------:R-:W-:-:S05]  /*0620*/  MOV R23, R4 ;  /* 0x0000000400177202 */ /* 0x000fca0000000f00 */
[----:B------:R-:W1:Y:S01]  /*0630*/  LDC.64 R26, c[0x0][0x3c0] ;  /* 0x0000f000ff1a7b82 */ /* 0x000e620000000a00 */
[----:B0-----:R-:W-:-:S07]  /*0640*/  IMAD.WIDE.U32 R14, R36, 0x10, R14 ;  /* 0x00000010240e7825 */ /* 0x001fce00078e000e */
[----:B------:R-:W0:Y:S01]  /*0650*/  LDC.64 R24, c[0x0][0x3e0] ;  /* 0x0000f800ff187b82 */ /* 0x000e220000000a00 */
[----:B--2---:R-:W-:-:S04]  /*0660*/  IMAD.WIDE.U32 R12, R36, 0x10, R12 ;  /* 0x00000010240c7825 */ /* 0x004fc800078e000c */
[----:B---3--:R-:W-:Y:S01]  /*0670*/  IMAD.WIDE.U32 R2, R36, 0x10, R10 ;  /* 0x0000001024027825 */ /* 0x008fe200078e000a */
[----:B-1----:R-:W-:Y:S02]  /*0680*/  SHF.L.U64.HI R27, R26, 0x2, R27 ;  /* 0x000000021a1b7819 */ /* 0x002fe4000001021b */
[----:B0-----:R-:W-:-:S07]  /*0690*/  SHF.L.U64.HI R25, R24, 0x2, R25 ;  /* 0x0000000218197819 */ /* 0x001fce0000010219 */
.L_x_4612:
        /* <DEDUP_REMOVED lines=15> */
[----:B------:R-:W-:Y:S02]  /*0790*/  HADD2.F32 R60, -RZ, R11.H0_H0 ;  /* 0x2000000bff3c7230 */ /* 0x000fe40000004100 */
[--C-:B------:R-:W-:Y:S01]  /*07a0*/  FADD.FTZ R53, R4, R39.reuse ;  /* 0x0000002704357221 */ /* 0x100fe20000010000 */
[----:B------:R-:W-:Y:S02]  /*07b0*/  HADD2.F32 R8, -RZ, R8.H1_H1 ;  /* 0x30000008ff087230 */ /* 0x000fe40000004100 */
[--C-:B------:R-:W-:Y:S01]  /*07c0*/  FADD.FTZ R57, R58, R39.reuse ;  /* 0x000000273a397221 */ /* 0x100fe20000010000 */
[--C-:B------:R-:W-:Y:S02]  /*07d0*/  HADD2.F32 R6, -RZ, R9.reuse.H0_H0 ;  /* 0x20000009ff067230 */ /* 0x100fe40000004100 */
[--C-:B------:R-:W-:Y:S01]  /*07e0*/  FADD.FTZ R59, R60, R39.reuse ;  /* 0x000000273c3b7221 */ /* 0x100fe20000010000 */
[----:B------:R-:W-:Y:S02]  /*07f0*/  HADD2.F32 R56, -RZ, R9.H1_H1 ;  /* 0x30000009ff387230 */ /* 0x000fe40000004100 */
[----:B------:R-:W-:Y:S01]  /*0800*/  FADD.FTZ R54, R8, R39 ;  /* 0x0000002708367221 */ /* 0x000fe20000010000 */
[----:B------:R-:W-:-:S02]  /*0810*/  HADD2.F32 R10, -RZ, R10.H1_H1 ;  /* 0x3000000aff0a7230 */ /* 0x000fc40000004100 */
[--C-:B------:R-:W-:Y:S01]  /*0820*/  FADD.FTZ R55, R6, R39.reuse ;  /* 0x0000002706377221 */ /* 0x100fe20000010000 */
[----:B------:R-:W-:Y:S02]  /*0830*/  HADD2.F32 R62, -RZ, R11.H1_H1 ;  /* 0x3000000bff3e7230 */ /* 0x000fe40000004100 */
[--C-:B------:R-:W-:Y:S01]  /*0840*/  FADD.FTZ R56, R56, R39.reuse ;  /* 0x0000002738387221 */ /* 0x100fe20000010000 */
[----:B------:R-:W-:Y:S02]  /*0850*/  HADD2.F32 R50, -RZ, R5.H0_H0 ;  /* 0x20000005ff327230 */ /* 0x000fe40000004100 */
[--C-:B------:R-:W-:Y:S01]  /*0860*/  FADD.FTZ R58, R10, R39.reuse ;  /* 0x000000270a3a7221 */ /* 0x100fe20000010000 */
[----:B------:R-:W-:Y:S02]  /*0870*/  HADD2.F32 R46, -RZ, R7.H0_H0 ;  /* 0x20000007ff2e7230 */ /* 0x000fe40000004100 */
[----:B------:R-:W-:Y:S01]  /*0880*/  FADD.FTZ R60, R62, R39 ;  /* 0x000000273e3c7221 */ /* 0x000fe20000010000 */
[----:B------:R-:W-:-:S02]  /*0890*/  HADD2.F32 R5, -RZ, R5.H1_H1 ;  /* 0x30000005ff057230 */ /* 0x000fc40000004100 */
        /* <DEDUP_REMOVED lines=10> */
.L_x_4590:
[--C-:B-----5:R-:W-:Y:S01]  /*0940*/  HADD2.F32 R46, -RZ, R8.reuse.H0_H0 ;  /* 0x20000008ff2e7230 */ /* 0x120fe20000004100 */
[----:B------:R-:W-:Y:S01]  /*0950*/  BSSY.RECONVERGENT B0, `(.L_x_4592) ;  /* 0x0000033000007945 */ /* 0x000fe20003800200 */
[----:B------:R-:W-:Y:S02]  /*0960*/  HADD2.F32 R8, -RZ, R8.H1_H1 ;  /* 0x30000008ff087230 */ /* 0x000fe40000004100 */
[----:B------:R-:W-:Y:S02]  /*0970*/  HADD2.F32 R50, -RZ, R10.H0_H0 ;  /* 0x2000000aff327230 */ /* 0x000fe40000004100 */
        /* <DEDUP_REMOVED lines=48> */
.L_x_4593:
[----:B------:R-:W-:Y:S05]  /*0c80*/  BSYNC.RECONVERGENT B0 ;  /* 0x0000000000007941 */ /* 0x000fea0003800200 */
.L_x_4592:
        /* <DEDUP_REMOVED lines=37> */
.L_x_4595:
[----:B------:R-:W-:Y:S05]  /*0ee0*/  BSYNC.RECONVERGENT B0 ;  /* 0x0000000000007941 */ /* 0x000fea0003800200 */
.L_x_4594:
[----:B------:R-:W-:Y:S01]  /*0ef0*/  BSSY.RECONVERGENT B0, `(.L_x_4596) ;  /* 0x0000027000007945 */ /* 0x000fe20003800200 */
[----:B------:R-:W-:Y:S01]  /*0f00*/  HADD2.F32 R50, -RZ, R5.H0_H0 ;  /* 0x20000005ff327230 */ /* 0x000fe20000004100 */
[----:B------:R-:W-:Y:S01]  /*0f10*/  FSETP.GTU.FTZ.AND P5, PT, R60, 20, PT ;  /* 0x41a000003c00780b */ /* 0x000fe20003fbc000 */
[----:B------:R-:W-:Y:S02]  /*0f20*/  HADD2.F32 R46, -RZ, R7.H0_H0 ;  /* 0x20000007ff2e7230 */ /* 0x000fe40000004100 */
[----:B------:R-:W-:Y:S02]  /*0f30*/  HADD2.F32 R5, -RZ, R5.H1_H1 ;  /* 0x30000005ff057230 */ /* 0x000fe40000004100 */
        /* <DEDUP_REMOVED lines=34> */
.L_x_4597:
[----:B------:R-:W-:Y:S05]  /*1160*/  BSYNC.RECONVERGENT B0 ;  /* 0x0000000000007941 */ /* 0x000fea0003800200 */
.L_x_4596:
        /* <DEDUP_REMOVED lines=32> */
.L_x_4599:
[----:B------:R-:W-:Y:S05]  /*1370*/  BSYNC.RECONVERGENT B0 ;  /* 0x0000000000007941 */ /* 0x000fea0003800200 */
.L_x_4598:
        /* <DEDUP_REMOVED lines=32> */
.L_x_4601:
[----:B------:R-:W-:Y:S05]  /*1580*/  BSYNC.RECONVERGENT B0 ;  /* 0x0000000000007941 */ /* 0x000fea0003800200 */
.L_x_4600:
        /* <DEDUP_REMOVED lines=32> */
.L_x_4603:
[----:B------:R-:W-:Y:S05]  /*1790*/  BSYNC.RECONVERGENT B0 ;  /* 0x0000000000007941 */ /* 0x000fea0003800200 */
.L_x_4602:
        /* <DEDUP_REMOVED lines=32> */
.L_x_4605:
[----:B------:R-:W-:Y:S05]  /*19a0*/  BSYNC.RECONVERGENT B0 ;  /* 0x0000000000007941 */ /* 0x000fea0003800200 */
.L_x_4604:
        /* <DEDUP_REMOVED lines=32> */
.L_x_4607:
[----:B------:R-:W-:Y:S05]  /*1bb0*/  BSYNC.RECONVERGENT B0 ;  /* 0x0000000000007941 */ /* 0x000fea0003800200 */
.L_x_4606:
        /* <DEDUP_REMOVED lines=8> */
.L_x_4591:
        /* <DEDUP_REMOVED lines=28> */
.L_x_4611:
        /* <DEDUP_REMOVED lines=109> */
.L_x_4610:
[----:B------:R-:W-:Y:S05]  /*24d0*/  BSYNC.RECONVERGENT B0 ;  /* 0x0000000000007941 */ /* 0x000fea0003800200 */
.L_x_4609:
        /* <DEDUP_REMOVED lines=22> */
.L_x_4608:
[----:B------:R-:W-:Y:S01]  /*2640*/  BAR.SYNC.DEFER_BLOCKING 0x0 ;  /* 0x0000000000007b1d */ /* 0x000fe20000010000 */
[----:B------:R-:W-:-:S04]  /*2650*/  SHF.L.U32 R53, R28, 0x8, RZ ;  /* 0x000000081c357819 */ /* 0x000fc800000006ff */
[C---:B------:R-:W-:Y:S01]  /*2660*/  IADD3 R7, P0, PT, R53.reuse, R20, RZ ;  /* 0x0000001435077210 */ /* 0x040fe20007f1e0ff */
[----:B------:R-:W1:Y:S01]  /*2670*/  LDCU UR4, c[0x0][0x394] ;  /* 0x00007280ff0477ac */ /* 0x000e620008000800 */
[----:B--2---:R-:W-:Y:S02]  /*2680*/  IADD3 R5, P1, PT, R53, R18, RZ ;  /* 0x0000001235057210 */ /* 0x004fe40007f3e0ff */
[----:B------:R-:W-:Y:S02]  /*2690*/  IADD3.X R6, PT, PT, RZ, R31, RZ, P0, !PT ;  /* 0x0000001fff067210 */ /* 0x000fe400007fe4ff */
[----:B------:R-:W-:Y:S02]  /*26a0*/  IADD3.X R4, PT, PT, RZ, R30, RZ, P1, !PT ;  /* 0x0000001eff047210 */ /* 0x000fe40000ffe4ff */
[----:B------:R-:W-:Y:S02]  /*26b0*/  LEA R56, P0, R7, R14, 0x1 ;  /* 0x0000000e07387211 */ /* 0x000fe400078008ff */
[----:B0-----:R-:W-:-:S02]  /*26c0*/  LEA R8, P1, R5, R12, 0x1 ;  /* 0x0000000c05087211 */ /* 0x001fc400078208ff */
        /* <DEDUP_REMOVED lines=13> */
[----:B------:R-:W-:Y:S02]  /*27a0*/  IADD3.X R23, PT, PT, RZ, R23, RZ, P1, !PT ;  /* 0x00000017ff177210 */ /* 0x000fe40000ffe4ff */
[----:B------:R-:W-:Y:S01]  /*27b0*/  IADD3.X R41, PT, PT, RZ, R41, RZ, P2, !PT ;  /* 0x00000029ff297210 */ /* 0x000fe200017fe4ff */
[----:B------:R-:W-:Y:S01]  /*27c0*/  BAR.SYNC.DEFER_BLOCKING 0x0 ;  /* 0x0000000000007b1d */ /* 0x000fe20000010000 */
[----:B--2---:R-:W-:Y:S02]  /*27d0*/  HADD2.F32 R55, -RZ, R8.H0_H0 ;  /* 0x20000008ff377230 */ /* 0x004fe40000004100 */
[----:B0-----:R-:W-:-:S02]  /*27e0*/  HADD2.F32 R7, -RZ, R10.H0_H0 ;  /* 0x2000000aff077230 */ /* 0x001fc40000004100 */
[----:B------:R-:W-:Y:S02]  /*27f0*/  HADD2.F32 R54, -RZ, R9.H0_H0 ;  /* 0x20000009ff367230 */ /* 0x000fe40000004100 */
        /* <DEDUP_REMOVED lines=14> */
[----:B------:R-:W2:Y:S04]  /*28e0*/  MUFU.EX2 R61, R61 ;  /* 0x0000003d003d7308 */ /* 0x000ea80000000800 */
[----:B------:R-:W3:Y:S04]  /*28f0*/  MUFU.EX2 R6, R6 ;  /* 0x0000000600067308 */ /* 0x000ee80000000800 */
[----:B------:R-:W4:Y:S01]  /*2900*/  MUFU.EX2 R60, R60 ;  /* 0x0000003c003c7308 */ /* 0x000f220000000800 */
[----:B0-----:R-:W-:-:S03]  /*2910*/  FADD.FTZ R58, R58, 1 ;  /* 0x3f8000003a3a7421 */ /* 0x001fc60000010000 */
[----:B------:R-:W0:Y:S01]  /*2920*/  MUFU.EX2 R8, R8 ;  /* 0x0000000800087308 */ /* 0x000e220000000800 */
[----:B--2---:R-:W-:-:S03]  /*2930*/  FADD.FTZ R61, R61, 1 ;  /* 0x3f8000003d3d7421 */ /* 0x004fc60000010000 */
[----:B------:R-:W-:Y:S01]  /*2940*/  MUFU.EX2 R9, R9 ;  /* 0x0000000900097308 */ /* 0x000fe20000000800 */
[----:B---3--:R-:W-:Y:S01]  /*2950*/  FADD.FTZ R11, R6, 1 ;  /* 0x3f800000060b7421 */ /* 0x008fe20000010000 */
[----:B------:R-:W-:Y:S02]  /*2960*/  IADD3.X R6, PT, PT, RZ, R29, RZ, P0, !PT ;  /* 0x0000001dff067210 */ /* 0x000fe400007fe4ff */
[----:B------:R-:W2:Y:S01]  /*2970*/  MUFU.EX2 R5, R5 ;  /* 0x0000000500057308 */ /* 0x000ea20000000800 */
[----:B----4-:R-:W-:-:S03]  /*2980*/  FADD.FTZ R60, R60, 1 ;  /* 0x3f8000003c3c7421 */ /* 0x010fc60000010000 */
[----:B------:R-:W3:Y:S01]  /*2990*/  MUFU.EX2 R4, R4 ;  /* 0x0000000400047308 */ /* 0x000ee20000000800 */
[----:B0-----:R-:W-:Y:S01]  /*29a0*/  FADD.FTZ R57, R8, 1 ;  /* 0x3f80000008397421 */ /* 0x001fe20000010000 */
[----:B------:R-:W-:Y:S02]  /*29b0*/  LEA R8, P0, R53, R2, 0x1 ;  /* 0x0000000235087211 */ /* 0x000fe400078008ff */
[----:B------:R0:W4:Y:S01]  /*29c0*/  MUFU.RCP R64, R58 ;  /* 0x0000003a00407308 */ /* 0x0001220000001000 */
[----:B--2---:R-:W-:-:S07]  /*29d0*/  FADD.FTZ R5, R5, 1 ;  /* 0x3f80000005057421 */ /* 0x004fce0000010000 */
[----:B------:R-:W2:Y:S01]  /*29e0*/  MUFU.RCP R61, R61 ;  /* 0x0000003d003d7308 */ /* 0x000ea20000001000 */
[----:B0-----:R-:W-:Y:S01]  /*29f0*/  FADD.FTZ R58, R9, 1 ;  /* 0x3f800000093a7421 */ /* 0x001fe20000010000 */
[----:B---3--:R-:W-:Y:S01]  /*2a00*/  FADD.FTZ R4, R4, 1 ;  /* 0x3f80000004047421 */ /* 0x008fe20000010000 */
[----:B------:R-:W-:Y:S02]  /*2a10*/  LEA.HI.X R9, R53, R3, R6, 0x1, P0 ;  /* 0x0000000335097211 */ /* 0x000fe400000f0c06 */
[----:B-1----:R-:W-:-:S03]  /*2a20*/  ISETP.NE.AND P0, PT, R28, UR4, PT ;  /* 0x000000041c007c0c */ /* 0x002fc6000bf05270 */
[----:B------:R2:W0:Y:S01]  /*2a30*/  MUFU.RCP R66, R5 ;  /* 0x0000000500427308 */ /* 0x0004220000001000 */
[----:B----4-:R-:W-:-:S07]  /*2a40*/  FMUL.FTZ R55, R55, R64 ;  /* 0x0000004037377220 */ /* 0x010fce0000410000 */
[----:B------:R-:W1:Y:S01]  /*2a50*/  MUFU.RCP R11, R11 ;  /* 0x0000000b000b7308 */ /* 0x000e620000001000 */
[----:B--2---:R-:W-:-:S04]  /*2a60*/  FMUL.FTZ R5, R54, R61 ;  /* 0x0000003d36057220 */ /* 0x004fc80000410000 */
[----:B------:R-:W-:-:S03]  /*2a70*/  FMUL.FTZ R5, R5, R50 ;  /* 0x0000003205057220 */ /* 0x000fc60000410000 */
[----:B------:R-:W2:Y:S01]  /*2a80*/  MUFU.RCP R60, R60 ;  /* 0x0000003c003c7308 */ /* 0x000ea20000001000 */
[----:B0-----:R-:W-:-:S04]  /*2a90*/  FMUL.FTZ R7, R7, R66 ;  /* 0x0000004207077220 */ /* 0x001fc80000410000 */
[----:B------:R-:W-:-:S03]  /*2aa0*/  FMUL.FTZ R48, R7, R48 ;  /* 0x0000003007307220 */ /* 0x000fc60000410000 */
[----:B------:R0:W3:Y:S01]  /*2ab0*/  MUFU.RCP R65, R4 ;  /* 0x0000000400417308 */ /* 0x0000e20000001000 */
[----:B-1----:R-:W-:-:S04]  /*2ac0*/  FMUL.FTZ R10, R10, R11 ;  /* 0x0000000b0a0a7220 */ /* 0x002fc80000410000 */
[----:B------:R-:W-:-:S03]  /*2ad0*/  FMUL.FTZ R47, R10, R47 ;  /* 0x0000002f0a2f7220 */ /* 0x000fc60000410000 */
[----:B------:R-:W1:Y:S01]  /*2ae0*/  MUFU.RCP R57, R57 ;  /* 0x0000003900397308 */ /* 0x000e620000001000 */
[----:B0-----:R-:W-:Y:S01]  /*2af0*/  FMUL.FTZ R4, R55, R52 ;  /* 0x0000003437047220 */ /* 0x001fe20000410000 */
[----:B--2---:R-:W-:-:S04]  /*2b00*/  FMUL.FTZ R6, R59, R60 ;  /* 0x0000003c3b067220 */ /* 0x004fc80000410000 */
[----:B------:R-:W-:Y:S01]  /*2b10*/  FMUL.FTZ R51, R6, R51 ;  /* 0x0000003306337220 */ /* 0x000fe20000410000 */
[----:B------:R-:W-:Y:S01]  /*2b20*/  F2FP.F16.F32.PACK_AB R6, R47, R48 ;  /* 0x000000302f06723e */ /* 0x000fe200000000ff */
[----:B------:R-:W0:Y:S01]  /*2b30*/  MUFU.RCP R58, R58 ;  /* 0x0000003a003a7308 */ /* 0x000e220000001000 */
[----:B---3--:R-:W-:Y:S02]  /*2b40*/  FMUL.FTZ R62, R62, R65 ;  /* 0x000000413e3e7220 */ /* 0x008fe40000410000 */
[----:B------:R-:W-:Y:S02]  /*2b50*/  F2FP.F16.F32.PACK_AB R4, R51, R4 ;  /* 0x000000043304723e */ /* 0x000fe400000000ff */
[----:B------:R-:W-:Y:S01]  /*2b60*/  FMUL.FTZ R62, R62, R49 ;  /* 0x000000313e3e7220 */ /* 0x000fe20000410000 */
[----:B-1----:R-:W-:-:S04]  /*2b70*/  FMUL.FTZ R11, R56, R57 ;  /* 0x00000039380b7220 */ /* 0x002fc80000410000 */
[----:B------:R-:W-:Y:S01]  /*2b80*/  F2FP.F16.F32.PACK_AB R5, R62, R5 ;  /* 0x000000053e05723e */ /* 0x000fe200000000ff */
[----:B------:R-:W-:Y:S01]  /*2b90*/  FMUL.FTZ R7, R11, R46 ;  /* 0x0000002e0b077220 */ /* 0x000fe20000410000 */
[----:B0-----:R-:W-:-:S04]  /*2ba0*/  FMUL.FTZ R54, R63, R58 ;  /* 0x0000003a3f367220 */ /* 0x001fc80000410000 */
[----:B------:R-:W-:-:S05]  /*2bb0*/  FMUL.FTZ R54, R54, R45 ;  /* 0x0000002d36367220 */ /* 0x000fca0000410000 */
[----:B------:R-:W-:-:S05]  /*2bc0*/  F2FP.F16.F32.PACK_AB R7, R54, R7 ;  /* 0x000000073607723e */ /* 0x000fca00000000ff */
[----:B------:R0:W-:Y:S01]  /*2bd0*/  STG.E.128 desc[UR16][R8.64], R4 ;  /* 0x0000000408007986 */ /* 0x0001e2000c101d10 */
[----:B------:R-:W-:Y:S05]  /*2be0*/  @P0 BRA `(.L_x_4612) ;  /* 0xffffffd800ac0947 */ /* 0x000fea000383ffff */
[----:B------:R-:W-:Y:S05]  /*2bf0*/  EXIT ;  /* 0x000000000000794d */ /* 0x000fea0003800000 */
.L_x_4613:
        /* <DEDUP_REMOVED lines=16> */
.L_x_5135:


//--------------------- .text._Z25selective_scan_fwd_kernelI32Selective_Scan_fwd_kernel_traitsILi32ELi8ELi1ELb1ELb0ELb1ELb0EN3c104HalfEfEEv13SSMParamsBase --------------------------
	.section	.text._Z25selective_scan_fwd_kernelI32Selective_Scan_fwd_kernel_traitsILi32ELi8ELi1ELb1ELb0ELb1ELb0EN3c104HalfEfEEv13SSMParamsBase,"ax",@progbits
	.align	128
        .global         _Z25selective_scan_fwd_kernelI32Selective_Scan_fwd_kernel_traitsILi32ELi8ELi1ELb1ELb0ELb1ELb0EN3c104HalfEfEEv13SSMParamsBase
        .type           _Z25selective_scan_fwd_kernelI32Selective_Scan_fwd_kernel_traitsILi32ELi8ELi1ELb1ELb0ELb1ELb0EN3c104HalfEfEEv13SSMParamsBase,@function
        .size           _Z25selective_scan_fwd_kernelI32Selective_Scan_fwd_kernel_traitsILi32ELi8ELi1ELb1ELb0ELb1ELb0EN3c104HalfEfEEv13SSMParamsBase,(.L_x_5136 - _Z25selective_scan_fwd_kernelI32Selective_Scan_fwd_kernel_traitsILi32ELi8ELi1ELb1ELb0ELb1ELb0EN3c104HalfEfEEv13SSMParamsBase)
        .other          _Z25selective_scan_fwd_kernelI32Selective_Scan_fwd_kernel_traitsILi32ELi8ELi1ELb1ELb0ELb1ELb0EN3c104HalfEfEEv13SSMParamsBase,@"STO_CUDA_ENTRY STV_DEFAULT"
_Z25selective_scan_fwd_kernelI32Selective_Scan_fwd_kernel_traitsILi32ELi8ELi1ELb1ELb0ELb1ELb0EN3c104HalfEfEEv13SSMParamsBase:
.text._Z25selective_scan_fwd_kernelI32Selective_Scan_fwd_kernel_traitsILi32ELi8ELi1ELb1ELb0ELb1ELb0EN3c104HalfEfEEv13SSMParamsBase:
        /* <DEDUP_REMOVED lines=22> */
[C---:B------:R-:W-:Y:S01]  /*0160*/  @P0 LEA.HI.X R3, R0.reuse, R3, RZ, 0x2, P2 ;  /* 0x0000000300030211 */ /* 0x040fe200010f14ff */
[----:B0-----:R-:W-:Y:S02]  /*0170*/  UIMAD.WIDE.U32 UR4, UR18, UR8, URZ ;  /* 0x00000008120472a5 */ /* 0x001fe4000f8e00ff */
[----:B------:R-:W-:Y:S01]  /*0180*/  UIMAD.WIDE.U32 UR6, UR18, UR12, URZ ;  /* 0x0000000c120672a5 */ /* 0x000fe2000f8e00ff */
[----:B----4-:R-:W-:Y:S01]  /*0190*/  ISETP.GE.AND P4, PT, R23, 0x1, PT ;  /* 0x000000011700780c */ /* 0x010fe20003f86270 */
[----:B------:R0:W5:Y:S01]  /*01a0*/  @P0 LDG.E R32, desc[UR16][R2.64] ;  /* 0x0000001002200981 */ /* 0x000162000c1e1900 */
[----:B------:R-:W-:-:S02]  /*01b0*/  @P1 LEA R4, P3, R0, R4, 0x2 ;  /* 0x0000000400041211 */ /* 0x000fc400078610ff */
[----:B--2---:R-:W-:Y:S01]  /*01c0*/  IADD3 R6, PT, PT, R8, 0xffffffe, RZ ;  /* 0x0ffffffe08067810 */ /* 0x004fe20007ffe0ff */
[----:B------:R-:W-:Y:S01]  /*01d0*/  UIMAD UR8, UR18, UR9, UR5 ;  /* 0x00000009120872a4 */ /* 0x000fe2000f8e0205 */
[C---:B------:R-:W-:Y:S02]  /*01e0*/  @P1 LEA.HI.X R5, R0.reuse, R5, RZ, 0x2, P3 ;  /* 0x0000000500051211 */ /* 0x040fe400018f14ff */
[----:B------:R2:W0:Y:S01]  /*01f0*/  F2I.FTZ.U32.TRUNC.NTZ R7, R6 ;  /* 0x0000000600077305 */ /* 0x000422000021f000 */
[----:B------:R-:W-:Y:S02]  /*0200*/  LOP3.LUT R8, R0, R11, RZ, 0x3c, !PT ;  /* 0x0000000b00087212 */ /* 0x000fe400078e3cff */
[----:B------:R4:W5:Y:S01]  /*0210*/  @P1 LDG.E R30, desc[UR16][R4.64] ;  /* 0x00000010041e1981 */ /* 0x000962000c1e1900 */
[----:B--2---:R-:W-:Y:S01]  /*0220*/  HFMA2 R6, -RZ, RZ, 0, 0 ;  /* 0x00000000ff067431 */ /* 0x004fe200000001ff */
[----:B0-----:R-:W-:-:S05]  /*0230*/  IADD3 R2, PT, PT, RZ, -R7, RZ ;  /* 0x80000007ff027210 */ /* 0x001fca0007ffe0ff */
[----:B------:R-:W-:Y:S01]  /*0240*/  IMAD R3, R2, R9, RZ ;  /* 0x0000000902037224 */ /* 0x000fe200078e02ff */
[----:B------:R-:W-:-:S03]  /*0250*/  IABS R2, R0 ;  /* 0x0000000000027213 */ /* 0x000fc60000000000 */
[----:B------:R-:W-:-:S06]  /*0260*/  IMAD.HI.U32 R7, R7, R3, R6 ;  /* 0x0000000307077227 */ /* 0x000fcc00078e0006 */
[----:B------:R-:W-:-:S05]  /*0270*/  IMAD.HI.U32 R7, R7, R2, RZ ;  /* 0x0000000207077227 */ /* 0x000fca00078e00ff */
[----:B------:R-:W-:-:S05]  /*0280*/  IADD3 R6, PT, PT, -R7, RZ, RZ ;  /* 0x000000ff07067210 */ /* 0x000fca0007ffe1ff */
[----:B------:R-:W-:-:S05]  /*0290*/  IMAD R6, R9, R6, R2 ;  /* 0x0000000609067224 */ /* 0x000fca00078e0202 */
[----:B------:R-:W-:Y:S02]  /*02a0*/  ISETP.GT.U32.AND P2, PT, R9, R6, PT ;  /* 0x000000060900720c */ /* 0x000fe40003f44070 */
[----:B------:R-:W-:Y:S01]  /*02b0*/  MOV R2, UR4 ;  /* 0x0000000400027c02 */ /* 0x000fe20008000f00 */
[----:B------:R-:W-:Y:S01]  /*02c0*/  UIMAD UR4, UR18, UR13, UR7 ;  /* 0x0000000d120472a4 */ /* 0x000fe2000f8e0207 */
[----:B------:R-:W-:Y:S02]  /*02d0*/  MOV R3, UR5 ;  /* 0x0000000500037c02 */ /* 0x000fe40008000f00 */
[----:B----4-:R-:W-:Y:S02]  /*02e0*/  MOV R4, UR6 ;  /* 0x0000000600047c02 */ /* 0x010fe40008000f00 */
[----:B------:R-:W-:Y:S01]  /*02f0*/  MOV R5, UR7 ;  /* 0x0000000700057c02 */ /* 0x000fe20008000f00 */
[----:B------:R-:W0:Y:S01]  /*0300*/  LDCU.64 UR6, c[0x0][0x3d0] ;  /* 0x00007a00ff0677ac */ /* 0x000e220008000a00 */
[----:B------:R-:W-:-:S02]  /*0310*/  MOV R3, UR8 ;  /* 0x0000000800037c02 */ /* 0x000fc40008000f00 */
[----:B------:R-:W-:Y:S02]  /*0320*/  MOV R5, UR4 ;  /* 0x0000000400057c02 */ /* 0x000fe40008000f00 */
[-C--:B------:R-:W-:Y:S02]  /*0330*/  @!P2 IADD3 R6, PT, PT, R6, -R9.reuse, RZ ;  /* 0x800000090606a210 */ /* 0x080fe40007ffe0ff */
[----:B------:R-:W-:Y:S02]  /*0340*/  ISETP.GE.AND P3, PT, R8, RZ, PT ;  /* 0x000000ff0800720c */ /* 0x000fe40003f66270 */
[----:B------:R-:W-:Y:S02]  /*0350*/  ISETP.GE.U32.AND P0, PT, R6, R9, PT ;  /* 0x000000090600720c */ /* 0x000fe40003f06070 */
[----:B------:R-:W-:Y:S02]  /*0360*/  ISETP.NE.AND P1, PT, R11, RZ, PT ;  /* 0x000000ff0b00720c */ /* 0x000fe40003f25270 */
[----:B------:R-:W-:Y:S01]  /*0370*/  @!P2 IADD3 R7, PT, PT, R7, 0x1, RZ ;  /* 0x000000010707a810 */ /* 0x000fe20007ffe0ff */
[----:B01-3--:R-:W-:Y:S10]  /*0380*/  @!P4 EXIT ;  /* 0x000000000000c94d */ /* 0x00bff40003800000 */
[----:B------:R-:W0:Y:S01]  /*0390*/  LDC.64 R14, c[0x0][0x428] ;  /* 0x00010a00ff0e7b82 */ /* 0x000e220000000a00 */
[----:B------:R-:W-:Y:S01]  /*03a0*/  @P0 IADD3 R7, PT, PT, R7, 0x1, RZ ;  /* 0x0000000107070810 */ /* 0x000fe20007ffe0ff */
[C---:B------:R-:W-:Y:S01]  /*03b0*/  IMAD.WIDE.U32 R2, R0.reuse, UR10, R2 ;  /* 0x0000000a00027c25 */ /* 0x040fe2000f8e0002 */
[----:B------:R-:W-:Y:S01]  /*03c0*/  UIMAD.WIDE.U32 UR4, UR18, UR6, URZ ;  /* 0x00000006120472a5 */ /* 0x000fe2000f8e00ff */
[----:B------:R-:W1:Y:S01]  /*03d0*/  S2R R31, SR_TID.X ;  /* 0x00000000001f7919 */ /* 0x000e620000002100 */
[----:B------:R-:W-:Y:S01]  /*03e0*/  MOV R8, R7 ;  /* 0x0000000700087202 */ /* 0x000fe20000000f00 */
[----:B------:R-:W-:Y:S01]  /*03f0*/  IMAD R35, R0, UR11, R3 ;  /* 0x0000000b00237c24 */ /* 0x000fe2000f8e0203 */
[----:B------:R-:W-:Y:S01]  /*0400*/  UIMAD UR5, UR18, UR7, UR5 ;  /* 0x00000007120572a4 */ /* 0x000fe2000f8e0205 */
[----:B------:R-:W2:Y:S01]  /*0410*/  LDC.64 R20, c[0x0][0x450] ;  /* 0x00011400ff147b82 */ /* 0x000ea20000000a00 */
[----:B------:R-:W-:Y:S01]  /*0420*/  @!P3 IADD3 R8, PT, PT, -R8, RZ, RZ ;  /* 0x000000ff0808b210 */ /* 0x000fe20007ffe1ff */
[----:B------:R-:W-:Y:S01]  /*0430*/  IMAD.WIDE.U32 R4, R0, UR14, R4 ;  /* 0x0000000e00047c25 */ /* 0x000fe2000f8e0004 */
[----:B------:R-:W-:Y:S01]  /*0440*/  @!P1 LOP3.LUT R8, RZ, R11, RZ, 0x33, !PT ;  /* 0x0000000bff089212 */ /* 0x000fe200078e33ff */
[----:B------:R-:W3:Y:S01]  /*0450*/  LDCU.64 UR6, c[0x0][0x3b8] ;  /* 0x00007700ff0677ac */ /* 0x000ee20008000a00 */
[----:B------:R-:W-:Y:S01]  /*0460*/  LEA R38, P0, R2, R38, 0x1 ;  /* 0x0000002602267211 */ /* 0x000fe200078008ff */
[----:B------:R-:W-:Y:S01]  /*0470*/  IMAD R33, R0, UR15, R5 ;  /* 0x0000000f00217c24 */ /* 0x000fe2000f8e0205 */
[----:B------:R-:W-:Y:S01]  /*0480*/  SHF.R.S32.HI R3, RZ, 0x1f, R8 ;  /* 0x0000001fff037819 */ /* 0x000fe20000011408 */
[----:B------:R-:W4:Y:S01]  /*0490*/  LDC.64 R36, c[0x0][0x468] ;  /* 0x00011a00ff247b82 */ /* 0x000f220000000a00 */
[----:B------:R-:W-:Y:S01]  /*04a0*/  LEA.HI.X R35, R2, R39, R35, 0x1, P0 ;  /* 0x0000002702237211 */ /* 0x000fe200000f0c23 */
[----:B------:R-:W0:Y:S02]  /*04b0*/  LDCU.U8 UR9, c[0x0][0x39e] ;  /* 0x000073c0ff0977ac */ /* 0x000e240008000000 */
[----:B------:R-:W-:-:S04]  /*04c0*/  IMAD R3, R3, R12, RZ ;  /* 0x0000000c03037224 */ /* 0x000fc800078e02ff */
[----:B------:R-:W1:Y:S01]  /*04d0*/  LDC.64 R28, c[0x0][0x3a0] ;  /* 0x0000e800ff1c7b82 */ /* 0x000e620000000a00 */
[----:B0-----:R-:W-:-:S04]  /*04e0*/  IMAD.WIDE.U32 R6, R0, R14, RZ ;  /* 0x0000000e00067225 */ /* 0x001fc800078e00ff */
[----:B------:R-:W-:Y:S02]  /*04f0*/  IMAD R5, R8, R13, R3 ;  /* 0x0000000d08057224 */ /* 0x000fe400078e0203 */
[----:B------:R-:W-:Y:S01]  /*0500*/  IMAD R7, R0, R15, R7 ;  /* 0x0000000f00077224 */ /* 0x000fe200078e0207 */
[----:B------:R-:W0:Y:S01]  /*0510*/  LDC R11, c[0x0][0x384] ;  /* 0x0000e100ff0b7b82 */ /* 0x000e220000000800 */
[----:B------:R-:W-:Y:S01]  /*0520*/  IMAD.WIDE.U32 R2, R8, R12, UR4 ;  /* 0x0000000408027e25 */ /* 0x000fe2000f8e000c */
[----:B------:R-:W1:Y:S02]  /*0530*/  LDCU UR4, c[0x0][0x38c] ;  /* 0x00007180ff0477ac */ /* 0x000e640008000800 */
[----:B--2---:R-:W-:-:S04]  /*0540*/  LEA R34, P1, R2, R20, 0x1 ;  /* 0x0000001402227211 */ /* 0x004fc800078208ff */
[----:B------:R-:W2:Y:S01]  /*0550*/  LDC.64 R40, c[0x0][0x448] ;  /* 0x00011200ff287b82 */ /* 0x000ea20000000a00 */
[----:B------:R-:W-:Y:S02]  /*0560*/  IADD3 R10, PT, PT, R3, R5, RZ ;  /* 0x00000005030a7210 */ /* 0x000fe40007ffe0ff */
[----:B----4-:R-:W-:Y:S02]  /*0570*/  LEA R36, P0, R4, R36, 0x1 ;  /* 0x0000002404247211 */ /* 0x010fe400078008ff */
[----:B------:R-:W-:Y:S01]  /*0580*/  LEA.HI.X R10, R2, R21, R10, 0x1, P1 ;  /* 0x00000015020a7211 */ /* 0x000fe200008f0c0a */
[----:B---3--:R-:W-:Y:S01]  /*0590*/  IMAD.WIDE.U32 R2, R0, UR6, RZ ;  /* 0x0000000600027c25 */ /* 0x008fe2000f8e00ff */
[----:B------:R-:W-:Y:S01]  /*05a0*/  LEA.HI.X R33, R4, R37, R33, 0x1, P0 ;  /* 0x0000002504217211 */ /* 0x000fe200000f0c21 */
[----:B------:R-:W3:Y:S02]  /*05b0*/  LDC.64 R24, c[0x0][0x420] ;  /* 0x00010800ff187b82 */ /* 0x000ee40000000a00 */
[----:B-1----:R-:W-:Y:S01]  /*05c0*/  IMAD.WIDE.U32 R26, R0, R28, RZ ;  /* 0x0000001c001a7225 */ /* 0x002fe200078e00ff */
[----:B------:R-:W-:-:S03]  /*05d0*/  UISETP.LT.AND UP0, UPT, UR4, 0x1, UPT ;  /* 0x000000010400788c */ /* 0x000fc6000bf01270 */
[C---:B------:R-:W-:Y:S02]  /*05e0*/  IMAD R5, R0.reuse, R29, R27 ;  /* 0x0000001d00057224 */ /* 0x040fe400078e021b */
[----:B------:R-:W1:Y:S01]  /*05f0*/  LDC.64 R42, c[0x0][0x440] ;  /* 0x00011000ff2a7b82 */ /* 0x000e620000000a00 */
[----:B0-----:R-:W-:Y:S02]  /*0600*/  IMAD R4, R11, UR18, R0 ;  /* 0x000000120b047c24 */ /* 0x001fe4000f8e0200 */
[----:B------:R-:W-:Y:S02]  /*0610*/  IMAD R27, R0, UR7, R3 ;  /* 0x00000007001b7c24 */ /* 0x000fe4000f8e0203 */
[----:B------:R-:W-:-:S03]  /*0620*/  IMAD R0, R4, R23, RZ ;  /* 0x0000001704007224 */ /* 0x000fc600078e02ff */
[----:B------:R-:W0:Y:S01]  /*0630*/  LDC.64 R14, c[0x0][0x3a8] ;  /* 0x0000ea00ff0e7b82 */ /* 0x000e220000000a00 */
[----:B--2---:R-:W-:Y:S01]  /*0640*/  LEA R29, P0, R2, R40, 0x2 ;  /* 0x00000028021d7211 */ /* 0x004fe200078010ff */
[----:B------:R-:W-:Y:S01]  /*0650*/  IMAD R0, R0, UR4, RZ ;  /* 0x0000000400007c24 */ /* 0x000fe2000f8e02ff */
[----:B------:R-:W-:Y:S02]  /*0660*/  USEL UR4, UR4, 0x1, !UP0 ;  /* 0x0000000104047887 */ /* 0x000fe4000c000000 */
[----:B------:R-:W-:Y:S02]  /*0670*/  LEA.HI.X R27, R2, R41, R27, 0x2, P0 ;  /* 0x00000029021b7211 */ /* 0x000fe400000f141b */
[----:B------:R-:W-:Y:S01]  /*0680*/  UIADD3 UR6, UPT, UPT, -UR4, URZ, URZ ;  /* 0x000000ff04067290 */ /* 0x000fe2000fffe1ff */
[----:B------:R-:W2:Y:S01]  /*0690*/  LDC.64 R8, c[0x0][0x478] ;  /* 0x00011e00ff087b82 */ /* 0x000ea20000000a00 */
[----:B---3--:R-:W-:-:S04]  /*06a0*/  IMAD.WIDE.U32 R12, R24, UR18, R6 ;  /* 0x00000012180c7c25 */ /* 0x008fc8000f8e0006 */
[----:B------:R-:W-:Y:S01]  /*06b0*/  IMAD R24, R25, UR18, R13 ;  /* 0x0000001219187c24 */ /* 0x000fe2000f8e020d */
[----:B------:R-:W-:Y:S02]  /*06c0*/  MOV R25, RZ ;  /* 0x000000ff00197202 */ /* 0x000fe40000000f00 */
[----:B------:R-:W3:Y:S01]  /*06d0*/  LDC.64 R18, c[0x0][0x3e0] ;  /* 0x0000f800ff127b82 */ /* 0x000ee20000000a00 */
[----:B-1----:R-:W-:-:S04]  /*06e0*/  LEA R28, P1, R26, R42, 0x2 ;  /* 0x0000002a1a1c7211 */ /* 0x002fc800078210ff */
[----:B------:R-:W-:-:S03]  /*06f0*/  LEA.HI.X R26, R26, R43, R5, 0x2, P1 ;  /* 0x0000002b1a1a7211 */ /* 0x000fc600008f1405 */
[----:B------:R-:W1:Y:S01]  /*0700*/  LDC.64 R16, c[0x0][0x3c0] ;  /* 0x0000f000ff107b82 */ /* 0x000e620000000a00 */
[----:B0-----:R-:W-:Y:S02]  /*0710*/  SHF.L.U64.HI R37, R14, 0x2, R15 ;  /* 0x000000020e257819 */ /* 0x001fe4000001020f */
[----:B------:R-:W-:Y:S01]  /*0720*/  MOV R15, R10 ;  /* 0x0000000a000f7202 */ /* 0x000fe20000000f00 */
[----:B--2---:R-:W-:Y:S01]  /*0730*/  IMAD.WIDE.U32 R2, R31, 0x10, R8 ;  /* 0x000000101f027825 */ /* 0x004fe200078e0008 */
[----:B---3--:R-:W-:Y:S02]  /*0740*/  SHF.L.U64.HI R19, R18, 0x1, R19 ;  /* 0x0000000112137819 */ /* 0x008fe40000010213 */
[----:B-1----:R-:W-:-:S07]  /*0750*/  SHF.L.U64.HI R17, R16, 0x2, R17 ;  /* 0x0000000210117819 */ /* 0x002fce0000010211 */
.L_x_4636:
[----:B------:R-:W-:Y:S01]  /*0760*/  BAR.SYNC.DEFER_BLOCKING 0x0 ;  /* 0x0000000000007b1d */ /* 0x000fe20000010000 */
[----:B------:R-:W-:Y:S02]  /*0770*/  MOV R39, R35 ;  /* 0x0000002300277202 */ /* 0x000fe40000000f00 */
[----:B-1----:R-:W-:Y:S02]  /*0780*/  MOV R6, R36 ;  /* 0x0000002400067202 */ /* 0x002fe40000000f00 */
[----:B------:R-:W-:Y:S01]  /*0790*/  MOV R7, R33 ;  /* 0x0000002100077202 */ /* 0x000fe20000000f00 */
[----:B------:R-:W-:-:S04]  /*07a0*/  IMAD.WIDE.U32 R4, R31, 0x10, R38 ;  /* 0x000000101f047825 */ /* 0x000fc800078e0026 */
[----:B------:R-:W-:Y:S02]  /*07b0*/  IMAD.WIDE.U32 R8, R31, 0x10, R6 ;  /* 0x000000101f087825 */ /* 0x000fe400078e0006 */
[----:B-----5:R-:W5:Y:S04]  /*07c0*/  LDG.E.128 R4, desc[UR16][R4.64] ;  /* 0x0000001004047981 */ /* 0x020f68000c1e1d00 */
[----:B------:R-:W5:Y:S01]  /*07d0*/  LDG.E.128 R8, desc[UR16][R8.64] ;  /* 0x0000001008087981 */ /* 0x000f62000c1e1d00 */
[----:B------:R-:W-:-:S09]  /*07e0*/  UISETP.NE.AND UP0, UPT, UR9, URZ, UPT ;  /* 0x000000ff0900728c */ /* 0x000fd2000bf05270 */
[----:B------:R-:W-:Y:S05]  /*07f0*/  BRA.U UP0, `(.L_x_4614) ;  /* 0x0000000100847547 */ /* 0x000fea000b800000 */
[----:B-----5:R-:W-:Y:S02]  /*0800*/  HADD2.F32 R41, -RZ, R8.H1_H1 ;  /* 0x30000008ff297230 */ /* 0x020fe40000004100 */
[----:B------:R-:W-:Y:S02]  /*0810*/  HADD2.F32 R43, -RZ, R9.H0_H0 ;  /* 0x20000009ff2b7230 */ /* 0x000fe40000004100 */
[----:B------:R-:W-:Y:S02]  /*0820*/  HADD2.F32 R45, -RZ, R10.H0_H0 ;  /* 0x2000000aff2d7230 */ /* 0x000fe40000004100 */
[--C-:B------:R-:W-:Y:S01]  /*0830*/  FADD.FTZ R40, R41, R30.reuse ;  /* 0x0000001e29287221 */ /* 0x100fe20000010000 */
[----:B------:R-:W-:Y:S02]  /*0840*/  HADD2.F32 R49, -RZ, R11.H0_H0 ;  /* 0x2000000bff317230 */ /* 0x000fe40000004100 */
[----:B------:R-:W-:Y:S01]  /*0850*/  FADD.FTZ R41, R43, R30 ;  /* 0x0000001e2b297221 */ /* 0x000fe20000010000 */
[----:B------:R-:W-:-:S02]  /*0860*/  HADD2.F32 R39, -RZ, R8.H0_H0 ;  /* 0x20000008ff277230 */ /* 0x000fc40000004100 */
[--C-:B------:R-:W-:Y:S01]  /*0870*/  FADD.FTZ R43, R45, R30.reuse ;  /* 0x0000001e2d2b7221 */ /* 0x100fe20000010000 */
[----:B------:R-:W-:Y:S02]  /*0880*/  HADD2.F32 R9, -RZ, R9.H1_H1 ;  /* 0x30000009ff097230 */ /* 0x000fe40000004100 */
        /* <DEDUP_REMOVED lines=24> */
.L_x_4614:
        /* <DEDUP_REMOVED lines=52> */
.L_x_4617:
[----:B------:R-:W-:Y:S05]  /*0d50*/  BSYNC.RECONVERGENT B0 ;  /* 0x0000000000007941 */ /* 0x000fea0003800200 */
.L_x_4616:
        /* <DEDUP_REMOVED lines=37> */
.L_x_4619:
[----:B------:R-:W-:Y:S05]  /*0fb0*/  BSYNC.RECONVERGENT B0 ;  /* 0x0000000000007941 */ /* 0x000fea0003800200 */
.L_x_4618:
        /* <DEDUP_REMOVED lines=39> */
.L_x_4621:
[----:B------:R-:W-:Y:S05]  /*1230*/  BSYNC.RECONVERGENT B0 ;  /* 0x0000000000007941 */ /* 0x000fea0003800200 */
.L_x_4620:
        /* <DEDUP_REMOVED lines=32> */
.L_x_4623:
[----:B------:R-:W-:Y:S05]  /*1440*/  BSYNC.RECONVERGENT B0 ;  /* 0x0000000000007941 */ /* 0x000fea0003800200 */
.L_x_4622:
        /* <DEDUP_REMOVED lines=32> */
.L_x_4625:
[----:B------:R-:W-:Y:S05]  /*1650*/  BSYNC.RECONVERGENT B0 ;  /* 0x0000000000007941 */ /* 0x000fea0003800200 */
.L_x_4624:
        /* <DEDUP_REMOVED lines=32> */
.L_x_4627:
[----:B------:R-:W-:Y:S05]  /*1860*/  BSYNC.RECONVERGENT B0 ;  /* 0x0000000000007941 */ /* 0x000fea0003800200 */
.L_x_4626:
        /* <DEDUP_REMOVED lines=32> */
.L_x_4629:
[----:B------:R-:W-:Y:S05]  /*1a70*/  BSYNC.RECONVERGENT B0 ;  /* 0x0000000000007941 */ /* 0x000fea0003800200 */
.L_x_4628:
        /* <DEDUP_REMOVED lines=32> */
.L_x_4631:
[----:B------:R-:W-:Y:S05]  /*1c80*/  BSYNC.RECONVERGENT B0 ;  /* 0x0000000000007941 */ /* 0x000fea0003800200 */
.L_x_4630:
        /* <DEDUP_REMOVED lines=8> */
.L_x_4615:
        /* <DEDUP_REMOVED lines=14> */
[----:B------:R-:W-:Y:S01]  /*1df0*/  MOV R4, R34 ;  /* 0x0000002200047202 */ /* 0x000fe20000000f00 */
[----:B------:R-:W-:Y:S01]  /*1e00*/  UMOV UR4, 0x400 ;  /* 0x0000040000047882 */ /* 0x000fe20000000000 */
[----:B------:R-:W-:Y:S01]  /*1e10*/  MOV R5, R15 ;  /* 0x0000000f00057202 */ /* 0x000fe20000000f00 */
[C---:B------:R-:W-:Y:S01]  /*1e20*/  IMAD R69, R25.reuse, R6, RZ ;  /* 0x0000000619457224 */ /* 0x040fe200078e02ff */
[----:B------:R-:W-:Y:S02]  /*1e30*/  ISETP.NE.AND P0, PT, R25, RZ, PT ;  /* 0x000000ff1900720c */ /* 0x000fe40003f05270 */
[----:B------:R-:W2:Y:S01]  /*1e40*/  LDC.64 R8, c[0x0][0x480] ;  /* 0x00012000ff087b82 */ /* 0x000ea20000000a00 */
[C---:B------:R-:W-:Y:S01]  /*1e50*/  IMAD.WIDE.U32 R4, R31.reuse, 0x10, R4 ;  /* 0x000000101f047825 */ /* 0x040fe200078e0004 */
[----:B------:R-:W-:-:S02]  /*1e60*/  ISETP.EQ.AND P0, PT, R31, RZ, P0 ;  /* 0x000000ff1f00720c */ /* 0x000fc40000702270 */
[----:B------:R-:W-:Y:S02]  /*1e70*/  MOV R67, R28 ;  /* 0x0000001c00437202 */ /* 0x000fe40000000f00 */
[----:B------:R-:W-:Y:S02]  /*1e80*/  MOV R63, R4 ;  /* 0x00000004003f7202 */ /* 0x000fe40000000f00 */
[----:B------:R-:W-:Y:S02]  /*1e90*/  MOV R68, R5 ;  /* 0x0000000500447202 */ /* 0x000fe40000000f00 */
[----:B------:R-:W-:Y:S02]  /*1ea0*/  MOV R66, R26 ;  /* 0x0000001a00427202 */ /* 0x000fe40000000f00 */
[----:B------:R-:W-:Y:S02]  /*1eb0*/  MOV R65, R29 ;  /* 0x0000001d00417202 */ /* 0x000fe40000000f00 */
[----:B------:R-:W-:Y:S01]  /*1ec0*/  MOV R64, R27 ;  /* 0x0000001b00407202 */ /* 0x000fe20000000f00 */
[----:B0-----:R-:W-:-:S03]  /*1ed0*/  ULEA UR4, UR5, UR4, 0x18 ;  /* 0x0000000405047291 */ /* 0x001fc6000f8ec0ff */
[----:B------:R-:W-:Y:S01]  /*1ee0*/  UMOV UR5, UR6 ;  /* 0x0000000600057c82 */ /* 0x000fe20008000000 */
[----:B------:R-:W-:-:S12]  /*1ef0*/  UIADD3 UR4, UPT, UPT, UR4, 0x240, URZ ;  /* 0x0000024004047890 */ /* 0x000fd8000fffe0ff */
.L_x_4635:
[----:B------:R-:W-:Y:S02]  /*1f00*/  MOV R10, R67 ;  /* 0x00000043000a7202 */ /* 0x000fe40000000f00 */
[----:B------:R-:W-:-:S05]  /*1f10*/  MOV R11, R66 ;  /* 0x00000042000b7202 */ /* 0x000fca0000000f00 */
[----:B------:R0:W3:Y:S01]  /*1f20*/  LDG.E R20, desc[UR16][R10.64] ;  /* 0x000000100a147981 */ /* 0x0000e2000c1e1900 */
[----:B------:R-:W-:Y:S02]  /*1f30*/  MOV R4, R63 ;  /* 0x0000003f00047202 */ /* 0x000fe40000000f00 */
[----:B------:R-:W-:-:S06]  /*1f40*/  MOV R5, R68 ;  /* 0x0000004400057202 */ /* 0x000fcc0000000f00 */
[----:B------:R-:W4:Y:S01]  /*1f50*/  LDG.E.128 R4, desc[UR16][R4.64] ;  /* 0x0000001004047981 */ /* 0x000f22000c1e1d00 */
[----:B0-----:R-:W-:Y:S02]  /*1f60*/  MOV R10, R65 ;  /* 0x00000041000a7202 */ /* 0x001fe40000000f00 */
[----:B------:R-:W-:-:S05]  /*1f70*/  MOV R11, R64 ;  /* 0x00000040000b7202 */ /* 0x000fca0000000f00 */
[----:B------:R0:W5:Y:S01]  /*1f80*/  LDG.E R71, desc[UR16][R10.64] ;  /* 0x000000100a477981 */ /* 0x000162000c1e1900 */
[C---:B-1----:R-:W-:Y:S01]  /*1f90*/  ISETP.GE.AND P1, PT, R78.reuse, 0x1, PT ;  /* 0x000000014e00780c */ /* 0x042fe20003f26270 */
[----:B------:R-:W1:Y:S01]  /*1fa0*/  S2UR UR8, SR_CgaCtaId ;  /* 0x00000000000879c3 */ /* 0x000e620000008800 */
[----:B------:R-:W-:Y:S01]  /*1fb0*/  UMOV UR7, 0x400 ;  /* 0x0000040000077882 */ /* 0x000fe20000000000 */
[----:B------:R-:W-:Y:S01]  /*1fc0*/  ISETP.NE.AND P2, PT, R78, RZ, PT ;  /* 0x000000ff4e00720c */ /* 0x000fe20003f45270 */
[----:B------:R-:W-:Y:S01]  /*1fd0*/  BSSY.RECONVERGENT B0, `(.L_x_4633) ;  /* 0x000006f000007945 */ /* 0x000fe20003800200 */
[----:B------:R-:W-:Y:S01]  /*1fe0*/  ISETP.NE.AND P3, PT, R31, RZ, PT ;  /* 0x000000ff1f00720c */ /* 0x000fe20003f65270 */
[----:B-1----:R-:W-:Y:S01]  /*1ff0*/  ULEA UR7, UR8, UR7, 0x18 ;  /* 0x0000000708077291 */ /* 0x002fe2000f8ec0ff */
[----:B---3--:R-:W-:-:S04]  /*2000*/  FMUL.FTZ R20, R20, 1.4426950216293334961 ;  /* 0x3fb8aa3b14147820 */ /* 0x008fc80000410000 */
        /* <DEDUP_REMOVED lines=8> */
[----:B------:R-:W-:Y:S01]  /*2090*/  FMUL.FTZ R72, R20, R46 ;  /* 0x0000002e14487220 */ /* 0x000fe20000410000 */
[----:B----4-:R-:W-:Y:S01]  /*20a0*/  HADD2.F32 R86, -RZ, R5.H1_H1 ;  /* 0x30000005ff567230 */ /* 0x010fe20000004100 */
[----:B------:R-:W1:Y:S01]  /*20b0*/  MUFU.EX2 R77, R77 ;  /* 0x0000004d004d7308 */ /* 0x000e620000000800 */
[----:B------:R-:W-:-:S02]  /*20c0*/  HADD2.F32 R92, -RZ, R7.H0_H0 ;  /* 0x20000007ff5c7230 */ /* 0x000fc40000004100 */
[--C-:B------:R-:W-:Y:S01]  /*20d0*/  HADD2.F32 R84, -RZ, R4.reuse.H0_H0 ;  /* 0x20000004ff547230 */ /* 0x100fe20000004100 */
[----:B------:R-:W3:Y:S01]  /*20e0*/  MUFU.EX2 R74, R74 ;  /* 0x0000004a004a7308 */ /* 0x000ee20000000800 */
[----:B------:R-:W-:Y:S02]  /*20f0*/  HADD2.F32 R4, -RZ, R4.H1_H1 ;  /* 0x30000004ff047230 */ /* 0x000fe40000004100 */
[--C-:B------:R-:W-:Y:S01]  /*2100*/  HADD2.F32 R88, -RZ, R6.reuse.H0_H0 ;  /* 0x20000006ff587230 */ /* 0x100fe20000004100 */
[----:B------:R-:W4:Y:S01]  /*2110*/  MUFU.EX2 R75, R75 ;  /* 0x0000004b004b7308 */ /* 0x000f220000000800 */
[----:B------:R-:W-:Y:S02]  /*2120*/  HADD2.F32 R90, -RZ, R6.H1_H1 ;  /* 0x30000006ff5a7230 */ /* 0x000fe40000004100 */
[----:B0-----:R-:W-:Y:S01]  /*2130*/  FFMA.FTZ R10, R76, R56, R55 ;  /* 0x000000384c0a7223 */ /* 0x001fe20000010037 */
[----:B-----5:R-:W-:Y:S01]  /*2140*/  FMUL.FTZ R6, R84, R71 ;  /* 0x0000004754067220 */ /* 0x020fe20000410000 */
[----:B------:R-:W0:Y:S02]  /*2150*/  MUFU.EX2 R70, R70 ;  /* 0x0000004600467308 */ /* 0x000e240000000800 */
[----:B-1----:R-:W-:-:S02]  /*2160*/  FFMA.FTZ R10, R77, R10, R54 ;  /* 0x0000000a4d0a7223 */ /* 0x002fc40000010036 */
[----:B------:R-:W1:Y:S02]  /*2170*/  MUFU.EX2 R79, R79 ;  /* 0x0000004f004f7308 */ /* 0x000e640000000800 */
[----:B---3--:R-:W-:Y:S02]  /*2180*/  FFMA.FTZ R10, R74, R10, R53 ;  /* 0x0000000a4a0a7223 */ /* 0x008fe40000010035 */
[----:B------:R-:W3:Y:S02]  /*2190*/  MUFU.EX2 R73, R73 ;  /* 0x0000004900497308 */ /* 0x000ee40000000800 */
[----:B----4-:R-:W-:Y:S02]  /*21a0*/  FFMA.FTZ R10, R75, R10, R52 ;  /* 0x0000000a4b0a7223 */ /* 0x010fe40000010034 */
[----:B------:R-:W4:Y:S02]  /*21b0*/  MUFU.EX2 R72, R72 ;  /* 0x0000004800487308 */ /* 0x000f240000000800 */
[----:B0-----:R-:W-:Y:S01]  /*21c0*/  FFMA.FTZ R11, R70, R10, R51 ;  /* 0x0000000a460b7223 */ /* 0x001fe20000010033 */
[----:B-1----:R-:W-:-:S03]  /*21d0*/  FMUL.FTZ R10, R79, R76 ;  /* 0x0000004c4f0a7220 */ /* 0x002fc60000410000 */
[----:B---3--:R-:W-:Y:S01]  /*21e0*/  FFMA.FTZ R20, R73, R11, R50 ;  /* 0x0000000b49147223 */ /* 0x008fe20000010032 */
[----:B------:R-:W-:-:S03]  /*21f0*/  FMUL.FTZ R11, R77, R10 ;  /* 0x0000000a4d0b7220 */ /* 0x000fc60000410000 */
[----:B----4-:R-:W-:Y:S01]  /*2200*/  FFMA.FTZ R20, R72, R20, R49 ;  /* 0x0000001448147223 */ /* 0x010fe20000010031 */
        /* <DEDUP_REMOVED lines=21> */
[----:B------:R-:W-:Y:S01]  /*2360*/  MOV R11, RZ ;  /* 0x000000ff000b7202 */ /* 0x000fe20000000f00 */
[----:B-1----:R-:W-:Y:S01]  /*2370*/  @P1 FMUL.FTZ R81, R81, R10 ;  /* 0x0000000a51511220 */ /* 0x002fe20000410000 */
[----:B------:R-:W-:Y:S01]  /*2380*/  ISETP.GE.AND P1, PT, R78, 0x8, PT ;  /* 0x000000084e00780c */ /* 0x000fe20003f26270 */
[----:B------:R-:W0:Y:S01]  /*2390*/  SHFL.UP PT, R21, R22, 0x8, RZ ;  /* 0x0500000016157989 */ /* 0x000e2200000e00ff */
[----:B------:R-:W-:-:S03]  /*23a0*/  HFMA2 R10, -RZ, RZ, 1.875, 0 ;  /* 0x3f800000ff0a7431 */ /* 0x000fc600000001ff */
[----:B------:R-:W1:Y:S04]  /*23b0*/  SHFL.UP PT, R80, R81, 0x8, RZ ;  /* 0x0500000051507989 */ /* 0x000e6800000e00ff */
[----:B------:R-:W-:Y:S01]  /*23c0*/  @P0 LDS.64 R10, [UR4] ;  /* 0x00000004ff0a0984 */ /* 0x000fe20008000a00 */
[----:B0-----:R-:W-:-:S03]  /*23d0*/  FFMA.FTZ R21, R81, R21, R22 ;  /* 0x0000001551157223 */ /* 0x001fc60000010016 */
[----:B-1----:R-:W-:Y:S02]  /*23e0*/  @P1 FMUL.FTZ R81, R81, R80 ;  /* 0x0000005051511220 */ /* 0x002fe40000410000 */
[----:B------:R-:W-:Y:S02]  /*23f0*/  FSEL R80, R22, R21, !P1 ;  /* 0x0000001516507208 */ /* 0x000fe40004800000 */
[----:B------:R-:W-:Y:S01]  /*2400*/  ISETP.NE.AND P1, PT, R78, 0x1f, PT ;  /* 0x0000001f4e00780c */ /* 0x000fe20003f25270 */
[----:B------:R-:W0:Y:S04]  /*2410*/  SHFL.UP PT, R20, R81, 0x10, RZ ;  /* 0x0600000051147989 */ /* 0x000e2800000e00ff */
[----:B------:R-:W1:Y:S01]  /*2420*/  SHFL.UP PT, R23, R80, 0x10, RZ ;  /* 0x0600000050177989 */ /* 0x000e6200000e00ff */
[C---:B0-----:R-:W-:Y:S01]  /*2430*/  FMUL.FTZ R22, R81.reuse, R20 ;  /* 0x0000001451167220 */ /* 0x041fe20000410000 */
[----:B-1----:R-:W-:-:S06]  /*2440*/  FFMA.FTZ R23, R81, R23, R80 ;  /* 0x0000001751177223 */ /* 0x002fcc0000010050 */
[----:B------:R0:W-:Y:S01]  /*2450*/  @!P1 STS.64 [UR7+0x220], R22 ;  /* 0x00022016ff009988 */ /* 0x0001e20008000a07 */
[----:B------:R-:W-:Y:S01]  /*2460*/  BAR.SYNC.DEFER_BLOCKING 0x0 ;  /* 0x0000000000007b1d */ /* 0x000fe20000010000 */
[----:B------:R-:W-:-:S04]  /*2470*/  ISETP.GE.AND P1, PT, R78, 0x10, PT ;  /* 0x000000104e00780c */ /* 0x000fc80003f26270 */
[----:B------:R-:W-:Y:S02]  /*2480*/  FSEL R81, R81, R22, !P1 ;  /* 0x0000001651517208 */ /* 0x000fe40004800000 */
[----:B------:R-:W-:Y:S01]  /*2490*/  FSEL R80, R80, R23, !P1 ;  /* 0x0000001750507208 */ /* 0x000fe20004800000 */
[-C--:B0-----:R-:W-:Y:S01]  /*24a0*/  FMUL.FTZ R23, R4, R71.reuse ;  /* 0x0000004704177220 */ /* 0x081fe20000410000 */
[----:B------:R-:W-:Y:S01]  /*24b0*/  ISETP.NE.AND P1, PT, R31, RZ, PT ;  /* 0x000000ff1f00720c */ /* 0x000fe20003f25270 */
[----:B------:R-:W0:Y:S04]  /*24c0*/  SHFL.UP PT, R83, R81, 0x1, RZ ;  /* 0x0420000051537989 */ /* 0x000e2800000e00ff */
[----:B------:R1:W3:Y:S02]  /*24d0*/  SHFL.UP PT, R82, R80, 0x1, RZ ;  /* 0x0420000050527989 */ /* 0x0002e400000e00ff */
[----:B-1----:R-:W-:-:S02]  /*24e0*/  FMUL.FTZ R80, R88, R71 ;  /* 0x0000004758507220 */ /* 0x002fc40000410000 */
[----:B------:R-:W-:Y:S04]  /*24f0*/  @!P2 STS.64 [UR7+0x230], R10 ;  /* 0x0002300aff00a988 */ /* 0x000fe80008000a07 */
[----:B------:R-:W1:Y:S01]  /*2500*/  LDS.64 R20, [UR7+0x220] ;  /* 0x00022007ff147984 */ /* 0x000e620008000a00 */
[----:B------:R-:W-:Y:S01]  /*2510*/  BAR.SYNC.DEFER_BLOCKING 0x0 ;  /* 0x0000000000007b1d */ /* 0x000fe20000010000 */
[----:B0-----:R-:W-:Y:S02]  /*2520*/  @!P2 MOV R83, R10 ;  /* 0x0000000a0053a202 */ /* 0x001fe40000000f00 */
[----:B---3--:R-:W-:-:S03]  /*2530*/  @!P2 MOV R82, R11 ;  /* 0x0000000b0052a202 */ /* 0x008fc60000000f00 */
[----:B------:R-:W0:Y:S01]  /*2540*/  @P3 LDS R85, [UR7+0x234] ;  /* 0x00023407ff553984 */ /* 0x000e220008000800 */
[----:B-1----:R-:W-:Y:S01]  /*2550*/  FFMA.FTZ R21, R20, R11, R21 ;  /* 0x0000000b14157223 */ /* 0x002fe20000010015 */
[----:B0-----:R-:W-:Y:S01]  /*2560*/  @P3 FFMA.FTZ R82, R85, R83, R82 ;  /* 0x0000005355523223 */ /* 0x001fe20000010052 */
[----:B------:R-:W-:-:S03]  /*2570*/  FMUL.FTZ R83, R90, R71 ;  /* 0x000000475a537220 */ /* 0x000fc60000410000 */
[----:B------:R-:W-:Y:S01]  /*2580*/  FFMA.FTZ R22, R79, R82, R56 ;  /* 0x000000524f167223 */ /* 0x000fe20000010038 */
[----:B------:R-:W-:Y:S02]  /*2590*/  HADD2.F32 R82, -RZ, R5.H0_H0 ;  /* 0x20000005ff527230 */ /* 0x000fe40000004100 */
[----:B------:R-:W-:Y:S01]  /*25a0*/  FMUL.FTZ R79, R86, R71 ;  /* 0x00000047564f7220 */ /* 0x000fe20000410000 */
[----:B------:R-:W-:Y:S02]  /*25b0*/  HADD2.F32 R5, -RZ, R7.H1_H1 ;  /* 0x30000007ff057230 */ /* 0x000fe40000004100 */
[----:B------:R-:W-:-:S04]  /*25c0*/  FFMA.FTZ R7, R76, R22, R55 ;  /* 0x000000164c077223 */ /* 0x000fc80000010037 */
[----:B------:R-:W-:Y:S01]  /*25d0*/  FFMA.FTZ R76, R77, R7, R54 ;  /* 0x000000074d4c7223 */ /* 0x000fe20000010036 */
[----:B------:R-:W-:-:S03]  /*25e0*/  FMUL.FTZ R77, R82, R71 ;  /* 0x00000047524d7220 */ /* 0x000fc60000410000 */
[----:B------:R-:W-:Y:S01]  /*25f0*/  FFMA.FTZ R81, R74, R76, R53 ;  /* 0x0000004c4a517223 */ /* 0x000fe20000010035 */
[-C--:B------:R-:W-:Y:S01]  /*2600*/  FMUL.FTZ R74, R92, R71.reuse ;  /* 0x000000475c4a7220 */ /* 0x080fe20000410000 */
[----:B------:R-:W-:Y:S02]  /*2610*/  FMUL.FTZ R71, R5, R71 ;  /* 0x0000004705477220 */ /* 0x000fe40000410000 */
        /* <DEDUP_REMOVED lines=10> */
.L_x_4634:
[----:B------:R-:W-:Y:S05]  /*26c0*/  BSYNC.RECONVERGENT B0 ;  /* 0x0000000000007941 */ /* 0x000fea0003800200 */
.L_x_4633:
[----:B------:R-:W-:Y:S01]  /*26d0*/  UIADD3 UR5, UPT, UPT, UR5, 0x1, URZ ;  /* 0x0000000105057890 */ /* 0x000fe2000fffe0ff */
[----:B0-----:R-:W-:Y:S01]  /*26e0*/  FFMA.FTZ R5, R70, R84, R51 ;  /* 0x0000005446057223 */ /* 0x001fe20000010033 */
[----:B------:R-:W-:Y:S01]  /*26f0*/  LEA R63, P1, R18, R63, 0x1 ;  /* 0x0000003f123f7211 */ /* 0x000fe200078208ff */
[----:B------:R-:W-:Y:S01]  /*2700*/  FFMA.FTZ R47, R22, R6, R47 ;  /* 0x00000006162f7223 */ /* 0x000fe2000001002f */
[----:B------:R-:W-:Y:S01]  /*2710*/  UISETP.NE.AND UP0, UPT, UR5, URZ, UPT ;  /* 0x000000ff0500728c */ /* 0x000fe2000bf05270 */
[----:B------:R-:W-:Y:S01]  /*2720*/  FFMA.FTZ R4, R73, R5, R50 ;  /* 0x0000000549047223 */ /* 0x000fe20000010032 */
[----:B------:R-:W-:Y:S01]  /*2730*/  FFMA.FTZ R60, R5, R83, R60 ;  /* 0x00000053053c7223 */ /* 0x000fe2000001003c */
[----:B------:R-:W-:Y:S01]  /*2740*/  LEA R65, P2, R16, R65, 0x2 ;  /* 0x0000004110417211 */ /* 0x000fe200078410ff */
[----:B------:R-:W-:Y:S01]  /*2750*/  FFMA.FTZ R48, R7, R23, R48 ;  /* 0x0000001707307223 */ /* 0x000fe20000010030 */
[----:B------:R-:W-:Y:S01]  /*2760*/  FFMA.FTZ R5, R72, R4, R49 ;  /* 0x0000000448057223 */ /* 0x000fe20000010031 */
[----:B------:R-:W-:Y:S01]  /*2770*/  LEA R67, P3, R14, R67, 0x2 ;  /* 0x000000430e437211 */ /* 0x000fe200078610ff */
[----:B------:R-:W-:Y:S01]  /*2780*/  FFMA.FTZ R57, R76, R77, R57 ;  /* 0x0000004d4c397223 */ /* 0x000fe20000010039 */
[----:B------:R-:W-:Y:S01]  /*2790*/  FFMA.FTZ R58, R81, R79, R58 ;  /* 0x0000004f513a7223 */ /* 0x000fe2000001003a */
[----:B------:R-:W-:Y:S01]  /*27a0*/  FFMA.FTZ R59, R84, R80, R59 ;  /* 0x00000050543b7223 */ /* 0x000fe2000001003b */
[----:B------:R-:W-:Y:S01]  /*27b0*/  FFMA.FTZ R61, R4, R74, R61 ;  /* 0x0000004a043d7223 */ /* 0x000fe2000001003d */
[----:B------:R-:W-:Y:S01]  /*27c0*/  FFMA.FTZ R62, R5, R71, R62 ;  /* 0x00000047053e7223 */ /* 0x000fe2000001003e */
[----:B------:R-:W-:Y:S01]  /*27d0*/  IADD3.X R68, PT, PT, R68, R19, RZ, P1, !PT ;  /* 0x0000001344447210 */ /* 0x000fe20000ffe4ff */
[----:B------:R-:W-:Y:S01]  /*27e0*/  UIADD3 UR4, UPT, UPT, UR4, 0x8, URZ ;  /* 0x0000000804047890 */ /* 0x000fe2000fffe0ff */
[----:B------:R-:W-:-:S02]  /*27f0*/  IADD3.X R64, PT, PT, R64, R17, RZ, P2, !PT ;  /* 0x0000001140407210 */ /* 0x000fc400017fe4ff */
[----:B------:R-:W-:Y:S02]  /*2800*/  IADD3.X R66, PT, PT, R66, R37, RZ, P3, !PT ;  /* 0x0000002542427210 */ /* 0x000fe40001ffe4ff */
[----:B------:R-:W-:Y:S01]  /*2810*/  IADD3 R69, PT, PT, R69, 0x1, RZ ;  /* 0x0000000145457810 */ /* 0x000fe20007ffe0ff */
[----:B------:R-:W-:Y:S06]  /*2820*/  BRA.U UP0, `(.L_x_4635) ;  /* 0xfffffff500b47547 */ /* 0x000fec000b83ffff */
.L_x_4632:
[----:B------:R-:W-:Y:S01]  /*2830*/  BAR.SYNC.DEFER_BLOCKING 0x0 ;  /* 0x0000000000007b1d */ /* 0x000fe20000010000 */
[----:B------:R-:W-:Y:S02]  /*2840*/  LEA R5, P0, R25, R12, 0x8 ;  /* 0x0000000c19057211 */ /* 0x000fe400078040ff */
[----:B------:R-:W-:Y:S02]  /*2850*/  F2FP.F16.F32.PACK_AB R7, R62, R61 ;  /* 0x0000003d3e07723e */ /* 0x000fe400000000ff */
[----:B------:R-:W-:Y:S01]  /*2860*/  IADD3.X R4, PT, PT, RZ, R24, RZ, P0, !PT ;  /* 0x00000018ff047210 */ /* 0x000fe200007fe4ff */
[----:B------:R-:W0:Y:S01]  /*2870*/  LDCU UR4, c[0x0][0x394] ;  /* 0x00007280ff0477ac */ /* 0x000e220008000800 */
[C---:B--2---:R-:W-:Y:S02]  /*2880*/  LEA R8, P0, R5.reuse, R2, 0x1 ;  /* 0x0000000205087211 */ /* 0x044fe400078008ff */
        /* <DEDUP_REMOVED lines=9> */
[----:B0-----:R-:W-:-:S02]  /*2920*/  ISETP.NE.AND P0, PT, R25, UR4, PT ;  /* 0x0000000419007c0c */ /* 0x001fc4000bf05270 */
[----:B------:R-:W-:Y:S02]  /*2930*/  IADD3.X R15, PT, PT, RZ, R15, RZ, P1, !PT ;  /* 0x0000000fff0f7210 */ /* 0x000fe40000ffe4ff */
[----:B------:R-:W-:Y:S02]  /*2940*/  IADD3.X R33, PT, PT, RZ, R33, RZ, P2, !PT ;  /* 0x00000021ff217210 */ /* 0x000fe400017fe4ff */
[----:B------:R-:W-:-:S07]  /*2950*/  IADD3.X R35, PT, PT, RZ, R35, RZ, P3, !PT ;  /* 0x00000023ff237210 */ /* 0x000fce0001ffe4ff */
[----:B------:R-:W-:Y:S05]  /*2960*/  @P0 BRA `(.L_x_4636) ;  /* 0xffffffdc007c0947 */ /* 0x000fea000383ffff */
[----:B------:R-:W-:Y:S05]  /*2970*/  EXIT ;  /* 0x000000000000794d */ /* 0x000fea0003800000 */
.L_x_4637:
        /* <DEDUP_REMOVED lines=16> */
.L_x_5136:


//--------------------- .text._Z25selective_scan_fwd_kernelI32Selective_Scan_fwd_kernel_traitsILi32ELi8ELi1ELb1ELb0ELb1ELb1EN3c104HalfEfEEv13SSMParamsBase --------------------------
	.section	.text._Z25selective_scan_fwd_kernelI32Selective_Scan_fwd_kernel_traitsILi32ELi8ELi1ELb1ELb0ELb1ELb1EN3c104HalfEfEEv13SSMParamsBase,"ax",@progbits
	.align	128
        .global         _Z25selective_scan_fwd_kernelI32Selective_Scan_fwd_kernel_traitsILi32ELi8ELi1ELb1ELb0ELb1ELb1EN3c104HalfEfEEv13SSMParamsBase
        .type           _Z25selective_scan_fwd_kernelI32Selective_Scan_fwd_kernel_traitsILi32ELi8ELi1ELb1ELb0ELb1ELb1EN3c104HalfEfEEv13SSMParamsBase,@function
        .size           _Z25selective_scan_fwd_kernelI32Selective_Scan_fwd_kernel_traitsILi32ELi8ELi1ELb1ELb0ELb1ELb1EN3c104HalfEfEEv13SSMParamsBase,(.L_x_5137 - _Z25selective_scan_fwd_kernelI32Selective_Scan_fwd_kernel_traitsILi32ELi8ELi1ELb1ELb0ELb1ELb1EN3c104HalfEfEEv13SSMParamsBase)
        .other          _Z25selective_scan_fwd_kernelI32Selective_Scan_fwd_kernel_traitsILi32ELi8ELi1ELb1ELb0ELb1ELb1EN3c104HalfEfEEv13SSMParamsBase,@"STO_CUDA_ENTRY STV_DEFAULT"
_Z25selective_scan_fwd_kernelI32Selective_Scan_fwd_kernel_traitsILi32ELi8ELi1ELb1ELb0ELb1ELb1EN3c104HalfEfEEv13SSMParamsBase:
.text._Z25selective_scan_fwd_kernelI32Selective_Scan_fwd_kernel_traitsILi32ELi8ELi1ELb1ELb0ELb1ELb1EN3c104HalfEfEEv13SSMParamsBase:
        /* <DEDUP_REMOVED lines=39> */
[----:B------:R-:W-:Y:S01]  /*0270*/  ISETP.GT.U32.AND P1, PT, R9, R2, PT ;  /* 0x000000020900720c */ /* 0x000fe20003f24070 */
[----:B------:R-:W-:Y:S02]  /*0280*/  UIMAD.WIDE.U32 UR6, UR18, UR12, URZ ;  /* 0x0000000c120672a5 */ /* 0x000fe4000f8e00ff */
[----:B------:R-:W-:Y:S02]  /*0290*/  UIMAD.WIDE.U32 UR4, UR18, UR8, URZ ;  /* 0x00000008120472a5 */ /* 0x000fe4000f8e00ff */
[----:B------:R-:W-:Y:S01]  /*02a0*/  UIMAD UR8, UR18, UR13, UR7 ;  /* 0x0000000d120872a4 */ /* 0x000fe2000f8e0207 */
[----:B------:R-:W0:Y:S07]  /*02b0*/  LDCU.64 UR12, c[0x0][0x3d0] ;  /* 0x00007a00ff0c77ac */ /* 0x000e2e0008000a00 */
[----:B------:R-:W-:-:S04]  /*02c0*/  @!P1 IADD3 R2, PT, PT, R2, -R9, RZ ;  /* 0x8000000902029210 */ /* 0x000fc80007ffe0ff */
[----:B------:R-:W-:Y:S02]  /*02d0*/  ISETP.GE.U32.AND P0, PT, R2, R9, PT ;  /* 0x000000090200720c */ /* 0x000fe40003f06070 */
[----:B------:R-:W-:Y:S01]  /*02e0*/  @!P1 IADD3 R7, PT, PT, R7, 0x1, RZ ;  /* 0x0000000107079810 */ /* 0x000fe20007ffe0ff */
[----:B------:R-:W4:Y:S01]  /*02f0*/  LDC R9, c[0x0][0x384] ;  /* 0x0000e100ff097b82 */ /* 0x000f220000000800 */
[----:B------:R-:W-:Y:S01]  /*0300*/  UIMAD UR9, UR18, UR9, UR5 ;  /* 0x00000009120972a4 */ /* 0x000fe2000f8e0205 */
[----:B---3--:R-:W-:Y:S02]  /*0310*/  LOP3.LUT R4, R0, R13, RZ, 0x3c, !PT ;  /* 0x0000000d00047212 */ /* 0x008fe400078e3cff */
[----:B------:R-:W-:Y:S02]  /*0320*/  MOV R19, UR5 ;  /* 0x0000000500137c02 */ /* 0x000fe40008000f00 */
[----:B------:R-:W-:-:S04]  /*0330*/  ISETP.GE.AND P2, PT, R4, RZ, PT ;  /* 0x000000ff0400720c */ /* 0x000fc80003f46270 */
[----:B------:R-:W-:Y:S02]  /*0340*/  @P0 IADD3 R7, PT, PT, R7, 0x1, RZ ;  /* 0x0000000107070810 */ /* 0x000fe40007ffe0ff */
[----:B------:R-:W-:Y:S02]  /*0350*/  ISETP.GE.AND P0, PT, R27, 0x1, PT ;  /* 0x000000011b00780c */ /* 0x000fe40003f06270 */
[----:B------:R-:W-:Y:S02]  /*0360*/  MOV R3, UR7 ;  /* 0x0000000700037c02 */ /* 0x000fe40008000f00 */
[----:B------:R-:W-:Y:S02]  /*0370*/  ISETP.NE.AND P1, PT, R13, RZ, PT ;  /* 0x000000ff0d00720c */ /* 0x000fe40003f25270 */
[----:B------:R-:W-:Y:S02]  /*0380*/  MOV R18, UR4 ;  /* 0x0000000400127c02 */ /* 0x000fe40008000f00 */
[----:B------:R-:W-:-:S02]  /*0390*/  MOV R2, UR6 ;  /* 0x0000000600027c02 */ /* 0x000fc40008000f00 */
[----:B------:R-:W-:Y:S02]  /*03a0*/  MOV R19, UR9 ;  /* 0x0000000900137c02 */ /* 0x000fe40008000f00 */
[----:B------:R-:W-:Y:S01]  /*03b0*/  MOV R3, UR8 ;  /* 0x0000000800037c02 */ /* 0x000fe20008000f00 */
[----:B0-----:R-:W-:Y:S01]  /*03c0*/  UIMAD.WIDE.U32 UR4, UR18, UR12, URZ ;  /* 0x0000000c120472a5 */ /* 0x001fe2000f8e00ff */
[----:B------:R-:W-:-:S04]  /*03d0*/  IMAD.WIDE.U32 R18, R0, UR10, R18 ;  /* 0x0000000a00127c25 */ /* 0x000fc8000f8e0012 */
[C---:B------:R-:W-:Y:S01]  /*03e0*/  IMAD.WIDE.U32 R2, R0.reuse, UR14, R2 ;  /* 0x0000000e00027c25 */ /* 0x040fe2000f8e0002 */
[----:B------:R-:W-:Y:S01]  /*03f0*/  UIMAD UR6, UR18, UR13, UR5 ;  /* 0x0000000d120672a4 */ /* 0x000fe2000f8e0205 */
[----:B------:R-:W-:Y:S02]  /*0400*/  @!P2 IADD3 R7, PT, PT, -R7, RZ, RZ ;  /* 0x000000ff0707a210 */ /* 0x000fe40007ffe1ff */
[C---:B------:R-:W-:Y:S02]  /*0410*/  IMAD R6, R0.reuse, UR11, R19 ;  /* 0x0000000b00067c24 */ /* 0x040fe4000f8e0213 */
[----:B------:R-:W-:Y:S01]  /*0420*/  IMAD R17, R0, UR15, R3 ;  /* 0x0000000f00117c24 */ /* 0x000fe2000f8e0203 */
[----:B------:R-:W-:Y:S01]  /*0430*/  @!P1 LOP3.LUT R7, RZ, R13, RZ, 0x33, !PT ;  /* 0x0000000dff079212 */ /* 0x000fe200078e33ff */
[----:B-12---:R-:W-:Y:S06]  /*0440*/  @!P0 EXIT ;  /* 0x000000000000894d */ /* 0x006fec0003800000 */
[----:B------:R-:W0:Y:S01]  /*0450*/  LDC.64 R32, c[0x0][0x448] ;  /* 0x00011200ff207b82 */ /* 0x000e220000000a00 */
[----:B------:R-:W1:Y:S01]  /*0460*/  LDCU.64 UR8, c[0x0][0x3b8] ;  /* 0x00007700ff0877ac */ /* 0x000e620008000a00 */
[----:B------:R-:W-:Y:S01]  /*0470*/  SHF.R.S32.HI R3, RZ, 0x1f, R7 ;  /* 0x0000001fff037819 */ /* 0x000fe20000011407 */
[----:B------:R-:W2:Y:S01]  /*0480*/  S2R R10, SR_TID.X ;  /* 0x00000000000a7919 */ /* 0x000ea20000002100 */
[----:B------:R-:W-:Y:S01]  /*0490*/  LEA R19, P1, R2, R14, 0x1 ;  /* 0x0000000e02137211 */ /* 0x000fe200078208ff */
[----:B------:R-:W-:Y:S01]  /*04a0*/  UMOV UR5, UR6 ;  /* 0x0000000600057c82 */ /* 0x000fe20008000000 */
[----:B------:R-:W-:Y:S01]  /*04b0*/  LEA R20, P0, R18, R20, 0x1 ;  /* 0x0000001412147211 */ /* 0x000fe200078008ff */
[-C--:B------:R-:W-:Y:S01]  /*04c0*/  IMAD R8, R3, R22.reuse, RZ ;  /* 0x0000001603087224 */ /* 0x080fe200078e02ff */
[----:B------:R-:W3:Y:S01]  /*04d0*/  LDC.64 R38, c[0x0][0x438] ;  /* 0x00010e00ff267b82 */ /* 0x000ee20000000a00 */
[C---:B------:R-:W-:Y:S01]  /*04e0*/  IMAD.WIDE.U32 R4, R7.reuse, R22, UR4 ;  /* 0x0000000407047e25 */ /* 0x040fe2000f8e0016 */
[----:B------:R-:W-:Y:S01]  /*04f0*/  LEA.HI.X R17, R2, R15, R17, 0x1, P1 ;  /* 0x0000000f02117211 */ /* 0x000fe200008f0c11 */
[----:B------:R-:W0:Y:S01]  /*0500*/  LDCU UR4, c[0x0][0x38c] ;  /* 0x00007180ff0477ac */ /* 0x000e220008000800 */
[----:B------:R-:W-:Y:S01]  /*0510*/  LEA.HI.X R18, R18, R21, R6, 0x1, P0 ;  /* 0x0000001512127211 */ /* 0x000fe200000f0c06 */
[----:B------:R-:W-:Y:S01]  /*0520*/  IMAD R7, R7, R23, R8 ;  /* 0x0000001707077224 */ /* 0x000fe200078e0208 */
[----:B------:R-:W-:Y:S01]  /*0530*/  LEA R16, P0, R4, R24, 0x1 ;  /* 0x0000001804107211 */ /* 0x000fe200078008ff */
[----:B----4-:R-:W-:Y:S01]  /*0540*/  IMAD R2, R9, UR18, R0 ;  /* 0x0000001209027c24 */ /* 0x010fe2000f8e0200 */
[----:B------:R-:W4:Y:S02]  /*0550*/  LDC.64 R28, c[0x0][0x428] ;  /* 0x00010a00ff1c7b82 */ /* 0x000f240000000a00 */
[----:B------:R-:W-:Y:S01]  /*0560*/  IADD3 R22, PT, PT, R5, R7, RZ ;  /* 0x0000000705167210 */ /* 0x000fe20007ffe0ff */
[----:B-1----:R-:W-:-:S03]  /*0570*/  IMAD.WIDE.U32 R8, R0, UR8, RZ ;  /* 0x0000000800087c25 */ /* 0x002fc6000f8e00ff */
[----:B------:R-:W-:Y:S01]  /*0580*/  LEA.HI.X R22, R4, R25, R22, 0x1, P0 ;  /* 0x0000001904167211 */ /* 0x000fe200000f0c16 */
[----:B------:R-:W-:Y:S01]  /*0590*/  IMAD R14, R0, UR9, R9 ;  /* 0x00000009000e7c24 */ /* 0x000fe2000f8e0209 */
[----:B------:R-:W1:Y:S01]  /*05a0*/  LDC.64 R30, c[0x0][0x418] ;  /* 0x00010600ff1e7b82 */ /* 0x000e620000000a00 */
[----:B------:R-:W-:Y:S01]  /*05b0*/  IMAD R13, R2, R27, RZ ;  /* 0x0000001b020d7224 */ /* 0x000fe200078e02ff */
[C---:B0-----:R-:W-:Y:S01]  /*05c0*/  LEA R9, P0, R8.reuse, R32, 0x2 ;  /* 0x0000002008097211 */ /* 0x041fe200078010ff */
[----:B------:R-:W0:Y:S03]  /*05d0*/  LDCU.U8 UR9, c[0x0][0x39e] ;  /* 0x000073c0ff0977ac */ /* 0x000e260008000000 */
[----:B------:R-:W-:Y:S01]  /*05e0*/  LEA.HI.X R8, R8, R33, R14, 0x2, P0 ;  /* 0x0000002108087211 */ /* 0x000fe200000f140e */
[----:B------:R-:W-:Y:S01]  /*05f0*/  UISETP.LT.AND UP0, UPT, UR4, 0x1, UPT ;  /* 0x000000010400788c */ /* 0x000fe2000bf01270 */
[----:B------:R-:W2:Y:S01]  /*0600*/  LDC.64 R40, c[0x0][0x3a0] ;  /* 0x0000e800ff287b82 */ /* 0x000ea20000000a00 */
[----:B---3--:R-:W-:-:S04]  /*0610*/  IMAD.WIDE.U32 R6, R0, R38, RZ ;  /* 0x0000002600067225 */ /* 0x008fc800078e00ff */
[C---:B------:R-:W-:Y:S01]  /*0620*/  IMAD R39, R0.reuse, R39, R7 ;  /* 0x0000002700277224 */ /* 0x040fe200078e0207 */
[----:B------:R-:W-:Y:S02]  /*0630*/  MOV R38, R6 ;  /* 0x0000000600267202 */ /* 0x000fe40000000f00 */
[----:B------:R-:W3:Y:S01]  /*0640*/  LDC.64 R52, c[0x0][0x440] ;  /* 0x00011000ff347b82 */ /* 0x000ee20000000a00 */
[----:B----4-:R-:W-:-:S04]  /*0650*/  IMAD.WIDE.U32 R2, R0, R28, RZ ;  /* 0x0000001c00027225 */ /* 0x010fc800078e00ff */
[----:B------:R-:W-:-:S03]  /*0660*/  IMAD R3, R0, R29, R3 ;  /* 0x0000001d00037224 */ /* 0x000fc600078e0203 */
[----:B------:R-:W4:Y:S01]  /*0670*/  LDC.64 R24, c[0x0][0x420] ;  /* 0x00010800ff187b82 */ /* 0x000f220000000a00 */
[----:B-1----:R-:W-:-:S04]  /*0680*/  IMAD.WIDE.U32 R4, R0, R30, RZ ;  /* 0x0000001e00047225 */ /* 0x002fc800078e00ff */
[----:B------:R-:W-:-:S03]  /*0690*/  IMAD R5, R0, R31, R5 ;  /* 0x0000001f00057224 */ /* 0x000fc600078e0205 */
[----:B------:R-:W1:Y:S01]  /*06a0*/  LDC.64 R26, c[0x0][0x410] ;  /* 0x00010400ff1a7b82 */ /* 0x000e620000000a00 */
[----:B--2---:R-:W-:-:S04]  /*06b0*/  IMAD.WIDE.U32 R14, R0, R40, RZ ;  /* 0x00000028000e7225 */ /* 0x004fc800078e00ff */
[----:B------:R-:W-:Y:S01]  /*06c0*/  IMAD R6, R0, R41, R15 ;  /* 0x0000002900067224 */ /* 0x000fe200078e020f */
[----:B------:R-:W-:Y:S01]  /*06d0*/  MOV R15, R22 ;  /* 0x00000016000f7202 */ /* 0x000fe20000000f00 */
[----:B------:R-:W-:Y:S01]  /*06e0*/  IMAD R0, R13, UR4, RZ ;  /* 0x000000040d007c24 */ /* 0x000fe2000f8e02ff */
[----:B------:R-:W2:Y:S01]  /*06f0*/  LDC.64 R50, c[0x0][0x430] ;  /* 0x00010c00ff327b82 */ /* 0x000ea20000000a00 */
[----:B---3--:R-:W-:Y:S01]  /*0700*/  LEA R7, P0, R14, R52, 0x2 ;  /* 0x000000340e077211 */ /* 0x008fe200078010ff */
[----:B------:R-:W-:-:S03]  /*0710*/  USEL UR4, UR4, 0x1, !UP0 ;  /* 0x0000000104047887 */ /* 0x000fc6000c000000 */
[----:B------:R-:W-:Y:S01]  /*0720*/  LEA.HI.X R6, R14, R53, R6, 0x2, P0 ;  /* 0x000000350e067211 */ /* 0x000fe200000f1406 */
[----:B------:R-:W-:Y:S02]  /*0730*/  UIADD3 UR6, UPT, UPT, -UR4, URZ, URZ ;  /* 0x000000ff04067290 */ /* 0x000fe4000fffe1ff */
[----:B------:R-:W3:Y:S01]  /*0740*/  LDC.64 R36, c[0x0][0x478] ;  /* 0x00011e00ff247b82 */ /* 0x000ee20000000a00 */
[----:B----4-:R-:W-:Y:S01]  /*0750*/  IMAD.WIDE.U32 R42, R24, UR18, R2 ;  /* 0x00000012182a7c25 */ /* 0x010fe2000f8e0002 */
[----:B------:R-:W-:-:S06]  /*0760*/  MOV R2, RZ ;  /* 0x000000ff00027202 */ /* 0x000fcc0000000f00 */
[----:B------:R-:W4:Y:S01]  /*0770*/  LDC.64 R34, c[0x0][0x488] ;  /* 0x00012200ff227b82 */ /* 0x000f220000000a00 */
[----:B-1----:R-:W-:-:S04]  /*0780*/  IMAD.WIDE.U32 R40, R26, UR18, R4 ;  /* 0x000000121a287c25 */ /* 0x002fc8000f8e0004 */
[----:B------:R-:W-:Y:S02]  /*0790*/  IMAD R5, R25, UR18, R43 ;  /* 0x0000001219057c24 */ /* 0x000fe4000f8e022b */
[----:B------:R-:W-:Y:S01]  /*07a0*/  IMAD R4, R27, UR18, R41 ;  /* 0x000000121b047c24 */ /* 0x000fe2000f8e0229 */
[----:B------:R-:W1:Y:S01]  /*07b0*/  LDC.64 R32, c[0x0][0x490] ;  /* 0x00012400ff207b82 */ /* 0x000e620000000a00 */
[----:B--2---:R-:W-:-:S04]  /*07c0*/  IMAD.WIDE.U32 R38, R50, UR18, R38 ;  /* 0x0000001232267c25 */ /* 0x004fc8000f8e0026 */
[----:B------:R-:W-:-:S03]  /*07d0*/  IMAD R3, R51, UR18, R39 ;  /* 0x0000001233037c24 */ /* 0x000fc6000f8e0227 */
[----:B------:R-:W2:Y:S01]  /*07e0*/  LDC.64 R48, c[0x0][0x3e0] ;  /* 0x0000f800ff307b82 */ /* 0x000ea20000000a00 */
[----:B---3--:R-:W-:-:S07]  /*07f0*/  IMAD.WIDE.U32 R36, R10, 0x10, R36 ;  /* 0x000000100a247825 */ /* 0x008fce00078e0024 */
[----:B------:R-:W3:Y:S01]  /*0800*/  LDC.64 R46, c[0x0][0x3c0] ;  /* 0x0000f000ff2e7b82 */ /* 0x000ee20000000a00 */
[----:B----4-:R-:W-:-:S07]  /*0810*/  IMAD.WIDE.U32 R34, R10, 0x10, R34 ;  /* 0x000000100a227825 */ /* 0x010fce00078e0022 */
[----:B------:R-:W4:Y:S01]  /*0820*/  LDC.64 R44, c[0x0][0x3a8] ;  /* 0x0000ea00ff2c7b82 */ /* 0x000f220000000a00 */
[----:B-1----:R-:W-:Y:S01]  /*0830*/  IMAD.WIDE.U32 R32, R10, 0x10, R32 ;  /* 0x000000100a207825 */ /* 0x002fe200078e0020 */
[----:B--2---:R-:W-:Y:S02]  /*0840*/  SHF.L.U64.HI R13, R48, 0x1, R49 ;  /* 0x00000001300d7819 */ /* 0x004fe40000010231 */
[----:B---3--:R-:W-:Y:S02]  /*0850*/  SHF.L.U64.HI R14, R46, 0x2, R47 ;  /* 0x000000022e0e7819 */ /* 0x008fe4000001022f */
[----:B0---4-:R-:W-:-:S07]  /*0860*/  SHF.L.U64.HI R21, R44, 0x2, R45 ;  /* 0x000000022c157819 */ /* 0x011fce000001022d */
.L_x_4660:
[----:B------:R-:W-:Y:S01]  /*0870*/  BAR.SYNC.DEFER_BLOCKING 0x0 ;  /* 0x0000000000007b1d */ /* 0x000fe20000010000 */
[----:B------:R-:W-:Y:S02]  /*0880*/  MOV R22, R20 ;  /* 0x0000001400167202 */ /* 0x000fe40000000f00 */
[----:B------:R-:W-:Y:S02]  /*0890*/  MOV R23, R18 ;  /* 0x0000001200177202 */ /* 0x000fe40000000f00 */
[----:B0-----:R-:W-:Y:S02]  /*08a0*/  MOV R26, R19 ;  /* 0x00000013001a7202 */ /* 0x001fe40000000f00 */
[----:B------:R-:W-:Y:S01]  /*08b0*/  MOV R27, R17 ;  /* 0x00000011001b7202 */ /* 0x000fe20000000f00 */
[----:B------:R-:W-:-:S04]  /*08c0*/  IMAD.WIDE.U32 R24, R10, 0x10, R22 ;  /* 0x000000100a187825 */ /* 0x000fc800078e0016 */
[----:B------:R-:W-:Y:S02]  /*08d0*/  IMAD.WIDE.U32 R28, R10, 0x10, R26 ;  /* 0x000000100a1c7825 */ /* 0x000fe400078e001a */
[----:B-----5:R-:W5:Y:S04]  /*08e0*/  LDG.E.128 R24, desc[UR16][R24.64] ;  /* 0x0000001018187981 */ /* 0x020f68000c1e1d00 */
[----:B------:R-:W5:Y:S01]  /*08f0*/  LDG.E.128 R28, desc[UR16][R28.64] ;  /* 0x000000101c1c7981 */ /* 0x000f62000c1e1d00 */
[----:B------:R-:W-:-:S09]  /*0900*/  UISETP.NE.AND UP0, UPT, UR9, URZ, UPT ;  /* 0x000000ff0900728c */ /* 0x000fd2000bf05270 */
        /* <DEDUP_REMOVED lines=34> */
.L_x_4638:
        /* <DEDUP_REMOVED lines=52> */
.L_x_4641:
[----:B------:R-:W-:Y:S05]  /*0e70*/  BSYNC.RECONVERGENT B0 ;  /* 0x0000000000007941 */ /* 0x000fea0003800200 */
.L_x_4640:
        /* <DEDUP_REMOVED lines=37> */
.L_x_4643:
[----:B------:R-:W-:Y:S05]  /*10d0*/  BSYNC.RECONVERGENT B0 ;  /* 0x0000000000007941 */ /* 0x000fea0003800200 */
.L_x_4642:
        /* <DEDUP_REMOVED lines=39> */
.L_x_4645:
[----:B------:R-:W-:Y:S05]  /*1350*/  BSYNC.RECONVERGENT B0 ;  /* 0x0000000000007941 */ /* 0x000fea0003800200 */
.L_x_4644:
        /* <DEDUP_REMOVED lines=32> */
.L_x_4647:
[----:B------:R-:W-:Y:S05]  /*1560*/  BSYNC.RECONVERGENT B0 ;  /* 0x0000000000007941 */ /* 0x000fea0003800200 */
.L_x_4646:
        /* <DEDUP_REMOVED lines=32> */
.L_x_4649:
[----:B------:R-:W-:Y:S05]  /*1770*/  BSYNC.RECONVERGENT B0 ;  /* 0x0000000000007941 */ /* 0x000fea0003800200 */
.L_x_4648:
        /* <DEDUP_REMOVED lines=32> */
.L_x_4651:
[----:B------:R-:W-:Y:S05]  /*1980*/  BSYNC.RECONVERGENT B0 ;  /* 0x0000000000007941 */ /* 0x000fea0003800200 */
.L_x_4650:
        /* <DEDUP_REMOVED lines=32> */
.L_x_4653:
[----:B------:R-:W-:Y:S05]  /*1b90*/  BSYNC.RECONVERGENT B0 ;  /* 0x0000000000007941 */ /* 0x000fea0003800200 */
.L_x_4652:
        /* <DEDUP_REMOVED lines=32> */
.L_x_4655:
[----:B------:R-:W-:Y:S05]  /*1da0*/  BSYNC.RECONVERGENT B0 ;  /* 0x0000000000007941 */ /* 0x000fea0003800200 */
.L_x_4654:
        /* <DEDUP_REMOVED lines=8> */
.L_x_4639:
        /* <DEDUP_REMOVED lines=31> */
.L_x_4659:
[----:B------:R-:W-:Y:S02]  /*2020*/  MOV R24, R77 ;  /* 0x0000004d00187202 */ /* 0x000fe40000000f00 */
[----:B------:R-:W-:-:S05]  /*2030*/  MOV R25, R78 ;  /* 0x0000004e00197202 */ /* 0x000fca0000000f00 */
[----:B0-----:R0:W3:Y:S02]  /*2040*/  LDG.E R56, desc[UR16][R24.64] ;  /* 0x0000001018387981 */ /* 0x0010e4000c1e1900 */
[----:B0-----:R-:W-:Y:S02]  /*2050*/  MOV R24, R74 ;  /* 0x0000004a00187202 */ /* 0x001fe40000000f00 */
[----:B------:R-:W-:-:S06]  /*2060*/  MOV R25, R75 ;  /* 0x0000004b00197202 */ /* 0x000fcc0000000f00 */
[----:B------:R-:W4:Y:S01]  /*2070*/  LDG.E.128 R24, desc[UR16][R24.64] ;  /* 0x0000001018187981 */ /* 0x000f22000c1e1d00 */
[----:B------:R-:W-:Y:S02]  /*2080*/  MOV R54, R79 ;  /* 0x0000004f00367202 */ /* 0x000fe40000000f00 */
        /* <DEDUP_REMOVED lines=18> */
[----:B------:R-:W-:Y:S02]  /*21b0*/  FMUL.FTZ R83, R56, R64 ;  /* 0x0000004038537220 */ /* 0x000fe40000410000 */
[----:B------:R-:W1:Y:S04]  /*21c0*/  MUFU.EX2 R84, R84 ;  /* 0x0000005400547308 */ /* 0x000e680000000800 */
[----:B------:R-:W3:Y:S04]  /*21d0*/  MUFU.EX2 R85, R85 ;  /* 0x0000005500557308 */ /* 0x000ee80000000800 */
[----:B------:R-:W2:Y:S01]  /*21e0*/  MUFU.EX2 R88, R88 ;  /* 0x0000005800587308 */ /* 0x000ea20000000800 */
[----:B0-----:R-:W-:-:S03]  /*21f0*/  FFMA.FTZ R54, R86, R65, R66 ;  /* 0x0000004156367223 */ /* 0x001fc60000010042 */
[----:B------:R-:W0:Y:S01]  /*2200*/  MUFU.EX2 R81, R81 ;  /* 0x0000005100517308 */ /* 0x000e220000000800 */
[----:B-1----:R-:W-:-:S03]  /*2210*/  FFMA.FTZ R54, R84, R54, R67 ;  /* 0x0000003654367223 */ /* 0x002fc60000010043 */
[----:B------:R-:W1:Y:S01]  /*2220*/  MUFU.EX2 R90, R90 ;  /* 0x0000005a005a7308 */ /* 0x000e620000000800 */
[----:B---3--:R-:W-:-:S03]  /*2230*/  FFMA.FTZ R54, R85, R54, R68 ;  /* 0x0000003655367223 */ /* 0x008fc60000010044 */
[----:B------:R-:W3:Y:S01]  /*2240*/  MUFU.EX2 R82, R82 ;  /* 0x0000005200527308 */ /* 0x000ee20000000800 */
[----:B--2---:R-:W-:-:S03]  /*2250*/  FFMA.FTZ R54, R88, R54, R69 ;  /* 0x0000003658367223 */ /* 0x004fc60000010045 */
[----:B------:R-:W2:Y:S01]  /*2260*/  MUFU.EX2 R83, R83 ;  /* 0x0000005300537308 */ /* 0x000ea20000000800 */
[----:B0-----:R-:W-:Y:S01]  /*2270*/  FFMA.FTZ R54, R81, R54, R70 ;  /* 0x0000003651367223 */ /* 0x001fe20000010046 */
[----:B-1----:R-:W-:-:S03]  /*2280*/  FMUL.FTZ R55, R90, R86 ;  /* 0x000000565a377220 */ /* 0x002fc60000410000 */
[----:B---3--:R-:W-:Y:S01]  /*2290*/  FFMA.FTZ R56, R82, R54, R71 ;  /* 0x0000003652387223 */ /* 0x008fe20000010047 */
[----:B------:R-:W-:-:S03]  /*22a0*/  FMUL.FTZ R54, R84, R55 ;  /* 0x0000003754367220 */ /* 0x000fc60000410000 */
[----:B--2---:R-:W-:Y:S01]  /*22b0*/  FFMA.FTZ R56, R83, R56, R72 ;  /* 0x0000003853387223 */ /* 0x004fe20000010048 */
        /* <DEDUP_REMOVED lines=41> */
[----:B----4-:R-:W-:Y:S01]  /*2550*/  HADD2.F32 R57, -RZ, R24.H1_H1 ;  /* 0x30000018ff397230 */ /* 0x010fe20000004100 */
[----:B------:R-:W-:Y:S01]  /*2560*/  ISETP.NE.AND P1, PT, R10, RZ, PT ;  /* 0x000000ff0a00720c */ /* 0x000fe20003f25270 */
[----:B------:R-:W0:Y:S03]  /*2570*/  SHFL.UP PT, R56, R93, 0x1, RZ ;  /* 0x042000005d387989 */ /* 0x000e2600000e00ff */
[----:B-----5:R-:W-:Y:S01]  /*2580*/  FMUL.FTZ R57, R57, R87 ;  /* 0x0000005739397220 */ /* 0x020fe20000410000 */
[----:B------:R-:W1:Y:S04]  /*2590*/  SHFL.UP PT, R89, R92, 0x1, RZ ;  /* 0x042000005c597989 */ /* 0x000e6800000e00ff */
[----:B------:R-:W-:Y:S04]  /*25a0*/  @!P2 STS.64 [UR7+0x230], R54 ;  /* 0x00023036ff00a988 */ /* 0x000fe80008000a07 */
[----:B------:R-:W2:Y:S01]  /*25b0*/  LDS.64 R58, [UR7+0x220] ;  /* 0x00022007ff3a7984 */ /* 0x000ea20008000a00 */
[----:B------:R-:W-:Y:S01]  /*25c0*/  BAR.SYNC.DEFER_BLOCKING 0x0 ;  /* 0x0000000000007b1d */ /* 0x000fe20000010000 */
[----:B0-----:R-:W-:-:S02]  /*25d0*/  @!P2 MOV R56, R54 ;  /* 0x000000360038a202 */ /* 0x001fc40000000f00 */
[----:B-1----:R-:W-:-:S03]  /*25e0*/  @!P2 MOV R89, R55 ;  /* 0x000000370059a202 */ /* 0x002fc60000000f00 */
[----:B------:R-:W0:Y:S01]  /*25f0*/  @P3 LDS R91, [UR7+0x234] ;  /* 0x00023407ff5b3984 */ /* 0x000e220008000800 */
[----:B--2---:R-:W-:Y:S01]  /*2600*/  FFMA.FTZ R59, R58, R55, R59 ;  /* 0x000000373a3b7223 */ /* 0x004fe2000001003b */
[----:B0-----:R-:W-:Y:S01]  /*2610*/  @P3 FFMA.FTZ R89, R91, R56, R89 ;  /* 0x000000385b593223 */ /* 0x001fe20000010059 */
[----:B------:R-:W-:Y:S02]  /*2620*/  HADD2.F32 R56, -RZ, R24.H0_H0 ;  /* 0x20000018ff387230 */ /* 0x000fe40000004100 */
[----:B------:R-:W-:Y:S02]  /*2630*/  HADD2.F32 R91, -RZ, R27.H0_H0 ;  /* 0x2000001bff5b7230 */ /* 0x000fe40000004100 */
[----:B------:R-:W-:Y:S01]  /*2640*/  FFMA.FTZ R24, R90, R89, R65 ;  /* 0x000000595a187223 */ /* 0x000fe20000010041 */
[----:B------:R-:W-:Y:S02]  /*2650*/  HADD2.F32 R89, -RZ, R25.H0_H0 ;  /* 0x20000019ff597230 */ /* 0x000fe40000004100 */
[----:B------:R-:W-:Y:S01]  /*2660*/  FMUL.FTZ R56, R56, R87 ;  /* 0x0000005738387220 */ /* 0x000fe20000410000 */
[----:B------:R-:W-:-:S02]  /*2670*/  HADD2.F32 R90, -RZ, R26.H0_H0 ;  /* 0x2000001aff5a7230 */ /* 0x000fc40000004100 */
[----:B------:R-:W-:Y:S01]  /*2680*/  FFMA.FTZ R86, R86, R24, R66 ;  /* 0x0000001856567223 */ /* 0x000fe20000010042 */
[----:B------:R-:W-:Y:S02]  /*2690*/  HADD2.F32 R25, -RZ, R25.H1_H1 ;  /* 0x30000019ff197230 */ /* 0x000fe40000004100 */
[-C--:B------:R-:W-:Y:S01]  /*26a0*/  FMUL.FTZ R89, R89, R87.reuse ;  /* 0x0000005759597220 */ /* 0x080fe20000410000 */
[----:B------:R-:W-:Y:S02]  /*26b0*/  HADD2.F32 R26, -RZ, R26.H1_H1 ;  /* 0x3000001aff1a7230 */ /* 0x000fe40000004100 */
[----:B------:R-:W-:Y:S01]  /*26c0*/  FFMA.FTZ R84, R84, R86, R67 ;  /* 0x0000005654547223 */ /* 0x000fe20000010043 */
[----:B------:R-:W-:Y:S02]  /*26d0*/  HADD2.F32 R27, -RZ, R27.H1_H1 ;  /* 0x3000001bff1b7230 */ /* 0x000fe40000004100 */
[-C--:B------:R-:W-:Y:S01]  /*26e0*/  FMUL.FTZ R25, R25, R87.reuse ;  /* 0x0000005719197220 */ /* 0x080fe20000410000 */
[-C--:B------:R-:W-:Y:S01]  /*26f0*/  FMUL.FTZ R90, R90, R87.reuse ;  /* 0x000000575a5a7220 */ /* 0x080fe20000410000 */
[----:B------:R-:W-:Y:S01]  /*2700*/  FFMA.FTZ R85, R85, R84, R68 ;  /* 0x0000005455557223 */ /* 0x000fe20000010044 */
[-C--:B------:R-:W-:Y:S01]  /*2710*/  FMUL.FTZ R26, R26, R87.reuse ;  /* 0x000000571a1a7220 */ /* 0x080fe20000410000 */
[-C--:B------:R-:W-:Y:S01]  /*2720*/  FMUL.FTZ R91, R91, R87.reuse ;  /* 0x000000575b5b7220 */ /* 0x080fe20000410000 */
[----:B------:R-:W-:Y:S01]  /*2730*/  FMUL.FTZ R27, R27, R87 ;  /* 0x000000571b1b7220 */ /* 0x000fe20000410000 */
        /* <DEDUP_REMOVED lines=10> */
.L_x_4658:
[----:B------:R-:W-:Y:S05]  /*27e0*/  BSYNC.RECONVERGENT B0 ;  /* 0x0000000000007941 */ /* 0x000fea0003800200 */
.L_x_4657:
        /* <DEDUP_REMOVED lines=22> */
.L_x_4656:
[----:B------:R-:W-:Y:S01]  /*2950*/  BAR.SYNC.DEFER_BLOCKING 0x0 ;  /* 0x0000000000007b1d */ /* 0x000fe20000010000 */
[----:B------:R-:W-:-:S04]  /*2960*/  SHF.L.U32 R49, R2, 0x8, RZ ;  /* 0x0000000802317819 */ /* 0x000fc800000006ff */
[C---:B------:R-:W-:Y:S01]  /*2970*/  IADD3 R27, P0, PT, R49.reuse, R42, RZ ;  /* 0x0000002a311b7210 */ /* 0x040fe20007f1e0ff */
[----:B------:R-:W1:Y:S01]  /*2980*/  LDCU UR4, c[0x0][0x394] ;  /* 0x00007280ff0477ac */ /* 0x000e620008000800 */
        /* <DEDUP_REMOVED lines=13> */
[----:B--2---:R-:W2:Y:S01]  /*2a60*/  LDG.E.128 R24, desc[UR16][R54.64] ;  /* 0x0000001036187981 */ /* 0x004ea2000c1e1d00 */
        /* <DEDUP_REMOVED lines=10> */
[----:B------:R-:W-:Y:S02]  /*2b10*/  HADD2.F32 R57, -RZ, R24.H1_H1 ;  /* 0x30000018ff397230 */ /* 0x000fe40000004100 */
[--C-:B------:R-:W-:Y:S02]  /*2b20*/  HADD2.F32 R52, -RZ, R25.reuse.H0_H0 ;  /* 0x20000019ff347230 */ /* 0x100fe40000004100 */
[----:B------:R-:W-:Y:S01]  /*2b30*/  FMUL.FTZ R56, R53, -1.4426950216293334961 ;  /* 0xbfb8aa3b35387820 */ /* 0x000fe20000410000 */
[--C-:B------:R-:W-:Y:S02]  /*2b40*/  HADD2.F32 R54, -RZ, R26.reuse.H1_H1 ;  /* 0x3000001aff367230 */ /* 0x100fe40000004100 */
[----:B0-----:R-:W-:Y:S01]  /*2b50*/  FMUL.FTZ R58, R57, -1.4426950216293334961 ;  /* 0xbfb8aa3b393a7820 */ /* 0x001fe20000410000 */
[----:B------:R-:W-:Y:S02]  /*2b60*/  HADD2.F32 R60, -RZ, R25.H1_H1 ;  /* 0x30000019ff3c7230 */ /* 0x000fe40000004100 */
[----:B------:R-:W-:Y:S01]  /*2b70*/  FMUL.FTZ R59, R52, -1.4426950216293334961 ;  /* 0xbfb8aa3b343b7820 */ /* 0x000fe20000410000 */
[----:B------:R-:W-:-:S02]  /*2b80*/  HADD2.F32 R61, -RZ, R26.H0_H0 ;  /* 0x2000001aff3d7230 */ /* 0x000fc40000004100 */
[----:B------:R-:W-:Y:S01]  /*2b90*/  FMUL.FTZ R26, R54, -1.4426950216293334961 ;  /* 0xbfb8aa3b361a7820 */ /* 0x000fe20000410000 */
[--C-:B------:R-:W-:Y:S01]  /*2ba0*/  HADD2.F32 R55, -RZ, R27.reuse.H0_H0 ;  /* 0x2000001bff377230 */ /* 0x100fe20000004100 */
[----:B------:R-:W0:Y:S01]  /*2bb0*/  MUFU.EX2 R56, R56 ;  /* 0x0000003800387308 */ /* 0x000e220000000800 */
[----:B------:R-:W-:Y:S02]  /*2bc0*/  HADD2.F32 R62, -RZ, R27.H1_H1 ;  /* 0x3000001bff3e7230 */ /* 0x000fe40000004100 */
[----:B------:R-:W-:Y:S01]  /*2bd0*/  FMUL.FTZ R24, R60, -1.4426950216293334961 ;  /* 0xbfb8aa3b3c187820 */ /* 0x000fe20000410000 */
[----:B------:R-:W-:Y:S01]  /*2be0*/  FMUL.FTZ R25, R61, -1.4426950216293334961 ;  /* 0xbfb8aa3b3d197820 */ /* 0x000fe20000410000 */
[----:B------:R-:W-:Y:S01]  /*2bf0*/  FMUL.FTZ R27, R55, -1.4426950216293334961 ;  /* 0xbfb8aa3b371b7820 */ /* 0x000fe20000410000 */
[----:B------:R-:W2:Y:S01]  /*2c00*/  MUFU.EX2 R58, R58 ;  /* 0x0000003a003a7308 */ /* 0x000ea20000000800 */
[----:B------:R-:W-:-:S03]  /*2c10*/  FMUL.FTZ R51, R62, -1.4426950216293334961 ;  /* 0xbfb8aa3b3e337820 */ /* 0x000fc60000410000 */
[----:B------:R-:W3:Y:S04]  /*2c20*/  MUFU.EX2 R59, R59 ;  /* 0x0000003b003b7308 */ /* 0x000ee80000000800 */
[----:B------:R-:W4:Y:S01]  /*2c30*/  MUFU.EX2 R26, R26 ;  /* 0x0000001a001a7308 */ /* 0x000f220000000800 */
[----:B0-----:R-:W-:-:S03]  /*2c40*/  FADD.FTZ R56, R56, 1 ;  /* 0x3f80000038387421 */ /* 0x001fc60000010000 */
[----:B------:R4:W-:Y:S01]  /*2c50*/  MUFU.EX2 R50, R27 ;  /* 0x0000001b00327308 */ /* 0x0009e20000000800 */
[----:B--2---:R-:W-:-:S03]  /*2c60*/  FADD.FTZ R58, R58, 1 ;  /* 0x3f8000003a3a7421 */ /* 0x004fc60000010000 */
[----:B------:R-:W0:Y:S01]  /*2c70*/  MUFU.EX2 R24, R24 ;  /* 0x0000001800187308 */ /* 0x000e220000000800 */
[----:B---3--:R-:W-:-:S03]  /*2c80*/  FADD.FTZ R59, R59, 1 ;  /* 0x3f8000003b3b7421 */ /* 0x008fc60000010000 */
[----:B------:R-:W2:Y:S01]  /*2c90*/  MUFU.EX2 R25, R25 ;  /* 0x0000001900197308 */ /* 0x000ea20000000800 */
[----:B----4-:R-:W-:Y:S01]  /*2ca0*/  FADD.FTZ R27, R26, 1 ;  /* 0x3f8000001a1b7421 */ /* 0x010fe20000010000 */
[----:B------:R-:W-:Y:S02]  /*2cb0*/  IADD3.X R26, PT, PT, RZ, R3, RZ, P0, !PT ;  /* 0x00000003ff1a7210 */ /* 0x000fe400007fe4ff */
[----:B------:R-:W3:Y:S04]  /*2cc0*/  MUFU.EX2 R51, R51 ;  /* 0x0000003300337308 */ /* 0x000ee80000000800 */
[----:B------:R4:W5:Y:S01]  /*2cd0*/  MUFU.RCP R64, R56 ;  /* 0x0000003800407308 */ /* 0x0009620000001000 */
[----:B0-----:R-:W-:Y:S01]  /*2ce0*/  FADD.FTZ R24, R24, 1 ;  /* 0x3f80000018187421 */ /* 0x001fe20000010000 */
[----:B--2---:R-:W-:-:S06]  /*2cf0*/  FADD.FTZ R25, R25, 1 ;  /* 0x3f80000019197421 */ /* 0x004fcc0000010000 */
[----:B------:R3:W0:Y:S01]  /*2d00*/  MUFU.RCP R66, R58 ;  /* 0x0000003a00427308 */ /* 0x0006220000001000 */
[----:B----4-:R-:W-:Y:S01]  /*2d10*/  FADD.FTZ R56, R50, 1 ;  /* 0x3f80000032387421 */ /* 0x010fe20000010000 */
[----:B------:R-:W-:-:S06]  /*2d20*/  LEA R50, P0, R49, R32, 0x1 ;  /* 0x0000002031327211 */ /* 0x000fcc00078008ff */
[----:B------:R-:W2:Y:S01]  /*2d30*/  MUFU.RCP R59, R59 ;  /* 0x0000003b003b7308 */ /* 0x000ea20000001000 */
[----:B---3--:R-:W-:Y:S01]  /*2d40*/  FADD.FTZ R58, R51, 1 ;  /* 0x3f800000333a7421 */ /* 0x008fe20000010000 */
[----:B------:R-:W-:Y:S01]  /*2d50*/  LEA.HI.X R51, R49, R33, R26, 0x1, P0 ;  /* 0x0000002131337211 */ /* 0x000fe200000f0c1a */
[----:B-----5:R-:W-:Y:S01]  /*2d60*/  FMUL.FTZ R53, R53, R64 ;  /* 0x0000004035357220 */ /* 0x020fe20000410000 */
[----:B-1----:R-:W-:-:S04]  /*2d70*/  ISETP.NE.AND P0, PT, R2, UR4, PT ;  /* 0x0000000402007c0c */ /* 0x002fc8000bf05270 */
[----:B------:R1:W3:Y:S01]  /*2d80*/  MUFU.RCP R63, R24 ;  /* 0x00000018003f7308 */ /* 0x0002e20000001000 */
[----:B0-----:R-:W-:-:S04]  /*2d90*/  FMUL.FTZ R26, R57, R66 ;  /* 0x00000042391a7220 */ /* 0x001fc80000410000 */
[----:B------:R-:W-:-:S03]  /*2da0*/  FMUL.FTZ R23, R26, R23 ;  /* 0x000000171a177220 */ /* 0x000fc60000410000 */
[----:B------:R2:W0:Y:S01]  /*2db0*/  MUFU.RCP R68, R25 ;  /* 0x0000001900447308 */ /* 0x0004220000001000 */
[----:B-1----:R-:W-:-:S05]  /*2dc0*/  FMUL.FTZ R24, R53, R22 ;  /* 0x0000001635187220 */ /* 0x002fca0000410000 */
[----:B------:R-:W-:Y:S02]  /*2dd0*/  F2FP.F16.F32.PACK_AB R24, R23, R24 ;  /* 0x000000181718723e */ /* 0x000fe400000000ff */
[----:B------:R-:W1:Y:S01]  /*2de0*/  MUFU.RCP R27, R27 ;  /* 0x0000001b001b7308 */ /* 0x000e620000001000 */
[----:B--2---:R-:W-:Y:S01]  /*2df0*/  FMUL.FTZ R25, R52, R59 ;  /* 0x0000003b34197220 */ /* 0x004fe20000410000 */
[----:B---3--:R-:W-:-:S03]  /*2e00*/  FMUL.FTZ R60, R60, R63 ;  /* 0x0000003f3c3c7220 */ /* 0x008fc60000410000 */
[----:B------:R-:W-:Y:S01]  /*2e10*/  FMUL.FTZ R25, R25, R28 ;  /* 0x0000001c19197220 */ /* 0x000fe20000410000 */
[----:B------:R-:W-:Y:S02]  /*2e20*/  FMUL.FTZ R60, R60, R29 ;  /* 0x0000001d3c3c7220 */ /* 0x000fe40000410000 */
[----:B------:R-:W2:Y:S01]  /*2e30*/  MUFU.RCP R56, R56 ;  /* 0x0000003800387308 */ /* 0x000ea20000001000 */
[----:B0-----:R-:W-:Y:S02]  /*2e40*/  FMUL.FTZ R61, R61, R68 ;  /* 0x000000443d3d7220 */ /* 0x001fe40000410000 */
[----:B------:R-:W-:Y:S02]  /*2e50*/  F2FP.F16.F32.PACK_AB R25, R60, R25 ;  /* 0x000000193c19723e */ /* 0x000fe400000000ff */
[----:B------:R-:W-:-:S03]  /*2e60*/  FMUL.FTZ R61, R61, R30 ;  /* 0x0000001e3d3d7220 */ /* 0x000fc60000410000 */
[----:B------:R-:W0:Y:S01]  /*2e70*/  MUFU.RCP R65, R58 ;  /* 0x0000003a00417308 */ /* 0x000e220000001000 */
[----:B-1----:R-:W-:-:S04]  /*2e80*/  FMUL.FTZ R54, R54, R27 ;  /* 0x0000001b36367220 */ /* 0x002fc80000410000 */
[----:B------:R-:W-:Y:S01]  /*2e90*/  FMUL.FTZ R54, R54, R31 ;  /* 0x0000001f36367220 */ /* 0x000fe20000410000 */
[----:B--2---:R-:W-:-:S04]  /*2ea0*/  FMUL.FTZ R52, R55, R56 ;  /* 0x0000003837347220 */ /* 0x004fc80000410000 */
        /* <DEDUP_REMOVED lines=8> */
.L_x_4661:
        /* <DEDUP_REMOVED lines=13> */
.L_x_5137:


//--------------------- .text._Z25selective_scan_fwd_kernelI32Selective_Scan_fwd_kernel_traitsILi32ELi8ELi1ELb1ELb1ELb0ELb0EN3c104HalfEfEEv13SSMParamsBase --------------------------
	.section	.text._Z25selective_scan_fwd_kernelI32Selective_Scan_fwd_kernel_traitsILi32ELi8ELi1ELb1ELb1ELb0ELb0EN3c104HalfEfEEv13SSMParamsBase,"ax",@progbits
	.align	128
        .global         _Z25selective_scan_fwd_kernelI32Selective_Scan_fwd_kernel_traitsILi32ELi8ELi1ELb1ELb1ELb0ELb0EN3c104HalfEfEEv13SSMParamsBase
        .type           _Z25selective_scan_fwd_kernelI32Selective_Scan_fwd_kernel_traitsILi32ELi8ELi1ELb1ELb1ELb0ELb0EN3c104HalfEfEEv13SSMParamsBase,@function
        .size           _Z25selective_scan_fwd_kernelI32Selective_Scan_fwd_kernel_traitsILi32ELi8ELi1ELb1ELb1ELb0ELb0EN3c104HalfEfEEv13SSMParamsBase,(.L_x_5138 - _Z25selective_scan_fwd_kernelI32Selective_Scan_fwd_kernel_traitsILi32ELi8ELi1ELb1ELb1ELb0ELb0EN3c104HalfEfEEv13SSMParamsBase)
        .other          _Z25selective_scan_fwd_kernelI32Selective_Scan_fwd_kernel_traitsILi32ELi8ELi1ELb1ELb1ELb0ELb0EN3c104HalfEfEEv13SSMParamsBase,@"STO_CUDA_ENTRY STV_DEFAULT"
_Z25selective_scan_fwd_kernelI32Selective_Scan_fwd_kernel_traitsILi32ELi8ELi1ELb1ELb1ELb0ELb0EN3c104HalfEfEEv13SSMParamsBase:
.text._Z25selective_scan_fwd_kernelI32Selective_Scan_fwd_kernel_traitsILi32ELi8ELi1ELb1ELb1ELb0ELb0EN3c104HalfEfEEv13SSMParamsBase:
        /* <DEDUP_REMOVED lines=91> */
[----:B------:R-:W3:Y:S01]  /*05b0*/  LDC.64 R42, c[0x0][0x440] ;  /* 0x00011000ff2a7b82 */ /* 0x000ee20000000a00 */
[----:B------:R-:W-:Y:S01]  /*05c0*/  MOV R21, RZ ;  /* 0x000000ff00157202 */ /* 0x000fe20000000f00 */
        /* <DEDUP_REMOVED lines=14> */
[----:B---3--:R-:W-:-:S04]  /*06b0*/  LEA R24, P1, R22, R42, 0x2 ;  /* 0x0000002a16187211 */ /* 0x008fc800078210ff */
[----:B------:R-:W-:-:S03]  /*06c0*/  LEA.HI.X R22, R22, R43, R5, 0x2, P1 ;  /* 0x0000002b16167211 */ /* 0x000fc600008f1405 */
[----:B------:R-:W3:Y:S01]  /*06d0*/  LDC.64 R18, c[0x0][0x3c0] ;  /* 0x0000f000ff127b82 */ /* 0x000ee20000000a00 */
[----:B-1----:R-:W-:-:S04]  /*06e0*/  IMAD.WIDE.U32 R12, R38, UR18, R6 ;  /* 0x00000012260c7c25 */ /* 0x002fc8000f8e0006 */
[----:B------:R-:W-:-:S03]  /*06f0*/  IMAD R20, R39, UR18, R13 ;  /* 0x0000001227147c24 */ /* 0x000fc6000f8e020d */
[----:B------:R-:W1:Y:S01]  /*0700*/  LDC.64 R16, c[0x0][0x3e0] ;  /* 0x0000f800ff107b82 */ /* 0x000e620000000a00 */
[----:B0-----:R-:W-:Y:S02]  /*0710*/  SHF.L.U64.HI R33, R14, 0x2, R15 ;  /* 0x000000020e217819 */ /* 0x001fe4000001020f */
[----:B------:R-:W-:Y:S01]  /*0720*/  MOV R15, R10 ;  /* 0x0000000a000f7202 */ /* 0x000fe20000000f00 */
[----:B--2---:R-:W-:Y:S01]  /*0730*/  IMAD.WIDE.U32 R2, R27, 0x10, R8 ;  /* 0x000000101b027825 */ /* 0x004fe200078e0008 */
[----:B---3--:R-:W-:Y:S02]  /*0740*/  SHF.L.U64.HI R19, R18, 0x1, R19 ;  /* 0x0000000112137819 */ /* 0x008fe40000010213 */
[----:B-1----:R-:W-:-:S07]  /*0750*/  SHF.L.U64.HI R17, R16, 0x2, R17 ;  /* 0x0000000210117819 */ /* 0x002fce0000010211 */
.L_x_4684:
        /* <DEDUP_REMOVED lines=43> */
.L_x_4662:
[--C-:B-----5:R-:W-:Y:S01]  /*0a10*/  HADD2.F32 R35, -RZ, R8.reuse.H0_H0 ;  /* 0x20000008ff237230 */ /* 0x120fe20000004100 */
[----:B------:R-:W-:Y:S01]  /*0a20*/  BSSY.RECONVERGENT B0, `(.L_x_4664) ;  /* 0x0000033000007945 */ /* 0x000fe20003800200 */
[----:B------:R-:W-:Y:S02]  /*0a30*/  HADD2.F32 R37, -RZ, R8.H1_H1 ;  /* 0x30000008ff257230 */ /* 0x000fe40000004100 */
[--C-:B------:R-:W-:Y:S02]  /*0a40*/  HADD2.F32 R39, -RZ, R9.reuse.H0_H0 ;  /* 0x20000009ff277230 */ /* 0x100fe40000004100 */
[--C-:B------:R-:W-:Y:S01]  /*0a50*/  FADD.FTZ R35, R35, R26.reuse ;  /* 0x0000001a23237221 */ /* 0x100fe20000010000 */
[----:B------:R-:W-:Y:S02]  /*0a60*/  HADD2.F32 R41, -RZ, R10.H0_H0 ;  /* 0x2000000aff297230 */ /* 0x000fe40000004100 */
        /* <DEDUP_REMOVED lines=46> */
.L_x_4665:
[----:B------:R-:W-:Y:S05]  /*0d50*/  BSYNC.RECONVERGENT B0 ;  /* 0x0000000000007941 */ /* 0x000fea0003800200 */
.L_x_4664:
        /* <DEDUP_REMOVED lines=37> */
.L_x_4667:
[----:B------:R-:W-:Y:S05]  /*0fb0*/  BSYNC.RECONVERGENT B0 ;  /* 0x0000000000007941 */ /* 0x000fea0003800200 */
.L_x_4666:
        /* <DEDUP_REMOVED lines=39> */
.L_x_4669:
[----:B------:R-:W-:Y:S05]  /*1230*/  BSYNC.RECONVERGENT B0 ;  /* 0x0000000000007941 */ /* 0x000fea0003800200 */
.L_x_4668:
        /* <DEDUP_REMOVED lines=32> */
.L_x_4671:
[----:B------:R-:W-:Y:S05]  /*1440*/  BSYNC.RECONVERGENT B0 ;  /* 0x0000000000007941 */ /* 0x000fea0003800200 */
.L_x_4670:
        /* <DEDUP_REMOVED lines=32> */
.L_x_4673:
[----:B------:R-:W-:Y:S05]  /*1650*/  BSYNC.RECONVERGENT B0 ;  /* 0x0000000000007941 */ /* 0x000fea0003800200 */
.L_x_4672:
        /* <DEDUP_REMOVED lines=32> */
.L_x_4675:
[----:B------:R-:W-:Y:S05]  /*1860*/  BSYNC.RECONVERGENT B0 ;  /* 0x0000000000007941 */ /* 0x000fea0003800200 */
.L_x_4674:
        /* <DEDUP_REMOVED lines=32> */
.L_x_4677:
[----:B------:R-:W-:Y:S05]  /*1a70*/  BSYNC.RECONVERGENT B0 ;  /* 0x0000000000007941 */ /* 0x000fea0003800200 */
.L_x_4676:
        /* <DEDUP_REMOVED lines=32> */
.L_x_4679:
[----:B------:R-:W-:Y:S05]  /*1c80*/  BSYNC.RECONVERGENT B0 ;  /* 0x0000000000007941 */ /* 0x000fea0003800200 */
.L_x_4678:
        /* <DEDUP_REMOVED lines=8> */
.L_x_4663:
        /* <DEDUP_REMOVED lines=31> */
.L_x_4683:
[----:B0-----:R-:W-:Y:S02]  /*1f00*/  MOV R10, R63 ;  /* 0x0000003f000a7202 */ /* 0x001fe40000000f00 */
        /* <DEDUP_REMOVED lines=21> */
[--C-:B----4-:R-:W-:Y:S01]  /*2060*/  HADD2.F32 R72, -RZ, R4.reuse.H0_H0 ;  /* 0x20000004ff487230 */ /* 0x110fe20000004100 */
[----:B------:R-:W1:Y:S01]  /*2070*/  MUFU.EX2 R68, R68 ;  /* 0x0000004400447308 */ /* 0x000e620000000800 */
[----:B------:R-:W-:Y:S02]  /*2080*/  HADD2.F32 R73, -RZ, R4.H1_H1 ;  /* 0x30000004ff497230 */ /* 0x000fe40000004100 */
[----:B------:R-:W-:Y:S01]  /*2090*/  FMUL.FTZ R67, R76, R35 ;  /* 0x000000234c437220 */ /* 0x000fe20000410000 */
[--C-:B------:R-:W-:Y:S01]  /*20a0*/  HADD2.F32 R4, -RZ, R5.reuse.H0_H0 ;  /* 0x20000005ff047230 */ /* 0x100fe20000004100 */
[----:B------:R-:W3:Y:S01]  /*20b0*/  MUFU.EX2 R70, R70 ;  /* 0x0000004600467308 */ /* 0x000ee20000000800 */
[----:B------:R-:W-:Y:S01]  /*20c0*/  FMUL.FTZ R72, R72, R45 ;  /* 0x0000002d48487220 */ /* 0x000fe20000410000 */
[----:B------:R-:W-:Y:S01]  /*20d0*/  FMUL.FTZ R73, R73, R46 ;  /* 0x0000002e49497220 */ /* 0x000fe20000410000 */
[----:B------:R-:W-:Y:S01]  /*20e0*/  HADD2.F32 R5, -RZ, R5.H1_H1 ;  /* 0x30000005ff057230 */ /* 0x000fe20000004100 */
[----:B------:R-:W4:Y:S01]  /*20f0*/  MUFU.EX2 R71, R71 ;  /* 0x0000004700477308 */ /* 0x000f220000000800 */
[----:B------:R-:W-:Y:S01]  /*2100*/  FMUL.FTZ R77, R4, R47 ;  /* 0x0000002f044d7220 */ /* 0x000fe20000410000 */
[----:B0-----:R-:W-:-:S02]  /*2110*/  HADD2.F32 R10, -RZ, R6.H0_H0 ;  /* 0x20000006ff0a7230 */ /* 0x001fc40000004100 */
[----:B------:R-:W-:Y:S01]  /*2120*/  FMUL.FTZ R79, R76, R42 ;  /* 0x0000002a4c4f7220 */ /* 0x000fe20000410000 */
[----:B------:R-:W0:Y:S01]  /*2130*/  MUFU.EX2 R74, R74 ;  /* 0x0000004a004a7308 */ /* 0x000e220000000800 */
[----:B------:R-:W-:Y:S02]  /*2140*/  HADD2.F32 R11, -RZ, R6.H1_H1 ;  /* 0x30000006ff0b7230 */ /* 0x000fe40000004100 */
[----:B-1----:R-:W-:Y:S01]  /*2150*/  FFMA.FTZ R4, R72, R68, R73 ;  /* 0x0000004448047223 */ /* 0x002fe20000010049 */
[----:B------:R-:W-:Y:S01]  /*2160*/  FMUL.FTZ R6, R76, R41 ;  /* 0x000000294c067220 */ /* 0x000fe20000410000 */
[----:B------:R-:W1:Y:S01]  /*2170*/  MUFU.EX2 R69, R69 ;  /* 0x0000004500457308 */ /* 0x000e620000000800 */
[----:B------:R-:W-:Y:S01]  /*2180*/  FMUL.FTZ R78, R5, R48 ;  /* 0x00000030054e7220 */ /* 0x000fe20000410000 */
[----:B---3--:R-:W-:Y:S01]  /*2190*/  FFMA.FTZ R4, R70, R4, R77 ;  /* 0x0000000446047223 */ /* 0x008fe2000001004d */
[----:B------:R-:W-:Y:S01]  /*21a0*/  FMUL.FTZ R81, R10, R49 ;  /* 0x000000310a517220 */ /* 0x000fe20000410000 */
[----:B------:R-:W3:Y:S01]  /*21b0*/  MUFU.EX2 R67, R67 ;  /* 0x0000004300437308 */ /* 0x000ee20000000800 */
[----:B------:R-:W-:Y:S01]  /*21c0*/  FMUL.FTZ R80, R11, R50 ;  /* 0x000000320b507220 */ /* 0x000fe20000410000 */
[----:B----4-:R-:W-:Y:S01]  /*21d0*/  FFMA.FTZ R5, R71, R4, R78 ;  /* 0x0000000447057223 */ /* 0x010fe2000001004e */
[--C-:B------:R-:W-:Y:S01]  /*21e0*/  HADD2.F32 R4, -RZ, R7.reuse.H0_H0 ;  /* 0x20000007ff047230 */ /* 0x100fe20000004100 */
[----:B------:R-:W4:Y:S01]  /*21f0*/  MUFU.EX2 R76, R6 ;  /* 0x00000006004c7308 */ /* 0x000f220000000800 */
[----:B------:R-:W-:-:S02]  /*2200*/  HADD2.F32 R7, -RZ, R7.H1_H1 ;  /* 0x30000007ff077230 */ /* 0x000fc40000004100 */
[----:B0-----:R-:W-:Y:S01]  /*2210*/  FFMA.FTZ R5, R74, R5, R81 ;  /* 0x000000054a057223 */ /* 0x001fe20000010051 */
[----:B------:R-:W0:Y:S01]  /*2220*/  MUFU.EX2 R79, R79 ;  /* 0x0000004f004f7308 */ /* 0x000e220000000800 */
[----:B------:R-:W-:Y:S02]  /*2230*/  FMUL.FTZ R83, R4, R51 ;  /* 0x0000003304537220 */ /* 0x000fe40000410000 */
[----:B-1----:R-:W-:Y:S01]  /*2240*/  FFMA.FTZ R4, R69, R5, R80 ;  /* 0x0000000545047223 */ /* 0x002fe20000010050 */
[----:B------:R-:W-:Y:S01]  /*2250*/  FMUL.FTZ R82, R7, R52 ;  /* 0x0000003407527220 */ /* 0x000fe20000410000 */
[----:B---3--:R-:W-:Y:S02]  /*2260*/  FMUL.FTZ R5, R67, R68 ;  /* 0x0000004443057220 */ /* 0x008fe40000410000 */
[----:B----4-:R-:W-:Y:S02]  /*2270*/  FFMA.FTZ R6, R76, R4, R83 ;  /* 0x000000044c067223 */ /* 0x010fe40000010053 */
[----:B------:R-:W-:-:S02]  /*2280*/  FMUL.FTZ R4, R70, R5 ;  /* 0x0000000546047220 */ /* 0x000fc40000410000 */
[----:B0-----:R-:W-:Y:S02]  /*2290*/  FFMA.FTZ R6, R79, R6, R82 ;  /* 0x000000064f067223 */ /* 0x001fe40000010052 */
        /* <DEDUP_REMOVED lines=36> */
[----:B------:R-:W-:Y:S01]  /*24e0*/  @!P1 STS.64 [UR7+0x220], R10 ;  /* 0x0002200aff009988 */ /* 0x000fe20008000a07 */
[----:B------:R-:W-:Y:S01]  /*24f0*/  BAR.SYNC.DEFER_BLOCKING 0x0 ;  /* 0x0000000000007b1d */ /* 0x000fe20000010000 */
[----:B------:R-:W-:-:S04]  /*2500*/  ISETP.GE.AND P1, PT, R75, 0x10, PT ;  /* 0x000000104b00780c */ /* 0x000fc80003f26270 */
[----:B------:R-:W-:Y:S02]  /*2510*/  FSEL R85, R85, R10, !P1 ;  /* 0x0000000a55557208 */ /* 0x000fe40004800000 */
[----:B------:R-:W-:Y:S02]  /*2520*/  FSEL R84, R84, R11, !P1 ;  /* 0x0000000b54547208 */ /* 0x000fe40004800000 */
[----:B------:R-:W-:Y:S01]  /*2530*/  ISETP.NE.AND P1, PT, R27, RZ, PT ;  /* 0x000000ff1b00720c */ /* 0x000fe20003f25270 */
[----:B------:R-:W0:Y:S04]  /*2540*/  SHFL.UP PT, R87, R85, 0x1, RZ ;  /* 0x0420000055577989 */ /* 0x000e2800000e00ff */
[----:B------:R-:W1:Y:S04]  /*2550*/  SHFL.UP PT, R86, R84, 0x1, RZ ;  /* 0x0420000054567989 */ /* 0x000e6800000e00ff */
[----:B------:R-:W-:Y:S04]  /*2560*/  @!P2 STS.64 [UR7+0x230], R4 ;  /* 0x00023004ff00a988 */ /* 0x000fe80008000a07 */
[----:B------:R-:W3:Y:S01]  /*2570*/  LDS.64 R6, [UR7+0x220] ;  /* 0x00022007ff067984 */ /* 0x000ee20008000a00 */
[----:B------:R-:W-:Y:S01]  /*2580*/  BAR.SYNC.DEFER_BLOCKING 0x0 ;  /* 0x0000000000007b1d */ /* 0x000fe20000010000 */
[----:B0-----:R-:W-:-:S02]  /*2590*/  @!P2 MOV R87, R4 ;  /* 0x000000040057a202 */ /* 0x001fc40000000f00 */
[----:B-1----:R-:W-:-:S03]  /*25a0*/  @!P2 MOV R86, R5 ;  /* 0x000000050056a202 */ /* 0x002fc60000000f00 */
[----:B------:R-:W0:Y:S01]  /*25b0*/  @P3 LDS R89, [UR7+0x234] ;  /* 0x00023407ff593984 */ /* 0x000e220008000800 */
[----:B---3--:R-:W-:Y:S01]  /*25c0*/  FFMA.FTZ R7, R6, R5, R7 ;  /* 0x0000000506077223 */ /* 0x008fe20000010007 */
[----:B0-----:R-:W-:-:S04]  /*25d0*/  @P3 FFMA.FTZ R86, R89, R87, R86 ;  /* 0x0000005759563223 */ /* 0x001fc80000010056 */
        /* <DEDUP_REMOVED lines=14> */
.L_x_4682:
[----:B------:R-:W-:Y:S05]  /*26c0*/  BSYNC.RECONVERGENT B0 ;  /* 0x0000000000007941 */ /* 0x000fea0003800200 */
.L_x_4681:
[----:B------:R-:W-:Y:S01]  /*26d0*/  UIADD3 UR5, UPT, UPT, UR5, 0x1, URZ ;  /* 0x0000000105057890 */ /* 0x000fe2000fffe0ff */
[----:B------:R-:W-:Y:S01]  /*26e0*/  FFMA.FTZ R69, R69, R74, R80 ;  /* 0x0000004a45457223 */ /* 0x000fe20000010050 */
[----:B------:R-:W-:Y:S01]  /*26f0*/  LEA R59, P1, R18, R59, 0x1 ;  /* 0x0000003b123b7211 */ /* 0x000fe200078208ff */
[----:B-----5:R-:W-:Y:S01]  /*2700*/  FFMA.FTZ R43, R66, R67, R43 ;  /* 0x00000043422b7223 */ /* 0x020fe2000001002b */
        /* <DEDUP_REMOVED lines=18> */
.L_x_4680:
[----:B------:R-:W-:Y:S01]  /*2830*/  BAR.SYNC.DEFER_BLOCKING 0x0 ;  /* 0x0000000000007b1d */ /* 0x000fe20000010000 */
[----:B------:R-:W-:Y:S02]  /*2840*/  LEA R5, P0, R21, R12, 0x8 ;  /* 0x0000000c15057211 */ /* 0x000fe400078040ff */
[----:B0-----:R-:W-:Y:S02]  /*2850*/  F2FP.F16.F32.PACK_AB R7, R58, R57 ;  /* 0x000000393a07723e */ /* 0x001fe400000000ff */
        /* <DEDUP_REMOVED lines=18> */
.L_x_4685:
        /* <DEDUP_REMOVED lines=16> */
.L_x_5138:


//--------------------- .text._Z25selective_scan_fwd_kernelI32Selective_Scan_fwd_kernel_traitsILi32ELi8ELi1ELb1ELb1ELb0ELb1EN3c104HalfEfEEv13SSMParamsBase --------------------------
	.section	.text._Z25selective_scan_fwd_kernelI32Selective_Scan_fwd_kernel_traitsILi32ELi8ELi1ELb1ELb1ELb0ELb1EN3c104HalfEfEEv13SSMParamsBase,"ax",@progbits
	.align	128
        .global         _Z25selective_scan_fwd_kernelI32Selective_Scan_fwd_kernel_traitsILi32ELi8ELi1ELb1ELb1ELb0ELb1EN3c104HalfEfEEv13SSMParamsBase
        .type           _Z25selective_scan_fwd_kernelI32Selective_Scan_fwd_kernel_traitsILi32ELi8ELi1ELb1ELb1ELb0ELb1EN3c104HalfEfEEv13SSMParamsBase,@function
        .size           _Z25selective_scan_fwd_kernelI32Selective_Scan_fwd_kernel_traitsILi32ELi8ELi1ELb1ELb1ELb0ELb1EN3c104HalfEfEEv13SSMParamsBase,(.L_x_5139 - _Z25selective_scan_fwd_kernelI32Selective_Scan_fwd_kernel_traitsILi32ELi8ELi1ELb1ELb1ELb0ELb1EN3c104HalfEfEEv13SSMParamsBase)
        .other          _Z25selective_scan_fwd_kernelI32Selective_Scan_fwd_kernel_traitsILi32ELi8ELi1ELb1ELb1ELb0ELb1EN3c104HalfEfEEv13SSMParamsBase,@"STO_CUDA_ENTRY STV_DEFAULT"
_Z25selective_scan_fwd_kernelI32Selective_Scan_fwd_kernel_traitsILi32ELi8ELi1ELb1ELb1ELb0ELb1EN3c104HalfEfEEv13SSMParamsBase:
.text._Z25selective_scan_fwd_kernelI32Selective_Scan_fwd_kernel_traitsILi32ELi8ELi1ELb1ELb1ELb0ELb1EN3c104HalfEfEEv13SSMParamsBase:
        /* <DEDUP_REMOVED lines=35> */
[----:B------:R-:W0:Y:S02]  /*0230*/  LDC R10, c[0x0][0x384] ;  /* 0x0000e100ff0a7b82 */ /* 0x000e240000000800 */
        /* <DEDUP_REMOVED lines=40> */
[----:B------:R-:W-:Y:S01]  /*04c0*/  LEA R42, P1, R4, R14, 0x1 ;  /* 0x0000000e042a7211 */ /* 0x000fe200078208ff */
[-C--:B------:R-:W-:Y:S01]  /*04d0*/  IMAD R3, R3, R16.reuse, RZ ;  /* 0x0000001003037224 */ /* 0x080fe200078e02ff */
[----:B------:R-:W4:Y:S01]  /*04e0*/  LDC.64 R22, c[0x0][0x418] ;  /* 0x00010600ff167b82 */ /* 0x000f220000000a00 */
[----:B------:R-:W-:Y:S01]  /*04f0*/  IMAD.WIDE.U32 R6, R0, R16, UR4 ;  /* 0x0000000400067e25 */ /* 0x000fe2000f8e0010 */
[----:B------:R-:W-:Y:S01]  /*0500*/  LEA.HI.X R41, R2, R13, R41, 0x1, P0 ;  /* 0x0000000d02297211 */ /* 0x000fe200000f0c29 */
[----:B------:R-:W1:Y:S01]  /*0510*/  LDCU UR4, c[0x0][0x38c] ;  /* 0x00007180ff0477ac */ /* 0x000e620008000800 */
[----:B------:R-:W-:Y:S01]  /*0520*/  LEA.HI.X R43, R4, R15, R43, 0x1, P1 ;  /* 0x0000000f042b7211 */ /* 0x000fe200008f0c2b */
[----:B------:R-:W-:Y:S01]  /*0530*/  IMAD R3, R0, R17, R3 ;  /* 0x0000001100037224 */ /* 0x000fe200078e0203 */
[----:B0-----:R-:W-:Y:S01]  /*0540*/  LEA R44, P0, R6, R8, 0x1 ;  /* 0x00000008062c7211 */ /* 0x001fe200078008ff */
[----:B------:R-:W-:Y:S01]  /*0550*/  IMAD R0, R10, UR18, R11 ;  /* 0x000000120a007c24 */ /* 0x000fe2000f8e020b */
[----:B------:R-:W0:Y:S02]  /*0560*/  LDC.64 R24, c[0x0][0x438] ;  /* 0x00010e00ff187b82 */ /* 0x000e240000000a00 */
[----:B------:R-:W-:Y:S01]  /*0570*/  IADD3 R45, PT, PT, R7, R3, RZ ;  /* 0x00000003072d7210 */ /* 0x000fe20007ffe0ff */
[----:B--2---:R-:W-:-:S03]  /*0580*/  IMAD.WIDE.U32 R34, R11, UR8, RZ ;  /* 0x000000080b227c25 */ /* 0x004fc6000f8e00ff */
[----:B------:R-:W-:Y:S01]  /*0590*/  LEA.HI.X R45, R6, R9, R45, 0x1, P0 ;  /* 0x00000009062d7211 */ /* 0x000fe200000f0c2d */
[C---:B------:R-:W-:Y:S01]  /*05a0*/  IMAD R8, R11.reuse, UR9, R35 ;  /* 0x000000090b087c24 */ /* 0x040fe2000f8e0223 */
[----:B------:R-:W2:Y:S01]  /*05b0*/  LDC.64 R20, c[0x0][0x428] ;  /* 0x00010a00ff147b82 */ /* 0x000ea20000000a00 */
[----:B-1----:R-:W-:Y:S01]  /*05c0*/  LEA R35, P0, R34, R26, 0x2 ;  /* 0x0000001a22237211 */ /* 0x002fe200078010ff */
[----:B------:R-:W-:Y:S01]  /*05d0*/  IMAD R0, R0, R19, RZ ;  /* 0x0000001300007224 */ /* 0x000fe200078e02ff */
[----:B------:R-:W1:Y:S02]  /*05e0*/  LDCU.U8 UR9, c[0x0][0x39e] ;  /* 0x000073c0ff0977ac */ /* 0x000e640008000000 */
[----:B------:R-:W-:Y:S01]  /*05f0*/  LEA.HI.X R34, R34, R27, R8, 0x2, P0 ;  /* 0x0000001b22227211 */ /* 0x000fe200000f1408 */
[----:B------:R-:W-:Y:S01]  /*0600*/  IMAD R0, R0, UR4, RZ ;  /* 0x0000000400007c24 */ /* 0x000fe2000f8e02ff */
[----:B------:R-:W-:Y:S01]  /*0610*/  UISETP.LT.AND UP0, UPT, UR4, 0x1, UPT ;  /* 0x000000010400788c */ /* 0x000fe2000bf01270 */
[----:B------:R-:W3:Y:S01]  /*0620*/  LDC.64 R16, c[0x0][0x3a0] ;  /* 0x0000e800ff107b82 */ /* 0x000ee20000000a00 */
[----:B----4-:R-:W-:-:S02]  /*0630*/  IMAD.WIDE.U32 R4, R11, R22, RZ ;  /* 0x000000160b047225 */ /* 0x010fc400078e00ff */
[----:B------:R-:W-:Y:S02]  /*0640*/  USEL UR4, UR4, 0x1, !UP0 ;  /* 0x0000000104047887 */ /* 0x000fe4000c000000 */
[C---:B------:R-:W-:Y:S02]  /*0650*/  IMAD R5, R11.reuse, R23, R5 ;  /* 0x000000170b057224 */ /* 0x040fe400078e0205 */
[----:B------:R-:W-:Y:S01]  /*0660*/  UIADD3 UR6, UPT, UPT, -UR4, URZ, URZ ;  /* 0x000000ff04067290 */ /* 0x000fe2000fffe1ff */
[----:B------:R-:W4:Y:S01]  /*0670*/  LDC.64 R28, c[0x0][0x410] ;  /* 0x00010400ff1c7b82 */ /* 0x000f220000000a00 */
[----:B0-----:R-:W-:-:S04]  /*0680*/  IMAD.WIDE.U32 R6, R11, R24, RZ ;  /* 0x000000180b067225 */ /* 0x001fc800078e00ff */
[----:B------:R-:W-:-:S03]  /*0690*/  IMAD R7, R11, R25, R7 ;  /* 0x000000190b077224 */ /* 0x000fc600078e0207 */
[----:B------:R-:W0:Y:S01]  /*06a0*/  LDC.64 R48, c[0x0][0x440] ;  /* 0x00011000ff307b82 */ /* 0x000e220000000a00 */
[----:B--2---:R-:W-:-:S04]  /*06b0*/  IMAD.WIDE.U32 R2, R11, R20, RZ ;  /* 0x000000140b027225 */ /* 0x004fc800078e00ff */
[----:B------:R-:W-:-:S03]  /*06c0*/  IMAD R3, R11, R21, R3 ;  /* 0x000000150b037224 */ /* 0x000fc600078e0203 */
[----:B------:R-:W2:Y:S01]  /*06d0*/  LDC.64 R30, c[0x0][0x420] ;  /* 0x00010800ff1e7b82 */ /* 0x000ea20000000a00 */
[----:B---3--:R-:W-:-:S04]  /*06e0*/  IMAD.WIDE.U32 R32, R11, R16, RZ ;  /* 0x000000100b207225 */ /* 0x008fc800078e00ff */
[----:B------:R-:W-:-:S03]  /*06f0*/  IMAD R11, R11, R17, R33 ;  /* 0x000000110b0b7224 */ /* 0x000fc600078e0221 */
[----:B------:R-:W3:Y:S01]  /*0700*/  LDC.64 R46, c[0x0][0x430] ;  /* 0x00010c00ff2e7b82 */ /* 0x000ee20000000a00 */
[----:B----4-:R-:W-:Y:S01]  /*0710*/  IMAD.WIDE.U32 R18, R28, UR18, R4 ;  /* 0x000000121c127c25 */ /* 0x010fe2000f8e0004 */
[----:B------:R-:W-:-:S06]  /*0720*/  MOV R28, RZ ;  /* 0x000000ff001c7202 */ /* 0x000fcc0000000f00 */
[----:B------:R-:W4:Y:S01]  /*0730*/  LDC.64 R14, c[0x0][0x478] ;  /* 0x00011e00ff0e7b82 */ /* 0x000f220000000a00 */
[----:B0-----:R-:W-:-:S04]  /*0740*/  LEA R33, P0, R32, R48, 0x2 ;  /* 0x0000003020217211 */ /* 0x001fc800078010ff */
[----:B------:R-:W-:-:S03]  /*0750*/  LEA.HI.X R32, R32, R49, R11, 0x2, P0 ;  /* 0x0000003120207211 */ /* 0x000fc600000f140b */
        /* <DEDUP_REMOVED lines=8> */
[----:B----4-:R-:W-:-:S07]  /*07e0*/  IMAD.WIDE.U32 R14, R36, 0x10, R14 ;  /* 0x00000010240e7825 */ /* 0x010fce00078e000e */
[----:B------:R-:W4:Y:S01]  /*07f0*/  LDC.64 R24, c[0x0][0x3e0] ;  /* 0x0000f800ff187b82 */ /* 0x000f220000000a00 */
[----:B0-----:R-:W-:-:S07]  /*0800*/  IMAD.WIDE.U32 R12, R36, 0x10, R12 ;  /* 0x00000010240c7825 */ /* 0x001fce00078e000c */
[----:B------:R-:W0:Y:S01]  /*0810*/  LDC.64 R22, c[0x0][0x3a8] ;  /* 0x0000ea00ff167b82 */ /* 0x000e220000000a00 */
[----:B--2---:R-:W-:Y:S01]  /*0820*/  IMAD.WIDE.U32 R2, R36, 0x10, R8 ;  /* 0x0000001024027825 */ /* 0x004fe200078e0008 */
[----:B---3--:R-:W-:Y:S02]  /*0830*/  SHF.L.U64.HI R27, R26, 0x1, R27 ;  /* 0x000000011a1b7819 */ /* 0x008fe4000001021b */
[----:B----4-:R-:W-:Y:S02]  /*0840*/  SHF.L.U64.HI R25, R24, 0x2, R25 ;  /* 0x0000000218197819 */ /* 0x010fe40000010219 */
[----:B01----:R-:W-:-:S07]  /*0850*/  SHF.L.U64.HI R23, R22, 0x2, R23 ;  /* 0x0000000216177819 */ /* 0x003fce0000010217 */
.L_x_4708:
[----:B------:R-:W-:Y:S01]  /*0860*/  BAR.SYNC.DEFER_BLOCKING 0x0 ;  /* 0x0000000000007b1d */ /* 0x000fe20000010000 */
[----:B0-----:R-:W-:-:S04]  /*0870*/  IMAD.WIDE.U32 R4, R36, 0x10, R40 ;  /* 0x0000001024047825 */ /* 0x001fc800078e0028 */
        /* <DEDUP_REMOVED lines=8> */
[----:B------:R-:W-:Y:S02]  /*0900*/  HADD2.F32 R6, -RZ, R8.H0_H0 ;  /* 0x20000008ff067230 */ /* 0x000fe40000004100 */
[----:B------:R-:W-:Y:S02]  /*0910*/  HADD2.F32 R56, -RZ, R9.H1_H1 ;  /* 0x30000009ff387230 */ /* 0x000fe40000004100 */
[----:B------:R-:W-:Y:S01]  /*0920*/  FADD.FTZ R53, R54, R37 ;  /* 0x0000002536357221 */ /* 0x000fe20000010000 */
[----:B------:R-:W-:-:S02]  /*0930*/  HADD2.F32 R58, -RZ, R10.H0_H0 ;  /* 0x2000000aff3a7230 */ /* 0x000fc40000004100 */
[--C-:B------:R-:W-:Y:S01]  /*0940*/  FADD.FTZ R51, R6, R37.reuse ;  /* 0x0000002506337221 */ /* 0x100fe20000010000 */
[----:B------:R-:W-:Y:S02]  /*0950*/  HADD2.F32 R8, -RZ, R8.H1_H1 ;  /* 0x30000008ff087230 */ /* 0x000fe40000004100 */
[--C-:B------:R-:W-:Y:S01]  /*0960*/  FADD.FTZ R54, R56, R37.reuse ;  /* 0x0000002538367221 */ /* 0x100fe20000010000 */
[----:B------:R-:W-:Y:S02]  /*0970*/  HADD2.F32 R10, -RZ, R10.H1_H1 ;  /* 0x3000000aff0a7230 */ /* 0x000fe40000004100 */
[--C-:B------:R-:W-:Y:S01]  /*0980*/  FADD.FTZ R55, R58, R37.reuse ;  /* 0x000000253a377221 */ /* 0x100fe20000010000 */
[--C-:B------:R-:W-:Y:S02]  /*0990*/  HADD2.F32 R60, -RZ, R11.reuse.H0_H0 ;  /* 0x2000000bff3c7230 */ /* 0x100fe40000004100 */
[----:B------:R-:W-:Y:S01]  /*09a0*/  FADD.FTZ R52, R8, R37 ;  /* 0x0000002508347221 */ /* 0x000fe20000010000 */
[----:B------:R-:W-:-:S02]  /*09b0*/  HADD2.F32 R62, -RZ, R11.H1_H1 ;  /* 0x3000000bff3e7230 */ /* 0x000fc40000004100 */
[--C-:B------:R-:W-:Y:S01]  /*09c0*/  FADD.FTZ R56, R10, R37.reuse ;  /* 0x000000250a387221 */ /* 0x100fe20000010000 */
[--C-:B------:R-:W-:Y:S02]  /*09d0*/  HADD2.F32 R46, -RZ, R4.reuse.H0_H0 ;  /* 0x20000004ff2e7230 */ /* 0x100fe40000004100 */
[--C-:B------:R-:W-:Y:S01]  /*09e0*/  FADD.FTZ R57, R60, R37.reuse ;  /* 0x000000253c397221 */ /* 0x100fe20000010000 */
[----:B------:R-:W-:Y:S02]  /*09f0*/  HADD2.F32 R47, -RZ, R4.H1_H1 ;  /* 0x30000004ff2f7230 */ /* 0x000fe40000004100 */
[----:B------:R-:W-:Y:S01]  /*0a00*/  FADD.FTZ R58, R62, R37 ;  /* 0x000000253e3a7221 */ /* 0x000fe20000010000 */
[----:B------:R-:W-:Y:S02]  /*0a10*/  HADD2.F32 R48, -RZ, R5.H0_H0 ;  /* 0x20000005ff307230 */ /* 0x000fe40000004100 */
[----:B------:R-:W-:Y:S01]  /*0a20*/  FMUL.FTZ R61, R46, R51 ;  /* 0x000000332e3d7220 */ /* 0x000fe20000410000 */
[----:B------:R-:W-:-:S02]  /*0a30*/  HADD2.F32 R4, -RZ, R7.H0_H0 ;  /* 0x20000007ff047230 */ /* 0x000fc40000004100 */
[----:B------:R-:W-:Y:S01]  /*0a40*/  FMUL.FTZ R62, R47, R52 ;  /* 0x000000342f3e7220 */ /* 0x000fe20000410000 */
[----:B------:R-:W-:Y:S02]  /*0a50*/  HADD2.F32 R5, -RZ, R5.H1_H1 ;  /* 0x30000005ff057230 */ /* 0x000fe40000004100 */
[----:B------:R-:W-:Y:S01]  /*0a60*/  FMUL.FTZ R63, R48, R53 ;  /* 0x00000035303f7220 */ /* 0x000fe20000410000 */
[----:B------:R-:W-:Y:S02]  /*0a70*/  HADD2.F32 R7, -RZ, R7.H1_H1 ;  /* 0x30000007ff077230 */ /* 0x000fe40000004100 */
[----:B------:R-:W-:Y:S01]  /*0a80*/  FMUL.FTZ R65, R50, R55 ;  /* 0x0000003732417220 */ /* 0x000fe20000410000 */
[----:B------:R-:W-:Y:S01]  /*0a90*/  FMUL.FTZ R66, R49, R56 ;  /* 0x0000003831427220 */ /* 0x000fe20000410000 */
[----:B------:R-:W-:Y:S01]  /*0aa0*/  FMUL.FTZ R64, R5, R54 ;  /* 0x0000003605407220 */ /* 0x000fe20000410000 */
[----:B------:R-:W-:Y:S01]  /*0ab0*/  FMUL.FTZ R67, R4, R57 ;  /* 0x0000003904437220 */ /* 0x000fe20000410000 */
[----:B------:R-:W-:Y:S01]  /*0ac0*/  FMUL.FTZ R68, R7, R58 ;  /* 0x0000003a07447220 */ /* 0x000fe20000410000 */
[----:B------:R-:W-:Y:S06]  /*0ad0*/  BRA `(.L_x_4687) ;  /* 0x0000001000c07947 */ /* 0x000fec0003800000 */
.L_x_4686:
        /* <DEDUP_REMOVED lines=52> */
.L_x_4689:
[----:B------:R-:W-:Y:S05]  /*0e20*/  BSYNC.RECONVERGENT B0 ;  /* 0x0000000000007941 */ /* 0x000fea0003800200 */
.L_x_4688:
        /* <DEDUP_REMOVED lines=37> */
.L_x_4691:
[----:B------:R-:W-:Y:S05]  /*1080*/  BSYNC.RECONVERGENT B0 ;  /* 0x0000000000007941 */ /* 0x000fea0003800200 */
.L_x_4690:
        /* <DEDUP_REMOVED lines=39> */
.L_x_4693:
[----:B------:R-:W-:Y:S05]  /*1300*/  BSYNC.RECONVERGENT B0 ;  /* 0x0000000000007941 */ /* 0x000fea0003800200 */
.L_x_4692:
        /* <DEDUP_REMOVED lines=32> */
.L_x_4695:
[----:B------:R-:W-:Y:S05]  /*1510*/  BSYNC.RECONVERGENT B0 ;  /* 0x0000000000007941 */ /* 0x000fea0003800200 */
.L_x_4694:
        /* <DEDUP_REMOVED lines=32> */
.L_x_4697:
[----:B------:R-:W-:Y:S05]  /*1720*/  BSYNC.RECONVERGENT B0 ;  /* 0x0000000000007941 */ /* 0x000fea0003800200 */
.L_x_4696:
        /* <DEDUP_REMOVED lines=32> */
.L_x_4699:
[----:B------:R-:W-:Y:S05]  /*1930*/  BSYNC.RECONVERGENT B0 ;  /* 0x0000000000007941 */ /* 0x000fea0003800200 */
.L_x_4698:
        /* <DEDUP_REMOVED lines=32> */
.L_x_4701:
[----:B------:R-:W-:Y:S05]  /*1b40*/  BSYNC.RECONVERGENT B0 ;  /* 0x0000000000007941 */ /* 0x000fea0003800200 */
.L_x_4700:
        /* <DEDUP_REMOVED lines=32> */
.L_x_4703:
[----:B------:R-:W-:Y:S05]  /*1d50*/  BSYNC.RECONVERGENT B0 ;  /* 0x0000000000007941 */ /* 0x000fea0003800200 */
.L_x_4702:
        /* <DEDUP_REMOVED lines=8> */
.L_x_4687:
        /* <DEDUP_REMOVED lines=14> */
[----:B------:R-:W-:Y:S01]  /*1ec0*/  IMAD.WIDE.U32 R4, R36, 0x10, R44 ;  /* 0x0000001024047825 */ /* 0x000fe200078e002c */
[C---:B------:R-:W-:Y:S01]  /*1ed0*/  ISETP.NE.AND P0, PT, R28.reuse, RZ, PT ;  /* 0x000000ff1c00720c */ /* 0x040fe20003f05270 */
[----:B------:R-:W-:Y:S01]  /*1ee0*/  UMOV UR4, 0x400 ;  /* 0x0000040000047882 */ /* 0x000fe20000000000 */
[----:B------:R-:W-:Y:S01]  /*1ef0*/  MOV R73, R33 ;  /* 0x0000002100497202 */ /* 0x000fe20000000f00 */
[----:B------:R-:W-:Y:S01]  /*1f00*/  IMAD R71, R28, R71, RZ ;  /* 0x000000471c477224 */ /* 0x000fe200078e02ff */
[----:B------:R-:W-:Y:S01]  /*1f10*/  MOV R69, R4 ;  /* 0x0000000400457202 */ /* 0x000fe20000000f00 */
[----:B------:R-:W2:Y:S01]  /*1f20*/  LDC.64 R8, c[0x0][0x480] ;  /* 0x00012000ff087b82 */ /* 0x000ea20000000a00 */
[----:B------:R-:W-:Y:S02]  /*1f30*/  MOV R70, R5 ;  /* 0x0000000500467202 */ /* 0x000fe40000000f00 */
[----:B------:R-:W-:-:S02]  /*1f40*/  ISETP.EQ.AND P0, PT, R36, RZ, P0 ;  /* 0x000000ff2400720c */ /* 0x000fc40000702270 */
[----:B------:R-:W-:Y:S02]  /*1f50*/  MOV R72, R32 ;  /* 0x0000002000487202 */ /* 0x000fe40000000f00 */
[----:B------:R-:W-:Y:S02]  /*1f60*/  MOV R75, R35 ;  /* 0x00000023004b7202 */ /* 0x000fe40000000f00 */
[----:B------:R-:W-:Y:S01]  /*1f70*/  MOV R74, R34 ;  /* 0x00000022004a7202 */ /* 0x000fe20000000f00 */
[----:B0-----:R-:W-:-:S03]  /*1f80*/  ULEA UR4, UR5, UR4, 0x18 ;  /* 0x0000000405047291 */ /* 0x001fc6000f8ec0ff */
[----:B------:R-:W-:Y:S01]  /*1f90*/  UMOV UR5, UR6 ;  /* 0x0000000600057c82 */ /* 0x000fe20008000000 */
[----:B------:R-:W-:-:S12]  /*1fa0*/  UIADD3 UR4, UPT, UPT, UR4, 0x240, URZ ;  /* 0x0000024004047890 */ /* 0x000fd8000fffe0ff */
.L_x_4707:
        /* <DEDUP_REMOVED lines=23> */
[----:B------:R-:W0:Y:S01]  /*2120*/  MUFU.EX2 R78, R78 ;  /* 0x0000004e004e7308 */ /* 0x000e220000000800 */
[----:B------:R-:W-:Y:S02]  /*2130*/  HADD2.F32 R83, -RZ, R4.H1_H1 ;  /* 0x30000004ff537230 */ /* 0x000fe40000004100 */
[----:B------:R-:W-:Y:S01]  /*2140*/  FMUL.FTZ R77, R85, R51 ;  /* 0x00000033554d7220 */ /* 0x000fe20000410000 */
[--C-:B------:R-:W-:Y:S01]  /*2150*/  HADD2.F32 R86, -RZ, R5.reuse.H0_H0 ;  /* 0x20000005ff567230 */ /* 0x100fe20000004100 */
[----:B------:R-:W1:Y:S01]  /*2160*/  MUFU.EX2 R79, R79 ;  /* 0x0000004f004f7308 */ /* 0x000e620000000800 */
[----:B------:R-:W-:Y:S01]  /*2170*/  FMUL.FTZ R82, R82, R61 ;  /* 0x0000003d52527220 */ /* 0x000fe20000410000 */
[----:B------:R-:W-:Y:S01]  /*2180*/  FMUL.FTZ R83, R83, R62 ;  /* 0x0000003e53537220 */ /* 0x000fe20000410000 */
[----:B------:R-:W-:Y:S01]  /*2190*/  HADD2.F32 R87, -RZ, R5.H1_H1 ;  /* 0x30000005ff577230 */ /* 0x000fe20000004100 */
[----:B------:R-:W3:Y:S01]  /*21a0*/  MUFU.EX2 R80, R80 ;  /* 0x0000005000507308 */ /* 0x000ee20000000800 */
[----:B------:R-:W-:Y:S01]  /*21b0*/  FMUL.FTZ R86, R86, R63 ;  /* 0x0000003f56567220 */ /* 0x000fe20000410000 */
[----:B------:R-:W-:-:S02]  /*21c0*/  HADD2.F32 R4, -RZ, R6.H0_H0 ;  /* 0x20000006ff047230 */ /* 0x000fc40000004100 */
[C---:B------:R-:W-:Y:S01]  /*21d0*/  FMUL.FTZ R88, R85.reuse, R58 ;  /* 0x0000003a55587220 */ /* 0x040fe20000410000 */
[----:B------:R-:W4:Y:S01]  /*21e0*/  MUFU.EX2 R84, R84 ;  /* 0x0000005400547308 */ /* 0x000f220000000800 */
[----:B------:R-:W-:Y:S02]  /*21f0*/  HADD2.F32 R5, -RZ, R6.H1_H1 ;  /* 0x30000006ff057230 */ /* 0x000fe40000004100 */
[----:B0-----:R-:W-:Y:S01]  /*2200*/  FFMA.FTZ R10, R82, R78, R83 ;  /* 0x0000004e520a7223 */ /* 0x001fe20000010053 */
[----:B------:R-:W-:Y:S01]  /*2210*/  FMUL.FTZ R6, R85, R57 ;  /* 0x0000003955067220 */ /* 0x000fe20000410000 */
[----:B------:R-:W0:Y:S01]  /*2220*/  MUFU.EX2 R81, R81 ;  /* 0x0000005100517308 */ /* 0x000e220000000800 */
[----:B------:R-:W-:Y:S01]  /*2230*/  FMUL.FTZ R87, R87, R64 ;  /* 0x0000004057577220 */ /* 0x000fe20000410000 */
[----:B-1----:R-:W-:Y:S01]  /*2240*/  FFMA.FTZ R10, R79, R10, R86 ;  /* 0x0000000a4f0a7223 */ /* 0x002fe20000010056 */
[----:B------:R-:W-:Y:S01]  /*2250*/  FMUL.FTZ R89, R4, R65 ;  /* 0x0000004104597220 */ /* 0x000fe20000410000 */
[----:B------:R-:W1:Y:S01]  /*2260*/  MUFU.EX2 R77, R77 ;  /* 0x0000004d004d7308 */ /* 0x000e620000000800 */
[----:B------:R-:W-:-:S02]  /*2270*/  HADD2.F32 R92, -RZ, R7.H0_H0 ;  /* 0x20000007ff5c7230 */ /* 0x000fc40000004100 */
[----:B---3--:R-:W-:Y:S01]  /*2280*/  FFMA.FTZ R10, R80, R10, R87 ;  /* 0x0000000a500a7223 */ /* 0x008fe20000010057 */
[----:B------:R-:W-:Y:S01]  /*2290*/  FMUL.FTZ R90, R5, R66 ;  /* 0x00000042055a7220 */ /* 0x000fe20000410000 */
[----:B------:R-:W3:Y:S01]  /*22a0*/  MUFU.EX2 R85, R6 ;  /* 0x0000000600557308 */ /* 0x000ee20000000800 */
[----:B------:R-:W-:Y:S02]  /*22b0*/  HADD2.F32 R91, -RZ, R7.H1_H1 ;  /* 0x30000007ff5b7230 */ /* 0x000fe40000004100 */
[----:B----4-:R-:W-:Y:S01]  /*22c0*/  FFMA.FTZ R10, R84, R10, R89 ;  /* 0x0000000a540a7223 */ /* 0x010fe20000010059 */
[----:B------:R-:W-:Y:S01]  /*22d0*/  FMUL.FTZ R92, R92, R67 ;  /* 0x000000435c5c7220 */ /* 0x000fe20000410000 */
[----:B------:R-:W4:Y:S02]  /*22e0*/  MUFU.EX2 R88, R88 ;  /* 0x0000005800587308 */ /* 0x000f240000000800 */
[----:B0-----:R-:W-:Y:S01]  /*22f0*/  FFMA.FTZ R10, R81, R10, R90 ;  /* 0x0000000a510a7223 */ /* 0x001fe2000001005a */
[----:B------:R-:W-:Y:S01]  /*2300*/  FMUL.FTZ R91, R91, R68 ;  /* 0x000000445b5b7220 */ /* 0x000fe20000410000 */
[----:B-1----:R-:W-:-:S02]  /*2310*/  FMUL.FTZ R4, R77, R78 ;  /* 0x0000004e4d047220 */ /* 0x002fc40000410000 */
[----:B---3--:R-:W-:Y:S02]  /*2320*/  FFMA.FTZ R10, R85, R10, R92 ;  /* 0x0000000a550a7223 */ /* 0x008fe4000001005c */
[----:B------:R-:W-:Y:S02]  /*2330*/  FMUL.FTZ R5, R79, R4 ;  /* 0x000000044f057220 */ /* 0x000fe40000410000 */
[----:B----4-:R-:W-:Y:S02]  /*2340*/  FFMA.FTZ R10, R88, R10, R91 ;  /* 0x0000000a580a7223 */ /* 0x010fe4000001005b */
        /* <DEDUP_REMOVED lines=66> */
.L_x_4706:
[----:B------:R-:W-:Y:S05]  /*2770*/  BSYNC.RECONVERGENT B0 ;  /* 0x0000000000007941 */ /* 0x000fea0003800200 */
.L_x_4705:
        /* <DEDUP_REMOVED lines=22> */
.L_x_4704:
[----:B------:R-:W-:Y:S01]  /*28e0*/  BAR.SYNC.DEFER_BLOCKING 0x0 ;  /* 0x0000000000007b1d */ /* 0x000fe20000010000 */
[----:B------:R-:W-:-:S04]  /*28f0*/  SHF.L.U32 R51, R28, 0x8, RZ ;  /* 0x000000081c337819 */ /* 0x000fc800000006ff */
[C---:B0-----:R-:W-:Y:S01]  /*2900*/  IADD3 R7, P0, PT, R51.reuse, R20, RZ ;  /* 0x0000001433077210 */ /* 0x041fe20007f1e0ff */
[----:B------:R-:W0:Y:S01]  /*2910*/  LDCU UR4, c[0x0][0x394] ;  /* 0x00007280ff0477ac */ /* 0x000e220008000800 */
[----:B------:R-:W-:Y:S02]  /*2920*/  IADD3 R5, P1, PT, R51, R18, RZ ;  /* 0x0000001233057210 */ /* 0x000fe40007f3e0ff */
[----:B------:R-:W-:Y:S02]  /*2930*/  IADD3.X R6, PT, PT, RZ, R31, RZ, P0, !PT ;  /* 0x0000001fff067210 */ /* 0x000fe400007fe4ff */
[----:B------:R-:W-:Y:S02]  /*2940*/  IADD3.X R4, PT, PT, RZ, R30, RZ, P1, !PT ;  /* 0x0000001eff047210 */ /* 0x000fe40000ffe4ff */
[----:B------:R-:W-:Y:S02]  /*2950*/  LEA R52, P0, R7, R14, 0x1 ;  /* 0x0000000e07347211 */ /* 0x000fe400078008ff */
[----:B--2---:R-:W-:-:S02]  /*2960*/  LEA R8, P1, R5, R12, 0x1 ;  /* 0x0000000c05087211 */ /* 0x004fc400078208ff */
        /* <DEDUP_REMOVED lines=22> */
[--C-:B-1----:R-:W-:Y:S02]  /*2ad0*/  HADD2.F32 R6, -RZ, R10.reuse.H0_H0 ;  /* 0x2000000aff067230 */ /* 0x102fe40000004100 */
        /* <DEDUP_REMOVED lines=14> */
[----:B------:R-:W4:Y:S01]  /*2bc0*/  MUFU.EX2 R5, R5 ;  /* 0x0000000500057308 */ /* 0x000f220000000800 */
[----:B-1----:R-:W-:-:S03]  /*2bd0*/  FADD.FTZ R55, R55, 1 ;  /* 0x3f80000037377421 */ /* 0x002fc60000010000 */
[----:B------:R-:W1:Y:S01]  /*2be0*/  MUFU.EX2 R4, R4 ;  /* 0x0000000400047308 */ /* 0x000e620000000800 */
[----:B--2---:R-:W-:-:S03]  /*2bf0*/  FADD.FTZ R57, R57, 1 ;  /* 0x3f80000039397421 */ /* 0x004fc60000010000 */
[----:B------:R-:W2:Y:S01]  /*2c00*/  MUFU.EX2 R7, R7 ;  /* 0x0000000700077308 */ /* 0x000ea20000000800 */
[----:B---3--:R-:W-:-:S03]  /*2c10*/  FADD.FTZ R61, R61, 1 ;  /* 0x3f8000003d3d7421 */ /* 0x008fc60000010000 */
[----:B------:R-:W3:Y:S01]  /*2c20*/  MUFU.EX2 R8, R8 ;  /* 0x0000000800087308 */ /* 0x000ee20000000800 */
[----:B----4-:R-:W-:-:S03]  /*2c30*/  FADD.FTZ R5, R5, 1 ;  /* 0x3f80000005057421 */ /* 0x010fc60000010000 */
[----:B------:R-:W4:Y:S01]  /*2c40*/  MUFU.EX2 R9, R9 ;  /* 0x0000000900097308 */ /* 0x000f220000000800 */
[----:B-1----:R-:W-:-:S03]  /*2c50*/  FADD.FTZ R4, R4, 1 ;  /* 0x3f80000004047421 */ /* 0x002fc60000010000 */
[----:B------:R4:W1:Y:S01]  /*2c60*/  MUFU.RCP R63, R55 ;  /* 0x00000037003f7308 */ /* 0x0008620000001000 */
[----:B--2---:R-:W-:Y:S01]  /*2c70*/  FADD.FTZ R7, R7, 1 ;  /* 0x3f80000007077421 */ /* 0x004fe20000010000 */
[----:B---3--:R-:W-:-:S06]  /*2c80*/  FADD.FTZ R11, R8, 1 ;  /* 0x3f800000080b7421 */ /* 0x008fcc0000010000 */
[----:B------:R-:W-:Y:S01]  /*2c90*/  MUFU.RCP R67, R5 ;  /* 0x0000000500437308 */ /* 0x000fe20000001000 */
[----:B----4-:R-:W-:Y:S01]  /*2ca0*/  FADD.FTZ R55, R9, 1 ;  /* 0x3f80000009377421 */ /* 0x010fe20000010000 */
[----:B------:R-:W-:Y:S02]  /*2cb0*/  IADD3.X R9, PT, PT, RZ, R29, RZ, P0, !PT ;  /* 0x0000001dff097210 */ /* 0x000fe400007fe4ff */
[----:B------:R-:W-:-:S04]  /*2cc0*/  LEA R8, P0, R51, R2, 0x1 ;  /* 0x0000000233087211 */ /* 0x000fc800078008ff */
[----:B------:R-:W2:Y:S01]  /*2cd0*/  MUFU.RCP R57, R57 ;  /* 0x0000003900397308 */ /* 0x000ea20000001000 */
[----:B------:R-:W-:Y:S01]  /*2ce0*/  LEA.HI.X R9, R51, R3, R9, 0x1, P0 ;  /* 0x0000000333097211 */ /* 0x000fe200000f0c09 */
[----:B-1----:R-:W-:Y:S01]  /*2cf0*/  FMUL.FTZ R54, R54, R63 ;  /* 0x0000003f36367220 */ /* 0x002fe20000410000 */
[----:B0-----:R-:W-:-:S05]  /*2d00*/  ISETP.NE.AND P0, PT, R28, UR4, PT ;  /* 0x000000041c007c0c */ /* 0x001fca000bf05270 */
[----:B------:R-:W0:Y:S08]  /*2d10*/  MUFU.RCP R61, R61 ;  /* 0x0000003d003d7308 */ /* 0x000e300000001000 */
[----:B------:R1:W3:Y:S01]  /*2d20*/  MUFU.RCP R65, R4 ;  /* 0x0000000400417308 */ /* 0x0002e20000001000 */
[----:B--2---:R-:W-:-:S07]  /*2d30*/  FMUL.FTZ R5, R56, R57 ;  /* 0x0000003938057220 */ /* 0x004fce0000410000 */
[----:B------:R3:W2:Y:S01]  /*2d40*/  MUFU.RCP R69, R7 ;  /* 0x0000000700457308 */ /* 0x0006a20000001000 */
[----:B-1----:R-:W-:Y:S01]  /*2d50*/  FMUL.FTZ R4, R54, R39 ;  /* 0x0000002736047220 */ /* 0x002fe20000410000 */
[----:B0-----:R-:W-:-:S04]  /*2d60*/  FMUL.FTZ R58, R58, R61 ;  /* 0x0000003d3a3a7220 */ /* 0x001fc80000410000 */
[----:B------:R-:W-:Y:S02]  /*2d70*/  FMUL.FTZ R58, R58, R47 ;  /* 0x0000002f3a3a7220 */ /* 0x000fe40000410000 */
[----:B------:R0:W1:Y:S01]  /*2d80*/  MUFU.RCP R71, R11 ;  /* 0x0000000b00477308 */ /* 0x0000620000001000 */
[----:B---3--:R-:W-:-:S04]  /*2d90*/  FMUL.FTZ R7, R62, R65 ;  /* 0x000000413e077220 */ /* 0x008fc80000410000 */
[----:B------:R-:W-:-:S03]  /*2da0*/  FMUL.FTZ R39, R7, R48 ;  /* 0x0000003007277220 */ /* 0x000fc60000410000 */
[----:B------:R-:W3:Y:S01]  /*2db0*/  MUFU.RCP R64, R55 ;  /* 0x0000003700407308 */ /* 0x000ee20000001000 */
[----:B0-----:R-:W-:Y:S01]  /*2dc0*/  FMUL.FTZ R11, R6, R67 ;  /* 0x00000043060b7220 */ /* 0x001fe20000410000 */
[----:B--2---:R-:W-:-:S03]  /*2dd0*/  FMUL.FTZ R10, R10, R69 ;  /* 0x000000450a0a7220 */ /* 0x004fc60000410000 */
[----:B------:R-:W-:Y:S01]  /*2de0*/  FMUL.FTZ R6, R11, R50 ;  /* 0x000000320b067220 */ /* 0x000fe20000410000 */
[----:B------:R-:W-:Y:S01]  /*2df0*/  FMUL.FTZ R49, R10, R49 ;  /* 0x000000310a317220 */ /* 0x000fe20000410000 */
[----:B------:R-:W-:Y:S01]  /*2e00*/  FMUL.FTZ R11, R5, R46 ;  /* 0x0000002e050b7220 */ /* 0x000fe20000410000 */
[----:B------:R-:W-:Y:S01]  /*2e10*/  F2FP.F16.F32.PACK_AB R5, R39, R58 ;  /* 0x0000003a2705723e */ /* 0x000fe200000000ff */
[----:B-1----:R-:W-:Y:S02]  /*2e20*/  FMUL.FTZ R52, R52, R71 ;  /* 0x0000004734347220 */ /* 0x002fe40000410000 */
[----:B------:R-:W-:Y:S02]  /*2e30*/  F2FP.F16.F32.PACK_AB R6, R49, R6 ;  /* 0x000000063106723e */ /* 0x000fe400000000ff */
[----:B------:R-:W-:Y:S01]  /*2e40*/  F2FP.F16.F32.PACK_AB R4, R11, R4 ;  /* 0x000000040b04723e */ /* 0x000fe200000000ff */
[----:B------:R-:W-:Y:S01]  /*2e50*/  FMUL.FTZ R52, R52, R59 ;  /* 0x0000003b34347220 */ /* 0x000fe20000410000 */
[----:B---3--:R-:W-:-:S04]  /*2e60*/  FMUL.FTZ R53, R53, R64 ;  /* 0x0000004035357220 */ /* 0x008fc80000410000 */
[----:B------:R-:W-:-:S05]  /*2e70*/  FMUL.FTZ R53, R53, R60 ;  /* 0x0000003c35357220 */ /* 0x000fca0000410000 */
[----:B------:R-:W-:-:S05]  /*2e80*/  F2FP.F16.F32.PACK_AB R7, R53, R52 ;  /* 0x000000343507723e */ /* 0x000fca00000000ff */
[----:B------:R0:W-:Y:S01]  /*2e90*/  STG.E.128 desc[UR16][R8.64], R4 ;  /* 0x0000000408007986 */ /* 0x0001e2000c101d10 */
[----:B------:R-:W-:Y:S05]  /*2ea0*/  @P0 BRA `(.L_x_4708) ;  /* 0xffffffd8006c0947 */ /* 0x000fea000383ffff */
[----:B------:R-:W-:Y:S05]  /*2eb0*/  EXIT ;  /* 0x000000000000794d */ /* 0x000fea0003800000 */
.L_x_4709:
        /* <DEDUP_REMOVED lines=12> */
.L_x_5139:


//--------------------- .text._Z25selective_scan_fwd_kernelI32Selective_Scan_fwd_kernel_traitsILi32ELi8ELi1ELb1ELb1ELb1ELb0EN3c104HalfEfEEv13SSMParamsBase --------------------------
	.section	.text._Z25selective_scan_fwd_kernelI32Selective_Scan_fwd_kernel_traitsILi32ELi8ELi1ELb1ELb1ELb1ELb0EN3c104HalfEfEEv13SSMParamsBase,"ax",@progbits
	.align	128
        .global         _Z25selective_scan_fwd_kernelI32Selective_Scan_fwd_kernel_traitsILi32ELi8ELi1ELb1ELb1ELb1ELb0EN3c104HalfEfEEv13SSMParamsBase
        .type           _Z25selective_scan_fwd_kernelI32Selective_Scan_fwd_kernel_traitsILi32ELi8ELi1ELb1ELb1ELb1ELb0EN3c104HalfEfEEv13SSMParamsBase,@function
        .size           _Z25selective_scan_fwd_kernelI32Selective_Scan_fwd_kernel_traitsILi32ELi8ELi1ELb1ELb1ELb1ELb0EN3c104HalfEfEEv13SSMParamsBase,(.L_x_5140 - _Z25selective_scan_fwd_kernelI32Selective_Scan_fwd_kernel_traitsILi32ELi8ELi1ELb1ELb1ELb1ELb0EN3c104HalfEfEEv13SSMParamsBase)
        .other          _Z25selective_scan_fwd_kernelI32Selective_Scan_fwd_kernel_traitsILi32ELi8ELi1ELb1ELb1ELb1ELb0EN3c104HalfEfEEv13SSMParamsBase,@"STO_CUDA_ENTRY STV_DEFAULT"
_Z25selective_scan_fwd_kernelI32Selective_Scan_fwd_kernel_traitsILi32ELi8ELi1ELb1ELb1ELb1ELb0EN3c104HalfEfEEv13SSMParamsBase:
.text._Z25selective_scan_fwd_kernelI32Selective_Scan_fwd_kernel_traitsILi32ELi8ELi1ELb1ELb1ELb1ELb0EN3c104HalfEfEEv13SSMParamsBase:
        /* <DEDUP_REMOVED lines=50> */
[----:B------:R-:W3:Y:S01]  /*0320*/  LDC.64 R10, c[0x0][0x448] ;  /* 0x00011200ff0a7b82 */ /* 0x000ee20000000a00 */
[----:B0-----:R-:W-:Y:S01]  /*0330*/  ISETP.GE.AND P0, PT, R25, 0x1, PT ;  /* 0x000000011900780c */ /* 0x001fe20003f06270 */
[----:B------:R-:W-:Y:S02]  /*0340*/  UIMAD.WIDE.U32 UR4, UR20, UR8, URZ ;  /* 0x00000008140472a5 */ /* 0x000fe4000f8e00ff */
[----:B------:R-:W-:Y:S02]  /*0350*/  UIMAD.WIDE.U32 UR6, UR20, UR12, URZ ;  /* 0x0000000c140672a5 */ /* 0x000fe4000f8e00ff */
[----:B------:R-:W-:-:S02]  /*0360*/  UIMAD UR9, UR20, UR9, UR5 ;  /* 0x00000009140972a4 */ /* 0x000fc4000f8e0205 */
[----:B------:R-:W-:Y:S01]  /*0370*/  UIMAD UR8, UR20, UR13, UR7 ;  /* 0x0000000d140872a4 */ /* 0x000fe2000f8e0207 */
[----:B------:R-:W-:Y:S02]  /*0380*/  MOV R2, UR4 ;  /* 0x0000000400027c02 */ /* 0x000fe40008000f00 */
[----:B------:R-:W-:Y:S01]  /*0390*/  MOV R3, UR5 ;  /* 0x0000000500037c02 */ /* 0x000fe20008000f00 */
[----:B------:R-:W-:Y:S01]  /*03a0*/  UIMAD.WIDE.U32 UR4, UR20, UR16, URZ ;  /* 0x00000010140472a5 */ /* 0x000fe2000f8e00ff */
[----:B----4-:R-:W-:Y:S02]  /*03b0*/  MOV R5, UR7 ;  /* 0x0000000700057c02 */ /* 0x010fe40008000f00 */
[----:B------:R-:W-:Y:S02]  /*03c0*/  MOV R4, UR6 ;  /* 0x0000000600047c02 */ /* 0x000fe40008000f00 */
[----:B------:R-:W-:Y:S02]  /*03d0*/  MOV R3, UR9 ;  /* 0x0000000900037c02 */ /* 0x000fe40008000f00 */
[----:B------:R-:W-:Y:S01]  /*03e0*/  MOV R5, UR8 ;  /* 0x0000000800057c02 */ /* 0x000fe20008000f00 */
[----:B-12---:R-:W-:Y:S06]  /*03f0*/  @!P0 EXIT ;  /* 0x000000000000894d */ /* 0x006fec0003800000 */
[----:B------:R-:W0:Y:S01]  /*0400*/  LDC.64 R14, c[0x0][0x428] ;  /* 0x00010a00ff0e7b82 */ /* 0x000e220000000a00 */
[----:B------:R-:W1:Y:S01]  /*0410*/  LDCU.64 UR6, c[0x0][0x3d0] ;  /* 0x00007a00ff0677ac */ /* 0x000e620008000a00 */
[C---:B------:R-:W-:Y:S01]  /*0420*/  IMAD.WIDE.U32 R2, R0.reuse, UR10, R2 ;  /* 0x0000000a00027c25 */ /* 0x040fe2000f8e0002 */
[----:B------:R-:W-:Y:S01]  /*0430*/  SHF.R.S32.HI R9, RZ, 0x1f, R8 ;  /* 0x0000001fff097819 */ /* 0x000fe20000011408 */
[----:B------:R-:W2:Y:S01]  /*0440*/  S2R R28, SR_TID.X ;  /* 0x00000000001c7919 */ /* 0x000ea20000002100 */
[----:B------:R-:W-:Y:S01]  /*0450*/  UIMAD UR5, UR20, UR17, UR5 ;  /* 0x00000011140572a4 */ /* 0x000fe2000f8e0205 */
[----:B------:R-:W-:Y:S01]  /*0460*/  IMAD R35, R0, UR11, R3 ;  /* 0x0000000b00237c24 */ /* 0x000fe2000f8e0203 */
[----:B------:R-:W-:Y:S01]  /*0470*/  LEA R38, P0, R2, R38, 0x1 ;  /* 0x0000002602267211 */ /* 0x000fe200078008ff */
[----:B------:R-:W4:Y:S01]  /*0480*/  LDC.64 R20, c[0x0][0x3e8] ;  /* 0x0000fa00ff147b82 */ /* 0x000f220000000a00 */
[----:B------:R-:W-:Y:S01]  /*0490*/  IMAD R3, R9, R12, RZ ;  /* 0x0000000c09037224 */ /* 0x000fe200078e02ff */
[----:B------:R-:W0:Y:S01]  /*04a0*/  LDCU.U8 UR9, c[0x0][0x39e] ;  /* 0x000073c0ff0977ac */ /* 0x000e220008000000 */
[----:B------:R-:W-:Y:S01]  /*04b0*/  IMAD.WIDE.U32 R4, R0, UR14, R4 ;  /* 0x0000000e00047c25 */ /* 0x000fe2000f8e0004 */
[----:B------:R-:W-:-:S03]  /*04c0*/  LEA.HI.X R35, R2, R39, R35, 0x1, P0 ;  /* 0x0000002702237211 */ /* 0x000fc600000f0c23 */
[----:B------:R-:W-:Y:S01]  /*04d0*/  IMAD R31, R8, R13, R3 ;  /* 0x0000000d081f7224 */ /* 0x000fe200078e0203 */
[----:B------:R-:W2:Y:S01]  /*04e0*/  LDC.64 R42, c[0x0][0x3a0] ;  /* 0x0000e800ff2a7b82 */ /* 0x000ea20000000a00 */
[----:B------:R-:W-:Y:S01]  /*04f0*/  IMAD R33, R0, UR15, R5 ;  /* 0x0000000f00217c24 */ /* 0x000fe2000f8e0205 */
[----:B------:R-:W-:Y:S01]  /*0500*/  LEA R36, P0, R4, R36, 0x1 ;  /* 0x0000002404247211 */ /* 0x000fe200078008ff */
[----:B------:R-:W-:Y:S01]  /*0510*/  IMAD.WIDE.U32 R2, R8, R12, UR4 ;  /* 0x0000000408027e25 */ /* 0x000fe2000f8e000c */
[----:B-1----:R-:W-:Y:S02]  /*0520*/  UIMAD.WIDE.U32 UR4, UR20, UR6, URZ ;  /* 0x00000006140472a5 */ /* 0x002fe4000f8e00ff */
[----:B------:R-:W-:Y:S01]  /*0530*/  LEA.HI.X R33, R4, R37, R33, 0x1, P0 ;  /* 0x0000002504217211 */ /* 0x000fe200000f0c21 */
[----:B------:R-:W1:Y:S01]  /*0540*/  LDCU UR6, c[0x0][0x38c] ;  /* 0x00007180ff0677ac */ /* 0x000e620008000800 */
[----:B------:R-:W1:Y:S01]  /*0550*/  LDC.64 R22, c[0x0][0x450] ;  /* 0x00011400ff167b82 */ /* 0x000e620000000a00 */
[----:B0-----:R-:W-:Y:S01]  /*0560*/  IMAD.WIDE.U32 R6, R0, R14, RZ ;  /* 0x0000000e00067225 */ /* 0x001fe200078e00ff */
[----:B---3--:R-:W-:Y:S01]  /*0570*/  LEA R34, P1, R2, R10, 0x1 ;  /* 0x0000000a02227211 */ /* 0x008fe200078208ff */
[----:B------:R-:W-:Y:S01]  /*0580*/  UIMAD UR5, UR20, UR7, UR5 ;  /* 0x00000007140572a4 */ /* 0x000fe2000f8e0205 */
[----:B------:R-:W-:Y:S01]  /*0590*/  IADD3 R31, PT, PT, R3, R31, RZ ;  /* 0x0000001f031f7210 */ /* 0x000fe20007ffe0ff */
[----:B------:R-:W-:-:S03]  /*05a0*/  IMAD R7, R0, R15, R7 ;  /* 0x0000000f00077224 */ /* 0x000fc600078e0207 */
[----:B------:R-:W0:Y:S01]  /*05b0*/  LDC R13, c[0x0][0x384] ;  /* 0x0000e100ff0d7b82 */ /* 0x000e220000000800 */
[-C--:B----4-:R-:W-:Y:S01]  /*05c0*/  IMAD R9, R9, R20.reuse, RZ ;  /* 0x0000001409097224 */ /* 0x090fe200078e02ff */
[----:B------:R-:W-:Y:S01]  /*05d0*/  LEA.HI.X R31, R2, R11, R31, 0x1, P1 ;  /* 0x0000000b021f7211 */ /* 0x000fe200008f0c1f */
[----:B------:R-:W-:-:S04]  /*05e0*/  IMAD.WIDE.U32 R2, R8, R20, UR4 ;  /* 0x0000000408027e25 */ /* 0x000fc8000f8e0014 */
[----:B------:R-:W-:Y:S01]  /*05f0*/  IMAD R9, R8, R21, R9 ;  /* 0x0000001508097224 */ /* 0x000fe200078e0209 */
[----:B------:R-:W3:Y:S01]  /*0600*/  LDC.64 R44, c[0x0][0x440] ;  /* 0x00011000ff2c7b82 */ /* 0x000ee20000000a00 */
[C---:B--2---:R-:W-:Y:S01]  /*0610*/  IMAD.WIDE.U32 R26, R0.reuse, R42, RZ ;  /* 0x0000002a001a7225 */ /* 0x044fe200078e00ff */
[----:B-1----:R-:W-:Y:S02]  /*0620*/  UISETP.LT.AND UP0, UPT, UR6, 0x1, UPT ;  /* 0x000000010600788c */ /* 0x002fe4000bf01270 */
[----:B------:R-:W-:Y:S01]  /*0630*/  IADD3 R9, PT, PT, R3, R9, RZ ;  /* 0x0000000903097210 */ /* 0x000fe20007ffe0ff */
[----:B------:R-:W-:Y:S01]  /*0640*/  IMAD R3, R0, R43, R27 ;  /* 0x0000002b00037224 */ /* 0x000fe200078e021b */
[----:B------:R-:W-:Y:S02]  /*0650*/  USEL UR4, UR6, 0x1, !UP0 ;  /* 0x0000000106047887 */ /* 0x000fe4000c000000 */
[----:B------:R-:W1:Y:S01]  /*0660*/  LDC.64 R40, c[0x0][0x420] ;  /* 0x00010800ff287b82 */ /* 0x000e620000000a00 */
[----:B------:R-:W-:-:S07]  /*0670*/  LEA R32, P0, R2, R22, 0x1 ;  /* 0x0000001602207211 */ /* 0x000fce00078008ff */
[----:B------:R-:W2:Y:S01]  /*0680*/  LDC.64 R14, c[0x0][0x3a8] ;  /* 0x0000ea00ff0e7b82 */ /* 0x000ea20000000a00 */
[----:B0-----:R-:W-:-:S04]  /*0690*/  IMAD R8, R13, UR20, R0 ;  /* 0x000000140d087c24 */ /* 0x001fc8000f8e0200 */
[----:B------:R-:W-:Y:S01]  /*06a0*/  IMAD R0, R8, R25, RZ ;  /* 0x0000001908007224 */ /* 0x000fe200078e02ff */
[----:B------:R-:W-:Y:S02]  /*06b0*/  MOV R25, RZ ;  /* 0x000000ff00197202 */ /* 0x000fe40000000f00 */
[----:B------:R-:W0:Y:S01]  /*06c0*/  LDC.64 R4, c[0x0][0x478] ;  /* 0x00011e00ff047b82 */ /* 0x000e220000000a00 */
[----:B---3--:R-:W-:Y:S01]  /*06d0*/  LEA R27, P1, R26, R44, 0x2 ;  /* 0x0000002c1a1b7211 */ /* 0x008fe200078210ff */
[----:B------:R-:W-:Y:S01]  /*06e0*/  IMAD R0, R0, UR6, RZ ;  /* 0x0000000600007c24 */ /* 0x000fe2000f8e02ff */
[----:B------:R-:W-:Y:S02]  /*06f0*/  UIADD3 UR6, UPT, UPT, -UR4, URZ, URZ ;  /* 0x000000ff04067290 */ /* 0x000fe4000fffe1ff */
[----:B------:R-:W-:-:S03]  /*0700*/  LEA.HI.X R26, R26, R45, R3, 0x2, P1 ;  /* 0x0000002d1a1a7211 */ /* 0x000fc600008f1403 */
[----:B------:R-:W3:Y:S01]  /*0710*/  LDC.64 R18, c[0x0][0x3c0] ;  /* 0x0000f000ff127b82 */ /* 0x000ee20000000a00 */
[----:B-1----:R-:W-:Y:S01]  /*0720*/  IMAD.WIDE.U32 R12, R40, UR20, R6 ;  /* 0x00000014280c7c25 */ /* 0x002fe2000f8e0006 */
[----:B------:R-:W-:-:S03]  /*0730*/  LEA.HI.X R6, R2, R23, R9, 0x1, P0 ;  /* 0x0000001702067211 */ /* 0x000fc600000f0c09 */
[----:B------:R-:W-:-:S03]  /*0740*/  IMAD R24, R41, UR20, R13 ;  /* 0x0000001429187c24 */ /* 0x000fc6000f8e020d */
[----:B------:R-:W1:Y:S01]  /*0750*/  LDC.64 R16, c[0x0][0x3e0] ;  /* 0x0000f800ff107b82 */ /* 0x000e620000000a00 */
[----:B--2---:R-:W-:Y:S02]  /*0760*/  SHF.L.U64.HI R37, R14, 0x2, R15 ;  /* 0x000000020e257819 */ /* 0x004fe4000001020f */
[----:B------:R-:W-:Y:S01]  /*0770*/  MOV R15, R6 ;  /* 0x00000006000f7202 */ /* 0x000fe20000000f00 */
[----:B0-----:R-:W-:Y:S01]  /*0780*/  IMAD.WIDE.U32 R2, R28, 0x10, R4 ;  /* 0x000000101c027825 */ /* 0x001fe200078e0004 */
[----:B---3--:R-:W-:Y:S02]  /*0790*/  SHF.L.U64.HI R19, R18, 0x1, R19 ;  /* 0x0000000112137819 */ /* 0x008fe40000010213 */
[----:B-1----:R-:W-:-:S07]  /*07a0*/  SHF.L.U64.HI R17, R16, 0x1, R17 ;  /* 0x0000000110117819 */ /* 0x002fce0000010211 */
.L_x_4732:
        /* <DEDUP_REMOVED lines=9> */
[----:B--2---:R-:W-:Y:S05]  /*0840*/  BRA.U UP0, `(.L_x_4710) ;  /* 0x0000000100847547 */ /* 0x004fea000b800000 */
        /* <DEDUP_REMOVED lines=33> */
.L_x_4710:
        /* <DEDUP_REMOVED lines=52> */
.L_x_4713:
[----:B------:R-:W-:Y:S05]  /*0da0*/  BSYNC.RECONVERGENT B0 ;  /* 0x0000000000007941 */ /* 0x000fea0003800200 */
.L_x_4712:
        /* <DEDUP_REMOVED lines=37> */
.L_x_4715:
[----:B------:R-:W-:Y:S05]  /*1000*/  BSYNC.RECONVERGENT B0 ;  /* 0x0000000000007941 */ /* 0x000fea0003800200 */
.L_x_4714:
        /* <DEDUP_REMOVED lines=39> */
.L_x_4717:
[----:B------:R-:W-:Y:S05]  /*1280*/  BSYNC.RECONVERGENT B0 ;  /* 0x0000000000007941 */ /* 0x000fea0003800200 */
.L_x_4716:
        /* <DEDUP_REMOVED lines=32> */
.L_x_4719:
[----:B------:R-:W-:Y:S05]  /*1490*/  BSYNC.RECONVERGENT B0 ;  /* 0x0000000000007941 */ /* 0x000fea0003800200 */
.L_x_4718:
        /* <DEDUP_REMOVED lines=32> */
.L_x_4721:
[----:B------:R-:W-:Y:S05]  /*16a0*/  BSYNC.RECONVERGENT B0 ;  /* 0x0000000000007941 */ /* 0x000fea0003800200 */
.L_x_4720:
        /* <DEDUP_REMOVED lines=32> */
.L_x_4723:
[----:B------:R-:W-:Y:S05]  /*18b0*/  BSYNC.RECONVERGENT B0 ;  /* 0x0000000000007941 */ /* 0x000fea0003800200 */
.L_x_4722:
        /* <DEDUP_REMOVED lines=32> */
.L_x_4725:
[----:B------:R-:W-:Y:S05]  /*1ac0*/  BSYNC.RECONVERGENT B0 ;  /* 0x0000000000007941 */ /* 0x000fea0003800200 */
.L_x_4724:
        /* <DEDUP_REMOVED lines=32> */
.L_x_4727:
[----:B------:R-:W-:Y:S05]  /*1cd0*/  BSYNC.RECONVERGENT B0 ;  /* 0x0000000000007941 */ /* 0x000fea0003800200 */
.L_x_4726:
        /* <DEDUP_REMOVED lines=8> */
.L_x_4711:
        /* <DEDUP_REMOVED lines=18> */
[----:B------:R-:W-:Y:S02]  /*1e80*/  MOV R6, R32 ;  /* 0x0000002000067202 */ /* 0x000fe40000000f00 */
[----:B------:R-:W2:Y:S01]  /*1e90*/  LDC.64 R20, c[0x0][0x480] ;  /* 0x00012000ff147b82 */ /* 0x000ea20000000a00 */
[----:B------:R-:W-:Y:S01]  /*1ea0*/  MOV R7, R15 ;  /* 0x0000000f00077202 */ /* 0x000fe20000000f00 */
[----:B------:R-:W-:Y:S01]  /*1eb0*/  IMAD.WIDE.U32 R4, R28, 0x10, R4 ;  /* 0x000000101c047825 */ /* 0x000fe200078e0004 */
[----:B------:R-:W-:-:S02]  /*1ec0*/  ISETP.NE.AND P0, PT, R25, RZ, PT ;  /* 0x000000ff1900720c */ /* 0x000fc40003f05270 */
[----:B------:R-:W-:Y:S01]  /*1ed0*/  MOV R69, R27 ;  /* 0x0000001b00457202 */ /* 0x000fe20000000f00 */
[C---:B------:R-:W-:Y:S01]  /*1ee0*/  IMAD.WIDE.U32 R6, R28.reuse, 0x10, R6 ;  /* 0x000000101c067825 */ /* 0x040fe200078e0006 */
[----:B------:R-:W-:Y:S02]  /*1ef0*/  MOV R63, R4 ;  /* 0x00000004003f7202 */ /* 0x000fe40000000f00 */
[----:B------:R-:W-:Y:S02]  /*1f00*/  MOV R64, R5 ;  /* 0x0000000500407202 */ /* 0x000fe40000000f00 */
[----:B------:R-:W-:Y:S02]  /*1f10*/  ISETP.EQ.AND P0, PT, R28, RZ, P0 ;  /* 0x000000ff1c00720c */ /* 0x000fe40000702270 */
[----:B------:R-:W-:Y:S02]  /*1f20*/  MOV R65, R6 ;  /* 0x0000000600417202 */ /* 0x000fe40000000f00 */
[----:B------:R-:W-:Y:S01]  /*1f30*/  MOV R66, R7 ;  /* 0x0000000700427202 */ /* 0x000fe20000000f00 */
[----:B0-----:R-:W-:Y:S01]  /*1f40*/  ULEA UR4, UR5, UR4, 0x18 ;  /* 0x0000000405047291 */ /* 0x001fe2000f8ec0ff */
[----:B------:R-:W-:-:S02]  /*1f50*/  MOV R68, R26 ;  /* 0x0000001a00447202 */ /* 0x000fc40000000f00 */
[----:B------:R-:W-:Y:S01]  /*1f60*/  UMOV UR5, UR6 ;  /* 0x0000000600057c82 */ /* 0x000fe20008000000 */
[----:B------:R-:W-:-:S12]  /*1f70*/  UIADD3 UR4, UPT, UPT, UR4, 0x440, URZ ;  /* 0x0000044004047890 */ /* 0x000fd8000fffe0ff */
.L_x_4731:
[----:B------:R-:W-:Y:S02]  /*1f80*/  MOV R22, R69 ;  /* 0x0000004500167202 */ /* 0x000fe40000000f00 */
[----:B------:R-:W-:-:S05]  /*1f90*/  MOV R23, R68 ;  /* 0x0000004400177202 */ /* 0x000fca0000000f00 */
[----:B------:R-:W3:Y:S01]  /*1fa0*/  LDG.E R70, desc[UR18][R22.64] ;  /* 0x0000001216467981 */ /* 0x000ee2000c1e1900 */
[----:B------:R-:W-:Y:S02]  /*1fb0*/  MOV R8, R63 ;  /* 0x0000003f00087202 */ /* 0x000fe40000000f00 */
[----:B------:R-:W-:-:S06]  /*1fc0*/  MOV R9, R64 ;  /* 0x0000004000097202 */ /* 0x000fcc0000000f00 */
[----:B0-----:R-:W4:Y:S01]  /*1fd0*/  LDG.E.128 R8, desc[UR18][R8.64] ;  /* 0x0000001208087981 */ /* 0x001f22000c1e1d00 */
[----:B------:R-:W-:Y:S02]  /*1fe0*/  MOV R4, R65 ;  /* 0x0000004100047202 */ /* 0x000fe40000000f00 */
[----:B------:R-:W-:-:S06]  /*1ff0*/  MOV R5, R66 ;  /* 0x0000004200057202 */ /* 0x000fcc0000000f00 */
[----:B------:R-:W5:Y:S01]  /*2000*/  LDG.E.128 R4, desc[UR18][R4.64] ;  /* 0x0000001204047981 */ /* 0x000f62000c1e1d00 */
[C---:B-1----:R-:W-:Y:S01]  /*2010*/  ISETP.GE.AND P1, PT, R71.reuse, 0x1, PT ;  /* 0x000000014700780c */ /* 0x042fe20003f26270 */
[----:B------:R-:W0:Y:S01]  /*2020*/  S2UR UR8, SR_CgaCtaId ;  /* 0x00000000000879c3 */ /* 0x000e220000008800 */
[----:B------:R-:W-:Y:S01]  /*2030*/  UMOV UR7, 0x400 ;  /* 0x0000040000077882 */ /* 0x000fe20000000000 */
[----:B------:R-:W-:Y:S01]  /*2040*/  ISETP.NE.AND P2, PT, R71, RZ, PT ;  /* 0x000000ff4700720c */ /* 0x000fe20003f45270 */
[----:B------:R-:W-:Y:S01]  /*2050*/  BSSY.RECONVERGENT B0, `(.L_x_4729) ;  /* 0x0000077000007945 */ /* 0x000fe20003800200 */
[----:B------:R-:W-:Y:S01]  /*2060*/  ISETP.NE.AND P3, PT, R28, RZ, PT ;  /* 0x000000ff1c00720c */ /* 0x000fe20003f65270 */
[----:B0-----:R-:W-:Y:S01]  /*2070*/  ULEA UR7, UR8, UR7, 0x18 ;  /* 0x0000000708077291 */ /* 0x001fe2000f8ec0ff */
        /* <DEDUP_REMOVED lines=17> */
[----:B------:R-:W-:Y:S01]  /*2190*/  FMUL.FTZ R73, R70, R39 ;  /* 0x0000002746497220 */ /* 0x000fe20000410000 */
[--C-:B------:R-:W-:Y:S01]  /*21a0*/  HADD2.F32 R81, -RZ, R10.reuse.H0_H0 ;  /* 0x2000000aff517230 */ /* 0x100fe20000004100 */
[----:B------:R-:W4:Y:S01]  /*21b0*/  MUFU.EX2 R78, R78 ;  /* 0x0000004e004e7308 */ /* 0x000f220000000800 */
[----:B------:R-:W-:Y:S01]  /*21c0*/  FMUL.FTZ R79, R8, R59 ;  /* 0x0000003b084f7220 */ /* 0x000fe20000410000 */
[----:B0-----:R-:W-:Y:S01]  /*21d0*/  FFMA.FTZ R9, R85, R83, R84 ;  /* 0x0000005355097223 */ /* 0x001fe20000010054 */
[----:B------:R-:W-:Y:S01]  /*21e0*/  FMUL.FTZ R72, R70, R48 ;  /* 0x0000003046487220 */ /* 0x000fe20000410000 */
[----:B------:R-:W0:Y:S01]  /*21f0*/  MUFU.EX2 R75, R75 ;  /* 0x0000004b004b7308 */ /* 0x000e220000000800 */
[----:B------:R-:W-:-:S02]  /*2200*/  HADD2.F32 R10, -RZ, R10.H1_H1 ;  /* 0x3000000aff0a7230 */ /* 0x000fc40000004100 */
[----:B-1----:R-:W-:Y:S01]  /*2210*/  FFMA.FTZ R9, R82, R9, R87 ;  /* 0x0000000952097223 */ /* 0x002fe20000010057 */
[----:B------:R-:W-:Y:S01]  /*2220*/  FMUL.FTZ R81, R81, R58 ;  /* 0x0000003a51517220 */ /* 0x000fe20000410000 */
[----:B------:R-:W1:Y:S02]  /*2230*/  MUFU.EX2 R80, R80 ;  /* 0x0000005000507308 */ /* 0x000e640000000800 */
[----:B---3--:R-:W-:Y:S01]  /*2240*/  FFMA.FTZ R8, R76, R9, R79 ;  /* 0x000000094c087223 */ /* 0x008fe2000001004f */
[--C-:B------:R-:W-:Y:S01]  /*2250*/  HADD2.F32 R9, -RZ, R11.reuse.H0_H0 ;  /* 0x2000000bff097230 */ /* 0x100fe20000004100 */
[----:B------:R-:W3:Y:S01]  /*2260*/  MUFU.EX2 R73, R73 ;  /* 0x0000004900497308 */ /* 0x000ee20000000800 */
[----:B------:R-:W-:Y:S01]  /*2270*/  FMUL.FTZ R70, R10, R57 ;  /* 0x000000390a467220 */ /* 0x000fe20000410000 */
[----:B----4-:R-:W-:Y:S01]  /*2280*/  FFMA.FTZ R10, R78, R8, R81 ;  /* 0x000000084e0a7223 */ /* 0x010fe20000010051 */
[----:B------:R-:W-:Y:S01]  /*2290*/  HADD2.F32 R8, -RZ, R11.H1_H1 ;  /* 0x3000000bff087230 */ /* 0x000fe20000004100 */
[----:B------:R-:W4:Y:S01]  /*22a0*/  MUFU.EX2 R72, R72 ;  /* 0x0000004800487308 */ /* 0x000f220000000800 */
[----:B------:R-:W-:Y:S01]  /*22b0*/  FMUL.FTZ R74, R9, R56 ;  /* 0x00000038094a7220 */ /* 0x000fe20000410000 */
[----:B0-----:R-:W-:-:S02]  /*22c0*/  FFMA.FTZ R10, R75, R10, R70 ;  /* 0x0000000a4b0a7223 */ /* 0x001fc40000010046 */
[----:B------:R-:W-:Y:S01]  /*22d0*/  FMUL.FTZ R77, R8, R55 ;  /* 0x00000037084d7220 */ /* 0x000fe20000410000 */
[----:B-1----:R-:W-:Y:S01]  /*22e0*/  FMUL.FTZ R9, R80, R83 ;  /* 0x0000005350097220 */ /* 0x002fe20000410000 */
        /* <DEDUP_REMOVED lines=45> */
[----:B------:R5:W0:Y:S04]  /*25c0*/  SHFL.UP PT, R91, R89, 0x1, RZ ;  /* 0x04200000595b7989 */ /* 0x000a2800000e00ff */
[----:B------:R-:W1:Y:S01]  /*25d0*/  SHFL.UP PT, R88, R86, 0x1, RZ ;  /* 0x0420000056587989 */ /* 0x000e6200000e00ff */
[----:B-----5:R-:W-:-:S03]  /*25e0*/  HADD2.F32 R89, -RZ, R7.H0_H0 ;  /* 0x20000007ff597230 */ /* 0x020fc60000004100 */
[----:B------:R-:W-:Y:S04]  /*25f0*/  @!P2 STS.64 [UR7+0x430], R8 ;  /* 0x00043008ff00a988 */ /* 0x000fe80008000a07 */
[----:B------:R-:W3:Y:S01]  /*2600*/  LDS.64 R10, [UR7+0x420] ;  /* 0x00042007ff0a7984 */ /* 0x000ee20008000a00 */
[----:B------:R-:W-:Y:S01]  /*2610*/  BAR.SYNC.DEFER_BLOCKING 0x0 ;  /* 0x0000000000007b1d */ /* 0x000fe20000010000 */
[----:B0-----:R-:W-:Y:S02]  /*2620*/  @!P2 MOV R91, R8 ;  /* 0x00000008005ba202 */ /* 0x001fe40000000f00 */
[----:B-1----:R-:W-:-:S03]  /*2630*/  @!P2 MOV R88, R9 ;  /* 0x000000090058a202 */ /* 0x002fc60000000f00 */
[----:B------:R-:W0:Y:S01]  /*2640*/  @P3 LDS R93, [UR7+0x434] ;  /* 0x00043407ff5d3984 */ /* 0x000e220008000800 */
[----:B---3--:R-:W-:Y:S01]  /*2650*/  FFMA.FTZ R11, R10, R9, R11 ;  /* 0x000000090a0b7223 */ /* 0x008fe2000001000b */
[----:B0-----:R-:W-:-:S04]  /*2660*/  @P3 FFMA.FTZ R88, R93, R91, R88 ;  /* 0x0000005b5d583223 */ /* 0x001fc80000010058 */
[----:B------:R-:W-:Y:S01]  /*2670*/  FFMA.FTZ R22, R80, R88, R85 ;  /* 0x0000005850167223 */ /* 0x000fe20000010055 */
[----:B------:R-:W-:Y:S02]  /*2680*/  HADD2.F32 R80, -RZ, R4.H0_H0 ;  /* 0x20000004ff507230 */ /* 0x000fe40000004100 */
[----:B------:R-:W-:Y:S02]  /*2690*/  HADD2.F32 R85, -RZ, R5.H0_H0 ;  /* 0x20000005ff557230 */ /* 0x000fe40000004100 */
[----:B------:R-:W-:Y:S01]  /*26a0*/  FFMA.FTZ R23, R83, R22, R84 ;  /* 0x0000001653177223 */ /* 0x000fe20000010054 */
[----:B------:R-:W-:-:S03]  /*26b0*/  HADD2.F32 R84, -RZ, R7.H1_H1 ;  /* 0x30000007ff547230 */ /* 0x000fc60000004100 */
[----:B------:R-:W-:Y:S01]  /*26c0*/  FFMA.FTZ R83, R82, R23, R87 ;  /* 0x0000001752537223 */ /* 0x000fe20000010057 */
[----:B------:R-:W-:Y:S02]  /*26d0*/  HADD2.F32 R87, -RZ, R6.H0_H0 ;  /* 0x20000006ff577230 */ /* 0x000fe40000004100 */
[----:B------:R-:W-:Y:S02]  /*26e0*/  HADD2.F32 R82, -RZ, R5.H1_H1 ;  /* 0x30000005ff527230 */ /* 0x000fe40000004100 */
[----:B------:R-:W-:Y:S01]  /*26f0*/  FFMA.FTZ R76, R76, R83, R79 ;  /* 0x000000534c4c7223 */ /* 0x000fe2000001004f */
[----:B------:R-:W-:Y:S02]  /*2700*/  HADD2.F32 R79, -RZ, R4.H1_H1 ;  /* 0x30000004ff4f7230 */ /* 0x000fe40000004100 */
[----:B------:R-:W-:Y:S02]  /*2710*/  HADD2.F32 R6, -RZ, R6.H1_H1 ;  /* 0x30000006ff067230 */ /* 0x000fe40000004100 */
        /* <DEDUP_REMOVED lines=10> */
.L_x_4730:
[----:B------:R-:W-:Y:S05]  /*27c0*/  BSYNC.RECONVERGENT B0 ;  /* 0x0000000000007941 */ /* 0x000fea0003800200 */
.L_x_4729:
        /* <DEDUP_REMOVED lines=22> */
.L_x_4728:
        /* <DEDUP_REMOVED lines=16> */
[----:B------:R-:W-:Y:S02]  /*2a30*/  IADD3 R38, P4, PT, R38, 0x200, RZ ;  /* 0x0000020026267810 */ /* 0x000fe40007f9e0ff */
[----:B------:R-:W-:Y:S02]  /*2a40*/  IADD3.X R31, PT, PT, RZ, R31, RZ, P1, !PT ;  /* 0x0000001fff1f7210 */ /* 0x000fe40000ffe4ff */
[----:B------:R-:W-:Y:S02]  /*2a50*/  IADD3.X R15, PT, PT, RZ, R15, RZ, P2, !PT ;  /* 0x0000000fff0f7210 */ /* 0x000fe400017fe4ff */
[----:B------:R-:W-:Y:S02]  /*2a60*/  IADD3.X R33, PT, PT, RZ, R33, RZ, P3, !PT ;  /* 0x00000021ff217210 */ /* 0x000fe40001ffe4ff */
[----:B------:R-:W-:-:S03]  /*2a70*/  IADD3.X R35, PT, PT, RZ, R35, RZ, P4, !PT ;  /* 0x00000023ff237210 */ /* 0x000fc600027fe4ff */
[----:B------:R-:W-:Y:S05]  /*2a80*/  @P0 BRA `(.L_x_4732) ;  /* 0xffffffdc00480947 */ /* 0x000fea000383ffff */
[----:B------:R-:W-:Y:S05]  /*2a90*/  EXIT ;  /* 0x000000000000794d */ /* 0x000fea0003800000 */
.L_x_4733:
        /* <DEDUP_REMOVED lines=14> */
.L_x_5140:


//--------------------- .text._Z25selective_scan_fwd_kernelI32Selective_Scan_fwd_kernel_traitsILi32ELi8ELi1ELb1ELb1ELb1ELb1EN3c104HalfEfEEv13SSMParamsBase --------------------------
	.section	.text._Z25selective_scan_fwd_kernelI32Selective_Scan_fwd_kernel_traitsILi32ELi8ELi1ELb1ELb1ELb1ELb1EN3c104HalfEfEEv13SSMParamsBase,"ax",@progbits
	.align	128
        .global         _Z25selective_scan_fwd_kernelI32Selective_Scan_fwd_kernel_traitsILi32ELi8ELi1ELb1ELb1ELb1ELb1EN3c104HalfEfEEv13SSMParamsBase
        .type           _Z25selective_scan_fwd_kernelI32Selective_Scan_fwd_kernel_traitsILi32ELi8ELi1ELb1ELb1ELb1ELb1EN3c104HalfEfEEv13SSMParamsBase,@function
        .size           _Z25selective_scan_fwd_kernelI32Selective_Scan_fwd_kernel_traitsILi32ELi8ELi1ELb1ELb1ELb1ELb1EN3c104HalfEfEEv13SSMParamsBase,(.L_x_5141 - _Z25selective_scan_fwd_kernelI32Selective_Scan_fwd_kernel_traitsILi32ELi8ELi1ELb1ELb1ELb1ELb1EN3c104HalfEfEEv13SSMParamsBase)
        .other          _Z25selective_scan_fwd_kernelI32Selective_Scan_fwd_kernel_traitsILi32ELi8ELi1ELb1ELb1ELb1ELb1EN3c104HalfEfEEv13SSMParamsBase,@"STO_CUDA_ENTRY STV_DEFAULT"
_Z25selective_scan_fwd_kernelI32Selective_Scan_fwd_kernel_traitsILi32ELi8ELi1ELb1ELb1ELb1ELb1EN3c104HalfEfEEv13SSMParamsBase:
.text._Z25selective_scan_fwd_kernelI32Selective_Scan_fwd_kernel_traitsILi32ELi8ELi1ELb1ELb1ELb1ELb1EN3c104HalfEfEEv13SSMParamsBase:
        /* <DEDUP_REMOVED lines=53> */
[----:B---3--:R-:W-:Y:S02]  /*0350*/  MOV R4, UR6 ;  /* 0x0000000600047c02 */ /* 0x008fe40008000f00 */
[----:B------:R-:W-:Y:S01]  /*0360*/  MOV R5, UR7 ;  /* 0x0000000700057c02 */ /* 0x000fe20008000f00 */
[----:B------:R-:W3:Y:S01]  /*0370*/  LDCU.64 UR6, c[0x0][0x3d0] ;  /* 0x00007a00ff0677ac */ /* 0x000ee20008000a00 */
[----:B------:R-:W-:Y:S02]  /*0380*/  @!P2 IADD3 R8, PT, PT, -R8, RZ, RZ ;  /* 0x000000ff0808a210 */ /* 0x000fe40007ffe1ff */
[----:B------:R-:W-:Y:S02]  /*0390*/  @!P1 LOP3.LUT R8, RZ, R10, RZ, 0x33, !PT ;  /* 0x0000000aff089212 */ /* 0x000fe400078e33ff */
[----:B------:R-:W4:Y:S01]  /*03a0*/  LDC.64 R10, c[0x0][0x448] ;  /* 0x00011200ff0a7b82 */ /* 0x000f220000000a00 */
[----:B------:R-:W-:Y:S01]  /*03b0*/  UIMAD UR9, UR20, UR9, UR5 ;  /* 0x00000009140972a4 */ /* 0x000fe2000f8e0205 */
[----:B------:R-:W-:-:S02]  /*03c0*/  MOV R2, UR4 ;  /* 0x0000000400027c02 */ /* 0x000fc40008000f00 */
[----:B------:R-:W-:Y:S01]  /*03d0*/  MOV R3, UR5 ;  /* 0x0000000500037c02 */ /* 0x000fe20008000f00 */
[----:B------:R-:W-:Y:S01]  /*03e0*/  UIMAD.WIDE.U32 UR4, UR20, UR16, URZ ;  /* 0x00000010140472a5 */ /* 0x000fe2000f8e00ff */
[----:B------:R-:W-:Y:S02]  /*03f0*/  ISETP.GE.AND P0, PT, R19, 0x1, PT ;  /* 0x000000011300780c */ /* 0x000fe40003f06270 */
[----:B------:R-:W-:Y:S02]  /*0400*/  SHF.R.S32.HI R9, RZ, 0x1f, R8 ;  /* 0x0000001fff097819 */ /* 0x000fe40000011408 */
[----:B------:R-:W-:Y:S02]  /*0410*/  MOV R3, UR9 ;  /* 0x0000000900037c02 */ /* 0x000fe40008000f00 */
[----:B------:R-:W-:Y:S01]  /*0420*/  MOV R5, UR8 ;  /* 0x0000000800057c02 */ /* 0x000fe20008000f00 */
[----:B------:R-:W-:Y:S01]  /*0430*/  UIMAD UR5, UR20, UR17, UR5 ;  /* 0x00000011140572a4 */ /* 0x000fe2000f8e0205 */
[----:B--2---:R-:W-:-:S02]  /*0440*/  IMAD R6, R9, R40, RZ ;  /* 0x0000002809067224 */ /* 0x004fc400078e02ff */
[----:B------:R-:W-:-:S04]  /*0450*/  IMAD.WIDE.U32 R2, R17, UR10, R2 ;  /* 0x0000000a11027c25 */ /* 0x000fc8000f8e0002 */
[----:B------:R-:W-:-:S04]  /*0460*/  IMAD.WIDE.U32 R4, R17, UR14, R4 ;  /* 0x0000000e11047c25 */ /* 0x000fc8000f8e0004 */
[C---:B------:R-:W-:Y:S02]  /*0470*/  IMAD R41, R8.reuse, R41, R6 ;  /* 0x0000002908297224 */ /* 0x040fe400078e0206 */
[----:B------:R-:W-:Y:S01]  /*0480*/  IMAD.WIDE.U32 R6, R8, R40, UR4 ;  /* 0x0000000408067e25 */ /* 0x000fe2000f8e0028 */
[----:B---3--:R-:W-:-:S03]  /*0490*/  UIMAD.WIDE.U32 UR4, UR20, UR6, URZ ;  /* 0x00000006140472a5 */ /* 0x008fc6000f8e00ff */
[C---:B------:R-:W-:Y:S02]  /*04a0*/  IMAD R45, R17.reuse, UR11, R3 ;  /* 0x0000000b112d7c24 */ /* 0x040fe4000f8e0203 */
[----:B------:R-:W-:Y:S01]  /*04b0*/  IMAD R43, R17, UR15, R5 ;  /* 0x0000000f112b7c24 */ /* 0x000fe2000f8e0205 */
[----:B01----:R-:W-:Y:S06]  /*04c0*/  @!P0 EXIT ;  /* 0x000000000000894d */ /* 0x003fec0003800000 */
[----:B------:R-:W0:Y:S01]  /*04d0*/  LDC.64 R22, c[0x0][0x418] ;  /* 0x00010600ff167b82 */ /* 0x000e220000000a00 */
[----:B------:R-:W-:Y:S01]  /*04e0*/  UIMAD UR5, UR20, UR7, UR5 ;  /* 0x00000007140572a4 */ /* 0x000fe2000f8e0205 */
[----:B------:R-:W-:Y:S01]  /*04f0*/  LEA R48, P0, R2, R48, 0x1 ;  /* 0x0000003002307211 */ /* 0x000fe200078008ff */
[----:B------:R-:W-:Y:S01]  /*0500*/  IMAD R9, R9, R12, RZ ;  /* 0x0000000c09097224 */ /* 0x000fe200078e02ff */
[----:B----4-:R-:W-:Y:S01]  /*0510*/  LEA R44, P2, R6, R10, 0x1 ;  /* 0x0000000a062c7211 */ /* 0x010fe200078408ff */
[----:B------:R-:W1:Y:S01]  /*0520*/  S2R R33, SR_TID.X ;  /* 0x0000000000217919 */ /* 0x000e620000002100 */
[----:B------:R-:W-:Y:S01]  /*0530*/  LEA.HI.X R45, R2, R49, R45, 0x1, P0 ;  /* 0x00000031022d7211 */ /* 0x000fe200000f0c2d */
[C---:B------:R-:W-:Y:S01]  /*0540*/  IMAD R9, R8.reuse, R13, R9 ;  /* 0x0000000d08097224 */ /* 0x040fe200078e0209 */
[----:B------:R-:W2:Y:S01]  /*0550*/  LDC.64 R24, c[0x0][0x438] ;  /* 0x00010e00ff187b82 */ /* 0x000ea20000000a00 */
[----:B------:R-:W-:Y:S01]  /*0560*/  IADD3 R41, PT, PT, R7, R41, RZ ;  /* 0x0000002907297210 */ /* 0x000fe20007ffe0ff */
[----:B------:R-:W-:Y:S01]  /*0570*/  IMAD.WIDE.U32 R2, R8, R12, UR4 ;  /* 0x0000000408027e25 */ /* 0x000fe2000f8e000c */
[----:B------:R-:W3:Y:S01]  /*0580*/  LDCU UR4, c[0x0][0x38c] ;  /* 0x00007180ff0477ac */ /* 0x000ee20008000800 */
[----:B------:R-:W-:-:S02]  /*0590*/  LEA R46, P1, R4, R46, 0x1 ;  /* 0x0000002e042e7211 */ /* 0x000fc400078208ff */
[----:B------:R-:W-:Y:S01]  /*05a0*/  LEA.HI.X R41, R6, R11, R41, 0x1, P2 ;  /* 0x0000000b06297211 */ /* 0x000fe200010f0c29 */
[----:B------:R-:W4:Y:S01]  /*05b0*/  LDCU.U8 UR9, c[0x0][0x39e] ;  /* 0x000073c0ff0977ac */ /* 0x000f220008000000 */
[----:B------:R-:W4:Y:S01]  /*05c0*/  LDC R16, c[0x0][0x384] ;  /* 0x0000e100ff107b82 */ /* 0x000f220000000800 */
[----:B------:R-:W-:Y:S02]  /*05d0*/  IADD3 R28, PT, PT, R3, R9, RZ ;  /* 0x00000009031c7210 */ /* 0x000fe40007ffe0ff */
[----:B------:R-:W-:Y:S02]  /*05e0*/  LEA R42, P0, R2, R14, 0x1 ;  /* 0x0000000e022a7211 */ /* 0x000fe400078008ff */
[----:B------:R-:W-:Y:S02]  /*05f0*/  LEA.HI.X R43, R4, R47, R43, 0x1, P1 ;  /* 0x0000002f042b7211 */ /* 0x000fe400008f0c2b */
[----:B------:R-:W-:Y:S01]  /*0600*/  LEA.HI.X R28, R2, R15, R28, 0x1, P0 ;  /* 0x0000000f021c7211 */ /* 0x000fe200000f0c1c */
[----:B------:R-:W1:Y:S01]  /*0610*/  LDC.64 R20, c[0x0][0x428] ;  /* 0x00010a00ff147b82 */ /* 0x000e620000000a00 */
[----:B0-----:R-:W-:-:S04]  /*0620*/  IMAD.WIDE.U32 R6, R17, R22, RZ ;  /* 0x0000001611067225 */ /* 0x001fc800078e00ff */
[C---:B------:R-:W-:Y:S01]  /*0630*/  IMAD R7, R17.reuse, R23, R7 ;  /* 0x0000001711077224 */ /* 0x040fe200078e0207 */
[----:B---3--:R-:W-:Y:S02]  /*0640*/  UISETP.LT.AND UP0, UPT, UR4, 0x1, UPT ;  /* 0x000000010400788c */ /* 0x008fe4000bf01270 */
[----:B------:R-:W0:Y:S01]  /*0650*/  LDC.64 R34, c[0x0][0x3a0] ;  /* 0x0000e800ff227b82 */ /* 0x000e220000000a00 */
[----:B--2---:R-:W-:-:S04]  /*0660*/  IMAD.WIDE.U32 R8, R17, R24, RZ ;  /* 0x0000001811087225 */ /* 0x004fc800078e00ff */
[----:B------:R-:W-:-:S03]  /*0670*/  IMAD R9, R17, R25, R9 ;  /* 0x0000001911097224 */ /* 0x000fc600078e0209 */
[----:B------:R-:W2:Y:S01]  /*0680*/  LDC.64 R50, c[0x0][0x440] ;  /* 0x00011000ff327b82 */ /* 0x000ea20000000a00 */
[----:B----4-:R-:W-:-:S04]  /*0690*/  IMAD R2, R16, UR20, R17 ;  /* 0x0000001410027c24 */ /* 0x010fc8000f8e0211 */
[----:B------:R-:W-:-:S03]  /*06a0*/  IMAD R40, R2, R19, RZ ;  /* 0x0000001302287224 */ /* 0x000fc600078e02ff */
[----:B------:R-:W3:Y:S01]  /*06b0*/  LDC.64 R38, c[0x0][0x430] ;  /* 0x00010c00ff267b82 */ /* 0x000ee20000000a00 */
[----:B-1----:R-:W-:-:S04]  /*06c0*/  IMAD.WIDE.U32 R4, R17, R20, RZ ;  /* 0x0000001411047225 */ /* 0x002fc800078e00ff */
[C---:B------:R-:W-:Y:S02]  /*06d0*/  IMAD R5, R17.reuse, R21, R5 ;  /* 0x0000001511057224 */ /* 0x040fe400078e0205 */
[----:B------:R-:W-:Y:S01]  /*06e0*/  IMAD R40, R40, UR4, RZ ;  /* 0x0000000428287c24 */ /* 0x000fe2000f8e02ff */
[----:B------:R-:W1:Y:S01]  /*06f0*/  LDC.64 R30, c[0x0][0x420] ;  /* 0x00010800ff1e7b82 */ /* 0x000e620000000a00 */
[----:B0-----:R-:W-:Y:S01]  /*0700*/  IMAD.WIDE.U32 R2, R17, R34, RZ ;  /* 0x0000002211027225 */ /* 0x001fe200078e00ff */
[----:B------:R-:W-:-:S03]  /*0710*/  USEL UR4, UR4, 0x1, !UP0 ;  /* 0x0000000104047887 */ /* 0x000fc6000c000000 */
[----:B------:R-:W-:Y:S01]  /*0720*/  IMAD R35, R17, R35, R3 ;  /* 0x0000002311237224 */ /* 0x000fe200078e0203 */
[----:B------:R-:W-:Y:S02]  /*0730*/  UIADD3 UR6, UPT, UPT, -UR4, URZ, URZ ;  /* 0x000000ff04067290 */ /* 0x000fe4000fffe1ff */
[----:B------:R-:W0:Y:S01]  /*0740*/  LDC.64 R36, c[0x0][0x410] ;  /* 0x00010400ff247b82 */ /* 0x000e220000000a00 */
[----:B--2---:R-:W-:-:S04]  /*0750*/  LEA R34, P0, R2, R50, 0x2 ;  /* 0x0000003202227211 */ /* 0x004fc800078010ff */
[----:B------:R-:W-:-:S03]  /*0760*/  LEA.HI.X R35, R2, R51, R35, 0x2, P0 ;  /* 0x0000003302237211 */ /* 0x000fc600000f1423 */
[----:B------:R-:W2:Y:S01]  /*0770*/  LDC.64 R22, c[0x0][0x3a8] ;  /* 0x0000ea00ff167b82 */ /* 0x000ea20000000a00 */
[----:B---3--:R-:W-:-:S04]  /*0780*/  IMAD.WIDE.U32 R16, R38, UR20, R8 ;  /* 0x0000001426107c25 */ /* 0x008fc8000f8e0008 */
[----:B------:R-:W-:Y:S01]  /*0790*/  IMAD R38, R39, UR20, R17 ;  /* 0x0000001427267c24 */ /* 0x000fe2000f8e0211 */
[----:B------:R-:W-:Y:S02]  /*07a0*/  MOV R39, RZ ;  /* 0x000000ff00277202 */ /* 0x000fe40000000f00 */
[----:B------:R-:W3:Y:S01]  /*07b0*/  LDC.64 R14, c[0x0][0x478] ;  /* 0x00011e00ff0e7b82 */ /* 0x000ee20000000a00 */
[----:B-1----:R-:W-:-:S07]  /*07c0*/  IMAD.WIDE.U32 R20, R30, UR20, R4 ;  /* 0x000000141e147c25 */ /* 0x002fce000f8e0004 */
[----:B------:R-:W1:Y:S01]  /*07d0*/  LDC.64 R12, c[0x0][0x488] ;  /* 0x00012200ff0c7b82 */ /* 0x000e620000000a00 */
[----:B0-----:R-:W-:-:S04]  /*07e0*/  IMAD.WIDE.U32 R18, R36, UR20, R6 ;  /* 0x0000001424127c25 */ /* 0x001fc8000f8e0006 */
[----:B------:R-:W-:Y:S02]  /*07f0*/  IMAD R36, R31, UR20, R21 ;  /* 0x000000141f247c24 */ /* 0x000fe4000f8e0215 */
[----:B------:R-:W-:Y:S01]  /*0800*/  IMAD R37, R37, UR20, R19 ;  /* 0x0000001425257c24 */ /* 0x000fe2000f8e0213 */
[----:B------:R-:W0:Y:S01]  /*0810*/  LDC.64 R10, c[0x0][0x490] ;  /* 0x00012400ff0a7b82 */ /* 0x000e220000000a00 */
[----:B--2---:R-:W-:Y:S02]  /*0820*/  SHF.L.U64.HI R47, R22, 0x2, R23 ;  /* 0x00000002162f7819 */ /* 0x004fe40000010217 */
[----:B------:R-:W-:-:S05]  /*0830*/  MOV R23, R28 ;  /* 0x0000001c00177202 */ /* 0x000fca0000000f00 */
[----:B------:R-:W2:Y:S01]  /*0840*/  LDC.64 R26, c[0x0][0x3c0] ;  /* 0x0000f000ff1a7b82 */ /* 0x000ea20000000a00 */
[----:B---3--:R-:W-:-:S07]  /*0850*/  IMAD.WIDE.U32 R14, R33, 0x10, R14 ;  /* 0x00000010210e7825 */ /* 0x008fce00078e000e */
[----:B------:R-:W3:Y:S01]  /*0860*/  LDC.64 R24, c[0x0][0x3e0] ;  /* 0x0000f800ff187b82 */ /* 0x000ee20000000a00 */
[----:B-1----:R-:W-:-:S04]  /*0870*/  IMAD.WIDE.U32 R12, R33, 0x10, R12 ;  /* 0x00000010210c7825 */ /* 0x002fc800078e000c */
[----:B0-----:R-:W-:Y:S01]  /*0880*/  IMAD.WIDE.U32 R2, R33, 0x10, R10 ;  /* 0x0000001021027825 */ /* 0x001fe200078e000a */
[----:B--2---:R-:W-:Y:S02]  /*0890*/  SHF.L.U64.HI R27, R26, 0x1, R27 ;  /* 0x000000011a1b7819 */ /* 0x004fe4000001021b */
[----:B---3--:R-:W-:-:S07]  /*08a0*/  SHF.L.U64.HI R25, R24, 0x1, R25 ;  /* 0x0000000118197819 */ /* 0x008fce0000010219 */
.L_x_4756:
        /* <DEDUP_REMOVED lines=16> */
[--C-:B------:R-:W-:Y:S02]  /*09b0*/  HADD2.F32 R5, -RZ, R8.reuse.H0_H0 ;  /* 0x20000008ff057230 */ /* 0x100fe40000004100 */
        /* <DEDUP_REMOVED lines=26> */
.L_x_4734:
        /* <DEDUP_REMOVED lines=52> */
.L_x_4737:
[----:B------:R-:W-:Y:S05]  /*0ea0*/  BSYNC.RECONVERGENT B0 ;  /* 0x0000000000007941 */ /* 0x000fea0003800200 */
.L_x_4736:
[----:B------:R-:W-:Y:S01]  /*0eb0*/  HADD2.F32 R11, -RZ, R11.H1_H1 ;  /* 0x3000000bff0b7230 */ /* 0x000fe20000004100 */
[----:B------:R-:W-:Y:S01]  /*0ec0*/  BSSY.RECONVERGENT B0, `(.L_x_4738) ;  /* 0x0000024000007945 */ /* 0x000fe20003800200 */
[--C-:B------:R-:W-:Y:S01]  /*0ed0*/  HADD2.F32 R49, -RZ, R4.reuse.H0_H0 ;  /* 0x20000004ff317230 */ /* 0x100fe20000004100 */
[----:B------:R-:W-:Y:S01]  /*0ee0*/  FSETP.GTU.FTZ.AND P4, PT, R58, 20, PT ;  /* 0x41a000003a00780b */ /* 0x000fe20003f9c000 */
[----:B------:R-:W-:Y:S02]  /*0ef0*/  HADD2.F32 R4, -RZ, R4.H1_H1 ;  /* 0x30000004ff047230 */ /* 0x000fe40000004100 */
        /* <DEDUP_REMOVED lines=32> */
.L_x_4739:
[----:B------:R-:W-:Y:S05]  /*1100*/  BSYNC.RECONVERGENT B0 ;  /* 0x0000000000007941 */ /* 0x000fea0003800200 */
.L_x_4738:
[----:B------:R-:W-:Y:S01]  /*1110*/  BSSY.RECONVERGENT B0, `(.L_x_4740) ;  /* 0x0000027000007945 */ /* 0x000fe20003800200 */
[--C-:B------:R-:W-:Y:S01]  /*1120*/  HADD2.F32 R59, -RZ, R6.reuse.H0_H0 ;  /* 0x20000006ff3b7230 */ /* 0x100fe20000004100 */
[----:B------:R-:W-:Y:S01]  /*1130*/  FSETP.GTU.FTZ.AND P5, PT, R61, 20, PT ;  /* 0x41a000003d00780b */ /* 0x000fe20003fbc000 */
[--C-:B------:R-:W-:Y:S02]  /*1140*/  HADD2.F32 R51, -RZ, R5.reuse.H0_H0 ;  /* 0x20000005ff337230 */ /* 0x100fe40000004100 */
[----:B------:R-:W-:Y:S02]  /*1150*/  HADD2.F32 R60, -RZ, R5.H1_H1 ;  /* 0x30000005ff3c7230 */ /* 0x000fe40000004100 */
        /* <DEDUP_REMOVED lines=34> */
.L_x_4741:
[----:B------:R-:W-:Y:S05]  /*1380*/  BSYNC.RECONVERGENT B0 ;  /* 0x0000000000007941 */ /* 0x000fea0003800200 */
.L_x_4740:
        /* <DEDUP_REMOVED lines=32> */
.L_x_4743:
[----:B------:R-:W-:Y:S05]  /*1590*/  BSYNC.RECONVERGENT B0 ;  /* 0x0000000000007941 */ /* 0x000fea0003800200 */
.L_x_4742:
        /* <DEDUP_REMOVED lines=32> */
.L_x_4745:
[----:B------:R-:W-:Y:S05]  /*17a0*/  BSYNC.RECONVERGENT B0 ;  /* 0x0000000000007941 */ /* 0x000fea0003800200 */
.L_x_4744:
        /* <DEDUP_REMOVED lines=32> */
.L_x_4747:
[----:B------:R-:W-:Y:S05]  /*19b0*/  BSYNC.RECONVERGENT B0 ;  /* 0x0000000000007941 */ /* 0x000fea0003800200 */
.L_x_4746:
        /* <DEDUP_REMOVED lines=32> */
.L_x_4749:
[----:B------:R-:W-:Y:S05]  /*1bc0*/  BSYNC.RECONVERGENT B0 ;  /* 0x0000000000007941 */ /* 0x000fea0003800200 */
.L_x_4748:
        /* <DEDUP_REMOVED lines=32> */
.L_x_4751:
[----:B------:R-:W-:Y:S05]  /*1dd0*/  BSYNC.RECONVERGENT B0 ;  /* 0x0000000000007941 */ /* 0x000fea0003800200 */
.L_x_4750:
        /* <DEDUP_REMOVED lines=8> */
.L_x_4735:
        /* <DEDUP_REMOVED lines=17> */
[----:B------:R-:W-:Y:S01]  /*1f70*/  IMAD R77, R39, R8, RZ ;  /* 0x00000008274d7224 */ /* 0x000fe200078e02ff */
        /* <DEDUP_REMOVED lines=16> */
.L_x_4755:
        /* <DEDUP_REMOVED lines=28> */
[----:B------:R-:W-:-:S02]  /*2240*/  HADD2.F32 R93, -RZ, R10.H1_H1 ;  /* 0x3000000aff5d7230 */ /* 0x000fc40000004100 */
[----:B------:R-:W-:Y:S01]  /*2250*/  FMUL.FTZ R10, R88, R56 ;  /* 0x00000038580a7220 */ /* 0x000fe20000410000 */
[--C-:B------:R-:W-:Y:S01]  /*2260*/  HADD2.F32 R8, -RZ, R9.reuse.H0_H0 ;  /* 0x20000009ff087230 */ /* 0x100fe20000004100 */
[----:B------:R-:W3:Y:S01]  /*2270*/  MUFU.EX2 R83, R83 ;  /* 0x0000005300537308 */ /* 0x000ee20000000800 */
[----:B------:R-:W-:Y:S01]  /*2280*/  FMUL.FTZ R85, R84, R65 ;  /* 0x0000004154557220 */ /* 0x000fe20000410000 */
[----:B------:R-:W-:Y:S01]  /*2290*/  FMUL.FTZ R86, R87, R66 ;  /* 0x0000004257567220 */ /* 0x000fe20000410000 */
[----:B------:R-:W-:Y:S01]  /*22a0*/  FMUL.FTZ R84, R88, R57 ;  /* 0x0000003958547220 */ /* 0x000fe20000410000 */
[----:B------:R-:W4:Y:S01]  /*22b0*/  MUFU.EX2 R87, R10 ;  /* 0x0000000a00577308 */ /* 0x000f220000000800 */
[----:B------:R-:W-:Y:S02]  /*22c0*/  HADD2.F32 R9, -RZ, R9.H1_H1 ;  /* 0x30000009ff097230 */ /* 0x000fe40000004100 */
[----:B------:R-:W-:Y:S01]  /*22d0*/  FMUL.FTZ R89, R8, R67 ;  /* 0x0000004308597220 */ /* 0x000fe20000410000 */
[----:B0-----:R-:W-:Y:S01]  /*22e0*/  FFMA.FTZ R8, R85, R81, R86 ;  /* 0x0000005155087223 */ /* 0x001fe20000010056 */
[----:B------:R-:W-:Y:S01]  /*22f0*/  MUFU.EX2 R80, R80 ;  /* 0x0000005000507308 */ /* 0x000fe20000000800 */
[----:B------:R-:W-:Y:S01]  /*2300*/  FMUL.FTZ R92, R92, R69 ;  /* 0x000000455c5c7220 */ /* 0x000fe20000410000 */
[----:B------:R-:W-:Y:S01]  /*2310*/  FMUL.FTZ R90, R9, R68 ;  /* 0x00000044095a7220 */ /* 0x000fe20000410000 */
[----:B-1----:R-:W-:Y:S01]  /*2320*/  FFMA.FTZ R8, R82, R8, R89 ;  /* 0x0000000852087223 */ /* 0x002fe20000010059 */
[----:B------:R-:W0:Y:S01]  /*2330*/  MUFU.EX2 R84, R84 ;  /* 0x0000005400547308 */ /* 0x000e220000000800 */
[----:B------:R-:W-:-:S02]  /*2340*/  FMUL.FTZ R93, R93, R70 ;  /* 0x000000465d5d7220 */ /* 0x000fc40000410000 */
[----:B---3--:R-:W-:Y:S01]  /*2350*/  FFMA.FTZ R9, R83, R8, R90 ;  /* 0x0000000853097223 */ /* 0x008fe2000001005a */
[----:B------:R-:W1:Y:S01]  /*2360*/  MUFU.EX2 R88, R30 ;  /* 0x0000001e00587308 */ /* 0x000e620000000800 */
[--C-:B------:R-:W-:Y:S02]  /*2370*/  HADD2.F32 R8, -RZ, R11.reuse.H0_H0 ;  /* 0x2000000bff087230 */ /* 0x100fe40000004100 */
[----:B----4-:R-:W-:Y:S01]  /*2380*/  FFMA.FTZ R9, R87, R9, R92 ;  /* 0x0000000957097223 */ /* 0x010fe2000001005c */
[----:B------:R-:W3:Y:S01]  /*2390*/  MUFU.EX2 R91, R91 ;  /* 0x0000005b005b7308 */ /* 0x000ee20000000800 */
[----:B------:R-:W-:Y:S02]  /*23a0*/  HADD2.F32 R11, -RZ, R11.H1_H1 ;  /* 0x3000000bff0b7230 */ /* 0x000fe40000004100 */
[----:B------:R-:W-:Y:S01]  /*23b0*/  FMUL.FTZ R95, R8, R71 ;  /* 0x00000047085f7220 */ /* 0x000fe20000410000 */
[----:B0-----:R-:W-:Y:S01]  /*23c0*/  FFMA.FTZ R8, R84, R9, R93 ;  /* 0x0000000954087223 */ /* 0x001fe2000001005d */
[----:B------:R-:W-:Y:S01]  /*23d0*/  FMUL.FTZ R9, R80, R81 ;  /* 0x0000005150097220 */ /* 0x000fe20000410000 */
[----:B------:R-:W-:-:S02]  /*23e0*/  FMUL.FTZ R94, R11, R72 ;  /* 0x000000480b5e7220 */ /* 0x000fc40000410000 */
[----:B-1----:R-:W-:Y:S01]  /*23f0*/  FFMA.FTZ R10, R88, R8, R95 ;  /* 0x00000008580a7223 */ /* 0x002fe2000001005f */
[----:B------:R-:W-:-:S03]  /*2400*/  FMUL.FTZ R8, R82, R9 ;  /* 0x0000000952087220 */ /* 0x000fc60000410000 */
[----:B---3--:R-:W-:Y:S01]  /*2410*/  FFMA.FTZ R10, R91, R10, R94 ;  /* 0x0000000a5b0a7223 */ /* 0x008fe2000001005e */
        /* <DEDUP_REMOVED lines=39> */
[----:B------:R-:W-:Y:S01]  /*2690*/  FSEL R97, R97, R30, !P1 ;  /* 0x0000001e61617208 */ /* 0x000fe20004800000 */
[--C-:B-----5:R-:W-:Y:S01]  /*26a0*/  HADD2.F32 R30, -RZ, R4.reuse.H0_H0 ;  /* 0x20000004ff1e7230 */ /* 0x120fe20000004100 */
[----:B------:R-:W-:Y:S01]  /*26b0*/  FSEL R98, R98, R31, !P1 ;  /* 0x0000001f62627208 */ /* 0x000fe20004800000 */
[----:B------:R-:W-:Y:S01]  /*26c0*/  HADD2.F32 R31, -RZ, R4.H1_H1 ;  /* 0x30000004ff1f7230 */ /* 0x000fe20000004100 */
        /* <DEDUP_REMOVED lines=11> */
[----:B------:R-:W-:Y:S01]  /*2780*/  FFMA.FTZ R85, R80, R99, R85 ;  /* 0x0000006350557223 */ /* 0x000fe20000010055 */
[----:B------:R-:W-:-:S03]  /*2790*/  HADD2.F32 R80, -RZ, R5.H0_H0 ;  /* 0x20000005ff507230 */ /* 0x000fc60000004100 */
[----:B------:R-:W-:Y:S01]  /*27a0*/  FFMA.FTZ R99, R81, R85, R86 ;  /* 0x0000005551637223 */ /* 0x000fe20000010056 */
[----:B------:R-:W-:Y:S02]  /*27b0*/  HADD2.F32 R86, -RZ, R7.H0_H0 ;  /* 0x20000007ff567230 */ /* 0x000fe40000004100 */
[----:B------:R-:W-:Y:S02]  /*27c0*/  HADD2.F32 R81, -RZ, R5.H1_H1 ;  /* 0x30000005ff517230 */ /* 0x000fe40000004100 */
[----:B------:R-:W-:Y:S01]  /*27d0*/  FFMA.FTZ R89, R82, R99, R89 ;  /* 0x0000006352597223 */ /* 0x000fe20000010059 */
[--C-:B------:R-:W-:Y:S02]  /*27e0*/  HADD2.F32 R82, -RZ, R6.reuse.H0_H0 ;  /* 0x20000006ff527230 */ /* 0x100fe40000004100 */
[----:B------:R-:W-:Y:S02]  /*27f0*/  HADD2.F32 R7, -RZ, R7.H1_H1 ;  /* 0x30000007ff077230 */ /* 0x000fe40000004100 */
[----:B------:R-:W-:Y:S01]  /*2800*/  FFMA.FTZ R90, R83, R89, R90 ;  /* 0x00000059535a7223 */ /* 0x000fe2000001005a */
[----:B------:R-:W-:-:S03]  /*2810*/  HADD2.F32 R83, -RZ, R6.H1_H1 ;  /* 0x30000006ff537230 */ /* 0x000fc60000004100 */
        /* <DEDUP_REMOVED lines=10> */
.L_x_4754:
[----:B------:R-:W-:Y:S05]  /*28c0*/  BSYNC.RECONVERGENT B0 ;  /* 0x0000000000007941 */ /* 0x000fea0003800200 */
.L_x_4753:
        /* <DEDUP_REMOVED lines=22> */
.L_x_4752:
[----:B------:R-:W-:Y:S01]  /*2a30*/  BAR.SYNC.DEFER_BLOCKING 0x0 ;  /* 0x0000000000007b1d */ /* 0x000fe20000010000 */
[----:B------:R-:W-:-:S04]  /*2a40*/  SHF.L.U32 R31, R39, 0x8, RZ ;  /* 0x00000008271f7819 */ /* 0x000fc800000006ff */
[C---:B------:R-:W-:Y:S01]  /*2a50*/  IADD3 R7, P0, PT, R31.reuse, R20, RZ ;  /* 0x000000141f077210 */ /* 0x040fe20007f1e0ff */
[----:B------:R-:W1:Y:S01]  /*2a60*/  LDCU UR4, c[0x0][0x394] ;  /* 0x00007280ff0477ac */ /* 0x000e620008000800 */
[----:B0-----:R-:W-:Y:S02]  /*2a70*/  IADD3 R5, P1, PT, R31, R18, RZ ;  /* 0x000000121f057210 */ /* 0x001fe40007f3e0ff */
[----:B------:R-:W-:Y:S02]  /*2a80*/  IADD3.X R6, PT, PT, RZ, R36, RZ, P0, !PT ;  /* 0x00000024ff067210 */ /* 0x000fe400007fe4ff */
[----:B------:R-:W-:Y:S02]  /*2a90*/  IADD3.X R4, PT, PT, RZ, R37, RZ, P1, !PT ;  /* 0x00000025ff047210 */ /* 0x000fe40000ffe4ff */
[----:B--2---:R-:W-:Y:S02]  /*2aa0*/  LEA R28, P0, R7, R14, 0x1 ;  /* 0x0000000e071c7211 */ /* 0x004fe400078008ff */
        /* <DEDUP_REMOVED lines=20> */
[----:B------:R-:W-:Y:S01]  /*2bf0*/  BAR.SYNC.DEFER_BLOCKING 0x0 ;  /* 0x0000000000007b1d */ /* 0x000fe20000010000 */
[----:B--2---:R-:W-:Y:S02]  /*2c00*/  HADD2.F32 R53, -RZ, R8.H1_H1 ;  /* 0x30000008ff357230 */ /* 0x004fe40000004100 */
[--C-:B------:R-:W-:Y:S02]  /*2c10*/  HADD2.F32 R55, -RZ, R9.reuse.H0_H0 ;  /* 0x20000009ff377230 */ /* 0x100fe40000004100 */
[----:B------:R-:W-:Y:S02]  /*2c20*/  HADD2.F32 R57, -RZ, R9.H1_H1 ;  /* 0x30000009ff397230 */ /* 0x000fe40000004100 */
[----:B------:R-:W-:Y:S01]  /*2c30*/  FMUL.FTZ R54, R53, -1.4426950216293334961 ;  /* 0xbfb8aa3b35367820 */ /* 0x000fe20000410000 */
[----:B0-----:R-:W-:-:S02]  /*2c40*/  HADD2.F32 R28, -RZ, R11.H0_H0 ;  /* 0x2000000bff1c7230 */ /* 0x001fc40000004100 */
[----:B------:R-:W-:Y:S01]  /*2c50*/  FMUL.FTZ R56, R55, -1.4426950216293334961 ;  /* 0xbfb8aa3b37387820 */ /* 0x000fe20000410000 */
[----:B------:R-:W-:Y:S02]  /*2c60*/  HADD2.F32 R30, -RZ, R8.H0_H0 ;  /* 0x20000008ff1e7230 */ /* 0x000fe40000004100 */
[----:B------:R-:W-:Y:S01]  /*2c70*/  FMUL.FTZ R4, R57, -1.4426950216293334961 ;  /* 0xbfb8aa3b39047820 */ /* 0x000fe20000410000 */
[--C-:B------:R-:W-:Y:S02]  /*2c80*/  HADD2.F32 R5, -RZ, R10.reuse.H0_H0 ;  /* 0x2000000aff057230 */ /* 0x100fe40000004100 */
[----:B------:R-:W-:Y:S01]  /*2c90*/  FMUL.FTZ R9, R28, -1.4426950216293334961 ;  /* 0xbfb8aa3b1c097820 */ /* 0x000fe20000410000 */
[----:B------:R-:W-:Y:S02]  /*2ca0*/  HADD2.F32 R7, -RZ, R10.H1_H1 ;  /* 0x3000000aff077230 */ /* 0x000fe40000004100 */
[----:B------:R-:W-:Y:S01]  /*2cb0*/  FMUL.FTZ R52, R30, -1.4426950216293334961 ;  /* 0xbfb8aa3b1e347820 */ /* 0x000fe20000410000 */
[----:B------:R-:W-:-:S02]  /*2cc0*/  HADD2.F32 R29, -RZ, R11.H1_H1 ;  /* 0x3000000bff1d7230 */ /* 0x000fc40000004100 */
        /* <DEDUP_REMOVED lines=10> */
[----:B------:R-:W2:Y:S01]  /*2d70*/  MUFU.EX2 R52, R52 ;  /* 0x0000003400347308 */ /* 0x000ea20000000800 */
[----:B---3--:R-:W-:-:S03]  /*2d80*/  FADD.FTZ R4, R4, 1 ;  /* 0x3f80000004047421 */ /* 0x008fc60000010000 */
[----:B------:R-:W3:Y:S01]  /*2d90*/  MUFU.EX2 R6, R6 ;  /* 0x0000000600067308 */ /* 0x000ee20000000800 */
[----:B----4-:R-:W-:Y:S01]  /*2da0*/  FADD.FTZ R11, R9, 1 ;  /* 0x3f800000090b7421 */ /* 0x010fe20000010000 */
[----:B------:R-:W-:Y:S02]  /*2db0*/  IADD3.X R9, PT, PT, RZ, R38, RZ, P0, !PT ;  /* 0x00000026ff097210 */ /* 0x000fe400007fe4ff */
[----:B------:R-:W4:Y:S01]  /*2dc0*/  MUFU.EX2 R8, R8 ;  /* 0x0000000800087308 */ /* 0x000f220000000800 */
[----:B0-----:R-:W-:-:S03]  /*2dd0*/  FADD.FTZ R58, R58, 1 ;  /* 0x3f8000003a3a7421 */ /* 0x001fc60000010000 */
[----:B------:R-:W0:Y:S01]  /*2de0*/  MUFU.RCP R54, R54 ;  /* 0x0000003600367308 */ /* 0x000e220000001000 */
[----:B--2---:R-:W-:Y:S01]  /*2df0*/  FADD.FTZ R52, R52, 1 ;  /* 0x3f80000034347421 */ /* 0x004fe20000010000 */
[----:B---3--:R-:W-:-:S06]  /*2e00*/  FADD.FTZ R6, R6, 1 ;  /* 0x3f80000006067421 */ /* 0x008fcc0000010000 */
[----:B------:R-:W2:Y:S01]  /*2e10*/  MUFU.RCP R61, R52 ;  /* 0x00000034003d7308 */ /* 0x000ea20000001000 */
[----:B----4-:R-:W-:Y:S01]  /*2e20*/  FADD.FTZ R10, R8, 1 ;  /* 0x3f800000080a7421 */ /* 0x010fe20000010000 */
[----:B------:R-:W-:-:S04]  /*2e30*/  LEA R8, P0, R31, R2, 0x1 ;  /* 0x000000021f087211 */ /* 0x000fc800078008ff */
[----:B------:R-:W-:Y:S02]  /*2e40*/  LEA.HI.X R9, R31, R3, R9, 0x1, P0 ;  /* 0x000000031f097211 */ /* 0x000fe400000f0c09 */
[----:B------:R-:W3:Y:S01]  /*2e50*/  MUFU.RCP R56, R56 ;  /* 0x0000003800387308 */ /* 0x000ee20000001000 */
[----:B-1----:R-:W-:Y:S01]  /*2e60*/  ISETP.NE.AND P0, PT, R39, UR4, PT ;  /* 0x0000000427007c0c */ /* 0x002fe2000bf05270 */
[----:B0-----:R-:W-:-:S04]  /*2e70*/  FMUL.FTZ R53, R53, R54 ;  /* 0x0000003635357220 */ /* 0x001fc80000410000 */
[----:B------:R-:W-:Y:S02]  /*2e80*/  FMUL.FTZ R53, R53, R50 ;  /* 0x0000003235357220 */ /* 0x000fe40000410000 */
[----:B------:R-:W0:Y:S01]  /*2e90*/  MUFU.RCP R4, R4 ;  /* 0x0000000400047308 */ /* 0x000e220000001000 */
[----:B--2---:R-:W-:-:S07]  /*2ea0*/  FMUL.FTZ R30, R30, R61 ;  /* 0x0000003d1e1e7220 */ /* 0x004fce0000410000 */
[----:B------:R3:W1:Y:S08]  /*2eb0*/  MUFU.RCP R66, R6 ;  /* 0x0000000600427308 */ /* 0x0006700000001000 */
[----:B------:R1:W2:Y:S01]  /*2ec0*/  MUFU.RCP R68, R10 ;  /* 0x0000000a00447308 */ /* 0x0002a20000001000 */
[----:B---3--:R-:W-:Y:S01]  /*2ed0*/  FMUL.FTZ R6, R55, R56 ;  /* 0x0000003837067220 */ /* 0x008fe20000410000 */
[----:B0-----:R-:W-:Y:S01]  /*2ee0*/  FMUL.FTZ R57, R57, R4 ;  /* 0x0000000439397220 */ /* 0x001fe20000410000 */
[----:B------:R-:W-:-:S03]  /*2ef0*/  FMUL.FTZ R4, R30, R49 ;  /* 0x000000311e047220 */ /* 0x000fc60000410000 */
[----:B------:R-:W-:Y:S02]  /*2f00*/  FMUL.FTZ R60, R57, R60 ;  /* 0x0000003c393c7220 */ /* 0x000fe40000410000 */
[----:B------:R-:W0:Y:S01]  /*2f10*/  MUFU.RCP R11, R11 ;  /* 0x0000000b000b7308 */ /* 0x000e220000001000 */
[----:B------:R-:W-:Y:S01]  /*2f20*/  F2FP.F16.F32.PACK_AB R4, R53, R4 ;  /* 0x000000043504723e */ /* 0x000fe200000000ff */
[----:B-1----:R-:W-:Y:S01]  /*2f30*/  FMUL.FTZ R10, R5, R66 ;  /* 0x00000042050a7220 */ /* 0x002fe20000410000 */
[----:B------:R-:W-:-:S03]  /*2f40*/  FMUL.FTZ R5, R6, R51 ;  /* 0x0000003306057220 */ /* 0x000fc60000410000 */
[----:B------:R-:W-:Y:S02]  /*2f50*/  FMUL.FTZ R10, R10, R59 ;  /* 0x0000003b0a0a7220 */ /* 0x000fe40000410000 */
[----:B------:R-:W1:Y:S01]  /*2f60*/  MUFU.RCP R58, R58 ;  /* 0x0000003a003a7308 */ /* 0x000e620000001000 */
[----:B------:R-:W-:Y:S01]  /*2f70*/  F2FP.F16.F32.PACK_AB R5, R60, R5 ;  /* 0x000000053c05723e */ /* 0x000fe200000000ff */
[----:B--2---:R-:W-:Y:S01]  /*2f80*/  FMUL.FTZ R7, R7, R68 ;  /* 0x0000004407077220 */ /* 0x004fe20000410000 */
[----:B0-----:R-:W-:-:S03]  /*2f90*/  FMUL.FTZ R28, R28, R11 ;  /* 0x0000000b1c1c7220 */ /* 0x001fc60000410000 */
[----:B------:R-:W-:Y:S01]  /*2fa0*/  FMUL.FTZ R11, R7, R62 ;  /* 0x0000003e070b7220 */ /* 0x000fe20000410000 */
[----:B------:R-:W-:-:S04]  /*2fb0*/  FMUL.FTZ R28, R28, R63 ;  /* 0x0000003f1c1c7220 */ /* 0x000fc80000410000 */
[----:B------:R-:W-:Y:S01]  /*2fc0*/  F2FP.F16.F32.PACK_AB R6, R11, R10 ;  /* 0x0000000a0b06723e */ /* 0x000fe200000000ff */
[----:B-1----:R-:W-:-:S04]  /*2fd0*/  FMUL.FTZ R29, R29, R58 ;  /* 0x0000003a1d1d7220 */ /* 0x002fc80000410000 */
[----:B------:R-:W-:-:S05]  /*2fe0*/  FMUL.FTZ R29, R29, R64 ;  /* 0x000000401d1d7220 */ /* 0x000fca0000410000 */
[----:B------:R-:W-:-:S05]  /*2ff0*/  F2FP.F16.F32.PACK_AB R7, R29, R28 ;  /* 0x0000001c1d07723e */ /* 0x000fca00000000ff */
[----:B------:R0:W-:Y:S01]  /*3000*/  STG.E.128 desc[UR18][R8.64], R4 ;  /* 0x0000000408007986 */ /* 0x0001e2000c101d12 */
[----:B------:R-:W-:Y:S05]  /*3010*/  @P0 BRA `(.L_x_4756) ;  /* 0xffffffd800240947 */ /* 0x000fea000383ffff */
[----:B------:R-:W-:Y:S05]  /*3020*/  EXIT ;  /* 0x000000000000794d */ /* 0x000fea0003800000 */
.L_x_4757:
        /* <DEDUP_REMOVED lines=13> */
.L_x_5141:


//--------------------- .text._Z25selective_scan_fwd_kernelI32Selective_Scan_fwd_kernel_traitsILi32ELi4ELi1ELb0ELb0ELb0ELb0EN3c104HalfEfEEv13SSMParamsBase --------------------------
	.section	.text._Z25selective_scan_fwd_kernelI32Selective_Scan_fwd_kernel_traitsILi32ELi4ELi1ELb0ELb0ELb0ELb0EN3c104HalfEfEEv13SSMParamsBase,"ax",@progbits
	.align	128
        .global         _Z25selective_scan_fwd_kernelI32Selective_Scan_fwd_kernel_traitsILi32ELi4ELi1ELb0ELb0ELb0ELb0EN3c104HalfEfEEv13SSMParamsBase
        .type           _Z25selective_scan_fwd_kernelI32Selective_Scan_fwd_kernel_traitsILi32ELi4ELi1ELb0ELb0ELb0ELb0EN3c104HalfEfEEv13SSMParamsBase,@function
        .size           _Z25selective_scan_fwd_kernelI32Selective_Scan_fwd_kernel_traitsILi32ELi4ELi1ELb0ELb0ELb0ELb0EN3c104HalfEfEEv13SSMParamsBase,(.L_x_5142 - _Z25selective_scan_fwd_kernelI32Selective_Scan_fwd_kernel_traitsILi32ELi4ELi1ELb0ELb0ELb0ELb0EN3c104HalfEfEEv13SSMParamsBase)
        .other          _Z25selective_scan_fwd_kernelI32Selective_Scan_fwd_kernel_traitsILi32ELi4ELi1ELb0ELb0ELb0ELb0EN3c104HalfEfEEv13SSMParamsBase,@"STO_CUDA_ENTRY STV_DEFAULT"
_Z25selective_scan_fwd_kernelI32Selective_Scan_fwd_kernel_traitsILi32ELi4ELi1ELb0ELb0ELb0ELb0EN3c104HalfEfEEv13SSMParamsBase:
.text._Z25selective_scan_fwd_kernelI32Selective_Scan_fwd_kernel_traitsILi32ELi4ELi1ELb0ELb0ELb0ELb0EN3c104HalfEfEEv13SSMParamsBase:
        /* <DEDUP_REMOVED lines=33> */
[----:B------:R-:W0:Y:S01]  /*0210*/  LDC.64 R16, c[0x0][0x428] ;  /* 0x00010a00ff107b82 */ /* 0x000e220000000a00 */
[----:B------:R-:W2:Y:S01]  /*0220*/  S2R R27, SR_TID.X ;  /* 0x00000000001b7919 */ /* 0x000ea20000002100 */
[----:B------:R-:W-:Y:S01]  /*0230*/  MOV R3, UR9 ;  /* 0x0000000900037c02 */ /* 0x000fe20008000f00 */
[----:B------:R-:W-:Y:S01]  /*0240*/  IMAD.U32 R5, RZ, RZ, UR8 ;  /* 0x00000008ff057e24 */ /* 0x000fe2000f8e00ff */
[----:B------:R-:W3:Y:S01]  /*0250*/  LDCU.64 UR6, c[0x0][0x3b8] ;  /* 0x00007700ff0677ac */ /* 0x000ee20008000a00 */
[----:B----4-:R-:W-:Y:S02]  /*0260*/  IMAD R0, R0, UR18, R25 ;  /* 0x0000001200007c24 */ /* 0x010fe4000f8e0219 */
[C---:B------:R-:W-:Y:S01]  /*0270*/  IMAD.WIDE.U32 R4, R25.reuse, UR14, R4 ;  /* 0x0000000e19047c25 */ /* 0x040fe2000f8e0004 */
[----:B------:R-:W4:Y:S01]  /*0280*/  LDC.64 R38, c[0x0][0x3a0] ;  /* 0x0000e800ff267b82 */ /* 0x000f220000000a00 */
[----:B------:R-:W4:Y:S02]  /*0290*/  LDCU.64 UR8, c[0x0][0x3d8] ;  /* 0x00007b00ff0877ac */ /* 0x000f240008000a00 */
[C---:B------:R-:W-:Y:S01]  /*02a0*/  IMAD R37, R25.reuse, UR15, R5 ;  /* 0x0000000f19257c24 */ /* 0x040fe2000f8e0205 */
[----:B-1----:R-:W-:Y:S01]  /*02b0*/  LEA R33, P1, R4, R6, 0x1 ;  /* 0x0000000604217211 */ /* 0x002fe200078208ff */
[----:B------:R-:W1:Y:S01]  /*02c0*/  LDCU UR4, c[0x0][0x38c] ;  /* 0x00007180ff0477ac */ /* 0x000e620008000800 */
[----:B------:R-:W-:-:S02]  /*02d0*/  IMAD.WIDE.U32 R2, R25, UR10, R2 ;  /* 0x0000000a19027c25 */ /* 0x000fc4000f8e0002 */
[----:B------:R-:W2:Y:S01]  /*02e0*/  LDC.64 R12, c[0x0][0x450] ;  /* 0x00011400ff0c7b82 */ /* 0x000ea20000000a00 */
[----:B------:R-:W-:Y:S01]  /*02f0*/  LEA.HI.X R37, R4, R7, R37, 0x1, P1 ;  /* 0x0000000704257211 */ /* 0x000fe200008f0c25 */
[----:B------:R-:W-:Y:S01]  /*0300*/  IMAD R0, R0, R9, RZ ;  /* 0x0000000900007224 */ /* 0x000fe200078e02ff */
[----:B------:R-:W-:Y:S01]  /*0310*/  LEA R34, P0, R2, R34, 0x1 ;  /* 0x0000002202227211 */ /* 0x000fe200078008ff */
[----:B------:R-:W-:-:S04]  /*0320*/  IMAD R36, R25, UR11, R3 ;  /* 0x0000000b19247c24 */ /* 0x000fc8000f8e0203 */
[----:B------:R-:W2:Y:S01]  /*0330*/  LDC.64 R22, c[0x0][0x448] ;  /* 0x00011200ff167b82 */ /* 0x000ea20000000a00 */
[----:B0-----:R-:W-:Y:S01]  /*0340*/  IMAD.WIDE.U32 R14, R25, R16, RZ ;  /* 0x00000010190e7225 */ /* 0x001fe200078e00ff */
[----:B------:R-:W-:-:S03]  /*0350*/  LEA.HI.X R36, R2, R35, R36, 0x1, P0 ;  /* 0x0000002302247211 */ /* 0x000fc600000f0c24 */
[C---:B------:R-:W-:Y:S02]  /*0360*/  IMAD R15, R25.reuse, R17, R15 ;  /* 0x00000011190f7224 */ /* 0x040fe400078e020f */
[C---:B---3--:R-:W-:Y:S01]  /*0370*/  IMAD.WIDE.U32 R16, R25.reuse, UR6, RZ ;  /* 0x0000000619107c25 */ /* 0x048fe2000f8e00ff */
[----:B------:R-:W0:Y:S01]  /*0380*/  LDC.64 R10, c[0x0][0x420] ;  /* 0x00010800ff0a7b82 */ /* 0x000e220000000a00 */
[----:B-1----:R-:W-:Y:S02]  /*0390*/  UISETP.LT.AND UP0, UPT, UR4, 0x1, UPT ;  /* 0x000000010400788c */ /* 0x002fe4000bf01270 */
[----:B----4-:R-:W-:-:S04]  /*03a0*/  IMAD.WIDE.U32 R30, R25, R38, RZ ;  /* 0x00000026191e7225 */ /* 0x010fc800078e00ff */
[C---:B------:R-:W-:Y:S01]  /*03b0*/  IMAD.WIDE.U32 R18, R25.reuse, UR8, RZ ;  /* 0x0000000819127c25 */ /* 0x040fe2000f8e00ff */
[----:B------:R-:W1:Y:S03]  /*03c0*/  LDC.64 R20, c[0x0][0x440] ;  /* 0x00011000ff147b82 */ /* 0x000e660000000a00 */
[C---:B------:R-:W-:Y:S02]  /*03d0*/  IMAD R32, R25.reuse, UR7, R17 ;  /* 0x0000000719207c24 */ /* 0x040fe4000f8e0211 */
[C---:B------:R-:W-:Y:S02]  /*03e0*/  IMAD R17, R25.reuse, R39, R31 ;  /* 0x0000002719117224 */ /* 0x040fe400078e021f */
[----:B------:R-:W-:Y:S01]  /*03f0*/  IMAD R19, R25, UR9, R19 ;  /* 0x0000000919137c24 */ /* 0x000fe2000f8e0213 */
[----:B------:R-:W3:Y:S01]  /*0400*/  LDC.64 R8, c[0x0][0x3c0] ;  /* 0x0000f000ff087b82 */ /* 0x000ee20000000a00 */
[----:B--2---:R-:W-:Y:S01]  /*0410*/  LEA R25, P1, R18, R12, 0x2 ;  /* 0x0000000c12197211 */ /* 0x004fe200078210ff */
[----:B------:R-:W-:Y:S01]  /*0420*/  IMAD.MOV.U32 R31, RZ, RZ, R33 ;  /* 0x000000ffff1f7224 */ /* 0x000fe200078e0021 */
[----:B------:R-:W-:Y:S01]  /*0430*/  LEA R26, P0, R16, R22, 0x2 ;  /* 0x00000016101a7211 */ /* 0x000fe200078010ff */
[----:B------:R-:W2:Y:S01]  /*0440*/  LDCU.U8 UR9, c[0x0][0x39e] ;  /* 0x000073c0ff0977ac */ /* 0x000ea20008000000 */
[----:B------:R-:W-:Y:S01]  /*0450*/  LEA.HI.X R22, R18, R13, R19, 0x2, P1 ;  /* 0x0000000d12167211 */ /* 0x000fe200008f1413 */
[----:B------:R-:W-:-:S02]  /*0460*/  IMAD R18, R0, UR4, RZ ;  /* 0x0000000400127c24 */ /* 0x000fc4000f8e02ff */
[----:B------:R-:W-:Y:S01]  /*0470*/  HFMA2 R19, -RZ, RZ, 0, 0 ;  /* 0x00000000ff137431 */ /* 0x000fe200000001ff */
[----:B------:R-:W4:Y:S01]  /*0480*/  LDC.64 R6, c[0x0][0x3e0] ;  /* 0x0000f800ff067b82 */ /* 0x000f220000000a00 */
[----:B------:R-:W-:Y:S01]  /*0490*/  IMAD.SHL.U32 R0, R27, 0x4, RZ ;  /* 0x000000041b007824 */ /* 0x000fe200078e00ff */
[----:B------:R-:W-:Y:S01]  /*04a0*/  LEA.HI.X R23, R16, R23, R32, 0x2, P0 ;  /* 0x0000001710177211 */ /* 0x000fe200000f1420 */
[----:B0-----:R-:W-:Y:S01]  /*04b0*/  IMAD.WIDE.U32 R2, R10, UR18, R14 ;  /* 0x000000120a027c25 */ /* 0x001fe2000f8e000e */
[----:B------:R-:W-:Y:S02]  /*04c0*/  USEL UR4, UR4, 0x1, !UP0 ;  /* 0x0000000104047887 */ /* 0x000fe4000c000000 */
[C---:B------:R-:W-:Y:S01]  /*04d0*/  LOP3.LUT R10, R0.reuse, 0xf80, RZ, 0xc0, !PT ;  /* 0x00000f80000a7812 */ /* 0x040fe200078ec0ff */
[----:B------:R-:W-:Y:S01]  /*04e0*/  VIADD R33, R0, 0x2 ;  /* 0x0000000200217836 */ /* 0x000fe20000000000 */
[----:B------:R-:W0:Y:S01]  /*04f0*/  LDC.64 R4, c[0x0][0x3a8] ;  /* 0x0000ea00ff047b82 */ /* 0x000e220000000a00 */
[----:B-1----:R-:W-:Y:S01]  /*0500*/  LEA R24, P2, R30, R20, 0x2 ;  /* 0x000000141e187211 */ /* 0x002fe200078410ff */
[----:B------:R-:W-:Y:S01]  /*0510*/  IMAD R20, R11, UR18, R3 ;  /* 0x000000120b147c24 */ /* 0x000fe2000f8e0203 */
[----:B------:R-:W-:Y:S01]  /*0520*/  LOP3.LUT R35, R10, 0x1f, R27, 0xf8, !PT ;  /* 0x0000001f0a237812 */ /* 0x000fe200078ef81b */
[----:B------:R-:W-:Y:S01]  /*0530*/  UIADD3 UR7, UPT, UPT, -UR4, URZ, URZ ;  /* 0x000000ff04077290 */ /* 0x000fe2000fffe1ff */
[----:B------:R-:W-:-:S02]  /*0540*/  LEA.HI.X R21, R30, R21, R17, 0x2, P2 ;  /* 0x000000151e157211 */ /* 0x000fc400010f1411 */
[----:B------:R-:W-:Y:S02]  /*0550*/  MOV R30, R34 ;  /* 0x00000022001e7202 */ /* 0x000fe40000000f00 */
[----:B---3--:R-:W-:Y:S02]  /*0560*/  SHF.L.U64.HI R9, R8, 0x2, R9 ;  /* 0x0000000208097819 */ /* 0x008fe40000010209 */
[C---:B------:R-:W-:Y:S02]  /*0570*/  IADD3 R32, PT, PT, R0.reuse, 0x1, RZ ;  /* 0x0000000100207810 */ /* 0x040fe40007ffe0ff */
[----:B------:R-:W-:Y:S02]  /*0580*/  IADD3 R34, PT, PT, R0, 0x3, RZ ;  /* 0x0000000300227810 */ /* 0x000fe40007ffe0ff */
[----:B------:R-:W-:Y:S02]  /*0590*/  LOP3.LUT R38, R35, 0x20, RZ, 0xfc, !PT ;  /* 0x0000002023267812 */ /* 0x000fe400078efcff */
[----:B----4-:R-:W-:-:S02]  /*05a0*/  SHF.L.U64.HI R7, R6, 0x2, R7 ;  /* 0x0000000206077819 */ /* 0x010fc40000010207 */
[C---:B------:R-:W-:Y:S02]  /*05b0*/  LOP3.LUT R39, R35.reuse, 0x40, RZ, 0xfc, !PT ;  /* 0x0000004023277812 */ /* 0x040fe400078efcff */
[----:B------:R-:W-:Y:S02]  /*05c0*/  LOP3.LUT R40, R35, 0x60, RZ, 0xfc, !PT ;  /* 0x0000006023287812 */ /* 0x000fe400078efcff */
[----:B0-2---:R-:W-:-:S07]  /*05d0*/  SHF.L.U64.HI R5, R4, 0x2, R5 ;  /* 0x0000000204057819 */ /* 0x005fce0000010205 */
.L_x_4770:
[----:B------:R-:W0:Y:S01]  /*05e0*/  LDCU UR4, c[0x0][0x388] ;  /* 0x00007100ff0477ac */ /* 0x000e220008000800 */
[----:B------:R-:W-:Y:S01]  /*05f0*/  IMAD.SHL.U32 R41, R19, 0x80, RZ ;  /* 0x0000008013297824 */ /* 0x000fe200078e00ff */
[----:B------:R-:W-:Y:S02]  /*0600*/  SHF.L.U32 R12, R35, 0x1, RZ ;  /* 0x00000001230c7819 */ /* 0x000fe400000006ff */
[----:B------:R-:W-:Y:S02]  /*0610*/  PRMT R14, RZ, 0x7610, R14 ;  /* 0x00007610ff0e7816 */ /* 0x000fe4000000000e */
[----:B------:R-:W-:Y:S02]  /*0620*/  IADD3 R10, P4, PT, R12, R30, RZ ;  /* 0x0000001e0c0a7210 */ /* 0x000fe40007f9e0ff */
[----:B------:R-:W-:Y:S02]  /*0630*/  PRMT R46, RZ, 0x7610, R46 ;  /* 0x00007610ff2e7816 */ /* 0x000fe4000000002e */
[----:B------:R-:W-:Y:S01]  /*0640*/  PRMT R48, RZ, 0x7610, R48 ;  /* 0x00007610ff307816 */ /* 0x000fe20000000030 */
[----:B------:R-:W-:Y:S01]  /*0650*/  IMAD.X R11, RZ, RZ, R36, P4 ;  /* 0x000000ffff0b7224 */ /* 0x000fe200020e0624 */
[----:B------:R-:W-:-:S02]  /*0660*/  PRMT R50, RZ, 0x7610, R50 ;  /* 0x00007610ff327816 */ /* 0x000fc40000000032 */
[----:B0-----:R-:W-:-:S04]  /*0670*/  IADD3 R17, PT, PT, -R41, UR4, RZ ;  /* 0x0000000429117c10 */ /* 0x001fc8000fffe1ff */
        /* <DEDUP_REMOVED lines=87> */
.L_x_4759:
[----:B------:R-:W-:Y:S05]  /*0bf0*/  BSYNC.RECONVERGENT B0 ;  /* 0x0000000000007941 */ /* 0x000fea0003800200 */
.L_x_4758:
        /* <DEDUP_REMOVED lines=32> */
.L_x_4761:
[----:B------:R-:W-:Y:S05]  /*0e00*/  BSYNC.RECONVERGENT B0 ;  /* 0x0000000000007941 */ /* 0x000fea0003800200 */
.L_x_4760:
        /* <DEDUP_REMOVED lines=32> */
.L_x_4763:
[----:B------:R-:W-:Y:S05]  /*1010*/  BSYNC.RECONVERGENT B0 ;  /* 0x0000000000007941 */ /* 0x000fea0003800200 */
.L_x_4762:
        /* <DEDUP_REMOVED lines=32> */
.L_x_4765:
[----:B------:R-:W-:Y:S05]  /*1220*/  BSYNC.RECONVERGENT B0 ;  /* 0x0000000000007941 */ /* 0x000fea0003800200 */
.L_x_4764:
[----:B------:R-:W-:Y:S01]  /*1230*/  BAR.SYNC.DEFER_BLOCKING 0x0 ;  /* 0x0000000000007b1d */ /* 0x000fe20000010000 */
[----:B------:R-:W-:Y:S01]  /*1240*/  ISETP.GE.AND P0, PT, R12, 0x1, PT ;  /* 0x000000010c00780c */ /* 0x000fe20003f06270 */
[--C-:B------:R-:W-:Y:S02]  /*1250*/  HADD2.F32 R14, -RZ, R10.reuse.H0_H0 ;  /* 0x2000000aff0e7230 */ /* 0x100fe40000004100 */
[----:B------:R-:W-:Y:S02]  /*1260*/  HADD2.F32 R13, -RZ, R10.H1_H1 ;  /* 0x3000000aff0d7230 */ /* 0x000fe40000004100 */
[--C-:B------:R-:W-:Y:S02]  /*1270*/  HADD2.F32 R16, -RZ, R11.reuse.H0_H0 ;  /* 0x2000000bff107230 */ /* 0x100fe40000004100 */
        /* <DEDUP_REMOVED lines=11> */
[-C--:B------:R-:W-:Y:S01]  /*1330*/  ISETP.GE.U32.AND P1, PT, R34, R17.reuse, PT ;  /* 0x000000112200720c */ /* 0x080fe20003f26070 */
[----:B------:R-:W-:Y:S01]  /*1340*/  IMAD R53, R19, R12, RZ ;  /* 0x0000000c13357224 */ /* 0x000fe200078e02ff */
[-C--:B------:R-:W-:Y:S01]  /*1350*/  ISETP.GE.U32.AND P2, PT, R33, R17.reuse, PT ;  /* 0x000000112100720c */ /* 0x080fe20003f46070 */
[----:B------:R-:W-:Y:S01]  /*1360*/  IMAD.MOV.U32 R55, RZ, RZ, R24 ;  /* 0x000000ffff377224 */ /* 0x000fe200078e0018 */
[-C--:B------:R-:W-:Y:S01]  /*1370*/  ISETP.GE.U32.AND P3, PT, R32, R17.reuse, PT ;  /* 0x000000112000720c */ /* 0x080fe20003f66070 */
[----:B------:R-:W-:Y:S01]  /*1380*/  IMAD.MOV.U32 R57, RZ, RZ, R25 ;  /* 0x000000ffff397224 */ /* 0x000fe200078e0019 */
[----:B------:R-:W-:Y:S01]  /*1390*/  ISETP.GE.U32.AND P4, PT, R0, R17, PT ;  /* 0x000000110000720c */ /* 0x000fe20003f86070 */
[----:B------:R-:W-:Y:S01]  /*13a0*/  IMAD.MOV.U32 R59, RZ, RZ, R26 ;  /* 0x000000ffff3b7224 */ /* 0x000fe200078e001a */
[----:B------:R-:W-:Y:S01]  /*13b0*/  ISETP.NE.AND P0, PT, R19, RZ, PT ;  /* 0x000000ff1300720c */ /* 0x000fe20003f05270 */
[----:B------:R-:W-:Y:S01]  /*13c0*/  UIADD3 UR5, UPT, UPT, UR4, 0x130, URZ ;  /* 0x0000013004057890 */ /* 0x000fe2000fffe0ff */
[----:B------:R-:W-:Y:S01]  /*13d0*/  MOV R54, R21 ;  /* 0x0000001500367202 */ /* 0x000fe20000000f00 */
[----:B------:R-:W-:Y:S01]  /*13e0*/  UMOV UR6, UR7 ;  /* 0x0000000700067c82 */ /* 0x000fe20008000000 */
[----:B------:R-:W-:-:S02]  /*13f0*/  MOV R56, R22 ;  /* 0x0000001600387202 */ /* 0x000fc40000000f00 */
[----:B------:R-:W-:Y:S02]  /*1400*/  ISETP.EQ.AND P0, PT, R27, RZ, P0 ;  /* 0x000000ff1b00720c */ /* 0x000fe40000702270 */
[----:B------:R-:W-:Y:S02]  /*1410*/  MOV R58, R23 ;  /* 0x00000017003a7202 */ /* 0x000fe40000000f00 */
[----:B------:R-:W-:Y:S02]  /*1420*/  FSEL R60, R60, RZ, !P4 ;  /* 0x000000ff3c3c7208 */ /* 0x000fe40006000000 */
[----:B------:R-:W-:Y:S02]  /*1430*/  FSEL R61, R61, RZ, !P3 ;  /* 0x000000ff3d3d7208 */ /* 0x000fe40005800000 */
[----:B------:R-:W-:Y:S02]  /*1440*/  FSEL R62, R62, RZ, !P2 ;  /* 0x000000ff3e3e7208 */ /* 0x000fe40005000000 */
[----:B------:R-:W-:-:S07]  /*1450*/  FSEL R63, R63, RZ, !P1 ;  /* 0x000000ff3f3f7208 */ /* 0x000fce0004800000 */
.L_x_4769:
[----:B------:R-:W-:Y:S01]  /*1460*/  IMAD.MOV.U32 R12, RZ, RZ, R55 ;  /* 0x000000ffff0c7224 */ /* 0x000fe200078e0037 */
[----:B------:R-:W-:-:S05]  /*1470*/  MOV R13, R54 ;  /* 0x00000036000d7202 */ /* 0x000fca0000000f00 */
[----:B-1----:R1:W2:Y:S01]  /*1480*/  LDG.E R16, desc[UR16][R12.64] ;  /* 0x000000100c107981 */ /* 0x0022a2000c1e1900 */
[----:B------:R-:W-:Y:S02]  /*1490*/  MOV R14, R57 ;  /* 0x00000039000e7202 */ /* 0x000fe40000000f00 */
[----:B------:R-:W-:-:S05]  /*14a0*/  MOV R15, R56 ;  /* 0x00000038000f7202 */ /* 0x000fca0000000f00 */
[----:B------:R-:W3:Y:S01]  /*14b0*/  LDG.E R65, desc[UR16][R14.64] ;  /* 0x000000100e417981 */ /* 0x000ee2000c1e1900 */
[----:B-1----:R-:W-:Y:S01]  /*14c0*/  MOV R12, R59 ;  /* 0x0000003b000c7202 */ /* 0x002fe20000000f00 */
[----:B------:R-:W-:-:S05]  /*14d0*/  IMAD.MOV.U32 R13, RZ, RZ, R58 ;  /* 0x000000ffff0d7224 */ /* 0x000fca00078e003a */
[----:B------:R1:W3:Y:S01]  /*14e0*/  LDG.E R64, desc[UR16][R12.64] ;  /* 0x000000100c407981 */ /* 0x0002e2000c1e1900 */
[C---:B------:R-:W-:Y:S01]  /*14f0*/  ISETP.GE.AND P5, PT, R42.reuse, 0x1, PT ;  /* 0x000000012a00780c */ /* 0x040fe20003fa6270 */
[----:B------:R-:W4:Y:S01]  /*1500*/  S2UR UR8, SR_CgaCtaId ;  /* 0x00000000000879c3 */ /* 0x000f220000008800 */
[----:B------:R-:W-:Y:S01]  /*1510*/  UMOV UR4, 0x400 ;  /* 0x0000040000047882 */ /* 0x000fe20000000000 */
[----:B------:R-:W-:Y:S01]  /*1520*/  ISETP.GE.AND P6, PT, R42, 0x10, PT ;  /* 0x000000102a00780c */ /* 0x000fe20003fc6270 */
[----:B----4-:R-:W-:Y:S01]  /*1530*/  ULEA UR4, UR8, UR4, 0x18 ;  /* 0x0000000408047291 */ /* 0x010fe2000f8ec0ff */
[----:B--2---:R-:W-:-:S04]  /*1540*/  FMUL.FTZ R16, R16, 1.4426950216293334961 ;  /* 0x3fb8aa3b10107820 */ /* 0x004fc80000410000 */
[C---:B------:R-:W-:Y:S01]  /*1550*/  FMUL.FTZ R17, R16.reuse, R46 ;  /* 0x0000002e10117220 */ /* 0x040fe20000410000 */
[C---:B------:R-:W-:Y:S01]  /*1560*/  FMUL.FTZ R69, R16.reuse, R47 ;  /* 0x0000002f10457220 */ /* 0x040fe20000410000 */
[----:B------:R-:W-:-:S04]  /*1570*/  FMUL.FTZ R70, R16, R48 ;  /* 0x0000003010467220 */ /* 0x000fc80000410000 */
[----:B------:R-:W2:Y:S04]  /*1580*/  MUFU.EX2 R17, R17 ;  /* 0x0000001100117308 */ /* 0x000ea80000000800 */
[----:B------:R-:W4:Y:S04]  /*1590*/  MUFU.EX2 R67, R69 ;  /* 0x0000004500437308 */ /* 0x000f280000000800 */
[----:B------:R-:W5:Y:S01]  /*15a0*/  MUFU.EX2 R66, R70 ;  /* 0x0000004600427308 */ /* 0x000f620000000800 */
[----:B------:R-:W-:Y:S01]  /*15b0*/  FMUL.FTZ R16, R16, R45 ;  /* 0x0000002d10107220 */ /* 0x000fe20000410000 */
[----:B--2---:R-:W-:-:S05]  /*15c0*/  FSEL R68, R17, 1, !P3 ;  /* 0x3f80000011447808 */ /* 0x004fca0005800000 */
[----:B------:R-:W2:Y:S01]  /*15d0*/  MUFU.EX2 R16, R16 ;  /* 0x0000001000107308 */ /* 0x000ea20000000800 */
[----:B----4-:R-:W-:Y:S01]  /*15e0*/  FSEL R67, R67, 1, !P2 ;  /* 0x3f80000043437808 */ /* 0x010fe20005000000 */
[----:B-1----:R-:W-:Y:S01]  /*15f0*/  FFMA.FTZ R12, R60, R68, R61 ;  /* 0x000000443c0c7223 */ /* 0x002fe2000001003d */
[----:B-----5:R-:W-:-:S03]  /*1600*/  FSEL R66, R66, 1, !P1 ;  /* 0x3f80000042427808 */ /* 0x020fc60004800000 */
[----:B------:R-:W-:-:S04]  /*1610*/  FFMA.FTZ R12, R67, R12, R62 ;  /* 0x0000000c430c7223 */ /* 0x000fc8000001003e */
[----:B------:R-:W-:Y:S01]  /*1620*/  FFMA.FTZ R14, R66, R12, R63 ;  /* 0x0000000c420e7223 */ /* 0x000fe2000001003f */
[----:B--2---:R-:W-:-:S04]  /*1630*/  FSEL R69, R16, 1, !P4 ;  /* 0x3f80000010457808 */ /* 0x004fc80006000000 */
[----:B------:R-:W1:Y:S01]  /*1640*/  SHFL.UP PT, R13, R14, 0x1, RZ ;  /* 0x042000000e0d7989 */ /* 0x000e6200000e00ff */
[----:B------:R-:W-:-:S04]  /*1650*/  FMUL.FTZ R12, R69, R68 ;  /* 0x00000044450c7220 */ /* 0x000fc80000410000 */
[----:B------:R-:W-:-:S04]  /*1660*/  FMUL.FTZ R17, R67, R12 ;  /* 0x0000000c43117220 */ /* 0x000fc80000410000 */
[----:B------:R-:W-:-:S05]  /*1670*/  FMUL.FTZ R17, R66, R17 ;  /* 0x0000001142117220 */ /* 0x000fca0000410000 */
[----:B------:R-:W2:Y:S01]  /*1680*/  SHFL.UP PT, R12, R17, 0x1, RZ ;  /* 0x04200000110c7989 */ /* 0x000ea200000e00ff */
[----:B-1----:R-:W-:-:S05]  /*1690*/  FFMA.FTZ R13, R17, R13, R14 ;  /* 0x0000000d110d7223 */ /* 0x002fca000001000e */
[----:B------:R-:W-:-:S05]  /*16a0*/  FSEL R16, R14, R13, !P5 ;  /* 0x0000000d0e107208 */ /* 0x000fca0006800000 */
[----:B------:R-:W1:Y:S01]  /*16b0*/  SHFL.UP PT, R13, R16, 0x2, RZ ;  /* 0x04400000100d7989 */ /* 0x000e6200000e00ff */
[----:B--2---:R-:W-:-:S05]  /*16c0*/  @P5 FMUL.FTZ R17, R17, R12 ;  /* 0x0000000c11115220 */ /* 0x004fca0000410000 */
[----:B------:R-:W2:Y:S01]  /*16d0*/  SHFL.UP PT, R12, R17, 0x2, RZ ;  /* 0x04400000110c7989 */ /* 0x000ea200000e00ff */
[----:B------:R-:W-:Y:S01]  /*16e0*/  ISETP.GE.AND P5, PT, R42, 0x2, PT ;  /* 0x000000022a00780c */ /* 0x000fe20003fa6270 */
[----:B-1----:R-:W-:-:S05]  /*16f0*/  FFMA.FTZ R13, R17, R13, R16 ;  /* 0x0000000d110d7223 */ /* 0x002fca0000010010 */
[----:B------:R-:W-:-:S05]  /*1700*/  FSEL R14, R16, R13, !P5 ;  /* 0x0000000d100e7208 */ /* 0x000fca0006800000 */
[----:B------:R-:W1:Y:S02]  /*1710*/  SHFL.UP PT, R13, R14, 0x4, RZ ;  /* 0x048000000e0d7989 */ /* 0x000e6400000e00ff */
[----:B--2---:R-:W-:-:S05]  /*1720*/  @P5 FMUL.FTZ R17, R17, R12 ;  /* 0x0000000c11115220 */ /* 0x004fca0000410000 */
        /* <DEDUP_REMOVED lines=13> */
[----:B------:R-:W-:Y:S02]  /*1800*/  IMAD.MOV.U32 R12, RZ, RZ, 0x3f800000 ;  /* 0x3f800000ff0c7424 */ /* 0x000fe400078e00ff */
[----:B------:R-:W-:Y:S01]  /*1810*/  HFMA2 R13, -RZ, RZ, 0, 0 ;  /* 0x00000000ff0d7431 */ /* 0x000fe200000001ff */
[----:B------:R-:W-:-:S05]  /*1820*/  ISETP.NE.AND P5, PT, R42, 0x1f, PT ;  /* 0x0000001f2a00780c */ /* 0x000fca0003fa5270 */
[----:B------:R-:W4:Y:S01]  /*1830*/  @P0 LDS.64 R12, [UR5] ;  /* 0x00000005ff0c0984 */ /* 0x000f220008000a00 */
[C---:B-1----:R-:W-:Y:S01]  /*1840*/  FMUL.FTZ R14, R17.reuse, R14 ;  /* 0x0000000e110e7220 */ /* 0x042fe20000410000 */
[----:B--2---:R-:W-:-:S06]  /*1850*/  FFMA.FTZ R15, R17, R15, R70 ;  /* 0x0000000f110f7223 */ /* 0x004fcc0000010046 */
[----:B------:R-:W-:Y:S01]  /*1860*/  @!P5 STS.64 [UR4+0x110], R14 ;  /* 0x0001100eff00d988 */ /* 0x000fe20008000a04 */
[----:B------:R-:W-:Y:S01]  /*1870*/  FSEL R71, R17, R14, !P6 ;  /* 0x0000000e11477208 */ /* 0x000fe20007000000 */
[----:B------:R-:W-:Y:S01]  /*1880*/  BAR.SYNC.DEFER_BLOCKING 0x0 ;  /* 0x0000000000007b1d */ /* 0x000fe20000010000 */
[----:B------:R-:W-:Y:S02]  /*1890*/  FSEL R72, R70, R15, !P6 ;  /* 0x0000000f46487208 */ /* 0x000fe40007000000 */
[----:B------:R-:W-:Y:S02]  /*18a0*/  ISETP.NE.AND P6, PT, R42, RZ, PT ;  /* 0x000000ff2a00720c */ /* 0x000fe40003fc5270 */
[----:B------:R-:W-:-:S11]  /*18b0*/  ISETP.NE.AND P5, PT, R27, RZ, PT ;  /* 0x000000ff1b00720c */ /* 0x000fd60003fa5270 */
[----:B----4-:R-:W-:Y:S04]  /*18c0*/  @!P6 STS.64 [UR4+0x120], R12 ;  /* 0x0001200cff00e988 */ /* 0x010fe80008000a04 */
[----:B------:R-:W-:Y:S01]  /*18d0*/  LDS.64 R16, [UR4+0x110] ;  /* 0x00011004ff107984 */ /* 0x000fe20008000a00 */
[----:B------:R-:W-:Y:S06]  /*18e0*/  BAR.SYNC.DEFER_BLOCKING 0x0 ;  /* 0x0000000000007b1d */ /* 0x000fec0000010000 */
[----:B------:R-:W1:Y:S04]  /*18f0*/  SHFL.UP PT, R73, R71, 0x1, RZ ;  /* 0x0420000047497989 */ /* 0x000e6800000e00ff */
[----:B------:R-:W2:Y:S04]  /*1900*/  SHFL.UP PT, R70, R72, 0x1, RZ ;  /* 0x0420000048467989 */ /* 0x000ea800000e00ff */
[----:B------:R-:W4:Y:S01]  /*1910*/  @P5 LDS R75, [UR4+0x124] ;  /* 0x00012404ff4b5984 */ /* 0x000f220008000800 */
[----:B-1----:R-:W-:Y:S01]  /*1920*/  @!P6 MOV R73, R12 ;  /* 0x0000000c0049e202 */ /* 0x002fe20000000f00 */
[----:B--2---:R-:W-:Y:S01]  /*1930*/  @!P6 IMAD.MOV.U32 R70, RZ, RZ, R13 ;  /* 0x000000ffff46e224 */ /* 0x004fe200078e000d */
[----:B------:R-:W-:Y:S01]  /*1940*/  BSSY.RECONVERGENT B0, `(.L_x_4767) ;  /* 0x0000010000007945 */ /* 0x000fe20003800200 */
[----:B---3--:R-:W-:Y:S01]  /*1950*/  FMUL.FTZ R65, R64, R65 ;  /* 0x0000004140417220 */ /* 0x008fe20000410000 */
[----:B------:R-:W-:Y:S01]  /*1960*/  FFMA.FTZ R17, R16, R13, R17 ;  /* 0x0000000d10117223 */ /* 0x000fe20000010011 */
[----:B----4-:R-:W-:Y:S01]  /*1970*/  @P5 FFMA.FTZ R70, R75, R73, R70 ;  /* 0x000000494b465223 */ /* 0x010fe20000010046 */
[----:B------:R-:W-:-:S03]  /*1980*/  ISETP.NE.AND P5, PT, R27, RZ, PT ;  /* 0x000000ff1b00720c */ /* 0x000fc60003fa5270 */
[----:B------:R-:W-:-:S04]  /*1990*/  FFMA.FTZ R69, R69, R70, R60 ;  /* 0x0000004645457223 */ /* 0x000fc8000001003c */
[----:B------:R-:W-:-:S06]  /*19a0*/  FFMA.FTZ R68, R68, R69, R61 ;  /* 0x0000004544447223 */ /* 0x000fcc000001003d */
[----:B------:R-:W-:Y:S05]  /*19b0*/  @P5 BRA `(.L_x_4768) ;  /* 0x0000000000205947 */ /* 0x000fea0003800000 */
[----:B------:R-:W-:Y:S01]  /*19c0*/  SHF.R.S32.HI R13, RZ, 0x1f, R53 ;  /* 0x0000001fff0d7819 */ /* 0x000fe20000011435 */
[----:B------:R-:W-:Y:S01]  /*19d0*/  FMUL.FTZ R16, R16, R12 ;  /* 0x0000000c10107220 */ /* 0x000fe20000410000 */
[----:B------:R-:W-:-:S04]  /*19e0*/  IADD3 R15, P5, PT, R18, R53, RZ ;  /* 0x00000035120f7210 */ /* 0x000fc80007fbe0ff */
[----:B------:R-:W-:Y:S01]  /*19f0*/  LEA.HI.X.SX32 R64, R18, R13, 0x1, P5 ;  /* 0x0000000d12407211 */ /* 0x000fe200028f0eff */
[----:B------:R1:W-:Y:S01]  /*1a00*/  STS.64 [UR5], R16 ;  /* 0x00000010ff007988 */ /* 0x0003e20008000a05 */
[----:B0-----:R-:W-:-:S04]  /*1a10*/  LEA R14, P5, R15, R10, 0x3 ;  /* 0x0000000a0f0e7211 */ /* 0x001fc800078a18ff */
[----:B------:R-:W-:-:S05]  /*1a20*/  LEA.HI.X R15, R15, R11, R64, 0x3, P5 ;  /* 0x0000000b0f0f7211 */ /* 0x000fca00028f1c40 */
[----:B------:R1:W-:Y:S04]  /*1a30*/  STG.E.64 desc[UR16][R14.64], R16 ;  /* 0x000000100e007986 */ /* 0x0003e8000c101b10 */
.L_x_4768:
[----:B------:R-:W-:Y:S05]  /*1a40*/  BSYNC.RECONVERGENT B0 ;  /* 0x0000000000007941 */ /* 0x000fea0003800200 */
.L_x_4767:
[----:B------:R-:W-:Y:S01]  /*1a50*/  UIADD3 UR6, UPT, UPT, UR6, 0x1, URZ ;  /* 0x0000000106067890 */ /* 0x000fe2000fffe0ff */
[----:B------:R-:W-:Y:S01]  /*1a60*/  LEA R59, P6, R8, R59, 0x2 ;  /* 0x0000003b083b7211 */ /* 0x000fe200078c10ff */
[-C--:B------:R-:W-:Y:S01]  /*1a70*/  FFMA.FTZ R67, R67, R68.reuse, R62 ;  /* 0x0000004443437223 */ /* 0x080fe2000001003e */
[----:B------:R-:W-:Y:S01]  /*1a80*/  LEA R57, P5, R6, R57, 0x2 ;  /* 0x0000003906397211 */ /* 0x000fe200078a10ff */
[----:B------:R-:W-:Y:S01]  /*1a90*/  UISETP.NE.AND UP0, UPT, UR6, URZ, UPT ;  /* 0x000000ff0600728c */ /* 0x000fe2000bf05270 */
[----:B------:R-:W-:Y:S01]  /*1aa0*/  IADD3.X R58, PT, PT, R58, R9, RZ, P6, !PT ;  /* 0x000000093a3a7210 */ /* 0x000fe200037fe4ff */
[----:B------:R-:W-:Y:S01]  /*1ab0*/  FFMA.FTZ R66, R66, R67, R63 ;  /* 0x0000004342427223 */ /* 0x000fe2000001003f */
[----:B------:R-:W-:Y:S01]  /*1ac0*/  LEA R55, P6, R4, R55, 0x2 ;  /* 0x0000003704377211 */ /* 0x000fe200078c10ff */
[C---:B------:R-:W-:Y:S01]  /*1ad0*/  FFMA.FTZ R52, R65.reuse, R69, R52 ;  /* 0x0000004541347223 */ /* 0x040fe20000010034 */
[C---:B------:R-:W-:Y:S01]  /*1ae0*/  FFMA.FTZ R51, R65.reuse, R68, R51 ;  /* 0x0000004441337223 */ /* 0x040fe20000010033 */
[C---:B------:R-:W-:Y:S01]  /*1af0*/  FFMA.FTZ R50, R65.reuse, R67, R50 ;  /* 0x0000004341327223 */ /* 0x040fe20000010032 */
[----:B------:R-:W-:Y:S01]  /*1b00*/  FFMA.FTZ R49, R65, R66, R49 ;  /* 0x0000004241317223 */ /* 0x000fe20000010031 */
[----:B------:R-:W-:Y:S01]  /*1b10*/  IADD3.X R56, PT, PT, R56, R7, RZ, P5, !PT ;  /* 0x0000000738387210 */ /* 0x000fe20002ffe4ff */
[----:B------:R-:W-:Y:S01]  /*1b20*/  IMAD.X R54, R54, 0x1, R5, P6 ;  /* 0x0000000136367824 */ /* 0x000fe200030e0605 */
[----:B------:R-:W-:Y:S01]  /*1b30*/  IADD3 R53, PT, PT, R53, 0x1, RZ ;  /* 0x0000000135357810 */ /* 0x000fe20007ffe0ff */
[----:B------:R-:W-:Y:S01]  /*1b40*/  UIADD3 UR5, UPT, UPT, UR5, 0x8, URZ ;  /* 0x0000000805057890 */ /* 0x000fe2000fffe0ff */
[----:B------:R-:W-:Y:S11]  /*1b50*/  BRA.U UP0, `(.L_x_4769) ;  /* 0xfffffff900407547 */ /* 0x000ff6000b83ffff */
.L_x_4766:
[----:B------:R-:W-:Y:S01]  /*1b60*/  BAR.SYNC.DEFER_BLOCKING 0x0 ;  /* 0x0000000000007b1d */ /* 0x000fe20000010000 */
[----:B------:R-:W-:Y:S01]  /*1b70*/  ISETP.NE.AND P0, PT, R27, RZ, PT ;  /* 0x000000ff1b00720c */ /* 0x000fe20003f05270 */
[----:B------:R-:W-:Y:S01]  /*1b80*/  VIADD R19, R19, 0x1 ;  /* 0x0000000113137836 */ /* 0x000fe20000000000 */
[----:B------:R-:W-:Y:S02]  /*1b90*/  F2FP.F16.F32.PACK_AB R48, R51, R52 ;  /* 0x000000343330723e */ /* 0x000fe400000000ff */
[----:B------:R-:W-:-:S09]  /*1ba0*/  F2FP.F16.F32.PACK_AB R49, R49, R50 ;  /* 0x000000323131723e */ /* 0x000fd200000000ff */
[----:B0-----:R-:W0:Y:S01]  /*1bb0*/  @!P0 LDC R10, c[0x0][0x388] ;  /* 0x0000e200ff0a8b82 */ /* 0x001e220000000800 */
[----:B------:R-:W-:Y:S01]  /*1bc0*/  STS.64 [R44], R48 ;  /* 0x000000302c007388 */ /* 0x000fe20000000a00 */
[----:B------:R-:W-:-:S03]  /*1bd0*/  NOP ;  /* 0x0000000000007918 */ /* 0x000fc60000000000 */
[----:B------:R-:W-:Y:S04]  /*1be0*/  LDS.U16 R13, [R43] ;  /* 0x000000002b0d7984 */ /* 0x000fe80000000400 */
[----:B-1----:R-:W-:Y:S01]  /*1bf0*/  LDS.U16 R15, [R43+0x40] ;  /* 0x000040002b0f7984 */ /* 0x002fe20000000400 */
[----:B0-----:R-:W-:-:S03]  /*1c00*/  @!P0 IADD3 R14, PT, PT, -R41, R10, RZ ;  /* 0x0000000a290e8210 */ /* 0x001fc60007ffe1ff */
[----:B------:R-:W-:Y:S01]  /*1c10*/  LDS.U16 R17, [R43+0x80] ;  /* 0x000080002b117984 */ /* 0x000fe20000000400 */
[----:B------:R-:W-:-:S03]  /*1c20*/  IADD3 R41, P4, P5, R35, R2, R41 ;  /* 0x0000000223297210 */ /* 0x000fc60007d9e029 */
[----:B------:R-:W-:Y:S01]  /*1c30*/  LDS.U16 R45, [R43+0xc0] ;  /* 0x0000c0002b2d7984 */ /* 0x000fe20000000400 */
[----:B------:R-:W-:-:S03]  /*1c40*/  IADD3.X R12, PT, PT, RZ, R20, RZ, P4, P5 ;  /* 0x00000014ff0c7210 */ /* 0x000fc600027ea4ff */
[----:B------:R-:W-:Y:S01]  /*1c50*/  @!P0 STS [UR4+0x100], R14 ;  /* 0x0001000eff008988 */ /* 0x000fe20008000804 */
[----:B------:R-:W-:Y:S06]  /*1c60*/  BAR.SYNC.DEFER_BLOCKING 0x0 ;  /* 0x0000000000007b1d */ /* 0x000fec0000010000 */
[----:B------:R-:W0:Y:S01]  /*1c70*/  LDS R10, [UR4+0x100] ;  /* 0x00010004ff0a7984 */ /* 0x000e220008000800 */
[----:B------:R-:W1:Y:S01]  /*1c80*/  LDCU.64 UR4, c[0x0][0x478] ;  /* 0x00008f00ff0477ac */ /* 0x000e620008000a00 */
[-C--:B0-----:R-:W-:Y:S02]  /*1c90*/  ISETP.GE.AND P0, PT, R35, R10.reuse, PT ;  /* 0x0000000a2300720c */ /* 0x081fe40003f06270 */
[----:B------:R-:W-:-:S02]  /*1ca0*/  ISETP.GE.AND P1, PT, R38, R10, PT ;  /* 0x0000000a2600720c */ /* 0x000fc40003f26270 */
[-C--:B------:R-:W-:Y:S02]  /*1cb0*/  ISETP.GE.AND P2, PT, R39, R10.reuse, PT ;  /* 0x0000000a2700720c */ /* 0x080fe40003f46270 */
[----:B------:R-:W-:Y:S02]  /*1cc0*/  ISETP.GE.AND P3, PT, R40, R10, PT ;  /* 0x0000000a2800720c */ /* 0x000fe40003f66270 */
[C---:B-1----:R-:W-:Y:S01]  /*1cd0*/  LEA R10, P4, R41.reuse, UR4, 0x1 ;  /* 0x00000004290a7c11 */ /* 0x042fe2000f8808ff */
[----:B------:R-:W0:Y:S03]  /*1ce0*/  LDCU UR4, c[0x0][0x394] ;  /* 0x00007280ff0477ac */ /* 0x000e260008000800 */
[----:B------:R-:W-:-:S05]  /*1cf0*/  LEA.HI.X R11, R41, UR5, R12, 0x1, P4 ;  /* 0x00000005290b7c11 */ /* 0x000fca000a0f0c0c */
[----:B------:R1:W-:Y:S04]  /*1d00*/  @!P0 STG.E.U16 desc[UR16][R10.64], R13 ;  /* 0x0000000d0a008986 */ /* 0x0003e8000c101510 */
[----:B------:R1:W-:Y:S04]  /*1d10*/  @!P3 STG.E.U16 desc[UR16][R10.64+0xc0], R45 ;  /* 0x0000c02d0a00b986 */ /* 0x0003e8000c101510 */
[----:B------:R1:W-:Y:S01]  /*1d20*/  @!P1 STG.E.U16 desc[UR16][R10.64+0x40], R15 ;  /* 0x0000400f0a009986 */ /* 0x0003e2000c101510 */
[----:B------:R-:W-:Y:S02]  /*1d30*/  IADD3 R31, P1, PT, R31, 0x100, RZ ;  /* 0x000001001f1f7810 */ /* 0x000fe40007f3e0ff */
[----:B0-----:R-:W-:Y:S01]  /*1d40*/  ISETP.NE.AND P0, PT, R19, UR4, PT ;  /* 0x0000000413007c0c */ /* 0x001fe2000bf05270 */
[----:B------:R1:W-:Y:S01]  /*1d50*/  @!P2 STG.E.U16 desc[UR16][R10.64+0x80], R17 ;  /* 0x000080110a00a986 */ /* 0x0003e2000c101510 */
[----:B------:R-:W-:-:S02]  /*1d60*/  IADD3 R30, P2, PT, R30, 0x100, RZ ;  /* 0x000001001e1e7810 */ /* 0x000fc40007f5e0ff */
[----:B------:R-:W-:Y:S02]  /*1d70*/  IADD3.X R37, PT, PT, RZ, R37, RZ, P1, !PT ;  /* 0x00000025ff257210 */ /* 0x000fe40000ffe4ff */
[----:B------:R-:W-:-:S07]  /*1d80*/  IADD3.X R36, PT, PT, RZ, R36, RZ, P2, !PT ;  /* 0x00000024ff247210 */ /* 0x000fce00017fe4ff */
[----:B-1----:R-:W-:Y:S05]  /*1d90*/  @P0 BRA `(.L_x_4770) ;  /* 0xffffffe800100947 */ /* 0x002fea000383ffff */
[----:B------:R-:W-:Y:S05]  /*1da0*/  EXIT ;  /* 0x000000000000794d */ /* 0x000fea0003800000 */
.L_x_4771:
        /* <DEDUP_REMOVED lines=13> */
.L_x_5142:


//--------------------- .text._Z25selective_scan_fwd_kernelI32Selective_Scan_fwd_kernel_traitsILi32ELi4ELi1ELb0ELb0ELb0ELb1EN3c104HalfEfEEv13SSMParamsBase --------------------------
	.section	.text._Z25selective_scan_fwd_kernelI32Selective_Scan_fwd_kernel_traitsILi32ELi4ELi1ELb0ELb0ELb0ELb1EN3c104HalfEfEEv13SSMParamsBase,"ax",@progbits
	.align	128
        .global         _Z25selective_scan_fwd_kernelI32Selective_Scan_fwd_kernel_traitsILi32ELi4ELi1ELb0ELb0ELb0ELb1EN3c104HalfEfEEv13SSMParamsBase
        .type           _Z25selective_scan_fwd_kernelI32Selective_Scan_fwd_kernel_traitsILi32ELi4ELi1ELb0ELb0ELb0ELb1EN3c104HalfEfEEv13SSMParamsBase,@function
        .size           _Z25selective_scan_fwd_kernelI32Selective_Scan_fwd_kernel_traitsILi32ELi4ELi1ELb0ELb0ELb0ELb1EN3c104HalfEfEEv13SSMParamsBase,(.L_x_5143 - _Z25selective_scan_fwd_kernelI32Selective_Scan_fwd_kernel_traitsILi32ELi4ELi1ELb0ELb0ELb0ELb1EN3c104HalfEfEEv13SSMParamsBase)
        .other          _Z25selective_scan_fwd_kernelI32Selective_Scan_fwd_kernel_traitsILi32ELi4ELi1ELb0ELb0ELb0ELb1EN3c104HalfEfEEv13SSMParamsBase,@"STO_CUDA_ENTRY STV_DEFAULT"
_Z25selective_scan_fwd_kernelI32Selective_Scan_fwd_kernel_traitsILi32ELi4ELi1ELb0ELb0ELb0ELb1EN3c104HalfEfEEv13SSMParamsBase:
.text._Z25selective_scan_fwd_kernelI32Selective_Scan_fwd_kernel_traitsILi32ELi4ELi1ELb0ELb0ELb0ELb1EN3c104HalfEfEEv13SSMParamsBase:
        /* <DEDUP_REMOVED lines=37> */
[----:B------:R-:W-:Y:S01]  /*0250*/  MOV R2, R6 ;  /* 0x0000000600027202 */ /* 0x000fe20000000f00 */
[----:B------:R-:W0:Y:S01]  /*0260*/  LDC.64 R8, c[0x0][0x428] ;  /* 0x00010a00ff087b82 */ /* 0x000e220000000a00 */
[----:B------:R-:W2:Y:S01]  /*0270*/  LDCU.64 UR4, c[0x0][0x3b8] ;  /* 0x00007700ff0477ac */ /* 0x000ea20008000a00 */
[----:B------:R-:W3:Y:S01]  /*0280*/  S2R R23, SR_TID.X ;  /* 0x0000000000177919 */ /* 0x000ee20000002100 */
[C---:B------:R-:W-:Y:S01]  /*0290*/  IMAD.WIDE.U32 R4, R19.reuse, UR14, R4 ;  /* 0x0000000e13047c25 */ /* 0x040fe2000f8e0004 */
[----:B------:R-:W0:Y:S03]  /*02a0*/  LDCU.64 UR6, c[0x0][0x3d8] ;  /* 0x00007b00ff0677ac */ /* 0x000e260008000a00 */
[C---:B------:R-:W-:Y:S01]  /*02b0*/  IMAD.WIDE.U32 R2, R19.reuse, UR10, R2 ;  /* 0x0000000a13027c25 */ /* 0x040fe2000f8e0002 */
[----:B------:R-:W3:Y:S01]  /*02c0*/  LDC.64 R26, c[0x0][0x448] ;  /* 0x00011200ff1a7b82 */ /* 0x000ee20000000a00 */
[----:B-1----:R-:W-:Y:S01]  /*02d0*/  LEA R18, P1, R4, R10, 0x1 ;  /* 0x0000000a04127211 */ /* 0x002fe200078208ff */
[----:B------:R-:W1:Y:S01]  /*02e0*/  LDCU.U8 UR9, c[0x0][0x39e] ;  /* 0x000073c0ff0977ac */ /* 0x000e620008000000 */
[C---:B------:R-:W-:Y:S01]  /*02f0*/  IMAD R44, R19.reuse, UR11, R3 ;  /* 0x0000000b132c7c24 */ /* 0x040fe2000f8e0203 */
[----:B------:R-:W-:Y:S01]  /*0300*/  LEA R38, P0, R2, R38, 0x1 ;  /* 0x0000002602267211 */ /* 0x000fe200078008ff */
[----:B------:R-:W-:-:S03]  /*0310*/  IMAD R37, R19, UR15, R5 ;  /* 0x0000000f13257c24 */ /* 0x000fc6000f8e0205 */
[----:B------:R-:W1:Y:S01]  /*0320*/  LDC.64 R40, c[0x0][0x450] ;  /* 0x00011400ff287b82 */ /* 0x000e620000000a00 */
[----:B------:R-:W-:Y:S01]  /*0330*/  LEA.HI.X R44, R2, R39, R44, 0x1, P0 ;  /* 0x00000027022c7211 */ /* 0x000fe200000f0c2c */
[----:B----4-:R-:W-:Y:S01]  /*0340*/  IMAD R2, R12, UR18, R19 ;  /* 0x000000120c027c24 */ /* 0x010fe2000f8e0213 */
[----:B------:R-:W-:Y:S01]  /*0350*/  LEA.HI.X R37, R4, R11, R37, 0x1, P1 ;  /* 0x0000000b04257211 */ /* 0x000fe200008f0c25 */
[C---:B--2---:R-:W-:Y:S01]  /*0360*/  IMAD.WIDE.U32 R6, R19.reuse, UR4, RZ ;  /* 0x0000000413067c25 */ /* 0x044fe2000f8e00ff */
[----:B------:R-:W2:Y:S03]  /*0370*/  LDCU UR4, c[0x0][0x38c] ;  /* 0x00007180ff0477ac */ /* 0x000ea60008000800 */
[----:B------:R-:W4:Y:S01]  /*0380*/  LDC.64 R28, c[0x0][0x438] ;  /* 0x00010e00ff1c7b82 */ /* 0x000f220000000a00 */
[----:B------:R-:W-:Y:S02]  /*0390*/  IMAD R34, R2, R13, RZ ;  /* 0x0000000d02227224 */ /* 0x000fe400078e02ff */
[----:B0-----:R-:W-:-:S04]  /*03a0*/  IMAD.WIDE.U32 R2, R19, R8, RZ ;  /* 0x0000000813027225 */ /* 0x001fc800078e00ff */
[C---:B------:R-:W-:Y:S01]  /*03b0*/  IMAD R25, R19.reuse, UR5, R7 ;  /* 0x0000000513197c24 */ /* 0x040fe2000f8e0207 */
[----:B------:R-:W0:Y:S01]  /*03c0*/  LDC.64 R16, c[0x0][0x418] ;  /* 0x00010600ff107b82 */ /* 0x000e220000000a00 */
[C---:B------:R-:W-:Y:S01]  /*03d0*/  IMAD R3, R19.reuse, R9, R3 ;  /* 0x0000000913037224 */ /* 0x040fe200078e0203 */
[C---:B---3--:R-:W-:Y:S01]  /*03e0*/  LEA R24, P0, R6.reuse, R26, 0x2 ;  /* 0x0000001a06187211 */ /* 0x048fe200078010ff */
[----:B------:R-:W-:Y:S01]  /*03f0*/  IMAD.WIDE.U32 R14, R19, UR6, RZ ;  /* 0x00000006130e7c25 */ /* 0x000fe2000f8e00ff */
[----:B------:R-:W-:Y:S02]  /*0400*/  SHF.L.U32 R35, R23, 0x2, RZ ;  /* 0x0000000217237819 */ /* 0x000fe400000006ff */
[----:B------:R-:W-:Y:S01]  /*0410*/  LEA.HI.X R25, R6, R27, R25, 0x2, P0 ;  /* 0x0000001b06197211 */ /* 0x000fe200000f1419 */
        /* <DEDUP_REMOVED lines=11> */
[----:B------:R-:W-:Y:S01]  /*04d0*/  IADD3 R41, PT, PT, R35, 0x3, RZ ;  /* 0x0000000323297810 */ /* 0x000fe20007ffe0ff */
[----:B------:R-:W-:Y:S02]  /*04e0*/  UIADD3 UR7, UPT, UPT, -UR4, URZ, URZ ;  /* 0x000000ff04077290 */ /* 0x000fe4000fffe1ff */
[----:B------:R-:W-:Y:S01]  /*04f0*/  IMAD R15, R19, R29, R7 ;  /* 0x0000001d130f7224 */ /* 0x000fe200078e0207 */
[----:B------:R-:W-:-:S02]  /*0500*/  MOV R14, R6 ;  /* 0x00000006000e7202 */ /* 0x000fc40000000f00 */
[----:B------:R-:W2:Y:S01]  /*0510*/  LDC.64 R32, c[0x0][0x430] ;  /* 0x00010c00ff207b82 */ /* 0x000ea20000000a00 */
[----:B0-----:R-:W-:-:S04]  /*0520*/  IMAD.WIDE.U32 R4, R19, R16, RZ ;  /* 0x0000001013047225 */ /* 0x001fc800078e00ff */
[----:B------:R-:W-:-:S03]  /*0530*/  IMAD R5, R19, R17, R5 ;  /* 0x0000001113057224 */ /* 0x000fc600078e0205 */
[----:B------:R-:W0:Y:S01]  /*0540*/  LDC.64 R46, c[0x0][0x440] ;  /* 0x00011000ff2e7b82 */ /* 0x000e220000000a00 */
[----:B---3--:R-:W-:-:S07]  /*0550*/  IMAD.WIDE.U32 R6, R20, UR18, R2 ;  /* 0x0000001214067c25 */ /* 0x008fce000f8e0002 */
[----:B------:R-:W3:Y:S01]  /*0560*/  LDC.64 R30, c[0x0][0x410] ;  /* 0x00010400ff1e7b82 */ /* 0x000ee20000000a00 */
[----:B-1----:R-:W-:-:S04]  /*0570*/  IMAD.WIDE.U32 R16, R19, R42, RZ ;  /* 0x0000002a13107225 */ /* 0x002fc800078e00ff */
[----:B------:R-:W-:-:S03]  /*0580*/  IMAD R29, R19, R43, R17 ;  /* 0x0000002b131d7224 */ /* 0x000fc600078e0211 */
        /* <DEDUP_REMOVED lines=8> */
[C---:B------:R-:W-:Y:S02]  /*0610*/  LOP3.LUT R45, R43.reuse, 0x20, RZ, 0xfc, !PT ;  /* 0x000000202b2d7812 */ /* 0x040fe400078efcff */
[----:B------:R-:W-:Y:S02]  /*0620*/  LEA.HI.X R29, R16, R47, R29, 0x2, P0 ;  /* 0x0000002f101d7211 */ /* 0x000fe400000f141d */
[C---:B------:R-:W-:Y:S01]  /*0630*/  LOP3.LUT R46, R43.reuse, 0x40, RZ, 0xfc, !PT ;  /* 0x000000402b2e7812 */ /* 0x040fe200078efcff */
[----:B------:R-:W0:Y:S01]  /*0640*/  LDC.64 R10, c[0x0][0x3e0] ;  /* 0x0000f800ff0a7b82 */ /* 0x000e220000000a00 */
[----:B---3--:R-:W-:Y:S01]  /*0650*/  IMAD.WIDE.U32 R4, R30, UR18, R4 ;  /* 0x000000121e047c25 */ /* 0x008fe2000f8e0004 */
[----:B------:R-:W-:-:S03]  /*0660*/  LOP3.LUT R42, R43, 0x60, RZ, 0xfc, !PT ;  /* 0x000000602b2a7812 */ /* 0x000fc600078efcff */
[----:B------:R-:W-:Y:S02]  /*0670*/  IMAD R30, R21, UR18, R7 ;  /* 0x00000012151e7c24 */ /* 0x000fe4000f8e0207 */
[----:B------:R-:W-:Y:S01]  /*0680*/  IMAD R31, R31, UR18, R5 ;  /* 0x000000121f1f7c24 */ /* 0x000fe2000f8e0205 */
[----:B-1----:R-:W-:Y:S01]  /*0690*/  SHF.L.U64.HI R36, R8, 0x2, R9 ;  /* 0x0000000208247819 */ /* 0x002fe20000010209 */
[----:B------:R-:W-:Y:S01]  /*06a0*/  IMAD.MOV.U32 R9, RZ, RZ, R18 ;  /* 0x000000ffff097224 */ /* 0x000fe200078e0012 */
[----:B--2---:R-:W-:Y:S02]  /*06b0*/  SHF.L.U64.HI R13, R12, 0x2, R13 ;  /* 0x000000020c0d7819 */ /* 0x004fe4000001020d */
[----:B0-----:R-:W-:-:S07]  /*06c0*/  SHF.L.U64.HI R11, R10, 0x2, R11 ;  /* 0x000000020a0b7819 */ /* 0x001fce000001020b */
.L_x_4784:
        /* <DEDUP_REMOVED lines=97> */
.L_x_4773:
[----:B------:R-:W-:Y:S05]  /*0ce0*/  BSYNC.RECONVERGENT B0 ;  /* 0x0000000000007941 */ /* 0x000fea0003800200 */
.L_x_4772:
        /* <DEDUP_REMOVED lines=32> */
.L_x_4775:
[----:B------:R-:W-:Y:S05]  /*0ef0*/  BSYNC.RECONVERGENT B0 ;  /* 0x0000000000007941 */ /* 0x000fea0003800200 */
.L_x_4774:
        /* <DEDUP_REMOVED lines=32> */
.L_x_4777:
[----:B------:R-:W-:Y:S05]  /*1100*/  BSYNC.RECONVERGENT B0 ;  /* 0x0000000000007941 */ /* 0x000fea0003800200 */
.L_x_4776:
        /* <DEDUP_REMOVED lines=32> */
.L_x_4779:
[----:B------:R-:W-:Y:S05]  /*1310*/  BSYNC.RECONVERGENT B0 ;  /* 0x0000000000007941 */ /* 0x000fea0003800200 */
.L_x_4778:
[----:B------:R-:W-:Y:S01]  /*1320*/  BAR.SYNC.DEFER_BLOCKING 0x0 ;  /* 0x0000000000007b1d */ /* 0x000fe20000010000 */
[----:B------:R-:W-:Y:S01]  /*1330*/  ISETP.GE.AND P0, PT, R16, 0x1, PT ;  /* 0x000000011000780c */ /* 0x000fe20003f06270 */
[--C-:B------:R-:W-:Y:S01]  /*1340*/  HADD2.F32 R17, -RZ, R14.reuse.H0_H0 ;  /* 0x2000000eff117230 */ /* 0x100fe20000004100 */
[----:B------:R-:W-:Y:S01]  /*1350*/  PRMT R55, RZ, 0x7610, R55 ;  /* 0x00007610ff377816 */ /* 0x000fe20000000037 */
        /* <DEDUP_REMOVED lines=8> */
[----:B------:R-:W-:Y:S01]  /*13e0*/  FMUL.FTZ R69, R14, R57 ;  /* 0x000000390e457220 */ /* 0x000fe20000410000 */
[----:B------:R-:W-:Y:S01]  /*13f0*/  FMUL.FTZ R68, R17, R60 ;  /* 0x0000003c11447220 */ /* 0x000fe20000410000 */
[----:B------:R-:W0:Y:S01]  /*1400*/  LDC.64 R14, c[0x0][0x480] ;  /* 0x00012000ff0e7b82 */ /* 0x000e220000000a00 */
[----:B------:R-:W-:Y:S01]  /*1410*/  FMUL.FTZ R70, R19, R58 ;  /* 0x0000003a13467220 */ /* 0x000fe20000410000 */
[----:B------:R-:W-:Y:S01]  /*1420*/  FMUL.FTZ R71, R18, R59 ;  /* 0x0000003b12477220 */ /* 0x000fe20000410000 */
[C---:B------:R-:W-:Y:S01]  /*1430*/  ISETP.NE.AND P0, PT, R33.reuse, RZ, PT ;  /* 0x000000ff2100720c */ /* 0x040fe20003f05270 */
[----:B------:R-:W-:Y:S01]  /*1440*/  IMAD R61, R33, R16, RZ ;  /* 0x00000010213d7224 */ /* 0x000fe200078e02ff */
[-C--:B------:R-:W-:Y:S01]  /*1450*/  ISETP.GE.U32.AND P1, PT, R41, R54.reuse, PT ;  /* 0x000000362900720c */ /* 0x080fe20003f26070 */
[----:B------:R-:W-:Y:S01]  /*1460*/  IMAD.MOV.U32 R65, RZ, RZ, R26 ;  /* 0x000000ffff417224 */ /* 0x000fe200078e001a */
[-C--:B------:R-:W-:Y:S01]  /*1470*/  ISETP.GE.U32.AND P2, PT, R40, R54.reuse, PT ;  /* 0x000000362800720c */ /* 0x080fe20003f46070 */
[----:B------:R-:W-:Y:S01]  /*1480*/  IMAD.MOV.U32 R66, RZ, RZ, R25 ;  /* 0x000000ffff427224 */ /* 0x000fe200078e0019 */
[-C--:B------:R-:W-:Y:S01]  /*1490*/  ISETP.GE.U32.AND P3, PT, R39, R54.reuse, PT ;  /* 0x000000362700720c */ /* 0x080fe20003f66070 */
[----:B------:R-:W-:Y:S01]  /*14a0*/  UIADD3 UR5, UPT, UPT, UR4, 0x130, URZ ;  /* 0x0000013004057890 */ /* 0x000fe2000fffe0ff */
[----:B------:R-:W-:Y:S01]  /*14b0*/  ISETP.GE.U32.AND P4, PT, R35, R54, PT ;  /* 0x000000362300720c */ /* 0x000fe20003f86070 */
[----:B------:R-:W-:Y:S01]  /*14c0*/  UMOV UR6, UR7 ;  /* 0x0000000700067c82 */ /* 0x000fe20008000000 */
[----:B------:R-:W-:-:S02]  /*14d0*/  MOV R63, R28 ;  /* 0x0000001c003f7202 */ /* 0x000fc40000000f00 */
[----:B------:R-:W-:Y:S02]  /*14e0*/  MOV R62, R29 ;  /* 0x0000001d003e7202 */ /* 0x000fe40000000f00 */
[----:B------:R-:W-:Y:S02]  /*14f0*/  MOV R64, R27 ;  /* 0x0000001b00407202 */ /* 0x000fe40000000f00 */
[----:B------:R-:W-:Y:S02]  /*1500*/  ISETP.EQ.AND P0, PT, R23, RZ, P0 ;  /* 0x000000ff1700720c */ /* 0x000fe40000702270 */
[----:B------:R-:W-:Y:S02]  /*1510*/  MOV R67, R24 ;  /* 0x0000001800437202 */ /* 0x000fe40000000f00 */
[----:B------:R-:W-:Y:S02]  /*1520*/  FSEL R68, R68, RZ, !P4 ;  /* 0x000000ff44447208 */ /* 0x000fe40006000000 */
[----:B------:R-:W-:-:S02]  /*1530*/  FSEL R69, R69, RZ, !P3 ;  /* 0x000000ff45457208 */ /* 0x000fc40005800000 */
[----:B------:R-:W-:Y:S02]  /*1540*/  FSEL R70, R70, RZ, !P2 ;  /* 0x000000ff46467208 */ /* 0x000fe40005000000 */
[----:B------:R-:W-:-:S07]  /*1550*/  FSEL R71, R71, RZ, !P1 ;  /* 0x000000ff47477208 */ /* 0x000fce0004800000 */
.L_x_4783:
[----:B------:R-:W-:Y:S02]  /*1560*/  MOV R16, R63 ;  /* 0x0000003f00107202 */ /* 0x000fe40000000f00 */
[----:B------:R-:W-:-:S05]  /*1570*/  MOV R17, R62 ;  /* 0x0000003e00117202 */ /* 0x000fca0000000f00 */
[----:B-1----:R1:W2:Y:S01]  /*1580*/  LDG.E R20, desc[UR16][R16.64] ;  /* 0x0000001010147981 */ /* 0x0022a2000c1e1900 */
[----:B------:R-:W-:Y:S01]  /*1590*/  MOV R18, R65 ;  /* 0x0000004100127202 */ /* 0x000fe20000000f00 */
[----:B------:R-:W-:-:S05]  /*15a0*/  IMAD.MOV.U32 R19, RZ, RZ, R64 ;  /* 0x000000ffff137224 */ /* 0x000fca00078e0040 */
[----:B------:R-:W3:Y:S01]  /*15b0*/  LDG.E R73, desc[UR16][R18.64] ;  /* 0x0000001012497981 */ /* 0x000ee2000c1e1900 */
[----:B-1----:R-:W-:Y:S01]  /*15c0*/  IMAD.MOV.U32 R16, RZ, RZ, R67 ;  /* 0x000000ffff107224 */ /* 0x002fe200078e0043 */
[----:B------:R-:W-:-:S05]  /*15d0*/  MOV R17, R66 ;  /* 0x0000004200117202 */ /* 0x000fca0000000f00 */
        /* <DEDUP_REMOVED lines=50> */
[----:B------:R-:W-:Y:S01]  /*1900*/  HFMA2 R16, -RZ, RZ, 1.875, 0 ;  /* 0x3f800000ff107431 */ /* 0x000fe200000001ff */
[----:B------:R-:W-:Y:S02]  /*1910*/  MOV R17, RZ ;  /* 0x000000ff00117202 */ /* 0x000fe40000000f00 */
[----:B------:R-:W-:-:S04]  /*1920*/  ISETP.NE.AND P5, PT, R56, 0x1f, PT ;  /* 0x0000001f3800780c */ /* 0x000fc80003fa5270 */
[----:B------:R-:W4:Y:S01]  /*1930*/  @P0 LDS.64 R16, [UR5] ;  /* 0x00000005ff100984 */ /* 0x000f220008000a00 */
[C---:B-1----:R-:W-:Y:S01]  /*1940*/  FMUL.FTZ R18, R21.reuse, R18 ;  /* 0x0000001215127220 */ /* 0x042fe20000410000 */
[----:B--2---:R-:W-:-:S07]  /*1950*/  FFMA.FTZ R19, R21, R19, R78 ;  /* 0x0000001315137223 */ /* 0x004fce000001004e */
        /* <DEDUP_REMOVED lines=30> */
.L_x_4782:
[----:B------:R-:W-:Y:S05]  /*1b40*/  BSYNC.RECONVERGENT B0 ;  /* 0x0000000000007941 */ /* 0x000fea0003800200 */
.L_x_4781:
[----:B------:R-:W-:Y:S01]  /*1b50*/  UIADD3 UR6, UPT, UPT, UR6, 0x1, URZ ;  /* 0x0000000106067890 */ /* 0x000fe2000fffe0ff */
[----:B------:R-:W-:Y:S01]  /*1b60*/  LEA R67, P6, R12, R67, 0x2 ;  /* 0x000000430c437211 */ /* 0x000fe200078c10ff */
[----:B------:R-:W-:Y:S01]  /*1b70*/  FFMA.FTZ R75, R75, R76, R70 ;  /* 0x0000004c4b4b7223 */ /* 0x000fe20000010046 */
        /* <DEDUP_REMOVED lines=9> */
[----:B------:R-:W-:Y:S01]  /*1c10*/  IMAD.X R64, R64, 0x1, R11, P5 ;  /* 0x0000000140407824 */ /* 0x000fe200028e060b */
[----:B------:R-:W-:Y:S01]  /*1c20*/  IADD3.X R62, PT, PT, R62, R36, RZ, P6, !PT ;  /* 0x000000243e3e7210 */ /* 0x000fe200037fe4ff */
[----:B------:R-:W-:Y:S01]  /*1c30*/  UIADD3 UR5, UPT, UPT, UR5, 0x8, URZ ;  /* 0x0000000805057890 */ /* 0x000fe2000fffe0ff */
[----:B------:R-:W-:Y:S01]  /*1c40*/  IADD3 R61, PT, PT, R61, 0x1, RZ ;  /* 0x000000013d3d7810 */ /* 0x000fe20007ffe0ff */
[----:B------:R-:W-:Y:S10]  /*1c50*/  BRA.U UP0, `(.L_x_4783) ;  /* 0xfffffff900407547 */ /* 0x000ff4000b83ffff */
.L_x_4780:
[----:B------:R-:W-:Y:S01]  /*1c60*/  BAR.SYNC.DEFER_BLOCKING 0x0 ;  /* 0x0000000000007b1d */ /* 0x000fe20000010000 */
[----:B------:R-:W-:Y:S02]  /*1c70*/  ISETP.NE.AND P0, PT, R23, RZ, PT ;  /* 0x000000ff1700720c */ /* 0x000fe40003f05270 */
[----:B0-----:R-:W-:Y:S02]  /*1c80*/  F2FP.F16.F32.PACK_AB R14, R52, R53 ;  /* 0x00000035340e723e */ /* 0x001fe400000000ff */
[----:B------:R-:W-:Y:S01]  /*1c90*/  F2FP.F16.F32.PACK_AB R15, R51, R50 ;  /* 0x00000032330f723e */ /* 0x000fe200000000ff */
[----:B------:R-:W0:Y:S01]  /*1ca0*/  LDCU.64 UR10, c[0x0][0x478] ;  /* 0x00008f00ff0a77ac */ /* 0x000e220008000a00 */
[----:B------:R-:W2:Y:S01]  /*1cb0*/  LDCU UR5, c[0x0][0x388] ;  /* 0x00007100ff0577ac */ /* 0x000ea20008000800 */
[----:B------:R-:W3:Y:S02]  /*1cc0*/  LDCU.64 UR12, c[0x0][0x488] ;  /* 0x00009100ff0c77ac */ /* 0x000ee40008000a00 */
[----:B------:R4:W-:Y:S01]  /*1cd0*/  STS.64 [R49], R14 ;  /* 0x0000000e31007388 */ /* 0x0009e20000000a00 */
[----:B------:R-:W-:-:S03]  /*1ce0*/  NOP ;  /* 0x0000000000007918 */ /* 0x000fc60000000000 */
[----:B-1----:R-:W-:Y:S04]  /*1cf0*/  LDS.U16 R19, [R48] ;  /* 0x0000000030137984 */ /* 0x002fe80000000400 */
[----:B------:R-:W-:Y:S01]  /*1d00*/  LDS.U16 R21, [R48+0x40] ;  /* 0x0000400030157984 */ /* 0x000fe20000000400 */
[----:B----4-:R-:W-:-:S03]  /*1d10*/  IADD3 R15, P1, P3, R43, R6, R47 ;  /* 0x000000062b0f7210 */ /* 0x010fc60007b3e02f */
[----:B------:R-:W-:Y:S01]  /*1d20*/  LDS.U16 R57, [R48+0x80] ;  /* 0x0000800030397984 */ /* 0x000fe20000000400 */
[----:B------:R-:W-:Y:S02]  /*1d30*/  IADD3.X R18, PT, PT, RZ, R30, RZ, P1, P3 ;  /* 0x0000001eff127210 */ /* 0x000fe40000fe64ff */
[C---:B0-----:R-:W-:Y:S01]  /*1d40*/  LEA R14, P1, R15.reuse, UR10, 0x1 ;  /* 0x0000000a0f0e7c11 */ /* 0x041fe2000f8208ff */
[----:B------:R-:W-:Y:S03]  /*1d50*/  LDS.U16 R59, [R48+0xc0] ;  /* 0x0000c000303b7984 */ /* 0x000fe60000000400 */
[----:B------:R-:W-:Y:S01]  /*1d60*/  LEA.HI.X R15, R15, UR11, R18, 0x1, P1 ;  /* 0x0000000b0f0f7c11 */ /* 0x000fe200088f0c12 */
[----:B------:R-:W-:Y:S01]  /*1d70*/  @!P0 STS [UR4+0x100], R54 ;  /* 0x00010036ff008988 */ /* 0x000fe20008000804 */
[----:B--2---:R-:W-:Y:S01]  /*1d80*/  IADD3 R18, PT, PT, -R47, UR5, RZ ;  /* 0x000000052f127c10 */ /* 0x004fe2000fffe1ff */
[----:B------:R-:W-:Y:S06]  /*1d90*/  BAR.SYNC.DEFER_BLOCKING 0x0 ;  /* 0x0000000000007b1d */ /* 0x000fec0000010000 */
[----:B------:R-:W0:Y:S02]  /*1da0*/  LDS R16, [UR4+0x100] ;  /* 0x00010004ff107984 */ /* 0x000e240008000800 */
[----:B0-----:R-:W-:-:S02]  /*1db0*/  ISETP.GE.AND P2, PT, R43, R16, PT ;  /* 0x000000102b00720c */ /* 0x001fc40003f46270 */
[-C--:B------:R-:W-:Y:S02]  /*1dc0*/  ISETP.GE.AND P3, PT, R45, R16.reuse, PT ;  /* 0x000000102d00720c */ /* 0x080fe40003f66270 */
[-C--:B------:R-:W-:Y:S02]  /*1dd0*/  ISETP.GE.AND P4, PT, R46, R16.reuse, PT ;  /* 0x000000102e00720c */ /* 0x080fe40003f86270 */
[----:B------:R-:W-:-:S07]  /*1de0*/  ISETP.GE.AND P1, PT, R42, R16, PT ;  /* 0x000000102a00720c */ /* 0x000fce0003f26270 */
[----:B------:R0:W-:Y:S01]  /*1df0*/  @!P2 STG.E.U16 desc[UR16][R14.64], R19 ;  /* 0x000000130e00a986 */ /* 0x0001e2000c101510 */
[----:B------:R-:W-:-:S03]  /*1e00*/  IADD3 R17, P2, P5, R43, R4, R47 ;  /* 0x000000042b117210 */ /* 0x000fc60007d5e02f */
[----:B------:R1:W-:Y:S01]  /*1e10*/  @!P3 STG.E.U16 desc[UR16][R14.64+0x40], R21 ;  /* 0x000040150e00b986 */ /* 0x0003e2000c101510 */
[----:B------:R-:W-:Y:S02]  /*1e20*/  IADD3.X R20, PT, PT, RZ, R31, RZ, P2, P5 ;  /* 0x0000001fff147210 */ /* 0x000fe400017ea4ff */
[-C--:B------:R-:W-:Y:S01]  /*1e30*/  ISETP.GE.AND P2, PT, R43, R18.reuse, PT ;  /* 0x000000122b00720c */ /* 0x080fe20003f46270 */
[----:B------:R2:W-:Y:S01]  /*1e40*/  @!P4 STG.E.U16 desc[UR16][R14.64+0x80], R57 ;  /* 0x000080390e00c986 */ /* 0x0005e2000c101510 */
[-C--:B------:R-:W-:Y:S02]  /*1e50*/  ISETP.GE.AND P3, PT, R45, R18.reuse, PT ;  /* 0x000000122d00720c */ /* 0x080fe40003f66270 */
[-C--:B------:R-:W-:Y:S01]  /*1e60*/  ISETP.GE.AND P4, PT, R46, R18.reuse, PT ;  /* 0x000000122e00720c */ /* 0x080fe20003f86270 */
[----:B------:R-:W-:Y:S01]  /*1e70*/  @!P1 STG.E.U16 desc[UR16][R14.64+0xc0], R59 ;  /* 0x0000c03b0e009986 */ /* 0x000fe2000c101510 */
[----:B------:R-:W-:Y:S01]  /*1e80*/  BAR.SYNC.DEFER_BLOCKING 0x0 ;  /* 0x0000000000007b1d */ /* 0x000fe20000010000 */
[----:B------:R-:W-:-:S02]  /*1e90*/  ISETP.GE.AND P5, PT, R42, R18, PT ;  /* 0x000000122a00720c */ /* 0x000fc40003fa6270 */
[C---:B---3--:R-:W-:Y:S02]  /*1ea0*/  LEA R16, P6, R17.reuse, UR12, 0x1 ;  /* 0x0000000c11107c11 */ /* 0x048fe4000f8c08ff */
[----:B0-----:R-:W-:Y:S02]  /*1eb0*/  PRMT R19, RZ, 0x7610, R19 ;  /* 0x00007610ff137816 */ /* 0x001fe40000000013 */
[----:B-1----:R-:W-:Y:S02]  /*1ec0*/  PRMT R21, RZ, 0x7610, R21 ;  /* 0x00007610ff157816 */ /* 0x002fe40000000015 */
[----:B--2---:R-:W-:Y:S02]  /*1ed0*/  PRMT R57, RZ, 0x7610, R57 ;  /* 0x00007610ff397816 */ /* 0x004fe40000000039 */
[----:B------:R-:W-:-:S05]  /*1ee0*/  LEA.HI.X R17, R17, UR13, R20, 0x1, P6 ;  /* 0x0000000d11117c11 */ /* 0x000fca000b0f0c14 */
[----:B------:R-:W2:Y:S04]  /*1ef0*/  @!P2 LDG.E.U16 R19, desc[UR16][R16.64] ;  /* 0x000000101013a981 */ /* 0x000ea8000c1e1500 */
[----:B------:R-:W3:Y:S04]  /*1f00*/  @!P3 LDG.E.U16 R21, desc[UR16][R16.64+0x40] ;  /* 0x000040101015b981 */ /* 0x000ee8000c1e1500 */
[----:B------:R-:W4:Y:S04]  /*1f10*/  @!P4 LDG.E.U16 R57, desc[UR16][R16.64+0x80] ;  /* 0x000080101039c981 */ /* 0x000f28000c1e1500 */
[----:B------:R-:W5:Y:S01]  /*1f20*/  @!P5 LDG.E.U16 R55, desc[UR16][R16.64+0xc0] ;  /* 0x0000c0101037d981 */ /* 0x000f62000c1e1500 */
[----:B------:R-:W-:Y:S01]  /*1f30*/  IADD3 R47, P4, P5, R43, R2, R47 ;  /* 0x000000022b2f7210 */ /* 0x000fe20007d9e02f */
[----:B------:R-:W-:-:S02]  /*1f40*/  VIADD R33, R33, 0x1 ;  /* 0x0000000121217836 */ /* 0x000fc40000000000 */
[----:B--2---:R-:W-:Y:S04]  /*1f50*/  STS.U16 [R48], R19 ;  /* 0x0000001330007388 */ /* 0x004fe80000000400 */
[----:B---3--:R-:W-:Y:S04]  /*1f60*/  STS.U16 [R48+0x40], R21 ;  /* 0x0000401530007388 */ /* 0x008fe80000000400 */
[----:B----4-:R-:W-:Y:S04]  /*1f70*/  STS.U16 [R48+0x80], R57 ;  /* 0x0000803930007388 */ /* 0x010fe80000000400 */
[----:B-----5:R-:W-:Y:S01]  /*1f80*/  STS.U16 [R48+0xc0], R55 ;  /* 0x0000c03730007388 */ /* 0x020fe20000000400 */
[----:B------:R-:W-:-:S03]  /*1f90*/  NOP ;  /* 0x0000000000007918 */ /* 0x000fc60000000000 */
[----:B------:R-:W0:Y:S02]  /*1fa0*/  LDS.64 R14, [R49] ;  /* 0x00000000310e7984 */ /* 0x000e240000000a00 */
[--C-:B0-----:R-:W-:Y:S02]  /*1fb0*/  HADD2.F32 R20, -RZ, R14.reuse.H0_H0 ;  /* 0x2000000eff147230 */ /* 0x101fe40000004100 */
[----:B------:R-:W-:Y:S02]  /*1fc0*/  HADD2.F32 R54, -RZ, R14.H1_H1 ;  /* 0x3000000eff367230 */ /* 0x000fe40000004100 */
        /* <DEDUP_REMOVED lines=19> */
[----:B------:R0:W3:Y:S01]  /*2100*/  MUFU.RCP R57, R16 ;  /* 0x0000001000397308 */ /* 0x0000e20000001000 */
[----:B-1----:R-:W-:Y:S01]  /*2110*/  FMUL.FTZ R19, R54, R17 ;  /* 0x0000001136137220 */ /* 0x002fe20000410000 */
[----:B------:R-:W-:Y:S03]  /*2120*/  BAR.SYNC.DEFER_BLOCKING 0x0 ;  /* 0x0000000000007b1d */ /* 0x000fe60000010000 */
[----:B------:R-:W-:Y:S01]  /*2130*/  FMUL.FTZ R19, R19, R52 ;  /* 0x0000003413137220 */ /* 0x000fe20000410000 */
[----:B0-----:R-:W-:Y:S01]  /*2140*/  IADD3.X R16, PT, PT, RZ, R32, RZ, P4, P5 ;  /* 0x00000020ff107210 */ /* 0x001fe200027ea4ff */
[----:B--2---:R-:W-:-:S03]  /*2150*/  FMUL.FTZ R21, R56, R55 ;  /* 0x0000003738157220 */ /* 0x004fc60000410000 */
[----:B------:R-:W-:Y:S01]  /*2160*/  F2FP.F16.F32.PACK_AB R52, R19, R20 ;  /* 0x000000141334723e */ /* 0x000fe200000000ff */
[----:B------:R-:W-:Y:S01]  /*2170*/  FMUL.FTZ R21, R21, R50 ;  /* 0x0000003215157220 */ /* 0x000fe20000410000 */
[----:B---3--:R-:W-:-:S04]  /*2180*/  FMUL.FTZ R58, R58, R57 ;  /* 0x000000393a3a7220 */ /* 0x008fc80000410000 */
[----:B------:R-:W-:-:S05]  /*2190*/  FMUL.FTZ R58, R58, R51 ;  /* 0x000000333a3a7220 */ /* 0x000fca0000410000 */
[----:B------:R-:W-:-:S05]  /*21a0*/  F2FP.F16.F32.PACK_AB R53, R58, R21 ;  /* 0x000000153a35723e */ /* 0x000fca00000000ff */
        /* <DEDUP_REMOVED lines=28> */
.L_x_4785:
        /* <DEDUP_REMOVED lines=9> */
.L_x_5143:


//--------------------- .text._Z25selective_scan_fwd_kernelI32Selective_Scan_fwd_kernel_traitsILi32ELi4ELi1ELb0ELb0ELb1ELb0EN3c104HalfEfEEv13SSMParamsBase --------------------------
	.section	.text._Z25selective_scan_fwd_kernelI32Selective_Scan_fwd_kernel_traitsILi32ELi4ELi1ELb0ELb0ELb1ELb0EN3c104HalfEfEEv13SSMParamsBase,"ax",@progbits
	.align	128
        .global         _Z25selective_scan_fwd_kernelI32Selective_Scan_fwd_kernel_traitsILi32ELi4ELi1ELb0ELb0ELb1ELb0EN3c104HalfEfEEv13SSMParamsBase
        .type           _Z25selective_scan_fwd_kernelI32Selective_Scan_fwd_kernel_traitsILi32ELi4ELi1ELb0ELb0ELb1ELb0EN3c104HalfEfEEv13SSMParamsBase,@function
        .size           _Z25selective_scan_fwd_kernelI32Selective_Scan_fwd_kernel_traitsILi32ELi4ELi1ELb0ELb0ELb1ELb0EN3c104HalfEfEEv13SSMParamsBase,(.L_x_5144 - _Z25selective_scan_fwd_kernelI32Selective_Scan_fwd_kernel_traitsILi32ELi4ELi1ELb0ELb0ELb1ELb0EN3c104HalfEfEEv13SSMParamsBase)
        .other          _Z25selective_scan_fwd_kernelI32Selective_Scan_fwd_kernel_traitsILi32ELi4ELi1ELb0ELb0ELb1ELb0EN3c104HalfEfEEv13SSMParamsBase,@"STO_CUDA_ENTRY STV_DEFAULT"
_Z25selective_scan_fwd_kernelI32Selective_Scan_fwd_kernel_traitsILi32ELi4ELi1ELb0ELb0ELb1ELb0EN3c104HalfEfEEv13SSMParamsBase:
.text._Z25selective_scan_fwd_kernelI32Selective_Scan_fwd_kernel_traitsILi32ELi4ELi1ELb0ELb0ELb1ELb0EN3c104HalfEfEEv13SSMParamsBase:
        /* <DEDUP_REMOVED lines=13> */
[----:B------:R-:W4:Y:S01]  /*00d0*/  LDC.64 R30, c[0x0][0x3e8] ;  /* 0x0000fa00ff1e7b82 */ /* 0x000f220000000a00 */
[----:B------:R-:W-:Y:S02]  /*00e0*/  ISETP.NE.AND.EX P0, PT, R3, RZ, PT, P0 ;  /* 0x000000ff0300720c */ /* 0x000fe40003f05300 */
[----:B--2---:R-:W-:Y:S01]  /*00f0*/  ISETP.NE.U32.AND P1, PT, R4, RZ, PT ;  /* 0x000000ff0400720c */ /* 0x004fe20003f25070 */
[----:B0-----:R-:W0:Y:S03]  /*0100*/  MUFU.RCP R8, R8 ;  /* 0x0000000800087308 */ /* 0x001e260000001000 */
[----:B------:R-:W-:-:S07]  /*0110*/  ISETP.NE.AND.EX P1, PT, R5, RZ, PT, P1 ;  /* 0x000000ff0500720c */ /* 0x000fce0003f25310 */
[----:B-1----:R-:W-:-:S04]  /*0120*/  @P0 LEA R2, P2, R0, R2, 0x2 ;  /* 0x0000000200020211 */ /* 0x002fc800078410ff */
[C---:B------:R-:W-:Y:S02]  /*0130*/  @P0 LEA.HI.X R3, R0.reuse, R3, RZ, 0x2, P2 ;  /* 0x0000000300030211 */ /* 0x040fe400010f14ff */
[----:B------:R-:W-:-:S03]  /*0140*/  @P1 LEA R4, P3, R0, R4, 0x2 ;  /* 0x0000000400041211 */ /* 0x000fc600078610ff */
[----:B------:R1:W5:Y:S01]  /*0150*/  @P0 LDG.E R11, desc[UR16][R2.64] ;  /* 0x00000010020b0981 */ /* 0x000362000c1e1900 */
[----:B0-----:R-:W-:Y:S01]  /*0160*/  VIADD R6, R8, 0xffffffe ;  /* 0x0ffffffe08067836 */ /* 0x001fe20000000000 */
[----:B------:R-:W-:-:S03]  /*0170*/  @P1 LEA.HI.X R5, R0, R5, RZ, 0x2, P3 ;  /* 0x0000000500051211 */ /* 0x000fc600018f14ff */
[----:B------:R0:W2:Y:S02]  /*0180*/  F2I.FTZ.U32.TRUNC.NTZ R7, R6 ;  /* 0x0000000600077305 */ /* 0x0000a4000021f000 */
[----:B------:R3:W5:Y:S01]  /*0190*/  @P1 LDG.E R10, desc[UR16][R4.64] ;  /* 0x00000010040a1981 */ /* 0x000762000c1e1900 */
[----:B0-----:R-:W-:Y:S01]  /*01a0*/  IMAD.MOV.U32 R6, RZ, RZ, RZ ;  /* 0x000000ffff067224 */ /* 0x001fe200078e00ff */
[----:B--2---:R-:W-:-:S05]  /*01b0*/  IADD3 R12, PT, PT, RZ, -R7, RZ ;  /* 0x80000007ff0c7210 */ /* 0x004fca0007ffe0ff */
[----:B-1----:R-:W-:Y:S01]  /*01c0*/  IMAD R3, R12, R13, RZ ;  /* 0x0000000d0c037224 */ /* 0x002fe200078e02ff */
[----:B---3--:R-:W-:-:S03]  /*01d0*/  IABS R4, R0 ;  /* 0x0000000000047213 */ /* 0x008fc60000000000 */
[----:B------:R-:W-:Y:S02]  /*01e0*/  IMAD.HI.U32 R7, R7, R3, R6 ;  /* 0x0000000307077227 */ /* 0x000fe400078e0006 */
[----:B------:R-:W0:Y:S04]  /*01f0*/  LDC R6, c[0x0][0x394] ;  /* 0x0000e500ff067b82 */ /* 0x000e280000000800 */
[----:B------:R-:W-:-:S05]  /*0200*/  IMAD.HI.U32 R7, R7, R4, RZ ;  /* 0x0000000407077227 */ /* 0x000fca00078e00ff */
[----:B------:R-:W-:-:S05]  /*0210*/  IADD3 R2, PT, PT, -R7, RZ, RZ ;  /* 0x000000ff07027210 */ /* 0x000fca0007ffe1ff */
[----:B------:R-:W-:-:S05]  /*0220*/  IMAD R4, R13, R2, R4 ;  /* 0x000000020d047224 */ /* 0x000fca00078e0204 */
[----:B------:R-:W-:Y:S01]  /*0230*/  ISETP.GT.U32.AND P2, PT, R13, R4, PT ;  /* 0x000000040d00720c */ /* 0x000fe20003f44070 */
[----:B------:R-:W-:-:S12]  /*0240*/  UIMAD.WIDE.U32 UR6, UR18, UR12, URZ ;  /* 0x0000000c120672a5 */ /* 0x000fd8000f8e00ff */
[----:B------:R-:W-:-:S05]  /*0250*/  @!P2 IMAD.IADD R4, R4, 0x1, -R13 ;  /* 0x000000010404a824 */ /* 0x000fca00078e0a0d */
[----:B------:R-:W-:Y:S02]  /*0260*/  ISETP.GE.U32.AND P0, PT, R4, R13, PT ;  /* 0x0000000d0400720c */ /* 0x000fe40003f06070 */
[----:B------:R-:W1:Y:S01]  /*0270*/  LDC.64 R4, c[0x0][0x460] ;  /* 0x00011800ff047b82 */ /* 0x000e620000000a00 */
[----:B0-----:R-:W-:Y:S01]  /*0280*/  ISETP.GE.AND P4, PT, R6, 0x1, PT ;  /* 0x000000010600780c */ /* 0x001fe20003f86270 */
[----:B------:R-:W-:Y:S02]  /*0290*/  UIMAD.WIDE.U32 UR4, UR18, UR8, URZ ;  /* 0x00000008120472a5 */ /* 0x000fe4000f8e00ff */
[----:B------:R-:W-:Y:S02]  /*02a0*/  UIMAD UR8, UR18, UR13, UR7 ;  /* 0x0000000d120872a4 */ /* 0x000fe4000f8e0207 */
[----:B------:R-:W-:Y:S01]  /*02b0*/  UIMAD UR9, UR18, UR9, UR5 ;  /* 0x00000009120972a4 */ /* 0x000fe2000f8e0205 */
[----:B------:R-:W-:Y:S01]  /*02c0*/  MOV R8, UR6 ;  /* 0x0000000600087c02 */ /* 0x000fe20008000f00 */
[----:B------:R-:W-:Y:S01]  /*02d0*/  IMAD.U32 R9, RZ, RZ, UR7 ;  /* 0x00000007ff097e24 */ /* 0x000fe2000f8e00ff */
[----:B------:R-:W-:Y:S01]  /*02e0*/  MOV R3, UR5 ;  /* 0x0000000500037c02 */ /* 0x000fe20008000f00 */
[----:B------:R-:W-:Y:S01]  /*02f0*/  IMAD.U32 R2, RZ, RZ, UR4 ;  /* 0x00000004ff027e24 */ /* 0x000fe2000f8e00ff */
[----:B------:R-:W-:Y:S01]  /*0300*/  LOP3.LUT R12, R0, R15, RZ, 0x3c, !PT ;  /* 0x0000000f000c7212 */ /* 0x000fe200078e3cff */
[----:B------:R-:W-:Y:S01]  /*0310*/  IMAD.U32 R3, RZ, RZ, UR9 ;  /* 0x00000009ff037e24 */ /* 0x000fe2000f8e00ff */
[----:B------:R-:W-:Y:S01]  /*0320*/  MOV R9, UR8 ;  /* 0x0000000800097c02 */ /* 0x000fe20008000f00 */
[----:B------:R-:W0:Y:S01]  /*0330*/  LDCU.64 UR6, c[0x0][0x3d0] ;  /* 0x00007a00ff0677ac */ /* 0x000e220008000a00 */
[----:B------:R-:W-:-:S02]  /*0340*/  ISETP.GE.AND P3, PT, R12, RZ, PT ;  /* 0x000000ff0c00720c */ /* 0x000fc40003f66270 */
[----:B------:R-:W-:Y:S02]  /*0350*/  ISETP.NE.AND P1, PT, R15, RZ, PT ;  /* 0x000000ff0f00720c */ /* 0x000fe40003f25270 */
[----:B------:R-:W-:Y:S01]  /*0360*/  @!P2 IADD3 R7, PT, PT, R7, 0x1, RZ ;  /* 0x000000010707a810 */ /* 0x000fe20007ffe0ff */
[----:B0---4-:R-:W-:Y:S10]  /*0370*/  @!P4 EXIT ;  /* 0x000000000000c94d */ /* 0x011ff40003800000 */
[----:B------:R-:W0:Y:S01]  /*0380*/  LDC.64 R28, c[0x0][0x428] ;  /* 0x00010a00ff1c7b82 */ /* 0x000e220000000a00 */
[----:B------:R-:W-:Y:S01]  /*0390*/  @P0 VIADD R7, R7, 0x1 ;  /* 0x0000000107070836 */ /* 0x000fe20000000000 */
[----:B------:R-:W-:Y:S01]  /*03a0*/  UIMAD.WIDE.U32 UR4, UR18, UR6, URZ ;  /* 0x00000006120472a5 */ /* 0x000fe2000f8e00ff */
[C---:B------:R-:W-:Y:S01]  /*03b0*/  IMAD.WIDE.U32 R2, R0.reuse, UR10, R2 ;  /* 0x0000000a00027c25 */ /* 0x040fe2000f8e0002 */
[----:B------:R-:W2:Y:S02]  /*03c0*/  LDCU.U8 UR9, c[0x0][0x39e] ;  /* 0x000073c0ff0977ac */ /* 0x000ea40008000000 */
[----:B------:R-:W-:Y:S01]  /*03d0*/  @!P3 IADD3 R7, PT, PT, -R7, RZ, RZ ;  /* 0x000000ff0707b210 */ /* 0x000fe20007ffe1ff */
[C---:B------:R-:W-:Y:S01]  /*03e0*/  IMAD.WIDE.U32 R8, R0.reuse, UR14, R8 ;  /* 0x0000000e00087c25 */ /* 0x040fe2000f8e0008 */
[----:B------:R-:W3:Y:S01]  /*03f0*/  LDC.64 R18, c[0x0][0x468] ;  /* 0x00011a00ff127b82 */ /* 0x000ee20000000a00 */
[----:B------:R-:W-:Y:S01]  /*0400*/  @!P1 LOP3.LUT R7, RZ, R15, RZ, 0x33, !PT ;  /* 0x0000000fff079212 */ /* 0x000fe200078e33ff */
[----:B------:R-:W-:Y:S01]  /*0410*/  UIMAD UR5, UR18, UR7, UR5 ;  /* 0x00000007120572a4 */ /* 0x000fe2000f8e0205 */
[----:B------:R-:W-:Y:S01]  /*0420*/  IMAD R24, R0, UR11, R3 ;  /* 0x0000000b00187c24 */ /* 0x000fe2000f8e0203 */
[----:B-1----:R-:W-:Y:S01]  /*0430*/  LEA R21, P0, R2, R4, 0x1 ;  /* 0x0000000402157211 */ /* 0x002fe200078008ff */
[----:B------:R-:W-:Y:S01]  /*0440*/  IMAD R23, R0, UR15, R9 ;  /* 0x0000000f00177c24 */ /* 0x000fe2000f8e0209 */
[----:B------:R-:W-:Y:S01]  /*0450*/  SHF.R.S32.HI R3, RZ, 0x1f, R7 ;  /* 0x0000001fff037819 */ /* 0x000fe20000011407 */
[----:B------:R-:W1:Y:S01]  /*0460*/  S2R R9, SR_TID.X ;  /* 0x0000000000097919 */ /* 0x000e620000002100 */
[----:B------:R-:W4:Y:S01]  /*0470*/  LDC.64 R26, c[0x0][0x450] ;  /* 0x00011400ff1a7b82 */ /* 0x000f220000000a00 */
[----:B------:R-:W-:Y:S01]  /*0480*/  LEA.HI.X R24, R2, R5, R24, 0x1, P0 ;  /* 0x0000000502187211 */ /* 0x000fe200000f0c18 */
[----:B------:R-:W2:Y:S01]  /*0490*/  LDCU.64 UR6, c[0x0][0x3b8] ;  /* 0x00007700ff0677ac */ /* 0x000ea20008000a00 */
[----:B------:R-:W-:-:S04]  /*04a0*/  IMAD R14, R3, R30, RZ ;  /* 0x0000001e030e7224 */ /* 0x000fc800078e02ff */
[----:B------:R-:W-:Y:S01]  /*04b0*/  IMAD R31, R7, R31, R14 ;  /* 0x0000001f071f7224 */ /* 0x000fe200078e020e */
[----:B------:R-:W1:Y:S01]  /*04c0*/  LDC.64 R32, c[0x0][0x3a0] ;  /* 0x0000e800ff207b82 */ /* 0x000e620000000a00 */
[----:B0-----:R-:W-:-:S04]  /*04d0*/  IMAD.WIDE.U32 R16, R0, R28, RZ ;  /* 0x0000001c00107225 */ /* 0x001fc800078e00ff */
[----:B------:R-:W-:Y:S01]  /*04e0*/  IMAD.WIDE.U32 R14, R7, R30, UR4 ;  /* 0x00000004070e7e25 */ /* 0x000fe2000f8e001e */
[----:B------:R-:W0:Y:S02]  /*04f0*/  LDCU UR4, c[0x0][0x38c] ;  /* 0x00007180ff0477ac */ /* 0x000e240008000800 */
[----:B------:R-:W1:Y:S01]  /*0500*/  LDC R25, c[0x0][0x384] ;  /* 0x0000e100ff197b82 */ /* 0x000e620000000800 */
[----:B------:R-:W-:Y:S01]  /*0510*/  IMAD R17, R0, R29, R17 ;  /* 0x0000001d00117224 */ /* 0x000fe200078e0211 */
[----:B---3--:R-:W-:Y:S01]  /*0520*/  LEA R29, P0, R8, R18, 0x1 ;  /* 0x00000012081d7211 */ /* 0x008fe200078008ff */
[----:B------:R-:W-:-:S03]  /*0530*/  IMAD.IADD R31, R15, 0x1, R31 ;  /* 0x000000010f1f7824 */ /* 0x000fc600078e021f */
[----:B------:R-:W-:Y:S02]  /*0540*/  LEA.HI.X R23, R8, R19, R23, 0x1, P0 ;  /* 0x0000001308177211 */ /* 0x000fe400000f0c17 */
[----:B------:R-:W3:Y:S01]  /*0550*/  LDC.64 R12, c[0x0][0x448] ;  /* 0x00011200ff0c7b82 */ /* 0x000ee20000000a00 */
[----:B----4-:R-:W-:-:S04]  /*0560*/  LEA R30, P1, R14, R26, 0x1 ;  /* 0x0000001a0e1e7211 */ /* 0x010fc800078208ff */
[----:B------:R-:W-:Y:S01]  /*0570*/  LEA.HI.X R31, R14, R27, R31, 0x1, P1 ;  /* 0x0000001b0e1f7211 */ /* 0x000fe200008f0c1f */
[C---:B--2---:R-:W-:Y:S02]  /*0580*/  IMAD.WIDE.U32 R14, R0.reuse, UR6, RZ ;  /* 0x00000006000e7c25 */ /* 0x044fe4000f8e00ff */
[----:B------:R-:W2:Y:S01]  /*0590*/  LDC.64 R2, c[0x0][0x420] ;  /* 0x00010800ff027b82 */ /* 0x000ea20000000a00 */
[----:B0-----:R-:W-:Y:S01]  /*05a0*/  UISETP.LT.AND UP0, UPT, UR4, 0x1, UPT ;  /* 0x000000010400788c */ /* 0x001fe2000bf01270 */
[----:B-1----:R-:W-:-:S04]  /*05b0*/  IMAD.WIDE.U32 R18, R0, R32, RZ ;  /* 0x0000002000127225 */ /* 0x002fc800078e00ff */
[C---:B------:R-:W-:Y:S02]  /*05c0*/  IMAD R20, R0.reuse, R33, R19 ;  /* 0x0000002100147224 */ /* 0x040fe400078e0213 */
[----:B------:R-:W0:Y:S01]  /*05d0*/  LDC.64 R4, c[0x0][0x440] ;  /* 0x00011000ff047b82 */ /* 0x000e220000000a00 */
[----:B------:R-:W-:Y:S02]  /*05e0*/  IMAD R19, R25, UR18, R0 ;  /* 0x0000001219137c24 */ /* 0x000fe4000f8e0200 */
[----:B------:R-:W-:-:S05]  /*05f0*/  IMAD R0, R0, UR7, R15 ;  /* 0x0000000700007c24 */ /* 0x000fca000f8e020f */
[----:B------:R-:W1:Y:S01]  /*0600*/  LDC.64 R40, c[0x0][0x3c0] ;  /* 0x0000f000ff287b82 */ /* 0x000e620000000a00 */
[----:B---3--:R-:W-:-:S07]  /*0610*/  LEA R8, P0, R14, R12, 0x2 ;  /* 0x0000000c0e087211 */ /* 0x008fce00078010ff */
[----:B------:R-:W3:Y:S01]  /*0620*/  LDC.64 R38, c[0x0][0x3a8] ;  /* 0x0000ea00ff267b82 */ /* 0x000ee20000000a00 */
[----:B--2---:R-:W-:-:S04]  /*0630*/  IMAD.WIDE.U32 R36, R2, UR18, R16 ;  /* 0x0000001202247c25 */ /* 0x004fc8000f8e0010 */
[----:B------:R-:W-:Y:S01]  /*0640*/  IMAD R2, R19, R6, RZ ;  /* 0x0000000613027224 */ /* 0x000fe200078e02ff */
[----:B------:R-:W-:Y:S01]  /*0650*/  LEA.HI.X R6, R14, R13, R0, 0x2, P0 ;  /* 0x0000000d0e067211 */ /* 0x000fe200000f1400 */
[----:B------:R-:W-:Y:S01]  /*0660*/  IMAD.SHL.U32 R0, R9, 0x4, RZ ;  /* 0x0000000409007824 */ /* 0x000fe200078e00ff */
[----:B------:R-:W2:Y:S01]  /*0670*/  LDC.64 R42, c[0x0][0x3e0] ;  /* 0x0000f800ff2a7b82 */ /* 0x000ea20000000a00 */
[----:B0-----:R-:W-:Y:S01]  /*0680*/  LEA R7, P1, R18, R4, 0x2 ;  /* 0x0000000412077211 */ /* 0x001fe200078210ff */
[----:B------:R-:W-:Y:S02]  /*0690*/  IMAD R4, R3, UR18, R37 ;  /* 0x0000001203047c24 */ /* 0x000fe4000f8e0225 */
[----:B------:R-:W-:Y:S01]  /*06a0*/  HFMA2 R3, -RZ, RZ, 0, 0 ;  /* 0x00000000ff037431 */ /* 0x000fe200000001ff */
[----:B------:R-:W-:Y:S01]  /*06b0*/  LOP3.LUT R14, R0, 0xf80, RZ, 0xc0, !PT ;  /* 0x00000f80000e7812 */ /* 0x000fe200078ec0ff */
[----:B------:R-:W-:Y:S01]  /*06c0*/  IMAD R2, R2, UR4, RZ ;  /* 0x0000000402027c24 */ /* 0x000fe2000f8e02ff */
[----:B------:R-:W-:Y:S01]  /*06d0*/  LEA.HI.X R5, R18, R5, R20, 0x2, P1 ;  /* 0x0000000512057211 */ /* 0x000fe200008f1414 */
[----:B------:R-:W-:Y:S01]  /*06e0*/  USEL UR4, UR4, 0x1, !UP0 ;  /* 0x0000000104047887 */ /* 0x000fe2000c000000 */
[----:B------:R-:W-:Y:S01]  /*06f0*/  LOP3.LUT R27, R14, 0x1f, R9, 0xf8, !PT ;  /* 0x0000001f0e1b7812 */ /* 0x000fe200078ef809 */
[----:B------:R-:W-:Y:S01]  /*0700*/  VIADD R28, R0, 0x1 ;  /* 0x00000001001c7836 */ /* 0x000fe20000000000 */
[----:B-1----:R-:W-:Y:S01]  /*0710*/  SHF.L.U64.HI R13, R40, 0x2, R41 ;  /* 0x00000002280d7819 */ /* 0x002fe20000010229 */
[C---:B------:R-:W-:Y:S01]  /*0720*/  VIADD R25, R0.reuse, 0x3 ;  /* 0x0000000300197836 */ /* 0x040fe20000000000 */
[----:B------:R-:W-:Y:S01]  /*0730*/  IADD3 R26, PT, PT, R0, 0x2, RZ ;  /* 0x00000002001a7810 */ /* 0x000fe20007ffe0ff */
[C---:B------:R-:W-:Y:S01]  /*0740*/  IMAD.WIDE.U32 R34, R27.reuse, 0x2, RZ ;  /* 0x000000021b227825 */ /* 0x040fe200078e00ff */
[----:B------:R-:W-:Y:S01]  /*0750*/  LOP3.LUT R22, R27, 0x20, RZ, 0xfc, !PT ;  /* 0x000000201b167812 */ /* 0x000fe200078efcff */
[----:B------:R-:W-:Y:S01]  /*0760*/  UIADD3 UR7, UPT, UPT, -UR4, URZ, URZ ;  /* 0x000000ff04077290 */ /* 0x000fe2000fffe1ff */
[----:B---3--:R-:W-:Y:S01]  /*0770*/  SHF.L.U64.HI R41, R38, 0x2, R39 ;  /* 0x0000000226297819 */ /* 0x008fe20000010227 */
[----:B------:R-:W-:Y:S01]  /*0780*/  IMAD.MOV.U32 R17, RZ, RZ, R31 ;  /* 0x000000ffff117224 */ /* 0x000fe200078e001f */
[----:B------:R-:W-:-:S02]  /*0790*/  MOV R39, R21 ;  /* 0x0000001500277202 */ /* 0x000fc40000000f00 */
[C---:B------:R-:W-:Y:S02]  /*07a0*/  LOP3.LUT R21, R27.reuse, 0x40, RZ, 0xfc, !PT ;  /* 0x000000401b157812 */ /* 0x040fe400078efcff */
[----:B------:R-:W-:Y:S02]  /*07b0*/  LOP3.LUT R20, R27, 0x60, RZ, 0xfc, !PT ;  /* 0x000000601b147812 */ /* 0x000fe400078efcff */
[----:B--2---:R-:W-:Y:S02]  /*07c0*/  SHF.L.U64.HI R12, R42, 0x1, R43 ;  /* 0x000000012a0c7819 */ /* 0x004fe4000001022b */
[----:B------:R-:W-:Y:S02]  /*07d0*/  LOP3.LUT R19, R34, 0x80, RZ, 0xfc, !PT ;  /* 0x0000008022137812 */ /* 0x000fe400078efcff */
[----:B------:R-:W-:-:S07]  /*07e0*/  MOV R18, R30 ;  /* 0x0000001e00127202 */ /* 0x000fce0000000f00 */
.L_x_4798:
[----:B0-----:R-:W0:Y:S01]  /*07f0*/  LDCU UR4, c[0x0][0x388] ;  /* 0x00007100ff0477ac */ /* 0x001e220008000800 */
[----:B------:R-:W-:Y:S01]  /*0800*/  SHF.L.U32 R16, R3, 0x7, RZ ;  /* 0x0000000703107819 */ /* 0x000fe200000006ff */
[----:B------:R-:W-:Y:S01]  /*0810*/  IMAD.SHL.U32 R44, R27, 0x2, RZ ;  /* 0x000000021b2c7824 */ /* 0x000fe200078e00ff */
[----:B------:R-:W-:Y:S02]  /*0820*/  PRMT R32, RZ, 0x7610, R32 ;  /* 0x00007610ff207816 */ /* 0x000fe40000000020 */
[----:B------:R-:W-:Y:S02]  /*0830*/  PRMT R46, RZ, 0x7610, R46 ;  /* 0x00007610ff2e7816 */ /* 0x000fe4000000002e */
[----:B------:R-:W-:Y:S02]  /*0840*/  IADD3 R30, P3, PT, R44, R39, RZ ;  /* 0x000000272c1e7210 */ /* 0x000fe40007f7e0ff */
[----:B-1----:R-:W-:Y:S02]  /*0850*/  PRMT R48, RZ, 0x7610, R48 ;  /* 0x00007610ff307816 */ /* 0x002fe40000000030 */
[----:B------:R-:W-:-:S02]  /*0860*/  PRMT R52, RZ, 0x7610, R52 ;  /* 0x00007610ff347816 */ /* 0x000fc40000000034 */
[----:B------:R-:W-:Y:S02]  /*0870*/  IADD3.X R31, PT, PT, RZ, R24, RZ, P3, !PT ;  /* 0x00000018ff1f7210 */ /* 0x000fe40001ffe4ff */
        /* <DEDUP_REMOVED lines=15> */
[----:B------:R-:W-:Y:S01]  /*0970*/  PRMT R58, RZ, 0x7610, R58 ;  /* 0x00007610ff3a7816 */ /* 0x000fe2000000003a */
[----:B------:R-:W-:Y:S01]  /*0980*/  IMAD.X R45, RZ, RZ, R23, P3 ;  /* 0x000000ffff2d7224 */ /* 0x000fe200018e0617 */
[----:B------:R-:W-:Y:S02]  /*0990*/  PRMT R56, RZ, 0x7610, R56 ;  /* 0x00007610ff387816 */ /* 0x000fe40000000038 */
[----:B------:R-:W-:Y:S01]  /*09a0*/  PRMT R60, RZ, 0x7610, R60 ;  /* 0x00007610ff3c7816 */ /* 0x000fe2000000003c */
        /* <DEDUP_REMOVED lines=15> */
[----:B--2---:R-:W-:Y:S04]  /*0aa0*/  STS.U16 [R15+0x40], R54 ;  /* 0x000040360f007388 */ /* 0x004fe80000000400 */
[----:B---3--:R-:W-:Y:S04]  /*0ab0*/  STS.U16 [R15+0x80], R58 ;  /* 0x0000803a0f007388 */ /* 0x008fe80000000400 */
[----:B----4-:R-:W-:Y:S04]  /*0ac0*/  STS.U16 [R15], R56 ;  /* 0x000000380f007388 */ /* 0x010fe80000000400 */
[----:B------:R-:W-:Y:S01]  /*0ad0*/  STS.U16 [R15+0xc0], R60 ;  /* 0x0000c03c0f007388 */ /* 0x000fe20000000400 */
[----:B------:R-:W-:-:S03]  /*0ae0*/  NOP ;  /* 0x0000000000007918 */ /* 0x000fc60000000000 */
[----:B------:R-:W0:Y:S02]  /*0af0*/  LDS.64 R32, [R14] ;  /* 0x000000000e207984 */ /* 0x000e240000000a00 */
[--C-:B0-----:R-:W-:Y:S02]  /*0b00*/  HADD2.F32 R47, -RZ, R32.reuse.H0_H0 ;  /* 0x20000020ff2f7230 */ /* 0x101fe40000004100 */
[----:B------:R-:W-:Y:S02]  /*0b10*/  HADD2.F32 R53, -RZ, R32.H1_H1 ;  /* 0x30000020ff357230 */ /* 0x000fe40000004100 */
[----:B------:R-:W0:Y:S01]  /*0b20*/  LDC R32, c[0x0][0x38c] ;  /* 0x0000e300ff207b82 */ /* 0x000e220000000800 */
[--C-:B-----5:R-:W-:Y:S01]  /*0b30*/  FADD.FTZ R54, R47, R10.reuse ;  /* 0x0000000a2f367221 */ /* 0x120fe20000010000 */
[--C-:B------:R-:W-:Y:S02]  /*0b40*/  HADD2.F32 R49, -RZ, R33.reuse.H0_H0 ;  /* 0x20000021ff317230 */ /* 0x100fe40000004100 */
[--C-:B------:R-:W-:Y:S01]  /*0b50*/  FADD.FTZ R53, R53, R10.reuse ;  /* 0x0000000a35357221 */ /* 0x100fe20000010000 */
[----:B------:R-:W-:Y:S01]  /*0b60*/  HADD2.F32 R33, -RZ, R33.H1_H1 ;  /* 0x30000021ff217230 */ /* 0x000fe20000004100 */
[----:B------:R-:W-:Y:S01]  /*0b70*/  FSETP.GTU.FTZ.AND P1, PT, R54, 20, PT ;  /* 0x41a000003600780b */ /* 0x000fe20003f3c000 */
[----:B------:R-:W-:-:S02]  /*0b80*/  FADD.FTZ R52, R49, R10 ;  /* 0x0000000a31347221 */ /* 0x000fc40000010000 */
[----:B------:R-:W-:Y:S01]  /*0b90*/  FSETP.GTU.FTZ.AND P2, PT, R53, 20, PT ;  /* 0x41a000003500780b */ /* 0x000fe20003f5c000 */
[----:B------:R-:W-:Y:S01]  /*0ba0*/  FADD.FTZ R51, R33, R10 ;  /* 0x0000000a21337221 */ /* 0x000fe20000010000 */
        /* <DEDUP_REMOVED lines=8> */
[----:B------:R-:W-:Y:S02]  /*0c30*/  IMAD.MOV.U32 R46, RZ, RZ, 0x3e800000 ;  /* 0x3e800000ff2e7424 */ /* 0x000fe400078e00ff */
[----:B------:R-:W-:Y:S01]  /*0c40*/  IMAD.MOV.U32 R47, RZ, RZ, 0x3d39bf78 ;  /* 0x3d39bf78ff2f7424 */ /* 0x000fe200078e00ff */
[----:B------:R-:W1:Y:S02]  /*0c50*/  MUFU.EX2 R48, R54 ;  /* 0x0000003600307308 */ /* 0x000e640000000800 */
[C---:B-1----:R-:W-:Y:S01]  /*0c60*/  FADD.FTZ.RZ R33, R48.reuse, 1 ;  /* 0x3f80000030217421 */ /* 0x042fe2000001c000 */
        /* <DEDUP_REMOVED lines=25> */
.L_x_4787:
[----:B------:R-:W-:Y:S05]  /*0e00*/  BSYNC.RECONVERGENT B0 ;  /* 0x0000000000007941 */ /* 0x000fea0003800200 */
.L_x_4786:
[----:B------:R-:W-:Y:S04]  /*0e10*/  BSSY.RECONVERGENT B0, `(.L_x_4788) ;  /* 0x0000020000007945 */ /* 0x000fe80003800200 */
[----:B------:R-:W-:Y:S05]  /*0e20*/  @P2 BRA `(.L_x_4789) ;  /* 0x0000000000782947 */ /* 0x000fea0003800000 */
[----:B------:R-:W-:Y:S01]  /*0e30*/  FMUL.FTZ R53, R53, 1.4426950216293334961 ;  /* 0x3fb8aa3b35357820 */ /* 0x000fe20000410000 */
[----:B------:R-:W-:Y:S01]  /*0e40*/  HFMA2 R48, -RZ, RZ, 1.625, 0 ;  /* 0x3e800000ff307431 */ /* 0x000fe200000001ff */
[----:B------:R-:W-:Y:S02]  /*0e50*/  MOV R47, 0x3d39bf78 ;  /* 0x3d39bf78002f7802 */ /* 0x000fe40000000f00 */
[----:B------:R-:W1:Y:S02]  /*0e60*/  MUFU.EX2 R46, R53 ;  /* 0x00000035002e7308 */ /* 0x000e640000000800 */
[C---:B-1----:R-:W-:Y:S01]  /*0e70*/  FADD.FTZ.RZ R33, R46.reuse, 1 ;  /* 0x3f8000002e217421 */ /* 0x042fe2000001c000 */
        /* <DEDUP_REMOVED lines=25> */
.L_x_4789:
[----:B------:R-:W-:Y:S05]  /*1010*/  BSYNC.RECONVERGENT B0 ;  /* 0x0000000000007941 */ /* 0x000fea0003800200 */
.L_x_4788:
[----:B------:R-:W-:Y:S04]  /*1020*/  BSSY.RECONVERGENT B0, `(.L_x_4790) ;  /* 0x0000020000007945 */ /* 0x000fe80003800200 */
[----:B------:R-:W-:Y:S05]  /*1030*/  @P3 BRA `(.L_x_4791) ;  /* 0x0000000000783947 */ /* 0x000fea0003800000 */
        /* <DEDUP_REMOVED lines=30> */
.L_x_4791:
[----:B------:R-:W-:Y:S05]  /*1220*/  BSYNC.RECONVERGENT B0 ;  /* 0x0000000000007941 */ /* 0x000fea0003800200 */
.L_x_4790:
        /* <DEDUP_REMOVED lines=32> */
.L_x_4793:
[----:B------:R-:W-:Y:S05]  /*1430*/  BSYNC.RECONVERGENT B0 ;  /* 0x0000000000007941 */ /* 0x000fea0003800200 */
.L_x_4792:
[----:B------:R-:W-:Y:S01]  /*1440*/  BAR.SYNC.DEFER_BLOCKING 0x0 ;  /* 0x0000000000007b1d */ /* 0x000fe20000010000 */
[----:B0-----:R-:W-:Y:S01]  /*1450*/  ISETP.GE.AND P0, PT, R32, 0x1, PT ;  /* 0x000000012000780c */ /* 0x001fe20003f06270 */
        /* <DEDUP_REMOVED lines=15> */
[----:B------:R-:W-:Y:S01]  /*1550*/  ISETP.NE.AND P0, PT, R3, RZ, PT ;  /* 0x000000ff0300720c */ /* 0x000fe20003f05270 */
[----:B------:R-:W-:Y:S01]  /*1560*/  IMAD.MOV.U32 R61, RZ, RZ, R5 ;  /* 0x000000ffff3d7224 */ /* 0x000fe200078e0005 */
[-C--:B------:R-:W-:Y:S01]  /*1570*/  ISETP.GE.U32.AND P5, PT, R25, R43.reuse, PT ;  /* 0x0000002b1900720c */ /* 0x080fe20003fa6070 */
[----:B------:R-:W-:Y:S01]  /*1580*/  IMAD.MOV.U32 R63, RZ, RZ, R6 ;  /* 0x000000ffff3f7224 */ /* 0x000fe200078e0006 */
[-C--:B------:R-:W-:Y:S01]  /*1590*/  ISETP.GE.U32.AND P3, PT, R26, R43.reuse, PT ;  /* 0x0000002b1a00720c */ /* 0x080fe20003f66070 */
[----:B------:R-:W-:Y:S01]  /*15a0*/  UIADD3 UR5, UPT, UPT, UR4, 0x130, URZ ;  /* 0x0000013004057890 */ /* 0x000fe2000fffe0ff */
[-C--:B------:R-:W-:Y:S01]  /*15b0*/  ISETP.GE.U32.AND P2, PT, R28, R43.reuse, PT ;  /* 0x0000002b1c00720c */ /* 0x080fe20003f46070 */
[----:B------:R-:W-:Y:S01]  /*15c0*/  UMOV UR6, UR7 ;  /* 0x0000000700067c82 */ /* 0x000fe20008000000 */
[----:B------:R-:W-:-:S02]  /*15d0*/  ISETP.GE.U32.AND P1, PT, R0, R43, PT ;  /* 0x0000002b0000720c */ /* 0x000fc40003f26070 */
[----:B------:R-:W-:Y:S02]  /*15e0*/  IADD3 R46, P6, PT, R18, R19, RZ ;  /* 0x00000013122e7210 */ /* 0x000fe40007fde0ff */
[----:B------:R-:W-:Y:S02]  /*15f0*/  MOV R60, R7 ;  /* 0x00000007003c7202 */ /* 0x000fe40000000f00 */
[----:B------:R-:W-:Y:S02]  /*1600*/  MOV R62, R8 ;  /* 0x00000008003e7202 */ /* 0x000fe40000000f00 */
[----:B------:R-:W-:Y:S02]  /*1610*/  ISETP.EQ.AND P0, PT, R9, RZ, P0 ;  /* 0x000000ff0900720c */ /* 0x000fe40000702270 */
[----:B------:R-:W-:Y:S02]  /*1620*/  FSEL R64, R64, RZ, !P1 ;  /* 0x000000ff40407208 */ /* 0x000fe40004800000 */
[----:B------:R-:W-:-:S02]  /*1630*/  FSEL R65, R65, RZ, !P2 ;  /* 0x000000ff41417208 */ /* 0x000fc40005000000 */
[----:B------:R-:W-:Y:S02]  /*1640*/  FSEL R66, R66, RZ, !P3 ;  /* 0x000000ff42427208 */ /* 0x000fe40005800000 */
[----:B------:R-:W-:Y:S02]  /*1650*/  FSEL R67, R67, RZ, !P5 ;  /* 0x000000ff43437208 */ /* 0x000fe40006800000 */
[----:B------:R-:W-:-:S07]  /*1660*/  IADD3.X R47, PT, PT, R35, R17, RZ, P6, !PT ;  /* 0x00000011232f7210 */ /* 0x000fce00037fe4ff */
.L_x_4797:
[----:B------:R-:W-:Y:S01]  /*1670*/  ISETP.GE.AND P6, PT, R22, R43, PT ;  /* 0x0000002b1600720c */ /* 0x000fe20003fc6270 */
[----:B------:R-:W-:Y:S01]  /*1680*/  IMAD.MOV.U32 R74, RZ, RZ, R46 ;  /* 0x000000ffff4a7224 */ /* 0x000fe200078e002e */
[----:B------:R-:W-:Y:S01]  /*1690*/  MOV R75, R47 ;  /* 0x0000002f004b7202 */ /* 0x000fe20000000f00 */
[----:B------:R-:W-:Y:S01]  /*16a0*/  IMAD.MOV.U32 R30, RZ, RZ, RZ ;  /* 0x000000ffff1e7224 */ /* 0x000fe200078e00ff */
[----:B------:R-:W2:Y:S04]  /*16b0*/  LDG.E R45, desc[UR16][R60.64] ;  /* 0x000000103c2d7981 */ /* 0x000ea8000c1e1900 */
[----:B------:R-:W3:Y:S05]  /*16c0*/  @!P4 LDG.E.U16 R44, desc[UR16][R74.64+-0x80] ;  /* 0xffff80104a2cc981 */ /* 0x000eea000c1e1500 */
[----:B------:R-:W4:Y:S01]  /*16d0*/  @!P6 LDG.E.U16 R31, desc[UR16][R74.64+-0x40] ;  /* 0xffffc0104a1fe981 */ /* 0x000f22000c1e1500 */
[----:B---3--:R-:W-:-:S04]  /*16e0*/  @!P4 PRMT R30, R44, 0x5410, RZ ;  /* 0x000054102c1ec816 */ /* 0x008fc800000000ff */
[----:B----4-:R-:W-:Y:S02]  /*16f0*/  @!P6 PRMT R30, R30, 0x5410, R31 ;  /* 0x000054101e1ee816 */ /* 0x010fe4000000001f */
[----:B------:R-:W-:-:S13]  /*1700*/  ISETP.GE.AND P6, PT, R21, R43, PT ;  /* 0x0000002b1500720c */ /* 0x000fda0003fc6270 */
[----:B------:R-:W3:Y:S01]  /*1710*/  @!P6 LDG.E.U16 R31, desc[UR16][R74.64] ;  /* 0x000000104a1fe981 */ /* 0x000ee2000c1e1500 */
[----:B------:R-:W-:Y:S01]  /*1720*/  HFMA2 R44, -RZ, RZ, 0, 0 ;  /* 0x00000000ff2c7431 */ /* 0x000fe200000001ff */
[----:B---3--:R-:W-:Y:S02]  /*1730*/  @!P6 PRMT R44, R31, 0x5410, RZ ;  /* 0x000054101f2ce816 */ /* 0x008fe400000000ff */
[----:B------:R-:W-:-:S13]  /*1740*/  ISETP.GE.AND P6, PT, R20, R43, PT ;  /* 0x0000002b1400720c */ /* 0x000fda0003fc6270 */
[----:B------:R-:W3:Y:S01]  /*1750*/  @!P6 LDG.E.U16 R31, desc[UR16][R74.64+0x40] ;  /* 0x000040104a1fe981 */ /* 0x000ee2000c1e1500 */
[----:B--2---:R-:W-:-:S04]  /*1760*/  FMUL.FTZ R45, R45, 1.4426950216293334961 ;  /* 0x3fb8aa3b2d2d7820 */ /* 0x004fc80000410000 */
[C---:B------:R-:W-:Y:S01]  /*1770*/  FMUL.FTZ R46, R45.reuse, R53 ;  /* 0x000000352d2e7220 */ /* 0x040fe20000410000 */
[C---:B------:R-:W-:Y:S01]  /*1780*/  FMUL.FTZ R47, R45.reuse, R52 ;  /* 0x000000342d2f7220 */ /* 0x040fe20000410000 */
[----:B-1----:R-:W-:Y:S01]  /*1790*/  PRMT R48, R30, 0x7632, R48 ;  /* 0x000076321e307816 */ /* 0x002fe20000000030 */
[----:B------:R1:W-:Y:S03]  /*17a0*/  STS.U16 [R15], R30 ;  /* 0x0000001e0f007388 */ /* 0x0003e60000000400 */
[----:B------:R-:W2:Y:S04]  /*17b0*/  MUFU.EX2 R46, R46 ;  /* 0x0000002e002e7308 */ /* 0x000ea80000000800 */
[----:B------:R-:W4:Y:S01]  /*17c0*/  MUFU.EX2 R47, R47 ;  /* 0x0000002f002f7308 */ /* 0x000f220000000800 */
[----:B-1----:R-:W-:-:S06]  /*17d0*/  FMUL.FTZ R30, R45, R51 ;  /* 0x000000332d1e7220 */ /* 0x002fcc0000410000 */
[----:B------:R-:W1:Y:S01]  /*17e0*/  MUFU.EX2 R30, R30 ;  /* 0x0000001e001e7308 */ /* 0x000e620000000800 */
[----:B--2---:R-:W-:Y:S02]  /*17f0*/  FSEL R72, R46, 1, !P2 ;  /* 0x3f8000002e487808 */ /* 0x004fe40005000000 */
[----:B----4-:R-:W-:Y:S02]  /*1800*/  FSEL R69, R47, 1, !P3 ;  /* 0x3f8000002f457808 */ /* 0x010fe40005800000 */
[----:B-1----:R-:W-:Y:S01]  /*1810*/  FSEL R68, R30, 1, !P5 ;  /* 0x3f8000001e447808 */ /* 0x002fe20006800000 */
[----:B------:R-:W-:Y:S01]  /*1820*/  STS.U16 [R15+0x40], R48 ;  /* 0x000040300f007388 */ /* 0x000fe20000000400 */
[----:B------:R-:W1:Y:S01]  /*1830*/  S2UR UR8, SR_CgaCtaId ;  /* 0x00000000000879c3 */ /* 0x000e620000008800 */
[----:B------:R-:W-:Y:S02]  /*1840*/  UMOV UR4, 0x400 ;  /* 0x0000040000047882 */ /* 0x000fe40000000000 */
[----:B-1----:R-:W-:Y:S01]  /*1850*/  ULEA UR4, UR8, UR4, 0x18 ;  /* 0x0000000408047291 */ /* 0x002fe2000f8ec0ff */
[----:B---3--:R-:W-:Y:S01]  /*1860*/  @!P6 PRMT R44, R44, 0x5410, R31 ;  /* 0x000054102c2ce816 */ /* 0x008fe2000000001f */
[----:B------:R-:W-:-:S06]  /*1870*/  FMUL.FTZ R31, R45, R54 ;  /* 0x000000362d1f7220 */ /* 0x000fcc0000410000 */
[----:B------:R-:W1:Y:S01]  /*1880*/  MUFU.EX2 R31, R31 ;  /* 0x0000001f001f7308 */ /* 0x000e620000000800 */
[----:B------:R-:W-:Y:S01]  /*1890*/  PRMT R49, R44, 0x7632, R49 ;  /* 0x000076322c317816 */ /* 0x000fe20000000031 */
[----:B------:R2:W-:Y:S01]  /*18a0*/  STS.U16 [R15+0x80], R44 ;  /* 0x0000802c0f007388 */ /* 0x0005e20000000400 */
[----:B-1----:R-:W-:Y:S01]  /*18b0*/  FSEL R73, R31, 1, !P1 ;  /* 0x3f8000001f497808 */ /* 0x002fe20004800000 */
[----:B------:R-:W-:-:S04]  /*18c0*/  FFMA.FTZ R31, R64, R72, R65 ;  /* 0x00000048401f7223 */ /* 0x000fc80000010041 */
[----:B--2---:R-:W-:Y:S01]  /*18d0*/  FMUL.FTZ R44, R73, R72 ;  /* 0x00000048492c7220 */ /* 0x004fe20000410000 */
[----:B------:R-:W-:-:S03]  /*18e0*/  FFMA.FTZ R31, R69, R31, R66 ;  /* 0x0000001f451f7223 */ /* 0x000fc60000010042 */
[----:B------:R-:W-:Y:S01]  /*18f0*/  FMUL.FTZ R45, R69, R44 ;  /* 0x0000002c452d7220 */ /* 0x000fe20000410000 */
[C---:B------:R-:W-:Y:S01]  /*1900*/  FFMA.FTZ R44, R68.reuse, R31, R67 ;  /* 0x0000001f442c7223 */ /* 0x040fe20000010043 */
[----:B------:R-:W-:Y:S01]  /*1910*/  STS.U16 [R15+0xc0], R49 ;  /* 0x0000c0310f007388 */ /* 0x000fe20000000400 */
[----:B------:R-:W-:Y:S01]  /*1920*/  NOP ;  /* 0x0000000000007918 */ /* 0x000fe20000000000 */
[----:B------:R-:W-:Y:S02]  /*1930*/  FMUL.FTZ R45, R68, R45 ;  /* 0x0000002d442d7220 */ /* 0x000fe40000410000 */
[----:B------:R-:W1:Y:S04]  /*1940*/  SHFL.UP PT, R31, R44, 0x1, RZ ;  /* 0x042000002c1f7989 */ /* 0x000e6800000e00ff */
[----:B------:R2:W3:Y:S04]  /*1950*/  LDG.E R70, desc[UR16][R62.64] ;  /* 0x000000103e467981 */ /* 0x0004e8000c1e1900 */
[----:B------:R-:W4:Y:S01]  /*1960*/  SHFL.UP PT, R30, R45, 0x1, RZ ;  /* 0x042000002d1e7989 */ /* 0x000f2200000e00ff */
[----:B------:R-:W-:Y:S01]  /*1970*/  ISETP.GE.AND P6, PT, R50, 0x1, PT ;  /* 0x000000013200780c */ /* 0x000fe20003fc6270 */
[----:B-1----:R-:W-:-:S12]  /*1980*/  FFMA.FTZ R31, R45, R31, R44 ;  /* 0x0000001f2d1f7223 */ /* 0x002fd8000001002c */
[----:B----4-:R-:W-:Y:S01]  /*1990*/  @P6 FMUL.FTZ R45, R45, R30 ;  /* 0x0000001e2d2d6220 */ /* 0x010fe20000410000 */
[----:B------:R-:W-:-:S05]  /*19a0*/  FSEL R30, R44, R31, !P6 ;  /* 0x0000001f2c1e7208 */ /* 0x000fca0007000000 */
[----:B------:R-:W1:Y:S04]  /*19b0*/  SHFL.UP PT, R31, R30, 0x2, RZ ;  /* 0x044000001e1f7989 */ /* 0x000e6800000e00ff */
[----:B------:R-:W4:Y:S01]  /*19c0*/  SHFL.UP PT, R46, R45, 0x2, RZ ;  /* 0x044000002d2e7989 */ /* 0x000f2200000e00ff */
[----:B------:R-:W-:Y:S01]  /*19d0*/  ISETP.GE.AND P6, PT, R50, 0x2, PT ;  /* 0x000000023200780c */ /* 0x000fe20003fc6270 */
[----:B-1----:R-:W-:-:S05]  /*19e0*/  FFMA.FTZ R31, R45, R31, R30 ;  /* 0x0000001f2d1f7223 */ /* 0x002fca000001001e */
[----:B------:R-:W-:-:S07]  /*19f0*/  FSEL R44, R30, R31, !P6 ;  /* 0x0000001f1e2c7208 */ /* 0x000fce0007000000 */
[----:B----4-:R-:W-:Y:S01]  /*1a00*/  @P6 FMUL.FTZ R45, R45, R46 ;  /* 0x0000002e2d2d6220 */ /* 0x010fe20000410000 */
[----:B------:R-:W1:Y:S04]  /*1a10*/  SHFL.UP PT, R31, R44, 0x4, RZ ;  /* 0x048000002c1f7989 */ /* 0x000e6800000e00ff */
        /* <DEDUP_REMOVED lines=8> */
[----:B-1----:R-:W-:-:S12]  /*1aa0*/  FFMA.FTZ R31, R45, R31, R46 ;  /* 0x0000001f2d1f7223 */ /* 0x002fd8000001002e */
[----:B----4-:R-:W-:Y:S01]  /*1ab0*/  @P6 FMUL.FTZ R45, R45, R30 ;  /* 0x0000001e2d2d6220 */ /* 0x010fe20000410000 */
[----:B------:R-:W-:-:S04]  /*1ac0*/  FSEL R44, R46, R31, !P6 ;  /* 0x0000001f2e2c7208 */ /* 0x000fc80007000000 */
[----:B------:R-:W1:Y:S04]  /*1ad0*/  SHFL.UP PT, R48, R45, 0x10, RZ ;  /* 0x060000002d307989 */ /* 0x000e6800000e00ff */
[----:B------:R-:W4:Y:S01]  /*1ae0*/  SHFL.UP PT, R47, R44, 0x10, RZ ;  /* 0x060000002c2f7989 */ /* 0x000f2200000e00ff */
[----:B------:R-:W-:Y:S01]  /*1af0*/  IMAD.MOV.U32 R30, RZ, RZ, 0x3f800000 ;  /* 0x3f800000ff1e7424 */ /* 0x000fe200078e00ff */
[----:B------:R-:W-:Y:S02]  /*1b00*/  MOV R31, RZ ;  /* 0x000000ff001f7202 */ /* 0x000fe40000000f00 */
[----:B------:R-:W-:-:S04]  /*1b10*/  ISETP.GE.AND P6, PT, R50, 0x10, PT ;  /* 0x000000103200780c */ /* 0x000fc80003fc6270 */
[----:B------:R-:W5:Y:S01]  /*1b20*/  @P0 LDS.64 R30, [UR5] ;  /* 0x00000005ff1e0984 */ /* 0x000f620008000a00 */
[C---:B-1----:R-:W-:Y:S01]  /*1b30*/  FMUL.FTZ R46, R45.reuse, R48 ;  /* 0x000000302d2e7220 */ /* 0x042fe20000410000 */
[----:B----4-:R-:W-:-:S04]  /*1b40*/  FFMA.FTZ R47, R45, R47, R44 ;  /* 0x0000002f2d2f7223 */ /* 0x010fc8000001002c */
[----:B------:R-:W-:Y:S02]  /*1b50*/  FSEL R48, R45, R46, !P6 ;  /* 0x0000002e2d307208 */ /* 0x000fe40007000000 */
[----:B------:R-:W-:Y:S02]  /*1b60*/  FSEL R77, R44, R47, !P6 ;  /* 0x0000002f2c4d7208 */ /* 0x000fe40007000000 */
[----:B------:R-:W-:Y:S01]  /*1b70*/  ISETP.NE.AND P6, PT, R50, 0x1f, PT ;  /* 0x0000001f3200780c */ /* 0x000fe20003fc5270 */
[----:B------:R-:W-:-:S12]  /*1b80*/  LDS.64 R44, [R14] ;  /* 0x000000000e2c7984 */ /* 0x000fd80000000a00 */
[----:B------:R-:W-:Y:S01]  /*1b90*/  @!P6 STS.64 [UR4+0x110], R46 ;  /* 0x0001102eff00e988 */ /* 0x000fe20008000a04 */
[----:B------:R-:W-:Y:S01]  /*1ba0*/  BAR.SYNC.DEFER_BLOCKING 0x0 ;  /* 0x0000000000007b1d */ /* 0x000fe20000010000 */
[----:B------:R-:W-:-:S05]  /*1bb0*/  ISETP.NE.AND P6, PT, R50, RZ, PT ;  /* 0x000000ff3200720c */ /* 0x000fca0003fc5270 */
[----:B------:R-:W1:Y:S04]  /*1bc0*/  SHFL.UP PT, R76, R48, 0x1, RZ ;  /* 0x04200000304c7989 */ /* 0x000e6800000e00ff */
[----:B------:R-:W4:Y:S04]  /*1bd0*/  SHFL.UP PT, R71, R77, 0x1, RZ ;  /* 0x042000004d477989 */ /* 0x000f2800000e00ff */
[----:B-----5:R-:W-:Y:S04]  /*1be0*/  @!P6 STS.64 [UR4+0x120], R30 ;  /* 0x0001201eff00e988 */ /* 0x020fe80008000a04 */
[----:B------:R-:W5:Y:S01]  /*1bf0*/  LDS.64 R48, [UR4+0x110] ;  /* 0x00011004ff307984 */ /* 0x000f620008000a00 */
[----:B-1----:R-:W-:Y:S01]  /*1c00*/  @!P6 IMAD.MOV.U32 R76, RZ, RZ, R30 ;  /* 0x000000ffff4ce224 */ /* 0x002fe200078e001e */
[----:B----4-:R-:W-:Y:S01]  /*1c10*/  @!P6 MOV R71, R31 ;  /* 0x0000001f0047e202 */ /* 0x010fe20000000f00 */
[----:B------:R-:W-:Y:S01]  /*1c20*/  BAR.SYNC.DEFER_BLOCKING 0x0 ;  /* 0x0000000000007b1d */ /* 0x000fe20000010000 */
[----:B------:R-:W-:-:S13]  /*1c30*/  ISETP.NE.AND P6, PT, R9, RZ, PT ;  /* 0x000000ff0900720c */ /* 0x000fda0003fc5270 */
[----:B------:R-:W1:Y:S01]  /*1c40*/  @P6 LDS R77, [UR4+0x124] ;  /* 0x00012404ff4d6984 */ /* 0x000e620008000800 */
[----:B------:R-:W-:Y:S01]  /*1c50*/  BSSY.RECONVERGENT B0, `(.L_x_4795) ;  /* 0x000001d000007945 */ /* 0x000fe20003800200 */
[----:B-----5:R-:W-:Y:S01]  /*1c60*/  FFMA.FTZ R49, R48, R31, R49 ;  /* 0x0000001f30317223 */ /* 0x020fe20000010031 */
[----:B-1----:R-:W-:Y:S01]  /*1c70*/  @P6 FFMA.FTZ R71, R77, R76, R71 ;  /* 0x0000004c4d476223 */ /* 0x002fe20000010047 */
[----:B--2---:R-:W-:-:S05]  /*1c80*/  LEA R62, P6, R40, R62, 0x2 ;  /* 0x0000003e283e7211 */ /* 0x004fca00078c10ff */
[----:B------:R-:W-:Y:S01]  /*1c90*/  IMAD.X R63, R63, 0x1, R13, P6 ;  /* 0x000000013f3f7824 */ /* 0x000fe200030e060d */
[----:B------:R-:W-:-:S04]  /*1ca0*/  LEA R60, P6, R38, R60, 0x2 ;  /* 0x0000003c263c7211 */ /* 0x000fc800078c10ff */
[----:B------:R-:W-:Y:S02]  /*1cb0*/  IADD3.X R61, PT, PT, R61, R41, RZ, P6, !PT ;  /* 0x000000293d3d7210 */ /* 0x000fe400037fe4ff */
[----:B------:R-:W-:-:S05]  /*1cc0*/  LEA R46, P6, R42, R74, 0x1 ;  /* 0x0000004a2a2e7211 */ /* 0x000fca00078c08ff */
[----:B------:R-:W-:Y:S01]  /*1cd0*/  IMAD.X R47, R75, 0x1, R12, P6 ;  /* 0x000000014b2f7824 */ /* 0x000fe200030e060c */
[----:B------:R-:W-:Y:S01]  /*1ce0*/  ISETP.NE.AND P6, PT, R9, RZ, PT ;  /* 0x000000ff0900720c */ /* 0x000fe20003fc5270 */
[--C-:B------:R-:W-:Y:S02]  /*1cf0*/  HADD2.F32 R75, -RZ, R44.reuse.H0_H0 ;  /* 0x2000002cff4b7230 */ /* 0x100fe40000004100 */
[----:B------:R-:W-:Y:S02]  /*1d00*/  HADD2.F32 R77, -RZ, R44.H1_H1 ;  /* 0x3000002cff4d7230 */ /* 0x000fe40000004100 */
[--C-:B------:R-:W-:Y:S02]  /*1d10*/  HADD2.F32 R44, -RZ, R45.reuse.H0_H0 ;  /* 0x2000002dff2c7230 */ /* 0x100fe40000004100 */
[----:B------:R-:W-:Y:S01]  /*1d20*/  FFMA.FTZ R74, R73, R71, R64 ;  /* 0x00000047494a7223 */ /* 0x000fe20000010040 */
[----:B------:R-:W-:Y:S02]  /*1d30*/  HADD2.F32 R45, -RZ, R45.H1_H1 ;  /* 0x3000002dff2d7230 */ /* 0x000fe40000004100 */
[-C--:B---3--:R-:W-:Y:S01]  /*1d40*/  FMUL.FTZ R75, R75, R70.reuse ;  /* 0x000000464b4b7220 */ /* 0x088fe20000410000 */
[-C--:B------:R-:W-:Y:S01]  /*1d50*/  FMUL.FTZ R77, R77, R70.reuse ;  /* 0x000000464d4d7220 */ /* 0x080fe20000410000 */
[----:B------:R-:W-:Y:S01]  /*1d60*/  FMUL.FTZ R44, R44, R70 ;  /* 0x000000462c2c7220 */ /* 0x000fe20000410000 */
[----:B------:R-:W-:Y:S01]  /*1d70*/  FFMA.FTZ R73, R72, R74, R65 ;  /* 0x0000004a48497223 */ /* 0x000fe20000010041 */
[----:B------:R-:W-:Y:S01]  /*1d80*/  FMUL.FTZ R45, R45, R70 ;  /* 0x000000462d2d7220 */ /* 0x000fe20000410000 */
[----:B------:R-:W-:Y:S06]  /*1d90*/  @P6 BRA `(.L_x_4796) ;  /* 0x0000000000206947 */ /* 0x000fec0003800000 */
        /* <DEDUP_REMOVED lines=8> */
.L_x_4796:
[----:B------:R-:W-:Y:S05]  /*1e20*/  BSYNC.RECONVERGENT B0 ;  /* 0x0000000000007941 */ /* 0x000fea0003800200 */
.L_x_4795:
[----:B------:R-:W-:Y:S01]  /*1e30*/  UIADD3 UR6, UPT, UPT, UR6, 0x1, URZ ;  /* 0x0000000106067890 */ /* 0x000fe2000fffe0ff */
[----:B------:R-:W-:Y:S01]  /*1e40*/  FFMA.FTZ R30, R69, R73, R66 ;  /* 0x00000049451e7223 */ /* 0x000fe20000010042 */
[----:B------:R-:W-:Y:S01]  /*1e50*/  FFMA.FTZ R57, R74, R75, R57 ;  /* 0x0000004b4a397223 */ /* 0x000fe20000010039 */
[----:B------:R-:W-:Y:S01]  /*1e60*/  FFMA.FTZ R58, R73, R77, R58 ;  /* 0x0000004d493a7223 */ /* 0x000fe2000001003a */
[----:B------:R-:W-:Y:S01]  /*1e70*/  UISETP.NE.AND UP0, UPT, UR6, URZ, UPT ;  /* 0x000000ff0600728c */ /* 0x000fe2000bf05270 */
[----:B------:R-:W-:Y:S01]  /*1e80*/  FFMA.FTZ R31, R68, R30, R67 ;  /* 0x0000001e441f7223 */ /* 0x000fe20000010043 */
[----:B------:R-:W-:Y:S01]  /*1e90*/  FFMA.FTZ R55, R30, R44, R55 ;  /* 0x0000002c1e377223 */ /* 0x000fe20000010037 */
[----:B------:R-:W-:Y:S01]  /*1ea0*/  IADD3 R59, PT, PT, R59, 0x1, RZ ;  /* 0x000000013b3b7810 */ /* 0x000fe20007ffe0ff */
[----:B------:R-:W-:Y:S01]  /*1eb0*/  UIADD3 UR5, UPT, UPT, UR5, 0x8, URZ ;  /* 0x0000000805057890 */ /* 0x000fe2000fffe0ff */
[----:B------:R-:W-:-:S04]  /*1ec0*/  FFMA.FTZ R56, R31, R45, R56 ;  /* 0x0000002d1f387223 */ /* 0x000fc80000010038 */
[----:B------:R-:W-:Y:S07]  /*1ed0*/  BRA.U UP0, `(.L_x_4797) ;  /* 0xfffffff500e47547 */ /* 0x000fee000b83ffff */
.L_x_4794:
[----:B------:R-:W-:Y:S01]  /*1ee0*/  BAR.SYNC.DEFER_BLOCKING 0x0 ;  /* 0x0000000000007b1d */ /* 0x000fe20000010000 */
[----:B------:R-:W-:Y:S02]  /*1ef0*/  ISETP.NE.AND P0, PT, R9, RZ, PT ;  /* 0x000000ff0900720c */ /* 0x000fe40003f05270 */
[----:B------:R-:W-:Y:S02]  /*1f00*/  F2FP.F16.F32.PACK_AB R54, R58, R57 ;  /* 0x000000393a36723e */ /* 0x000fe400000000ff */
[----:B------:R-:W-:Y:S02]  /*1f10*/  F2FP.F16.F32.PACK_AB R55, R56, R55 ;  /* 0x000000373837723e */ /* 0x000fe400000000ff */
[----:B------:R-:W-:-:S07]  /*1f20*/  IADD3 R3, PT, PT, R3, 0x1, RZ ;  /* 0x0000000103037810 */ /* 0x000fce0007ffe0ff */
[----:B------:R-:W2:Y:S01]  /*1f30*/  @!P0 LDC R31, c[0x0][0x388] ;  /* 0x0000e200ff1f8b82 */ /* 0x000ea20000000800 */
[----:B------:R3:W-:Y:S01]  /*1f40*/  STS.64 [R14], R54 ;  /* 0x000000360e007388 */ /* 0x0007e20000000a00 */
[----:B------:R-:W-:-:S03]  /*1f50*/  NOP ;  /* 0x0000000000007918 */ /* 0x000fc60000000000 */
[----:B0-----:R-:W-:Y:S04]  /*1f60*/  LDS.U16 R33, [R15+0x40] ;  /* 0x000040000f217984 */ /* 0x001fe80000000400 */
[----:B------:R-:W-:Y:S01]  /*1f70*/  LDS.U16 R43, [R15+0x80] ;  /* 0x000080000f2b7984 */ /* 0x000fe20000000400 */
[----:B--2---:R-:W-:-:S03]  /*1f80*/  @!P0 IMAD.IADD R32, R31, 0x1, -R16 ;  /* 0x000000011f208824 */ /* 0x004fc600078e0a10 */
[----:B------:R-:W-:Y:S01]  /*1f90*/  LDS.U16 R45, [R15+0xc0] ;  /* 0x0000c0000f2d7984 */ /* 0x000fe20000000400 */
[----:B------:R-:W-:-:S03]  /*1fa0*/  IADD3 R16, P4, P5, R27, R36, R16 ;  /* 0x000000241b107210 */ /* 0x000fc60007d9e010 */
[----:B------:R0:W-:Y:S01]  /*1fb0*/  LDS.U16 R31, [R15] ;  /* 0x000000000f1f7984 */ /* 0x0001e20000000400 */
[----:B------:R-:W-:-:S03]  /*1fc0*/  IADD3.X R47, PT, PT, RZ, R4, RZ, P4, P5 ;  /* 0x00000004ff2f7210 */ /* 0x000fc600027ea4ff */
[----:B------:R-:W-:Y:S01]  /*1fd0*/  @!P0 STS [UR4+0x100], R32 ;  /* 0x00010020ff008988 */ /* 0x000fe20008000804 */
[----:B------:R-:W-:Y:S06]  /*1fe0*/  BAR.SYNC.DEFER_BLOCKING 0x0 ;  /* 0x0000000000007b1d */ /* 0x000fec0000010000 */
[----:B------:R-:W2:Y:S01]  /*1ff0*/  LDS R30, [UR4+0x100] ;  /* 0x00010004ff1e7984 */ /* 0x000ea20008000800 */
[----:B------:R-:W3:Y:S02]  /*2000*/  LDCU.64 UR4, c[0x0][0x478] ;  /* 0x00008f00ff0477ac */ /* 0x000ee40008000a00 */
[C---:B---3--:R-:W-:Y:S01]  /*2010*/  LEA R14, P4, R16.reuse, UR4, 0x1 ;  /* 0x00000004100e7c11 */ /* 0x048fe2000f8808ff */
[----:B------:R-:W3:Y:S03]  /*2020*/  LDCU UR4, c[0x0][0x394] ;  /* 0x00007280ff0477ac */ /* 0x000ee60008000800 */
[----:B0-----:R-:W-:-:S02]  /*2030*/  LEA.HI.X R15, R16, UR5, R47, 0x1, P4 ;  /* 0x00000005100f7c11 */ /* 0x001fc4000a0f0c2f */
[-C--:B--2---:R-:W-:Y:S02]  /*2040*/  ISETP.GE.AND P0, PT, R27, R30.reuse, PT ;  /* 0x0000001e1b00720c */ /* 0x084fe40003f06270 */
[-C--:B------:R-:W-:Y:S02]  /*2050*/  ISETP.GE.AND P1, PT, R22, R30.reuse, PT ;  /* 0x0000001e1600720c */ /* 0x080fe40003f26270 */
[-C--:B------:R-:W-:Y:S02]  /*2060*/  ISETP.GE.AND P3, PT, R20, R30.reuse, PT ;  /* 0x0000001e1400720c */ /* 0x080fe40003f66270 */
[----:B------:R-:W-:-:S07]  /*2070*/  ISETP.GE.AND P2, PT, R21, R30, PT ;  /* 0x0000001e1500720c */ /* 0x000fce0003f46270 */
[----:B------:R0:W-:Y:S01]  /*2080*/  @!P0 STG.E.U16 desc[UR16][R14.64], R31 ;  /* 0x0000001f0e008986 */ /* 0x0001e2000c101510 */
[----:B---3--:R-:W-:-:S03]  /*2090*/  ISETP.NE.AND P0, PT, R3, UR4, PT ;  /* 0x0000000403007c0c */ /* 0x008fc6000bf05270 */
[----:B------:R0:W-:Y:S01]  /*20a0*/  @!P1 STG.E.U16 desc[UR16][R14.64+0x40], R33 ;  /* 0x000040210e009986 */ /* 0x0001e2000c101510 */
[----:B------:R-:W-:-:S03]  /*20b0*/  IADD3 R18, P1, PT, R18, 0x100, RZ ;  /* 0x0000010012127810 */ /* 0x000fc60007f3e0ff */
[----:B------:R0:W-:Y:S01]  /*20c0*/  @!P3 STG.E.U16 desc[UR16][R14.64+0xc0], R45 ;  /* 0x0000c02d0e00b986 */ /* 0x0001e2000c101510 */
[----:B------:R-:W-:Y:S01]  /*20d0*/  IADD3 R39, P3, PT, R39, 0x100, RZ ;  /* 0x0000010027277810 */ /* 0x000fe20007f7e0ff */
[----:B------:R-:W-:Y:S02]  /*20e0*/  IMAD.X R17, RZ, RZ, R17, P1 ;  /* 0x000000ffff117224 */ /* 0x000fe400008e0611 */
[----:B------:R0:W-:Y:S01]  /*20f0*/  @!P2 STG.E.U16 desc[UR16][R14.64+0x80], R43 ;  /* 0x0000802b0e00a986 */ /* 0x0001e2000c101510 */
[----:B------:R-:W-:Y:S01]  /*2100*/  IADD3 R29, P2, PT, R29, 0x100, RZ ;  /* 0x000001001d1d7810 */ /* 0x000fe20007f5e0ff */
[----:B------:R-:W-:-:S03]  /*2110*/  IMAD.X R24, RZ, RZ, R24, P3 ;  /* 0x000000ffff187224 */ /* 0x000fc600018e0618 */
[----:B------:R-:W-:Y:S01]  /*2120*/  IADD3.X R23, PT, PT, RZ, R23, RZ, P2, !PT ;  /* 0x00000017ff177210 */ /* 0x000fe200017fe4ff */
[----:B------:R-:W-:Y:S08]  /*2130*/  @P0 BRA `(.L_x_4798) ;  /* 0xffffffe400ac0947 */ /* 0x000ff0000383ffff */
[----:B------:R-:W-:Y:S05]  /*2140*/  EXIT ;  /* 0x000000000000794d */ /* 0x000fea0003800000 */
.L_x_4799:
        /* <DEDUP_REMOVED lines=11> */
.L_x_5144:


//--------------------- .text._Z25selective_scan_fwd_kernelI32Selective_Scan_fwd_kernel_traitsILi32ELi4ELi1ELb0ELb0ELb1ELb1EN3c104HalfEfEEv13SSMParamsBase --------------------------
	.section	.text._Z25selective_scan_fwd_kernelI32Selective_Scan_fwd_kernel_traitsILi32ELi4ELi1ELb0ELb0ELb1ELb1EN3c104HalfEfEEv13SSMParamsBase,"ax",@progbits
	.align	128
        .global         _Z25selective_scan_fwd_kernelI32Selective_Scan_fwd_kernel_traitsILi32ELi4ELi1ELb0ELb0ELb1ELb1EN3c104HalfEfEEv13SSMParamsBase
        .type           _Z25selective_scan_fwd_kernelI32Selective_Scan_fwd_kernel_traitsILi32ELi4ELi1ELb0ELb0ELb1ELb1EN3c104HalfEfEEv13SSMParamsBase,@function
        .size           _Z25selective_scan_fwd_kernelI32Selective_Scan_fwd_kernel_traitsILi32ELi4ELi1ELb0ELb0ELb1ELb1EN3c104HalfEfEEv13SSMParamsBase,(.L_x_5145 - _Z25selective_scan_fwd_kernelI32Selective_Scan_fwd_kernel_traitsILi32ELi4ELi1ELb0ELb0ELb1ELb1EN3c104HalfEfEEv13SSMParamsBase)
        .other          _Z25selective_scan_fwd_kernelI32Selective_Scan_fwd_kernel_traitsILi32ELi4ELi1ELb0ELb0ELb1ELb1EN3c104HalfEfEEv13SSMParamsBase,@"STO_CUDA_ENTRY STV_DEFAULT"
_Z25selective_scan_fwd_kernelI32Selective_Scan_fwd_kernel_traitsILi32ELi4ELi1ELb0ELb0ELb1ELb1EN3c104HalfEfEEv13SSMParamsBase:
.text._Z25selective_scan_fwd_kernelI32Selective_Scan_fwd_kernel_traitsILi32ELi4ELi1ELb0ELb0ELb1ELb1EN3c104HalfEfEEv13SSMParamsBase:
        /* <DEDUP_REMOVED lines=26> */
[----:B0-----:R-:W-:Y:S01]  /*01a0*/  IADD3 R8, PT, PT, R10, 0xffffffe, RZ ;  /* 0x0ffffffe0a087810 */ /* 0x001fe20007ffe0ff */
[----:B---3--:R-:W-:Y:S01]  /*01b0*/  UIMAD.WIDE.U32 UR4, UR20, UR8, URZ ;  /* 0x00000008140472a5 */ /* 0x008fe2000f8e00ff */
[----:B------:R-:W-:Y:S02]  /*01c0*/  @P1 LEA.HI.X R7, R0, R7, RZ, 0x2, P3 ;  /* 0x0000000700071211 */ /* 0x000fe400018f14ff */
[----:B------:R0:W3:Y:S03]  /*01d0*/  F2I.FTZ.U32.TRUNC.NTZ R9, R8 ;  /* 0x0000000800097305 */ /* 0x0000e6000021f000 */
[----:B------:R-:W1:Y:S01]  /*01e0*/  LDC.64 R20, c[0x0][0x468] ;  /* 0x00011a00ff147b82 */ /* 0x000e620000000a00 */
[----:B------:R-:W-:Y:S01]  /*01f0*/  IABS R4, R0 ;  /* 0x0000000000047213 */ /* 0x000fe20000000000 */
[----:B------:R-:W-:Y:S01]  /*0200*/  UIMAD.WIDE.U32 UR6, UR20, UR12, URZ ;  /* 0x0000000c140672a5 */ /* 0x000fe2000f8e00ff */
[----:B------:R4:W5:Y:S01]  /*0210*/  @P1 LDG.E R3, desc[UR18][R6.64] ;  /* 0x0000001206031981 */ /* 0x000962000c1e1900 */
[----:B0-----:R-:W-:-:S04]  /*0220*/  HFMA2 R8, -RZ, RZ, 0, 0 ;  /* 0x00000000ff087431 */ /* 0x001fc800000001ff */
[----:B------:R-:W0:Y:S01]  /*0230*/  LDC.64 R24, c[0x0][0x450] ;  /* 0x00011400ff187b82 */ /* 0x000e220000000a00 */
[----:B---3--:R-:W-:-:S04]  /*0240*/  IMAD.MOV R12, RZ, RZ, -R9 ;  /* 0x000000ffff0c7224 */ /* 0x008fc800078e0a09 */
[----:B------:R-:W-:-:S04]  /*0250*/  IMAD R5, R12, R11, RZ ;  /* 0x0000000b0c057224 */ /* 0x000fc800078e02ff */
[----:B------:R-:W-:-:S06]  /*0260*/  IMAD.HI.U32 R9, R9, R5, R8 ;  /* 0x0000000509097227 */ /* 0x000fcc00078e0008 */
[----:B------:R-:W-:-:S04]  /*0270*/  IMAD.HI.U32 R9, R9, R4, RZ ;  /* 0x0000000409097227 */ /* 0x000fc800078e00ff */
[----:B------:R-:W-:-:S04]  /*0280*/  IMAD.MOV R5, RZ, RZ, -R9 ;  /* 0x000000ffff057224 */ /* 0x000fc800078e0a09 */
[----:B------:R-:W-:-:S05]  /*0290*/  IMAD R4, R11, R5, R4 ;  /* 0x000000050b047224 */ /* 0x000fca00078e0204 */
[----:B------:R-:W-:-:S13]  /*02a0*/  ISETP.GT.U32.AND P2, PT, R11, R4, PT ;  /* 0x000000040b00720c */ /* 0x000fda0003f44070 */
[----:B------:R-:W-:-:S04]  /*02b0*/  @!P2 IADD3 R4, PT, PT, R4, -R11, RZ ;  /* 0x8000000b0404a210 */ /* 0x000fc80007ffe0ff */
[----:B------:R-:W-:Y:S01]  /*02c0*/  ISETP.GE.U32.AND P0, PT, R4, R11, PT ;  /* 0x0000000b0400720c */ /* 0x000fe20003f06070 */
[----:B------:R-:W-:Y:S01]  /*02d0*/  @!P2 VIADD R9, R9, 0x1 ;  /* 0x000000010909a836 */ /* 0x000fe20000000000 */
[----:B------:R-:W-:Y:S02]  /*02e0*/  LOP3.LUT R4, R0, R13, RZ, 0x3c, !PT ;  /* 0x0000000d00047212 */ /* 0x000fe400078e3cff */
[----:B----4-:R-:W-:Y:S01]  /*02f0*/  MOV R6, UR4 ;  /* 0x0000000400067c02 */ /* 0x010fe20008000f00 */
[----:B------:R-:W-:Y:S01]  /*0300*/  UIMAD UR4, UR20, UR13, UR7 ;  /* 0x0000000d140472a4 */ /* 0x000fe2000f8e0207 */
[----:B------:R-:W-:Y:S02]  /*0310*/  ISETP.GE.AND P3, PT, R4, RZ, PT ;  /* 0x000000ff0400720c */ /* 0x000fe40003f66270 */
[----:B------:R-:W-:-:S05]  /*0320*/  ISETP.NE.AND P1, PT, R13, RZ, PT ;  /* 0x000000ff0d00720c */ /* 0x000fca0003f25270 */
[----:B------:R-:W-:Y:S01]  /*0330*/  @P0 VIADD R9, R9, 0x1 ;  /* 0x0000000109090836 */ /* 0x000fe20000000000 */
[----:B------:R-:W-:Y:S01]  /*0340*/  ISETP.GE.AND P0, PT, R22, 0x1, PT ;  /* 0x000000011600780c */ /* 0x000fe20003f06270 */
[----:B------:R-:W-:Y:S01]  /*0350*/  UIMAD UR8, UR20, UR9, UR5 ;  /* 0x00000009140872a4 */ /* 0x000fe2000f8e0205 */
[----:B------:R-:W-:Y:S01]  /*0360*/  MOV R11, UR7 ;  /* 0x00000007000b7c02 */ /* 0x000fe20008000f00 */
[----:B------:R-:W-:Y:S02]  /*0370*/  IMAD.U32 R7, RZ, RZ, UR5 ;  /* 0x00000005ff077e24 */ /* 0x000fe4000f8e00ff */
[----:B------:R-:W-:Y:S01]  /*0380*/  IMAD.U32 R11, RZ, RZ, UR4 ;  /* 0x00000004ff0b7e24 */ /* 0x000fe2000f8e00ff */
[----:B------:R-:W-:Y:S01]  /*0390*/  UIMAD.WIDE.U32 UR4, UR20, UR16, URZ ;  /* 0x00000010140472a5 */ /* 0x000fe2000f8e00ff */
[----:B------:R-:W-:Y:S01]  /*03a0*/  MOV R5, R9 ;  /* 0x0000000900057202 */ /* 0x000fe20000000f00 */
[----:B------:R-:W-:Y:S01]  /*03b0*/  IMAD.U32 R10, RZ, RZ, UR6 ;  /* 0x00000006ff0a7e24 */ /* 0x000fe2000f8e00ff */
[----:B------:R-:W-:Y:S01]  /*03c0*/  MOV R7, UR8 ;  /* 0x0000000800077c02 */ /* 0x000fe20008000f00 */
[----:B------:R-:W-:Y:S01]  /*03d0*/  UIMAD UR6, UR20, UR17, UR5 ;  /* 0x00000011140672a4 */ /* 0x000fe2000f8e0205 */
[----:B------:R-:W-:-:S02]  /*03e0*/  @!P3 IADD3 R5, PT, PT, -R5, RZ, RZ ;  /* 0x000000ff0505b210 */ /* 0x000fc40007ffe1ff */
[----:B------:R-:W-:Y:S01]  /*03f0*/  @!P1 LOP3.LUT R5, RZ, R13, RZ, 0x33, !PT ;  /* 0x0000000dff059212 */ /* 0x000fe200078e33ff */
[----:B012---:R-:W-:Y:S08]  /*0400*/  @!P0 EXIT ;  /* 0x000000000000894d */ /* 0x007ff00003800000 */
[----:B------:R-:W0:Y:S01]  /*0410*/  S2R R4, SR_TID.X ;  /* 0x0000000000047919 */ /* 0x000e220000002100 */
[----:B------:R-:W1:Y:S01]  /*0420*/  LDC.64 R8, c[0x0][0x440] ;  /* 0x00011000ff087b82 */ /* 0x000e620000000a00 */
[----:B------:R-:W2:Y:S01]  /*0430*/  LDCU.64 UR12, c[0x0][0x3a0] ;  /* 0x00007400ff0c77ac */ /* 0x000ea20008000a00 */
[----:B------:R-:W-:Y:S01]  /*0440*/  SHF.R.S32.HI R13, RZ, 0x1f, R5 ;  /* 0x0000001fff0d7819 */ /* 0x000fe20000011405 */
[C---:B------:R-:W-:Y:S01]  /*0450*/  IMAD.WIDE.U32 R10, R0.reuse, UR14, R10 ;  /* 0x0000000e000a7c25 */ /* 0x040fe2000f8e000a */
[----:B------:R-:W3:Y:S03]  /*0460*/  LDCU.64 UR8, c[0x0][0x3b8] ;  /* 0x00007700ff0877ac */ /* 0x000ee60008000a00 */
[----:B------:R-:W-:Y:S01]  /*0470*/  IMAD R14, R13, R26, RZ ;  /* 0x0000001a0d0e7224 */ /* 0x000fe200078e02ff */
[----:B------:R-:W4:Y:S01]  /*0480*/  LDC.64 R30, c[0x0][0x448] ;  /* 0x00011200ff1e7b82 */ /* 0x000f220000000a00 */
[----:B------:R-:W-:Y:S01]  /*0490*/  UMOV UR5, UR6 ;  /* 0x0000000600057c82 */ /* 0x000fe20008000000 */
[----:B------:R-:W-:Y:S01]  /*04a0*/  IMAD R18, R0, UR15, R11 ;  /* 0x0000000f00127c24 */ /* 0x000fe2000f8e020b */
[C---:B------:R-:W-:Y:S01]  /*04b0*/  LEA R23, P1, R10.reuse, R20, 0x1 ;  /* 0x000000140a177211 */ /* 0x040fe200078208ff */
[C---:B------:R-:W-:Y:S01]  /*04c0*/  IMAD.WIDE.U32 R12, R5.reuse, R26, UR4 ;  /* 0x00000004050c7e25 */ /* 0x040fe2000f8e001a */
[----:B------:R-:W4:Y:S02]  /*04d0*/  LDCU UR4, c[0x0][0x38c] ;  /* 0x00007180ff0477ac */ /* 0x000f240008000800 */
[----:B------:R-:W-:Y:S01]  /*04e0*/  LEA.HI.X R18, R10, R21, R18, 0x1, P1 ;  /* 0x000000150a127211 */ /* 0x000fe200008f0c12 */
[----:B------:R-:W-:Y:S01]  /*04f0*/  IMAD R27, R5, R27, R14 ;  /* 0x0000001b051b7224 */ /* 0x000fe200078e020e */
[----:B------:R-:W-:Y:S01]  /*0500*/  LEA R26, P2, R12, R24, 0x1 ;  /* 0x000000180c1a7211 */ /* 0x000fe200078408ff */
[----:B------:R-:W-:Y:S01]  /*0510*/  IMAD.WIDE.U32 R6, R0, UR10, R6 ;  /* 0x0000000a00067c25 */ /* 0x000fe2000f8e0006 */
[----:B------:R-:W0:Y:S03]  /*0520*/  LDCU.U8 UR7, c[0x0][0x39e] ;  /* 0x000073c0ff0777ac */ /* 0x000e260008000000 */
[----:B------:R-:W-:Y:S01]  /*0530*/  IMAD.IADD R27, R13, 0x1, R27 ;  /* 0x000000010d1b7824 */ /* 0x000fe200078e021b */
[----:B------:R-:W-:Y:S01]  /*0540*/  LEA R16, P0, R6, R16, 0x1 ;  /* 0x0000001006107211 */ /* 0x000fe200078008ff */
[----:B------:R-:W-:-:S02]  /*0550*/  IMAD R19, R0, UR11, R7 ;  /* 0x0000000b00137c24 */ /* 0x000fc4000f8e0207 */
[----:B--2---:R-:W-:Y:S01]  /*0560*/  IMAD.WIDE.U32 R10, R0, UR12, RZ ;  /* 0x0000000c000a7c25 */ /* 0x004fe2000f8e00ff */
[----:B------:R-:W-:Y:S02]  /*0570*/  LEA.HI.X R27, R12, R25, R27, 0x1, P2 ;  /* 0x000000190c1b7211 */ /* 0x000fe400010f0c1b */
[----:B------:R-:W-:Y:S01]  /*0580*/  LEA.HI.X R19, R6, R17, R19, 0x1, P0 ;  /* 0x0000001106137211 */ /* 0x000fe200000f0c13 */
[----:B------:R-:W-:Y:S01]  /*0590*/  IMAD R7, R29, UR20, R0 ;  /* 0x000000141d077c24 */ /* 0x000fe2000f8e0200 */
[----:B-1----:R-:W-:Y:S01]  /*05a0*/  LEA R6, P1, R10, R8, 0x2 ;  /* 0x000000080a067211 */ /* 0x002fe200078210ff */
[----:B------:R-:W-:Y:S01]  /*05b0*/  IMAD R12, R0, UR13, R11 ;  /* 0x0000000d000c7c24 */ /* 0x000fe2000f8e020b */
[----:B0-----:R-:W-:Y:S01]  /*05c0*/  SHF.L.U32 R8, R4, 0x2, RZ ;  /* 0x0000000204087819 */ /* 0x001fe200000006ff */
[----:B---3--:R-:W-:-:S03]  /*05d0*/  IMAD.WIDE.U32 R14, R0, UR8, RZ ;  /* 0x00000008000e7c25 */ /* 0x008fc6000f8e00ff */
[----:B------:R-:W-:Y:S01]  /*05e0*/  LEA.HI.X R9, R10, R9, R12, 0x2, P1 ;  /* 0x000000090a097211 */ /* 0x000fe200008f140c */
[----:B------:R-:W-:Y:S01]  /*05f0*/  IMAD R11, R7, R22, RZ ;  /* 0x00000016070b7224 */ /* 0x000fe200078e02ff */
[----:B----4-:R-:W-:Y:S01]  /*0600*/  LEA R5, P0, R14, R30, 0x2 ;  /* 0x0000001e0e057211 */ /* 0x010fe200078010ff */
[----:B------:R-:W-:Y:S02]  /*0610*/  IMAD R13, R0, UR9, R15 ;  /* 0x00000009000d7c24 */ /* 0x000fe4000f8e020f */
[----:B------:R-:W-:Y:S01]  /*0620*/  IMAD R10, R11, UR4, RZ ;  /* 0x000000040b0a7c24 */ /* 0x000fe2000f8e02ff */
[----:B------:R-:W-:Y:S01]  /*0630*/  LOP3.LUT R11, R8, 0xf80, RZ, 0xc0, !PT ;  /* 0x00000f80080b7812 */ /* 0x000fe200078ec0ff */
[----:B------:R-:W-:Y:S01]  /*0640*/  IMAD.MOV.U32 R25, RZ, RZ, RZ ;  /* 0x000000ffff197224 */ /* 0x000fe200078e00ff */
[----:B------:R-:W-:Y:S01]  /*0650*/  LEA.HI.X R7, R14, R31, R13, 0x2, P0 ;  /* 0x0000001f0e077211 */ /* 0x000fe200000f140d */
[C---:B------:R-:W-:Y:S01]  /*0660*/  VIADD R15, R8.reuse, 0x1 ;  /* 0x00000001080f7836 */ /* 0x040fe20000000000 */
[----:B------:R-:W-:Y:S01]  /*0670*/  LOP3.LUT R14, R11, 0x1f, R4, 0xf8, !PT ;  /* 0x0000001f0b0e7812 */ /* 0x000fe200078ef804 */
[C---:B------:R-:W-:Y:S01]  /*0680*/  VIADD R17, R8.reuse, 0x3 ;  /* 0x0000000308117836 */ /* 0x040fe20000000000 */
[----:B------:R-:W-:Y:S01]  /*0690*/  MOV R13, R16 ;  /* 0x00000010000d7202 */ /* 0x000fe20000000f00 */
[----:B------:R-:W-:Y:S01]  /*06a0*/  IMAD.MOV.U32 R12, RZ, RZ, R27 ;  /* 0x000000ffff0c7224 */ /* 0x000fe200078e001b */
[----:B------:R-:W-:Y:S01]  /*06b0*/  IADD3 R16, PT, PT, R8, 0x2, RZ ;  /* 0x0000000208107810 */ /* 0x000fe20007ffe0ff */
[C---:B------:R-:W-:Y:S01]  /*06c0*/  IMAD.WIDE.U32 R40, R14.reuse, 0x2, RZ ;  /* 0x000000020e287825 */ /* 0x040fe200078e00ff */
[----:B------:R-:W-:-:S02]  /*06d0*/  LOP3.LUT R20, R14, 0x20, RZ, 0xfc, !PT ;  /* 0x000000200e147812 */ /* 0x000fc400078efcff */
[C---:B------:R-:W-:Y:S02]  /*06e0*/  LOP3.LUT R21, R14.reuse, 0x40, RZ, 0xfc, !PT ;  /* 0x000000400e157812 */ /* 0x040fe400078efcff */
[----:B------:R-:W-:Y:S02]  /*06f0*/  LOP3.LUT R22, R14, 0x60, RZ, 0xfc, !PT ;  /* 0x000000600e167812 */ /* 0x000fe400078efcff */
[----:B------:R-:W-:Y:S02]  /*0700*/  LOP3.LUT R24, R40, 0x80, RZ, 0xfc, !PT ;  /* 0x0000008028187812 */ /* 0x000fe400078efcff */
[----:B------:R-:W-:-:S07]  /*0710*/  MOV R11, R26 ;  /* 0x0000001a000b7202 */ /* 0x000fce0000000f00 */
.L_x_4812:
[----:B0-----:R-:W0:Y:S01]  /*0720*/  LDCU UR4, c[0x0][0x388] ;  /* 0x00007100ff0477ac */ /* 0x001e220008000800 */
[----:B------:R-:W-:Y:S01]  /*0730*/  SHF.L.U32 R52, R25, 0x7, RZ ;  /* 0x0000000719347819 */ /* 0x000fe200000006ff */
[----:B------:R-:W-:Y:S01]  /*0740*/  IMAD.SHL.U32 R32, R14, 0x2, RZ ;  /* 0x000000020e207824 */ /* 0x000fe200078e00ff */
[----:B------:R-:W-:Y:S02]  /*0750*/  PRMT R35, RZ, 0x7610, R35 ;  /* 0x00007610ff237816 */ /* 0x000fe40000000023 */
[----:B------:R-:W-:Y:S02]  /*0760*/  PRMT R37, RZ, 0x7610, R37 ;  /* 0x00007610ff257816 */ /* 0x000fe40000000025 */
[----:B------:R-:W-:Y:S02]  /*0770*/  IADD3 R30, P4, PT, R32, R13, RZ ;  /* 0x0000000d201e7210 */ /* 0x000fe40007f9e0ff */
[----:B------:R-:W-:Y:S02]  /*0780*/  PRMT R39, RZ, 0x7610, R39 ;  /* 0x00007610ff277816 */ /* 0x000fe40000000027 */
        /* <DEDUP_REMOVED lines=90> */
.L_x_4801:
[----:B------:R-:W-:Y:S05]  /*0d30*/  BSYNC.RECONVERGENT B0 ;  /* 0x0000000000007941 */ /* 0x000fea0003800200 */
.L_x_4800:
        /* <DEDUP_REMOVED lines=32> */
.L_x_4803:
[----:B------:R-:W-:Y:S05]  /*0f40*/  BSYNC.RECONVERGENT B0 ;  /* 0x0000000000007941 */ /* 0x000fea0003800200 */
.L_x_4802:
        /* <DEDUP_REMOVED lines=32> */
.L_x_4805:
[----:B------:R-:W-:Y:S05]  /*1150*/  BSYNC.RECONVERGENT B0 ;  /* 0x0000000000007941 */ /* 0x000fea0003800200 */
.L_x_4804:
        /* <DEDUP_REMOVED lines=32> */
.L_x_4807:
[----:B------:R-:W-:Y:S05]  /*1360*/  BSYNC.RECONVERGENT B0 ;  /* 0x0000000000007941 */ /* 0x000fea0003800200 */
.L_x_4806:
        /* <DEDUP_REMOVED lines=12> */
[----:B------:R-:W-:Y:S01]  /*1430*/  FMUL.FTZ R56, R35, R66 ;  /* 0x0000004223387220 */ /* 0x000fe20000410000 */
[----:B------:R-:W0:Y:S01]  /*1440*/  LDC.64 R38, c[0x0][0x3e0] ;  /* 0x0000f800ff267b82 */ /* 0x000e220000000a00 */
[----:B------:R-:W-:Y:S01]  /*1450*/  FMUL.FTZ R58, R33, R68 ;  /* 0x00000044213a7220 */ /* 0x000fe20000410000 */
[----:B------:R-:W-:Y:S01]  /*1460*/  IMAD R65, R25, R32, RZ ;  /* 0x0000002019417224 */ /* 0x000fe200078e02ff */
[----:B------:R-:W-:Y:S01]  /*1470*/  VIMNMX R59, PT, PT, R32, 0x1, !PT ;  /* 0x00000001203b7848 */ /* 0x000fe20007fe0100 */
[----:B------:R-:W-:Y:S01]  /*1480*/  FMUL.FTZ R57, R30, R67 ;  /* 0x000000431e397220 */ /* 0x000fe20000410000 */
[----:B------:R-:W-:Y:S01]  /*1490*/  FMUL.FTZ R54, R31, R64 ;  /* 0x000000401f367220 */ /* 0x000fe20000410000 */
[----:B------:R-:W-:Y:S01]  /*14a0*/  IADD3 R46, P6, PT, R11, R24, RZ ;  /* 0x000000180b2e7210 */ /* 0x000fe20007fde0ff */
[----:B------:R-:W-:Y:S01]  /*14b0*/  IMAD.MOV.U32 R62, RZ, RZ, R9 ;  /* 0x000000ffff3e7224 */ /* 0x000fe200078e0009 */
[----:B------:R-:W1:Y:S01]  /*14c0*/  LDC.64 R36, c[0x0][0x3c0] ;  /* 0x0000f000ff247b82 */ /* 0x000e620000000a00 */
[----:B------:R-:W-:Y:S01]  /*14d0*/  ISETP.NE.AND P0, PT, R25, RZ, PT ;  /* 0x000000ff1900720c */ /* 0x000fe20003f05270 */
[----:B------:R-:W-:Y:S01]  /*14e0*/  IMAD.MOV.U32 R60, RZ, RZ, R7 ;  /* 0x000000ffff3c7224 */ /* 0x000fe200078e0007 */
[-C--:B------:R-:W-:Y:S01]  /*14f0*/  ISETP.GE.U32.AND P5, PT, R8, R27.reuse, PT ;  /* 0x0000001b0800720c */ /* 0x080fe20003fa6070 */
[----:B------:R-:W-:Y:S01]  /*1500*/  IMAD.X R47, R41, 0x1, R12, P6 ;  /* 0x00000001292f7824 */ /* 0x000fe200030e060c */
[-C--:B------:R-:W-:Y:S01]  /*1510*/  ISETP.GE.U32.AND P4, PT, R15, R27.reuse, PT ;  /* 0x0000001b0f00720c */ /* 0x080fe20003f86070 */
[----:B------:R-:W-:Y:S01]  /*1520*/  UIADD3 UR5, UPT, UPT, UR4, 0x130, URZ ;  /* 0x0000013004057890 */ /* 0x000fe2000fffe0ff */
[-C--:B------:R-:W-:Y:S01]  /*1530*/  ISETP.GE.U32.AND P3, PT, R16, R27.reuse, PT ;  /* 0x0000001b1000720c */ /* 0x080fe20003f66070 */
[----:B------:R-:W2:Y:S01]  /*1540*/  LDC.64 R34, c[0x0][0x3a8] ;  /* 0x0000ea00ff227b82 */ /* 0x000ea20000000a00 */
[----:B------:R-:W-:-:S02]  /*1550*/  ISETP.GE.U32.AND P2, PT, R17, R27, PT ;  /* 0x0000001b1100720c */ /* 0x000fc40003f46070 */
[----:B------:R-:W-:Y:S02]  /*1560*/  ISETP.GE.AND P1, PT, R14, R27, PT ;  /* 0x0000001b0e00720c */ /* 0x000fe40003f26270 */
[----:B------:R-:W-:Y:S02]  /*1570*/  MOV R63, R6 ;  /* 0x00000006003f7202 */ /* 0x000fe40000000f00 */
[----:B------:R-:W-:Y:S01]  /*1580*/  MOV R61, R5 ;  /* 0x00000005003d7202 */ /* 0x000fe20000000f00 */
[----:B------:R-:W3:Y:S01]  /*1590*/  LDC.64 R32, c[0x0][0x480] ;  /* 0x00012000ff207b82 */ /* 0x000ee20000000a00 */
[----:B------:R-:W-:Y:S02]  /*15a0*/  ISETP.EQ.AND P0, PT, R4, RZ, P0 ;  /* 0x000000ff0400720c */ /* 0x000fe40000702270 */
[----:B------:R-:W-:Y:S02]  /*15b0*/  IADD3 R59, PT, PT, -R59, RZ, RZ ;  /* 0x000000ff3b3b7210 */ /* 0x000fe40007ffe1ff */
[----:B------:R-:W-:-:S02]  /*15c0*/  FSEL R58, R58, RZ, !P5 ;  /* 0x000000ff3a3a7208 */ /* 0x000fc40006800000 */
[----:B------:R-:W-:Y:S02]  /*15d0*/  FSEL R57, R57, RZ, !P4 ;  /* 0x000000ff39397208 */ /* 0x000fe40006000000 */
[----:B------:R-:W-:Y:S02]  /*15e0*/  FSEL R56, R56, RZ, !P3 ;  /* 0x000000ff38387208 */ /* 0x000fe40005800000 */
[----:B------:R-:W-:Y:S02]  /*15f0*/  FSEL R54, R54, RZ, !P2 ;  /* 0x000000ff36367208 */ /* 0x000fe40005000000 */
[----:B0-----:R-:W-:Y:S02]  /*1600*/  SHF.L.U64.HI R39, R38, 0x1, R39 ;  /* 0x0000000126277819 */ /* 0x001fe40000010227 */
[----:B-1----:R-:W-:Y:S02]  /*1610*/  SHF.L.U64.HI R37, R36, 0x2, R37 ;  /* 0x0000000224257819 */ /* 0x002fe40000010225 */
[----:B--2---:R-:W-:-:S07]  /*1620*/  SHF.L.U64.HI R35, R34, 0x2, R35 ;  /* 0x0000000222237819 */ /* 0x004fce0000010223 */
.L_x_4811:
[----:B------:R-:W-:Y:S01]  /*1630*/  ISETP.GE.AND P6, PT, R20, R27, PT ;  /* 0x0000001b1400720c */ /* 0x000fe20003fc6270 */
[----:B0-----:R-:W-:Y:S01]  /*1640*/  IMAD.MOV.U32 R43, RZ, RZ, R47 ;  /* 0x000000ffff2b7224 */ /* 0x001fe200078e002f */
[----:B------:R-:W-:-:S05]  /*1650*/  MOV R42, R46 ;  /* 0x0000002e002a7202 */ /* 0x000fca0000000f00 */
[----:B------:R-:W2:Y:S06]  /*1660*/  @!P1 LDG.E.U16 R31, desc[UR18][R42.64+-0x80] ;  /* 0xffff80122a1f9981 */ /* 0x000eac000c1e1500 */
[----:B------:R-:W4:Y:S01]  /*1670*/  @!P6 LDG.E.U16 R30, desc[UR18][R42.64+-0x40] ;  /* 0xffffc0122a1ee981 */ /* 0x000f22000c1e1500 */
[----:B------:R-:W-:Y:S01]  /*1680*/  HFMA2 R45, -RZ, RZ, 0, 0 ;  /* 0x00000000ff2d7431 */ /* 0x000fe200000001ff */
[----:B--2---:R-:W-:-:S04]  /*1690*/  @!P1 PRMT R45, R31, 0x5410, RZ ;  /* 0x000054101f2d9816 */ /* 0x004fc800000000ff */
[----:B----4-:R-:W-:Y:S02]  /*16a0*/  @!P6 PRMT R45, R45, 0x5410, R30 ;  /* 0x000054102d2de816 */ /* 0x010fe4000000001e */
[----:B------:R-:W-:-:S13]  /*16b0*/  ISETP.GE.AND P6, PT, R21, R27, PT ;  /* 0x0000001b1500720c */ /* 0x000fda0003fc6270 */
[----:B------:R-:W2:Y:S01]  /*16c0*/  @!P6 LDG.E.U16 R30, desc[UR18][R42.64] ;  /* 0x000000122a1ee981 */ /* 0x000ea2000c1e1500 */
[----:B------:R-:W-:Y:S02]  /*16d0*/  IMAD.MOV.U32 R47, RZ, RZ, RZ ;  /* 0x000000ffff2f7224 */ /* 0x000fe400078e00ff */
[----:B------:R-:W-:Y:S01]  /*16e0*/  IMAD.MOV.U32 R31, RZ, RZ, R62 ;  /* 0x000000ffff1f7224 */ /* 0x000fe200078e003e */
[----:B--2---:R-:W-:Y:S02]  /*16f0*/  @!P6 PRMT R47, R30, 0x5410, RZ ;  /* 0x000054101e2fe816 */ /* 0x004fe400000000ff */
[----:B------:R-:W-:Y:S02]  /*1700*/  ISETP.GE.AND P6, PT, R22, R27, PT ;  /* 0x0000001b1600720c */ /* 0x000fe40003fc6270 */
[----:B------:R-:W-:-:S05]  /*1710*/  MOV R30, R63 ;  /* 0x0000003f001e7202 */ /* 0x000fca0000000f00 */
[----:B------:R0:W2:Y:S06]  /*1720*/  LDG.E R49, desc[UR18][R30.64] ;  /* 0x000000121e317981 */ /* 0x0000ac000c1e1900 */
[----:B------:R-:W4:Y:S01]  /*1730*/  @!P6 LDG.E.U16 R44, desc[UR18][R42.64+0x40] ;  /* 0x000040122a2ce981 */ /* 0x000f22000c1e1500 */
[----:B0-----:R-:W-:-:S03]  /*1740*/  PRMT R31, R45, 0x7632, R31 ;  /* 0x000076322d1f7816 */ /* 0x001fc6000000001f */
[----:B------:R-:W-:Y:S01]  /*1750*/  STS.U16 [R28], R45 ;  /* 0x0000002d1c007388 */ /* 0x000fe20000000400 */
[----:B------:R-:W-:-:S03]  /*1760*/  MOV R30, R61 ;  /* 0x0000003d001e7202 */ /* 0x000fc60000000f00 */
[----:B------:R0:W-:Y:S02]  /*1770*/  STS.U16 [R28+0x40], R31 ;  /* 0x0000401f1c007388 */ /* 0x0001e40000000400 */
[----:B0-----:R-:W-:Y:S01]  /*1780*/  IMAD.MOV.U32 R31, RZ, RZ, R60 ;  /* 0x000000ffff1f7224 */ /* 0x001fe200078e003c */
[----:B------:R-:W0:Y:S01]  /*1790*/  S2UR UR6, SR_CgaCtaId ;  /* 0x00000000000679c3 */ /* 0x000e220000008800 */
[----:B------:R-:W-:Y:S02]  /*17a0*/  UMOV UR4, 0x400 ;  /* 0x0000040000047882 */ /* 0x000fe40000000000 */
[----:B0-----:R-:W-:Y:S01]  /*17b0*/  ULEA UR4, UR6, UR4, 0x18 ;  /* 0x0000000406047291 */ /* 0x001fe2000f8ec0ff */
[----:B--2---:R-:W-:-:S04]  /*17c0*/  FMUL.FTZ R49, R49, 1.4426950216293334961 ;  /* 0x3fb8aa3b31317820 */ /* 0x004fc80000410000 */
[C---:B------:R-:W-:Y:S01]  /*17d0*/  FMUL.FTZ R46, R49.reuse, R67 ;  /* 0x00000043312e7220 */ /* 0x040fe20000410000 */
[----:B------:R-:W-:Y:S01]  /*17e0*/  FMUL.FTZ R48, R49, R66 ;  /* 0x0000004231307220 */ /* 0x000fe20000410000 */
[----:B----4-:R-:W-:Y:S01]  /*17f0*/  @!P6 PRMT R47, R47, 0x5410, R44 ;  /* 0x000054102f2fe816 */ /* 0x010fe2000000002c */
[C---:B------:R-:W-:Y:S01]  /*1800*/  FMUL.FTZ R44, R49.reuse, R68 ;  /* 0x00000044312c7220 */ /* 0x040fe20000410000 */
[----:B------:R-:W-:Y:S02]  /*1810*/  FMUL.FTZ R49, R49, R64 ;  /* 0x0000004031317220 */ /* 0x000fe40000410000 */
[----:B------:R-:W0:Y:S01]  /*1820*/  MUFU.EX2 R46, R46 ;  /* 0x0000002e002e7308 */ /* 0x000e220000000800 */
[----:B------:R-:W-:Y:S01]  /*1830*/  PRMT R70, R47, 0x7632, R70 ;  /* 0x000076322f467816 */ /* 0x000fe20000000046 */
[----:B------:R-:W-:Y:S02]  /*1840*/  STS.U16 [R28+0x80], R47 ;  /* 0x0000802f1c007388 */ /* 0x000fe40000000400 */
[----:B------:R-:W1:Y:S02]  /*1850*/  MUFU.EX2 R44, R44 ;  /* 0x0000002c002c7308 */ /* 0x000e640000000800 */
[----:B------:R-:W-:Y:S01]  /*1860*/  STS.U16 [R28+0xc0], R70 ;  /* 0x0000c0461c007388 */ /* 0x000fe20000000400 */
[----:B------:R-:W-:Y:S01]  /*1870*/  NOP ;  /* 0x0000000000007918 */ /* 0x000fe20000000000 */
[----:B------:R-:W2:Y:S04]  /*1880*/  MUFU.EX2 R48, R48 ;  /* 0x0000003000307308 */ /* 0x000ea80000000800 */
[----:B------:R-:W4:Y:S01]  /*1890*/  MUFU.EX2 R49, R49 ;  /* 0x0000003100317308 */ /* 0x000f220000000800 */
[----:B0-----:R-:W-:Y:S01]  /*18a0*/  FSEL R74, R46, 1, !P4 ;  /* 0x3f8000002e4a7808 */ /* 0x001fe20006000000 */
[----:B------:R0:W5:Y:S01]  /*18b0*/  LDG.E R72, desc[UR18][R30.64] ;  /* 0x000000121e487981 */ /* 0x000162000c1e1900 */
[----:B-1----:R-:W-:Y:S01]  /*18c0*/  FSEL R75, R44, 1, !P5 ;  /* 0x3f8000002c4b7808 */ /* 0x002fe20006800000 */
[----:B------:R-:W-:Y:S01]  /*18d0*/  BSSY.RECONVERGENT B0, `(.L_x_4809) ;  /* 0x0000057000007945 */ /* 0x000fe20003800200 */
[----:B------:R-:W-:Y:S01]  /*18e0*/  ISETP.GE.AND P6, PT, R69, 0x1, PT ;  /* 0x000000014500780c */ /* 0x000fe20003fc6270 */
[----:B------:R-:W-:Y:S01]  /*18f0*/  FFMA.FTZ R45, R58, R74, R57 ;  /* 0x0000004a3a2d7223 */ /* 0x000fe20000010039 */
[----:B------:R-:W-:-:S02]  /*1900*/  VIADD R59, R59, 0x1 ;  /* 0x000000013b3b7836 */ /* 0x000fc40000000000 */
[----:B------:R-:W-:Y:S01]  /*1910*/  FMUL.FTZ R44, R75, R74 ;  /* 0x0000004a4b2c7220 */ /* 0x000fe20000410000 */
[----:B--2---:R-:W-:Y:S02]  /*1920*/  FSEL R73, R48, 1, !P3 ;  /* 0x3f80000030497808 */ /* 0x004fe40005800000 */
[----:B----4-:R-:W-:-:S03]  /*1930*/  FSEL R71, R49, 1, !P2 ;  /* 0x3f80000031477808 */ /* 0x010fc60005000000 */
[C---:B------:R-:W-:Y:S01]  /*1940*/  FFMA.FTZ R45, R73.reuse, R45, R56 ;  /* 0x0000002d492d7223 */ /* 0x040fe20000010038 */
[----:B------:R-:W-:-:S03]  /*1950*/  FMUL.FTZ R44, R73, R44 ;  /* 0x0000002c492c7220 */ /* 0x000fc60000410000 */
[C---:B0-----:R-:W-:Y:S01]  /*1960*/  FFMA.FTZ R30, R71.reuse, R45, R54 ;  /* 0x0000002d471e7223 */ /* 0x041fe20000010036 */
[----:B------:R-:W-:-:S04]  /*1970*/  FMUL.FTZ R45, R71, R44 ;  /* 0x0000002c472d7220 */ /* 0x000fc80000410000 */
[----:B------:R-:W0:Y:S04]  /*1980*/  SHFL.UP PT, R31, R30, 0x1, RZ ;  /* 0x042000001e1f7989 */ /* 0x000e2800000e00ff */
[----:B------:R-:W1:Y:S01]  /*1990*/  SHFL.UP PT, R44, R45, 0x1, RZ ;  /* 0x042000002d2c7989 */ /* 0x000e6200000e00ff */
[C---:B0-----:R-:W-:Y:S01]  /*19a0*/  FFMA.FTZ R31, R45.reuse, R31, R30 ;  /* 0x0000001f2d1f7223 */ /* 0x041fe2000001001e */
[----:B-1----:R-:W-:-:S04]  /*19b0*/  @P6 FMUL.FTZ R45, R45, R44 ;  /* 0x0000002c2d2d6220 */ /* 0x002fc80000410000 */
[----:B------:R-:W-:Y:S02]  /*19c0*/  FSEL R44, R30, R31, !P6 ;  /* 0x0000001f1e2c7208 */ /* 0x000fe40007000000 */
[----:B------:R-:W-:Y:S01]  /*19d0*/  ISETP.GE.AND P6, PT, R69, 0x2, PT ;  /* 0x000000024500780c */ /* 0x000fe20003fc6270 */
[----:B------:R-:W-:Y:S04]  /*19e0*/  SHFL.UP PT, R46, R45, 0x2, RZ ;  /* 0x044000002d2e7989 */ /* 0x000fe800000e00ff */
[----:B------:R-:W0:Y:S02]  /*19f0*/  SHFL.UP PT, R31, R44, 0x2, RZ ;  /* 0x044000002c1f7989 */ /* 0x000e2400000e00ff */
[----:B0-----:R-:W-:-:S06]  /*1a00*/  FFMA.FTZ R31, R45, R31, R44 ;  /* 0x0000001f2d1f7223 */ /* 0x001fcc000001002c */
[----:B------:R-:W-:Y:S01]  /*1a10*/  @P6 FMUL.FTZ R45, R45, R46 ;  /* 0x0000002e2d2d6220 */ /* 0x000fe20000410000 */
[----:B------:R-:W-:-:S04]  /*1a20*/  FSEL R30, R44, R31, !P6 ;  /* 0x0000001f2c1e7208 */ /* 0x000fc80007000000 */
[----:B------:R-:W-:Y:S01]  /*1a30*/  SHFL.UP PT, R46, R45, 0x4, RZ ;  /* 0x048000002d2e7989 */ /* 0x000fe200000e00ff */
[----:B------:R-:W-:-:S03]  /*1a40*/  ISETP.GE.AND P6, PT, R69, 0x4, PT ;  /* 0x000000044500780c */ /* 0x000fc60003fc6270 */
[----:B------:R-:W0:Y:S02]  /*1a50*/  SHFL.UP PT, R31, R30, 0x4, RZ ;  /* 0x048000001e1f7989 */ /* 0x000e2400000e00ff */
[----:B0-----:R-:W-:-:S08]  /*1a60*/  FFMA.FTZ R31, R45, R31, R30 ;  /* 0x0000001f2d1f7223 */ /* 0x001fd0000001001e */
[----:B------:R-:W-:Y:S01]  /*1a70*/  @P6 FMUL.FTZ R45, R45, R46 ;  /* 0x0000002e2d2d6220 */ /* 0x000fe20000410000 */
[----:B------:R-:W-:-:S04]  /*1a80*/  FSEL R44, R30, R31, !P6 ;  /* 0x0000001f1e2c7208 */ /* 0x000fc80007000000 */
[----:B------:R-:W-:Y:S01]  /*1a90*/  SHFL.UP PT, R46, R45, 0x8, RZ ;  /* 0x050000002d2e7989 */ /* 0x000fe200000e00ff */
[----:B------:R-:W-:Y:S01]  /*1aa0*/  ISETP.GE.AND P6, PT, R69, 0x8, PT ;  /* 0x000000084500780c */ /* 0x000fe20003fc6270 */
[----:B------:R-:W-:Y:S02]  /*1ab0*/  HFMA2 R30, -RZ, RZ, 1.875, 0 ;  /* 0x3f800000ff1e7431 */ /* 0x000fe400000001ff */
[----:B------:R-:W0:Y:S02]  /*1ac0*/  SHFL.UP PT, R31, R44, 0x8, RZ ;  /* 0x050000002c1f7989 */ /* 0x000e2400000e00ff */
[----:B0-----:R-:W-:-:S08]  /*1ad0*/  FFMA.FTZ R31, R45, R31, R44 ;  /* 0x0000001f2d1f7223 */ /* 0x001fd0000001002c */
[----:B------:R-:W-:Y:S01]  /*1ae0*/  @P6 FMUL.FTZ R45, R45, R46 ;  /* 0x0000002e2d2d6220 */ /* 0x000fe20000410000 */
[----:B------:R-:W-:-:S04]  /*1af0*/  FSEL R48, R44, R31, !P6 ;  /* 0x0000001f2c307208 */ /* 0x000fc80007000000 */
[----:B------:R-:W0:Y:S01]  /*1b00*/  SHFL.UP PT, R46, R45, 0x10, RZ ;  /* 0x060000002d2e7989 */ /* 0x000e2200000e00ff */
[----:B------:R-:W-:Y:S01]  /*1b10*/  IMAD.MOV.U32 R31, RZ, RZ, RZ ;  /* 0x000000ffff1f7224 */ /* 0x000fe200078e00ff */
[----:B------:R-:W-:Y:S02]  /*1b20*/  ISETP.GE.AND P6, PT, R69, 0x10, PT ;  /* 0x000000104500780c */ /* 0x000fe40003fc6270 */
[----:B------:R-:W1:Y:S04]  /*1b30*/  SHFL.UP PT, R47, R48, 0x10, RZ ;  /* 0x06000000302f7989 */ /* 0x000e6800000e00ff */
[----:B------:R-:W-:Y:S01]  /*1b40*/  @P0 LDS.64 R30, [UR5] ;  /* 0x00000005ff1e0984 */ /* 0x000fe20008000a00 */
[C---:B0-----:R-:W-:Y:S01]  /*1b50*/  FMUL.FTZ R46, R45.reuse, R46 ;  /* 0x0000002e2d2e7220 */ /* 0x041fe20000410000 */
[----:B-1----:R-:W-:-:S04]  /*1b60*/  FFMA.FTZ R47, R45, R47, R48 ;  /* 0x0000002f2d2f7223 */ /* 0x002fc80000010030 */
[----:B------:R-:W-:Y:S02]  /*1b70*/  FSEL R49, R45, R46, !P6 ;  /* 0x0000002e2d317208 */ /* 0x000fe40007000000 */
[----:B------:R-:W-:Y:S01]  /*1b80*/  LDS.64 R44, [R29] ;  /* 0x000000001d2c7984 */ /* 0x000fe20000000a00 */
[----:B------:R-:W-:Y:S02]  /*1b90*/  FSEL R76, R48, R47, !P6 ;  /* 0x0000002f304c7208 */ /* 0x000fe40007000000 */
[C---:B------:R-:W-:Y:S01]  /*1ba0*/  ISETP.NE.AND P6, PT, R69.reuse, 0x1f, PT ;  /* 0x0000001f4500780c */ /* 0x040fe20003fc5270 */
[----:B------:R-:W0:Y:S04]  /*1bb0*/  SHFL.UP PT, R77, R49, 0x1, RZ ;  /* 0x04200000314d7989 */ /* 0x000e2800000e00ff */
[----:B------:R-:W1:Y:S08]  /*1bc0*/  SHFL.UP PT, R70, R76, 0x1, RZ ;  /* 0x042000004c467989 */ /* 0x000e7000000e00ff */
[----:B------:R-:W-:Y:S01]  /*1bd0*/  @!P6 STS.64 [UR4+0x110], R46 ;  /* 0x0001102eff00e988 */ /* 0x000fe20008000a04 */
[----:B------:R-:W-:Y:S01]  /*1be0*/  BAR.SYNC.DEFER_BLOCKING 0x0 ;  /* 0x0000000000007b1d */ /* 0x000fe20000010000 */
[----:B------:R-:W-:-:S13]  /*1bf0*/  ISETP.NE.AND P6, PT, R69, RZ, PT ;  /* 0x000000ff4500720c */ /* 0x000fda0003fc5270 */
[----:B0-----:R-:W-:Y:S01]  /*1c00*/  @!P6 MOV R77, R30 ;  /* 0x0000001e004de202 */ /* 0x001fe20000000f00 */
[----:B-1----:R-:W-:Y:S01]  /*1c10*/  @!P6 IMAD.MOV.U32 R70, RZ, RZ, R31 ;  /* 0x000000ffff46e224 */ /* 0x002fe200078e001f */
[----:B------:R-:W-:Y:S01]  /*1c20*/  @!P6 STS.64 [UR4+0x120], R30 ;  /* 0x0001201eff00e988 */ /* 0x000fe20008000a04 */
[----:B------:R-:W-:-:S03]  /*1c30*/  ISETP.NE.AND P6, PT, R4, RZ, PT ;  /* 0x000000ff0400720c */ /* 0x000fc60003fc5270 */
[----:B------:R-:W0:Y:S01]  /*1c40*/  LDS.64 R48, [UR4+0x110] ;  /* 0x00011004ff307984 */ /* 0x000e220008000a00 */
[----:B------:R-:W-:Y:S09]  /*1c50*/  BAR.SYNC.DEFER_BLOCKING 0x0 ;  /* 0x0000000000007b1d */ /* 0x000ff20000010000 */
[----:B------:R-:W1:Y:S01]  /*1c60*/  @P6 LDS R76, [UR4+0x124] ;  /* 0x00012404ff4c6984 */ /* 0x000e620008000800 */
[----:B0-----:R-:W-:Y:S01]  /*1c70*/  FFMA.FTZ R49, R48, R31, R49 ;  /* 0x0000001f30317223 */ /* 0x001fe20000010031 */
[----:B-1----:R-:W-:Y:S01]  /*1c80*/  @P6 FFMA.FTZ R70, R76, R77, R70 ;  /* 0x0000004d4c466223 */ /* 0x002fe20000010046 */
[----:B------:R-:W-:Y:S01]  /*1c90*/  LEA R61, P6, R36, R61, 0x2 ;  /* 0x0000003d243d7211 */ /* 0x000fe200078c10ff */
[----:B------:R-:W-:-:S02]  /*1ca0*/  HADD2.F32 R77, -RZ, R44.H0_H0 ;  /* 0x2000002cff4d7230 */ /* 0x000fc40000004100 */
[----:B------:R-:W-:Y:S01]  /*1cb0*/  FFMA.FTZ R70, R75, R70, R58 ;  /* 0x000000464b467223 */ /* 0x000fe2000001003a */
[----:B------:R-:W-:Y:S01]  /*1cc0*/  IADD3.X R60, PT, PT, R60, R37, RZ, P6, !PT ;  /* 0x000000253c3c7210 */ /* 0x000fe200037fe4ff */
[----:B------:R-:W-:Y:S01]  /*1cd0*/  HADD2.F32 R75, -RZ, R45.H0_H0 ;  /* 0x2000002dff4b7230 */ /* 0x000fe20000004100 */
[----:B------:R-:W-:-:S04]  /*1ce0*/  LEA R63, P6, R34, R63, 0x2 ;  /* 0x0000003f223f7211 */ /* 0x000fc800078c10ff */
[----:B-----5:R-:W-:Y:S01]  /*1cf0*/  FMUL.FTZ R75, R75, R72 ;  /* 0x000000484b4b7220 */ /* 0x020fe20000410000 */
[----:B------:R-:W-:Y:S01]  /*1d00*/  IMAD.X R62, R62, 0x1, R35, P6 ;  /* 0x000000013e3e7824 */ /* 0x000fe200030e0623 */
[----:B------:R-:W-:Y:S01]  /*1d10*/  LEA R46, P6, R38, R42, 0x1 ;  /* 0x0000002a262e7211 */ /* 0x000fe200078c08ff */
[----:B------:R-:W-:Y:S02]  /*1d20*/  HADD2.F32 R42, -RZ, R44.H1_H1 ;  /* 0x3000002cff2a7230 */ /* 0x000fe40000004100 */
[----:B------:R-:W-:Y:S01]  /*1d30*/  FMUL.FTZ R44, R77, R72 ;  /* 0x000000484d2c7220 */ /* 0x000fe20000410000 */
[----:B------:R-:W-:Y:S01]  /*1d40*/  FFMA.FTZ R77, R74, R70, R57 ;  /* 0x000000464a4d7223 */ /* 0x000fe20000010039 */
[----:B------:R-:W-:Y:S01]  /*1d50*/  IADD3.X R47, PT, PT, R43, R39, RZ, P6, !PT ;  /* 0x000000272b2f7210 */ /* 0x000fe200037fe4ff */
[----:B------:R-:W-:Y:S01]  /*1d60*/  HADD2.F32 R43, -RZ, R45.H1_H1 ;  /* 0x3000002dff2b7230 */ /* 0x000fe20000004100 */
[----:B------:R-:W-:Y:S01]  /*1d70*/  ISETP.NE.AND P6, PT, R4, RZ, PT ;  /* 0x000000ff0400720c */ /* 0x000fe20003fc5270 */
[----:B------:R-:W-:Y:S01]  /*1d80*/  FMUL.FTZ R45, R42, R72 ;  /* 0x000000482a2d7220 */ /* 0x000fe20000410000 */
[----:B------:R-:W-:-:S02]  /*1d90*/  FFMA.FTZ R73, R73, R77, R56 ;  /* 0x0000004d49497223 */ /* 0x000fc40000010038 */
[----:B------:R-:W-:-:S09]  /*1da0*/  FMUL.FTZ R72, R43, R72 ;  /* 0x000000482b487220 */ /* 0x000fd20000410000 */
[----:B------:R-:W-:Y:S05]  /*1db0*/  @P6 BRA `(.L_x_4810) ;  /* 0x0000000000206947 */ /* 0x000fea0003800000 */
[----:B------:R-:W-:Y:S01]  /*1dc0*/  SHF.R.S32.HI R43, RZ, 0x1f, R65 ;  /* 0x0000001fff2b7819 */ /* 0x000fe20000011441 */
[----:B------:R-:W-:Y:S01]  /*1dd0*/  FMUL.FTZ R48, R48, R30 ;  /* 0x0000001e30307220 */ /* 0x000fe20000410000 */
[----:B------:R-:W-:-:S04]  /*1de0*/  IADD3 R31, P6, PT, R10, R65, RZ ;  /* 0x000000410a1f7210 */ /* 0x000fc80007fde0ff */
[----:B------:R-:W-:Y:S01]  /*1df0*/  LEA.HI.X.SX32 R74, R10, R43, 0x1, P6 ;  /* 0x0000002b0a4a7211 */ /* 0x000fe200030f0eff */
[----:B------:R0:W-:Y:S01]  /*1e00*/  STS.64 [UR5], R48 ;  /* 0x00000030ff007988 */ /* 0x0001e20008000a05 */
[----:B---3--:R-:W-:-:S04]  /*1e10*/  LEA R42, P6, R31, R32, 0x3 ;  /* 0x000000201f2a7211 */ /* 0x008fc800078c18ff */
[----:B------:R-:W-:-:S05]  /*1e20*/  LEA.HI.X R43, R31, R33, R74, 0x3, P6 ;  /* 0x000000211f2b7211 */ /* 0x000fca00030f1c4a */
[----:B------:R0:W-:Y:S04]  /*1e30*/  STG.E.64 desc[UR18][R42.64], R48 ;  /* 0x000000302a007986 */ /* 0x0001e8000c101b12 */
.L_x_4810:
[----:B------:R-:W-:Y:S05]  /*1e40*/  BSYNC.RECONVERGENT B0 ;  /* 0x0000000000007941 */ /* 0x000fea0003800200 */
.L_x_4809:
[----:B------:R-:W-:Y:S01]  /*1e50*/  ISETP.NE.AND P6, PT, R59, RZ, PT ;  /* 0x000000ff3b00720c */ /* 0x000fe20003fc5270 */
[----:B------:R-:W-:Y:S01]  /*1e60*/  FFMA.FTZ R30, R71, R73, R54 ;  /* 0x00000049471e7223 */ /* 0x000fe20000010036 */
[----:B------:R-:W-:Y:S01]  /*1e70*/  UIADD3 UR5, UPT, UPT, UR5, 0x8, URZ ;  /* 0x0000000805057890 */ /* 0x000fe2000fffe0ff */
[----:B------:R-:W-:Y:S01]  /*1e80*/  FFMA.FTZ R53, R70, R44, R53 ;  /* 0x0000002c46357223 */ /* 0x000fe20000010035 */
[----:B------:R-:W-:Y:S01]  /*1e90*/  FFMA.FTZ R50, R77, R45, R50 ;  /* 0x0000002d4d327223 */ /* 0x000fe20000010032 */
[----:B------:R-:W-:Y:S01]  /*1ea0*/  FFMA.FTZ R26, R73, R75, R26 ;  /* 0x0000004b491a7223 */ /* 0x000fe2000001001a */
[----:B------:R-:W-:Y:S01]  /*1eb0*/  FFMA.FTZ R51, R30, R72, R51 ;  /* 0x000000481e337223 */ /* 0x000fe20000010033 */
[----:B------:R-:W-:-:S06]  /*1ec0*/  IADD3 R65, PT, PT, R65, 0x1, RZ ;  /* 0x0000000141417810 */ /* 0x000fcc0007ffe0ff */
[----:B------:R-:W-:Y:S05]  /*1ed0*/  @P6 BRA `(.L_x_4811) ;  /* 0xfffffff400d46947 */ /* 0x000fea000383ffff */
.L_x_4808:
[----:B------:R-:W-:Y:S01]  /*1ee0*/  BAR.SYNC.DEFER_BLOCKING 0x0 ;  /* 0x0000000000007b1d */ /* 0x000fe20000010000 */
[----:B------:R-:W-:Y:S01]  /*1ef0*/  ISETP.NE.AND P0, PT, R4, RZ, PT ;  /* 0x000000ff0400720c */ /* 0x000fe20003f05270 */
[----:B------:R-:W-:Y:S01]  /*1f00*/  HFMA2 R37, -RZ, RZ, 0, 0 ;  /* 0x00000000ff257431 */ /* 0x000fe200000001ff */
[----:B------:R-:W-:Y:S01]  /*1f10*/  F2FP.F16.F32.PACK_AB R30, R50, R53 ;  /* 0x00000035321e723e */ /* 0x000fe200000000ff */
[----:B------:R-:W-:Y:S01]  /*1f20*/  IMAD.MOV.U32 R36, RZ, RZ, R52 ;  /* 0x000000ffff247224 */ /* 0x000fe200078e0034 */
[----:B------:R-:W-:-:S03]  /*1f30*/  F2FP.F16.F32.PACK_AB R31, R51, R26 ;  /* 0x0000001a331f723e */ /* 0x000fc600000000ff */
[----:B------:R-:W1:Y:S01]  /*1f40*/  LDC.64 R38, c[0x0][0x420] ;  /* 0x00010800ff267b82 */ /* 0x000e620000000a00 */
[----:B------:R-:W2:Y:S01]  /*1f50*/  LDCU.64 UR8, c[0x0][0x478] ;  /* 0x00008f00ff0877ac */ /* 0x000ea20008000a00 */
[----:B------:R-:W-:Y:S01]  /*1f60*/  ISETP.GE.AND P6, PT, R22, R27, PT ;  /* 0x0000001b1600720c */ /* 0x000fe20003fc6270 */
[----:B------:R-:W4:Y:S05]  /*1f70*/  LDCU.64 UR10, c[0x0][0x488] ;  /* 0x00009100ff0a77ac */ /* 0x000f2a0008000a00 */
[----:B---3--:R-:W3:Y:S08]  /*1f80*/  LDC.64 R32, c[0x0][0x428] ;  /* 0x00010a00ff207b82 */ /* 0x008ef00000000a00 */
[----:B------:R-:W5:Y:S01]  /*1f90*/  LDC.64 R34, c[0x0][0x410] ;  /* 0x00010400ff227b82 */ /* 0x000f620000000a00 */
[----:B------:R1:W-:Y:S01]  /*1fa0*/  STS.64 [R29], R30 ;  /* 0x0000001e1d007388 */ /* 0x0003e20000000a00 */
[----:B------:R-:W-:-:S03]  /*1fb0*/  NOP ;  /* 0x0000000000007918 */ /* 0x000fc60000000000 */
[----:B0-----:R-:W-:Y:S04]  /*1fc0*/  LDS.U16 R43, [R28] ;  /* 0x000000001c2b7984 */ /* 0x001fe80000000400 */
[----:B------:R-:W-:Y:S01]  /*1fd0*/  LDS.U16 R45, [R28+0x40] ;  /* 0x000040001c2d7984 */ /* 0x000fe20000000400 */
[----:B-1----:R-:W-:-:S03]  /*1fe0*/  IMAD.WIDE.U32 R30, R38, UR20, R36 ;  /* 0x00000014261e7c25 */ /* 0x002fc6000f8e0024 */
[----:B------:R-:W-:Y:S01]  /*1ff0*/  LDS.U16 R47, [R28+0x80] ;  /* 0x000080001c2f7984 */ /* 0x000fe20000000400 */
[----:B------:R-:W-:Y:S02]  /*2000*/  IMAD R31, R39, UR20, R31 ;  /* 0x00000014271f7c24 */ /* 0x000fe4000f8e021f */
[----:B------:R-:W0:Y:S01]  /*2010*/  LDC.64 R38, c[0x0][0x418] ;  /* 0x00010600ff267b82 */ /* 0x000e220000000a00 */
[----:B------:R-:W-:Y:S01]  /*2020*/  LDS.U16 R49, [R28+0xc0] ;  /* 0x0000c0001c317984 */ /* 0x000fe20000000400 */
[----:B---3--:R-:W-:-:S03]  /*2030*/  IMAD.WIDE.U32 R30, R0, R32, R30 ;  /* 0x00000020001e7225 */ /* 0x008fc600078e001e */
[----:B------:R-:W-:Y:S01]  /*2040*/  @!P0 STS [UR4+0x100], R27 ;  /* 0x0001001bff008988 */ /* 0x000fe20008000804 */
[----:B------:R-:W-:Y:S02]  /*2050*/  IMAD R32, R0, R33, R31 ;  /* 0x0000002100207224 */ /* 0x000fe400078e021f */
[----:B------:R-:W-:Y:S01]  /*2060*/  BAR.SYNC.DEFER_BLOCKING 0x0 ;  /* 0x0000000000007b1d */ /* 0x000fe20000010000 */
[----:B------:R-:W-:Y:S01]  /*2070*/  IADD3 R33, P1, PT, R14, R30, RZ ;  /* 0x0000001e0e217210 */ /* 0x000fe20007f3e0ff */
[----:B-----5:R-:W-:-:S03]  /*2080*/  IMAD.WIDE.U32 R30, R34, UR20, R36 ;  /* 0x00000014221e7c25 */ /* 0x020fc6000f8e0024 */
[----:B------:R-:W-:Y:S01]  /*2090*/  IADD3.X R34, PT, PT, RZ, R32, RZ, P1, !PT ;  /* 0x00000020ff227210 */ /* 0x000fe20000ffe4ff */
[----:B------:R-:W-:Y:S01]  /*20a0*/  IMAD R31, R35, UR20, R31 ;  /* 0x00000014231f7c24 */ /* 0x000fe2000f8e021f */
[C---:B--2---:R-:W-:Y:S02]  /*20b0*/  LEA R32, P1, R33.reuse, UR8, 0x1 ;  /* 0x0000000821207c11 */ /* 0x044fe4000f8208ff */
[----:B------:R-:W-:Y:S02]  /*20c0*/  PRMT R35, RZ, 0x7610, R35 ;  /* 0x00007610ff237816 */ /* 0x000fe40000000023 */
[----:B------:R-:W-:Y:S01]  /*20d0*/  LEA.HI.X R33, R33, UR9, R34, 0x1, P1 ;  /* 0x0000000921217c11 */ /* 0x000fe200088f0c22 */
[----:B0-----:R-:W-:-:S04]  /*20e0*/  IMAD.WIDE.U32 R30, R0, R38, R30 ;  /* 0x00000026001e7225 */ /* 0x001fc800078e001e */
[----:B------:R-:W-:Y:S01]  /*20f0*/  IMAD R34, R0, R39, R31 ;  /* 0x0000002700227224 */ /* 0x000fe200078e021f */
[----:B------:R-:W-:Y:S02]  /*2100*/  IADD3 R31, P5, PT, R14, R30, RZ ;  /* 0x0000001e0e1f7210 */ /* 0x000fe40007fbe0ff */
[----:B------:R-:W-:Y:S01]  /*2110*/  PRMT R39, RZ, 0x7610, R39 ;  /* 0x00007610ff277816 */ /* 0x000fe20000000027 */
[----:B------:R-:W0:Y:S02]  /*2120*/  LDS R57, [UR4+0x100] ;  /* 0x00010004ff397984 */ /* 0x000e240008000800 */
[----:B------:R-:W-:Y:S01]  /*2130*/  IMAD.X R34, RZ, RZ, R34, P5 ;  /* 0x000000ffff227224 */ /* 0x000fe200028e0622 */
[----:B----4-:R-:W-:-:S04]  /*2140*/  LEA R30, P5, R31, UR10, 0x1 ;  /* 0x0000000a1f1e7c11 */ /* 0x010fc8000f8a08ff */
[----:B------:R-:W-:Y:S02]  /*2150*/  LEA.HI.X R31, R31, UR11, R34, 0x1, P5 ;  /* 0x0000000b1f1f7c11 */ /* 0x000fe4000a8f0c22 */
[-C--:B0-----:R-:W-:Y:S02]  /*2160*/  ISETP.GE.AND P2, PT, R14, R57.reuse, PT ;  /* 0x000000390e00720c */ /* 0x081fe40003f46270 */
[-C--:B------:R-:W-:Y:S02]  /*2170*/  ISETP.GE.AND P3, PT, R20, R57.reuse, PT ;  /* 0x000000391400720c */ /* 0x080fe40003f66270 */
[-C--:B------:R-:W-:Y:S02]  /*2180*/  ISETP.GE.AND P4, PT, R21, R57.reuse, PT ;  /* 0x000000391500720c */ /* 0x080fe40003f86270 */
[----:B------:R-:W-:-:S07]  /*2190*/  ISETP.GE.AND P1, PT, R22, R57, PT ;  /* 0x000000391600720c */ /* 0x000fce0003f26270 */
[----:B------:R0:W-:Y:S01]  /*21a0*/  @!P2 STG.E.U16 desc[UR18][R32.64], R43 ;  /* 0x0000002b2000a986 */ /* 0x0001e2000c101512 */
[----:B------:R-:W-:-:S03]  /*21b0*/  ISETP.GE.AND P2, PT, R21, R27, PT ;  /* 0x0000001b1500720c */ /* 0x000fc60003f46270 */
[----:B------:R-:W-:Y:S01]  /*21c0*/  @!P3 STG.E.U16 desc[UR18][R32.64+0x40], R45 ;  /* 0x0000402d2000b986 */ /* 0x000fe2000c101512 */
[----:B------:R-:W-:-:S03]  /*21d0*/  ISETP.GE.AND P3, PT, R20, R27, PT ;  /* 0x0000001b1400720c */ /* 0x000fc60003f66270 */
[----:B------:R-:W-:Y:S01]  /*21e0*/  @!P4 STG.E.U16 desc[UR18][R32.64+0x80], R47 ;  /* 0x0000802f2000c986 */ /* 0x000fe2000c101512 */
[----:B------:R-:W-:-:S03]  /*21f0*/  ISETP.GE.AND P4, PT, R14, R27, PT ;  /* 0x0000001b0e00720c */ /* 0x000fc60003f86270 */
[----:B------:R1:W-:Y:S01]  /*2200*/  @!P1 STG.E.U16 desc[UR18][R32.64+0xc0], R49 ;  /* 0x0000c03120009986 */ /* 0x0003e2000c101512 */
[----:B0-----:R-:W-:Y:S01]  /*2210*/  PRMT R43, RZ, 0x7610, R43 ;  /* 0x00007610ff2b7816 */ /* 0x001fe2000000002b */
[----:B------:R-:W-:Y:S08]  /*2220*/  BAR.SYNC.DEFER_BLOCKING 0x0 ;  /* 0x0000000000007b1d */ /* 0x000ff00000010000 */
[----:B-1----:R-:W0:Y:S01]  /*2230*/  LDC.64 R48, c[0x0][0x438] ;  /* 0x00010e00ff307b82 */ /* 0x002e220000000a00 */
        /* <DEDUP_REMOVED lines=12> */
[--C-:B------:R-:W-:Y:S02]  /*2300*/  HADD2.F32 R39, -RZ, R33.reuse.H1_H1 ;  /* 0x30000021ff277230 */ /* 0x100fe40000004100 */
[----:B------:R-:W-:Y:S02]  /*2310*/  HADD2.F32 R34, -RZ, R32.H0_H0 ;  /* 0x20000020ff227230 */ /* 0x000fe40000004100 */
        /* <DEDUP_REMOVED lines=10> */
[----:B--2---:R-:W-:Y:S01]  /*23c0*/  FADD.FTZ R44, R43, 1 ;  /* 0x3f8000002b2c7421 */ /* 0x004fe20000010000 */
[----:B------:R-:W-:Y:S01]  /*23d0*/  BAR.SYNC.DEFER_BLOCKING 0x0 ;  /* 0x0000000000007b1d */ /* 0x000fe20000010000 */
[----:B---3--:R-:W-:-:S05]  /*23e0*/  FADD.FTZ R30, R32, 1 ;  /* 0x3f800000201e7421 */ /* 0x008fca0000010000 */
[----:B------:R-:W1:Y:S01]  /*23f0*/  MUFU.RCP R33, R33 ;  /* 0x0000002100217308 */ /* 0x000e620000001000 */
[----:B----4-:R-:W-:-:S07]  /*2400*/  FADD.FTZ R32, R35, 1 ;  /* 0x3f80000023207421 */ /* 0x010fce0000010000 */
[----:B------:R-:W2:Y:S08]  /*2410*/  MUFU.RCP R45, R30 ;  /* 0x0000001e002d7308 */ /* 0x000eb00000001000 */
[----:B------:R-:W3:Y:S01]  /*2420*/  MUFU.RCP R47, R32 ;  /* 0x00000020002f7308 */ /* 0x000ee20000001000 */
[----:B-1----:R-:W-:-:S04]  /*2430*/  FMUL.FTZ R31, R38, R33 ;  /* 0x00000021261f7220 */ /* 0x002fc80000410000 */
[----:B------:R-:W-:-:S03]  /*2440*/  FMUL.FTZ R31, R31, R50 ;  /* 0x000000321f1f7220 */ /* 0x000fc60000410000 */
[----:B------:R-:W1:Y:S01]  /*2450*/  MUFU.RCP R44, R44 ;  /* 0x0000002c002c7308 */ /* 0x000e620000001000 */
[----:B--2---:R-:W-:-:S04]  /*2460*/  FMUL.FTZ R34, R34, R45 ;  /* 0x0000002d22227220 */ /* 0x004fc80000410000 */
[----:B------:R-:W-:Y:S01]  /*2470*/  FMUL.FTZ R34, R34, R53 ;  /* 0x0000003522227220 */ /* 0x000fe20000410000 */
[----:B---3--:R-:W-:-:S04]  /*2480*/  FMUL.FTZ R35, R42, R47 ;  /* 0x0000002f2a237220 */ /* 0x008fc80000410000 */
[----:B------:R-:W-:Y:S02]  /*2490*/  F2FP.F16.F32.PACK_AB R46, R31, R34 ;  /* 0x000000221f2e723e */ /* 0x000fe400000000ff */
[----:B------:R-:W2:Y:S01]  /*24a0*/  LDC.64 R30, c[0x0][0x430] ;  /* 0x00010c00ff1e7b82 */ /* 0x000ea20000000a00 */
[----:B------:R-:W-:Y:S01]  /*24b0*/  FMUL.FTZ R35, R35, R26 ;  /* 0x0000001a23237220 */ /* 0x000fe20000410000 */
[----:B-1----:R-:W-:-:S04]  /*24c0*/  FMUL.FTZ R38, R39, R44 ;  /* 0x0000002c27267220 */ /* 0x002fc80000410000 */
[----:B------:R-:W-:-:S05]  /*24d0*/  FMUL.FTZ R38, R38, R51 ;  /* 0x0000003326267220 */ /* 0x000fca0000410000 */
[----:B------:R-:W-:-:S05]  /*24e0*/  F2FP.F16.F32.PACK_AB R47, R38, R35 ;  /* 0x00000023262f723e */ /* 0x000fca00000000ff */
[----:B------:R-:W-:Y:S01]  /*24f0*/  STS.64 [R29], R46 ;  /* 0x0000002e1d007388 */ /* 0x000fe20000000a00 */
[----:B------:R-:W-:-:S03]  /*2500*/  NOP ;  /* 0x0000000000007918 */ /* 0x000fc60000000000 */
[----:B------:R-:W-:Y:S01]  /*2510*/  LDS.U16 R33, [R28] ;  /* 0x000000001c217984 */ /* 0x000fe20000000400 */
[----:B--2---:R-:W-:-:S03]  /*2520*/  IMAD.WIDE.U32 R36, R30, UR20, R36 ;  /* 0x000000141e247c25 */ /* 0x004fc6000f8e0024 */
[----:B------:R-:W-:Y:S01]  /*2530*/  LDS.U16 R35, [R28+0x40] ;  /* 0x000040001c237984 */ /* 0x000fe20000000400 */
[----:B------:R-:W-:-:S03]  /*2540*/  IMAD R37, R31, UR20, R37 ;  /* 0x000000141f257c24 */ /* 0x000fc6000f8e0225 */
[----:B------:R-:W-:Y:S01]  /*2550*/  LDS.U16 R39, [R28+0x80] ;  /* 0x000080001c277984 */ /* 0x000fe20000000400 */
[----:B0-----:R-:W-:-:S03]  /*2560*/  IMAD.WIDE.U32 R30, R0, R48, R36 ;  /* 0x00000030001e7225 */ /* 0x001fc600078e0024 */
[----:B------:R-:W-:Y:S01]  /*2570*/  LDS.U16 R43, [R28+0xc0] ;  /* 0x0000c0001c2b7984 */ /* 0x000fe20000000400 */
[----:B------:R-:W-:Y:S01]  /*2580*/  IMAD R26, R0, R49, R31 ;  /* 0x00000031001a7224 */ /* 0x000fe200078e021f */
[----:B------:R-:W-:Y:S02]  /*2590*/  IADD3 R30, P4, PT, R14, R30, RZ ;  /* 0x0000001e0e1e7210 */ /* 0x000fe40007f9e0ff */
[----:B------:R0:W-:Y:S01]  /*25a0*/  @!P0 STS [UR4+0x100], R27 ;  /* 0x0001001bff008988 */ /* 0x0001e20008000804 */
[----:B------:R-:W-:Y:S01]  /*25b0*/  BAR.SYNC.DEFER_BLOCKING 0x0 ;  /* 0x0000000000007b1d */ /* 0x000fe20000010000 */
[----:B0-----:R-:W-:-:S05]  /*25c0*/  IADD3.X R27, PT, PT, RZ, R26, RZ, P4, !PT ;  /* 0x0000001aff1b7210 */ /* 0x001fca00027fe4ff */
[----:B------:R-:W0:Y:S01]  /*25d0*/  LDS R45, [UR4+0x100] ;  /* 0x00010004ff2d7984 */ /* 0x000e220008000800 */
[----:B------:R-:W1:Y:S02]  /*25e0*/  LDCU.64 UR4, c[0x0][0x490] ;  /* 0x00009200ff0477ac */ /* 0x000e640008000a00 */
[C---:B-1----:R-:W-:Y:S01]  /*25f0*/  LEA R26, P4, R30.reuse, UR4, 0x1 ;  /* 0x000000041e1a7c11 */ /* 0x042fe2000f8808ff */
[----:B------:R-:W1:Y:S03]  /*2600*/  LDCU UR4, c[0x0][0x394] ;  /* 0x00007280ff0477ac */ /* 0x000e660008000800 */
[----:B------:R-:W-:Y:S02]  /*2610*/  LEA.HI.X R27, R30, UR5, R27, 0x1, P4 ;  /* 0x000000051e1b7c11 */ /* 0x000fe4000a0f0c1b */
[-C--:B0-----:R-:W-:Y:S02]  /*2620*/  ISETP.GE.AND P0, PT, R14, R45.reuse, PT ;  /* 0x0000002d0e00720c */ /* 0x081fe40003f06270 */
[----:B------:R-:W-:-:S02]  /*2630*/  ISETP.GE.AND P1, PT, R20, R45, PT ;  /* 0x0000002d1400720c */ /* 0x000fc40003f26270 */
[-C--:B------:R-:W-:Y:S02]  /*2640*/  ISETP.GE.AND P2, PT, R21, R45.reuse, PT ;  /* 0x0000002d1500720c */ /* 0x080fe40003f46270 */
[----:B------:R-:W-:-:S07]  /*2650*/  ISETP.GE.AND P3, PT, R22, R45, PT ;  /* 0x0000002d1600720c */ /* 0x000fce0003f66270 */
        /* <DEDUP_REMOVED lines=13> */
.L_x_4813:
        /* <DEDUP_REMOVED lines=13> */
.L_x_5145:


//--------------------- .text._Z25selective_scan_fwd_kernelI32Selective_Scan_fwd_kernel_traitsILi32ELi4ELi1ELb0ELb1ELb0ELb0EN3c104HalfEfEEv13SSMParamsBase --------------------------
	.section	.text._Z25selective_scan_fwd_kernelI32Selective_Scan_fwd_kernel_traitsILi32ELi4ELi1ELb0ELb1ELb0ELb0EN3c104HalfEfEEv13SSMParamsBase,"ax",@progbits
	.align	128
        .global         _Z25selective_scan_fwd_kernelI32Selective_Scan_fwd_kernel_traitsILi32ELi4ELi1ELb0ELb1ELb0ELb0EN3c104HalfEfEEv13SSMParamsBase
        .type           _Z25selective_scan_fwd_kernelI32Selective_Scan_fwd_kernel_traitsILi32ELi4ELi1ELb0ELb1ELb0ELb0EN3c104HalfEfEEv13SSMParamsBase,@function
        .size           _Z25selective_scan_fwd_kernelI32Selective_Scan_fwd_kernel_traitsILi32ELi4ELi1ELb0ELb1ELb0ELb0EN3c104HalfEfEEv13SSMParamsBase,(.L_x_5146 - _Z25selective_scan_fwd_kernelI32Selective_Scan_fwd_kernel_traitsILi32ELi4ELi1ELb0ELb1ELb0ELb0EN3c104HalfEfEEv13SSMParamsBase)
        .other          _Z25selective_scan_fwd_kernelI32Selective_Scan_fwd_kernel_traitsILi32ELi4ELi1ELb0ELb1ELb0ELb0EN3c104HalfEfEEv13SSMParamsBase,@"STO_CUDA_ENTRY STV_DEFAULT"
_Z25selective_scan_fwd_kernelI32Selective_Scan_fwd_kernel_traitsILi32ELi4ELi1ELb0ELb1ELb0ELb0EN3c104HalfEfEEv13SSMParamsBase:
.text._Z25selective_scan_fwd_kernelI32Selective_Scan_fwd_kernel_traitsILi32ELi4ELi1ELb0ELb1ELb0ELb0EN3c104HalfEfEEv13SSMParamsBase:
[----:B------:R-:W-:Y:S08]  /*0000*/  LDC R1, c[0x0][0x37c] ;  /* 0x0000df00ff017b82 */ /* 0x000ff00000000800 */
[----:B------:R-:W0:Y:S01]  /*0010*/  LDC R10, c[0x0][0x398] ;  /* 0x0000e600ff0a7b82 */ /* 0x000e220000000800 */
[----:B------:R-:W1:Y:S01]  /*0020*/  S2R R17, SR_CTAID.Y ;  /* 0x0000000000117919 */ /* 0x000e620000002600 */
[----:B------:R-:W2:Y:S01]  /*0030*/  LDCU.64 UR16, c[0x0][0x358] ;  /* 0x00006b00ff1077ac */ /* 0x000ea20008000a00 */
[----:B------:R-:W-:-:S02]  /*0040*/  IMAD.MOV.U32 R0, RZ, RZ, RZ ;  /* 0x000000ffff007224 */ /* 0x000fc400078e00ff */
        /* <DEDUP_REMOVED lines=28> */
[----:B---3--:R-:W-:-:S02]  /*0210*/  HFMA2 R6, -RZ, RZ, 0, 0 ;  /* 0x00000000ff067431 */ /* 0x008fc400000001ff */
        /* <DEDUP_REMOVED lines=23> */
[----:B------:R-:W0:Y:S01]  /*0390*/  LDC.64 R14, c[0x0][0x468] ;  /* 0x00011a00ff0e7b82 */ /* 0x000e220000000a00 */
[----:B------:R-:W-:Y:S01]  /*03a0*/  @P0 IADD3 R7, PT, PT, R7, 0x1, RZ ;  /* 0x0000000107070810 */ /* 0x000fe20007ffe0ff */
[----:B------:R-:W-:Y:S01]  /*03b0*/  UIMAD.WIDE.U32 UR4, UR18, UR6, URZ ;  /* 0x00000006120472a5 */ /* 0x000fe2000f8e00ff */
[C---:B------:R-:W-:Y:S01]  /*03c0*/  IMAD.WIDE.U32 R2, R17.reuse, UR10, R2 ;  /* 0x0000000a11027c25 */ /* 0x040fe2000f8e0002 */
[----:B------:R-:W1:Y:S01]  /*03d0*/  S2R R23, SR_TID.X ;  /* 0x0000000000177919 */ /* 0x000e620000002100 */
[----:B------:R-:W2:Y:S02]  /*03e0*/  LDCU.U8 UR9, c[0x0][0x39e] ;  /* 0x000073c0ff0977ac */ /* 0x000ea40008000000 */
[----:B------:R-:W-:Y:S01]  /*03f0*/  @!P3 IMAD.MOV R7, RZ, RZ, -R7 ;  /* 0x000000ffff07b224 */ /* 0x000fe200078e0a07 */
[----:B------:R-:W3:Y:S01]  /*0400*/  LDC.64 R18, c[0x0][0x448] ;  /* 0x00011200ff127b82 */ /* 0x000ee20000000a00 */
[----:B------:R-:W-:Y:S01]  /*0410*/  @!P1 LOP3.LUT R7, RZ, R10, RZ, 0x33, !PT ;  /* 0x0000000aff079212 */ /* 0x000fe200078e33ff */
[----:B------:R-:W-:Y:S01]  /*0420*/  UIMAD UR5, UR18, UR7, UR5 ;  /* 0x00000007120572a4 */ /* 0x000fe2000f8e0205 */
[C---:B------:R-:W-:Y:S01]  /*0430*/  IMAD R38, R17.reuse, UR11, R3 ;  /* 0x0000000b11267c24 */ /* 0x040fe2000f8e0203 */
[----:B------:R-:W4:Y:S01]  /*0440*/  LDCU.64 UR6, c[0x0][0x3d8] ;  /* 0x00007b00ff0677ac */ /* 0x000f220008000a00 */
[C---:B------:R-:W-:Y:S01]  /*0450*/  LEA R32, P0, R2.reuse, R32, 0x1 ;  /* 0x0000002002207211 */ /* 0x040fe200078008ff */
[C---:B------:R-:W-:Y:S01]  /*0460*/  IMAD.WIDE.U32 R4, R17.reuse, UR14, R4 ;  /* 0x0000000e11047c25 */ /* 0x040fe2000f8e0004 */
[----:B------:R-:W-:Y:S01]  /*0470*/  SHF.R.S32.HI R3, RZ, 0x1f, R7 ;  /* 0x0000001fff037819 */ /* 0x000fe20000011407 */
[----:B------:R-:W2:Y:S01]  /*0480*/  LDC.64 R8, c[0x0][0x428] ;  /* 0x00010a00ff087b82 */ /* 0x000ea20000000a00 */
[----:B------:R-:W-:Y:S01]  /*0490*/  LEA.HI.X R38, R2, R33, R38, 0x1, P0 ;  /* 0x0000002102267211 */ /* 0x000fe200000f0c26 */
[----:B------:R-:W-:-:S02]  /*04a0*/  IMAD R39, R17, UR15, R5 ;  /* 0x0000000f11277c24 */ /* 0x000fc4000f8e0205 */
[----:B------:R-:W-:-:S04]  /*04b0*/  IMAD R2, R3, R44, RZ ;  /* 0x0000002c03027224 */ /* 0x000fc800078e02ff */
[----:B------:R-:W1:Y:S01]  /*04c0*/  LDC.64 R24, c[0x0][0x3a0] ;  /* 0x0000e800ff187b82 */ /* 0x000e620000000a00 */
[C---:B------:R-:W-:Y:S01]  /*04d0*/  IMAD R45, R7.reuse, R45, R2 ;  /* 0x0000002d072d7224 */ /* 0x040fe200078e0202 */
[C---:B0-----:R-:W-:Y:S01]  /*04e0*/  LEA R33, P0, R4.reuse, R14, 0x1 ;  /* 0x0000000e04217211 */ /* 0x041fe200078008ff */
[----:B------:R-:W-:Y:S01]  /*04f0*/  IMAD.WIDE.U32 R2, R7, R44, UR4 ;  /* 0x0000000407027e25 */ /* 0x000fe2000f8e002c */
[----:B------:R-:W0:Y:S02]  /*0500*/  LDCU UR4, c[0x0][0x38c] ;  /* 0x00007180ff0477ac */ /* 0x000e240008000800 */
[----:B------:R-:W-:Y:S01]  /*0510*/  LEA.HI.X R39, R4, R15, R39, 0x1, P0 ;  /* 0x0000000f04277211 */ /* 0x000fe200000f0c27 */
[----:B----4-:R-:W-:Y:S01]  /*0520*/  IMAD.WIDE.U32 R26, R17, UR6, RZ ;  /* 0x00000006111a7c25 */ /* 0x010fe2000f8e00ff */
[----:B------:R-:W4:Y:S01]  /*0530*/  LDC R16, c[0x0][0x384] ;  /* 0x0000e100ff107b82 */ /* 0x000f220000000800 */
[----:B---3--:R-:W-:Y:S02]  /*0540*/  LEA R44, P1, R2, R18, 0x1 ;  /* 0x00000012022c7211 */ /* 0x008fe400078208ff */
[----:B------:R-:W-:-:S04]  /*0550*/  IADD3 R45, PT, PT, R3, R45, RZ ;  /* 0x0000002d032d7210 */ /* 0x000fc80007ffe0ff */
[----:B------:R-:W-:Y:S01]  /*0560*/  LEA.HI.X R45, R2, R19, R45, 0x1, P1 ;  /* 0x00000013022d7211 */ /* 0x000fe200008f0c2d */
[----:B------:R-:W3:Y:S01]  /*0570*/  LDC.64 R30, c[0x0][0x450] ;  /* 0x00011400ff1e7b82 */ /* 0x000ee20000000a00 */
[----:B--2---:R-:W-:-:S04]  /*0580*/  IMAD.WIDE.U32 R12, R17, R8, RZ ;  /* 0x00000008110c7225 */ /* 0x004fc800078e00ff */
[C---:B------:R-:W-:Y:S01]  /*0590*/  IMAD R13, R17.reuse, R9, R13 ;  /* 0x00000009110d7224 */ /* 0x040fe200078e020d */
[----:B0-----:R-:W-:Y:S02]  /*05a0*/  UISETP.LT.AND UP0, UPT, UR4, 0x1, UPT ;  /* 0x000000010400788c */ /* 0x001fe4000bf01270 */
[----:B------:R-:W0:Y:S01]  /*05b0*/  LDC.64 R34, c[0x0][0x440] ;  /* 0x00011000ff227b82 */ /* 0x000e220000000a00 */
[----:B-1----:R-:W-:-:S04]  /*05c0*/  IMAD.WIDE.U32 R14, R17, R24, RZ ;  /* 0x00000018110e7225 */ /* 0x002fc800078e00ff */
[----:B------:R-:W-:-:S03]  /*05d0*/  IMAD R3, R17, R25, R15 ;  /* 0x0000001911037224 */ /* 0x000fc600078e020f */
[----:B------:R-:W1:Y:S01]  /*05e0*/  LDC.64 R28, c[0x0][0x420] ;  /* 0x00010800ff1c7b82 */ /* 0x000e620000000a00 */
[----:B----4-:R-:W-:Y:S02]  /*05f0*/  IMAD R2, R16, UR18, R17 ;  /* 0x0000001210027c24 */ /* 0x010fe4000f8e0211 */
[----:B------:R-:W-:Y:S02]  /*0600*/  IMAD R17, R17, UR7, R27 ;  /* 0x0000000711117c24 */ /* 0x000fe4000f8e021b */
[----:B------:R-:W-:-:S03]  /*0610*/  IMAD R2, R2, R21, RZ ;  /* 0x0000001502027224 */ /* 0x000fc600078e02ff */
[----:B------:R-:W2:Y:S01]  /*0620*/  LDC.64 R10, c[0x0][0x3c0] ;  /* 0x0000f000ff0a7b82 */ /* 0x000ea20000000a00 */
[----:B---3--:R-:W-:Y:S01]  /*0630*/  LEA R25, P0, R26, R30, 0x2 ;  /* 0x0000001e1a197211 */ /* 0x008fe200078010ff */
[----:B------:R-:W-:Y:S01]  /*0640*/  IMAD R30, R2, UR4, RZ ;  /* 0x00000004021e7c24 */ /* 0x000fe2000f8e02ff */
[----:B------:R-:W-:Y:S02]  /*0650*/  USEL UR4, UR4, 0x1, !UP0 ;  /* 0x0000000104047887 */ /* 0x000fe4000c000000 */
[----:B------:R-:W-:Y:S02]  /*0660*/  LEA.HI.X R26, R26, R31, R17, 0x2, P0 ;  /* 0x0000001f1a1a7211 */ /* 0x000fe400000f1411 */
[----:B------:R-:W-:Y:S01]  /*0670*/  SHF.L.U32 R31, R23, 0x2, RZ ;  /* 0x00000002171f7819 */ /* 0x000fe200000006ff */
[----:B------:R-:W3:Y:S01]  /*0680*/  LDC.64 R8, c[0x0][0x3e0] ;  /* 0x0000f800ff087b82 */ /* 0x000ee20000000a00 */
[C---:B0-----:R-:W-:Y:S01]  /*0690*/  LEA R24, P1, R14.reuse, R34, 0x2 ;  /* 0x000000220e187211 */ /* 0x041fe200078210ff */
[----:B------:R-:W-:Y:S01]  /*06a0*/  UIADD3 UR7, UPT, UPT, -UR4, URZ, URZ ;  /* 0x000000ff04077290 */ /* 0x000fe2000fffe1ff */
[C---:B------:R-:W-:Y:S01]  /*06b0*/  LOP3.LUT R2, R31.reuse, 0xf80, RZ, 0xc0, !PT ;  /* 0x00000f801f027812 */ /* 0x040fe200078ec0ff */
[C---:B------:R-:W-:Y:S01]  /*06c0*/  VIADD R34, R31.reuse, 0x1 ;  /* 0x000000011f227836 */ /* 0x040fe20000000000 */
[----:B------:R-:W-:Y:S01]  /*06d0*/  LEA.HI.X R27, R14, R35, R3, 0x2, P1 ;  /* 0x000000230e1b7211 */ /* 0x000fe200008f1403 */
[C---:B------:R-:W-:Y:S01]  /*06e0*/  VIADD R37, R31.reuse, 0x3 ;  /* 0x000000031f257836 */ /* 0x040fe20000000000 */
[----:B------:R-:W-:Y:S01]  /*06f0*/  LOP3.LUT R35, R2, 0x1f, R23, 0xf8, !PT ;  /* 0x0000001f02237812 */ /* 0x000fe200078ef817 */
[----:B------:R-:W0:Y:S01]  /*0700*/  LDC.64 R6, c[0x0][0x3a8] ;  /* 0x0000ea00ff067b82 */ /* 0x000e220000000a00 */
[----:B-1----:R-:W-:Y:S01]  /*0710*/  IMAD.WIDE.U32 R4, R28, UR18, R12 ;  /* 0x000000121c047c25 */ /* 0x002fe2000f8e000c */
[----:B------:R-:W-:-:S02]  /*0720*/  IADD3 R36, PT, PT, R31, 0x2, RZ ;  /* 0x000000021f247810 */ /* 0x000fc40007ffe0ff */
[C---:B------:R-:W-:Y:S01]  /*0730*/  LOP3.LUT R40, R35.reuse, 0x20, RZ, 0xfc, !PT ;  /* 0x0000002023287812 */ /* 0x040fe200078efcff */
[C---:B------:R-:W-:Y:S01]  /*0740*/  IMAD.WIDE.U32 R2, R35.reuse, 0x2, RZ ;  /* 0x0000000223027825 */ /* 0x040fe200078e00ff */
[----:B------:R-:W-:Y:S02]  /*0750*/  LOP3.LUT R41, R35, 0x40, RZ, 0xfc, !PT ;  /* 0x0000004023297812 */ /* 0x000fe400078efcff */
[----:B--2---:R-:W-:Y:S01]  /*0760*/  SHF.L.U64.HI R11, R10, 0x1, R11 ;  /* 0x000000010a0b7819 */ /* 0x004fe2000001020b */
[----:B------:R-:W-:Y:S01]  /*0770*/  IMAD R28, R29, UR18, R5 ;  /* 0x000000121d1c7c24 */ /* 0x000fe2000f8e0205 */
[----:B------:R-:W-:Y:S01]  /*0780*/  LOP3.LUT R42, R35, 0x60, RZ, 0xfc, !PT ;  /* 0x00000060232a7812 */ /* 0x000fe200078efcff */
[----:B------:R-:W-:Y:S01]  /*0790*/  IMAD.MOV.U32 R29, RZ, RZ, RZ ;  /* 0x000000ffff1d7224 */ /* 0x000fe200078e00ff */
[----:B------:R-:W-:Y:S02]  /*07a0*/  LOP3.LUT R43, R2, 0x80, RZ, 0xfc, !PT ;  /* 0x00000080022b7812 */ /* 0x000fe400078efcff */
[----:B---3--:R-:W-:-:S02]  /*07b0*/  SHF.L.U64.HI R9, R8, 0x2, R9 ;  /* 0x0000000208097819 */ /* 0x008fc40000010209 */
[----:B0-----:R-:W-:-:S07]  /*07c0*/  SHF.L.U64.HI R7, R6, 0x2, R7 ;  /* 0x0000000206077819 */ /* 0x001fce0000010207 */
.L_x_4826:
[----:B------:R-:W0:Y:S01]  /*07d0*/  LDCU UR4, c[0x0][0x388] ;  /* 0x00007100ff0477ac */ /* 0x000e220008000800 */
        /* <DEDUP_REMOVED lines=43> */
[----:B--2---:R-:W-:Y:S04]  /*0a90*/  STS.U16 [R48+0x40], R55 ;  /* 0x0000403730007388 */ /* 0x004fe80000000400 */
[----:B---3--:R-:W-:Y:S04]  /*0aa0*/  STS.U16 [R48+0x80], R57 ;  /* 0x0000803930007388 */ /* 0x008fe80000000400 */
[----:B----4-:R-:W-:Y:S04]  /*0ab0*/  STS.U16 [R48], R53 ;  /* 0x0000003530007388 */ /* 0x010fe80000000400 */
[----:B------:R-:W-:Y:S01]  /*0ac0*/  STS.U16 [R48+0xc0], R59 ;  /* 0x0000c03b30007388 */ /* 0x000fe20000000400 */
[----:B------:R-:W-:-:S03]  /*0ad0*/  NOP ;  /* 0x0000000000007918 */ /* 0x000fc60000000000 */
[----:B------:R-:W1:Y:S02]  /*0ae0*/  LDS.64 R20, [R50] ;  /* 0x0000000032147984 */ /* 0x000e640000000a00 */
[--C-:B-1----:R-:W-:Y:S02]  /*0af0*/  HADD2.F32 R17, -RZ, R20.reuse.H0_H0 ;  /* 0x20000014ff117230 */ /* 0x102fe40000004100 */
[--C-:B------:R-:W-:Y:S02]  /*0b00*/  HADD2.F32 R19, -RZ, R21.reuse.H0_H0 ;  /* 0x20000015ff137230 */ /* 0x100fe40000004100 */
[----:B------:R-:W-:Y:S02]  /*0b10*/  HADD2.F32 R51, -RZ, R20.H1_H1 ;  /* 0x30000014ff337230 */ /* 0x000fe40000004100 */
        /* <DEDUP_REMOVED lines=44> */
.L_x_4815:
[----:B------:R-:W-:Y:S05]  /*0de0*/  BSYNC.RECONVERGENT B0 ;  /* 0x0000000000007941 */ /* 0x000fea0003800200 */
.L_x_4814:
        /* <DEDUP_REMOVED lines=32> */
.L_x_4817:
[----:B------:R-:W-:Y:S05]  /*0ff0*/  BSYNC.RECONVERGENT B0 ;  /* 0x0000000000007941 */ /* 0x000fea0003800200 */
.L_x_4816:
        /* <DEDUP_REMOVED lines=32> */
.L_x_4819:
[----:B------:R-:W-:Y:S05]  /*1200*/  BSYNC.RECONVERGENT B0 ;  /* 0x0000000000007941 */ /* 0x000fea0003800200 */
.L_x_4818:
        /* <DEDUP_REMOVED lines=32> */
.L_x_4821:
[----:B------:R-:W-:Y:S05]  /*1410*/  BSYNC.RECONVERGENT B0 ;  /* 0x0000000000007941 */ /* 0x000fea0003800200 */
.L_x_4820:
        /* <DEDUP_REMOVED lines=12> */
[C---:B------:R-:W-:Y:S01]  /*14e0*/  ISETP.NE.AND P0, PT, R29.reuse, RZ, PT ;  /* 0x000000ff1d00720c */ /* 0x040fe20003f05270 */
[----:B------:R-:W-:Y:S01]  /*14f0*/  IMAD R59, R29, R14, RZ ;  /* 0x0000000e1d3b7224 */ /* 0x000fe200078e02ff */
[----:B------:R-:W-:Y:S01]  /*1500*/  IADD3 R21, P1, PT, R44, R43, RZ ;  /* 0x0000002b2c157210 */ /* 0x000fe20007f3e0ff */
[----:B------:R-:W-:Y:S01]  /*1510*/  FMUL.FTZ R60, R15, R54 ;  /* 0x000000360f3c7220 */ /* 0x000fe20000410000 */
[----:B------:R-:W-:Y:S01]  /*1520*/  FMUL.FTZ R61, R61, R51 ;  /* 0x000000333d3d7220 */ /* 0x000fe20000410000 */
[----:B------:R-:W-:Y:S01]  /*1530*/  FMUL.FTZ R62, R17, R52 ;  /* 0x00000034113e7220 */ /* 0x000fe20000410000 */
[----:B------:R-:W-:Y:S01]  /*1540*/  FMUL.FTZ R63, R63, R53 ;  /* 0x000000353f3f7220 */ /* 0x000fe20000410000 */
[----:B------:R-:W-:Y:S01]  /*1550*/  ISETP.EQ.AND P0, PT, R23, RZ, P0 ;  /* 0x000000ff1700720c */ /* 0x000fe20000702270 */
[----:B------:R-:W-:Y:S01]  /*1560*/  IMAD.MOV.U32 R64, RZ, RZ, R27 ;  /* 0x000000ffff407224 */ /* 0x000fe200078e001b */
[----:B------:R-:W-:Y:S01]  /*1570*/  MOV R65, R24 ;  /* 0x0000001800417202 */ /* 0x000fe20000000f00 */
[----:B------:R-:W-:Y:S01]  /*1580*/  IMAD.MOV.U32 R66, RZ, RZ, R26 ;  /* 0x000000ffff427224 */ /* 0x000fe200078e001a */
[----:B------:R-:W-:Y:S01]  /*1590*/  MOV R67, R25 ;  /* 0x0000001900437202 */ /* 0x000fe20000000f00 */
[----:B------:R-:W-:Y:S01]  /*15a0*/  UIADD3 UR5, UPT, UPT, UR4, 0x130, URZ ;  /* 0x0000013004057890 */ /* 0x000fe2000fffe0ff */
[----:B------:R-:W-:Y:S01]  /*15b0*/  IADD3.X R70, PT, PT, R3, R45, RZ, P1, !PT ;  /* 0x0000002d03467210 */ /* 0x000fe20000ffe4ff */
[----:B------:R-:W-:-:S10]  /*15c0*/  UMOV UR6, UR7 ;  /* 0x0000000700067c82 */ /* 0x000fd40008000000 */
.L_x_4825:
        /* <DEDUP_REMOVED lines=9> */
[----:B------:R-:W-:Y:S01]  /*1660*/  IMAD.MOV.U32 R16, RZ, RZ, R65 ;  /* 0x000000ffff107224 */ /* 0x000fe200078e0041 */
[----:B------:R-:W-:-:S05]  /*1670*/  MOV R17, R64 ;  /* 0x0000004000117202 */ /* 0x000fca0000000f00 */
[----:B------:R1:W4:Y:S01]  /*1680*/  LDG.E R69, desc[UR16][R16.64] ;  /* 0x0000001010457981 */ /* 0x000322000c1e1900 */
[----:B------:R-:W-:Y:S02]  /*1690*/  IMAD.MOV.U32 R19, RZ, RZ, RZ ;  /* 0x000000ffff137224 */ /* 0x000fe400078e00ff */
[----:B------:R-:W-:Y:S01]  /*16a0*/  HFMA2 R21, -RZ, RZ, 0, 0 ;  /* 0x00000000ff157431 */ /* 0x000fe200000001ff */
[----:B------:R-:W-:Y:S01]  /*16b0*/  ISETP.GE.U32.AND P5, PT, R31, R47, PT ;  /* 0x0000002f1f00720c */ /* 0x000fe20003fa6070 */
[----:B------:R-:W0:Y:S01]  /*16c0*/  S2UR UR8, SR_CgaCtaId ;  /* 0x00000000000879c3 */ /* 0x000e220000008800 */
[----:B------:R-:W-:Y:S02]  /*16d0*/  UMOV UR4, 0x400 ;  /* 0x0000040000047882 */ /* 0x000fe40000000000 */
[----:B0-----:R-:W-:Y:S01]  /*16e0*/  ULEA UR4, UR8, UR4, 0x18 ;  /* 0x0000000408047291 */ /* 0x001fe2000f8ec0ff */
[----:B--2---:R-:W-:Y:S02]  /*16f0*/  @!P4 PRMT R19, R70, 0x5410, RZ ;  /* 0x000054104613c816 */ /* 0x004fe400000000ff */
[----:B---3--:R-:W-:-:S02]  /*1700*/  @!P2 PRMT R21, R20, 0x5410, RZ ;  /* 0x000054101415a816 */ /* 0x008fc400000000ff */
[----:B----4-:R-:W-:Y:S02]  /*1710*/  @!P1 PRMT R19, R19, 0x5410, R18 ;  /* 0x0000541013139816 */ /* 0x010fe40000000012 */
[----:B------:R-:W-:Y:S02]  /*1720*/  @!P3 PRMT R21, R21, 0x5410, R68 ;  /* 0x000054101515b816 */ /* 0x000fe40000000044 */
[----:B------:R-:W-:Y:S02]  /*1730*/  PRMT R18, R19, 0x7632, R18 ;  /* 0x0000763213127816 */ /* 0x000fe40000000012 */
[----:B------:R-:W-:Y:S01]  /*1740*/  PRMT R71, R21, 0x7632, R71 ;  /* 0x0000763215477816 */ /* 0x000fe20000000047 */
[----:B------:R-:W-:Y:S04]  /*1750*/  STS.U16 [R48], R19 ;  /* 0x0000001330007388 */ /* 0x000fe80000000400 */
[----:B------:R-:W-:Y:S04]  /*1760*/  STS.U16 [R48+0x40], R18 ;  /* 0x0000401230007388 */ /* 0x000fe80000000400 */
[----:B------:R-:W-:Y:S04]  /*1770*/  STS.U16 [R48+0x80], R21 ;  /* 0x0000801530007388 */ /* 0x000fe80000000400 */
[----:B------:R-:W-:Y:S01]  /*1780*/  STS.U16 [R48+0xc0], R71 ;  /* 0x0000c04730007388 */ /* 0x000fe20000000400 */
[----:B------:R-:W-:-:S03]  /*1790*/  NOP ;  /* 0x0000000000007918 */ /* 0x000fc60000000000 */
[----:B-1----:R-:W0:Y:S01]  /*17a0*/  LDS.64 R16, [R50] ;  /* 0x0000000032107984 */ /* 0x002e220000000a00 */
[----:B------:R-:W-:-:S04]  /*17b0*/  FMUL.FTZ R20, R69, 1.4426950216293334961 ;  /* 0x3fb8aa3b45147820 */ /* 0x000fc80000410000 */
[C---:B------:R-:W-:Y:S01]  /*17c0*/  FMUL.FTZ R70, R20.reuse, R51 ;  /* 0x0000003314467220 */ /* 0x040fe20000410000 */
[----:B------:R-:W-:-:S05]  /*17d0*/  FMUL.FTZ R73, R20, R52 ;  /* 0x0000003414497220 */ /* 0x000fca0000410000 */
[----:B------:R-:W1:Y:S04]  /*17e0*/  MUFU.EX2 R70, R70 ;  /* 0x0000004600467308 */ /* 0x000e680000000800 */
[----:B------:R-:W2:Y:S01]  /*17f0*/  MUFU.EX2 R73, R73 ;  /* 0x0000004900497308 */ /* 0x000ea20000000800 */
[-C--:B------:R-:W-:Y:S02]  /*1800*/  ISETP.GE.U32.AND P3, PT, R34, R47.reuse, PT ;  /* 0x0000002f2200720c */ /* 0x080fe40003f66070 */
[-C--:B------:R-:W-:Y:S02]  /*1810*/  ISETP.GE.U32.AND P2, PT, R36, R47.reuse, PT ;  /* 0x0000002f2400720c */ /* 0x080fe40003f46070 */
[----:B------:R-:W-:Y:S01]  /*1820*/  ISETP.GE.U32.AND P1, PT, R37, R47, PT ;  /* 0x0000002f2500720c */ /* 0x000fe20003f26070 */
[----:B0-----:R-:W-:-:S02]  /*1830*/  HADD2.F32 R21, -RZ, R17.H0_H0 ;  /* 0x20000011ff157230 */ /* 0x001fc40000004100 */
[----:B------:R-:W-:Y:S02]  /*1840*/  HADD2.F32 R72, -RZ, R17.H1_H1 ;  /* 0x30000011ff487230 */ /* 0x000fe40000004100 */
[----:B------:R-:W-:Y:S01]  /*1850*/  FMUL.FTZ R17, R20, R53 ;  /* 0x0000003514117220 */ /* 0x000fe20000410000 */
[--C-:B------:R-:W-:Y:S02]  /*1860*/  HADD2.F32 R69, -RZ, R16.reuse.H0_H0 ;  /* 0x20000010ff457230 */ /* 0x100fe40000004100 */
[----:B------:R-:W-:-:S03]  /*1870*/  HADD2.F32 R16, -RZ, R16.H1_H1 ;  /* 0x30000010ff107230 */ /* 0x000fc60000004100 */
[----:B------:R-:W0:Y:S01]  /*1880*/  MUFU.EX2 R17, R17 ;  /* 0x0000001100117308 */ /* 0x000e220000000800 */
[----:B------:R-:W-:Y:S01]  /*1890*/  FMUL.FTZ R71, R60, R69 ;  /* 0x000000453c477220 */ /* 0x000fe20000410000 */
[----:B------:R-:W-:Y:S01]  /*18a0*/  FMUL.FTZ R16, R61, R16 ;  /* 0x000000103d107220 */ /* 0x000fe20000410000 */
[----:B------:R-:W-:Y:S01]  /*18b0*/  FMUL.FTZ R20, R20, R54 ;  /* 0x0000003614147220 */ /* 0x000fe20000410000 */
[----:B-1----:R-:W-:Y:S01]  /*18c0*/  FSEL R69, R70, 1, !P3 ;  /* 0x3f80000046457808 */ /* 0x002fe20005800000 */
[----:B------:R-:W-:Y:S01]  /*18d0*/  FMUL.FTZ R21, R62, R21 ;  /* 0x000000153e157220 */ /* 0x000fe20000410000 */
[----:B------:R-:W-:Y:S02]  /*18e0*/  FSEL R71, R71, RZ, !P5 ;  /* 0x000000ff47477208 */ /* 0x000fe40006800000 */
[----:B------:R-:W-:Y:S02]  /*18f0*/  FSEL R70, R16, RZ, !P3 ;  /* 0x000000ff10467208 */ /* 0x000fe40005800000 */
[----:B--2---:R-:W-:Y:S01]  /*1900*/  FSEL R74, R73, 1, !P2 ;  /* 0x3f800000494a7808 */ /* 0x004fe20005000000 */
[----:B------:R-:W-:Y:S01]  /*1910*/  FMUL.FTZ R73, R63, R72 ;  /* 0x000000483f497220 */ /* 0x000fe20000410000 */
[----:B------:R-:W-:Y:S01]  /*1920*/  FSEL R75, R21, RZ, !P2 ;  /* 0x000000ff154b7208 */ /* 0x000fe20005000000 */
[----:B------:R-:W1:Y:S01]  /*1930*/  MUFU.EX2 R20, R20 ;  /* 0x0000001400147308 */ /* 0x000e620000000800 */
[----:B------:R-:W-:Y:S01]  /*1940*/  FFMA.FTZ R16, R71, R69, R70 ;  /* 0x0000004547107223 */ /* 0x000fe20000010046 */
[----:B0-----:R-:W-:-:S02]  /*1950*/  FSEL R72, R17, 1, !P1 ;  /* 0x3f80000011487808 */ /* 0x001fc40004800000 */
[----:B------:R-:W-:Y:S01]  /*1960*/  FSEL R73, R73, RZ, !P1 ;  /* 0x000000ff49497208 */ /* 0x000fe20004800000 */
[----:B------:R-:W-:Y:S01]  /*1970*/  FFMA.FTZ R16, R74, R16, R75 ;  /* 0x000000104a107223 */ /* 0x000fe2000001004b */
[----:B------:R-:W-:Y:S01]  /*1980*/  IMAD.MOV.U32 R18, RZ, RZ, R67 ;  /* 0x000000ffff127224 */ /* 0x000fe200078e0043 */
[----:B------:R-:W-:Y:S02]  /*1990*/  MOV R19, R66 ;  /* 0x0000004200137202 */ /* 0x000fe40000000f00 */
[----:B------:R-:W-:-:S03]  /*19a0*/  FFMA.FTZ R16, R72, R16, R73 ;  /* 0x0000001048107223 */ /* 0x000fc60000010049 */
[----:B------:R0:W5:Y:S01]  /*19b0*/  LDG.E R68, desc[UR16][R18.64] ;  /* 0x0000001012447981 */ /* 0x000162000c1e1900 */
[----:B-1----:R-:W-:-:S03]  /*19c0*/  FSEL R76, R20, 1, !P5 ;  /* 0x3f800000144c7808 */ /* 0x002fc60006800000 */
[----:B0-----:R-:W0:Y:S02]  /*19d0*/  SHFL.UP PT, R19, R16, 0x1, RZ ;  /* 0x0420000010137989 */ /* 0x001e2400000e00ff */
        /* <DEDUP_REMOVED lines=23> */
[----:B------:R-:W-:Y:S02]  /*1b50*/  IMAD.MOV.U32 R16, RZ, RZ, 0x3f800000 ;  /* 0x3f800000ff107424 */ /* 0x000fe400078e00ff */
[----:B0-----:R-:W-:-:S10]  /*1b60*/  FFMA.FTZ R19, R77, R19, R20 ;  /* 0x000000134d137223 */ /* 0x001fd40000010014 */
[----:B-1----:R-:W-:Y:S01]  /*1b70*/  @P1 FMUL.FTZ R77, R77, R78 ;  /* 0x0000004e4d4d1220 */ /* 0x002fe20000410000 */
[----:B------:R-:W-:-:S04]  /*1b80*/  FSEL R78, R20, R19, !P1 ;  /* 0x00000013144e7208 */ /* 0x000fc80004800000 */
[----:B------:R-:W0:Y:S04]  /*1b90*/  SHFL.UP PT, R18, R77, 0x10, RZ ;  /* 0x060000004d127989 */ /* 0x000e2800000e00ff */
[----:B------:R-:W1:Y:S01]  /*1ba0*/  SHFL.UP PT, R21, R78, 0x10, RZ ;  /* 0x060000004e157989 */ /* 0x000e6200000e00ff */
[----:B------:R-:W-:Y:S01]  /*1bb0*/  HFMA2 R17, -RZ, RZ, 0, 0 ;  /* 0x00000000ff117431 */ /* 0x000fe200000001ff */
[----:B------:R-:W-:-:S05]  /*1bc0*/  ISETP.NE.AND P1, PT, R49, 0x1f, PT ;  /* 0x0000001f3100780c */ /* 0x000fca0003f25270 */
[----:B------:R-:W2:Y:S01]  /*1bd0*/  @P0 LDS.64 R16, [UR5] ;  /* 0x00000005ff100984 */ /* 0x000ea20008000a00 */
[C---:B0-----:R-:W-:Y:S01]  /*1be0*/  FMUL.FTZ R20, R77.reuse, R18 ;  /* 0x000000124d147220 */ /* 0x041fe20000410000 */
[----:B-1----:R-:W-:-:S06]  /*1bf0*/  FFMA.FTZ R21, R77, R21, R78 ;  /* 0x000000154d157223 */ /* 0x002fcc000001004e */
        /* <DEDUP_REMOVED lines=13> */
[----:B------:R-:W-:Y:S02]  /*1cd0*/  ISETP.NE.AND P1, PT, R23, RZ, PT ;  /* 0x000000ff1700720c */ /* 0x000fe40003f25270 */
[-C--:B0-----:R-:W-:Y:S01]  /*1ce0*/  @!P2 MOV R79, R17.reuse ;  /* 0x00000011004fa202 */ /* 0x081fe20000000f00 */
[----:B------:R-:W-:Y:S01]  /*1cf0*/  BSSY.RECONVERGENT B0, `(.L_x_4823) ;  /* 0x0000012000007945 */ /* 0x000fe20003800200 */
[----:B------:R-:W-:Y:S01]  /*1d00*/  FFMA.FTZ R19, R18, R17, R19 ;  /* 0x0000001112137223 */ /* 0x000fe20000010013 */
[----:B-1----:R-:W-:Y:S01]  /*1d10*/  @!P2 IMAD.MOV.U32 R80, RZ, RZ, R16 ;  /* 0x000000ffff50a224 */ /* 0x002fe200078e0010 */
[----:B------:R-:W-:-:S03]  /*1d20*/  LEA R21, P2, R10, R14, 0x1 ;  /* 0x0000000e0a157211 */ /* 0x000fc600078408ff */
[----:B------:R-:W-:-:S04]  /*1d30*/  @P3 FFMA.FTZ R79, R82, R80, R79 ;  /* 0x00000050524f3223 */ /* 0x000fc8000001004f */
[----:B------:R-:W-:-:S04]  /*1d40*/  FFMA.FTZ R71, R76, R79, R71 ;  /* 0x0000004f4c477223 */ /* 0x000fc80000010047 */
[----:B------:R-:W-:Y:S01]  /*1d50*/  FFMA.FTZ R69, R69, R71, R70 ;  /* 0x0000004745457223 */ /* 0x000fe20000010046 */
[----:B------:R-:W-:-:S03]  /*1d60*/  IMAD.X R70, R15, 0x1, R11, P2 ;  /* 0x000000010f467824 */ /* 0x000fc600010e060b */
        /* <DEDUP_REMOVED lines=10> */
.L_x_4824:
[----:B------:R-:W-:Y:S05]  /*1e10*/  BSYNC.RECONVERGENT B0 ;  /* 0x0000000000007941 */ /* 0x000fea0003800200 */
.L_x_4823:
[----:B------:R-:W-:Y:S01]  /*1e20*/  UIADD3 UR6, UPT, UPT, UR6, 0x1, URZ ;  /* 0x0000000106067890 */ /* 0x000fe2000fffe0ff */
[----:B------:R-:W-:Y:S01]  /*1e30*/  LEA R65, P2, R6, R65, 0x2 ;  /* 0x0000004106417211 */ /* 0x000fe200078410ff */
[-C--:B------:R-:W-:Y:S01]  /*1e40*/  FFMA.FTZ R73, R72, R74.reuse, R73 ;  /* 0x0000004a48497223 */ /* 0x080fe20000010049 */
[----:B------:R-:W-:Y:S01]  /*1e50*/  LEA R67, P1, R8, R67, 0x2 ;  /* 0x0000004308437211 */ /* 0x000fe200078210ff */
[----:B------:R-:W-:Y:S01]  /*1e60*/  UISETP.NE.AND UP0, UPT, UR6, URZ, UPT ;  /* 0x000000ff0600728c */ /* 0x000fe2000bf05270 */
[C---:B-----5:R-:W-:Y:S01]  /*1e70*/  FFMA.FTZ R55, R68.reuse, R71, R55 ;  /* 0x0000004744377223 */ /* 0x060fe20000010037 */
        /* <DEDUP_REMOVED lines=8> */
.L_x_4822:
[----:B------:R-:W-:Y:S01]  /*1f00*/  BAR.SYNC.DEFER_BLOCKING 0x0 ;  /* 0x0000000000007b1d */ /* 0x000fe20000010000 */
[----:B------:R-:W-:Y:S02]  /*1f10*/  ISETP.NE.AND P0, PT, R23, RZ, PT ;  /* 0x000000ff1700720c */ /* 0x000fe40003f05270 */
[----:B------:R-:W-:Y:S02]  /*1f20*/  F2FP.F16.F32.PACK_AB R56, R56, R55 ;  /* 0x000000373838723e */ /* 0x000fe400000000ff */
[----:B------:R-:W-:Y:S02]  /*1f30*/  F2FP.F16.F32.PACK_AB R57, R58, R57 ;  /* 0x000000393a39723e */ /* 0x000fe400000000ff */
[----:B------:R-:W-:-:S07]  /*1f40*/  IADD3 R29, PT, PT, R29, 0x1, RZ ;  /* 0x000000011d1d7810 */ /* 0x000fce0007ffe0ff */
[----:B------:R-:W1:Y:S01]  /*1f50*/  @!P0 LDC R13, c[0x0][0x388] ;  /* 0x0000e200ff0d8b82 */ /* 0x000e620000000800 */
[----:B------:R-:W-:Y:S01]  /*1f60*/  STS.64 [R50], R56 ;  /* 0x0000003832007388 */ /* 0x000fe20000000a00 */
[----:B------:R-:W-:-:S03]  /*1f70*/  NOP ;  /* 0x0000000000007918 */ /* 0x000fc60000000000 */
[----:B0-----:R-:W-:Y:S04]  /*1f80*/  LDS.U16 R15, [R48] ;  /* 0x00000000300f7984 */ /* 0x001fe80000000400 */
[----:B------:R-:W-:Y:S01]  /*1f90*/  LDS.U16 R17, [R48+0x40] ;  /* 0x0000400030117984 */ /* 0x000fe20000000400 */
[----:B-1----:R-:W-:-:S03]  /*1fa0*/  @!P0 IMAD.IADD R14, R13, 0x1, -R46 ;  /* 0x000000010d0e8824 */ /* 0x002fc600078e0a2e */
        /* <DEDUP_REMOVED lines=16> */
[----:B------:R1:W-:Y:S01]  /*20b0*/  @!P1 STG.E.U16 desc[UR16][R12.64+0x40], R17 ;  /* 0x000040110c009986 */ /* 0x0003e2000c101510 */
[----:B------:R-:W-:-:S03]  /*20c0*/  IADD3 R44, P1, PT, R44, 0x100, RZ ;  /* 0x000001002c2c7810 */ /* 0x000fc60007f3e0ff */
[----:B------:R1:W-:Y:S01]  /*20d0*/  @!P2 STG.E.U16 desc[UR16][R12.64+0x80], R19 ;  /* 0x000080130c00a986 */ /* 0x0003e2000c101510 */
[----:B------:R-:W-:Y:S01]  /*20e0*/  IADD3 R33, P2, PT, R33, 0x100, RZ ;  /* 0x0000010021217810 */ /* 0x000fe20007f5e0ff */
[----:B------:R-:W-:Y:S01]  /*20f0*/  IMAD.X R45, RZ, RZ, R45, P1 ;  /* 0x000000ffff2d7224 */ /* 0x000fe200008e062d */
[----:B0-----:R-:W-:Y:S01]  /*2100*/  ISETP.NE.AND P0, PT, R29, UR4, PT ;  /* 0x000000041d007c0c */ /* 0x001fe2000bf05270 */
[----:B------:R1:W-:Y:S01]  /*2110*/  @!P3 STG.E.U16 desc[UR16][R12.64+0xc0], R21 ;  /* 0x0000c0150c00b986 */ /* 0x0003e2000c101510 */
[----:B------:R-:W-:Y:S02]  /*2120*/  IADD3 R32, P3, PT, R32, 0x100, RZ ;  /* 0x0000010020207810 */ /* 0x000fe40007f7e0ff */
[----:B------:R-:W-:Y:S02]  /*2130*/  IADD3.X R39, PT, PT, RZ, R39, RZ, P2, !PT ;  /* 0x00000027ff277210 */ /* 0x000fe400017fe4ff */
[----:B------:R-:W-:-:S07]  /*2140*/  IADD3.X R38, PT, PT, RZ, R38, RZ, P3, !PT ;  /* 0x00000026ff267210 */ /* 0x000fce0001ffe4ff */
[----:B-1----:R-:W-:Y:S05]  /*2150*/  @P0 BRA `(.L_x_4826) ;  /* 0xffffffe4009c0947 */ /* 0x002fea000383ffff */
[----:B------:R-:W-:Y:S05]  /*2160*/  EXIT ;  /* 0x000000000000794d */ /* 0x000fea0003800000 */
.L_x_4827:
        /* <DEDUP_REMOVED lines=9> */
.L_x_5146:


//--------------------- .text._Z25selective_scan_fwd_kernelI32Selective_Scan_fwd_kernel_traitsILi32ELi4ELi1ELb0ELb1ELb0ELb1EN3c104HalfEfEEv13SSMParamsBase --------------------------
	.section	.text._Z25selective_scan_fwd_kernelI32Selective_Scan_fwd_kernel_traitsILi32ELi4ELi1ELb0ELb1ELb0ELb1EN3c104HalfEfEEv13SSMParamsBase,"ax",@progbits
	.align	128
        .global         _Z25selective_scan_fwd_kernelI32Selective_Scan_fwd_kernel_traitsILi32ELi4ELi1ELb0ELb1ELb0ELb1EN3c104HalfEfEEv13SSMParamsBase
        .type           _Z25selective_scan_fwd_kernelI32Selective_Scan_fwd_kernel_traitsILi32ELi4ELi1ELb0ELb1ELb0ELb1EN3c104HalfEfEEv13SSMParamsBase,@function
        .size           _Z25selective_scan_fwd_kernelI32Selective_Scan_fwd_kernel_traitsILi32ELi4ELi1ELb0ELb1ELb0ELb1EN3c104HalfEfEEv13SSMParamsBase,(.L_x_5147 - _Z25selective_scan_fwd_kernelI32Selective_Scan_fwd_kernel_traitsILi32ELi4ELi1ELb0ELb1ELb0ELb1EN3c104HalfEfEEv13SSMParamsBase)
        .other          _Z25selective_scan_fwd_kernelI32Selective_Scan_fwd_kernel_traitsILi32ELi4ELi1ELb0ELb1ELb0ELb1EN3c104HalfEfEEv13SSMParamsBase,@"STO_CUDA_ENTRY STV_DEFAULT"
_Z25selective_scan_fwd_kernelI32Selective_Scan_fwd_kernel_traitsILi32ELi4ELi1ELb0ELb1ELb0ELb1EN3c104HalfEfEEv13SSMParamsBase:
.text._Z25selective_scan_fwd_kernelI32Selective_Scan_fwd_kernel_traitsILi32ELi4ELi1ELb0ELb1ELb0ELb1EN3c104HalfEfEEv13SSMParamsBase:
        /* <DEDUP_REMOVED lines=28> */
[----:B------:R0:W4:Y:S01]  /*01c0*/  F2I.FTZ.U32.TRUNC.NTZ R7, R6 ;  /* 0x0000000600077305 */ /* 0x000122000021f000 */
[----:B---3--:R-:W-:Y:S02]  /*01d0*/  IABS R2, R0 ;  /* 0x0000000000027213 */ /* 0x008fe40000000000 */
[----:B------:R3:W5:Y:S01]  /*01e0*/  @P1 LDG.E R21, desc[UR18][R4.64] ;  /* 0x0000001204151981 */ /* 0x000762000c1e1900 */
[----:B0-----:R-:W-:-:S02]  /*01f0*/  HFMA2 R6, -RZ, RZ, 0, 0 ;  /* 0x00000000ff067431 */ /* 0x001fc400000001ff */
[----:B----4-:R-:W-:-:S04]  /*0200*/  IMAD.MOV R10, RZ, RZ, -R7 ;  /* 0x000000ffff0a7224 */ /* 0x010fc800078e0a07 */
        /* <DEDUP_REMOVED lines=11> */
[----:B------:R-:W-:Y:S01]  /*02c0*/  UIMAD.WIDE.U32 UR4, UR20, UR8, URZ ;  /* 0x00000008140472a5 */ /* 0x000fe2000f8e00ff */
[----:B------:R-:W-:Y:S01]  /*02d0*/  ISETP.GE.AND P3, PT, R2, RZ, PT ;  /* 0x000000ff0200720c */ /* 0x000fe20003f66270 */
[----:B------:R-:W0:Y:S06]  /*02e0*/  LDC R9, c[0x0][0x384] ;  /* 0x0000e100ff097b82 */ /* 0x000e2c0000000800 */
[----:B------:R-:W-:-:S05]  /*02f0*/  @P0 VIADD R7, R7, 0x1 ;  /* 0x0000000107070836 */ /* 0x000fca0000000000 */
[----:B------:R-:W-:-:S04]  /*0300*/  MOV R8, R7 ;  /* 0x0000000700087202 */ /* 0x000fc80000000f00 */
[----:B------:R-:W-:Y:S02]  /*0310*/  @!P3 IADD3 R8, PT, PT, -R8, RZ, RZ ;  /* 0x000000ff0808b210 */ /* 0x000fe40007ffe1ff */
[----:B------:R-:W-:Y:S02]  /*0320*/  @!P1 LOP3.LUT R8, RZ, R11, RZ, 0x33, !PT ;  /* 0x0000000bff089212 */ /* 0x000fe400078e33ff */
[----:B------:R-:W4:Y:S01]  /*0330*/  LDC.64 R10, c[0x0][0x460] ;  /* 0x00011800ff0a7b82 */ /* 0x000f220000000a00 */
[----:B------:R-:W-:Y:S01]  /*0340*/  UIMAD.WIDE.U32 UR6, UR20, UR12, URZ ;  /* 0x0000000c140672a5 */ /* 0x000fe2000f8e00ff */
[----:B------:R-:W-:Y:S02]  /*0350*/  MOV R2, UR4 ;  /* 0x0000000400027c02 */ /* 0x000fe40008000f00 */
[----:B------:R-:W-:Y:S01]  /*0360*/  ISETP.GE.AND P0, PT, R18, 0x1, PT ;  /* 0x000000011200780c */ /* 0x000fe20003f06270 */
[----:B------:R-:W-:Y:S01]  /*0370*/  UIMAD UR4, UR20, UR13, UR7 ;  /* 0x0000000d140472a4 */ /* 0x000fe2000f8e0207 */
[----:B------:R-:W-:Y:S01]  /*0380*/  IMAD.U32 R3, RZ, RZ, UR5 ;  /* 0x00000005ff037e24 */ /* 0x000fe2000f8e00ff */
[----:B------:R-:W-:Y:S01]  /*0390*/  UIMAD UR8, UR20, UR9, UR5 ;  /* 0x00000009140872a4 */ /* 0x000fe2000f8e0205 */
[----:B---3--:R-:W-:-:S03]  /*03a0*/  MOV R5, UR7 ;  /* 0x0000000700057c02 */ /* 0x008fc60008000f00 */
[----:B------:R-:W-:Y:S01]  /*03b0*/  IMAD.U32 R5, RZ, RZ, UR4 ;  /* 0x00000004ff057e24 */ /* 0x000fe2000f8e00ff */
[----:B------:R-:W-:Y:S01]  /*03c0*/  UIMAD.WIDE.U32 UR4, UR20, UR16, URZ ;  /* 0x00000010140472a5 */ /* 0x000fe2000f8e00ff */
[----:B------:R-:W-:Y:S01]  /*03d0*/  IMAD.U32 R4, RZ, RZ, UR6 ;  /* 0x00000006ff047e24 */ /* 0x000fe2000f8e00ff */
[----:B------:R-:W-:Y:S02]  /*03e0*/  MOV R3, UR8 ;  /* 0x0000000800037c02 */ /* 0x000fe40008000f00 */
[----:B------:R-:W-:Y:S01]  /*03f0*/  UIMAD UR6, UR20, UR17, UR5 ;  /* 0x00000011140672a4 */ /* 0x000fe2000f8e0205 */
[----:B-12---:R-:W-:Y:S11]  /*0400*/  @!P0 EXIT ;  /* 0x000000000000894d */ /* 0x006ff60003800000 */
[----:B------:R-:W1:Y:S01]  /*0410*/  S2R R22, SR_TID.X ;  /* 0x0000000000167919 */ /* 0x000e620000002100 */
[----:B------:R-:W2:Y:S01]  /*0420*/  LDCU.64 UR8, c[0x0][0x3d8] ;  /* 0x00007b00ff0877ac */ /* 0x000ea20008000a00 */
[C---:B------:R-:W-:Y:S01]  /*0430*/  IMAD.WIDE.U32 R2, R0.reuse, UR10, R2 ;  /* 0x0000000a00027c25 */ /* 0x040fe2000f8e0002 */
[----:B------:R-:W-:Y:S01]  /*0440*/  SHF.R.S32.HI R7, RZ, 0x1f, R8 ;  /* 0x0000001fff077819 */ /* 0x000fe20000011408 */
[----:B------:R-:W3:Y:S01]  /*0450*/  LDC.64 R32, c[0x0][0x450] ;  /* 0x00011400ff207b82 */ /* 0x000ee20000000a00 */
[----:B------:R-:W-:Y:S01]  /*0460*/  UMOV UR5, UR6 ;  /* 0x0000000600057c82 */ /* 0x000fe20008000000 */
[----:B------:R-:W-:Y:S01]  /*0470*/  IMAD R37, R0, UR11, R3 ;  /* 0x0000000b00257c24 */ /* 0x000fe2000f8e0203 */
[----:B----4-:R-:W-:Y:S01]  /*0480*/  LEA R30, P0, R2, R10, 0x1 ;  /* 0x0000000a021e7211 */ /* 0x010fe200078008ff */
[-C--:B------:R-:W-:Y:S01]  /*0490*/  IMAD R3, R7, R14.reuse, RZ ;  /* 0x0000000e07037224 */ /* 0x080fe200078e02ff */
[----:B------:R-:W4:Y:S01]  /*04a0*/  LDCU.64 UR12, c[0x0][0x3a0] ;  /* 0x00007400ff0c77ac */ /* 0x000f220008000a00 */
[----:B------:R-:W-:Y:S01]  /*04b0*/  IMAD.WIDE.U32 R6, R8, R14, UR4 ;  /* 0x0000000408067e25 */ /* 0x000fe2000f8e000e */
[----:B------:R-:W-:Y:S01]  /*04c0*/  LEA.HI.X R37, R2, R11, R37, 0x1, P0 ;  /* 0x0000000b02257211 */ /* 0x000fe200000f0c25 */
[----:B------:R-:W4:Y:S01]  /*04d0*/  LDC.64 R34, c[0x0][0x440] ;  /* 0x00011000ff227b82 */ /* 0x000f220000000a00 */
[----:B------:R-:W1:Y:S01]  /*04e0*/  LDCU UR4, c[0x0][0x38c] ;  /* 0x00007180ff0477ac */ /* 0x000e620008000800 */
[----:B------:R-:W-:Y:S01]  /*04f0*/  IMAD R3, R8, R15, R3 ;  /* 0x0000000f08037224 */ /* 0x000fe200078e0203 */
[----:B------:R-:W-:Y:S01]  /*0500*/  LEA R29, P2, R6, R16, 0x1 ;  /* 0x00000010061d7211 */ /* 0x000fe200078408ff */
[----:B------:R-:W-:Y:S01]  /*0510*/  IMAD.WIDE.U32 R4, R0, UR14, R4 ;  /* 0x0000000e00047c25 */ /* 0x000fe2000f8e0004 */
[----:B------:R-:W1:Y:S03]  /*0520*/  LDCU.U8 UR7, c[0x0][0x39e] ;  /* 0x000073c0ff0777ac */ /* 0x000e660008000000 */
[----:B------:R-:W-:Y:S01]  /*0530*/  IMAD.IADD R31, R7, 0x1, R3 ;  /* 0x00000001071f7824 */ /* 0x000fe200078e0203 */
[----:B------:R-:W-:Y:S01]  /*0540*/  LEA R41, P1, R4, R12, 0x1 ;  /* 0x0000000c04297211 */ /* 0x000fe200078208ff */
[----:B--2---:R-:W-:-:S03]  /*0550*/  IMAD.WIDE.U32 R2, R0, UR8, RZ ;  /* 0x0000000800027c25 */ /* 0x004fc6000f8e00ff */
[----:B------:R-:W-:Y:S01]  /*0560*/  LEA.HI.X R31, R6, R17, R31, 0x1, P2 ;  /* 0x00000011061f7211 */ /* 0x000fe200010f0c1f */
[----:B------:R-:W-:Y:S02]  /*0570*/  IMAD R25, R0, UR9, R3 ;  /* 0x0000000900197c24 */ /* 0x000fe4000f8e0203 */
[----:B0-----:R-:W-:Y:S01]  /*0580*/  IMAD R3, R9, UR20, R0 ;  /* 0x0000001409037c24 */ /* 0x001fe2000f8e0200 */
[----:B---3--:R-:W-:Y:S01]  /*0590*/  LEA R23, P0, R2, R32, 0x2 ;  /* 0x0000002002177211 */ /* 0x008fe200078010ff */
[----:B------:R-:W-:Y:S02]  /*05a0*/  IMAD R36, R0, UR15, R5 ;  /* 0x0000000f00247c24 */ /* 0x000fe4000f8e0205 */
[----:B------:R-:W-:Y:S01]  /*05b0*/  IMAD R3, R3, R18, RZ ;  /* 0x0000001203037224 */ /* 0x000fe200078e02ff */
[----:B-1----:R-:W-:Y:S01]  /*05c0*/  SHF.L.U32 R26, R22, 0x2, RZ ;  /* 0x00000002161a7819 */ /* 0x002fe200000006ff */
[----:B------:R-:W-:Y:S01]  /*05d0*/  IMAD.MOV.U32 R43, RZ, RZ, RZ ;  /* 0x000000ffff2b7224 */ /* 0x000fe200078e00ff */
[----:B------:R-:W-:Y:S01]  /*05e0*/  LEA.HI.X R36, R4, R13, R36, 0x1, P1 ;  /* 0x0000000d04247211 */ /* 0x000fe200008f0c24 */
[----:B------:R-:W-:Y:S01]  /*05f0*/  IMAD R28, R3, UR4, RZ ;  /* 0x00000004031c7c24 */ /* 0x000fe2000f8e02ff */
[----:B------:R-:W-:Y:S01]  /*0600*/  LOP3.LUT R3, R26, 0xf80, RZ, 0xc0, !PT ;  /* 0x00000f801a037812 */ /* 0x000fe200078ec0ff */
[----:B----4-:R-:W-:Y:S01]  /*0610*/  IMAD.WIDE.U32 R4, R0, UR12, RZ ;  /* 0x0000000c00047c25 */ /* 0x010fe2000f8e00ff */
[----:B------:R-:W-:-:S02]  /*0620*/  LEA.HI.X R25, R2, R33, R25, 0x2, P0 ;  /* 0x0000002102197211 */ /* 0x000fc400000f1419 */
[----:B------:R-:W-:Y:S01]  /*0630*/  LOP3.LUT R32, R3, 0x1f, R22, 0xf8, !PT ;  /* 0x0000001f03207812 */ /* 0x000fe200078ef816 */
[----:B------:R-:W-:Y:S01]  /*0640*/  IMAD R27, R0, UR13, R5 ;  /* 0x0000000d001b7c24 */ /* 0x000fe2000f8e0205 */
[----:B------:R-:W-:Y:S01]  /*0650*/  LEA R24, P1, R4, R34, 0x2 ;  /* 0x0000002204187211 */ /* 0x000fe200078210ff */
[C---:B------:R-:W-:Y:S01]  /*0660*/  VIADD R34, R26.reuse, 0x2 ;  /* 0x000000021a227836 */ /* 0x040fe20000000000 */
[----:B------:R-:W-:Y:S01]  /*0670*/  IADD3 R33, PT, PT, R26, 0x1, RZ ;  /* 0x000000011a217810 */ /* 0x000fe20007ffe0ff */
[----:B------:R-:W-:Y:S01]  /*0680*/  IMAD.WIDE.U32 R2, R32, 0x2, RZ ;  /* 0x0000000220027825 */ /* 0x000fe200078e00ff */
[----:B------:R-:W-:Y:S02]  /*0690*/  LEA.HI.X R27, R4, R35, R27, 0x2, P1 ;  /* 0x00000023041b7211 */ /* 0x000fe400008f141b */
[----:B------:R-:W-:Y:S02]  /*06a0*/  IADD3 R35, PT, PT, R26, 0x3, RZ ;  /* 0x000000031a237810 */ /* 0x000fe40007ffe0ff */
[----:B------:R-:W-:-:S02]  /*06b0*/  LOP3.LUT R38, R32, 0x20, RZ, 0xfc, !PT ;  /* 0x0000002020267812 */ /* 0x000fc400078efcff */
[C---:B------:R-:W-:Y:S02]  /*06c0*/  LOP3.LUT R39, R32.reuse, 0x40, RZ, 0xfc, !PT ;  /* 0x0000004020277812 */ /* 0x040fe400078efcff */
[----:B------:R-:W-:Y:S02]  /*06d0*/  LOP3.LUT R40, R32, 0x60, RZ, 0xfc, !PT ;  /* 0x0000006020287812 */ /* 0x000fe400078efcff */
[----:B------:R-:W-:-:S07]  /*06e0*/  LOP3.LUT R42, R2, 0x80, RZ, 0xfc, !PT ;  /* 0x00000080022a7812 */ /* 0x000fce00078efcff */
.L_x_4840:
[----:B0-----:R-:W0:Y:S01]  /*06f0*/  LDCU UR4, c[0x0][0x388] ;  /* 0x00007100ff0477ac */ /* 0x001e220008000800 */
[----:B------:R-:W-:Y:S01]  /*0700*/  IMAD.SHL.U32 R52, R43, 0x80, RZ ;  /* 0x000000802b347824 */ /* 0x000fe200078e00ff */
[----:B------:R-:W-:Y:S02]  /*0710*/  SHF.L.U32 R6, R32, 0x1, RZ ;  /* 0x0000000120067819 */ /* 0x000fe400000006ff */
[----:B------:R-:W-:Y:S02]  /*0720*/  PRMT R9, RZ, 0x7610, R9 ;  /* 0x00007610ff097816 */ /* 0x000fe40000000009 */
[----:B------:R-:W-:Y:S02]  /*0730*/  PRMT R11, RZ, 0x7610, R11 ;  /* 0x00007610ff0b7816 */ /* 0x000fe4000000000b */
[----:B------:R-:W-:Y:S02]  /*0740*/  PRMT R13, RZ, 0x7610, R13 ;  /* 0x00007610ff0d7816 */ /* 0x000fe4000000000d */
[----:B------:R-:W-:Y:S01]  /*0750*/  PRMT R15, RZ, 0x7610, R15 ;  /* 0x00007610ff0f7816 */ /* 0x000fe2000000000f */
[----:B------:R-:W-:Y:S01]  /*0760*/  BAR.SYNC.DEFER_BLOCKING 0x0 ;  /* 0x0000000000007b1d */ /* 0x000fe20000010000 */
[----:B------:R-:W-:-:S05]  /*0770*/  IADD3 R4, P4, PT, R6, R30, RZ ;  /* 0x0000001e06047210 */ /* 0x000fca0007f9e0ff */
[----:B------:R-:W-:Y:S01]  /*0780*/  IMAD.X R5, RZ, RZ, R37, P4 ;  /* 0x000000ffff057224 */ /* 0x000fe200020e0625 */
[----:B0-----:R-:W-:Y:S01]  /*0790*/  IADD3 R45, PT, PT, -R52, UR4, RZ ;  /* 0x00000004342d7c10 */ /* 0x001fe2000fffe1ff */
[----:B------:R-:W0:Y:S01]  /*07a0*/  S2R R53, SR_LANEID ;  /* 0x0000000000357919 */ /* 0x000e220000000000 */
[----:B------:R-:W1:Y:S02]  /*07b0*/  S2UR UR5, SR_CgaCtaId ;  /* 0x00000000000579c3 */ /* 0x000e640000008800 */
[-C--:B------:R-:W-:Y:S02]  /*07c0*/  ISETP.GE.AND P0, PT, R32, R45.reuse, PT ;  /* 0x0000002d2000720c */ /* 0x080fe40003f06270 */
[-C--:B------:R-:W-:Y:S02]  /*07d0*/  ISETP.GE.AND P1, PT, R38, R45.reuse, PT ;  /* 0x0000002d2600720c */ /* 0x080fe40003f26270 */
[-C--:B------:R-:W-:Y:S02]  /*07e0*/  ISETP.GE.AND P2, PT, R39, R45.reuse, PT ;  /* 0x0000002d2700720c */ /* 0x080fe40003f46270 */
[----:B------:R-:W-:Y:S01]  /*07f0*/  ISETP.GE.AND P3, PT, R40, R45, PT ;  /* 0x0000002d2800720c */ /* 0x000fe20003f66270 */
[----:B------:R-:W2:Y:S06]  /*0800*/  LDC R12, c[0x0][0x38c] ;  /* 0x0000e300ff0c7b82 */ /* 0x000eac0000000800 */
[----:B------:R-:W3:Y:S04]  /*0810*/  @!P0 LDG.E.U16 R9, desc[UR18][R4.64] ;  /* 0x0000001204098981 */ /* 0x000ee8000c1e1500 */
[----:B------:R-:W4:Y:S04]  /*0820*/  @!P1 LDG.E.U16 R11, desc[UR18][R4.64+0x40] ;  /* 0x00004012040b9981 */ /* 0x000f28000c1e1500 */
[----:B------:R-:W2:Y:S04]  /*0830*/  @!P2 LDG.E.U16 R13, desc[UR18][R4.64+0x80] ;  /* 0x00008012040da981 */ /* 0x000ea8000c1e1500 */
[----:B------:R-:W2:Y:S01]  /*0840*/  @!P3 LDG.E.U16 R15, desc[UR18][R4.64+0xc0] ;  /* 0x0000c012040fb981 */ /* 0x000ea2000c1e1500 */
[----:B------:R-:W-:Y:S01]  /*0850*/  UMOV UR4, 0x400 ;  /* 0x0000040000047882 */ /* 0x000fe20000000000 */
[----:B------:R-:W-:Y:S01]  /*0860*/  IADD3 R6, P4, PT, R6, R41, RZ ;  /* 0x0000002906067210 */ /* 0x000fe20007f9e0ff */
[----:B-1----:R-:W-:Y:S01]  /*0870*/  ULEA UR4, UR5, UR4, 0x18 ;  /* 0x0000000405047291 */ /* 0x002fe2000f8ec0ff */
[----:B------:R-:W-:-:S02]  /*0880*/  PRMT R17, RZ, 0x7610, R17 ;  /* 0x00007610ff117816 */ /* 0x000fc40000000011 */
[----:B------:R-:W-:Y:S02]  /*0890*/  PRMT R19, RZ, 0x7610, R19 ;  /* 0x00007610ff137816 */ /* 0x000fe40000000013 */
[----:B------:R-:W-:Y:S02]  /*08a0*/  PRMT R47, RZ, 0x7610, R47 ;  /* 0x00007610ff2f7816 */ /* 0x000fe4000000002f */
[C---:B0-----:R-:W-:Y:S02]  /*08b0*/  LEA R44, R53.reuse, UR4, 0x1 ;  /* 0x00000004352c7c11 */ /* 0x041fe4000f8e08ff */
[----:B------:R-:W-:Y:S02]  /*08c0*/  LEA R46, R53, UR4, 0x3 ;  /* 0x00000004352e7c11 */ /* 0x000fe4000f8e18ff */
[----:B------:R-:W-:Y:S02]  /*08d0*/  PRMT R49, RZ, 0x7610, R49 ;  /* 0x00007610ff317816 */ /* 0x000fe40000000031 */
[----:B------:R-:W-:Y:S01]  /*08e0*/  IADD3.X R7, PT, PT, RZ, R36, RZ, P4, !PT ;  /* 0x00000024ff077210 */ /* 0x000fe200027fe4ff */
[----:B---3--:R-:W-:Y:S04]  /*08f0*/  STS.U16 [R44], R9 ;  /* 0x000000092c007388 */ /* 0x008fe80000000400 */
[----:B----4-:R-:W-:Y:S04]  /*0900*/  STS.U16 [R44+0x40], R11 ;  /* 0x0000400b2c007388 */ /* 0x010fe80000000400 */
[----:B--2---:R-:W-:Y:S04]  /*0910*/  STS.U16 [R44+0x80], R13 ;  /* 0x0000800d2c007388 */ /* 0x004fe80000000400 */
        /* <DEDUP_REMOVED lines=14> */
[----:B------:R-:W0:Y:S02]  /*0a00*/  LDS.64 R56, [R46] ;  /* 0x000000002e387984 */ /* 0x000e240000000a00 */
[--C-:B0-----:R-:W-:Y:S02]  /*0a10*/  HADD2.F32 R8, -RZ, R56.reuse.H0_H0 ;  /* 0x20000038ff087230 */ /* 0x101fe40000004100 */
        /* <DEDUP_REMOVED lines=46> */
.L_x_4829:
[----:B------:R-:W-:Y:S05]  /*0d00*/  BSYNC.RECONVERGENT B0 ;  /* 0x0000000000007941 */ /* 0x000fea0003800200 */
.L_x_4828:
        /* <DEDUP_REMOVED lines=32> */
.L_x_4831:
[----:B------:R-:W-:Y:S05]  /*0f10*/  BSYNC.RECONVERGENT B0 ;  /* 0x0000000000007941 */ /* 0x000fea0003800200 */
.L_x_4830:
        /* <DEDUP_REMOVED lines=32> */
.L_x_4833:
[----:B------:R-:W-:Y:S05]  /*1120*/  BSYNC.RECONVERGENT B0 ;  /* 0x0000000000007941 */ /* 0x000fea0003800200 */
.L_x_4832:
        /* <DEDUP_REMOVED lines=32> */
.L_x_4835:
[----:B------:R-:W-:Y:S05]  /*1330*/  BSYNC.RECONVERGENT B0 ;  /* 0x0000000000007941 */ /* 0x000fea0003800200 */
.L_x_4834:
        /* <DEDUP_REMOVED lines=13> */
[C---:B------:R-:W-:Y:S01]  /*1410*/  IMAD R63, R43.reuse, R12, RZ ;  /* 0x0000000c2b3f7224 */ /* 0x040fe200078e02ff */
[----:B------:R-:W-:Y:S01]  /*1420*/  VIMNMX R12, PT, PT, R12, 0x1, !PT ;  /* 0x000000010c0c7848 */ /* 0x000fe20007fe0100 */
[----:B------:R-:W-:Y:S01]  /*1430*/  FMUL.FTZ R58, R58, R57 ;  /* 0x000000393a3a7220 */ /* 0x000fe20000410000 */
[----:B------:R-:W-:Y:S01]  /*1440*/  ISETP.NE.AND P0, PT, R43, RZ, PT ;  /* 0x000000ff2b00720c */ /* 0x000fe20003f05270 */
[----:B------:R-:W-:Y:S01]  /*1450*/  FMUL.FTZ R59, R59, R56 ;  /* 0x000000383b3b7220 */ /* 0x000fe20000410000 */
[----:B------:R-:W-:Y:S01]  /*1460*/  IADD3 R19, P2, PT, R29, R42, RZ ;  /* 0x0000002a1d137210 */ /* 0x000fe20007f5e0ff */
[----:B------:R-:W-:Y:S01]  /*1470*/  FMUL.FTZ R60, R60, R55 ;  /* 0x000000373c3c7220 */ /* 0x000fe20000410000 */
[----:B------:R-:W1:Y:S01]  /*1480*/  LDC.64 R8, c[0x0][0x3e0] ;  /* 0x0000f800ff087b82 */ /* 0x000e620000000a00 */
[----:B------:R-:W-:Y:S01]  /*1490*/  FMUL.FTZ R61, R61, R54 ;  /* 0x000000363d3d7220 */ /* 0x000fe20000410000 */
[----:B------:R-:W-:Y:S01]  /*14a0*/  ISETP.GE.AND P1, PT, R32, R45, PT ;  /* 0x0000002d2000720c */ /* 0x000fe20003f26270 */
[----:B------:R-:W-:Y:S01]  /*14b0*/  IMAD.MOV.U32 R67, RZ, RZ, R24 ;  /* 0x000000ffff437224 */ /* 0x000fe200078e0018 */
[----:B------:R-:W-:Y:S01]  /*14c0*/  MOV R64, R27 ;  /* 0x0000001b00407202 */ /* 0x000fe20000000f00 */
[----:B------:R-:W-:Y:S01]  /*14d0*/  IMAD.MOV.U32 R65, RZ, RZ, R23 ;  /* 0x000000ffff417224 */ /* 0x000fe200078e0017 */
[----:B------:R-:W-:Y:S01]  /*14e0*/  ISETP.EQ.AND P0, PT, R22, RZ, P0 ;  /* 0x000000ff1600720c */ /* 0x000fe20000702270 */
[----:B------:R-:W-:Y:S01]  /*14f0*/  IMAD.MOV R66, RZ, RZ, -R12 ;  /* 0x000000ffff427224 */ /* 0x000fe200078e0a0c */
[----:B------:R-:W2:Y:S01]  /*1500*/  LDC.64 R10, c[0x0][0x3a8] ;  /* 0x0000ea00ff0a7b82 */ /* 0x000ea20000000a00 */
[----:B------:R-:W-:Y:S01]  /*1510*/  MOV R62, R25 ;  /* 0x00000019003e7202 */ /* 0x000fe20000000f00 */
[----:B------:R-:W-:Y:S01]  /*1520*/  UIADD3 UR5, UPT, UPT, UR4, 0x130, URZ ;  /* 0x0000013004057890 */ /* 0x000fe2000fffe0ff */
[----:B------:R-:W-:-:S05]  /*1530*/  IADD3.X R76, PT, PT, R3, R31, RZ, P2, !PT ;  /* 0x0000001f034c7210 */ /* 0x000fca00017fe4ff */
[----:B------:R-:W3:Y:S01]  /*1540*/  LDC.64 R4, c[0x0][0x480] ;  /* 0x00012000ff047b82 */ /* 0x000ee20000000a00 */
[----:B0-----:R-:W-:Y:S02]  /*1550*/  SHF.L.U64.HI R7, R6, 0x1, R7 ;  /* 0x0000000106077819 */ /* 0x001fe40000010207 */
[----:B-1----:R-:W-:Y:S02]  /*1560*/  SHF.L.U64.HI R9, R8, 0x2, R9 ;  /* 0x0000000208097819 */ /* 0x002fe40000010209 */
[----:B--2---:R-:W-:-:S07]  /*1570*/  SHF.L.U64.HI R11, R10, 0x2, R11 ;  /* 0x000000020a0b7819 */ /* 0x004fce000001020b */
.L_x_4839:
[-C--:B------:R-:W-:Y:S01]  /*1580*/  ISETP.GE.AND P3, PT, R39, R45.reuse, PT ;  /* 0x0000002d2700720c */ /* 0x080fe20003f66270 */
[----:B0-----:R-:W-:Y:S01]  /*1590*/  IMAD.MOV.U32 R12, RZ, RZ, R19 ;  /* 0x000000ffff0c7224 */ /* 0x001fe200078e0013 */
[-C--:B------:R-:W-:Y:S02]  /*15a0*/  ISETP.GE.AND P2, PT, R38, R45.reuse, PT ;  /* 0x0000002d2600720c */ /* 0x080fe40003f46270 */
[----:B------:R-:W-:Y:S02]  /*15b0*/  ISETP.GE.AND P4, PT, R40, R45, PT ;  /* 0x0000002d2800720c */ /* 0x000fe40003f86270 */
[----:B------:R-:W-:-:S05]  /*15c0*/  MOV R13, R76 ;  /* 0x0000004c000d7202 */ /* 0x000fca0000000f00 */
[----:B------:R-:W2:Y:S04]  /*15d0*/  @!P1 LDG.E.U16 R70, desc[UR18][R12.64+-0x80] ;  /* 0xffff80120c469981 */ /* 0x000ea8000c1e1500 */
[----:B------:R-:W4:Y:S04]  /*15e0*/  @!P3 LDG.E.U16 R18, desc[UR18][R12.64] ;  /* 0x000000120c12b981 */ /* 0x000f28000c1e1500 */
[----:B------:R-:W3:Y:S04]  /*15f0*/  @!P2 LDG.E.U16 R16, desc[UR18][R12.64+-0x40] ;  /* 0xffffc0120c10a981 */ /* 0x000ee8000c1e1500 */
[----:B------:R-:W3:Y:S01]  /*1600*/  @!P4 LDG.E.U16 R68, desc[UR18][R12.64+0x40] ;  /* 0x000040120c44c981 */ /* 0x000ee2000c1e1500 */
[----:B------:R-:W-:Y:S01]  /*1610*/  IMAD.MOV.U32 R14, RZ, RZ, R67 ;  /* 0x000000ffff0e7224 */ /* 0x000fe200078e0043 */
[----:B------:R-:W-:-:S05]  /*1620*/  MOV R15, R64 ;  /* 0x00000040000f7202 */ /* 0x000fca0000000f00 */
[----:B------:R0:W3:Y:S01]  /*1630*/  LDG.E R69, desc[UR18][R14.64] ;  /* 0x000000120e457981 */ /* 0x0000e2000c1e1900 */
[----:B------:R-:W-:Y:S02]  /*1640*/  IMAD.MOV.U32 R17, RZ, RZ, RZ ;  /* 0x000000ffff117224 */ /* 0x000fe400078e00ff */
[----:B------:R-:W-:Y:S01]  /*1650*/  HFMA2 R19, -RZ, RZ, 0, 0 ;  /* 0x00000000ff137431 */ /* 0x000fe200000001ff */
[----:B------:R-:W-:Y:S01]  /*1660*/  ISETP.GE.U32.AND P5, PT, R26, R45, PT ;  /* 0x0000002d1a00720c */ /* 0x000fe20003fa6070 */
[----:B------:R-:W1:Y:S01]  /*1670*/  S2UR UR6, SR_CgaCtaId ;  /* 0x00000000000679c3 */ /* 0x000e620000008800 */
[----:B------:R-:W-:Y:S02]  /*1680*/  UMOV UR4, 0x400 ;  /* 0x0000040000047882 */ /* 0x000fe40000000000 */
[----:B-1----:R-:W-:Y:S01]  /*1690*/  ULEA UR4, UR6, UR4, 0x18 ;  /* 0x0000000406047291 */ /* 0x002fe2000f8ec0ff */
[----:B--2---:R-:W-:Y:S02]  /*16a0*/  @!P1 PRMT R17, R70, 0x5410, RZ ;  /* 0x0000541046119816 */ /* 0x004fe400000000ff */
[----:B----4-:R-:W-:-:S02]  /*16b0*/  @!P3 PRMT R19, R18, 0x5410, RZ ;  /* 0x000054101213b816 */ /* 0x010fc400000000ff */
[----:B---3--:R-:W-:Y:S02]  /*16c0*/  @!P2 PRMT R17, R17, 0x5410, R16 ;  /* 0x000054101111a816 */ /* 0x008fe40000000010 */
[----:B------:R-:W-:Y:S02]  /*16d0*/  @!P4 PRMT R19, R19, 0x5410, R68 ;  /* 0x000054101313c816 */ /* 0x000fe40000000044 */
[----:B------:R-:W-:Y:S02]  /*16e0*/  PRMT R16, R17, 0x7632, R16 ;  /* 0x0000763211107816 */ /* 0x000fe40000000010 */
[----:B------:R-:W-:Y:S01]  /*16f0*/  PRMT R71, R19, 0x7632, R71 ;  /* 0x0000763213477816 */ /* 0x000fe20000000047 */
[----:B------:R-:W-:Y:S04]  /*1700*/  STS.U16 [R44], R17 ;  /* 0x000000112c007388 */ /* 0x000fe80000000400 */
[----:B------:R1:W-:Y:S04]  /*1710*/  STS.U16 [R44+0x40], R16 ;  /* 0x000040102c007388 */ /* 0x0003e80000000400 */
[----:B------:R-:W-:Y:S04]  /*1720*/  STS.U16 [R44+0x80], R19 ;  /* 0x000080132c007388 */ /* 0x000fe80000000400 */
[----:B------:R-:W-:Y:S01]  /*1730*/  STS.U16 [R44+0xc0], R71 ;  /* 0x0000c0472c007388 */ /* 0x000fe20000000400 */
[----:B------:R-:W-:-:S03]  /*1740*/  NOP ;  /* 0x0000000000007918 */ /* 0x000fc60000000000 */
[----:B0-----:R-:W0:Y:S01]  /*1750*/  LDS.64 R14, [R46] ;  /* 0x000000002e0e7984 */ /* 0x001e220000000a00 */
[----:B------:R-:W-:Y:S01]  /*1760*/  FMUL.FTZ R18, R69, 1.4426950216293334961 ;  /* 0x3fb8aa3b45127820 */ /* 0x000fe20000410000 */
[----:B-1----:R-:W-:Y:S01]  /*1770*/  IMAD.MOV.U32 R16, RZ, RZ, R65 ;  /* 0x000000ffff107224 */ /* 0x002fe200078e0041 */
[----:B------:R-:W-:Y:S02]  /*1780*/  MOV R17, R62 ;  /* 0x0000003e00117202 */ /* 0x000fe40000000f00 */
[C---:B------:R-:W-:Y:S01]  /*1790*/  FMUL.FTZ R70, R18.reuse, R56 ;  /* 0x0000003812467220 */ /* 0x040fe20000410000 */
[C---:B------:R-:W-:Y:S02]  /*17a0*/  FMUL.FTZ R72, R18.reuse, R55 ;  /* 0x0000003712487220 */ /* 0x040fe40000410000 */
[----:B------:R1:W5:Y:S03]  /*17b0*/  LDG.E R68, desc[UR18][R16.64] ;  /* 0x0000001210447981 */ /* 0x000366000c1e1900 */
[----:B------:R-:W2:Y:S01]  /*17c0*/  MUFU.EX2 R70, R70 ;  /* 0x0000004600467308 */ /* 0x000ea20000000800 */
[----:B-1----:R-:W-:Y:S01]  /*17d0*/  FMUL.FTZ R16, R18, R54 ;  /* 0x0000003612107220 */ /* 0x002fe20000410000 */
[----:B------:R-:W-:-:S05]  /*17e0*/  ISETP.GE.U32.AND P4, PT, R33, R45, PT ;  /* 0x0000002d2100720c */ /* 0x000fca0003f86070 */
[----:B------:R-:W-:Y:S01]  /*17f0*/  MUFU.EX2 R16, R16 ;  /* 0x0000001000107308 */ /* 0x000fe20000000800 */
[----:B------:R-:W-:Y:S01]  /*1800*/  FMUL.FTZ R18, R18, R57 ;  /* 0x0000003912127220 */ /* 0x000fe20000410000 */
[----:B------:R-:W-:Y:S01]  /*1810*/  ISETP.GE.U32.AND P3, PT, R34, R45, PT ;  /* 0x0000002d2200720c */ /* 0x000fe20003f66070 */
[--C-:B0-----:R-:W-:Y:S02]  /*1820*/  HADD2.F32 R69, -RZ, R14.reuse.H0_H0 ;  /* 0x2000000eff457230 */ /* 0x101fe40000004100 */
[--C-:B------:R-:W-:Y:S02]  /*1830*/  HADD2.F32 R19, -RZ, R15.reuse.H0_H0 ;  /* 0x2000000fff137230 */ /* 0x100fe40000004100 */
[----:B------:R-:W-:Y:S02]  /*1840*/  HADD2.F32 R74, -RZ, R15.H1_H1 ;  /* 0x3000000fff4a7230 */ /* 0x000fe40000004100 */
[----:B------:R-:W-:Y:S01]  /*1850*/  HADD2.F32 R14, -RZ, R14.H1_H1 ;  /* 0x3000000eff0e7230 */ /* 0x000fe20000004100 */
[----:B------:R0:W1:Y:S01]  /*1860*/  MUFU.EX2 R15, R72 ;  /* 0x00000048000f7308 */ /* 0x0000620000000800 */
[----:B------:R-:W-:-:S03]  /*1870*/  FMUL.FTZ R71, R58, R69 ;  /* 0x000000453a477220 */ /* 0x000fc60000410000 */
[----:B------:R-:W-:Y:S01]  /*1880*/  FMUL.FTZ R14, R59, R14 ;  /* 0x0000000e3b0e7220 */ /* 0x000fe20000410000 */
[----:B------:R-:W-:Y:S01]  /*1890*/  FMUL.FTZ R19, R60, R19 ;  /* 0x000000133c137220 */ /* 0x000fe20000410000 */
[----:B--2---:R-:W-:Y:S02]  /*18a0*/  FSEL R69, R70, 1, !P4 ;  /* 0x3f80000046457808 */ /* 0x004fe40006000000 */
[----:B------:R-:W-:Y:S02]  /*18b0*/  FSEL R71, R71, RZ, !P5 ;  /* 0x000000ff47477208 */ /* 0x000fe40006800000 */
[----:B0-----:R-:W-:Y:S01]  /*18c0*/  FSEL R72, R14, RZ, !P4 ;  /* 0x000000ff0e487208 */ /* 0x001fe20006000000 */
[----:B------:R-:W-:Y:S01]  /*18d0*/  FMUL.FTZ R75, R61, R74 ;  /* 0x0000004a3d4b7220 */ /* 0x000fe20000410000 */
[----:B------:R-:W-:Y:S01]  /*18e0*/  ISETP.GE.U32.AND P2, PT, R35, R45, PT ;  /* 0x0000002d2300720c */ /* 0x000fe20003f46070 */
[----:B------:R-:W0:Y:S01]  /*18f0*/  MUFU.EX2 R18, R18 ;  /* 0x0000001200127308 */ /* 0x000e220000000800 */
[----:B-1----:R-:W-:Y:S01]  /*1900*/  FSEL R70, R15, 1, !P3 ;  /* 0x3f8000000f467808 */ /* 0x002fe20005800000 */
[----:B------:R-:W-:Y:S01]  /*1910*/  FFMA.FTZ R14, R71, R69, R72 ;  /* 0x00000045470e7223 */ /* 0x000fe20000010048 */
[----:B------:R-:W-:-:S02]  /*1920*/  FSEL R73, R19, RZ, !P3 ;  /* 0x000000ff13497208 */ /* 0x000fc40005800000 */
[----:B------:R-:W-:Y:S02]  /*1930*/  FSEL R74, R16, 1, !P2 ;  /* 0x3f800000104a7808 */ /* 0x000fe40005000000 */
[----:B------:R-:W-:Y:S01]  /*1940*/  FSEL R75, R75, RZ, !P2 ;  /* 0x000000ff4b4b7208 */ /* 0x000fe20005000000 */
[----:B------:R-:W-:-:S04]  /*1950*/  FFMA.FTZ R14, R70, R14, R73 ;  /* 0x0000000e460e7223 */ /* 0x000fc80000010049 */
[----:B------:R-:W-:Y:S01]  /*1960*/  FFMA.FTZ R14, R74, R14, R75 ;  /* 0x0000000e4a0e7223 */ /* 0x000fe2000001004b */
[----:B0-----:R-:W-:-:S04]  /*1970*/  FSEL R76, R18, 1, !P5 ;  /* 0x3f800000124c7808 */ /* 0x001fc80006800000 */
        /* <DEDUP_REMOVED lines=67> */
.L_x_4838:
[----:B------:R-:W-:Y:S05]  /*1db0*/  BSYNC.RECONVERGENT B0 ;  /* 0x0000000000007941 */ /* 0x000fea0003800200 */
.L_x_4837:
[----:B------:R-:W-:Y:S01]  /*1dc0*/  IADD3 R66, PT, PT, R66, 0x1, RZ ;  /* 0x0000000142427810 */ /* 0x000fe20007ffe0ff */
[----:B------:R-:W-:Y:S01]  /*1dd0*/  FFMA.FTZ R70, R70, R69, R73 ;  /* 0x0000004546467223 */ /* 0x000fe20000010049 */
[----:B------:R-:W-:Y:S01]  /*1de0*/  LEA R65, P3, R8, R65, 0x2 ;  /* 0x0000004108417211 */ /* 0x000fe200078610ff */
[----:B------:R-:W-:Y:S01]  /*1df0*/  UIADD3 UR5, UPT, UPT, UR5, 0x8, URZ ;  /* 0x0000000805057890 */ /* 0x000fe2000fffe0ff */
[----:B------:R-:W-:Y:S01]  /*1e00*/  ISETP.NE.AND P2, PT, R66, RZ, PT ;  /* 0x000000ff4200720c */ /* 0x000fe20003f45270 */
[-C--:B------:R-:W-:Y:S01]  /*1e10*/  FFMA.FTZ R75, R74, R70.reuse, R75 ;  /* 0x000000464a4b7223 */ /* 0x080fe2000001004b */
[----:B------:R-:W-:Y:S01]  /*1e20*/  LEA R67, P4, R10, R67, 0x2 ;  /* 0x000000430a437211 */ /* 0x000fe200078810ff */
[C---:B-----5:R-:W-:Y:S01]  /*1e30*/  FFMA.FTZ R50, R68.reuse, R71, R50 ;  /* 0x0000004744327223 */ /* 0x060fe20000010032 */
[C---:B------:R-:W-:Y:S01]  /*1e40*/  FFMA.FTZ R49, R68.reuse, R69, R49 ;  /* 0x0000004544317223 */ /* 0x040fe20000010031 */
[C---:B------:R-:W-:Y:S01]  /*1e50*/  FFMA.FTZ R47, R68.reuse, R70, R47 ;  /* 0x00000046442f7223 */ /* 0x040fe2000001002f */
[----:B------:R-:W-:Y:S01]  /*1e60*/  FFMA.FTZ R48, R68, R75, R48 ;  /* 0x0000004b44307223 */ /* 0x000fe20000010030 */
[----:B------:R-:W-:Y:S01]  /*1e70*/  IMAD.X R62, R62, 0x1, R9, P3 ;  /* 0x000000013e3e7824 */ /* 0x000fe200018e0609 */
[----:B------:R-:W-:Y:S01]  /*1e80*/  IADD3.X R64, PT, PT, R64, R11, RZ, P4, !PT ;  /* 0x0000000b40407210 */ /* 0x000fe200027fe4ff */
[----:B------:R-:W-:-:S04]  /*1e90*/  VIADD R63, R63, 0x1 ;  /* 0x000000013f3f7836 */ /* 0x000fc80000000000 */
[----:B------:R-:W-:Y:S05]  /*1ea0*/  @P2 BRA `(.L_x_4839) ;  /* 0xfffffff400b42947 */ /* 0x000fea000383ffff */
.L_x_4836:
[----:B------:R-:W-:Y:S01]  /*1eb0*/  BAR.SYNC.DEFER_BLOCKING 0x0 ;  /* 0x0000000000007b1d */ /* 0x000fe20000010000 */
[----:B------:R-:W-:Y:S01]  /*1ec0*/  ISETP.NE.AND P0, PT, R22, RZ, PT ;  /* 0x000000ff1600720c */ /* 0x000fe20003f05270 */
[----:B------:R-:W-:Y:S01]  /*1ed0*/  HFMA2 R53, -RZ, RZ, 0, 0 ;  /* 0x00000000ff357431 */ /* 0x000fe200000001ff */
[----:B------:R-:W-:Y:S02]  /*1ee0*/  F2FP.F16.F32.PACK_AB R4, R49, R50 ;  /* 0x000000323104723e */ /* 0x000fe400000000ff */
[----:B------:R-:W-:-:S03]  /*1ef0*/  F2FP.F16.F32.PACK_AB R5, R48, R47 ;  /* 0x0000002f3005723e */ /* 0x000fc600000000ff */
[----:B------:R-:W1:Y:S01]  /*1f00*/  LDC.64 R56, c[0x0][0x420] ;  /* 0x00010800ff387b82 */ /* 0x000e620000000a00 */
[----:B------:R-:W2:Y:S01]  /*1f10*/  LDCU.64 UR8, c[0x0][0x478] ;  /* 0x00008f00ff0877ac */ /* 0x000ea20008000a00 */
[----:B------:R-:W-:Y:S01]  /*1f20*/  ISETP.GE.AND P6, PT, R40, R45, PT ;  /* 0x0000002d2800720c */ /* 0x000fe20003fc6270 */
[----:B------:R-:W3:Y:S05]  /*1f30*/  LDCU.64 UR10, c[0x0][0x488] ;  /* 0x00009100ff0a77ac */ /* 0x000eea0008000a00 */
[----:B------:R-:W4:Y:S08]  /*1f40*/  LDC.64 R8, c[0x0][0x428] ;  /* 0x00010a00ff087b82 */ /* 0x000f300000000a00 */
[----:B------:R-:W5:Y:S01]  /*1f50*/  LDC.64 R6, c[0x0][0x410] ;  /* 0x00010400ff067b82 */ /* 0x000f620000000a00 */
[----:B------:R2:W-:Y:S01]  /*1f60*/  STS.64 [R46], R4 ;  /* 0x000000042e007388 */ /* 0x0005e20000000a00 */
[----:B------:R-:W-:-:S03]  /*1f70*/  NOP ;  /* 0x0000000000007918 */ /* 0x000fc60000000000 */
[----:B0-----:R-:W-:Y:S01]  /*1f80*/  LDS.U16 R13, [R44] ;  /* 0x000000002c0d7984 */ /* 0x001fe20000000400 */
[----:B-1----:R-:W-:-:S03]  /*1f90*/  IMAD.WIDE.U32 R10, R56, UR20, R52 ;  /* 0x00000014380a7c25 */ /* 0x002fc6000f8e0034 */
[----:B------:R-:W-:Y:S01]  /*1fa0*/  LDS.U16 R15, [R44+0x40] ;  /* 0x000040002c0f7984 */ /* 0x000fe20000000400 */
[----:B------:R-:W-:Y:S01]  /*1fb0*/  IMAD R11, R57, UR20, R11 ;  /* 0x00000014390b7c24 */ /* 0x000fe2000f8e020b */
[----:B--2---:R-:W0:Y:S02]  /*1fc0*/  LDC.64 R4, c[0x0][0x418] ;  /* 0x00010600ff047b82 */ /* 0x004e240000000a00 */
[----:B------:R-:W-:Y:S01]  /*1fd0*/  LDS.U16 R17, [R44+0x80] ;  /* 0x000080002c117984 */ /* 0x000fe20000000400 */
[----:B----4-:R-:W-:-:S03]  /*1fe0*/  IMAD.WIDE.U32 R10, R0, R8, R10 ;  /* 0x00000008000a7225 */ /* 0x010fc600078e000a */
[----:B------:R-:W-:Y:S01]  /*1ff0*/  LDS.U16 R19, [R44+0xc0] ;  /* 0x0000c0002c137984 */ /* 0x000fe20000000400 */
[----:B------:R-:W-:Y:S01]  /*2000*/  IMAD R11, R0, R9, R11 ;  /* 0x00000009000b7224 */ /* 0x000fe200078e020b */
[----:B------:R-:W-:Y:S01]  /*2010*/  IADD3 R10, P1, PT, R32, R10, RZ ;  /* 0x0000000a200a7210 */ /* 0x000fe20007f3e0ff */
[----:B-----5:R-:W-:Y:S01]  /*2020*/  IMAD.WIDE.U32 R8, R6, UR20, R52 ;  /* 0x0000001406087c25 */ /* 0x020fe2000f8e0034 */
[----:B------:R-:W-:Y:S02]  /*2030*/  @!P0 STS [UR4+0x100], R45 ;  /* 0x0001002dff008988 */ /* 0x000fe40008000804 */
[----:B------:R-:W-:Y:S01]  /*2040*/  IADD3.X R11, PT, PT, RZ, R11, RZ, P1, !PT ;  /* 0x0000000bff0b7210 */ /* 0x000fe20000ffe4ff */
[----:B------:R-:W-:Y:S01]  /*2050*/  IMAD R9, R7, UR20, R9 ;  /* 0x0000001407097c24 */ /* 0x000fe2000f8e0209 */
[----:B------:R-:W-:Y:S01]  /*2060*/  BAR.SYNC.DEFER_BLOCKING 0x0 ;  /* 0x0000000000007b1d */ /* 0x000fe20000010000 */
[----:B------:R-:W-:-:S04]  /*2070*/  LEA R6, P1, R10, UR8, 0x1 ;  /* 0x000000080a067c11 */ /* 0x000fc8000f8208ff */
[--C-:B------:R-:W-:Y:S02]  /*2080*/  LEA.HI.X R7, R10, UR9, R11.reuse, 0x1, P1 ;  /* 0x000000090a077c11 */ /* 0x100fe400088f0c0b */
[----:B------:R-:W-:Y:S01]  /*2090*/  PRMT R11, RZ, 0x7610, R11 ;  /* 0x00007610ff0b7816 */ /* 0x000fe2000000000b */
[----:B0-----:R-:W-:-:S04]  /*20a0*/  IMAD.WIDE.U32 R8, R0, R4, R8 ;  /* 0x0000000400087225 */ /* 0x001fc800078e0008 */
[--C-:B------:R-:W-:Y:S01]  /*20b0*/  IMAD R5, R0, R5, R9.reuse ;  /* 0x0000000500057224 */ /* 0x100fe200078e0209 */
[----:B------:R-:W-:Y:S02]  /*20c0*/  IADD3 R8, P5, PT, R32, R8, RZ ;  /* 0x0000000820087210 */ /* 0x000fe40007fbe0ff */
[----:B------:R-:W-:-:S03]  /*20d0*/  PRMT R9, RZ, 0x7610, R9 ;  /* 0x00007610ff097816 */ /* 0x000fc60000000009 */
[----:B------:R-:W-:Y:S01]  /*20e0*/  IMAD.X R5, RZ, RZ, R5, P5 ;  /* 0x000000ffff057224 */ /* 0x000fe200028e0605 */
[C---:B---3--:R-:W-:Y:S01]  /*20f0*/  LEA R4, P5, R8.reuse, UR10, 0x1 ;  /* 0x0000000a08047c11 */ /* 0x048fe2000f8a08ff */
[----:B------:R-:W0:Y:S03]  /*2100*/  LDS R55, [UR4+0x100] ;  /* 0x00010004ff377984 */ /* 0x000e260008000800 */
[----:B------:R-:W-:Y:S02]  /*2110*/  LEA.HI.X R5, R8, UR11, R5, 0x1, P5 ;  /* 0x0000000b08057c11 */ /* 0x000fe4000a8f0c05 */
[-C--:B0-----:R-:W-:Y:S02]  /*2120*/  ISETP.GE.AND P2, PT, R32, R55.reuse, PT ;  /* 0x000000372000720c */ /* 0x081fe40003f46270 */
[-C--:B------:R-:W-:Y:S02]  /*2130*/  ISETP.GE.AND P3, PT, R38, R55.reuse, PT ;  /* 0x000000372600720c */ /* 0x080fe40003f66270 */
[----:B------:R-:W-:-:S02]  /*2140*/  ISETP.GE.AND P4, PT, R39, R55, PT ;  /* 0x000000372700720c */ /* 0x000fc40003f86270 */
        /* <DEDUP_REMOVED lines=54> */
[----:B------:R0:W-:Y:S01]  /*24b0*/  STS.64 [R46], R4 ;  /* 0x000000042e007388 */ /* 0x0001e20000000a00 */
        /* <DEDUP_REMOVED lines=35> */
.L_x_4841:
        /* <DEDUP_REMOVED lines=9> */
.L_x_5147:


//--------------------- .text._Z25selective_scan_fwd_kernelI32Selective_Scan_fwd_kernel_traitsILi32ELi4ELi1ELb0ELb1ELb1ELb0EN3c104HalfEfEEv13SSMParamsBase --------------------------
	.section	.text._Z25selective_scan_fwd_kernelI32Selective_Scan_fwd_kernel_traitsILi32ELi4ELi1ELb0ELb1ELb1ELb0EN3c104HalfEfEEv13SSMParamsBase,"ax",@progbits
	.align	128
        .global         _Z25selective_scan_fwd_kernelI32Selective_Scan_fwd_kernel_traitsILi32ELi4ELi1ELb0ELb1ELb1ELb0EN3c104HalfEfEEv13SSMParamsBase
        .type           _Z25selective_scan_fwd_kernelI32Selective_Scan_fwd_kernel_traitsILi32ELi4ELi1ELb0ELb1ELb1ELb0EN3c104HalfEfEEv13SSMParamsBase,@function
        .size           _Z25selective_scan_fwd_kernelI32Selective_Scan_fwd_kernel_traitsILi32ELi4ELi1ELb0ELb1ELb1ELb0EN3c104HalfEfEEv13SSMParamsBase,(.L_x_5148 - _Z25selective_scan_fwd_kernelI32Selective_Scan_fwd_kernel_traitsILi32ELi4ELi1ELb0ELb1ELb1ELb0EN3c104HalfEfEEv13SSMParamsBase)
        .other          _Z25selective_scan_fwd_kernelI32Selective_Scan_fwd_kernel_traitsILi32ELi4ELi1ELb0ELb1ELb1ELb0EN3c104HalfEfEEv13SSMParamsBase,@"STO_CUDA_ENTRY STV_DEFAULT"
_Z25selective_scan_fwd_kernelI32Selective_Scan_fwd_kernel_traitsILi32ELi4ELi1ELb0ELb1ELb1ELb0EN3c104HalfEfEEv13SSMParamsBase:
.text._Z25selective_scan_fwd_kernelI32Selective_Scan_fwd_kernel_traitsILi32ELi4ELi1ELb0ELb1ELb1ELb0EN3c104HalfEfEEv13SSMParamsBase:
        /* <DEDUP_REMOVED lines=33> */
[----:B---3--:R-:W-:-:S02]  /*0210*/  IMAD.MOV.U32 R8, RZ, RZ, RZ ;  /* 0x000000ffff087224 */ /* 0x008fc400078e00ff */
[----:B------:R-:W-:-:S04]  /*0220*/  IMAD.MOV R13, RZ, RZ, -R9 ;  /* 0x000000ffff0d7224 */ /* 0x000fc800078e0a09 */
[----:B------:R-:W-:-:S04]  /*0230*/  IMAD R5, R13, R10, RZ ;  /* 0x0000000a0d057224 */ /* 0x000fc800078e02ff */
[----:B------:R-:W-:-:S06]  /*0240*/  IMAD.HI.U32 R9, R9, R5, R8 ;  /* 0x0000000509097227 */ /* 0x000fcc00078e0008 */
[----:B------:R-:W-:-:S05]  /*0250*/  IMAD.HI.U32 R9, R9, R4, RZ ;  /* 0x0000000409097227 */ /* 0x000fca00078e00ff */
[----:B------:R-:W-:-:S05]  /*0260*/  IADD3 R3, PT, PT, -R9, RZ, RZ ;  /* 0x000000ff09037210 */ /* 0x000fca0007ffe1ff */
[----:B------:R-:W-:-:S05]  /*0270*/  IMAD R3, R10, R3, R4 ;  /* 0x000000030a037224 */ /* 0x000fca00078e0204 */
[----:B------:R-:W-:-:S13]  /*0280*/  ISETP.GT.U32.AND P1, PT, R10, R3, PT ;  /* 0x000000030a00720c */ /* 0x000fda0003f24070 */
[----:B------:R-:W-:-:S05]  /*0290*/  @!P1 IMAD.IADD R3, R3, 0x1, -R10 ;  /* 0x0000000103039824 */ /* 0x000fca00078e0a0a */
[----:B------:R-:W-:Y:S01]  /*02a0*/  ISETP.GE.U32.AND P0, PT, R3, R10, PT ;  /* 0x0000000a0300720c */ /* 0x000fe20003f06070 */
[----:B------:R-:W-:Y:S01]  /*02b0*/  @!P1 VIADD R9, R9, 0x1 ;  /* 0x0000000109099836 */ /* 0x000fe20000000000 */
[----:B------:R-:W-:Y:S01]  /*02c0*/  LOP3.LUT R3, R2, R11, RZ, 0x3c, !PT ;  /* 0x0000000b02037212 */ /* 0x000fe200078e3cff */
[----:B------:R-:W-:Y:S01]  /*02d0*/  UIMAD.WIDE.U32 UR4, UR20, UR8, URZ ;  /* 0x00000008140472a5 */ /* 0x000fe2000f8e00ff */
[----:B------:R-:W-:Y:S01]  /*02e0*/  ISETP.NE.AND P1, PT, R11, RZ, PT ;  /* 0x000000ff0b00720c */ /* 0x000fe20003f25270 */
[----:B------:R-:W-:Y:S01]  /*02f0*/  UIMAD.WIDE.U32 UR6, UR20, UR12, URZ ;  /* 0x0000000c140672a5 */ /* 0x000fe2000f8e00ff */
[----:B------:R-:W-:Y:S01]  /*0300*/  ISETP.GE.AND P2, PT, R3, RZ, PT ;  /* 0x000000ff0300720c */ /* 0x000fe20003f46270 */
[----:B------:R-:W-:-:S06]  /*0310*/  UIMAD UR8, UR20, UR9, UR5 ;  /* 0x00000009140872a4 */ /* 0x000fcc000f8e0205 */
[----:B------:R-:W-:Y:S02]  /*0320*/  @P0 IADD3 R9, PT, PT, R9, 0x1, RZ ;  /* 0x0000000109090810 */ /* 0x000fe40007ffe0ff */
[----:B0-----:R-:W-:Y:S01]  /*0330*/  ISETP.GE.AND P0, PT, R21, 0x1, PT ;  /* 0x000000011500780c */ /* 0x001fe20003f06270 */
[----:B------:R-:W-:Y:S01]  /*0340*/  UIMAD UR9, UR20, UR13, UR7 ;  /* 0x0000000d140972a4 */ /* 0x000fe2000f8e0207 */
[----:B------:R-:W-:Y:S01]  /*0350*/  IMAD.U32 R4, RZ, RZ, UR4 ;  /* 0x00000004ff047e24 */ /* 0x000fe2000f8e00ff */
[----:B------:R-:W-:Y:S01]  /*0360*/  MOV R5, UR5 ;  /* 0x0000000500057c02 */ /* 0x000fe20008000f00 */
[----:B------:R-:W-:Y:S01]  /*0370*/  UIMAD.WIDE.U32 UR4, UR20, UR16, URZ ;  /* 0x00000010140472a5 */ /* 0x000fe2000f8e00ff */
[----:B------:R-:W-:Y:S01]  /*0380*/  IMAD.MOV.U32 R3, RZ, RZ, R9 ;  /* 0x000000ffff037224 */ /* 0x000fe200078e0009 */
[----:B------:R-:W-:Y:S01]  /*0390*/  MOV R5, UR8 ;  /* 0x0000000800057c02 */ /* 0x000fe20008000f00 */
[----:B------:R-:W-:Y:S01]  /*03a0*/  IMAD.U32 R9, RZ, RZ, UR7 ;  /* 0x00000007ff097e24 */ /* 0x000fe2000f8e00ff */
[----:B------:R-:W-:Y:S01]  /*03b0*/  UIMAD UR8, UR20, UR17, UR5 ;  /* 0x00000011140872a4 */ /* 0x000fe2000f8e0205 */
[----:B------:R-:W-:-:S02]  /*03c0*/  MOV R8, UR6 ;  /* 0x0000000600087c02 */ /* 0x000fc40008000f00 */
[----:B----4-:R-:W-:Y:S01]  /*03d0*/  MOV R7, UR9 ;  /* 0x0000000900077c02 */ /* 0x010fe20008000f00 */
[----:B------:R-:W-:Y:S01]  /*03e0*/  @!P2 IMAD.MOV R3, RZ, RZ, -R3 ;  /* 0x000000ffff03a224 */ /* 0x000fe200078e0a03 */
[----:B------:R-:W-:Y:S01]  /*03f0*/  @!P1 LOP3.LUT R3, RZ, R11, RZ, 0x33, !PT ;  /* 0x0000000bff039212 */ /* 0x000fe200078e33ff */
[----:B-12---:R-:W-:Y:S06]  /*0400*/  @!P0 EXIT ;  /* 0x000000000000894d */ /* 0x006fec0003800000 */
[----:B------:R-:W0:Y:S01]  /*0410*/  LDCU.64 UR6, c[0x0][0x3d0] ;  /* 0x00007a00ff0677ac */ /* 0x000e220008000a00 */
[----:B------:R-:W1:Y:S01]  /*0420*/  LDC.64 R42, c[0x0][0x3e8] ;  /* 0x0000fa00ff2a7b82 */ /* 0x000e620000000a00 */
[----:B------:R-:W2:Y:S01]  /*0430*/  S2R R27, SR_TID.X ;  /* 0x00000000001b7919 */ /* 0x000ea20000002100 */
[C---:B------:R-:W-:Y:S01]  /*0440*/  IMAD.WIDE.U32 R4, R2.reuse, UR10, R4 ;  /* 0x0000000a02047c25 */ /* 0x040fe2000f8e0004 */
[----:B------:R-:W-:Y:S01]  /*0450*/  SHF.R.S32.HI R11, RZ, 0x1f, R3 ;  /* 0x0000001fff0b7819 */ /* 0x000fe20000011403 */
[----:B------:R-:W-:Y:S01]  /*0460*/  UMOV UR5, UR8 ;  /* 0x0000000800057c82 */ /* 0x000fe20008000000 */
[----:B------:R-:W3:Y:S01]  /*0470*/  LDCU.U8 UR9, c[0x0][0x39e] ;  /* 0x000073c0ff0977ac */ /* 0x000ee20008000000 */
[----:B------:R-:W-:Y:S01]  /*0480*/  IMAD R48, R2, UR11, R5 ;  /* 0x0000000b02307c24 */ /* 0x000fe2000f8e0205 */
[----:B------:R-:W-:Y:S01]  /*0490*/  LEA R52, P0, R4, R52, 0x1 ;  /* 0x0000003404347211 */ /* 0x000fe200078008ff */
[----:B------:R-:W4:Y:S01]  /*04a0*/  LDC.64 R18, c[0x0][0x450] ;  /* 0x00011400ff127b82 */ /* 0x000f220000000a00 */
[----:B------:R-:W-:-:S02]  /*04b0*/  IMAD.MOV.U32 R6, RZ, RZ, R8 ;  /* 0x000000ffff067224 */ /* 0x000fc400078e0008 */
[-C--:B------:R-:W-:Y:S01]  /*04c0*/  IMAD R8, R11, R44.reuse, RZ ;  /* 0x0000002c0b087224 */ /* 0x080fe200078e02ff */
[----:B------:R-:W-:Y:S01]  /*04d0*/  LEA.HI.X R48, R4, R53, R48, 0x1, P0 ;  /* 0x0000003504307211 */ /* 0x000fe200000f0c30 */
[----:B------:R-:W-:-:S03]  /*04e0*/  IMAD.WIDE.U32 R4, R3, R44, UR4 ;  /* 0x0000000403047e25 */ /* 0x000fc6000f8e002c */
[----:B------:R-:W3:Y:S01]  /*04f0*/  LDC.64 R22, c[0x0][0x428] ;  /* 0x00010a00ff167b82 */ /* 0x000ee20000000a00 */
[----:B------:R-:W-:Y:S01]  /*0500*/  IMAD.WIDE.U32 R6, R2, UR14, R6 ;  /* 0x0000000e02067c25 */ /* 0x000fe2000f8e0006 */
[----:B0-----:R-:W-:Y:S01]  /*0510*/  UIMAD.WIDE.U32 UR4, UR20, UR6, URZ ;  /* 0x00000006140472a5 */ /* 0x001fe2000f8e00ff */
[----:B------:R-:W-:Y:S01]  /*0520*/  LEA R44, P1, R4, R14, 0x1 ;  /* 0x0000000e042c7211 */ /* 0x000fe200078208ff */
[----:B------:R-:W0:Y:S01]  /*0530*/  LDCU UR6, c[0x0][0x38c] ;  /* 0x00007180ff0677ac */ /* 0x000e220008000800 */
[----:B------:R-:W-:Y:S01]  /*0540*/  IMAD R45, R3, R45, R8 ;  /* 0x0000002d032d7224 */ /* 0x000fe200078e0208 */
[----:B------:R-:W-:Y:S01]  /*0550*/  LEA R50, P0, R6, R50, 0x1 ;  /* 0x0000003206327211 */ /* 0x000fe200078008ff */
[----:B------:R-:W-:Y:S01]  /*0560*/  IMAD R46, R2, UR15, R7 ;  /* 0x0000000f022e7c24 */ /* 0x000fe2000f8e0207 */
[----:B------:R-:W3:Y:S01]  /*0570*/  LDC.64 R28, c[0x0][0x3a0] ;  /* 0x0000e800ff1c7b82 */ /* 0x000ee20000000a00 */
[----:B------:R-:W-:Y:S01]  /*0580*/  UIMAD UR5, UR20, UR7, UR5 ;  /* 0x00000007140572a4 */ /* 0x000fe2000f8e0205 */
[----:B------:R-:W-:Y:S01]  /*0590*/  IADD3 R45, PT, PT, R5, R45, RZ ;  /* 0x0000002d052d7210 */ /* 0x000fe20007ffe0ff */
[----:B-1----:R-:W-:Y:S01]  /*05a0*/  IMAD R14, R11, R42, RZ ;  /* 0x0000002a0b0e7224 */ /* 0x002fe200078e02ff */
[----:B------:R-:W-:-:S02]  /*05b0*/  LEA.HI.X R46, R6, R51, R46, 0x1, P0 ;  /* 0x00000033062e7211 */ /* 0x000fc400000f0c2e */
[----:B------:R-:W-:Y:S01]  /*05c0*/  LEA.HI.X R45, R4, R15, R45, 0x1, P1 ;  /* 0x0000000f042d7211 */ /* 0x000fe200008f0c2d */
[C---:B------:R-:W-:Y:S01]  /*05d0*/  IMAD.WIDE.U32 R10, R3.reuse, R42, UR4 ;  /* 0x00000004030a7e25 */ /* 0x040fe2000f8e002a */
[----:B------:R-:W1:Y:S03]  /*05e0*/  LDC R17, c[0x0][0x384] ;  /* 0x0000e100ff117b82 */ /* 0x000e660000000800 */
[----:B------:R-:W-:Y:S01]  /*05f0*/  IMAD R43, R3, R43, R14 ;  /* 0x0000002b032b7224 */ /* 0x000fe200078e020e */
[----:B----4-:R-:W-:Y:S01]  /*0600*/  LEA R42, P0, R10, R18, 0x1 ;  /* 0x000000120a2a7211 */ /* 0x010fe200078008ff */
[----:B--2---:R-:W-:Y:S01]  /*0610*/  IMAD.SHL.U32 R33, R27, 0x4, RZ ;  /* 0x000000041b217824 */ /* 0x004fe200078e00ff */
[----:B0-----:R-:W-:Y:S01]  /*0620*/  UISETP.LT.AND UP0, UPT, UR6, 0x1, UPT ;  /* 0x000000010600788c */ /* 0x001fe2000bf01270 */
[----:B------:R-:W-:Y:S01]  /*0630*/  IMAD.IADD R43, R11, 0x1, R43 ;  /* 0x000000010b2b7824 */ /* 0x000fe200078e022b */
[----:B------:R-:W0:Y:S01]  /*0640*/  LDC.64 R30, c[0x0][0x440] ;  /* 0x00011000ff1e7b82 */ /* 0x000e220000000a00 */
[----:B---3--:R-:W-:Y:S01]  /*0650*/  IMAD.WIDE.U32 R12, R2, R22, RZ ;  /* 0x00000016020c7225 */ /* 0x008fe200078e00ff */
[----:B------:R-:W-:Y:S01]  /*0660*/  USEL UR4, UR6, 0x1, !UP0 ;  /* 0x0000000106047887 */ /* 0x000fe2000c000000 */
[----:B------:R-:W-:-:S02]  /*0670*/  IADD3 R61, PT, PT, R33, 0x1, RZ ;  /* 0x00000001213d7810 */ /* 0x000fc40007ffe0ff */
[----:B------:R-:W-:Y:S01]  /*0680*/  LEA.HI.X R43, R10, R19, R43, 0x1, P0 ;  /* 0x000000130a2b7211 */ /* 0x000fe200000f0c2b */
[C---:B------:R-:W-:Y:S01]  /*0690*/  IMAD R13, R2.reuse, R23, R13 ;  /* 0x00000017020d7224 */ /* 0x040fe200078e020d */
[C---:B------:R-:W-:Y:S01]  /*06a0*/  LOP3.LUT R10, R33.reuse, 0xf80, RZ, 0xc0, !PT ;  /* 0x00000f80210a7812 */ /* 0x040fe200078ec0ff */
[----:B------:R-:W2:Y:S01]  /*06b0*/  LDC.64 R24, c[0x0][0x420] ;  /* 0x00010800ff187b82 */ /* 0x000ea20000000a00 */
[----:B------:R-:W-:Y:S01]  /*06c0*/  IMAD.WIDE.U32 R14, R2, R28, RZ ;  /* 0x0000001c020e7225 */ /* 0x000fe200078e00ff */
[C---:B------:R-:W-:Y:S01]  /*06d0*/  IADD3 R55, PT, PT, R33.reuse, 0x3, RZ ;  /* 0x0000000321377810 */ /* 0x040fe20007ffe0ff */
[----:B------:R-:W-:Y:S01]  /*06e0*/  UIADD3 UR7, UPT, UPT, -UR4, URZ, URZ ;  /* 0x000000ff04077290 */ /* 0x000fe2000fffe1ff */
[----:B------:R-:W-:Y:S01]  /*06f0*/  LOP3.LUT R59, R10, 0x1f, R27, 0xf8, !PT ;  /* 0x0000001f0a3b7812 */ /* 0x000fe200078ef81b */
[----:B------:R-:W-:Y:S02]  /*0700*/  IMAD R29, R2, R29, R15 ;  /* 0x0000001d021d7224 */ /* 0x000fe400078e020f */
[----:B------:R-:W-:Y:S01]  /*0710*/  VIADD R57, R33, 0x2 ;  /* 0x0000000221397836 */ /* 0x000fe20000000000 */
[----:B------:R-:W3:Y:S01]  /*0720*/  LDC.64 R8, c[0x0][0x3a8] ;  /* 0x0000ea00ff087b82 */ /* 0x000ee20000000a00 */
[----:B-1----:R-:W-:Y:S01]  /*0730*/  IMAD R16, R17, UR20, R2 ;  /* 0x0000001411107c24 */ /* 0x002fe2000f8e0202 */
[C---:B------:R-:W-:Y:S01]  /*0740*/  LOP3.LUT R53, R59.reuse, 0x20, RZ, 0xfc, !PT ;  /* 0x000000203b357812 */ /* 0x040fe200078efcff */
[C---:B------:R-:W-:Y:S01]  /*0750*/  IMAD.WIDE.U32 R10, R59.reuse, 0x2, RZ ;  /* 0x000000023b0a7825 */ /* 0x040fe200078e00ff */
[----:B------:R-:W-:-:S02]  /*0760*/  LOP3.LUT R51, R59, 0x40, RZ, 0xfc, !PT ;  /* 0x000000403b337812 */ /* 0x000fc400078efcff */
[----:B------:R-:W-:Y:S01]  /*0770*/  LOP3.LUT R49, R59, 0x60, RZ, 0xfc, !PT ;  /* 0x000000603b317812 */ /* 0x000fe200078efcff */
[----:B------:R-:W-:Y:S01]  /*0780*/  IMAD R16, R16, R21, RZ ;  /* 0x0000001510107224 */ /* 0x000fe200078e02ff */
[----:B------:R-:W1:Y:S01]  /*0790*/  LDC.64 R6, c[0x0][0x3e0] ;  /* 0x0000f800ff067b82 */ /* 0x000e620000000a00 */
[----:B0-----:R-:W-:Y:S02]  /*07a0*/  LEA R28, P1, R14, R30, 0x2 ;  /* 0x0000001e0e1c7211 */ /* 0x001fe400078210ff */
[----:B------:R-:W-:Y:S01]  /*07b0*/  IMAD R32, R16, UR6, RZ ;  /* 0x0000000610207c24 */ /* 0x000fe2000f8e02ff */
[----:B------:R-:W-:Y:S02]  /*07c0*/  LOP3.LUT R47, R10, 0x80, RZ, 0xfc, !PT ;  /* 0x000000800a2f7812 */ /* 0x000fe400078efcff */
[----:B------:R-:W-:Y:S01]  /*07d0*/  LEA.HI.X R29, R14, R31, R29, 0x2, P1 ;  /* 0x0000001f0e1d7211 */ /* 0x000fe200008f141d */
[----:B------:R-:W-:Y:S01]  /*07e0*/  HFMA2 R31, -RZ, RZ, 0, 0 ;  /* 0x00000000ff1f7431 */ /* 0x000fe200000001ff */
[----:B------:R-:W0:Y:S01]  /*07f0*/  LDC.64 R4, c[0x0][0x3c0] ;  /* 0x0000f000ff047b82 */ /* 0x000e220000000a00 */
[----:B--2---:R-:W-:-:S04]  /*0800*/  IMAD.WIDE.U32 R2, R24, UR20, R12 ;  /* 0x0000001418027c25 */ /* 0x004fc8000f8e000c */
[----:B------:R-:W-:Y:S01]  /*0810*/  IMAD R30, R25, UR20, R3 ;  /* 0x00000014191e7c24 */ /* 0x000fe2000f8e0203 */
[----:B---3--:R-:W-:Y:S02]  /*0820*/  SHF.L.U64.HI R9, R8, 0x2, R9 ;  /* 0x0000000208097819 */ /* 0x008fe40000010209 */
[----:B-1----:R-:W-:Y:S02]  /*0830*/  SHF.L.U64.HI R7, R6, 0x1, R7 ;  /* 0x0000000106077819 */ /* 0x002fe40000010207 */
[----:B0-----:R-:W-:-:S07]  /*0840*/  SHF.L.U64.HI R63, R4, 0x1, R5 ;  /* 0x00000001043f7819 */ /* 0x001fce0000010205 */
.L_x_4854:
        /* <DEDUP_REMOVED lines=97> */
.L_x_4843:
[----:B------:R-:W-:Y:S05]  /*0e60*/  BSYNC.RECONVERGENT B0 ;  /* 0x0000000000007941 */ /* 0x000fea0003800200 */
.L_x_4842:
        /* <DEDUP_REMOVED lines=32> */
.L_x_4845:
[----:B------:R-:W-:Y:S05]  /*1070*/  BSYNC.RECONVERGENT B0 ;  /* 0x0000000000007941 */ /* 0x000fea0003800200 */
.L_x_4844:
        /* <DEDUP_REMOVED lines=32> */
.L_x_4847:
[----:B------:R-:W-:Y:S05]  /*1280*/  BSYNC.RECONVERGENT B0 ;  /* 0x0000000000007941 */ /* 0x000fea0003800200 */
.L_x_4846:
        /* <DEDUP_REMOVED lines=32> */
.L_x_4849:
[----:B------:R-:W-:Y:S05]  /*1490*/  BSYNC.RECONVERGENT B0 ;  /* 0x0000000000007941 */ /* 0x000fea0003800200 */
.L_x_4848:
        /* <DEDUP_REMOVED lines=12> */
[-C--:B------:R-:W-:Y:S01]  /*1560*/  IADD3 R18, P1, PT, R42, R47.reuse, RZ ;  /* 0x0000002f2a127210 */ /* 0x080fe20007f3e0ff */
[C---:B------:R-:W-:Y:S01]  /*1570*/  IMAD R69, R31.reuse, R14, RZ ;  /* 0x0000000e1f457224 */ /* 0x040fe200078e02ff */
[----:B------:R-:W-:Y:S01]  /*1580*/  ISETP.NE.AND P0, PT, R31, RZ, PT ;  /* 0x000000ff1f00720c */ /* 0x000fe20003f05270 */
[----:B------:R-:W-:Y:S01]  /*1590*/  FMUL.FTZ R58, R15, R36 ;  /* 0x000000240f3a7220 */ /* 0x000fe20000410000 */
[----:B------:R-:W-:Y:S01]  /*15a0*/  IADD3 R74, P2, PT, R44, R47, RZ ;  /* 0x0000002f2c4a7210 */ /* 0x000fe20007f5e0ff */
[----:B------:R-:W-:Y:S01]  /*15b0*/  FMUL.FTZ R60, R60, R35 ;  /* 0x000000233c3c7220 */ /* 0x000fe20000410000 */
[----:B------:R-:W-:Y:S01]  /*15c0*/  FMUL.FTZ R62, R17, R34 ;  /* 0x00000022113e7220 */ /* 0x000fe20000410000 */
[----:B------:R-:W-:Y:S01]  /*15d0*/  ISETP.EQ.AND P0, PT, R27, RZ, P0 ;  /* 0x000000ff1b00720c */ /* 0x000fe20000702270 */
[----:B------:R-:W-:Y:S01]  /*15e0*/  FMUL.FTZ R64, R64, R5 ;  /* 0x0000000540407220 */ /* 0x000fe20000410000 */
[----:B------:R-:W-:Y:S01]  /*15f0*/  IMAD.MOV.U32 R71, RZ, RZ, R28 ;  /* 0x000000ffff477224 */ /* 0x000fe200078e001c */
[----:B------:R-:W-:Y:S01]  /*1600*/  MOV R66, R29 ;  /* 0x0000001d00427202 */ /* 0x000fe20000000f00 */
[C---:B------:R-:W-:Y:S01]  /*1610*/  IMAD.X R19, R11.reuse, 0x1, R43, P1 ;  /* 0x000000010b137824 */ /* 0x040fe200008e062b */
[----:B------:R-:W-:Y:S01]  /*1620*/  IADD3.X R73, PT, PT, R11, R45, RZ, P2, !PT ;  /* 0x0000002d0b497210 */ /* 0x000fe200017fe4ff */
[----:B------:R-:W-:Y:S01]  /*1630*/  UIADD3 UR5, UPT, UPT, UR4, 0x220, URZ ;  /* 0x0000022004057890 */ /* 0x000fe2000fffe0ff */
[----:B------:R-:W-:-:S11]  /*1640*/  UMOV UR6, UR7 ;  /* 0x0000000700067c82 */ /* 0x000fd60008000000 */
.L_x_4853:
[-C--:B------:R-:W-:Y:S01]  /*1650*/  ISETP.GE.AND P2, PT, R51, R40.reuse, PT ;  /* 0x000000283300720c */ /* 0x080fe20003f46270 */
[----:B------:R-:W-:Y:S01]  /*1660*/  IMAD.MOV.U32 R16, RZ, RZ, R74 ;  /* 0x000000ffff107224 */ /* 0x000fe200078e004a */
[-C--:B------:R-:W-:Y:S02]  /*1670*/  ISETP.GE.AND P3, PT, R53, R40.reuse, PT ;  /* 0x000000283500720c */ /* 0x080fe40003f66270 */
[----:B------:R-:W-:Y:S02]  /*1680*/  ISETP.GE.AND P1, PT, R49, R40, PT ;  /* 0x000000283100720c */ /* 0x000fe40003f26270 */
[----:B------:R-:W-:-:S05]  /*1690*/  MOV R17, R73 ;  /* 0x0000004900117202 */ /* 0x000fca0000000f00 */
[----:B------:R-:W2:Y:S04]  /*16a0*/  @!P4 LDG.E.U16 R23, desc[UR18][R16.64+-0x80] ;  /* 0xffff80121017c981 */ /* 0x000ea8000c1e1500 */
[----:B------:R-:W3:Y:S04]  /*16b0*/  @!P2 LDG.E.U16 R21, desc[UR18][R16.64] ;  /* 0x000000121015a981 */ /* 0x000ee8000c1e1500 */
[----:B------:R-:W4:Y:S04]  /*16c0*/  @!P3 LDG.E.U16 R20, desc[UR18][R16.64+-0x40] ;  /* 0xffffc0121014b981 */ /* 0x000f28000c1e1500 */
[----:B------:R-:W5:Y:S01]  /*16d0*/  @!P1 LDG.E.U16 R22, desc[UR18][R16.64+0x40] ;  /* 0x0000401210169981 */ /* 0x000f62000c1e1500 */
[----:B------:R-:W-:Y:S01]  /*16e0*/  IMAD.MOV.U32 R14, RZ, RZ, R71 ;  /* 0x000000ffff0e7224 */ /* 0x000fe200078e0047 */
[----:B------:R-:W-:-:S05]  /*16f0*/  MOV R15, R66 ;  /* 0x00000042000f7202 */ /* 0x000fca0000000f00 */
[----:B------:R1:W5:Y:S01]  /*1700*/  LDG.E R24, desc[UR18][R14.64] ;  /* 0x000000120e187981 */ /* 0x000362000c1e1900 */
[----:B------:R-:W-:Y:S02]  /*1710*/  IMAD.MOV.U32 R25, RZ, RZ, RZ ;  /* 0x000000ffff197224 */ /* 0x000fe400078e00ff */
[----:B------:R-:W-:Y:S01]  /*1720*/  HFMA2 R73, -RZ, RZ, 0, 0 ;  /* 0x00000000ff497431 */ /* 0x000fe200000001ff */
[-C--:B------:R-:W-:Y:S02]  /*1730*/  ISETP.GE.AND P5, PT, R59, R40.reuse, PT ;  /* 0x000000283b00720c */ /* 0x080fe40003fa6270 */
[----:B------:R-:W-:Y:S02]  /*1740*/  ISETP.GE.U32.AND P6, PT, R61, R40, PT ;  /* 0x000000283d00720c */ /* 0x000fe40003fc6070 */
[----:B--2---:R-:W-:Y:S02]  /*1750*/  @!P4 PRMT R25, R23, 0x5410, RZ ;  /* 0x000054101719c816 */ /* 0x004fe400000000ff */
[----:B---3--:R-:W-:-:S02]  /*1760*/  @!P2 PRMT R73, R21, 0x5410, RZ ;  /* 0x000054101549a816 */ /* 0x008fc400000000ff */
[----:B----4-:R-:W-:Y:S02]  /*1770*/  @!P3 PRMT R25, R25, 0x5410, R20 ;  /* 0x000054101919b816 */ /* 0x010fe40000000014 */
[----:B-----5:R-:W-:Y:S02]  /*1780*/  @!P1 PRMT R73, R73, 0x5410, R22 ;  /* 0x0000541049499816 */ /* 0x020fe40000000016 */
[----:B------:R-:W-:Y:S02]  /*1790*/  PRMT R68, R25, 0x7632, R68 ;  /* 0x0000763219447816 */ /* 0x000fe40000000044 */
[----:B------:R-:W-:Y:S01]  /*17a0*/  PRMT R72, R73, 0x7632, R72 ;  /* 0x0000763249487816 */ /* 0x000fe20000000048 */
[----:B------:R-:W-:Y:S04]  /*17b0*/  STS.U16 [R38], R25 ;  /* 0x0000001926007388 */ /* 0x000fe80000000400 */
[----:B------:R-:W-:Y:S04]  /*17c0*/  STS.U16 [R38+0x40], R68 ;  /* 0x0000404426007388 */ /* 0x000fe80000000400 */
[----:B------:R-:W-:Y:S04]  /*17d0*/  STS.U16 [R38+0x80], R73 ;  /* 0x0000804926007388 */ /* 0x000fe80000000400 */
[----:B------:R2:W-:Y:S01]  /*17e0*/  STS.U16 [R38+0xc0], R72 ;  /* 0x0000c04826007388 */ /* 0x0005e20000000400 */
[----:B------:R-:W-:-:S03]  /*17f0*/  NOP ;  /* 0x0000000000007918 */ /* 0x000fc60000000000 */
[----:B------:R-:W3:Y:S04]  /*1800*/  @!P2 LDG.E.U16 R23, desc[UR18][R18.64] ;  /* 0x000000121217a981 */ /* 0x000ee8000c1e1500 */
[----:B------:R-:W4:Y:S04]  /*1810*/  @!P1 LDG.E.U16 R22, desc[UR18][R18.64+0x40] ;  /* 0x0000401212169981 */ /* 0x000f28000c1e1500 */
[----:B------:R-:W5:Y:S04]  /*1820*/  @!P5 LDG.E.U16 R21, desc[UR18][R18.64+-0x80] ;  /* 0xffff80121215d981 */ /* 0x000f68000c1e1500 */
[----:B------:R-:W5:Y:S04]  /*1830*/  @!P3 LDG.E.U16 R20, desc[UR18][R18.64+-0x40] ;  /* 0xffffc0121214b981 */ /* 0x000f68000c1e1500 */
[----:B-1----:R-:W1:Y:S01]  /*1840*/  LDS.64 R14, [R37] ;  /* 0x00000000250e7984 */ /* 0x002e620000000a00 */
[----:B------:R-:W-:-:S04]  /*1850*/  FMUL.FTZ R24, R24, 1.4426950216293334961 ;  /* 0x3fb8aa3b18187820 */ /* 0x000fc80000410000 */
[C---:B------:R-:W-:Y:S01]  /*1860*/  FMUL.FTZ R70, R24.reuse, R35 ;  /* 0x0000002318467220 */ /* 0x040fe20000410000 */
[----:B--2---:R-:W-:-:S03]  /*1870*/  FMUL.FTZ R72, R24, R34 ;  /* 0x0000002218487220 */ /* 0x004fc60000410000 */
[----:B------:R-:W2:Y:S01]  /*1880*/  MUFU.EX2 R68, R70 ;  /* 0x0000004600447308 */ /* 0x000ea20000000800 */
[----:B------:R-:W-:-:S03]  /*1890*/  FMUL.FTZ R74, R24, R5 ;  /* 0x00000005184a7220 */ /* 0x000fc60000410000 */
[----:B------:R0:W0:Y:S01]  /*18a0*/  MUFU.EX2 R77, R72 ;  /* 0x00000048004d7308 */ /* 0x0000220000000800 */
[----:B------:R-:W-:-:S03]  /*18b0*/  FMUL.FTZ R24, R24, R36 ;  /* 0x0000002418187220 */ /* 0x000fc60000410000 */
[----:B------:R-:W0:Y:S01]  /*18c0*/  MUFU.EX2 R74, R74 ;  /* 0x0000004a004a7308 */ /* 0x000e220000000800 */
[----:B--2---:R-:W-:-:S03]  /*18d0*/  FSEL R68, R68, 1, !P6 ;  /* 0x3f80000044447808 */ /* 0x004fc60007000000 */
[----:B------:R-:W2:Y:S01]  /*18e0*/  MUFU.EX2 R24, R24 ;  /* 0x0000001800187308 */ /* 0x000ea20000000800 */
[----:B-1----:R-:W-:-:S05]  /*18f0*/  HADD2.F32 R25, -RZ, R14.H1_H1 ;  /* 0x3000000eff197230 */ /* 0x002fca0000004100 */
[----:B------:R-:W-:Y:S01]  /*1900*/  FMUL.FTZ R73, R60, R25 ;  /* 0x000000193c497220 */ /* 0x000fe20000410000 */
[--C-:B------:R-:W-:Y:S02]  /*1910*/  HADD2.F32 R25, -RZ, R15.reuse.H0_H0 ;  /* 0x2000000fff197230 */ /* 0x100fe40000004100 */
[----:B------:R-:W-:Y:S02]  /*1920*/  HADD2.F32 R15, -RZ, R15.H1_H1 ;  /* 0x3000000fff0f7230 */ /* 0x000fe40000004100 */
[----:B------:R-:W-:Y:S01]  /*1930*/  FSEL R73, R73, RZ, !P6 ;  /* 0x000000ff49497208 */ /* 0x000fe20007000000 */
[----:B------:R-:W-:Y:S01]  /*1940*/  FMUL.FTZ R25, R62, R25 ;  /* 0x000000193e197220 */ /* 0x000fe20000410000 */
[----:B------:R-:W-:Y:S01]  /*1950*/  ISETP.GE.U32.AND P6, PT, R57, R40, PT ;  /* 0x000000283900720c */ /* 0x000fe20003fc6070 */
[----:B------:R-:W-:Y:S01]  /*1960*/  FMUL.FTZ R70, R64, R15 ;  /* 0x0000000f40467220 */ /* 0x000fe20000410000 */
[----:B------:R-:W-:Y:S02]  /*1970*/  HADD2.F32 R15, -RZ, R14.H0_H0 ;  /* 0x2000000eff0f7230 */ /* 0x000fe40000004100 */
[----:B0-----:R-:W-:-:S02]  /*1980*/  FSEL R72, R25, RZ, !P6 ;  /* 0x000000ff19487208 */ /* 0x001fc40007000000 */
[----:B------:R-:W-:Y:S02]  /*1990*/  FSEL R77, R77, 1, !P6 ;  /* 0x3f8000004d4d7808 */ /* 0x000fe40007000000 */
[----:B------:R-:W-:Y:S01]  /*19a0*/  ISETP.GE.U32.AND P6, PT, R55, R40, PT ;  /* 0x000000283700720c */ /* 0x000fe20003fc6070 */
[----:B------:R-:W-:-:S03]  /*19b0*/  FMUL.FTZ R15, R58, R15 ;  /* 0x0000000f3a0f7220 */ /* 0x000fc60000410000 */
[----:B------:R-:W-:Y:S02]  /*19c0*/  FSEL R70, R70, RZ, !P6 ;  /* 0x000000ff46467208 */ /* 0x000fe40007000000 */
[----:B------:R-:W-:Y:S02]  /*19d0*/  FSEL R75, R74, 1, !P6 ;  /* 0x3f8000004a4b7808 */ /* 0x000fe40007000000 */
[----:B------:R-:W-:-:S04]  /*19e0*/  ISETP.GE.U32.AND P6, PT, R33, R40, PT ;  /* 0x000000282100720c */ /* 0x000fc80003fc6070 */
[----:B------:R-:W-:Y:S02]  /*19f0*/  FSEL R74, R15, RZ, !P6 ;  /* 0x000000ff0f4a7208 */ /* 0x000fe40007000000 */
[----:B--2---:R-:W-:-:S03]  /*1a00*/  FSEL R79, R24, 1, !P6 ;  /* 0x3f800000184f7808 */ /* 0x004fc60007000000 */
[-C--:B------:R-:W-:Y:S02]  /*1a10*/  FFMA.FTZ R15, R74, R68.reuse, R73 ;  /* 0x000000444a0f7223 */ /* 0x080fe40000010049 */
[----:B------:R-:W-:Y:S02]  /*1a20*/  FMUL.FTZ R14, R79, R68 ;  /* 0x000000444f0e7220 */ /* 0x000fe40000410000 */
[C---:B------:R-:W-:Y:S02]  /*1a30*/  FFMA.FTZ R15, R77.reuse, R15, R72 ;  /* 0x0000000f4d0f7223 */ /* 0x040fe40000010048 */
[----:B------:R-:W-:Y:S02]  /*1a40*/  FMUL.FTZ R14, R77, R14 ;  /* 0x0000000e4d0e7220 */ /* 0x000fe40000410000 */
[C---:B------:R-:W-:Y:S02]  /*1a50*/  FFMA.FTZ R24, R75.reuse, R15, R70 ;  /* 0x0000000f4b187223 */ /* 0x040fe40000010046 */
[----:B------:R-:W-:-:S03]  /*1a60*/  FMUL.FTZ R81, R75, R14 ;  /* 0x0000000e4b517220 */ /* 0x000fc60000410000 */
[----:B------:R-:W0:Y:S04]  /*1a70*/  SHFL.UP PT, R15, R24, 0x1, RZ ;  /* 0x04200000180f7989 */ /* 0x000e2800000e00ff */
[----:B------:R-:W1:Y:S01]  /*1a80*/  SHFL.UP PT, R14, R81, 0x1, RZ ;  /* 0x04200000510e7989 */ /* 0x000e6200000e00ff */
[----:B------:R-:W-:Y:S01]  /*1a90*/  ISETP.GE.AND P6, PT, R39, 0x1, PT ;  /* 0x000000012700780c */ /* 0x000fe20003fc6270 */
[----:B0-----:R-:W-:-:S12]  /*1aa0*/  FFMA.FTZ R15, R81, R15, R24 ;  /* 0x0000000f510f7223 */ /* 0x001fd80000010018 */
[----:B-1----:R-:W-:Y:S01]  /*1ab0*/  @P6 FMUL.FTZ R81, R81, R14 ;  /* 0x0000000e51516220 */ /* 0x002fe20000410000 */
[----:B------:R-:W-:-:S05]  /*1ac0*/  FSEL R14, R24, R15, !P6 ;  /* 0x0000000f180e7208 */ /* 0x000fca0007000000 */
[----:B------:R-:W0:Y:S04]  /*1ad0*/  SHFL.UP PT, R15, R14, 0x2, RZ ;  /* 0x044000000e0f7989 */ /* 0x000e2800000e00ff */
        /* <DEDUP_REMOVED lines=13> */
[----:B------:R-:W-:Y:S01]  /*1bb0*/  MOV R25, RZ ;  /* 0x000000ff00197202 */ /* 0x000fe20000000f00 */
[----:B------:R-:W2:Y:S01]  /*1bc0*/  S2UR UR8, SR_CgaCtaId ;  /* 0x00000000000879c3 */ /* 0x000ea20000008800 */
[----:B------:R-:W-:Y:S01]  /*1bd0*/  IMAD.MOV.U32 R15, RZ, RZ, RZ ;  /* 0x000000ffff0f7224 */ /* 0x000fe200078e00ff */
[----:B------:R-:W-:Y:S02]  /*1be0*/  UMOV UR4, 0x400 ;  /* 0x0000040000047882 */ /* 0x000fe40000000000 */
[----:B--2---:R-:W-:Y:S01]  /*1bf0*/  ULEA UR4, UR8, UR4, 0x18 ;  /* 0x0000000408047291 */ /* 0x004fe2000f8ec0ff */
[----:B---3--:R-:W-:-:S04]  /*1c00*/  @!P2 PRMT R25, R23, 0x5410, RZ ;  /* 0x000054101719a816 */ /* 0x008fc800000000ff */
[----:B----4-:R-:W-:Y:S02]  /*1c10*/  @!P1 PRMT R25, R25, 0x5410, R22 ;  /* 0x0000541019199816 */ /* 0x010fe40000000016 */
[----:B------:R-:W-:Y:S01]  /*1c20*/  ISETP.GE.AND P1, PT, R39, 0x8, PT ;  /* 0x000000082700780c */ /* 0x000fe20003f26270 */
[----:B0-----:R-:W-:Y:S01]  /*1c30*/  FFMA.FTZ R23, R81, R78, R14 ;  /* 0x0000004e51177223 */ /* 0x001fe2000001000e */
[----:B-----5:R-:W-:Y:S01]  /*1c40*/  @!P5 PRMT R15, R21, 0x5410, RZ ;  /* 0x00005410150fd816 */ /* 0x020fe200000000ff */
[----:B------:R-:W-:Y:S01]  /*1c50*/  STS.U16 [R38+0x180], R25 ;  /* 0x0001801926007388 */ /* 0x000fe20000000400 */
[----:B------:R-:W-:-:S09]  /*1c60*/  PRMT R80, R25, 0x7632, R80 ;  /* 0x0000763219507816 */ /* 0x000fd20000000050 */
[----:B-1----:R-:W-:Y:S01]  /*1c70*/  @P1 FMUL.FTZ R81, R81, R76 ;  /* 0x0000004c51511220 */ /* 0x002fe20000410000 */
[----:B------:R-:W-:-:S04]  /*1c80*/  FSEL R76, R14, R23, !P1 ;  /* 0x000000170e4c7208 */ /* 0x000fc80004800000 */
[----:B------:R-:W0:Y:S01]  /*1c90*/  SHFL.UP PT, R24, R81, 0x10, RZ ;  /* 0x0600000051187989 */ /* 0x000e2200000e00ff */
[----:B------:R-:W-:-:S03]  /*1ca0*/  @!P3 PRMT R15, R15, 0x5410, R20 ;  /* 0x000054100f0fb816 */ /* 0x000fc60000000014 */
[----:B------:R-:W1:Y:S01]  /*1cb0*/  SHFL.UP PT, R25, R76, 0x10, RZ ;  /* 0x060000004c197989 */ /* 0x000e6200000e00ff */
[----:B------:R-:W-:Y:S01]  /*1cc0*/  PRMT R22, R15, 0x7632, R22 ;  /* 0x000076320f167816 */ /* 0x000fe20000000016 */
[----:B------:R-:W-:Y:S02]  /*1cd0*/  IMAD.MOV.U32 R20, RZ, RZ, 0x3f800000 ;  /* 0x3f800000ff147424 */ /* 0x000fe400078e00ff */
[----:B------:R-:W-:Y:S01]  /*1ce0*/  HFMA2 R21, -RZ, RZ, 0, 0 ;  /* 0x00000000ff157431 */ /* 0x000fe200000001ff */
[----:B------:R-:W-:Y:S04]  /*1cf0*/  STS.U16 [R38+0x100], R15 ;  /* 0x0001000f26007388 */ /* 0x000fe80000000400 */
[----:B------:R-:W-:Y:S04]  /*1d00*/  STS.U16 [R38+0x140], R22 ;  /* 0x0001401626007388 */ /* 0x000fe80000000400 */
[----:B------:R-:W-:Y:S01]  /*1d10*/  STS.U16 [R38+0x1c0], R80 ;  /* 0x0001c05026007388 */ /* 0x000fe20000000400 */
[----:B------:R-:W-:-:S03]  /*1d20*/  NOP ;  /* 0x0000000000007918 */ /* 0x000fc60000000000 */
[----:B------:R-:W2:Y:S01]  /*1d30*/  @P0 LDS.64 R20, [UR5] ;  /* 0x00000005ff140984 */ /* 0x000ea20008000a00 */
[----:B------:R-:W-:Y:S01]  /*1d40*/  ISETP.NE.AND P1, PT, R39, 0x1f, PT ;  /* 0x0000001f2700780c */ /* 0x000fe20003f25270 */
[C---:B0-----:R-:W-:Y:S02]  /*1d50*/  FMUL.FTZ R24, R81.reuse, R24 ;  /* 0x0000001851187220 */ /* 0x041fe40000410000 */
[----:B------:R-:W-:Y:S01]  /*1d60*/  LDS.64 R14, [R37+0x100] ;  /* 0x00010000250e7984 */ /* 0x000fe20000000a00 */
[----:B-1----:R-:W-:-:S09]  /*1d70*/  FFMA.FTZ R25, R81, R25, R76 ;  /* 0x0000001951197223 */ /* 0x002fd2000001004c */
        /* <DEDUP_REMOVED lines=14> */
[----:B0-----:R-:W-:Y:S01]  /*1e60*/  @!P2 MOV R78, R21 ;  /* 0x00000015004ea202 */ /* 0x001fe20000000f00 */
[----:B------:R-:W-:Y:S01]  /*1e70*/  BSSY.RECONVERGENT B0, `(.L_x_4851) ;  /* 0x0000015000007945 */ /* 0x000fe20003800200 */
[----:B------:R-:W-:-:S02]  /*1e80*/  HADD2.F32 R25, -RZ, R14.H0_H0 ;  /* 0x2000000eff197230 */ /* 0x000fc40000004100 */
[----:B-1----:R-:W-:Y:S01]  /*1e90*/  @!P2 IMAD.MOV.U32 R83, RZ, RZ, R20 ;  /* 0x000000ffff53a224 */ /* 0x002fe200078e0014 */
[----:B------:R-:W-:-:S03]  /*1ea0*/  LEA R18, P2, R6, R18, 0x1 ;  /* 0x0000001206127211 */ /* 0x000fc600078408ff */
[----:B------:R-:W-:-:S04]  /*1eb0*/  @P3 FFMA.FTZ R78, R85, R83, R78 ;  /* 0x00000053554e3223 */ /* 0x000fc8000001004e */
[----:B------:R-:W-:Y:S01]  /*1ec0*/  FFMA.FTZ R78, R79, R78, R74 ;  /* 0x0000004e4f4e7223 */ /* 0x000fe2000001004a */
[----:B------:R-:W-:-:S03]  /*1ed0*/  LEA R74, P3, R4, R16, 0x1 ;  /* 0x00000010044a7211 */ /* 0x000fc600078608ff */
[----:B------:R-:W-:Y:S01]  /*1ee0*/  FFMA.FTZ R68, R68, R78, R73 ;  /* 0x0000004e44447223 */ /* 0x000fe20000010049 */
[----:B------:R-:W-:Y:S01]  /*1ef0*/  IMAD.X R19, R19, 0x1, R7, P2 ;  /* 0x0000000113137824 */ /* 0x000fe200010e0607 */
[----:B------:R-:W-:Y:S01]  /*1f00*/  IADD3.X R73, PT, PT, R17, R63, RZ, P3, !PT ;  /* 0x0000003f11497210 */ /* 0x000fe20001ffe4ff */
        /* <DEDUP_REMOVED lines=11> */
.L_x_4852:
[----:B------:R-:W-:Y:S05]  /*1fc0*/  BSYNC.RECONVERGENT B0 ;  /* 0x0000000000007941 */ /* 0x000fea0003800200 */
.L_x_4851:
[----:B------:R-:W-:Y:S01]  /*1fd0*/  UIADD3 UR6, UPT, UPT, UR6, 0x1, URZ ;  /* 0x0000000106067890 */ /* 0x000fe2000fffe0ff */
[----:B------:R-:W-:Y:S01]  /*1fe0*/  HADD2.F32 R14, -RZ, R14.H1_H1 ;  /* 0x3000000eff0e7230 */ /* 0x000fe20000004100 */
[----:B------:R-:W-:Y:S01]  /*1ff0*/  LEA R71, P1, R8, R71, 0x2 ;  /* 0x0000004708477211 */ /* 0x000fe200078210ff */
[--C-:B0-----:R-:W-:Y:S01]  /*2000*/  HADD2.F32 R17, -RZ, R15.reuse.H0_H0 ;  /* 0x2000000fff117230 */ /* 0x101fe20000004100 */
[----:B------:R-:W-:Y:S01]  /*2010*/  UISETP.NE.AND UP0, UPT, UR6, URZ, UPT ;  /* 0x000000ff0600728c */ /* 0x000fe2000bf05270 */
[----:B------:R-:W-:Y:S02]  /*2020*/  HADD2.F32 R16, -RZ, R15.H1_H1 ;  /* 0x3000000fff107230 */ /* 0x000fe40000004100 */
[----:B------:R-:W-:Y:S01]  /*2030*/  FFMA.FTZ R70, R75, R72, R70 ;  /* 0x000000484b467223 */ /* 0x000fe20000010046 */
[----:B------:R-:W-:Y:S01]  /*2040*/  FFMA.FTZ R54, R25, R78, R54 ;  /* 0x0000004e19367223 */ /* 0x000fe20000010036 */
[----:B------:R-:W-:Y:S01]  /*2050*/  FFMA.FTZ R65, R14, R68, R65 ;  /* 0x000000440e417223 */ /* 0x000fe20000010041 */
[----:B------:R-:W-:Y:S01]  /*2060*/  FFMA.FTZ R56, R17, R72, R56 ;  /* 0x0000004811387223 */ /* 0x000fe20000010038 */
[----:B------:R-:W-:Y:S01]  /*2070*/  FFMA.FTZ R67, R16, R70, R67 ;  /* 0x0000004610437223 */ /* 0x000fe20000010043 */
[----:B------:R-:W-:Y:S01]  /*2080*/  IMAD.X R66, R66, 0x1, R9, P1 ;  /* 0x0000000142427824 */ /* 0x000fe200008e0609 */
[----:B------:R-:W-:Y:S01]  /*2090*/  IADD3 R69, PT, PT, R69, 0x1, RZ ;  /* 0x0000000145457810 */ /* 0x000fe20007ffe0ff */
[----:B------:R-:W-:Y:S01]  /*20a0*/  UIADD3 UR5, UPT, UPT, UR5, 0x8, URZ ;  /* 0x0000000805057890 */ /* 0x000fe2000fffe0ff */
[----:B------:R-:W-:Y:S11]  /*20b0*/  BRA.U UP0, `(.L_x_4853) ;  /* 0xfffffff500647547 */ /* 0x000ff6000b83ffff */
.L_x_4850:
[----:B------:R-:W-:Y:S01]  /*20c0*/  BAR.SYNC.DEFER_BLOCKING 0x0 ;  /* 0x0000000000007b1d */ /* 0x000fe20000010000 */
[----:B------:R-:W-:Y:S02]  /*20d0*/  ISETP.NE.AND P0, PT, R27, RZ, PT ;  /* 0x000000ff1b00720c */ /* 0x000fe40003f05270 */
[----:B------:R-:W-:Y:S02]  /*20e0*/  F2FP.F16.F32.PACK_AB R66, R65, R54 ;  /* 0x000000364142723e */ /* 0x000fe400000000ff */
[----:B------:R-:W-:Y:S02]  /*20f0*/  F2FP.F16.F32.PACK_AB R67, R67, R56 ;  /* 0x000000384343723e */ /* 0x000fe400000000ff */
[----:B------:R-:W-:-:S07]  /*2100*/  IADD3 R31, PT, PT, R31, 0x1, RZ ;  /* 0x000000011f1f7810 */ /* 0x000fce0007ffe0ff */
[----:B------:R-:W0:Y:S01]  /*2110*/  @!P0 LDC R12, c[0x0][0x388] ;  /* 0x0000e200ff0c8b82 */ /* 0x000e220000000800 */
[----:B------:R-:W-:Y:S01]  /*2120*/  STS.64 [R37], R66 ;  /* 0x0000004225007388 */ /* 0x000fe20000000a00 */
[----:B------:R-:W-:-:S03]  /*2130*/  NOP ;  /* 0x0000000000007918 */ /* 0x000fc60000000000 */
[----:B------:R-:W-:Y:S04]  /*2140*/  LDS.U16 R5, [R38] ;  /* 0x0000000026057984 */ /* 0x000fe80000000400 */
[----:B------:R-:W-:Y:S01]  /*2150*/  LDS.U16 R15, [R38+0x40] ;  /* 0x00004000260f7984 */ /* 0x000fe20000000400 */
[----:B0-----:R-:W-:-:S03]  /*2160*/  @!P0 IMAD.IADD R16, R12, 0x1, -R41 ;  /* 0x000000010c108824 */ /* 0x001fc600078e0a29 */
        /* <DEDUP_REMOVED lines=14> */
[----:B------:R-:W-:Y:S02]  /*2250*/  LEA.HI.X R13, R41, UR5, R14, 0x1, P4 ;  /* 0x00000005290d7c11 */ /* 0x000fe4000a0f0c0e */
[----:B------:R-:W-:-:S03]  /*2260*/  IADD3 R52, P4, PT, R52, 0x100, RZ ;  /* 0x0000010034347810 */ /* 0x000fc60007f9e0ff */
[----:B------:R1:W-:Y:S01]  /*2270*/  @!P0 STG.E.U16 desc[UR18][R12.64], R5 ;  /* 0x000000050c008986 */ /* 0x0003e2000c101512 */
[----:B------:R-:W-:-:S03]  /*2280*/  IADD3.X R48, PT, PT, RZ, R48, RZ, P4, !PT ;  /* 0x00000030ff307210 */ /* 0x000fc600027fe4ff */
[----:B------:R1:W-:Y:S01]  /*2290*/  @!P1 STG.E.U16 desc[UR18][R12.64+0x40], R15 ;  /* 0x0000400f0c009986 */ /* 0x0003e2000c101512 */
[----:B------:R-:W-:-:S03]  /*22a0*/  IADD3 R44, P1, PT, R44, 0x100, RZ ;  /* 0x000001002c2c7810 */ /* 0x000fc60007f3e0ff */
[----:B------:R1:W-:Y:S01]  /*22b0*/  @!P3 STG.E.U16 desc[UR18][R12.64+0xc0], R19 ;  /* 0x0000c0130c00b986 */ /* 0x0003e2000c101512 */
[----:B------:R-:W-:Y:S01]  /*22c0*/  IADD3 R50, P3, PT, R50, 0x100, RZ ;  /* 0x0000010032327810 */ /* 0x000fe20007f7e0ff */
[----:B------:R-:W-:Y:S01]  /*22d0*/  IMAD.X R45, RZ, RZ, R45, P1 ;  /* 0x000000ffff2d7224 */ /* 0x000fe200008e062d */
[----:B0-----:R-:W-:Y:S01]  /*22e0*/  ISETP.NE.AND P0, PT, R31, UR4, PT ;  /* 0x000000041f007c0c */ /* 0x001fe2000bf05270 */
[----:B------:R1:W-:Y:S01]  /*22f0*/  @!P2 STG.E.U16 desc[UR18][R12.64+0x80], R17 ;  /* 0x000080110c00a986 */ /* 0x0003e2000c101512 */
[----:B------:R-:W-:Y:S01]  /*2300*/  IADD3 R42, P2, PT, R42, 0x100, RZ ;  /* 0x000001002a2a7810 */ /* 0x000fe20007f5e0ff */
[----:B------:R-:W-:-:S03]  /*2310*/  IMAD.X R46, RZ, RZ, R46, P3 ;  /* 0x000000ffff2e7224 */ /* 0x000fc600018e062e */
[----:B------:R-:W-:-:S07]  /*2320*/  IADD3.X R43, PT, PT, RZ, R43, RZ, P2, !PT ;  /* 0x0000002bff2b7210 */ /* 0x000fce00017fe4ff */
[----:B-1----:R-:W-:Y:S05]  /*2330*/  @P0 BRA `(.L_x_4854) ;  /* 0xffffffe400440947 */ /* 0x002fea000383ffff */
[----:B------:R-:W-:Y:S05]  /*2340*/  EXIT ;  /* 0x000000000000794d */ /* 0x000fea0003800000 */
.L_x_4855:
        /* <DEDUP_REMOVED lines=11> */
.L_x_5148:


//--------------------- .text._Z25selective_scan_fwd_kernelI32Selective_Scan_fwd_kernel_traitsILi32ELi4ELi1ELb0ELb1ELb1ELb1EN3c104HalfEfEEv13SSMParamsBase --------------------------
	.section	.text._Z25selective_scan_fwd_kernelI32Selective_Scan_fwd_kernel_traitsILi32ELi4ELi1ELb0ELb1ELb1ELb1EN3c104HalfEfEEv13SSMParamsBase,"ax",@progbits
	.align	128
        .global         _Z25selective_scan_fwd_kernelI32Selective_Scan_fwd_kernel_traitsILi32ELi4ELi1ELb0ELb1ELb1ELb1EN3c104HalfEfEEv13SSMParamsBase
        .type           _Z25selective_scan_fwd_kernelI32Selective_Scan_fwd_kernel_traitsILi32ELi4ELi1ELb0ELb1ELb1ELb1EN3c104HalfEfEEv13SSMParamsBase,@function
        .size           _Z25selective_scan_fwd_kernelI32Selective_Scan_fwd_kernel_traitsILi32ELi4ELi1ELb0ELb1ELb1ELb1EN3c104HalfEfEEv13SSMParamsBase,(.L_x_5149 - _Z25selective_scan_fwd_kernelI32Selective_Scan_fwd_kernel_traitsILi32ELi4ELi1ELb0ELb1ELb1ELb1EN3c104HalfEfEEv13SSMParamsBase)
        .other          _Z25selective_scan_fwd_kernelI32Selective_Scan_fwd_kernel_traitsILi32ELi4ELi1ELb0ELb1ELb1ELb1EN3c104HalfEfEEv13SSMParamsBase,@"STO_CUDA_ENTRY STV_DEFAULT"
_Z25selective_scan_fwd_kernelI32Selective_Scan_fwd_kernel_traitsILi32ELi4ELi1ELb0ELb1ELb1ELb1EN3c104HalfEfEEv13SSMParamsBase:
.text._Z25selective_scan_fwd_kernelI32Selective_Scan_fwd_kernel_traitsILi32ELi4ELi1ELb0ELb1ELb1ELb1EN3c104HalfEfEEv13SSMParamsBase:
        /* <DEDUP_REMOVED lines=25> */
[----:B0-----:R-:W-:Y:S01]  /*0190*/  VIADD R6, R8, 0xffffffe ;  /* 0x0ffffffe08067836 */ /* 0x001fe20000000000 */
[----:B------:R-:W-:-:S03]  /*01a0*/  @P1 LEA.HI.X R5, R0, R5, RZ, 0x2, P3 ;  /* 0x0000000500051211 */ /* 0x000fc600018f14ff */
[----:B------:R0:W4:Y:S02]  /*01b0*/  F2I.FTZ.U32.TRUNC.NTZ R7, R6 ;  /* 0x0000000600077305 */ /* 0x000124000021f000 */
[----:B------:R2:W5:Y:S01]  /*01c0*/  @P1 LDG.E R25, desc[UR16][R4.64] ;  /* 0x0000001004191981 */ /* 0x000562000c1e1900 */
[----:B---3--:R-:W-:Y:S01]  /*01d0*/  IABS R2, R0 ;  /* 0x0000000000027213 */ /* 0x008fe20000000000 */
[----:B------:R-:W3:Y:S01]  /*01e0*/  LDC.64 R46, c[0x0][0x3e8] ;  /* 0x0000fa00ff2e7b82 */ /* 0x000ee20000000a00 */
[----:B0-----:R-:W-:Y:S02]  /*01f0*/  HFMA2 R6, -RZ, RZ, 0, 0 ;  /* 0x00000000ff067431 */ /* 0x001fe400000001ff */
[----:B----4-:R-:W-:-:S04]  /*0200*/  IMAD.MOV R10, RZ, RZ, -R7 ;  /* 0x000000ffff0a7224 */ /* 0x010fc800078e0a07 */
[----:B------:R-:W-:-:S04]  /*0210*/  IMAD R3, R10, R9, RZ ;  /* 0x000000090a037224 */ /* 0x000fc800078e02ff */
[----:B------:R-:W-:-:S06]  /*0220*/  IMAD.HI.U32 R7, R7, R3, R6 ;  /* 0x0000000307077227 */ /* 0x000fcc00078e0006 */
[----:B------:R-:W-:-:S04]  /*0230*/  IMAD.HI.U32 R7, R7, R2, RZ ;  /* 0x0000000207077227 */ /* 0x000fc800078e00ff */
[----:B------:R-:W-:-:S04]  /*0240*/  IMAD.MOV R3, RZ, RZ, -R7 ;  /* 0x000000ffff037224 */ /* 0x000fc800078e0a07 */
[----:B------:R-:W-:-:S05]  /*0250*/  IMAD R2, R9, R3, R2 ;  /* 0x0000000309027224 */ /* 0x000fca00078e0202 */
[----:B------:R-:W-:Y:S01]  /*0260*/  ISETP.GT.U32.AND P1, PT, R9, R2, PT ;  /* 0x000000020900720c */ /* 0x000fe20003f24070 */
[----:B------:R-:W-:Y:S01]  /*0270*/  UIMAD.WIDE.U32 UR4, UR18, UR8, URZ ;  /* 0x00000008120472a5 */ /* 0x000fe2000f8e00ff */
[----:B--2---:R-:W-:-:S11]  /*0280*/  LOP3.LUT R4, R0, R11, RZ, 0x3c, !PT ;  /* 0x0000000b00047212 */ /* 0x004fd600078e3cff */
[----:B------:R-:W-:-:S04]  /*0290*/  @!P1 IADD3 R2, PT, PT, R2, -R9, RZ ;  /* 0x8000000902029210 */ /* 0x000fc80007ffe0ff */
[----:B------:R-:W-:Y:S01]  /*02a0*/  ISETP.GE.U32.AND P0, PT, R2, R9, PT ;  /* 0x000000090200720c */ /* 0x000fe20003f06070 */
[----:B------:R-:W-:Y:S01]  /*02b0*/  UIMAD UR8, UR18, UR9, UR5 ;  /* 0x00000009120872a4 */ /* 0x000fe2000f8e0205 */
[----:B------:R-:W-:Y:S02]  /*02c0*/  @!P1 IADD3 R7, PT, PT, R7, 0x1, RZ ;  /* 0x0000000107079810 */ /* 0x000fe40007ffe0ff */
[----:B------:R-:W-:Y:S01]  /*02d0*/  ISETP.GE.AND P2, PT, R4, RZ, PT ;  /* 0x000000ff0400720c */ /* 0x000fe20003f46270 */
[----:B------:R-:W-:Y:S01]  /*02e0*/  UIMAD.WIDE.U32 UR6, UR18, UR12, URZ ;  /* 0x0000000c120672a5 */ /* 0x000fe2000f8e00ff */
[----:B------:R-:W-:Y:S02]  /*02f0*/  ISETP.NE.AND P1, PT, R11, RZ, PT ;  /* 0x000000ff0b00720c */ /* 0x000fe40003f25270 */
[----:B------:R-:W-:Y:S01]  /*0300*/  MOV R3, UR5 ;  /* 0x0000000500037c02 */ /* 0x000fe20008000f00 */
[----:B------:R-:W-:Y:S01]  /*0310*/  IMAD.U32 R2, RZ, RZ, UR4 ;  /* 0x00000004ff027e24 */ /* 0x000fe2000f8e00ff */
[----:B------:R-:W0:Y:S03]  /*0320*/  LDC R9, c[0x0][0x384] ;  /* 0x0000e100ff097b82 */ /* 0x000e260000000800 */
[----:B------:R-:W-:Y:S01]  /*0330*/  @P0 IADD3 R7, PT, PT, R7, 0x1, RZ ;  /* 0x0000000107070810 */ /* 0x000fe20007ffe0ff */
[----:B------:R-:W-:Y:S01]  /*0340*/  IMAD.U32 R3, RZ, RZ, UR8 ;  /* 0x00000008ff037e24 */ /* 0x000fe2000f8e00ff */
[----:B------:R-:W2:Y:S03]  /*0350*/  LDCU.64 UR8, c[0x0][0x3b0] ;  /* 0x00007600ff0877ac */ /* 0x000ea60008000a00 */
[----:B------:R-:W-:Y:S01]  /*0360*/  IMAD.MOV.U32 R8, RZ, RZ, R7 ;  /* 0x000000ffff087224 */ /* 0x000fe200078e0007 */
[----:B------:R-:W-:Y:S01]  /*0370*/  UIMAD UR4, UR18, UR13, UR7 ;  /* 0x0000000d120472a4 */ /* 0x000fe2000f8e0207 */
[----:B------:R-:W4:Y:S03]  /*0380*/  LDCU.64 UR12, c[0x0][0x3d0] ;  /* 0x00007a00ff0c77ac */ /* 0x000f260008000a00 */
[----:B------:R-:W-:-:S02]  /*0390*/  @!P2 IADD3 R8, PT, PT, -R8, RZ, RZ ;  /* 0x000000ff0808a210 */ /* 0x000fc40007ffe1ff */
[----:B------:R-:W-:Y:S02]  /*03a0*/  @!P1 LOP3.LUT R8, RZ, R11, RZ, 0x33, !PT ;  /* 0x0000000bff089212 */ /* 0x000fe400078e33ff */
[----:B------:R-:W0:Y:S01]  /*03b0*/  LDC.64 R10, c[0x0][0x448] ;  /* 0x00011200ff0a7b82 */ /* 0x000e220000000a00 */
[----:B------:R-:W-:Y:S02]  /*03c0*/  ISETP.GE.AND P0, PT, R21, 0x1, PT ;  /* 0x000000011500780c */ /* 0x000fe40003f06270 */
[----:B------:R-:W-:Y:S01]  /*03d0*/  MOV R5, UR7 ;  /* 0x0000000700057c02 */ /* 0x000fe20008000f00 */
[----:B------:R-:W-:Y:S02]  /*03e0*/  IMAD.U32 R5, RZ, RZ, UR4 ;  /* 0x00000004ff057e24 */ /* 0x000fe4000f8e00ff */
[----:B------:R-:W-:Y:S01]  /*03f0*/  IMAD.WIDE.U32 R2, R0, UR10, R2 ;  /* 0x0000000a00027c25 */ /* 0x000fe2000f8e0002 */
[----:B--2---:R-:W-:-:S03]  /*0400*/  UIMAD.WIDE.U32 UR4, UR18, UR8, URZ ;  /* 0x00000008120472a5 */ /* 0x004fc6000f8e00ff */
[----:B------:R-:W-:Y:S01]  /*0410*/  IMAD.U32 R4, RZ, RZ, UR6 ;  /* 0x00000006ff047e24 */ /* 0x000fe2000f8e00ff */
[----:B------:R-:W-:Y:S01]  /*0420*/  UIMAD UR8, UR18, UR9, UR5 ;  /* 0x00000009120872a4 */ /* 0x000fe2000f8e0205 */
[----:B------:R-:W-:Y:S01]  /*0430*/  IMAD R38, R0, UR11, R3 ;  /* 0x0000000b00267c24 */ /* 0x000fe2000f8e0203 */
[----:B----4-:R-:W-:Y:S01]  /*0440*/  UIMAD.WIDE.U32 UR6, UR18, UR12, URZ ;  /* 0x0000000c120672a5 */ /* 0x010fe2000f8e00ff */
[----:B-1-3--:R-:W-:Y:S11]  /*0450*/  @!P0 EXIT ;  /* 0x000000000000894d */ /* 0x00aff60003800000 */
[----:B------:R-:W1:Y:S01]  /*0460*/  S2R R26, SR_TID.X ;  /* 0x00000000001a7919 */ /* 0x000e620000002100 */
[----:B------:R-:W2:Y:S01]  /*0470*/  LDC.64 R18, c[0x0][0x450] ;  /* 0x00011400ff127b82 */ /* 0x000ea20000000a00 */
[----:B------:R-:W-:Y:S01]  /*0480*/  IMAD.WIDE.U32 R4, R0, UR14, R4 ;  /* 0x0000000e00047c25 */ /* 0x000fe2000f8e0004 */
[----:B------:R-:W-:Y:S01]  /*0490*/  SHF.R.S32.HI R3, RZ, 0x1f, R8 ;  /* 0x0000001fff037819 */ /* 0x000fe20000011408 */
[----:B------:R-:W3:Y:S01]  /*04a0*/  LDCU.64 UR10, c[0x0][0x3a0] ;  /* 0x00007400ff0a77ac */ /* 0x000ee20008000a00 */
[----:B------:R-:W-:Y:S01]  /*04b0*/  LEA R32, P0, R2, R12, 0x1 ;  /* 0x0000000c02207211 */ /* 0x000fe200078008ff */
[----:B------:R-:W-:Y:S01]  /*04c0*/  IMAD R39, R0, UR15, R5 ;  /* 0x0000000f00277c24 */ /* 0x000fe2000f8e0205 */
[C---:B------:R-:W-:Y:S01]  /*04d0*/  LEA R33, P1, R4.reuse, R14, 0x1 ;  /* 0x0000000e04217211 */ /* 0x040fe200078208ff */
[----:B------:R-:W-:Y:S01]  /*04e0*/  UIMAD UR7, UR18, UR13, UR7 ;  /* 0x0000000d120772a4 */ /* 0x000fe2000f8e0207 */
[----:B------:R-:W4:Y:S01]  /*04f0*/  LDC.64 R22, c[0x0][0x440] ;  /* 0x00011000ff167b82 */ /* 0x000f220000000a00 */
[C---:B------:R-:W-:Y:S01]  /*0500*/  IMAD R5, R3.reuse, R16, RZ ;  /* 0x0000001003057224 */ /* 0x040fe200078e02ff */
[----:B------:R-:W-:Y:S01]  /*0510*/  LEA.HI.X R39, R4, R15, R39, 0x1, P1 ;  /* 0x0000000f04277211 */ /* 0x000fe200008f0c27 */
[----:B------:R-:W-:Y:S01]  /*0520*/  IMAD R4, R3, R46, RZ ;  /* 0x0000002e03047224 */ /* 0x000fe200078e02ff */
[----:B------:R-:W-:Y:S01]  /*0530*/  UMOV UR5, UR8 ;  /* 0x0000000800057c82 */ /* 0x000fe20008000000 */
[----:B------:R-:W-:Y:S01]  /*0540*/  LEA.HI.X R38, R2, R13, R38, 0x1, P0 ;  /* 0x0000000d02267211 */ /* 0x000fe200000f0c26 */
[----:B------:R-:W-:Y:S01]  /*0550*/  IMAD.WIDE.U32 R6, R8, R16, UR4 ;  /* 0x0000000408067e25 */ /* 0x000fe2000f8e0010 */
[----:B------:R-:W4:Y:S01]  /*0560*/  LDCU UR4, c[0x0][0x38c] ;  /* 0x00007180ff0477ac */ /* 0x000f220008000800 */
[----:B------:R-:W-:-:S02]  /*0570*/  MOV R31, RZ ;  /* 0x000000ff001f7202 */ /* 0x000fc40000000f00 */
[----:B------:R-:W-:Y:S01]  /*0580*/  IMAD R5, R8, R17, R5 ;  /* 0x0000001108057224 */ /* 0x000fe200078e0205 */
[----:B0-----:R-:W-:Y:S01]  /*0590*/  LEA R44, P0, R6, R10, 0x1 ;  /* 0x0000000a062c7211 */ /* 0x001fe200078008ff */
[C---:B------:R-:W-:Y:S01]  /*05a0*/  IMAD.WIDE.U32 R2, R8.reuse, R46, UR6 ;  /* 0x0000000608027e25 */ /* 0x040fe2000f8e002e */
[----:B------:R-:W0:Y:S03]  /*05b0*/  LDCU.U8 UR7, c[0x0][0x39e] ;  /* 0x000073c0ff0777ac */ /* 0x000e260008000000 */
[----:B------:R-:W-:Y:S02]  /*05c0*/  IMAD R47, R8, R47, R4 ;  /* 0x0000002f082f7224 */ /* 0x000fe400078e0204 */
[----:B------:R-:W-:Y:S02]  /*05d0*/  IMAD.IADD R45, R7, 0x1, R5 ;  /* 0x00000001072d7824 */ /* 0x000fe400078e0205 */
[----:B---3--:R-:W-:Y:S01]  /*05e0*/  IMAD.WIDE.U32 R4, R0, UR10, RZ ;  /* 0x0000000a00047c25 */ /* 0x008fe2000f8e00ff */
[----:B------:R-:W-:-:S02]  /*05f0*/  IADD3 R47, PT, PT, R3, R47, RZ ;  /* 0x0000002f032f7210 */ /* 0x000fc40007ffe0ff */
[----:B------:R-:W-:Y:S01]  /*0600*/  LEA.HI.X R45, R6, R11, R45, 0x1, P0 ;  /* 0x0000000b062d7211 */ /* 0x000fe200000f0c2d */
[----:B-1----:R-:W-:Y:S01]  /*0610*/  IMAD.SHL.U32 R28, R26, 0x4, RZ ;  /* 0x000000041a1c7824 */ /* 0x002fe200078e00ff */
[----:B--2---:R-:W-:Y:S01]  /*0620*/  LEA R46, P0, R2, R18, 0x1 ;  /* 0x00000012022e7211 */ /* 0x004fe200078008ff */
[----:B------:R-:W-:Y:S01]  /*0630*/  IMAD R6, R9, UR18, R0 ;  /* 0x0000001209067c24 */ /* 0x000fe2000f8e0200 */
[----:B----4-:R-:W-:Y:S01]  /*0640*/  LEA R27, P1, R4, R22, 0x2 ;  /* 0x00000016041b7211 */ /* 0x010fe200078210ff */
[----:B------:R-:W-:Y:S01]  /*0650*/  IMAD R29, R0, UR11, R5 ;  /* 0x0000000b001d7c24 */ /* 0x000fe2000f8e0205 */
[----:B------:R-:W-:Y:S01]  /*0660*/  LOP3.LUT R3, R28, 0xf80, RZ, 0xc0, !PT ;  /* 0x00000f801c037812 */ /* 0x000fe200078ec0ff */
[----:B------:R-:W-:Y:S01]  /*0670*/  IMAD R6, R6, R21, RZ ;  /* 0x0000001506067224 */ /* 0x000fe200078e02ff */
[----:B------:R-:W-:Y:S01]  /*0680*/  LEA.HI.X R47, R2, R19, R47, 0x1, P0 ;  /* 0x00000013022f7211 */ /* 0x000fe200000f0c2f */
[----:B------:R-:W-:Y:S01]  /*0690*/  VIADD R35, R28, 0x1 ;  /* 0x000000011c237836 */ /* 0x000fe20000000000 */
[----:B------:R-:W-:Y:S01]  /*06a0*/  LOP3.LUT R34, R3, 0x1f, R26, 0xf8, !PT ;  /* 0x0000001f03227812 */ /* 0x000fe200078ef81a */
[----:B------:R-:W-:Y:S01]  /*06b0*/  IMAD R30, R6, UR4, RZ ;  /* 0x00000004061e7c24 */ /* 0x000fe2000f8e02ff */
[----:B------:R-:W-:Y:S01]  /*06c0*/  LEA.HI.X R29, R4, R23, R29, 0x2, P1 ;  /* 0x00000017041d7211 */ /* 0x000fe200008f141d */
[C---:B------:R-:W-:Y:S01]  /*06d0*/  VIADD R37, R28.reuse, 0x3 ;  /* 0x000000031c257836 */ /* 0x040fe20000000000 */
[----:B------:R-:W-:Y:S01]  /*06e0*/  IADD3 R36, PT, PT, R28, 0x2, RZ ;  /* 0x000000021c247810 */ /* 0x000fe20007ffe0ff */
[C---:B------:R-:W-:Y:S01]  /*06f0*/  IMAD.WIDE.U32 R2, R34.reuse, 0x2, RZ ;  /* 0x0000000222027825 */ /* 0x040fe200078e00ff */
[----:B------:R-:W-:-:S02]  /*0700*/  LOP3.LUT R40, R34, 0x20, RZ, 0xfc, !PT ;  /* 0x0000002022287812 */ /* 0x000fc400078efcff */
[C---:B------:R-:W-:Y:S02]  /*0710*/  LOP3.LUT R41, R34.reuse, 0x40, RZ, 0xfc, !PT ;  /* 0x0000004022297812 */ /* 0x040fe400078efcff */
[----:B------:R-:W-:Y:S02]  /*0720*/  LOP3.LUT R42, R34, 0x60, RZ, 0xfc, !PT ;  /* 0x00000060222a7812 */ /* 0x000fe400078efcff */
[----:B0-----:R-:W-:-:S07]  /*0730*/  LOP3.LUT R43, R2, 0x80, RZ, 0xfc, !PT ;  /* 0x00000080022b7812 */ /* 0x001fce00078efcff */
.L_x_4868:
        /* <DEDUP_REMOVED lines=33> */
[----:B----4-:R0:W-:Y:S04]  /*0950*/  STS.U16 [R51+0x80], R12 ;  /* 0x0000800c33007388 */ /* 0x0101e80000000400 */
[----:B------:R-:W-:Y:S01]  /*0960*/  STS.U16 [R51+0xc0], R14 ;  /* 0x0000c00e33007388 */ /* 0x000fe20000000400 */
[----:B------:R-:W-:-:S03]  /*0970*/  NOP ;  /* 0x0000000000007918 */ /* 0x000fc60000000000 */
[----:B------:R-:W-:Y:S01]  /*0980*/  LDS.64 R4, [R52] ;  /* 0x0000000034047984 */ /* 0x000fe20000000a00 */
[----:B0-----:R-:W0:Y:S08]  /*0990*/  LDC R12, c[0x0][0x38c] ;  /* 0x0000e300ff0c7b82 */ /* 0x001e300000000800 */
        /* <DEDUP_REMOVED lines=59> */
.L_x_4857:
[----:B------:R-:W-:Y:S05]  /*0d50*/  BSYNC.RECONVERGENT B0 ;  /* 0x0000000000007941 */ /* 0x000fea0003800200 */
.L_x_4856:
        /* <DEDUP_REMOVED lines=32> */
.L_x_4859:
[----:B------:R-:W-:Y:S05]  /*0f60*/  BSYNC.RECONVERGENT B0 ;  /* 0x0000000000007941 */ /* 0x000fea0003800200 */
.L_x_4858:
        /* <DEDUP_REMOVED lines=32> */
.L_x_4861:
[----:B------:R-:W-:Y:S05]  /*1170*/  BSYNC.RECONVERGENT B0 ;  /* 0x0000000000007941 */ /* 0x000fea0003800200 */
.L_x_4860:
        /* <DEDUP_REMOVED lines=32> */
.L_x_4863:
[----:B------:R-:W-:Y:S05]  /*1380*/  BSYNC.RECONVERGENT B0 ;  /* 0x0000000000007941 */ /* 0x000fea0003800200 */
.L_x_4862:
        /* <DEDUP_REMOVED lines=13> */
[----:B------:R-:W-:Y:S01]  /*1460*/  IMAD R67, R31, R12, RZ ;  /* 0x0000000c1f437224 */ /* 0x000fe200078e02ff */
[----:B------:R-:W-:Y:S01]  /*1470*/  IADD3 R16, P2, PT, R46, R43, RZ ;  /* 0x0000002b2e107210 */ /* 0x000fe20007f5e0ff */
[----:B------:R-:W-:Y:S01]  /*1480*/  FMUL.FTZ R61, R61, R53 ;  /* 0x000000353d3d7220 */ /* 0x000fe20000410000 */
[----:B------:R-:W-:Y:S01]  /*1490*/  ISETP.NE.AND P0, PT, R31, RZ, PT ;  /* 0x000000ff1f00720c */ /* 0x000fe20003f05270 */
[----:B------:R-:W-:Y:S01]  /*14a0*/  FMUL.FTZ R63, R63, R54 ;  /* 0x000000363f3f7220 */ /* 0x000fe20000410000 */
[----:B------:R-:W-:Y:S01]  /*14b0*/  VIMNMX R12, PT, PT, R12, 0x1, !PT ;  /* 0x000000010c0c7848 */ /* 0x000fe20007fe0100 */
[----:B------:R-:W-:Y:S01]  /*14c0*/  FMUL.FTZ R64, R64, R55 ;  /* 0x0000003740407220 */ /* 0x000fe20000410000 */
[----:B------:R-:W1:Y:S01]  /*14d0*/  LDC.64 R8, c[0x0][0x3e0] ;  /* 0x0000f800ff087b82 */ /* 0x000e620000000a00 */
[----:B------:R-:W-:Y:S01]  /*14e0*/  IADD3 R22, P3, PT, R44, R43, RZ ;  /* 0x0000002b2c167210 */ /* 0x000fe20007f7e0ff */
[----:B------:R-:W-:Y:S01]  /*14f0*/  FMUL.FTZ R65, R65, R56 ;  /* 0x0000003841417220 */ /* 0x000fe20000410000 */
[----:B------:R-:W-:Y:S01]  /*1500*/  ISETP.GE.AND P1, PT, R34, R49, PT ;  /* 0x000000312200720c */ /* 0x000fe20003f26270 */
[----:B------:R-:W-:Y:S01]  /*1510*/  IMAD.MOV.U32 R68, RZ, RZ, R29 ;  /* 0x000000ffff447224 */ /* 0x000fe200078e001d */
[----:B------:R-:W-:Y:S01]  /*1520*/  MOV R69, R27 ;  /* 0x0000001b00457202 */ /* 0x000fe20000000f00 */
[C---:B------:R-:W-:Y:S01]  /*1530*/  IMAD.X R17, R3.reuse, 0x1, R47, P2 ;  /* 0x0000000103117824 */ /* 0x040fe200010e062f */
[----:B------:R-:W-:Y:S01]  /*1540*/  ISETP.EQ.AND P0, PT, R26, RZ, P0 ;  /* 0x000000ff1a00720c */ /* 0x000fe20000702270 */
[----:B------:R-:W2:Y:S01]  /*1550*/  LDC.64 R10, c[0x0][0x3c0] ;  /* 0x0000f000ff0a7b82 */ /* 0x000ea20000000a00 */
[----:B------:R-:W-:Y:S01]  /*1560*/  IADD3 R66, PT, PT, -R12, RZ, RZ ;  /* 0x000000ff0c427210 */ /* 0x000fe20007ffe1ff */
[----:B------:R-:W-:Y:S01]  /*1570*/  UIADD3 UR5, UPT, UPT, UR4, 0x220, URZ ;  /* 0x0000022004057890 */ /* 0x000fe2000fffe0ff */
[----:B------:R-:W-:-:S05]  /*1580*/  IADD3.X R23, PT, PT, R3, R45, RZ, P3, !PT ;  /* 0x0000002d03177210 */ /* 0x000fca0001ffe4ff */
[----:B------:R-:W3:Y:S01]  /*1590*/  LDC.64 R4, c[0x0][0x480] ;  /* 0x00012000ff047b82 */ /* 0x000ee20000000a00 */
[----:B0-----:R-:W-:Y:S02]  /*15a0*/  SHF.L.U64.HI R7, R6, 0x2, R7 ;  /* 0x0000000206077819 */ /* 0x001fe40000010207 */
[----:B-1----:R-:W-:Y:S02]  /*15b0*/  SHF.L.U64.HI R9, R8, 0x1, R9 ;  /* 0x0000000108097819 */ /* 0x002fe40000010209 */
[----:B--2---:R-:W-:-:S07]  /*15c0*/  SHF.L.U64.HI R11, R10, 0x1, R11 ;  /* 0x000000010a0b7819 */ /* 0x004fce000001020b */
.L_x_4867:
[-C--:B------:R-:W-:Y:S01]  /*15d0*/  ISETP.GE.AND P3, PT, R41, R49.reuse, PT ;  /* 0x000000312900720c */ /* 0x080fe20003f66270 */
[----:B------:R-:W-:Y:S01]  /*15e0*/  IMAD.MOV.U32 R14, RZ, RZ, R22 ;  /* 0x000000ffff0e7224 */ /* 0x000fe200078e0016 */
[-C--:B------:R-:W-:Y:S02]  /*15f0*/  ISETP.GE.AND P4, PT, R40, R49.reuse, PT ;  /* 0x000000312800720c */ /* 0x080fe40003f86270 */
[----:B------:R-:W-:Y:S02]  /*1600*/  ISETP.GE.AND P2, PT, R42, R49, PT ;  /* 0x000000312a00720c */ /* 0x000fe40003f46270 */
[----:B------:R-:W-:-:S05]  /*1610*/  MOV R15, R23 ;  /* 0x00000017000f7202 */ /* 0x000fca0000000f00 */
[----:B------:R-:W2:Y:S04]  /*1620*/  @!P1 LDG.E.U16 R20, desc[UR16][R14.64+-0x80] ;  /* 0xffff80100e149981 */ /* 0x000ea8000c1e1500 */
[----:B------:R-:W4:Y:S04]  /*1630*/  @!P3 LDG.E.U16 R18, desc[UR16][R14.64] ;  /* 0x000000100e12b981 */ /* 0x000f28000c1e1500 */
[----:B------:R-:W5:Y:S04]  /*1640*/  @!P4 LDG.E.U16 R19, desc[UR16][R14.64+-0x40] ;  /* 0xffffc0100e13c981 */ /* 0x000f68000c1e1500 */
[----:B------:R-:W3:Y:S01]  /*1650*/  @!P2 LDG.E.U16 R21, desc[UR16][R14.64+0x40] ;  /* 0x000040100e15a981 */ /* 0x000ee2000c1e1500 */
[----:B------:R-:W-:Y:S01]  /*1660*/  IMAD.MOV.U32 R12, RZ, RZ, R69 ;  /* 0x000000ffff0c7224 */ /* 0x000fe200078e0045 */
[----:B------:R-:W-:-:S05]  /*1670*/  MOV R13, R68 ;  /* 0x00000044000d7202 */ /* 0x000fca0000000f00 */
[----:B------:R0:W3:Y:S01]  /*1680*/  LDG.E R71, desc[UR16][R12.64] ;  /* 0x000000100c477981 */ /* 0x0000e2000c1e1900 */
[----:B------:R-:W-:Y:S02]  /*1690*/  IMAD.MOV.U32 R22, RZ, RZ, RZ ;  /* 0x000000ffff167224 */ /* 0x000fe400078e00ff */
[----:B------:R-:W-:Y:S01]  /*16a0*/  HFMA2 R70, -RZ, RZ, 0, 0 ;  /* 0x00000000ff467431 */ /* 0x000fe200000001ff */
[-C--:B------:R-:W-:Y:S02]  /*16b0*/  ISETP.GE.AND P5, PT, R34, R49.reuse, PT ;  /* 0x000000312200720c */ /* 0x080fe40003fa6270 */
[----:B------:R-:W-:Y:S02]  /*16c0*/  ISETP.GE.U32.AND P6, PT, R35, R49, PT ;  /* 0x000000312300720c */ /* 0x000fe40003fc6070 */
[----:B--2---:R-:W-:Y:S02]  /*16d0*/  @!P1 PRMT R22, R20, 0x5410, RZ ;  /* 0x0000541014169816 */ /* 0x004fe400000000ff */
[----:B----4-:R-:W-:-:S02]  /*16e0*/  @!P3 PRMT R70, R18, 0x5410, RZ ;  /* 0x000054101246b816 */ /* 0x010fc400000000ff */
[----:B-----5:R-:W-:Y:S02]  /*16f0*/  @!P4 PRMT R22, R22, 0x5410, R19 ;  /* 0x000054101616c816 */ /* 0x020fe40000000013 */
[----:B---3--:R-:W-:Y:S02]  /*1700*/  @!P2 PRMT R70, R70, 0x5410, R21 ;  /* 0x000054104646a816 */ /* 0x008fe40000000015 */
[----:B------:R-:W-:Y:S02]  /*1710*/  PRMT R23, R22, 0x7632, R23 ;  /* 0x0000763216177816 */ /* 0x000fe40000000017 */
[----:B------:R-:W-:Y:S01]  /*1720*/  PRMT R73, R70, 0x7632, R73 ;  /* 0x0000763246497816 */ /* 0x000fe20000000049 */
[----:B------:R-:W-:Y:S04]  /*1730*/  STS.U16 [R51], R22 ;  /* 0x0000001633007388 */ /* 0x000fe80000000400 */
[----:B------:R-:W-:Y:S04]  /*1740*/  STS.U16 [R51+0x40], R23 ;  /* 0x0000401733007388 */ /* 0x000fe80000000400 */
[----:B------:R1:W-:Y:S04]  /*1750*/  STS.U16 [R51+0x80], R70 ;  /* 0x0000804633007388 */ /* 0x0003e80000000400 */
[----:B------:R-:W-:Y:S01]  /*1760*/  STS.U16 [R51+0xc0], R73 ;  /* 0x0000c04933007388 */ /* 0x000fe20000000400 */
[----:B------:R-:W-:-:S03]  /*1770*/  NOP ;  /* 0x0000000000007918 */ /* 0x000fc60000000000 */
[----:B------:R-:W2:Y:S04]  /*1780*/  @!P3 LDG.E.U16 R21, desc[UR16][R16.64] ;  /* 0x000000101015b981 */ /* 0x000ea8000c1e1500 */
[----:B------:R-:W3:Y:S04]  /*1790*/  @!P2 LDG.E.U16 R20, desc[UR16][R16.64+0x40] ;  /* 0x000040101014a981 */ /* 0x000ee8000c1e1500 */
[----:B------:R-:W4:Y:S04]  /*17a0*/  @!P5 LDG.E.U16 R19, desc[UR16][R16.64+-0x80] ;  /* 0xffff80101013d981 */ /* 0x000f28000c1e1500 */
[----:B------:R-:W5:Y:S04]  /*17b0*/  @!P4 LDG.E.U16 R18, desc[UR16][R16.64+-0x40] ;  /* 0xffffc0101012c981 */ /* 0x000f68000c1e1500 */
[----:B0-----:R-:W0:Y:S01]  /*17c0*/  LDS.64 R12, [R52] ;  /* 0x00000000340c7984 */ /* 0x001e220000000a00 */
[----:B------:R-:W-:-:S04]  /*17d0*/  FMUL.FTZ R71, R71, 1.4426950216293334961 ;  /* 0x3fb8aa3b47477820 */ /* 0x000fc80000410000 */
[C---:B------:R-:W-:Y:S01]  /*17e0*/  FMUL.FTZ R74, R71.reuse, R54 ;  /* 0x00000036474a7220 */ /* 0x040fe20000410000 */
[----:B-1----:R-:W-:-:S03]  /*17f0*/  FMUL.FTZ R70, R71, R55 ;  /* 0x0000003747467220 */ /* 0x002fc60000410000 */
[----:B------:R-:W1:Y:S01]  /*1800*/  MUFU.EX2 R72, R74 ;  /* 0x0000004a00487308 */ /* 0x000e620000000800 */
[----:B------:R-:W-:-:S03]  /*1810*/  FMUL.FTZ R76, R71, R56 ;  /* 0x00000038474c7220 */ /* 0x000fc60000410000 */
[----:B------:R-:W0:Y:S04]  /*1820*/  MUFU.EX2 R70, R70 ;  /* 0x0000004600467308 */ /* 0x000e280000000800 */
[----:B------:R-:W0:Y:S01]  /*1830*/  MUFU.EX2 R76, R76 ;  /* 0x0000004c004c7308 */ /* 0x000e220000000800 */
[----:B-1----:R-:W-:Y:S01]  /*1840*/  FSEL R72, R72, 1, !P6 ;  /* 0x3f80000048487808 */ /* 0x002fe20007000000 */
[----:B0-----:R-:W-:Y:S02]  /*1850*/  HADD2.F32 R22, -RZ, R12.H1_H1 ;  /* 0x3000000cff167230 */ /* 0x001fe40000004100 */
[----:B------:R-:W-:-:S03]  /*1860*/  HADD2.F32 R23, -RZ, R13.H0_H0 ;  /* 0x2000000dff177230 */ /* 0x000fc60000004100 */
[----:B------:R-:W-:Y:S02]  /*1870*/  FMUL.FTZ R22, R63, R22 ;  /* 0x000000163f167220 */ /* 0x000fe40000410000 */
[----:B------:R-:W-:-:S03]  /*1880*/  FMUL.FTZ R23, R64, R23 ;  /* 0x0000001740177220 */ /* 0x000fc60000410000 */
[----:B------:R-:W-:Y:S01]  /*1890*/  FSEL R73, R22, RZ, !P6 ;  /* 0x000000ff16497208 */ /* 0x000fe20007000000 */
[----:B------:R-:W-:Y:S02]  /*18a0*/  HADD2.F32 R22, -RZ, R13.H1_H1 ;  /* 0x3000000dff167230 */ /* 0x000fe40000004100 */
[----:B------:R-:W-:Y:S01]  /*18b0*/  FMUL.FTZ R13, R71, R53 ;  /* 0x00000035470d7220 */ /* 0x000fe20000410000 */
[----:B------:R-:W-:Y:S01]  /*18c0*/  ISETP.GE.U32.AND P6, PT, R36, R49, PT ;  /* 0x000000312400720c */ /* 0x000fe20003fc6070 */
[----:B------:R-:W-:Y:S02]  /*18d0*/  HADD2.F32 R12, -RZ, R12.H0_H0 ;  /* 0x2000000cff0c7230 */ /* 0x000fe40000004100 */
[----:B------:R-:W-:Y:S01]  /*18e0*/  FMUL.FTZ R22, R65, R22 ;  /* 0x0000001641167220 */ /* 0x000fe20000410000 */
[----:B------:R-:W-:Y:S01]  /*18f0*/  FSEL R74, R23, RZ, !P6 ;  /* 0x000000ff174a7208 */ /* 0x000fe20007000000 */
[----:B------:R-:W0:Y:S01]  /*1900*/  MUFU.EX2 R13, R13 ;  /* 0x0000000d000d7308 */ /* 0x000e220000000800 */
[----:B------:R-:W-:-:S02]  /*1910*/  FSEL R75, R70, 1, !P6 ;  /* 0x3f800000464b7808 */ /* 0x000fc40007000000 */
[----:B------:R-:W-:Y:S01]  /*1920*/  ISETP.GE.U32.AND P6, PT, R37, R49, PT ;  /* 0x000000312500720c */ /* 0x000fe20003fc6070 */
[----:B------:R-:W-:-:S03]  /*1930*/  FMUL.FTZ R12, R61, R12 ;  /* 0x0000000c3d0c7220 */ /* 0x000fc60000410000 */
[----:B------:R-:W-:Y:S02]  /*1940*/  FSEL R71, R22, RZ, !P6 ;  /* 0x000000ff16477208 */ /* 0x000fe40007000000 */
[----:B------:R-:W-:Y:S02]  /*1950*/  FSEL R70, R76, 1, !P6 ;  /* 0x3f8000004c467808 */ /* 0x000fe40007000000 */
[----:B------:R-:W-:-:S04]  /*1960*/  ISETP.GE.U32.AND P6, PT, R28, R49, PT ;  /* 0x000000311c00720c */ /* 0x000fc80003fc6070 */
[----:B------:R-:W-:Y:S02]  /*1970*/  FSEL R76, R12, RZ, !P6 ;  /* 0x000000ff0c4c7208 */ /* 0x000fe40007000000 */
[----:B0-----:R-:W-:-:S03]  /*1980*/  FSEL R77, R13, 1, !P6 ;  /* 0x3f8000000d4d7808 */ /* 0x001fc60007000000 */
        /* <DEDUP_REMOVED lines=26> */
[----:B------:R-:W-:Y:S01]  /*1b30*/  CS2R R12, SRZ ;  /* 0x00000000000c7805 */ /* 0x000fe2000001ff00 */
[----:B------:R-:W1:Y:S01]  /*1b40*/  S2UR UR6, SR_CgaCtaId ;  /* 0x00000000000679c3 */ /* 0x000e620000008800 */
[----:B0-----:R-:W-:Y:S01]  /*1b50*/  FFMA.FTZ R23, R79, R23, R78 ;  /* 0x000000174f177223 */ /* 0x001fe2000001004e */
[----:B------:R-:W-:Y:S02]  /*1b60*/  UMOV UR4, 0x400 ;  /* 0x0000040000047882 */ /* 0x000fe40000000000 */
[----:B-1----:R-:W-:Y:S01]  /*1b70*/  ULEA UR4, UR6, UR4, 0x18 ;  /* 0x0000000406047291 */ /* 0x002fe2000f8ec0ff */
[----:B--2---:R-:W-:-:S04]  /*1b80*/  @!P3 PRMT R13, R21, 0x5410, RZ ;  /* 0x00005410150db816 */ /* 0x004fc800000000ff */
[----:B---3--:R-:W-:Y:S02]  /*1b90*/  @!P2 PRMT R13, R13, 0x5410, R20 ;  /* 0x000054100d0da816 */ /* 0x008fe40000000014 */
[----:B------:R-:W-:-:S04]  /*1ba0*/  ISETP.GE.AND P2, PT, R50, 0x8, PT ;  /* 0x000000083200780c */ /* 0x000fc80003f46270 */
[----:B------:R-:W-:Y:S02]  /*1bb0*/  FSEL R78, R78, R23, !P2 ;  /* 0x000000174e4e7208 */ /* 0x000fe40005000000 */
[----:B----4-:R-:W-:-:S07]  /*1bc0*/  @!P5 PRMT R12, R19, 0x5410, RZ ;  /* 0x00005410130cd816 */ /* 0x010fce00000000ff */
[----:B------:R-:W-:Y:S01]  /*1bd0*/  @P2 FMUL.FTZ R79, R79, R80 ;  /* 0x000000504f4f2220 */ /* 0x000fe20000410000 */
[----:B------:R-:W-:Y:S01]  /*1be0*/  SHFL.UP PT, R23, R78, 0x10, RZ ;  /* 0x060000004e177989 */ /* 0x000fe200000e00ff */
[----:B-----5:R-:W-:-:S03]  /*1bf0*/  @!P4 PRMT R12, R12, 0x5410, R18 ;  /* 0x000054100c0cc816 */ /* 0x020fc60000000012 */
[----:B------:R-:W0:Y:S01]  /*1c00*/  SHFL.UP PT, R22, R79, 0x10, RZ ;  /* 0x060000004f167989 */ /* 0x000e2200000e00ff */
[----:B------:R-:W-:Y:S01]  /*1c10*/  PRMT R20, R12, 0x7632, R20 ;  /* 0x000076320c147816 */ /* 0x000fe20000000014 */
[----:B------:R-:W-:Y:S01]  /*1c20*/  IMAD.MOV.U32 R18, RZ, RZ, 0x3f800000 ;  /* 0x3f800000ff127424 */ /* 0x000fe200078e00ff */
[----:B------:R-:W-:Y:S02]  /*1c30*/  PRMT R21, R13, 0x7632, R21 ;  /* 0x000076320d157816 */ /* 0x000fe40000000015 */
[----:B------:R-:W-:Y:S01]  /*1c40*/  MOV R19, RZ ;  /* 0x000000ff00137202 */ /* 0x000fe20000000f00 */
[----:B------:R-:W-:Y:S04]  /*1c50*/  STS.U16 [R51+0x100], R12 ;  /* 0x0001000c33007388 */ /* 0x000fe80000000400 */
[----:B------:R-:W-:Y:S04]  /*1c60*/  STS.U16 [R51+0x180], R13 ;  /* 0x0001800d33007388 */ /* 0x000fe80000000400 */
[----:B------:R-:W-:Y:S04]  /*1c70*/  STS.U16 [R51+0x140], R20 ;  /* 0x0001401433007388 */ /* 0x000fe80000000400 */
[----:B------:R-:W-:Y:S01]  /*1c80*/  STS.U16 [R51+0x1c0], R21 ;  /* 0x0001c01533007388 */ /* 0x000fe20000000400 */
[----:B------:R-:W-:-:S03]  /*1c90*/  NOP ;  /* 0x0000000000007918 */ /* 0x000fc60000000000 */
[----:B------:R-:W1:Y:S01]  /*1ca0*/  @P0 LDS.64 R18, [UR5] ;  /* 0x00000005ff120984 */ /* 0x000e620008000a00 */
[C---:B------:R-:W-:Y:S01]  /*1cb0*/  ISETP.NE.AND P2, PT, R50.reuse, 0x1f, PT ;  /* 0x0000001f3200780c */ /* 0x040fe20003f45270 */
[C---:B0-----:R-:W-:Y:S01]  /*1cc0*/  FMUL.FTZ R22, R79.reuse, R22 ;  /* 0x000000164f167220 */ /* 0x041fe20000410000 */
[----:B------:R-:W-:Y:S01]  /*1cd0*/  FFMA.FTZ R23, R79, R23, R78 ;  /* 0x000000174f177223 */ /* 0x000fe2000001004e */
[----:B------:R-:W-:Y:S10]  /*1ce0*/  LDS.64 R12, [R52+0x100] ;  /* 0x00010000340c7984 */ /* 0x000ff40000000a00 */
        /* <DEDUP_REMOVED lines=36> */
.L_x_4866:
[----:B------:R-:W-:Y:S05]  /*1f30*/  BSYNC.RECONVERGENT B0 ;  /* 0x0000000000007941 */ /* 0x000fea0003800200 */
.L_x_4865:
[----:B------:R-:W-:Y:S02]  /*1f40*/  VIADD R66, R66, 0x1 ;  /* 0x0000000142427836 */ /* 0x000fe40000000000 */
[----:B------:R-:W-:Y:S01]  /*1f50*/  FFMA.FTZ R70, R70, R75, R71 ;  /* 0x0000004b46467223 */ /* 0x000fe20000010047 */
[----:B0-----:R-:W-:Y:S01]  /*1f60*/  HADD2.F32 R15, -RZ, R12.H1_H1 ;  /* 0x3000000cff0f7230 */ /* 0x001fe20000004100 */
[----:B------:R-:W-:Y:S01]  /*1f70*/  LEA R69, P3, R6, R69, 0x2 ;  /* 0x0000004506457211 */ /* 0x000fe200078610ff */
[--C-:B------:R-:W-:Y:S01]  /*1f80*/  HADD2.F32 R12, -RZ, R13.reuse.H0_H0 ;  /* 0x2000000dff0c7230 */ /* 0x100fe20000004100 */
[----:B------:R-:W-:Y:S01]  /*1f90*/  ISETP.NE.AND P2, PT, R66, RZ, PT ;  /* 0x000000ff4200720c */ /* 0x000fe20003f45270 */
[----:B------:R-:W-:Y:S01]  /*1fa0*/  HADD2.F32 R13, -RZ, R13.H1_H1 ;  /* 0x3000000dff0d7230 */ /* 0x000fe20000004100 */
[----:B------:R-:W-:Y:S01]  /*1fb0*/  UIADD3 UR5, UPT, UPT, UR5, 0x8, URZ ;  /* 0x0000000805057890 */ /* 0x000fe2000fffe0ff */
[----:B------:R-:W-:Y:S01]  /*1fc0*/  FFMA.FTZ R57, R72, R76, R57 ;  /* 0x0000004c48397223 */ /* 0x000fe20000010039 */
[----:B------:R-:W-:Y:S01]  /*1fd0*/  FFMA.FTZ R60, R15, R73, R60 ;  /* 0x000000490f3c7223 */ /* 0x000fe2000001003c */
[----:B------:R-:W-:Y:S01]  /*1fe0*/  FFMA.FTZ R59, R12, R75, R59 ;  /* 0x0000004b0c3b7223 */ /* 0x000fe2000001003b */
[----:B------:R-:W-:Y:S01]  /*1ff0*/  FFMA.FTZ R62, R13, R70, R62 ;  /* 0x000000460d3e7223 */ /* 0x000fe2000001003e */
[----:B------:R-:W-:Y:S01]  /*2000*/  IADD3.X R68, PT, PT, R68, R7, RZ, P3, !PT ;  /* 0x0000000744447210 */ /* 0x000fe20001ffe4ff */
[----:B------:R-:W-:-:S05]  /*2010*/  VIADD R67, R67, 0x1 ;  /* 0x0000000143437836 */ /* 0x000fca0000000000 */
[----:B------:R-:W-:Y:S05]  /*2020*/  @P2 BRA `(.L_x_4867) ;  /* 0xfffffff400682947 */ /* 0x000fea000383ffff */
.L_x_4864:
        /* <DEDUP_REMOVED lines=16> */
[----:B------:R-:W-:Y:S02]  /*2130*/  IMAD.MOV.U32 R5, RZ, RZ, RZ ;  /* 0x000000ffff057224 */ /* 0x000fe400078e00ff */
        /* <DEDUP_REMOVED lines=19> */
[----:B------:R-:W-:-:S05]  /*2270*/  IADD3 R10, P5, PT, R34, R10, RZ ;  /* 0x0000000a220a7210 */ /* 0x000fca0007fbe0ff */
[----:B------:R-:W-:Y:S01]  /*2280*/  IMAD.X R7, RZ, RZ, R7, P5 ;  /* 0x000000ffff077224 */ /* 0x000fe200028e0607 */
[----:B--2---:R-:W-:-:S04]  /*2290*/  LEA R6, P5, R10, UR10, 0x1 ;  /* 0x0000000a0a067c11 */ /* 0x004fc8000f8a08ff */
[----:B------:R-:W-:Y:S02]  /*22a0*/  LEA.HI.X R7, R10, UR11, R7, 0x1, P5 ;  /* 0x0000000b0a077c11 */ /* 0x000fe4000a8f0c07 */
[----:B------:R-:W-:Y:S02]  /*22b0*/  PRMT R10, RZ, 0x7610, R10 ;  /* 0x00007610ff0a7816 */ /* 0x000fe4000000000a */
[-C--:B0-----:R-:W-:Y:S02]  /*22c0*/  ISETP.GE.AND P2, PT, R34, R23.reuse, PT ;  /* 0x000000172200720c */ /* 0x081fe40003f46270 */
        /* <DEDUP_REMOVED lines=9> */
[----:B------:R0:W-:Y:S01]  /*2360*/  @!P1 STG.E.U16 desc[UR16][R8.64+0xc0], R21 ;  /* 0x0000c01508009986 */ /* 0x0001e2000c101510 */
[----:B------:R-:W-:Y:S08]  /*2370*/  BAR.SYNC.DEFER_BLOCKING 0x0 ;  /* 0x0000000000007b1d */ /* 0x000ff00000010000 */
[----:B0-----:R-:W0:Y:S01]  /*2380*/  LDC.64 R20, c[0x0][0x438] ;  /* 0x00010e00ff147b82 */ /* 0x001e220000000a00 */
[----:B------:R-:W2:Y:S04]  /*2390*/  @!P4 LDG.E.U16 R10, desc[UR16][R6.64] ;  /* 0x00000010060ac981 */ /* 0x000ea8000c1e1500 */
[----:B------:R-:W3:Y:S04]  /*23a0*/  @!P3 LDG.E.U16 R12, desc[UR16][R6.64+0x40] ;  /* 0x00004010060cb981 */ /* 0x000ee8000c1e1500 */
[----:B------:R-:W4:Y:S04]  /*23b0*/  @!P2 LDG.E.U16 R14, desc[UR16][R6.64+0x80] ;  /* 0x00008010060ea981 */ /* 0x000f28000c1e1500 */
[----:B------:R-:W5:Y:S01]  /*23c0*/  @!P6 LDG.E.U16 R58, desc[UR16][R6.64+0xc0] ;  /* 0x0000c010063ae981 */ /* 0x000f62000c1e1500 */
[----:B------:R-:W-:-:S03]  /*23d0*/  VIADD R31, R31, 0x1 ;  /* 0x000000011f1f7836 */ /* 0x000fc60000000000 */
        /* <DEDUP_REMOVED lines=57> */
[----:B------:R-:W-:-:S04]  /*2770*/  IADD3 R32, P4, PT, R32, 0x100, RZ ;  /* 0x0000010020207810 */ /* 0x000fc80007f9e0ff */
[----:B------:R-:W-:Y:S02]  /*2780*/  IADD3.X R38, PT, PT, RZ, R38, RZ, P4, !PT ;  /* 0x00000026ff267210 */ /* 0x000fe400027fe4ff */
[-C--:B0-----:R-:W-:Y:S02]  /*2790*/  ISETP.GE.AND P0, PT, R34, R15.reuse, PT ;  /* 0x0000000f2200720c */ /* 0x081fe40003f06270 */
        /* <DEDUP_REMOVED lines=16> */
.L_x_4869:
        /* <DEDUP_REMOVED lines=14> */
.L_x_5149:


//--------------------- .text._Z25selective_scan_fwd_kernelI32Selective_Scan_fwd_kernel_traitsILi32ELi4ELi1ELb1ELb0ELb0ELb0EN3c104HalfEfEEv13SSMParamsBase --------------------------
	.section	.text._Z25selective_scan_fwd_kernelI32Selective_Scan_fwd_kernel_traitsILi32ELi4ELi1ELb1ELb0ELb0ELb0EN3c104HalfEfEEv13SSMParamsBase,"ax",@progbits
	.align	128
        .global         _Z25selective_scan_fwd_kernelI32Selective_Scan_fwd_kernel_traitsILi32ELi4ELi1ELb1ELb0ELb0ELb0EN3c104HalfEfEEv13SSMParamsBase
        .type           _Z25selective_scan_fwd_kernelI32Selective_Scan_fwd_kernel_traitsILi32ELi4ELi1ELb1ELb0ELb0ELb0EN3c104HalfEfEEv13SSMParamsBase,@function
        .size           _Z25selective_scan_fwd_kernelI32Selective_Scan_fwd_kernel_traitsILi32ELi4ELi1ELb1ELb0ELb0ELb0EN3c104HalfEfEEv13SSMParamsBase,(.L_x_5150 - _Z25selective_scan_fwd_kernelI32Selective_Scan_fwd_kernel_traitsILi32ELi4ELi1ELb1ELb0ELb0ELb0EN3c104HalfEfEEv13SSMParamsBase)
        .other          _Z25selective_scan_fwd_kernelI32Selective_Scan_fwd_kernel_traitsILi32ELi4ELi1ELb1ELb0ELb0ELb0EN3c104HalfEfEEv13SSMParamsBase,@"STO_CUDA_ENTRY STV_DEFAULT"
_Z25selective_scan_fwd_kernelI32Selective_Scan_fwd_kernel_traitsILi32ELi4ELi1ELb1ELb0ELb0ELb0EN3c104HalfEfEEv13SSMParamsBase:
.text._Z25selective_scan_fwd_kernelI32Selective_Scan_fwd_kernel_traitsILi32ELi4ELi1ELb1ELb0ELb0ELb0EN3c104HalfEfEEv13SSMParamsBase:
        /* <DEDUP_REMOVED lines=31> */
[----:B--2---:R-:W-:Y:S02]  /*01f0*/  MOV R3, UR9 ;  /* 0x0000000900037c02 */ /* 0x004fe40008000f00 */
[----:B------:R-:W-:Y:S02]  /*0200*/  MOV R7, UR8 ;  /* 0x0000000800077c02 */ /* 0x000fe40008000f00 */
[----:B0-----:R-:W-:Y:S02]  /*0210*/  MOV R4, UR4 ;  /* 0x0000000400047c02 */ /* 0x001fe40008000f00 */
[----:B------:R-:W-:Y:S01]  /*0220*/  MOV R5, UR5 ;  /* 0x0000000500057c02 */ /* 0x000fe20008000f00 */
[----:B------:R-:W-:Y:S06]  /*0230*/  @!P0 EXIT ;  /* 0x000000000000894d */ /* 0x000fec0003800000 */
[----:B------:R-:W0:Y:S01]  /*0240*/  LDCU.64 UR4, c[0x0][0x3b8] ;  /* 0x00007700ff0477ac */ /* 0x000e220008000a00 */
[----:B------:R-:W2:Y:S01]  /*0250*/  LDC.64 R36, c[0x0][0x428] ;  /* 0x00010a00ff247b82 */ /* 0x000ea20000000a00 */
[----:B------:R-:W-:Y:S01]  /*0260*/  MOV R2, R4 ;  /* 0x0000000400027202 */ /* 0x000fe20000000f00 */
[----:B------:R-:W3:Y:S01]  /*0270*/  S2R R28, SR_TID.X ;  /* 0x00000000001c7919 */ /* 0x000ee20000002100 */
[----:B------:R-:W-:Y:S01]  /*0280*/  MOV R6, R8 ;  /* 0x0000000800067202 */ /* 0x000fe20000000f00 */
[----:B------:R-:W2:Y:S01]  /*0290*/  LDCU.64 UR6, c[0x0][0x3d8] ;  /* 0x00007b00ff0677ac */ /* 0x000ea20008000a00 */
[----:B----4-:R-:W-:Y:S02]  /*02a0*/  IMAD R20, R21, UR18, R0 ;  /* 0x0000001215147c24 */ /* 0x010fe4000f8e0200 */
[C---:B------:R-:W-:Y:S01]  /*02b0*/  IMAD.WIDE.U32 R2, R0.reuse, UR10, R2 ;  /* 0x0000000a00027c25 */ /* 0x040fe2000f8e0002 */
[----:B------:R-:W4:Y:S01]  /*02c0*/  LDC.64 R16, c[0x0][0x448] ;  /* 0x00011200ff107b82 */ /* 0x000f220000000a00 */
[----:B------:R-:W2:Y:S02]  /*02d0*/  LDCU.U8 UR9, c[0x0][0x39e] ;  /* 0x000073c0ff0977ac */ /* 0x000ea40008000000 */
[----:B------:R-:W-:Y:S01]  /*02e0*/  IMAD.WIDE.U32 R6, R0, UR14, R6 ;  /* 0x0000000e00067c25 */ /* 0x000fe2000f8e0006 */
[----:B-1----:R-:W-:-:S03]  /*02f0*/  LEA R32, P0, R2, R10, 0x1 ;  /* 0x0000000a02207211 */ /* 0x002fc600078008ff */
[C---:B------:R-:W-:Y:S01]  /*0300*/  IMAD R33, R0.reuse, UR11, R3 ;  /* 0x0000000b00217c24 */ /* 0x040fe2000f8e0203 */
[----:B------:R-:W1:Y:S01]  /*0310*/  LDC.64 R4, c[0x0][0x3a0] ;  /* 0x0000e800ff047b82 */ /* 0x000e620000000a00 */
[----:B------:R-:W-:Y:S01]  /*0320*/  IMAD R35, R0, UR15, R7 ;  /* 0x0000000f00237c24 */ /* 0x000fe2000f8e0207 */
[----:B------:R-:W-:Y:S01]  /*0330*/  LEA R34, P1, R6, R18, 0x1 ;  /* 0x0000001206227211 */ /* 0x000fe200078208ff */
[----:B0-----:R-:W-:Y:S01]  /*0340*/  IMAD.WIDE.U32 R26, R0, UR4, RZ ;  /* 0x00000004001a7c25 */ /* 0x001fe2000f8e00ff */
[----:B------:R-:W-:Y:S01]  /*0350*/  LEA.HI.X R33, R2, R11, R33, 0x1, P0 ;  /* 0x0000000b02217211 */ /* 0x000fe200000f0c21 */
[----:B------:R-:W0:Y:S01]  /*0360*/  LDCU UR4, c[0x0][0x38c] ;  /* 0x00007180ff0477ac */ /* 0x000e220008000800 */
[----:B------:R-:W-:Y:S01]  /*0370*/  LEA.HI.X R35, R6, R19, R35, 0x1, P1 ;  /* 0x0000001306237211 */ /* 0x000fe200008f0c23 */
[C---:B------:R-:W-:Y:S01]  /*0380*/  IMAD R24, R0.reuse, UR5, R27 ;  /* 0x0000000500187c24 */ /* 0x040fe2000f8e021b */
[----:B------:R-:W3:Y:S01]  /*0390*/  LDC.64 R22, c[0x0][0x450] ;  /* 0x00011400ff167b82 */ /* 0x000ee20000000a00 */
[----:B--2---:R-:W-:-:S04]  /*03a0*/  IMAD.WIDE.U32 R18, R0, R36, RZ ;  /* 0x0000002400127225 */ /* 0x004fc800078e00ff */
[----:B------:R-:W-:-:S03]  /*03b0*/  IMAD R19, R0, R37, R19 ;  /* 0x0000002500137224 */ /* 0x000fc600078e0213 */
[----:B------:R-:W2:Y:S01]  /*03c0*/  LDC.64 R14, c[0x0][0x440] ;  /* 0x00011000ff0e7b82 */ /* 0x000ea20000000a00 */
[----:B----4-:R-:W-:Y:S01]  /*03d0*/  LEA R27, P0, R26, R16, 0x2 ;  /* 0x000000101a1b7211 */ /* 0x010fe200078010ff */
[----:B------:R-:W-:Y:S02]  /*03e0*/  IMAD R16, R20, R25, RZ ;  /* 0x0000001914107224 */ /* 0x000fe400078e02ff */
[----:B------:R-:W-:Y:S01]  /*03f0*/  IMAD.WIDE.U32 R20, R0, UR6, RZ ;  /* 0x0000000600147c25 */ /* 0x000fe2000f8e00ff */
[----:B------:R-:W-:Y:S01]  /*0400*/  LEA.HI.X R26, R26, R17, R24, 0x2, P0 ;  /* 0x000000111a1a7211 */ /* 0x000fe200000f1418 */
[----:B0-----:R-:W-:Y:S02]  /*0410*/  UISETP.LT.AND UP0, UPT, UR4, 0x1, UPT ;  /* 0x000000010400788c */ /* 0x001fe4000bf01270 */
[----:B------:R-:W0:Y:S01]  /*0420*/  LDC.64 R12, c[0x0][0x420] ;  /* 0x00010800ff0c7b82 */ /* 0x000e220000000a00 */
[----:B-1----:R-:W-:-:S04]  /*0430*/  IMAD.WIDE.U32 R36, R0, R4, RZ ;  /* 0x0000000400247225 */ /* 0x002fc800078e00ff */
[C---:B------:R-:W-:Y:S02]  /*0440*/  IMAD R17, R0.reuse, R5, R37 ;  /* 0x0000000500117224 */ /* 0x040fe400078e0225 */
[----:B------:R-:W-:Y:S01]  /*0450*/  IMAD R0, R0, UR7, R21 ;  /* 0x0000000700007c24 */ /* 0x000fe2000f8e0215 */
[----:B------:R-:W1:Y:S01]  /*0460*/  LDC.64 R2, c[0x0][0x478] ;  /* 0x00011e00ff027b82 */ /* 0x000e620000000a00 */
[C---:B---3--:R-:W-:Y:S02]  /*0470*/  LEA R25, P0, R20.reuse, R22, 0x2 ;  /* 0x0000001614197211 */ /* 0x048fe400078010ff */
[----:B------:R-:W-:Y:S02]  /*0480*/  MOV R21, RZ ;  /* 0x000000ff00157202 */ /* 0x000fe40000000f00 */
[----:B------:R-:W-:Y:S01]  /*0490*/  LEA.HI.X R23, R20, R23, R0, 0x2, P0 ;  /* 0x0000001714177211 */ /* 0x000fe200000f1400 */
[----:B------:R-:W-:Y:S01]  /*04a0*/  IMAD R0, R16, UR4, RZ ;  /* 0x0000000410007c24 */ /* 0x000fe2000f8e02ff */
[----:B------:R-:W-:Y:S01]  /*04b0*/  USEL UR4, UR4, 0x1, !UP0 ;  /* 0x0000000104047887 */ /* 0x000fe2000c000000 */
[----:B------:R-:W3:Y:S01]  /*04c0*/  LDC.64 R10, c[0x0][0x3c0] ;  /* 0x0000f000ff0a7b82 */ /* 0x000ee20000000a00 */
[----:B--2---:R-:W-:-:S02]  /*04d0*/  LEA R24, P1, R36, R14, 0x2 ;  /* 0x0000000e24187211 */ /* 0x004fc400078210ff */
[----:B------:R-:W-:Y:S02]  /*04e0*/  UIADD3 UR6, UPT, UPT, -UR4, URZ, URZ ;  /* 0x000000ff04067290 */ /* 0x000fe4000fffe1ff */
        /* <DEDUP_REMOVED lines=9> */
.L_x_4884:
        /* <DEDUP_REMOVED lines=10> */
[----:B------:R-:W-:Y:S01]  /*0620*/  PRMT R13, R13, 0x5410, R12 ;  /* 0x000054100d0d7816 */ /* 0x000fe2000000000c */
[----:B------:R-:W-:Y:S06]  /*0630*/  BRA.U UP0, `(.L_x_4870) ;  /* 0x0000000100447547 */ /* 0x000fec000b800000 */
        /* <DEDUP_REMOVED lines=10> */
[----:B------:R-:W-:Y:S02]  /*06e0*/  HADD2.F32 R14, -RZ, R14.H0_H0 ;  /* 0x2000000eff0e7230 */ /* 0x000fe40000004100 */
[----:B------:R-:W-:Y:S01]  /*06f0*/  FMUL.FTZ R41, R12, R37 ;  /* 0x000000250c297220 */ /* 0x000fe20000410000 */
[----:B------:R-:W-:Y:S02]  /*0700*/  HADD2.F32 R13, -RZ, R13.H1_H1 ;  /* 0x3000000dff0d7230 */ /* 0x000fe40000004100 */
[----:B------:R-:W-:Y:S01]  /*0710*/  FMUL.FTZ R40, R15, R36 ;  /* 0x000000240f287220 */ /* 0x000fe20000410000 */
[----:B------:R-:W-:-:S02]  /*0720*/  FMUL.FTZ R39, R14, R31 ;  /* 0x0000001f0e277220 */ /* 0x000fc40000410000 */
[----:B------:R-:W-:Y:S01]  /*0730*/  FMUL.FTZ R42, R13, R38 ;  /* 0x000000260d2a7220 */ /* 0x000fe20000410000 */
[----:B------:R-:W-:Y:S06]  /*0740*/  BRA `(.L_x_4871) ;  /* 0x0000000800607947 */ /* 0x000fec0003800000 */
.L_x_4870:
        /* <DEDUP_REMOVED lines=11> */
[----:B------:R-:W-:Y:S01]  /*0800*/  HADD2.F32 R12, -RZ, R15.H0_H0 ;  /* 0x2000000fff0c7230 */ /* 0x000fe20000004100 */
[----:B------:R-:W-:Y:S01]  /*0810*/  FSETP.GTU.FTZ.AND P2, PT, R36, 20, PT ;  /* 0x41a000002400780b */ /* 0x000fe20003f5c000 */
[--C-:B------:R-:W-:Y:S01]  /*0820*/  HADD2.F32 R15, -RZ, R13.reuse.H0_H0 ;  /* 0x2000000dff0f7230 */ /* 0x100fe20000004100 */
[----:B------:R-:W-:Y:S01]  /*0830*/  FSETP.GTU.FTZ.AND P0, PT, R37, 20, PT ;  /* 0x41a000002500780b */ /* 0x000fe20003f1c000 */
[----:B------:R-:W-:Y:S01]  /*0840*/  HADD2.F32 R13, -RZ, R13.H1_H1 ;  /* 0x3000000dff0d7230 */ /* 0x000fe20000004100 */
[----:B------:R-:W-:-:S06]  /*0850*/  FSETP.GTU.FTZ.AND P1, PT, R38, 20, PT ;  /* 0x41a000002600780b */ /* 0x000fcc0003f3c000 */
        /* <DEDUP_REMOVED lines=31> */
.L_x_4873:
[----:B------:R-:W-:Y:S05]  /*0a50*/  BSYNC.RECONVERGENT B0 ;  /* 0x0000000000007941 */ /* 0x000fea0003800200 */
.L_x_4872:
        /* <DEDUP_REMOVED lines=32> */
.L_x_4875:
[----:B------:R-:W-:Y:S05]  /*0c60*/  BSYNC.RECONVERGENT B0 ;  /* 0x0000000000007941 */ /* 0x000fea0003800200 */
.L_x_4874:
        /* <DEDUP_REMOVED lines=32> */
.L_x_4877:
[----:B------:R-:W-:Y:S05]  /*0e70*/  BSYNC.RECONVERGENT B0 ;  /* 0x0000000000007941 */ /* 0x000fea0003800200 */
.L_x_4876:
        /* <DEDUP_REMOVED lines=32> */
.L_x_4879:
[----:B------:R-:W-:Y:S05]  /*1080*/  BSYNC.RECONVERGENT B0 ;  /* 0x0000000000007941 */ /* 0x000fea0003800200 */
.L_x_4878:
[----:B------:R-:W-:Y:S01]  /*1090*/  FMUL.FTZ R42, R13, R38 ;  /* 0x000000260d2a7220 */ /* 0x000fe20000410000 */
[----:B------:R-:W-:Y:S01]  /*10a0*/  FMUL.FTZ R39, R14, R31 ;  /* 0x0000001f0e277220 */ /* 0x000fe20000410000 */
[----:B------:R-:W-:Y:S01]  /*10b0*/  FMUL.FTZ R40, R15, R36 ;  /* 0x000000240f287220 */ /* 0x000fe20000410000 */
[----:B------:R-:W-:-:S07]  /*10c0*/  FMUL.FTZ R41, R12, R37 ;  /* 0x000000250c297220 */ /* 0x000fce0000410000 */
.L_x_4871:
        /* <DEDUP_REMOVED lines=24> */
.L_x_4883:
[----:B------:R-:W-:Y:S02]  /*1250*/  MOV R14, R49 ;  /* 0x00000031000e7202 */ /* 0x000fe40000000f00 */
[----:B------:R-:W-:-:S05]  /*1260*/  MOV R15, R48 ;  /* 0x00000030000f7202 */ /* 0x000fca0000000f00 */
[----:B0-----:R0:W3:Y:S01]  /*1270*/  LDG.E R18, desc[UR16][R14.64] ;  /* 0x000000100e127981 */ /* 0x0010e2000c1e1900 */
[----:B------:R-:W-:Y:S02]  /*1280*/  MOV R16, R51 ;  /* 0x0000003300107202 */ /* 0x000fe40000000f00 */
[----:B------:R-:W-:-:S05]  /*1290*/  MOV R17, R50 ;  /* 0x0000003200117202 */ /* 0x000fca0000000f00 */
[----:B------:R4:W5:Y:S01]  /*12a0*/  LDG.E R57, desc[UR16][R16.64] ;  /* 0x0000001010397981 */ /* 0x000962000c1e1900 */
[----:B0-----:R-:W-:Y:S02]  /*12b0*/  MOV R14, R53 ;  /* 0x00000035000e7202 */ /* 0x001fe40000000f00 */
[----:B------:R-:W-:-:S05]  /*12c0*/  MOV R15, R52 ;  /* 0x00000034000f7202 */ /* 0x000fca0000000f00 */
[----:B------:R0:W5:Y:S01]  /*12d0*/  LDG.E R54, desc[UR16][R14.64] ;  /* 0x000000100e367981 */ /* 0x000162000c1e1900 */
        /* <DEDUP_REMOVED lines=10> */
[----:B------:R-:W1:Y:S04]  /*1380*/  MUFU.EX2 R59, R59 ;  /* 0x0000003b003b7308 */ /* 0x000e680000000800 */
[----:B------:R-:W3:Y:S04]  /*1390*/  MUFU.EX2 R56, R56 ;  /* 0x0000003800387308 */ /* 0x000ee80000000800 */
[----:B------:R-:W4:Y:S01]  /*13a0*/  MUFU.EX2 R55, R55 ;  /* 0x0000003700377308 */ /* 0x000f220000000800 */
[----:B------:R-:W-:Y:S01]  /*13b0*/  FMUL.FTZ R60, R18, R31 ;  /* 0x0000001f123c7220 */ /* 0x000fe20000410000 */
[----:B-1----:R-:W-:-:S05]  /*13c0*/  FFMA.FTZ R19, R59, R39, R40 ;  /* 0x000000273b137223 */ /* 0x002fca0000010028 */
[----:B------:R-:W0:Y:S01]  /*13d0*/  MUFU.EX2 R60, R60 ;  /* 0x0000003c003c7308 */ /* 0x000e220000000800 */
[----:B---3--:R-:W-:-:S04]  /*13e0*/  FFMA.FTZ R19, R56, R19, R41 ;  /* 0x0000001338137223 */ /* 0x008fc80000010029 */
[----:B----4-:R-:W-:-:S05]  /*13f0*/  FFMA.FTZ R16, R55, R19, R42 ;  /* 0x0000001337107223 */ /* 0x010fca000001002a */
[----:B------:R-:W1:Y:S01]  /*1400*/  SHFL.UP PT, R17, R16, 0x1, RZ ;  /* 0x0420000010117989 */ /* 0x000e6200000e00ff */
[----:B0-----:R-:W-:-:S04]  /*1410*/  FMUL.FTZ R15, R60, R59 ;  /* 0x0000003b3c0f7220 */ /* 0x001fc80000410000 */
[----:B------:R-:W-:-:S04]  /*1420*/  FMUL.FTZ R14, R56, R15 ;  /* 0x0000000f380e7220 */ /* 0x000fc80000410000 */
[----:B------:R-:W-:-:S05]  /*1430*/  FMUL.FTZ R61, R55, R14 ;  /* 0x0000000e373d7220 */ /* 0x000fca0000410000 */
[----:B------:R-:W0:Y:S01]  /*1440*/  SHFL.UP PT, R14, R61, 0x1, RZ ;  /* 0x042000003d0e7989 */ /* 0x000e2200000e00ff */
[----:B-1----:R-:W-:-:S05]  /*1450*/  FFMA.FTZ R17, R61, R17, R16 ;  /* 0x000000113d117223 */ /* 0x002fca0000010010 */
[----:B------:R-:W-:-:S05]  /*1460*/  FSEL R18, R16, R17, !P1 ;  /* 0x0000001110127208 */ /* 0x000fca0004800000 */
[----:B------:R-:W1:Y:S01]  /*1470*/  SHFL.UP PT, R15, R18, 0x2, RZ ;  /* 0x04400000120f7989 */ /* 0x000e6200000e00ff */
[----:B0-----:R-:W-:-:S05]  /*1480*/  @P1 FMUL.FTZ R61, R61, R14 ;  /* 0x0000000e3d3d1220 */ /* 0x001fca0000410000 */
[----:B------:R-:W0:Y:S01]  /*1490*/  SHFL.UP PT, R14, R61, 0x2, RZ ;  /* 0x044000003d0e7989 */ /* 0x000e2200000e00ff */
[----:B------:R-:W-:Y:S01]  /*14a0*/  ISETP.GE.AND P1, PT, R58, 0x2, PT ;  /* 0x000000023a00780c */ /* 0x000fe20003f26270 */
[----:B-1----:R-:W-:-:S05]  /*14b0*/  FFMA.FTZ R15, R61, R15, R18 ;  /* 0x0000000f3d0f7223 */ /* 0x002fca0000010012 */
[----:B------:R-:W-:-:S05]  /*14c0*/  FSEL R16, R18, R15, !P1 ;  /* 0x0000000f12107208 */ /* 0x000fca0004800000 */
[----:B------:R-:W1:Y:S02]  /*14d0*/  SHFL.UP PT, R15, R16, 0x4, RZ ;  /* 0x04800000100f7989 */ /* 0x000e6400000e00ff */
[----:B0-----:R-:W-:-:S05]  /*14e0*/  @P1 FMUL.FTZ R61, R61, R14 ;  /* 0x0000000e3d3d1220 */ /* 0x001fca0000410000 */
[----:B------:R-:W0:Y:S01]  /*14f0*/  SHFL.UP PT, R14, R61, 0x4, RZ ;  /* 0x048000003d0e7989 */ /* 0x000e2200000e00ff */
[----:B------:R-:W-:Y:S01]  /*1500*/  ISETP.GE.AND P1, PT, R58, 0x4, PT ;  /* 0x000000043a00780c */ /* 0x000fe20003f26270 */
[----:B-1----:R-:W-:-:S05]  /*1510*/  FFMA.FTZ R15, R61, R15, R16 ;  /* 0x0000000f3d0f7223 */ /* 0x002fca0000010010 */
[----:B------:R-:W-:-:S07]  /*1520*/  FSEL R18, R16, R15, !P1 ;  /* 0x0000000f10127208 */ /* 0x000fce0004800000 */
[----:B0-----:R-:W-:Y:S01]  /*1530*/  @P1 FMUL.FTZ R61, R61, R14 ;  /* 0x0000000e3d3d1220 */ /* 0x001fe20000410000 */
        /* <DEDUP_REMOVED lines=28> */
[----:B-1----:R-:W-:-:S05]  /*1700*/  @!P2 MOV R63, R15 ;  /* 0x0000000f003fa202 */ /* 0x002fca0000000f00 */
[----:B------:R-:W-:-:S04]  /*1710*/  @P3 FFMA.FTZ R63, R66, R64, R63 ;  /* 0x00000040423f3223 */ /* 0x000fc8000001003f */
[----:B------:R-:W-:-:S04]  /*1720*/  FFMA.FTZ R60, R60, R63, R39 ;  /* 0x0000003f3c3c7223 */ /* 0x000fc80000010027 */
[----:B------:R-:W-:Y:S01]  /*1730*/  FFMA.FTZ R59, R59, R60, R40 ;  /* 0x0000003c3b3b7223 */ /* 0x000fe20000010028 */
[----:B-----5:R-:W-:Y:S01]  /*1740*/  FMUL.FTZ R57, R54, R57 ;  /* 0x0000003936397220 */ /* 0x020fe20000410000 */
        /* <DEDUP_REMOVED lines=11> */
.L_x_4882:
[----:B------:R-:W-:Y:S05]  /*1800*/  BSYNC.RECONVERGENT B0 ;  /* 0x0000000000007941 */ /* 0x000fea0003800200 */
.L_x_4881:
[----:B------:R-:W-:Y:S01]  /*1810*/  UIADD3 UR5, UPT, UPT, UR5, 0x1, URZ ;  /* 0x0000000105057890 */ /* 0x000fe2000fffe0ff */
[----:B------:R-:W-:Y:S01]  /*1820*/  FFMA.FTZ R55, R55, R56, R42 ;  /* 0x0000003837377223 */ /* 0x000fe2000001002a */
[----:B------:R-:W-:Y:S01]  /*1830*/  LEA R53, P1, R10, R53, 0x2 ;  /* 0x000000350a357211 */ /* 0x000fe200078210ff */
[C---:B------:R-:W-:Y:S01]  /*1840*/  FFMA.FTZ R43, R57.reuse, R60, R43 ;  /* 0x0000003c392b7223 */ /* 0x040fe2000001002b */
[----:B------:R-:W-:Y:S01]  /*1850*/  UISETP.NE.AND UP0, UPT, UR5, URZ, UPT ;  /* 0x000000ff0500728c */ /* 0x000fe2000bf05270 */
[----:B------:R-:W-:Y:S01]  /*1860*/  LEA R51, P2, R8, R51, 0x2 ;  /* 0x0000003308337211 */ /* 0x000fe200078410ff */
[C---:B------:R-:W-:Y:S01]  /*1870*/  FFMA.FTZ R44, R57.reuse, R59, R44 ;  /* 0x0000003b392c7223 */ /* 0x040fe2000001002c */
[----:B------:R-:W-:Y:S01]  /*1880*/  LEA R49, P3, R6, R49, 0x2 ;  /* 0x0000003106317211 */ /* 0x000fe200078610ff */
        /* <DEDUP_REMOVED lines=8> */
.L_x_4880:
[----:B--2---:R-:W1:Y:S01]  /*1910*/  F2F.F16.F32 R12, R44 ;  /* 0x0000002c000c7304 */ /* 0x004e620000200800 */
        /* <DEDUP_REMOVED lines=11> */
[----:B------:R-:W-:Y:S02]  /*19d0*/  IADD3.X R35, PT, PT, RZ, R35, RZ, P1, !PT ;  /* 0x00000023ff237210 */ /* 0x000fe40000ffe4ff */
[----:B------:R-:W-:-:S05]  /*19e0*/  IADD3.X R33, PT, PT, RZ, R33, RZ, P2, !PT ;  /* 0x00000021ff217210 */ /* 0x000fca00017fe4ff */
[----:B------:R-:W2:Y:S01]  /*19f0*/  F2F.F16.F32 R43, R43 ;  /* 0x0000002b002b7304 */ /* 0x000ea20000200800 */
[----:B-1----:R-:W-:-:S04]  /*1a00*/  PRMT R15, R45, 0x5410, R46 ;  /* 0x000054102d0f7816 */ /* 0x002fc8000000002e */
[----:B------:R-:W-:Y:S02]  /*1a10*/  LOP3.LUT R13, R15, R13, RZ, 0xfc, !PT ;  /* 0x0000000d0f0d7212 */ /* 0x000fe400078efcff */
[----:B------:R-:W-:Y:S02]  /*1a20*/  LEA.HI.X R15, R17, R3, R16, 0x1, P0 ;  /* 0x00000003110f7211 */ /* 0x000fe400000f0c10 */
[----:B--2---:R-:W-:Y:S02]  /*1a30*/  LOP3.LUT R12, R12, R43, RZ, 0xfc, !PT ;  /* 0x0000002b0c0c7212 */ /* 0x004fe400078efcff */
[----:B0-----:R-:W-:-:S03]  /*1a40*/  ISETP.NE.AND P0, PT, R21, UR4, PT ;  /* 0x0000000415007c0c */ /* 0x001fc6000bf05270 */
[----:B------:R0:W-:Y:S10]  /*1a50*/  STG.E.64 desc[UR16][R14.64], R12 ;  /* 0x0000000c0e007986 */ /* 0x0001f4000c101b10 */
[----:B------:R-:W-:Y:S05]  /*1a60*/  @P0 BRA `(.L_x_4884) ;  /* 0xffffffe800c40947 */ /* 0x000fea000383ffff */
[----:B------:R-:W-:Y:S05]  /*1a70*/  EXIT ;  /* 0x000000000000794d */ /* 0x000fea0003800000 */
.L_x_4885:
        /* <DEDUP_REMOVED lines=16> */
.L_x_5150:


//--------------------- .text._Z25selective_scan_fwd_kernelI32Selective_Scan_fwd_kernel_traitsILi32ELi4ELi1ELb1ELb0ELb0ELb1EN3c104HalfEfEEv13SSMParamsBase --------------------------
	.section	.text._Z25selective_scan_fwd_kernelI32Selective_Scan_fwd_kernel_traitsILi32ELi4ELi1ELb1ELb0ELb0ELb1EN3c104HalfEfEEv13SSMParamsBase,"ax",@progbits
	.align	128
        .global         _Z25selective_scan_fwd_kernelI32Selective_Scan_fwd_kernel_traitsILi32ELi4ELi1ELb1ELb0ELb0ELb1EN3c104HalfEfEEv13SSMParamsBase
        .type           _Z25selective_scan_fwd_kernelI32Selective_Scan_fwd_kernel_traitsILi32ELi4ELi1ELb1ELb0ELb0ELb1EN3c104HalfEfEEv13SSMParamsBase,@function
        .size           _Z25selective_scan_fwd_kernelI32Selective_Scan_fwd_kernel_traitsILi32ELi4ELi1ELb1ELb0ELb0ELb1EN3c104HalfEfEEv13SSMParamsBase,(.L_x_5151 - _Z25selective_scan_fwd_kernelI32Selective_Scan_fwd_kernel_traitsILi32ELi4ELi1ELb1ELb0ELb0ELb1EN3c104HalfEfEEv13SSMParamsBase)
        .other          _Z25selective_scan_fwd_kernelI32Selective_Scan_fwd_kernel_traitsILi32ELi4ELi1ELb1ELb0ELb0ELb1EN3c104HalfEfEEv13SSMParamsBase,@"STO_CUDA_ENTRY STV_DEFAULT"
_Z25selective_scan_fwd_kernelI32Selective_Scan_fwd_kernel_traitsILi32ELi4ELi1ELb1ELb0ELb0ELb1EN3c104HalfEfEEv13SSMParamsBase:
.text._Z25selective_scan_fwd_kernelI32Selective_Scan_fwd_kernel_traitsILi32ELi4ELi1ELb1ELb0ELb0ELb1EN3c104HalfEfEEv13SSMParamsBase:
        /* <DEDUP_REMOVED lines=11> */
[----:B------:R-:W3:Y:S01]  /*00b0*/  S2UR UR18, SR_CTAID.X ;  /* 0x00000000001279c3 */ /* 0x000ee20000002500 */
[----:B------:R-:W-:Y:S02]  /*00c0*/  ISETP.NE.AND.EX P1, PT, R5, RZ, PT, P1 ;  /* 0x000000ff0500720c */ /* 0x000fe40003f25310 */
[----:B----4-:R-:W-:-:S05]  /*00d0*/  ISETP.NE.U32.AND P0, PT, R2, RZ, PT ;  /* 0x000000ff0200720c */ /* 0x010fca0003f05070 */
[----:B------:R-:W0:Y:S01]  /*00e0*/  LDC R9, c[0x0][0x384] ;  /* 0x0000e100ff097b82 */ /* 0x000e220000000800 */
[----:B------:R-:W-:-:S05]  /*00f0*/  ISETP.NE.AND.EX P0, PT, R3, RZ, PT, P0 ;  /* 0x000000ff0300720c */ /* 0x000fca0003f05300 */
[C---:B-1----:R-:W-:Y:S02]  /*0100*/  @P1 LEA R4, P3, R8.reuse, R4, 0x2 ;  /* 0x0000000408041211 */ /* 0x042fe400078610ff */
[----:B------:R-:W1:Y:S02]  /*0110*/  LDC.64 R14, c[0x0][0x460] ;  /* 0x00011800ff0e7b82 */ /* 0x000e640000000a00 */
[----:B------:R-:W-:-:S04]  /*0120*/  @P1 LEA.HI.X R5, R8, R5, RZ, 0x2, P3 ;  /* 0x0000000508051211 */ /* 0x000fc800018f14ff */
[C---:B------:R-:W-:Y:S01]  /*0130*/  @P0 LEA R2, P2, R8.reuse, R2, 0x2 ;  /* 0x0000000208020211 */ /* 0x040fe200078410ff */
[----:B--2---:R-:W5:Y:S01]  /*0140*/  @P1 LDG.E R28, desc[UR16][R4.64] ;  /* 0x00000010041c1981 */ /* 0x004f62000c1e1900 */
[----:B------:R-:W2:Y:S02]  /*0150*/  LDC.64 R16, c[0x0][0x468] ;  /* 0x00011a00ff107b82 */ /* 0x000ea40000000a00 */
[----:B------:R-:W-:Y:S01]  /*0160*/  @P0 LEA.HI.X R3, R8, R3, RZ, 0x2, P2 ;  /* 0x0000000308030211 */ /* 0x000fe200010f14ff */
[----:B---3--:R-:W-:-:S04]  /*0170*/  UIMAD.WIDE.U32 UR4, UR18, UR8, URZ ;  /* 0x00000008120472a5 */ /* 0x008fc8000f8e00ff */
[----:B------:R3:W5:Y:S01]  /*0180*/  @P0 LDG.E R0, desc[UR16][R2.64] ;  /* 0x0000001002000981 */ /* 0x000762000c1e1900 */
[----:B------:R-:W-:Y:S01]  /*0190*/  ISETP.GE.AND P0, PT, R19, 0x1, PT ;  /* 0x000000011300780c */ /* 0x000fe20003f06270 */
[----:B------:R-:W-:Y:S02]  /*01a0*/  UIMAD UR9, UR18, UR9, UR5 ;  /* 0x00000009120972a4 */ /* 0x000fe4000f8e0205 */
[----:B------:R-:W-:-:S04]  /*01b0*/  UIMAD.WIDE.U32 UR6, UR18, UR12, URZ ;  /* 0x0000000c120672a5 */ /* 0x000fc8000f8e00ff */
[----:B------:R-:W-:Y:S01]  /*01c0*/  UIMAD UR8, UR18, UR13, UR7 ;  /* 0x0000000d120872a4 */ /* 0x000fe2000f8e0207 */
[----:B------:R-:W-:Y:S02]  /*01d0*/  MOV R7, UR9 ;  /* 0x0000000900077c02 */ /* 0x000fe40008000f00 */
[----:B---3--:R-:W-:Y:S02]  /*01e0*/  MOV R2, UR4 ;  /* 0x0000000400027c02 */ /* 0x008fe40008000f00 */
[----:B------:R-:W-:Y:S01]  /*01f0*/  MOV R3, UR5 ;  /* 0x0000000500037c02 */ /* 0x000fe20008000f00 */
[----:B------:R-:W-:Y:S06]  /*0200*/  @!P0 EXIT ;  /* 0x000000000000894d */ /* 0x000fec0003800000 */
[----:B------:R-:W3:Y:S01]  /*0210*/  LDC.64 R20, c[0x0][0x448] ;  /* 0x00011200ff147b82 */ /* 0x000ee20000000a00 */
[----:B------:R-:W4:Y:S01]  /*0220*/  LDCU.64 UR4, c[0x0][0x3b8] ;  /* 0x00007700ff0477ac */ /* 0x000f220008000a00 */
[----:B------:R-:W-:Y:S02]  /*0230*/  MOV R6, R2 ;  /* 0x0000000200067202 */ /* 0x000fe40000000f00 */
[----:B------:R-:W-:Y:S01]  /*0240*/  MOV R10, UR6 ;  /* 0x00000006000a7c02 */ /* 0x000fe20008000f00 */
[----:B------:R-:W0:Y:S01]  /*0250*/  LDCU.U8 UR9, c[0x0][0x39e] ;  /* 0x000073c0ff0977ac */ /* 0x000e220008000000 */
[----:B------:R-:W-:Y:S01]  /*0260*/  MOV R11, UR7 ;  /* 0x00000007000b7c02 */ /* 0x000fe20008000f00 */
[C---:B------:R-:W-:Y:S01]  /*0270*/  IMAD.WIDE.U32 R6, R8.reuse, UR10, R6 ;  /* 0x0000000a08067c25 */ /* 0x040fe2000f8e0006 */
[----:B------:R-:W0:Y:S01]  /*0280*/  LDC.64 R40, c[0x0][0x450] ;  /* 0x00011400ff287b82 */ /* 0x000e220000000a00 */
[----:B------:R-:W0:Y:S01]  /*0290*/  LDCU.64 UR6, c[0x0][0x3d8] ;  /* 0x00007b00ff0677ac */ /* 0x000e220008000a00 */
[----:B------:R-:W-:Y:S01]  /*02a0*/  MOV R11, UR8 ;  /* 0x00000008000b7c02 */ /* 0x000fe20008000f00 */
[----:B------:R-:W-:Y:S01]  /*02b0*/  IMAD R43, R8, UR11, R7 ;  /* 0x0000000b082b7c24 */ /* 0x000fe2000f8e0207 */
[----:B-1----:R-:W-:Y:S01]  /*02c0*/  LEA R42, P0, R6, R14, 0x1 ;  /* 0x0000000e062a7211 */ /* 0x002fe200078008ff */
[----:B------:R-:W-:-:S03]  /*02d0*/  IMAD.WIDE.U32 R10, R8, UR14, R10 ;  /* 0x0000000e080a7c25 */ /* 0x000fc6000f8e000a */
[----:B------:R-:W1:Y:S01]  /*02e0*/  LDC.64 R4, c[0x0][0x418] ;  /* 0x00010600ff047b82 */ /* 0x000e620000000a00 */
[----:B------:R-:W-:Y:S01]  /*02f0*/  LEA.HI.X R43, R6, R15, R43, 0x1, P0 ;  /* 0x0000000f062b7211 */ /* 0x000fe200000f0c2b */
[----:B------:R-:W-:Y:S01]  /*0300*/  IMAD R45, R8, UR15, R11 ;  /* 0x0000000f082d7c24 */ /* 0x000fe2000f8e020b */
[----:B--2---:R-:W-:Y:S01]  /*0310*/  LEA R44, P1, R10, R16, 0x1 ;  /* 0x000000100a2c7211 */ /* 0x004fe200078208ff */
[----:B----4-:R-:W-:Y:S01]  /*0320*/  IMAD.WIDE.U32 R30, R8, UR4, RZ ;  /* 0x00000004081e7c25 */ /* 0x010fe2000f8e00ff */
[----:B------:R-:W2:Y:S03]  /*0330*/  LDCU UR4, c[0x0][0x38c] ;  /* 0x00007180ff0477ac */ /* 0x000ea60008000800 */
[----:B------:R-:W4:Y:S01]  /*0340*/  LDC.64 R2, c[0x0][0x438] ;  /* 0x00010e00ff027b82 */ /* 0x000f220000000a00 */
[----:B------:R-:W-:Y:S01]  /*0350*/  LEA.HI.X R45, R10, R17, R45, 0x1, P1 ;  /* 0x000000110a2d7211 */ /* 0x000fe200008f0c2d */
[----:B------:R-:W-:Y:S01]  /*0360*/  IMAD R7, R8, UR5, R31 ;  /* 0x0000000508077c24 */ /* 0x000fe2000f8e021f */
[----:B---3--:R-:W-:Y:S01]  /*0370*/  LEA R29, P0, R30, R20, 0x2 ;  /* 0x000000141e1d7211 */ /* 0x008fe200078010ff */
[----:B0-----:R-:W-:Y:S01]  /*0380*/  IMAD R6, R9, UR18, R8 ;  /* 0x0000001209067c24 */ /* 0x001fe2000f8e0208 */
[----:B------:R-:W0:Y:S01]  /*0390*/  S2R R31, SR_TID.X ;  /* 0x00000000001f7919 */ /* 0x000e220000002100 */
[----:B------:R-:W-:Y:S01]  /*03a0*/  IMAD.WIDE.U32 R14, R8, UR6, RZ ;  /* 0x00000006080e7c25 */ /* 0x000fe2000f8e00ff */
[----:B------:R-:W-:Y:S01]  /*03b0*/  LEA.HI.X R30, R30, R21, R7, 0x2, P0 ;  /* 0x000000151e1e7211 */ /* 0x000fe200000f1407 */
[----:B------:R-:W3:Y:S02]  /*03c0*/  LDC.64 R12, c[0x0][0x428] ;  /* 0x00010a00ff0c7b82 */ /* 0x000ee40000000a00 */
[----:B------:R-:W-:Y:S01]  /*03d0*/  IMAD R46, R6, R19, RZ ;  /* 0x00000013062e7224 */ /* 0x000fe200078e02ff */
[----:B------:R-:W-:Y:S01]  /*03e0*/  LEA R32, P0, R14, R40, 0x2 ;  /* 0x000000280e207211 */ /* 0x000fe200078010ff */
[----:B------:R-:W-:-:S04]  /*03f0*/  IMAD R33, R8, UR7, R15 ;  /* 0x0000000708217c24 */ /* 0x000fc8000f8e020f */
[----:B------:R-:W0:Y:S01]  /*0400*/  LDC.64 R10, c[0x0][0x3a0] ;  /* 0x0000e800ff0a7b82 */ /* 0x000e220000000a00 */
[----:B-1----:R-:W-:Y:S01]  /*0410*/  IMAD.WIDE.U32 R26, R8, R4, RZ ;  /* 0x00000004081a7225 */ /* 0x002fe200078e00ff */
[----:B------:R-:W-:Y:S01]  /*0420*/  LEA.HI.X R33, R14, R41, R33, 0x2, P0 ;  /* 0x000000290e217211 */ /* 0x000fe200000f1421 */
[----:B--2---:R-:W-:Y:S02]  /*0430*/  UISETP.LT.AND UP0, UPT, UR4, 0x1, UPT ;  /* 0x000000010400788c */ /* 0x004fe4000bf01270 */
[----:B------:R-:W-:-:S03]  /*0440*/  IMAD R27, R8, R5, R27 ;  /* 0x00000005081b7224 */ /* 0x000fc600078e021b */
[----:B------:R-:W1:Y:S01]  /*0450*/  LDC.64 R34, c[0x0][0x440] ;  /* 0x00011000ff227b82 */ /* 0x000e620000000a00 */
[----:B----4-:R-:W-:-:S04]  /*0460*/  IMAD.WIDE.U32 R38, R8, R2, RZ ;  /* 0x0000000208267225 */ /* 0x010fc800078e00ff */
[----:B------:R-:W-:-:S03]  /*0470*/  IMAD R39, R8, R3, R39 ;  /* 0x0000000308277224 */ /* 0x000fc600078e0227 */
[----:B------:R-:W2:Y:S01]  /*0480*/  LDC.64 R6, c[0x0][0x430] ;  /* 0x00010c00ff067b82 */ /* 0x000ea20000000a00 */
[----:B---3--:R-:W-:-:S04]  /*0490*/  IMAD.WIDE.U32 R24, R8, R12, RZ ;  /* 0x0000000c08187225 */ /* 0x008fc800078e00ff */
[----:B------:R-:W-:-:S03]  /*04a0*/  IMAD R25, R8, R13, R25 ;  /* 0x0000000d08197224 */ /* 0x000fc600078e0219 */
[----:B------:R-:W3:Y:S01]  /*04b0*/  LDC.64 R22, c[0x0][0x420] ;  /* 0x00010800ff167b82 */ /* 0x000ee20000000a00 */
[----:B0-----:R-:W-:-:S04]  /*04c0*/  IMAD.WIDE.U32 R40, R8, R10, RZ ;  /* 0x0000000a08287225 */ /* 0x001fc800078e00ff */
[----:B------:R-:W-:-:S03]  /*04d0*/  IMAD R41, R8, R11, R41 ;  /* 0x0000000b08297224 */ /* 0x000fc600078e0229 */
[----:B------:R-:W0:Y:S01]  /*04e0*/  LDC.64 R36, c[0x0][0x410] ;  /* 0x00010400ff247b82 */ /* 0x000e220000000a00 */
[----:B-1----:R-:W-:-:S04]  /*04f0*/  LEA R34, P0, R40, R34, 0x2 ;  /* 0x0000002228227211 */ /* 0x002fc800078010ff */
[----:B------:R-:W-:Y:S02]  /*0500*/  LEA.HI.X R35, R40, R35, R41, 0x2, P0 ;  /* 0x0000002328237211 */ /* 0x000fe400000f1429 */
[----:B------:R-:W-:Y:S01]  /*0510*/  MOV R40, RZ ;  /* 0x000000ff00287202 */ /* 0x000fe20000000f00 */
[----:B------:R-:W1:Y:S01]  /*0520*/  LDC.64 R20, c[0x0][0x478] ;  /* 0x00011e00ff147b82 */ /* 0x000e620000000a00 */
[----:B--2---:R-:W-:-:S04]  /*0530*/  IMAD.WIDE.U32 R8, R6, UR18, R38 ;  /* 0x0000001206087c25 */ /* 0x004fc8000f8e0026 */
[----:B------:R-:W-:Y:S01]  /*0540*/  IMAD R39, R46, UR4, RZ ;  /* 0x000000042e277c24 */ /* 0x000fe2000f8e02ff */
[----:B------:R-:W-:Y:S01]  /*0550*/  USEL UR4, UR4, 0x1, !UP0 ;  /* 0x0000000104047887 */ /* 0x000fe2000c000000 */
[----:B------:R-:W-:Y:S01]  /*0560*/  IMAD R38, R7, UR18, R9 ;  /* 0x0000001207267c24 */ /* 0x000fe2000f8e0209 */
[----:B------:R-:W2:Y:S01]  /*0570*/  LDC.64 R4, c[0x0][0x488] ;  /* 0x00012200ff047b82 */ /* 0x000ea20000000a00 */
[----:B---3--:R-:W-:Y:S01]  /*0580*/  IMAD.WIDE.U32 R12, R22, UR18, R24 ;  /* 0x00000012160c7c25 */ /* 0x008fe2000f8e0018 */
[----:B------:R-:W-:-:S06]  /*0590*/  UIADD3 UR6, UPT, UPT, -UR4, URZ, URZ ;  /* 0x000000ff04067290 */ /* 0x000fcc000fffe1ff */
[----:B------:R-:W3:Y:S01]  /*05a0*/  LDC.64 R2, c[0x0][0x490] ;  /* 0x00012400ff027b82 */ /* 0x000ee20000000a00 */
[----:B0-----:R-:W-:-:S04]  /*05b0*/  IMAD.WIDE.U32 R10, R36, UR18, R26 ;  /* 0x00000012240a7c25 */ /* 0x001fc8000f8e001a */
[----:B------:R-:W-:Y:S02]  /*05c0*/  IMAD R36, R23, UR18, R13 ;  /* 0x0000001217247c24 */ /* 0x000fe4000f8e020d */
[----:B------:R-:W-:Y:S01]  /*05d0*/  IMAD R37, R37, UR18, R11 ;  /* 0x0000001225257c24 */ /* 0x000fe2000f8e020b */
[----:B------:R-:W0:Y:S01]  /*05e0*/  LDC.64 R18, c[0x0][0x3c0] ;  /* 0x0000f000ff127b82 */ /* 0x000e220000000a00 */
[----:B-1----:R-:W-:-:S07]  /*05f0*/  IMAD.WIDE.U32 R6, R31, 0x8, R20 ;  /* 0x000000081f067825 */ /* 0x002fce00078e0014 */
[----:B------:R-:W1:Y:S01]  /*0600*/  LDC.64 R16, c[0x0][0x3e0] ;  /* 0x0000f800ff107b82 */ /* 0x000e620000000a00 */
[----:B--2---:R-:W-:-:S07]  /*0610*/  IMAD.WIDE.U32 R4, R31, 0x8, R4 ;  /* 0x000000081f047825 */ /* 0x004fce00078e0004 */
[----:B------:R-:W2:Y:S01]  /*0620*/  LDC.64 R14, c[0x0][0x3a8] ;  /* 0x0000ea00ff0e7b82 */ /* 0x000ea20000000a00 */
[----:B---3--:R-:W-:Y:S01]  /*0630*/  IMAD.WIDE.U32 R2, R31, 0x8, R2 ;  /* 0x000000081f027825 */ /* 0x008fe200078e0002 */
[----:B0-----:R-:W-:Y:S02]  /*0640*/  SHF.L.U64.HI R19, R18, 0x2, R19 ;  /* 0x0000000212137819 */ /* 0x001fe40000010213 */
[----:B-1----:R-:W-:Y:S02]  /*0650*/  SHF.L.U64.HI R17, R16, 0x2, R17 ;  /* 0x0000000210117819 */ /* 0x002fe40000010211 */
[----:B--2---:R-:W-:-:S07]  /*0660*/  SHF.L.U64.HI R15, R14, 0x2, R15 ;  /* 0x000000020e0f7819 */ /* 0x004fce000001020f */
.L_x_4900:
[----:B------:R-:W-:Y:S01]  /*0670*/  BAR.SYNC.DEFER_BLOCKING 0x0 ;  /* 0x0000000000007b1d */ /* 0x000fe20000010000 */
[----:B------:R-:W-:-:S04]  /*0680*/  IMAD.WIDE.U32 R46, R31, 0x8, R42 ;  /* 0x000000081f2e7825 */ /* 0x000fc800078e002a */
[----:B0-----:R-:W-:Y:S02]  /*0690*/  IMAD.WIDE.U32 R20, R31, 0x8, R44 ;  /* 0x000000081f147825 */ /* 0x001fe400078e002c */
        /* <DEDUP_REMOVED lines=25> */
.L_x_4886:
        /* <DEDUP_REMOVED lines=48> */
.L_x_4889:
[----:B------:R-:W-:Y:S05]  /*0b30*/  BSYNC.RECONVERGENT B0 ;  /* 0x0000000000007941 */ /* 0x000fea0003800200 */
.L_x_4888:
        /* <DEDUP_REMOVED lines=32> */
.L_x_4891:
[----:B------:R-:W-:Y:S05]  /*0d40*/  BSYNC.RECONVERGENT B0 ;  /* 0x0000000000007941 */ /* 0x000fea0003800200 */
.L_x_4890:
        /* <DEDUP_REMOVED lines=32> */
.L_x_4893:
[----:B------:R-:W-:Y:S05]  /*0f50*/  BSYNC.RECONVERGENT B0 ;  /* 0x0000000000007941 */ /* 0x000fea0003800200 */
.L_x_4892:
        /* <DEDUP_REMOVED lines=32> */
.L_x_4895:
[----:B------:R-:W-:Y:S05]  /*1160*/  BSYNC.RECONVERGENT B0 ;  /* 0x0000000000007941 */ /* 0x000fea0003800200 */
.L_x_4894:
[----:B------:R-:W-:Y:S01]  /*1170*/  FMUL.FTZ R49, R48, R53 ;  /* 0x0000003530317220 */ /* 0x000fe20000410000 */
[----:B------:R-:W-:Y:S01]  /*1180*/  FMUL.FTZ R52, R41, R56 ;  /* 0x0000003829347220 */ /* 0x000fe20000410000 */
[----:B------:R-:W-:Y:S01]  /*1190*/  FMUL.FTZ R51, R46, R55 ;  /* 0x000000372e337220 */ /* 0x000fe20000410000 */
[----:B------:R-:W-:-:S07]  /*11a0*/  FMUL.FTZ R50, R47, R54 ;  /* 0x000000362f327220 */ /* 0x000fce0000410000 */
.L_x_4887:
        /* <DEDUP_REMOVED lines=24> */
.L_x_4899:
        /* <DEDUP_REMOVED lines=24> */
[----:B------:R-:W1:Y:S01]  /*14b0*/  MUFU.EX2 R69, R69 ;  /* 0x0000004500457308 */ /* 0x000e620000000800 */
[----:B---3--:R-:W-:-:S04]  /*14c0*/  FFMA.FTZ R27, R67, R27, R50 ;  /* 0x0000001b431b7223 */ /* 0x008fc80000010032 */
[----:B----4-:R-:W-:-:S05]  /*14d0*/  FFMA.FTZ R24, R66, R27, R49 ;  /* 0x0000001b42187223 */ /* 0x010fca0000010031 */
[----:B0-----:R-:W0:Y:S01]  /*14e0*/  SHFL.UP PT, R23, R24, 0x1, RZ ;  /* 0x0420000018177989 */ /* 0x001e2200000e00ff */
[----:B-1----:R-:W-:-:S04]  /*14f0*/  FMUL.FTZ R22, R69, R70 ;  /* 0x0000004645167220 */ /* 0x002fc80000410000 */
        /* <DEDUP_REMOVED lines=62> */
.L_x_4898:
[----:B------:R-:W-:Y:S05]  /*18e0*/  BSYNC.RECONVERGENT B0 ;  /* 0x0000000000007941 */ /* 0x000fea0003800200 */
.L_x_4897:
        /* <DEDUP_REMOVED lines=16> */
.L_x_4896:
[----:B0-----:R-:W0:Y:S01]  /*19f0*/  F2F.F16.F32 R24, R46 ;  /* 0x0000002e00187304 */ /* 0x001e220000200800 */
[----:B------:R-:W-:Y:S01]  /*1a00*/  BAR.SYNC.DEFER_BLOCKING 0x0 ;  /* 0x0000000000007b1d */ /* 0x000fe20000010000 */
[----:B------:R-:W-:-:S04]  /*1a10*/  SHF.L.U32 R27, R40, 0x7, RZ ;  /* 0x00000007281b7819 */ /* 0x000fc800000006ff */
[----:B------:R-:W-:Y:S01]  /*1a20*/  IADD3 R51, P0, PT, R27, R12, RZ ;  /* 0x0000000c1b337210 */ /* 0x000fe20007f1e0ff */
[----:B------:R-:W1:Y:S01]  /*1a30*/  LDCU UR4, c[0x0][0x394] ;  /* 0x00007280ff0477ac */ /* 0x000e620008000800 */
[----:B--2---:R-:W-:Y:S02]  /*1a40*/  F2F.F16.F32 R20, R47 ;  /* 0x0000002f00147304 */ /* 0x004fe40000200800 */
[----:B------:R-:W-:Y:S01]  /*1a50*/  IADD3.X R50, PT, PT, RZ, R36, RZ, P0, !PT ;  /* 0x00000024ff327210 */ /* 0x000fe200007fe4ff */
[----:B0-----:R-:W-:-:S05]  /*1a60*/  IMAD.WIDE.U32 R24, R24, 0x10000, RZ ;  /* 0x0001000018187825 */ /* 0x001fca00078e00ff */
[----:B------:R-:W0:Y:S08]  /*1a70*/  F2F.F16.F32 R23, R48 ;  /* 0x0000003000177304 */ /* 0x000e300000200800 */
[----:B------:R-:W2:Y:S01]  /*1a80*/  F2F.F16.F32 R21, R41 ;  /* 0x0000002900157304 */ /* 0x000ea20000200800 */
[----:B0-----:R-:W-:Y:S02]  /*1a90*/  PRMT R49, R20, 0x5410, R23 ;  /* 0x0000541014317816 */ /* 0x001fe40000000017 */
[----:B------:R-:W-:-:S02]  /*1aa0*/  LEA R20, P0, R51, R6, 0x1 ;  /* 0x0000000633147211 */ /* 0x000fc400078008ff */
[----:B------:R-:W-:Y:S02]  /*1ab0*/  LOP3.LUT R25, R49, R25, RZ, 0xfc, !PT ;  /* 0x0000001931197212 */ /* 0x000fe400078efcff */
[----:B------:R-:W-:Y:S02]  /*1ac0*/  IADD3 R23, P1, PT, R27, R10, RZ ;  /* 0x0000000a1b177210 */ /* 0x000fe40007f3e0ff */
[----:B--2---:R-:W-:Y:S02]  /*1ad0*/  LOP3.LUT R24, R24, R21, RZ, 0xfc, !PT ;  /* 0x0000001518187212 */ /* 0x004fe400078efcff */
[----:B------:R-:W-:Y:S02]  /*1ae0*/  LEA.HI.X R21, R51, R7, R50, 0x1, P0 ;  /* 0x0000000733157211 */ /* 0x000fe400000f0c32 */
[----:B------:R-:W-:Y:S02]  /*1af0*/  IADD3.X R26, PT, PT, RZ, R37, RZ, P1, !PT ;  /* 0x00000025ff1a7210 */ /* 0x000fe40000ffe4ff */
[C---:B------:R-:W-:Y:S01]  /*1b00*/  LEA R22, P1, R23.reuse, R4, 0x1 ;  /* 0x0000000417167211 */ /* 0x040fe200078208ff */
[----:B------:R0:W-:Y:S03]  /*1b10*/  STG.E.64 desc[UR16][R20.64], R24 ;  /* 0x0000001814007986 */ /* 0x0001e6000c101b10 */
[----:B------:R-:W-:Y:S01]  /*1b20*/  LEA.HI.X R23, R23, R5, R26, 0x1, P1 ;  /* 0x0000000517177211 */ /* 0x000fe200008f0c1a */
[----:B------:R-:W-:Y:S06]  /*1b30*/  BAR.SYNC.DEFER_BLOCKING 0x0 ;  /* 0x0000000000007b1d */ /* 0x000fec0000010000 */
[----:B------:R-:W2:Y:S01]  /*1b40*/  LDG.E.64 R22, desc[UR16][R22.64] ;  /* 0x0000001016167981 */ /* 0x000ea2000c1e1b00 */
[----:B------:R-:W-:-:S02]  /*1b50*/  IADD3 R27, P0, PT, R27, R8, RZ ;  /* 0x000000081b1b7210 */ /* 0x000fc40007f1e0ff */
[----:B------:R-:W-:Y:S01]  /*1b60*/  IADD3 R40, PT, PT, R40, 0x1, RZ ;  /* 0x0000000128287810 */ /* 0x000fe20007ffe0ff */
[----:B------:R-:W-:Y:S01]  /*1b70*/  BAR.SYNC.DEFER_BLOCKING 0x0 ;  /* 0x0000000000007b1d */ /* 0x000fe20000010000 */
[----:B------:R-:W-:Y:S02]  /*1b80*/  IADD3 R44, P1, PT, R44, 0x100, RZ ;  /* 0x000001002c2c7810 */ /* 0x000fe40007f3e0ff */
[----:B------:R-:W-:Y:S02]  /*1b90*/  IADD3 R42, P2, PT, R42, 0x100, RZ ;  /* 0x000001002a2a7810 */ /* 0x000fe40007f5e0ff */
        /* <DEDUP_REMOVED lines=13> */
[----:B------:R-:W2:Y:S04]  /*1c70*/  MUFU.EX2 R20, R20 ;  /* 0x0000001400147308 */ /* 0x000ea80000000800 */
[----:B------:R-:W3:Y:S04]  /*1c80*/  MUFU.EX2 R23, R23 ;  /* 0x0000001700177308 */ /* 0x000ee80000000800 */
[----:B------:R-:W4:Y:S01]  /*1c90*/  MUFU.EX2 R49, R49 ;  /* 0x0000003100317308 */ /* 0x000f220000000800 */
[----:B0-----:R-:W-:Y:S01]  /*1ca0*/  FADD.FTZ R22, R52, 1 ;  /* 0x3f80000034167421 */ /* 0x001fe20000010000 */
[----:B--2---:R-:W-:-:S05]  /*1cb0*/  FADD.FTZ R21, R20, 1 ;  /* 0x3f80000014157421 */ /* 0x004fca0000010000 */
[----:B------:R-:W0:Y:S01]  /*1cc0*/  MUFU.RCP R22, R22 ;  /* 0x0000001600167308 */ /* 0x000e220000001000 */
[----:B---3--:R-:W-:Y:S01]  /*1cd0*/  FADD.FTZ R25, R23, 1 ;  /* 0x3f80000017197421 */ /* 0x008fe20000010000 */
[----:B----4-:R-:W-:-:S06]  /*1ce0*/  FADD.FTZ R49, R49, 1 ;  /* 0x3f80000031317421 */ /* 0x010fcc0000010000 */
[----:B------:R-:W2:Y:S08]  /*1cf0*/  MUFU.RCP R21, R21 ;  /* 0x0000001500157308 */ /* 0x000eb00000001000 */
[----:B------:R-:W3:Y:S01]  /*1d00*/  MUFU.RCP R25, R25 ;  /* 0x0000001900197308 */ /* 0x000ee20000001000 */
[----:B0-----:R-:W-:-:S04]  /*1d10*/  FMUL.FTZ R20, R51, R22 ;  /* 0x0000001633147220 */ /* 0x001fc80000410000 */
[----:B------:R-:W-:-:S03]  /*1d20*/  FMUL.FTZ R20, R20, R47 ;  /* 0x0000002f14147220 */ /* 0x000fc60000410000 */
[----:B------:R-:W0:Y:S01]  /*1d30*/  MUFU.RCP R49, R49 ;  /* 0x0000003100317308 */ /* 0x000e220000001000 */
[----:B--2---:R-:W-:Y:S01]  /*1d40*/  FMUL.FTZ R23, R50, R21 ;  /* 0x0000001532177220 */ /* 0x004fe20000410000 */
[----:B------:R-:W-:-:S03]  /*1d50*/  IADD3.X R21, PT, PT, RZ, R38, RZ, P0, !PT ;  /* 0x00000026ff157210 */ /* 0x000fc600007fe4ff */
[----:B------:R-:W-:-:S03]  /*1d60*/  FMUL.FTZ R46, R23, R46 ;  /* 0x0000002e172e7220 */ /* 0x000fc60000410000 */
[----:B------:R2:W-:Y:S01]  /*1d70*/  F2F.F16.F32 R47, R20 ;  /* 0x00000014002f7304 */ /* 0x0005e20000200800 */
[----:B---3--:R-:W-:-:S04]  /*1d80*/  FMUL.FTZ R23, R24, R25 ;  /* 0x0000001918177220 */ /* 0x008fc80000410000 */
[----:B------:R-:W-:-:S03]  /*1d90*/  FMUL.FTZ R48, R23, R48 ;  /* 0x0000003017307220 */ /* 0x000fc60000410000 */
[----:B------:R-:W3:Y:S01]  /*1da0*/  F2F.F16.F32 R22, R46 ;  /* 0x0000002e00167304 */ /* 0x000ee20000200800 */
[----:B--2---:R-:W-:Y:S01]  /*1db0*/  LEA R20, P0, R27, R2, 0x1 ;  /* 0x000000021b147211 */ /* 0x004fe200078008ff */
[----:B0-----:R-:W-:-:S03]  /*1dc0*/  FMUL.FTZ R26, R26, R49 ;  /* 0x000000311a1a7220 */ /* 0x001fc60000410000 */
[----:B------:R-:W-:Y:S01]  /*1dd0*/  LEA.HI.X R21, R27, R3, R21, 0x1, P0 ;  /* 0x000000031b157211 */ /* 0x000fe200000f0c15 */
[----:B------:R-:W-:Y:S01]  /*1de0*/  FMUL.FTZ R26, R26, R41 ;  /* 0x000000291a1a7220 */ /* 0x000fe20000410000 */
[----:B-1----:R-:W-:Y:S01]  /*1df0*/  ISETP.NE.AND P0, PT, R40, UR4, PT ;  /* 0x0000000428007c0c */ /* 0x002fe2000bf05270 */
[----:B------:R-:W0:Y:S01]  /*1e00*/  F2F.F16.F32 R48, R48 ;  /* 0x0000003000307304 */ /* 0x000e220000200800 */
[----:B---3--:R-:W-:-:S07]  /*1e10*/  IMAD.WIDE.U32 R22, R22, 0x10000, RZ ;  /* 0x0001000016167825 */ /* 0x008fce00078e00ff */
[----:B------:R-:W1:Y:S01]  /*1e20*/  F2F.F16.F32 R25, R26 ;  /* 0x0000001a00197304 */ /* 0x000e620000200800 */
[----:B0-----:R-:W-:-:S04]  /*1e30*/  PRMT R47, R47, 0x5410, R48 ;  /* 0x000054102f2f7816 */ /* 0x001fc80000000030 */
[----:B------:R-:W-:Y:S02]  /*1e40*/  LOP3.LUT R23, R47, R23, RZ, 0xfc, !PT ;  /* 0x000000172f177212 */ /* 0x000fe400078efcff */
[----:B-1----:R-:W-:-:S05]  /*1e50*/  LOP3.LUT R22, R22, R25, RZ, 0xfc, !PT ;  /* 0x0000001916167212 */ /* 0x002fca00078efcff */
[----:B------:R0:W-:Y:S01]  /*1e60*/  STG.E.64 desc[UR16][R20.64], R22 ;  /* 0x0000001614007986 */ /* 0x0001e2000c101b10 */
[----:B------:R-:W-:Y:S05]  /*1e70*/  @P0 BRA `(.L_x_4900) ;  /* 0xffffffe400fc0947 */ /* 0x000fea000383ffff */
[----:B------:R-:W-:Y:S05]  /*1e80*/  EXIT ;  /* 0x000000000000794d */ /* 0x000fea0003800000 */
.L_x_4901:
        /* <DEDUP_REMOVED lines=15> */
.L_x_5151:


//--------------------- .text._Z25selective_scan_fwd_kernelI32Selective_Scan_fwd_kernel_traitsILi32ELi4ELi1ELb1ELb0ELb1ELb0EN3c104HalfEfEEv13SSMParamsBase --------------------------
	.section	.text._Z25selective_scan_fwd_kernelI32Selective_Scan_fwd_kernel_traitsILi32ELi4ELi1ELb1ELb0ELb1ELb0EN3c104HalfEfEEv13SSMParamsBase,"ax",@progbits
	.align	128
        .global         _Z25selective_scan_fwd_kernelI32Selective_Scan_fwd_kernel_traitsILi32ELi4ELi1ELb1ELb0ELb1ELb0EN3c104HalfEfEEv13SSMParamsBase
        .type           _Z25selective_scan_fwd_kernelI32Selective_Scan_fwd_kernel_traitsILi32ELi4ELi1ELb1ELb0ELb1ELb0EN3c104HalfEfEEv13SSMParamsBase,@function
        .size           _Z25selective_scan_fwd_kernelI32Selective_Scan_fwd_kernel_traitsILi32ELi4ELi1ELb1ELb0ELb1ELb0EN3c104HalfEfEEv13SSMParamsBase,(.L_x_5152 - _Z25selective_scan_fwd_kernelI32Selective_Scan_fwd_kernel_traitsILi32ELi4ELi1ELb1ELb0ELb1ELb0EN3c104HalfEfEEv13SSMParamsBase)
        .other          _Z25selective_scan_fwd_kernelI32Selective_Scan_fwd_kernel_traitsILi32ELi4ELi1ELb1ELb0ELb1ELb0EN3c104HalfEfEEv13SSMParamsBase,@"STO_CUDA_ENTRY STV_DEFAULT"
_Z25selective_scan_fwd_kernelI32Selective_Scan_fwd_kernel_traitsILi32ELi4ELi1ELb1ELb0ELb1ELb0EN3c104HalfEfEEv13SSMParamsBase:
.text._Z25selective_scan_fwd_kernelI32Selective_Scan_fwd_kernel_traitsILi32ELi4ELi1ELb1ELb0ELb1ELb0EN3c104HalfEfEEv13SSMParamsBase:
        /* <DEDUP_REMOVED lines=36> */
[----:B------:R-:W-:Y:S01]  /*0240*/  IMAD R4, R9, R2, R4 ;  /* 0x0000000209047224 */ /* 0x000fe200078e0204 */
[----:B------:R-:W-:Y:S01]  /*0250*/  UIMAD.WIDE.U32 UR4, UR18, UR8, URZ ;  /* 0x00000008120472a5 */ /* 0x000fe2000f8e00ff */
[----:B------:R-:W-:-:S03]  /*0260*/  ISETP.GE.AND P4, PT, R16, 0x1, PT ;  /* 0x000000011000780c */ /* 0x000fc60003f86270 */
[----:B------:R-:W-:Y:S01]  /*0270*/  ISETP.GT.U32.AND P2, PT, R9, R4, PT ;  /* 0x000000040900720c */ /* 0x000fe20003f44070 */
[----:B------:R-:W-:Y:S01]  /*0280*/  UIMAD.WIDE.U32 UR6, UR18, UR12, URZ ;  /* 0x0000000c120672a5 */ /* 0x000fe2000f8e00ff */
[----:B------:R-:W-:Y:S01]  /*0290*/  MOV R2, UR4 ;  /* 0x0000000400027c02 */ /* 0x000fe20008000f00 */
[----:B------:R-:W-:Y:S02]  /*02a0*/  UIMAD UR8, UR18, UR9, UR5 ;  /* 0x00000009120872a4 */ /* 0x000fe4000f8e0205 */
[----:B------:R-:W-:Y:S01]  /*02b0*/  UIMAD UR4, UR18, UR13, UR7 ;  /* 0x0000000d120472a4 */ /* 0x000fe2000f8e0207 */
[----:B------:R-:W-:Y:S02]  /*02c0*/  MOV R3, UR5 ;  /* 0x0000000500037c02 */ /* 0x000fe40008000f00 */
[----:B------:R-:W-:Y:S02]  /*02d0*/  MOV R18, UR6 ;  /* 0x0000000600127c02 */ /* 0x000fe40008000f00 */
[----:B------:R-:W-:-:S02]  /*02e0*/  MOV R19, UR7 ;  /* 0x0000000700137c02 */ /* 0x000fc40008000f00 */
[----:B------:R-:W-:Y:S01]  /*02f0*/  LOP3.LUT R5, R0, R11, RZ, 0x3c, !PT ;  /* 0x0000000b00057212 */ /* 0x000fe200078e3cff */
[----:B------:R-:W0:Y:S01]  /*0300*/  LDCU.64 UR6, c[0x0][0x3d0] ;  /* 0x00007a00ff0677ac */ /* 0x000e220008000a00 */
        /* <DEDUP_REMOVED lines=8> */
[----:B------:R-:W0:Y:S01]  /*0390*/  LDC.64 R8, c[0x0][0x428] ;  /* 0x00010a00ff087b82 */ /* 0x000e220000000a00 */
[----:B------:R-:W-:Y:S01]  /*03a0*/  @P0 IADD3 R7, PT, PT, R7, 0x1, RZ ;  /* 0x0000000107070810 */ /* 0x000fe20007ffe0ff */
[C---:B------:R-:W-:Y:S01]  /*03b0*/  IMAD.WIDE.U32 R2, R0.reuse, UR10, R2 ;  /* 0x0000000a00027c25 */ /* 0x040fe2000f8e0002 */
[----:B------:R-:W-:Y:S01]  /*03c0*/  UIMAD.WIDE.U32 UR4, UR18, UR6, URZ ;  /* 0x00000006120472a5 */ /* 0x000fe2000f8e00ff */
[----:B------:R-:W1:Y:S01]  /*03d0*/  S2R R29, SR_TID.X ;  /* 0x00000000001d7919 */ /* 0x000e620000002100 */
[----:B------:R-:W-:Y:S01]  /*03e0*/  @!P3 IADD3 R7, PT, PT, -R7, RZ, RZ ;  /* 0x000000ff0707b210 */ /* 0x000fe20007ffe1ff */
[----:B------:R-:W-:Y:S01]  /*03f0*/  IMAD R47, R0, UR11, R3 ;  /* 0x0000000b002f7c24 */ /* 0x000fe2000f8e0203 */
[----:B------:R-:W-:Y:S01]  /*0400*/  @!P1 LOP3.LUT R7, RZ, R11, RZ, 0x33, !PT ;  /* 0x0000000bff079212 */ /* 0x000fe200078e33ff */
[----:B------:R-:W2:Y:S01]  /*0410*/  LDC.64 R20, c[0x0][0x468] ;  /* 0x00011a00ff147b82 */ /* 0x000ea20000000a00 */
[C---:B------:R-:W-:Y:S01]  /*0420*/  LEA R46, P0, R2.reuse, R12, 0x1 ;  /* 0x0000000c022e7211 */ /* 0x040fe200078008ff */
[----:B------:R-:W-:Y:S01]  /*0430*/  UIMAD UR5, UR18, UR7, UR5 ;  /* 0x00000007120572a4 */ /* 0x000fe2000f8e0205 */
[----:B------:R-:W-:Y:S01]  /*0440*/  SHF.R.S32.HI R3, RZ, 0x1f, R7 ;  /* 0x0000001fff037819 */ /* 0x000fe20000011407 */
[----:B------:R-:W3:Y:S01]  /*0450*/  LDCU.64 UR6, c[0x0][0x3b8] ;  /* 0x00007700ff0677ac */ /* 0x000ee20008000a00 */
[----:B------:R-:W-:Y:S01]  /*0460*/  LEA.HI.X R47, R2, R13, R47, 0x1, P0 ;  /* 0x0000000d022f7211 */ /* 0x000fe200000f0c2f */
[----:B------:R-:W-:-:S02]  /*0470*/  IMAD.WIDE.U32 R18, R0, UR14, R18 ;  /* 0x0000000e00127c25 */ /* 0x000fc4000f8e0012 */
[----:B------:R-:W4:Y:S01]  /*0480*/  LDC.64 R22, c[0x0][0x3a0] ;  /* 0x0000e800ff167b82 */ /* 0x000f220000000a00 */
[----:B------:R-:W0:Y:S01]  /*0490*/  LDCU.U8 UR9, c[0x0][0x39e] ;  /* 0x000073c0ff0977ac */ /* 0x000e220008000000 */
[----:B------:R-:W-:Y:S02]  /*04a0*/  IMAD R2, R3, R26, RZ ;  /* 0x0000001a03027224 */ /* 0x000fe400078e02ff */
[C---:B------:R-:W-:Y:S02]  /*04b0*/  IMAD R45, R0.reuse, UR15, R19 ;  /* 0x0000000f002d7c24 */ /* 0x040fe4000f8e0213 */
[----:B------:R-:W-:Y:S02]  /*04c0*/  IMAD R17, R7, R27, R2 ;  /* 0x0000001b07117224 */ /* 0x000fe400078e0202 */
[----:B------:R-:W1:Y:S01]  /*04d0*/  LDC.64 R4, c[0x0][0x450] ;  /* 0x00011400ff047b82 */ /* 0x000e620000000a00 */
[----:B0-----:R-:W-:-:S04]  /*04e0*/  IMAD.WIDE.U32 R32, R0, R8, RZ ;  /* 0x0000000800207225 */ /* 0x001fc800078e00ff */
[----:B------:R-:W-:Y:S01]  /*04f0*/  IMAD.WIDE.U32 R26, R7, R26, UR4 ;  /* 0x00000004071a7e25 */ /* 0x000fe2000f8e001a */
[----:B------:R-:W0:Y:S02]  /*0500*/  LDCU UR4, c[0x0][0x38c] ;  /* 0x00007180ff0477ac */ /* 0x000e240008000800 */
[----:B------:R-:W0:Y:S01]  /*0510*/  LDC R31, c[0x0][0x384] ;  /* 0x0000e100ff1f7b82 */ /* 0x000e220000000800 */
[----:B------:R-:W-:Y:S01]  /*0520*/  IMAD R33, R0, R9, R33 ;  /* 0x0000000900217224 */ /* 0x000fe200078e0221 */
[C---:B--2---:R-:W-:Y:S02]  /*0530*/  LEA R44, P0, R18.reuse, R20, 0x1 ;  /* 0x00000014122c7211 */ /* 0x044fe400078008ff */
[----:B------:R-:W-:Y:S02]  /*0540*/  IADD3 R42, PT, PT, R27, R17, RZ ;  /* 0x000000111b2a7210 */ /* 0x000fe40007ffe0ff */
[----:B------:R-:W-:Y:S01]  /*0550*/  LEA.HI.X R45, R18, R21, R45, 0x1, P0 ;  /* 0x00000015122d7211 */ /* 0x000fe200000f0c2d */
[C---:B---3--:R-:W-:Y:S01]  /*0560*/  IMAD.WIDE.U32 R20, R0.reuse, UR6, RZ ;  /* 0x0000000600147c25 */ /* 0x048fe2000f8e00ff */
[----:B------:R-:W2:Y:S03]  /*0570*/  LDC.64 R14, c[0x0][0x440] ;  /* 0x00011000ff0e7b82 */ /* 0x000ea60000000a00 */
[----:B----4-:R-:W-:-:S04]  /*0580*/  IMAD.WIDE.U32 R18, R0, R22, RZ ;  /* 0x0000001600127225 */ /* 0x010fc800078e00ff */
[----:B------:R-:W-:Y:S01]  /*0590*/  IMAD R23, R0, R23, R19 ;  /* 0x0000001700177224 */ /* 0x000fe200078e0213 */
[----:B------:R-:W3:Y:S01]  /*05a0*/  LDC.64 R24, c[0x0][0x448] ;  /* 0x00011200ff187b82 */ /* 0x000ee20000000a00 */
[----:B-1----:R-:W-:Y:S01]  /*05b0*/  LEA R43, P1, R26, R4, 0x1 ;  /* 0x000000041a2b7211 */ /* 0x002fe200078208ff */
[----:B------:R-:W-:Y:S01]  /*05c0*/  IMAD R19, R0, UR7, R21 ;  /* 0x0000000700137c24 */ /* 0x000fe2000f8e0215 */
[----:B0-----:R-:W-:Y:S02]  /*05d0*/  UISETP.LT.AND UP0, UPT, UR4, 0x1, UPT ;  /* 0x000000010400788c */ /* 0x001fe4000bf01270 */
[----:B------:R-:W-:-:S03]  /*05e0*/  LEA.HI.X R42, R26, R5, R42, 0x1, P1 ;  /* 0x000000051a2a7211 */ /* 0x000fc600008f0c2a */
[----:B------:R-:W0:Y:S01]  /*05f0*/  LDC.64 R12, c[0x0][0x420] ;  /* 0x00010800ff0c7b82 */ /* 0x000e220000000a00 */
[----:B------:R-:W-:-:S04]  /*0600*/  IMAD R17, R31, UR18, R0 ;  /* 0x000000121f117c24 */ /* 0x000fc8000f8e0200 */
[----:B------:R-:W-:-:S03]  /*0610*/  IMAD R0, R17, R16, RZ ;  /* 0x0000001011007224 */ /* 0x000fc600078e02ff */
[----:B------:R-:W1:Y:S01]  /*0620*/  LDC.64 R2, c[0x0][0x478] ;  /* 0x00011e00ff027b82 */ /* 0x000e620000000a00 */
[----:B--2---:R-:W-:Y:S01]  /*0630*/  LEA R26, P1, R18, R14, 0x2 ;  /* 0x0000000e121a7211 */ /* 0x004fe200078210ff */
[----:B------:R-:W-:Y:S01]  /*0640*/  IMAD R0, R0, UR4, RZ ;  /* 0x0000000400007c24 */ /* 0x000fe2000f8e02ff */
[----:B------:R-:W-:-:S04]  /*0650*/  USEL UR4, UR4, 0x1, !UP0 ;  /* 0x0000000104047887 */ /* 0x000fc8000c000000 */
[----:B------:R-:W-:Y:S01]  /*0660*/  UIADD3 UR6, UPT, UPT, -UR4, URZ, URZ ;  /* 0x000000ff04067290 */ /* 0x000fe2000fffe1ff */
[----:B------:R-:W2:Y:S01]  /*0670*/  LDC.64 R10, c[0x0][0x3e0] ;  /* 0x0000f800ff0a7b82 */ /* 0x000ea20000000a00 */
[----:B---3--:R-:W-:Y:S02]  /*0680*/  LEA R27, P0, R20, R24, 0x2 ;  /* 0x00000018141b7211 */ /* 0x008fe400078010ff */
[----:B------:R-:W-:Y:S02]  /*0690*/  LEA.HI.X R24, R18, R15, R23, 0x2, P1 ;  /* 0x0000000f12187211 */ /* 0x000fe400008f1417 */
[----:B------:R-:W-:Y:S02]  /*06a0*/  LEA.HI.X R25, R20, R25, R19, 0x2, P0 ;  /* 0x0000001914197211 */ /* 0x000fe400000f1413 */
[----:B------:R-:W-:Y:S01]  /*06b0*/  MOV R23, RZ ;  /* 0x000000ff00177202 */ /* 0x000fe20000000f00 */
[----:B------:R-:W3:Y:S01]  /*06c0*/  LDC.64 R8, c[0x0][0x3c0] ;  /* 0x0000f000ff087b82 */ /* 0x000ee20000000a00 */
[----:B0-----:R-:W-:-:S04]  /*06d0*/  IMAD.WIDE.U32 R4, R12, UR18, R32 ;  /* 0x000000120c047c25 */ /* 0x001fc8000f8e0020 */
[----:B------:R-:W-:-:S03]  /*06e0*/  IMAD R22, R13, UR18, R5 ;  /* 0x000000120d167c24 */ /* 0x000fc6000f8e0205 */
[----:B------:R-:W0:Y:S01]  /*06f0*/  LDC.64 R6, c[0x0][0x3a8] ;  /* 0x0000ea00ff067b82 */ /* 0x000e220000000a00 */
[----:B-1----:R-:W-:Y:S01]  /*0700*/  IMAD.WIDE.U32 R2, R29, 0x8, R2 ;  /* 0x000000081d027825 */ /* 0x002fe200078e0002 */
[----:B--2---:R-:W-:Y:S02]  /*0710*/  SHF.L.U64.HI R11, R10, 0x1, R11 ;  /* 0x000000010a0b7819 */ /* 0x004fe4000001020b */
[----:B---3--:R-:W-:Y:S02]  /*0720*/  SHF.L.U64.HI R9, R8, 0x2, R9 ;  /* 0x0000000208097819 */ /* 0x008fe40000010209 */
[----:B0-----:R-:W-:-:S07]  /*0730*/  SHF.L.U64.HI R48, R6, 0x2, R7 ;  /* 0x0000000206307819 */ /* 0x001fce0000010207 */
.L_x_4916:
        /* <DEDUP_REMOVED lines=8> */
[----:B---3--:R-:W-:Y:S02]  /*07c0*/  SHF.R.U64 R12, R16, 0x10, R17 ;  /* 0x00000010100c7819 */ /* 0x008fe40000001211 */
[----:B------:R-:W-:Y:S02]  /*07d0*/  PRMT R18, R18, 0x5410, R7 ;  /* 0x0000541012127816 */ /* 0x000fe40000000007 */
        /* <DEDUP_REMOVED lines=20> */
.L_x_4902:
        /* <DEDUP_REMOVED lines=48> */
.L_x_4905:
[----:B------:R-:W-:Y:S05]  /*0c20*/  BSYNC.RECONVERGENT B0 ;  /* 0x0000000000007941 */ /* 0x000fea0003800200 */
.L_x_4904:
        /* <DEDUP_REMOVED lines=32> */
.L_x_4907:
[----:B------:R-:W-:Y:S05]  /*0e30*/  BSYNC.RECONVERGENT B0 ;  /* 0x0000000000007941 */ /* 0x000fea0003800200 */
.L_x_4906:
        /* <DEDUP_REMOVED lines=32> */
.L_x_4909:
[----:B------:R-:W-:Y:S05]  /*1040*/  BSYNC.RECONVERGENT B0 ;  /* 0x0000000000007941 */ /* 0x000fea0003800200 */
.L_x_4908:
        /* <DEDUP_REMOVED lines=32> */
.L_x_4911:
[----:B------:R-:W-:Y:S05]  /*1250*/  BSYNC.RECONVERGENT B0 ;  /* 0x0000000000007941 */ /* 0x000fea0003800200 */
.L_x_4910:
[----:B------:R-:W-:Y:S01]  /*1260*/  FMUL.FTZ R34, R7, R38 ;  /* 0x0000002607227220 */ /* 0x000fe20000410000 */
[----:B------:R-:W-:Y:S01]  /*1270*/  FMUL.FTZ R37, R14, R41 ;  /* 0x000000290e257220 */ /* 0x000fe20000410000 */
[----:B------:R-:W-:Y:S01]  /*1280*/  FMUL.FTZ R36, R13, R40 ;  /* 0x000000280d247220 */ /* 0x000fe20000410000 */
[----:B------:R-:W-:-:S07]  /*1290*/  FMUL.FTZ R35, R12, R39 ;  /* 0x000000270c237220 */ /* 0x000fce0000410000 */
.L_x_4903:
        /* <DEDUP_REMOVED lines=27> */
.L_x_4915:
[----:B------:R-:W-:Y:S02]  /*1450*/  MOV R16, R53 ;  /* 0x0000003500107202 */ /* 0x000fe40000000f00 */
[----:B------:R-:W-:-:S05]  /*1460*/  MOV R17, R52 ;  /* 0x0000003400117202 */ /* 0x000fca0000000f00 */
[----:B0-----:R0:W3:Y:S01]  /*1470*/  LDG.E R18, desc[UR16][R16.64] ;  /* 0x0000001010127981 */ /* 0x0010e2000c1e1900 */
[----:B------:R-:W-:Y:S02]  /*1480*/  MOV R14, R49 ;  /* 0x00000031000e7202 */ /* 0x000fe40000000f00 */
[----:B------:R-:W-:-:S06]  /*1490*/  MOV R15, R50 ;  /* 0x00000032000f7202 */ /* 0x000fcc0000000f00 */
[----:B------:R-:W4:Y:S01]  /*14a0*/  LDG.E.64 R14, desc[UR16][R14.64] ;  /* 0x000000100e0e7981 */ /* 0x000f22000c1e1b00 */
        /* <DEDUP_REMOVED lines=14> */
[----:B------:R-:W-:Y:S01]  /*1590*/  FMUL.FTZ R62, R18, R41 ;  /* 0x00000029123e7220 */ /* 0x000fe20000410000 */
[--C-:B----4-:R-:W-:Y:S02]  /*15a0*/  HADD2.F32 R65, -RZ, R15.reuse.H0_H0 ;  /* 0x2000000fff417230 */ /* 0x110fe40000004100 */
[----:B------:R-:W1:Y:S01]  /*15b0*/  MUFU.EX2 R59, R59 ;  /* 0x0000003b003b7308 */ /* 0x000e620000000800 */
[----:B------:R-:W-:-:S03]  /*15c0*/  HADD2.F32 R15, -RZ, R15.H1_H1 ;  /* 0x3000000fff0f7230 */ /* 0x000fc60000004100 */
[----:B------:R-:W3:Y:S04]  /*15d0*/  MUFU.EX2 R60, R60 ;  /* 0x0000003c003c7308 */ /* 0x000ee80000000800 */
[----:B------:R-:W4:Y:S04]  /*15e0*/  MUFU.EX2 R57, R57 ;  /* 0x0000003900397308 */ /* 0x000f280000000800 */
[----:B------:R-:W0:Y:S01]  /*15f0*/  MUFU.EX2 R62, R62 ;  /* 0x0000003e003e7308 */ /* 0x000e220000000800 */
[----:B-1----:R-:W-:-:S04]  /*1600*/  FFMA.FTZ R19, R59, R37, R36 ;  /* 0x000000253b137223 */ /* 0x002fc80000010024 */
[----:B---3--:R-:W-:-:S04]  /*1610*/  FFMA.FTZ R19, R60, R19, R35 ;  /* 0x000000133c137223 */ /* 0x008fc80000010023 */
[----:B----4-:R-:W-:Y:S01]  /*1620*/  FFMA.FTZ R18, R57, R19, R34 ;  /* 0x0000001339127223 */ /* 0x010fe20000010022 */
[----:B0-----:R-:W-:-:S04]  /*1630*/  FMUL.FTZ R17, R62, R59 ;  /* 0x0000003b3e117220 */ /* 0x001fc80000410000 */
[----:B------:R-:W0:Y:S01]  /*1640*/  SHFL.UP PT, R19, R18, 0x1, RZ ;  /* 0x0420000012137989 */ /* 0x000e2200000e00ff */
        /* <DEDUP_REMOVED lines=17> */
[----:B------:R-:W-:Y:S01]  /*1760*/  FSEL R20, R18, R17, !P1 ;  /* 0x0000001112147208 */ /* 0x000fe20004800000 */
[----:B------:R-:W-:Y:S01]  /*1770*/  HFMA2 R16, -RZ, RZ, 1.875, 0 ;  /* 0x3f800000ff107431 */ /* 0x000fe200000001ff */
[----:B------:R-:W-:Y:S02]  /*1780*/  ISETP.GE.AND P1, PT, R54, 0x8, PT ;  /* 0x000000083600780c */ /* 0x000fe40003f26270 */
[----:B------:R-:W-:Y:S01]  /*1790*/  SHFL.UP PT, R64, R61, 0x8, RZ ;  /* 0x050000003d407989 */ /* 0x000fe200000e00ff */
[----:B------:R-:W-:-:S03]  /*17a0*/  MOV R17, RZ ;  /* 0x000000ff00117202 */ /* 0x000fc60000000f00 */
[----:B------:R-:W0:Y:S04]  /*17b0*/  SHFL.UP PT, R19, R20, 0x8, RZ ;  /* 0x0500000014137989 */ /* 0x000e2800000e00ff */
[----:B------:R-:W-:Y:S01]  /*17c0*/  @P0 LDS.64 R16, [UR4] ;  /* 0x00000004ff100984 */ /* 0x000fe20008000a00 */
[C---:B0-----:R-:W-:Y:S02]  /*17d0*/  FFMA.FTZ R19, R61.reuse, R19, R20 ;  /* 0x000000133d137223 */ /* 0x041fe40000010014 */
[----:B------:R-:W-:-:S03]  /*17e0*/  @P1 FMUL.FTZ R61, R61, R64 ;  /* 0x000000403d3d1220 */ /* 0x000fc60000410000 */
[----:B------:R-:W-:Y:S02]  /*17f0*/  FSEL R64, R20, R19, !P1 ;  /* 0x0000001314407208 */ /* 0x000fe40004800000 */
[----:B------:R-:W0:Y:S01]  /*1800*/  SHFL.UP PT, R18, R61, 0x10, RZ ;  /* 0x060000003d127989 */ /* 0x000e2200000e00ff */
[----:B------:R-:W-:-:S03]  /*1810*/  ISETP.NE.AND P1, PT, R54, 0x1f, PT ;  /* 0x0000001f3600780c */ /* 0x000fc60003f25270 */
[----:B------:R-:W1:Y:S01]  /*1820*/  SHFL.UP PT, R21, R64, 0x10, RZ ;  /* 0x0600000040157989 */ /* 0x000e6200000e00ff */
[C---:B0-----:R-:W-:Y:S01]  /*1830*/  FMUL.FTZ R20, R61.reuse, R18 ;  /* 0x000000123d147220 */ /* 0x041fe20000410000 */
[----:B-1----:R-:W-:-:S08]  /*1840*/  FFMA.FTZ R21, R61, R21, R64 ;  /* 0x000000153d157223 */ /* 0x002fd00000010040 */
[----:B------:R0:W-:Y:S01]  /*1850*/  @!P1 STS.64 [UR7+0x110], R20 ;  /* 0x00011014ff009988 */ /* 0x0001e20008000a07 */
[----:B------:R-:W-:Y:S01]  /*1860*/  BAR.SYNC.DEFER_BLOCKING 0x0 ;  /* 0x0000000000007b1d */ /* 0x000fe20000010000 */
[----:B------:R-:W-:-:S04]  /*1870*/  ISETP.GE.AND P1, PT, R54, 0x10, PT ;  /* 0x000000103600780c */ /* 0x000fc80003f26270 */
[----:B------:R-:W-:Y:S02]  /*1880*/  FSEL R61, R61, R20, !P1 ;  /* 0x000000143d3d7208 */ /* 0x000fe40004800000 */
[----:B------:R-:W-:Y:S01]  /*1890*/  FSEL R64, R64, R21, !P1 ;  /* 0x0000001540407208 */ /* 0x000fe20004800000 */
[----:B0-----:R-:W-:Y:S01]  /*18a0*/  HADD2.F32 R21, -RZ, R14.H0_H0 ;  /* 0x2000000eff157230 */ /* 0x001fe20000004100 */
[----:B------:R-:W-:Y:S01]  /*18b0*/  ISETP.NE.AND P1, PT, R29, RZ, PT ;  /* 0x000000ff1d00720c */ /* 0x000fe20003f25270 */
[----:B------:R-:W0:Y:S03]  /*18c0*/  SHFL.UP PT, R66, R61, 0x1, RZ ;  /* 0x042000003d427989 */ /* 0x000e2600000e00ff */
[-C--:B-----5:R-:W-:Y:S01]  /*18d0*/  FMUL.FTZ R20, R21, R58.reuse ;  /* 0x0000003a15147220 */ /* 0x0a0fe20000410000 */
        /* <DEDUP_REMOVED lines=9> */
[----:B0-----:R-:W-:-:S04]  /*1970*/  @P3 FFMA.FTZ R63, R68, R66, R63 ;  /* 0x00000042443f3223 */ /* 0x001fc8000001003f */
[----:B------:R-:W-:Y:S01]  /*1980*/  FFMA.FTZ R62, R62, R63, R37 ;  /* 0x0000003f3e3e7223 */ /* 0x000fe20000010025 */
[----:B------:R-:W-:-:S03]  /*1990*/  HADD2.F32 R63, -RZ, R14.H1_H1 ;  /* 0x3000000eff3f7230 */ /* 0x000fc60000004100 */
[----:B------:R-:W-:Y:S02]  /*19a0*/  FFMA.FTZ R59, R59, R62, R36 ;  /* 0x0000003e3b3b7223 */ /* 0x000fe40000010024 */
        /* <DEDUP_REMOVED lines=12> */
.L_x_4914:
[----:B------:R-:W-:Y:S05]  /*1a70*/  BSYNC.RECONVERGENT B0 ;  /* 0x0000000000007941 */ /* 0x000fea0003800200 */
.L_x_4913:
[----:B------:R-:W-:Y:S01]  /*1a80*/  UIADD3 UR5, UPT, UPT, UR5, 0x1, URZ ;  /* 0x0000000105057890 */ /* 0x000fe2000fffe0ff */
[----:B------:R-:W-:Y:S01]  /*1a90*/  FFMA.FTZ R31, R66, R64, R31 ;  /* 0x00000040421f7223 */ /* 0x000fe2000001001f */
[----:B------:R-:W-:Y:S01]  /*1aa0*/  FFMA.FTZ R66, R57, R66, R34 ;  /* 0x0000004239427223 */ /* 0x000fe20000010022 */
[----:B------:R-:W-:Y:S01]  /*1ab0*/  LEA R49, P1, R10, R49, 0x1 ;  /* 0x000000310a317211 */ /* 0x000fe200078208ff */
[----:B------:R-:W-:Y:S01]  /*1ac0*/  UISETP.NE.AND UP0, UPT, UR5, URZ, UPT ;  /* 0x000000ff0500728c */ /* 0x000fe2000bf05270 */
[----:B------:R-:W-:Y:S01]  /*1ad0*/  LEA R55, P2, R8, R55, 0x2 ;  /* 0x0000003708377211 */ /* 0x000fe200078410ff */
[----:B------:R-:W-:Y:S01]  /*1ae0*/  FFMA.FTZ R33, R62, R20, R33 ;  /* 0x000000143e217223 */ /* 0x000fe20000010021 */
[----:B------:R-:W-:Y:S01]  /*1af0*/  LEA R53, P3, R6, R53, 0x2 ;  /* 0x0000003506357211 */ /* 0x000fe200078610ff */
        /* <DEDUP_REMOVED lines=8> */
.L_x_4912:
[----:B--2---:R-:W1:Y:S01]  /*1b80*/  F2F.F16.F32 R12, R32 ;  /* 0x00000020000c7304 */ /* 0x004e620000200800 */
[----:B------:R-:W-:Y:S01]  /*1b90*/  BAR.SYNC.DEFER_BLOCKING 0x0 ;  /* 0x0000000000007b1d */ /* 0x000fe20000010000 */
[C---:B------:R-:W-:Y:S02]  /*1ba0*/  LEA R17, P0, R23.reuse, R4, 0x7 ;  /* 0x0000000417117211 */ /* 0x040fe400078038ff */
[----:B------:R-:W-:Y:S02]  /*1bb0*/  IADD3 R23, PT, PT, R23, 0x1, RZ ;  /* 0x0000000117177810 */ /* 0x000fe40007ffe0ff */
[----:B------:R-:W-:Y:S01]  /*1bc0*/  IADD3.X R16, PT, PT, RZ, R22, RZ, P0, !PT ;  /* 0x00000016ff107210 */ /* 0x000fe200007fe4ff */
[----:B------:R-:W2:Y:S01]  /*1bd0*/  LDCU UR4, c[0x0][0x394] ;  /* 0x00007280ff0477ac */ /* 0x000ea20008000800 */
[----:B------:R-:W-:Y:S01]  /*1be0*/  F2F.F16.F32 R31, R31 ;  /* 0x0000001f001f7304 */ /* 0x000fe20000200800 */
[----:B------:R-:W-:Y:S02]  /*1bf0*/  IADD3 R43, P1, PT, R43, 0x100, RZ ;  /* 0x000001002b2b7810 */ /* 0x000fe40007f3e0ff */
[----:B------:R-:W-:-:S02]  /*1c00*/  IADD3 R44, P2, PT, R44, 0x100, RZ ;  /* 0x000001002c2c7810 */ /* 0x000fc40007f5e0ff */
[----:B------:R-:W-:Y:S01]  /*1c10*/  IADD3 R46, P3, PT, R46, 0x100, RZ ;  /* 0x000001002e2e7810 */ /* 0x000fe20007f7e0ff */
[----:B-1----:R-:W-:Y:S02]  /*1c20*/  IMAD.WIDE.U32 R12, R12, 0x10000, RZ ;  /* 0x000100000c0c7825 */ /* 0x002fe400078e00ff */
[----:B0-----:R-:W0:Y:S01]  /*1c30*/  F2F.F16.F32 R14, R7 ;  /* 0x00000007000e7304 */ /* 0x001e220000200800 */
[----:B------:R-:W-:Y:S02]  /*1c40*/  IADD3.X R42, PT, PT, RZ, R42, RZ, P1, !PT ;  /* 0x0000002aff2a7210 */ /* 0x000fe40000ffe4ff */
[----:B------:R-:W-:Y:S02]  /*1c50*/  IADD3.X R45, PT, PT, RZ, R45, RZ, P2, !PT ;  /* 0x0000002dff2d7210 */ /* 0x000fe400017fe4ff */
[----:B------:R-:W-:-:S03]  /*1c60*/  IADD3.X R47, PT, PT, RZ, R47, RZ, P3, !PT ;  /* 0x0000002fff2f7210 */ /* 0x000fc60001ffe4ff */
[----:B------:R-:W1:Y:S01]  /*1c70*/  F2F.F16.F32 R33, R33 ;  /* 0x0000002100217304 */ /* 0x000e620000200800 */
[----:B0-----:R-:W-:Y:S02]  /*1c80*/  PRMT R15, R31, 0x5410, R14 ;  /* 0x000054101f0f7816 */ /* 0x001fe4000000000e */
[----:B------:R-:W-:Y:S02]  /*1c90*/  LEA R14, P0, R17, R2, 0x1 ;  /* 0x00000002110e7211 */ /* 0x000fe400078008ff */
[----:B------:R-:W-:Y:S02]  /*1ca0*/  LOP3.LUT R13, R15, R13, RZ, 0xfc, !PT ;  /* 0x0000000d0f0d7212 */ /* 0x000fe400078efcff */
[----:B------:R-:W-:Y:S02]  /*1cb0*/  LEA.HI.X R15, R17, R3, R16, 0x1, P0 ;  /* 0x00000003110f7211 */ /* 0x000fe400000f0c10 */
[----:B-1----:R-:W-:Y:S02]  /*1cc0*/  LOP3.LUT R12, R12, R33, RZ, 0xfc, !PT ;  /* 0x000000210c0c7212 */ /* 0x002fe400078efcff */
[----:B--2---:R-:W-:-:S03]  /*1cd0*/  ISETP.NE.AND P0, PT, R23, UR4, PT ;  /* 0x0000000417007c0c */ /* 0x004fc6000bf05270 */
[----:B------:R0:W-:Y:S10]  /*1ce0*/  STG.E.64 desc[UR16][R14.64], R12 ;  /* 0x0000000c0e007986 */ /* 0x0001f4000c101b10 */
[----:B------:R-:W-:Y:S05]  /*1cf0*/  @P0 BRA `(.L_x_4916) ;  /* 0xffffffe800900947 */ /* 0x000fea000383ffff */
[----:B------:R-:W-:Y:S05]  /*1d00*/  EXIT ;  /* 0x000000000000794d */ /* 0x000fea0003800000 */
.L_x_4917:
        /* <DEDUP_REMOVED lines=15> */
.L_x_5152:


//--------------------- .text._Z25selective_scan_fwd_kernelI32Selective_Scan_fwd_kernel_traitsILi32ELi4ELi1ELb1ELb0ELb1ELb1EN3c104HalfEfEEv13SSMParamsBase --------------------------
	.section	.text._Z25selective_scan_fwd_kernelI32Selective_Scan_fwd_kernel_traitsILi32ELi4ELi1ELb1ELb0ELb1ELb1EN3c104HalfEfEEv13SSMParamsBase,"ax",@progbits
	.align	128
        .global         _Z25selective_scan_fwd_kernelI32Selective_Scan_fwd_kernel_traitsILi32ELi4ELi1ELb1ELb0ELb1ELb1EN3c104HalfEfEEv13SSMParamsBase
        .type           _Z25selective_scan_fwd_kernelI32Selective_Scan_fwd_kernel_traitsILi32ELi4ELi1ELb1ELb0ELb1ELb1EN3c104HalfEfEEv13SSMParamsBase,@function
        .size           _Z25selective_scan_fwd_kernelI32Selective_Scan_fwd_kernel_traitsILi32ELi4ELi1ELb1ELb0ELb1ELb1EN3c104HalfEfEEv13SSMParamsBase,(.L_x_5153 - _Z25selective_scan_fwd_kernelI32Selective_Scan_fwd_kernel_traitsILi32ELi4ELi1ELb1ELb0ELb1ELb1EN3c104HalfEfEEv13SSMParamsBase)
        .other          _Z25selective_scan_fwd_kernelI32Selective_Scan_fwd_kernel_traitsILi32ELi4ELi1ELb1ELb0ELb1ELb1EN3c104HalfEfEEv13SSMParamsBase,@"STO_CUDA_ENTRY STV_DEFAULT"
_Z25selective_scan_fwd_kernelI32Selective_Scan_fwd_kernel_traitsILi32ELi4ELi1ELb1ELb0ELb1ELb1EN3c104HalfEfEEv13SSMParamsBase:
.text._Z25selective_scan_fwd_kernelI32Selective_Scan_fwd_kernel_traitsILi32ELi4ELi1ELb1ELb0ELb1ELb1EN3c104HalfEfEEv13SSMParamsBase:
        /* <DEDUP_REMOVED lines=33> */
[----:B------:R-:W0:Y:S01]  /*0210*/  LDC R17, c[0x0][0x384] ;  /* 0x0000e100ff117b82 */ /* 0x000e220000000800 */
        /* <DEDUP_REMOVED lines=8> */
[----:B------:R-:W-:Y:S02]  /*02a0*/  UIMAD.WIDE.U32 UR6, UR18, UR12, URZ ;  /* 0x0000000c120672a5 */ /* 0x000fe4000f8e00ff */
[----:B------:R-:W-:Y:S02]  /*02b0*/  UIMAD.WIDE.U32 UR4, UR18, UR8, URZ ;  /* 0x00000008120472a5 */ /* 0x000fe4000f8e00ff */
[----:B------:R-:W-:Y:S01]  /*02c0*/  UIMAD UR8, UR18, UR13, UR7 ;  /* 0x0000000d120872a4 */ /* 0x000fe2000f8e0207 */
[----:B------:R-:W3:Y:S07]  /*02d0*/  LDCU.64 UR12, c[0x0][0x3d0] ;  /* 0x00007a00ff0c77ac */ /* 0x000eee0008000a00 */
[----:B------:R-:W-:-:S04]  /*02e0*/  @!P1 IADD3 R3, PT, PT, R3, -R10, RZ ;  /* 0x8000000a03039210 */ /* 0x000fc80007ffe0ff */
[----:B------:R-:W-:Y:S02]  /*02f0*/  ISETP.GE.U32.AND P0, PT, R3, R10, PT ;  /* 0x0000000a0300720c */ /* 0x000fe40003f06070 */
[----:B------:R-:W-:Y:S01]  /*0300*/  @!P1 IADD3 R2, PT, PT, R2, 0x1, RZ ;  /* 0x0000000102029810 */ /* 0x000fe20007ffe0ff */
[----:B------:R-:W-:Y:S01]  /*0310*/  UIMAD UR9, UR18, UR9, UR5 ;  /* 0x00000009120972a4 */ /* 0x000fe2000f8e0205 */
[----:B------:R-:W-:Y:S02]  /*0320*/  LOP3.LUT R3, R0, R11, RZ, 0x3c, !PT ;  /* 0x0000000b00037212 */ /* 0x000fe400078e3cff */
[----:B------:R-:W-:Y:S02]  /*0330*/  MOV R7, UR5 ;  /* 0x0000000500077c02 */ /* 0x000fe40008000f00 */
[----:B------:R-:W-:Y:S02]  /*0340*/  ISETP.GE.AND P2, PT, R3, RZ, PT ;  /* 0x000000ff0300720c */ /* 0x000fe40003f46270 */
[----:B------:R-:W-:-:S03]  /*0350*/  MOV R9, UR7 ;  /* 0x0000000700097c02 */ /* 0x000fc60008000f00 */
[----:B------:R-:W-:Y:S02]  /*0360*/  @P0 IADD3 R2, PT, PT, R2, 0x1, RZ ;  /* 0x0000000102020810 */ /* 0x000fe40007ffe0ff */
[----:B------:R-:W-:Y:S02]  /*0370*/  ISETP.GE.AND P0, PT, R41, 0x1, PT ;  /* 0x000000012900780c */ /* 0x000fe40003f06270 */
[----:B------:R-:W-:Y:S02]  /*0380*/  ISETP.NE.AND P1, PT, R11, RZ, PT ;  /* 0x000000ff0b00720c */ /* 0x000fe40003f25270 */
[----:B------:R-:W-:Y:S02]  /*0390*/  MOV R6, UR4 ;  /* 0x0000000400067c02 */ /* 0x000fe40008000f00 */
[----:B------:R-:W-:Y:S02]  /*03a0*/  MOV R8, UR6 ;  /* 0x0000000600087c02 */ /* 0x000fe40008000f00 */
[----:B------:R-:W-:-:S02]  /*03b0*/  MOV R7, UR9 ;  /* 0x0000000900077c02 */ /* 0x000fc40008000f00 */
[----:B------:R-:W-:Y:S01]  /*03c0*/  MOV R9, UR8 ;  /* 0x0000000800097c02 */ /* 0x000fe20008000f00 */
[----:B---3--:R-:W-:Y:S01]  /*03d0*/  UIMAD.WIDE.U32 UR4, UR18, UR12, URZ ;  /* 0x0000000c120472a5 */ /* 0x008fe2000f8e00ff */
[----:B------:R-:W-:Y:S01]  /*03e0*/  IMAD.WIDE.U32 R6, R0, UR10, R6 ;  /* 0x0000000a00067c25 */ /* 0x000fe2000f8e0006 */
[----:B------:R-:W-:-:S03]  /*03f0*/  MOV R16, R2 ;  /* 0x0000000200107202 */ /* 0x000fc60000000f00 */
[----:B------:R-:W-:Y:S01]  /*0400*/  IMAD.WIDE.U32 R8, R0, UR14, R8 ;  /* 0x0000000e00087c25 */ /* 0x000fe2000f8e0008 */
[----:B------:R-:W-:Y:S01]  /*0410*/  UIMAD UR6, UR18, UR13, UR5 ;  /* 0x0000000d120672a4 */ /* 0x000fe2000f8e0205 */
[----:B------:R-:W-:Y:S02]  /*0420*/  @!P2 IADD3 R16, PT, PT, -R16, RZ, RZ ;  /* 0x000000ff1010a210 */ /* 0x000fe40007ffe1ff */
[C---:B------:R-:W-:Y:S02]  /*0430*/  IMAD R57, R0.reuse, UR11, R7 ;  /* 0x0000000b00397c24 */ /* 0x040fe4000f8e0207 */
[----:B------:R-:W-:Y:S01]  /*0440*/  IMAD R55, R0, UR15, R9 ;  /* 0x0000000f00377c24 */ /* 0x000fe2000f8e0209 */
[----:B------:R-:W-:Y:S01]  /*0450*/  @!P1 LOP3.LUT R16, RZ, R11, RZ, 0x33, !PT ;  /* 0x0000000bff109212 */ /* 0x000fe200078e33ff */
[----:B012---:R-:W-:Y:S06]  /*0460*/  @!P0 EXIT ;  /* 0x000000000000894d */ /* 0x007fec0003800000 */
        /* <DEDUP_REMOVED lines=9> */
[----:B------:R-:W-:Y:S01]  /*0500*/  IMAD.WIDE.U32 R14, R16, R22, UR4 ;  /* 0x00000004100e7e25 */ /* 0x000fe2000f8e0016 */
[----:B------:R-:W-:Y:S01]  /*0510*/  LEA.HI.X R55, R8, R21, R55, 0x1, P1 ;  /* 0x0000001508377211 */ /* 0x000fe200008f0c37 */
[----:B------:R-:W4:Y:S01]  /*0520*/  LDCU UR4, c[0x0][0x38c] ;  /* 0x00007180ff0477ac */ /* 0x000f220008000800 */
[----:B------:R-:W-:Y:S01]  /*0530*/  LEA.HI.X R57, R6, R19, R57, 0x1, P0 ;  /* 0x0000001306397211 */ /* 0x000fe200000f0c39 */
[----:B------:R-:W-:Y:S01]  /*0540*/  IMAD R7, R16, R23, R7 ;  /* 0x0000001710077224 */ /* 0x000fe200078e0207 */
[----:B------:R-:W-:Y:S01]  /*0550*/  LEA R53, P0, R14, R24, 0x1 ;  /* 0x000000180e357211 */ /* 0x000fe200078008ff */
[----:B------:R-:W-:Y:S01]  /*0560*/  IMAD R6, R17, UR18, R0 ;  /* 0x0000001211067c24 */ /* 0x000fe2000f8e0200 */
[----:B------:R-:W2:Y:S02]  /*0570*/  LDC.64 R2, c[0x0][0x438] ;  /* 0x00010e00ff027b82 */ /* 0x000ea40000000a00 */
[----:B------:R-:W-:Y:S01]  /*0580*/  IADD3 R52, PT, PT, R15, R7, RZ ;  /* 0x000000070f347210 */ /* 0x000fe20007ffe0ff */
[----:B-1----:R-:W-:-:S03]  /*0590*/  IMAD.WIDE.U32 R36, R0, UR8, RZ ;  /* 0x0000000800247c25 */ /* 0x002fc6000f8e00ff */
[----:B------:R-:W-:Y:S01]  /*05a0*/  LEA.HI.X R52, R14, R25, R52, 0x1, P0 ;  /* 0x000000190e347211 */ /* 0x000fe200000f0c34 */
[----:B------:R-:W-:Y:S01]  /*05b0*/  IMAD R41, R6, R41, RZ ;  /* 0x0000002906297224 */ /* 0x000fe200078e02ff */
[----:B------:R-:W1:Y:S01]  /*05c0*/  LDC.64 R10, c[0x0][0x428] ;  /* 0x00010a00ff0a7b82 */ /* 0x000e620000000a00 */
[----:B------:R-:W-:Y:S01]  /*05d0*/  IMAD R14, R0, UR9, R37 ;  /* 0x00000009000e7c24 */ /* 0x000fe2000f8e0225 */
[C---:B0-----:R-:W-:Y:S01]  /*05e0*/  LEA R37, P0, R36.reuse, R12, 0x2 ;  /* 0x0000000c24257211 */ /* 0x041fe200078010ff */
[----:B------:R-:W0:Y:S03]  /*05f0*/  LDCU.U8 UR9, c[0x0][0x39e] ;  /* 0x000073c0ff0977ac */ /* 0x000e260008000000 */
[----:B------:R-:W-:Y:S01]  /*0600*/  LEA.HI.X R36, R36, R13, R14, 0x2, P0 ;  /* 0x0000000d24247211 */ /* 0x000fe200000f140e */
[----:B----4-:R-:W-:Y:S01]  /*0610*/  UISETP.LT.AND UP0, UPT, UR4, 0x1, UPT ;  /* 0x000000010400788c */ /* 0x010fe2000bf01270 */
[----:B------:R-:W4:Y:S01]  /*0620*/  LDC.64 R8, c[0x0][0x3a0] ;  /* 0x0000e800ff087b82 */ /* 0x000f220000000a00 */
[----:B---3--:R-:W-:-:S04]  /*0630*/  IMAD.WIDE.U32 R26, R0, R4, RZ ;  /* 0x00000004001a7225 */ /* 0x008fc800078e00ff */
[----:B------:R-:W-:-:S03]  /*0640*/  IMAD R27, R0, R5, R27 ;  /* 0x00000005001b7224 */ /* 0x000fc600078e021b */
[----:B------:R-:W3:Y:S01]  /*0650*/  LDC.64 R22, c[0x0][0x440] ;  /* 0x00011000ff167b82 */ /* 0x000ee20000000a00 */
[----:B--2---:R-:W-:-:S04]  /*0660*/  IMAD.WIDE.U32 R28, R0, R2, RZ ;  /* 0x00000002001c7225 */ /* 0x004fc800078e00ff */
[----:B------:R-:W-:-:S03]  /*0670*/  IMAD R29, R0, R3, R29 ;  /* 0x00000003001d7224 */ /* 0x000fc600078e021d */
[----:B------:R-:W2:Y:S01]  /*0680*/  LDC.64 R6, c[0x0][0x410] ;  /* 0x00010400ff067b82 */ /* 0x000ea20000000a00 */
[----:B-1----:R-:W-:-:S04]  /*0690*/  IMAD.WIDE.U32 R24, R0, R10, RZ ;  /* 0x0000000a00187225 */ /* 0x002fc800078e00ff */
[----:B------:R-:W-:-:S03]  /*06a0*/  IMAD R25, R0, R11, R25 ;  /* 0x0000000b00197224 */ /* 0x000fc600078e0219 */
[----:B------:R-:W1:Y:S01]  /*06b0*/  LDC.64 R32, c[0x0][0x420] ;  /* 0x00010800ff207b82 */ /* 0x000e620000000a00 */
[----:B----4-:R-:W-:-:S04]  /*06c0*/  IMAD.WIDE.U32 R34, R0, R8, RZ ;  /* 0x0000000800227225 */ /* 0x010fc800078e00ff */
[----:B------:R-:W-:-:S03]  /*06d0*/  IMAD R0, R0, R9, R35 ;  /* 0x0000000900007224 */ /* 0x000fc600078e0223 */
[----:B------:R-:W4:Y:S01]  /*06e0*/  LDC.64 R30, c[0x0][0x430] ;  /* 0x00010c00ff1e7b82 */ /* 0x000f220000000a00 */
[----:B---3--:R-:W-:-:S04]  /*06f0*/  LEA R35, P0, R34, R22, 0x2 ;  /* 0x0000001622237211 */ /* 0x008fc800078010ff */
[----:B------:R-:W-:Y:S01]  /*0700*/  LEA.HI.X R34, R34, R23, R0, 0x2, P0 ;  /* 0x0000001722227211 */ /* 0x000fe200000f1400 */
[----:B------:R-:W-:Y:S01]  /*0710*/  IMAD R0, R41, UR4, RZ ;  /* 0x0000000429007c24 */ /* 0x000fe2000f8e02ff */
[----:B------:R-:W-:Y:S01]  /*0720*/  USEL UR4, UR4, 0x1, !UP0 ;  /* 0x0000000104047887 */ /* 0x000fe2000c000000 */
[----:B------:R-:W3:Y:S01]  /*0730*/  LDC.64 R20, c[0x0][0x478] ;  /* 0x00011e00ff147b82 */ /* 0x000ee20000000a00 */
[----:B--2---:R-:W-:Y:S02]  /*0740*/  IMAD.WIDE.U32 R10, R6, UR18, R26 ;  /* 0x00000012060a7c25 */ /* 0x004fe4000f8e001a */
[----:B------:R-:W-:-:S05]  /*0750*/  UIADD3 UR6, UPT, UPT, -UR4, URZ, URZ ;  /* 0x000000ff04067290 */ /* 0x000fca000fffe1ff */
[----:B------:R-:W2:Y:S01]  /*0760*/  LDC.64 R4, c[0x0][0x488] ;  /* 0x00012200ff047b82 */ /* 0x000ea20000000a00 */
[----:B-1----:R-:W-:-:S04]  /*0770*/  IMAD.WIDE.U32 R12, R32, UR18, R24 ;  /* 0x00000012200c7c25 */ /* 0x002fc8000f8e0018 */
[----:B------:R-:W-:Y:S02]  /*0780*/  IMAD R32, R7, UR18, R11 ;  /* 0x0000001207207c24 */ /* 0x000fe4000f8e020b */
[----:B------:R-:W-:Y:S01]  /*0790*/  IMAD R33, R33, UR18, R13 ;  /* 0x0000001221217c24 */ /* 0x000fe2000f8e020d */
[----:B------:R-:W1:Y:S01]  /*07a0*/  LDC.64 R2, c[0x0][0x490] ;  /* 0x00012400ff027b82 */ /* 0x000e620000000a00 */
[----:B----4-:R-:W-:Y:S01]  /*07b0*/  IMAD.WIDE.U32 R8, R30, UR18, R28 ;  /* 0x000000121e087c25 */ /* 0x010fe2000f8e001c */
[----:B------:R-:W-:-:S03]  /*07c0*/  MOV R30, RZ ;  /* 0x000000ff001e7202 */ /* 0x000fc60000000f00 */
[----:B------:R-:W-:-:S03]  /*07d0*/  IMAD R31, R31, UR18, R9 ;  /* 0x000000121f1f7c24 */ /* 0x000fc6000f8e0209 */
[----:B------:R-:W4:Y:S01]  /*07e0*/  LDC.64 R18, c[0x0][0x3e0] ;  /* 0x0000f800ff127b82 */ /* 0x000f220000000a00 */
[----:B---3--:R-:W-:-:S07]  /*07f0*/  IMAD.WIDE.U32 R6, R39, 0x8, R20 ;  /* 0x0000000827067825 */ /* 0x008fce00078e0014 */
[----:B------:R-:W3:Y:S01]  /*0800*/  LDC.64 R16, c[0x0][0x3c0] ;  /* 0x0000f000ff107b82 */ /* 0x000ee20000000a00 */
[----:B--2---:R-:W-:-:S07]  /*0810*/  IMAD.WIDE.U32 R4, R39, 0x8, R4 ;  /* 0x0000000827047825 */ /* 0x004fce00078e0004 */
[----:B------:R-:W2:Y:S01]  /*0820*/  LDC.64 R14, c[0x0][0x3a8] ;  /* 0x0000ea00ff0e7b82 */ /* 0x000ea20000000a00 */
[----:B-1----:R-:W-:Y:S01]  /*0830*/  IMAD.WIDE.U32 R2, R39, 0x8, R2 ;  /* 0x0000000827027825 */ /* 0x002fe200078e0002 */
[----:B----4-:R-:W-:Y:S02]  /*0840*/  SHF.L.U64.HI R19, R18, 0x1, R19 ;  /* 0x0000000112137819 */ /* 0x010fe40000010213 */
[----:B---3--:R-:W-:Y:S02]  /*0850*/  SHF.L.U64.HI R17, R16, 0x2, R17 ;  /* 0x0000000210117819 */ /* 0x008fe40000010211 */
[----:B0-2---:R-:W-:-:S07]  /*0860*/  SHF.L.U64.HI R58, R14, 0x2, R15 ;  /* 0x000000020e3a7819 */ /* 0x005fce000001020f */
.L_x_4932:
        /* <DEDUP_REMOVED lines=30> */
.L_x_4918:
        /* <DEDUP_REMOVED lines=48> */
.L_x_4921:
[----:B------:R-:W-:Y:S05]  /*0d50*/  BSYNC.RECONVERGENT B0 ;  /* 0x0000000000007941 */ /* 0x000fea0003800200 */
.L_x_4920:
        /* <DEDUP_REMOVED lines=32> */
.L_x_4923:
[----:B------:R-:W-:Y:S05]  /*0f60*/  BSYNC.RECONVERGENT B0 ;  /* 0x0000000000007941 */ /* 0x000fea0003800200 */
.L_x_4922:
        /* <DEDUP_REMOVED lines=32> */
.L_x_4925:
[----:B------:R-:W-:Y:S05]  /*1170*/  BSYNC.RECONVERGENT B0 ;  /* 0x0000000000007941 */ /* 0x000fea0003800200 */
.L_x_4924:
        /* <DEDUP_REMOVED lines=32> */
.L_x_4927:
[----:B------:R-:W-:Y:S05]  /*1380*/  BSYNC.RECONVERGENT B0 ;  /* 0x0000000000007941 */ /* 0x000fea0003800200 */
.L_x_4926:
[----:B------:R-:W-:Y:S01]  /*1390*/  FMUL.FTZ R44, R15, R48 ;  /* 0x000000300f2c7220 */ /* 0x000fe20000410000 */
[----:B------:R-:W-:Y:S01]  /*13a0*/  FMUL.FTZ R47, R22, R51 ;  /* 0x00000033162f7220 */ /* 0x000fe20000410000 */
[----:B------:R-:W-:Y:S01]  /*13b0*/  FMUL.FTZ R46, R21, R50 ;  /* 0x00000032152e7220 */ /* 0x000fe20000410000 */
[----:B------:R-:W-:-:S07]  /*13c0*/  FMUL.FTZ R45, R20, R49 ;  /* 0x00000031142d7220 */ /* 0x000fce0000410000 */
.L_x_4919:
        /* <DEDUP_REMOVED lines=27> */
.L_x_4931:
        /* <DEDUP_REMOVED lines=20> */
[----:B------:R-:W-:-:S03]  /*16c0*/  FMUL.FTZ R72, R26, R51 ;  /* 0x000000331a487220 */ /* 0x000fc60000410000 */
[----:B------:R-:W1:Y:S04]  /*16d0*/  MUFU.EX2 R69, R69 ;  /* 0x0000004500457308 */ /* 0x000e680000000800 */
[----:B------:R-:W3:Y:S04]  /*16e0*/  MUFU.EX2 R70, R70 ;  /* 0x0000004600467308 */ /* 0x000ee80000000800 */
[----:B------:R-:W2:Y:S04]  /*16f0*/  MUFU.EX2 R67, R67 ;  /* 0x0000004300437308 */ /* 0x000ea80000000800 */
[----:B------:R-:W0:Y:S01]  /*1700*/  MUFU.EX2 R72, R72 ;  /* 0x0000004800487308 */ /* 0x000e220000000800 */
[----:B-1----:R-:W-:-:S04]  /*1710*/  FFMA.FTZ R27, R69, R47, R46 ;  /* 0x0000002f451b7223 */ /* 0x002fc8000001002e */
[----:B---3--:R-:W-:-:S04]  /*1720*/  FFMA.FTZ R27, R70, R27, R45 ;  /* 0x0000001b461b7223 */ /* 0x008fc8000001002d */
[----:B--2---:R-:W-:Y:S01]  /*1730*/  FFMA.FTZ R26, R67, R27, R44 ;  /* 0x0000001b431a7223 */ /* 0x004fe2000001002c */
        /* <DEDUP_REMOVED lines=39> */
[----:B----4-:R-:W-:Y:S01]  /*19b0*/  HADD2.F32 R29, -RZ, R22.H0_H0 ;  /* 0x20000016ff1d7230 */ /* 0x010fe20000004100 */
        /* <DEDUP_REMOVED lines=12> */
[----:B------:R-:W-:Y:S02]  /*1a80*/  HADD2.F32 R73, -RZ, R22.H1_H1 ;  /* 0x30000016ff497230 */ /* 0x000fe40000004100 */
[--C-:B------:R-:W-:Y:S02]  /*1a90*/  HADD2.F32 R75, -RZ, R23.reuse.H0_H0 ;  /* 0x20000017ff4b7230 */ /* 0x100fe40000004100 */
[----:B------:R-:W-:Y:S01]  /*1aa0*/  FFMA.FTZ R28, R72, R76, R47 ;  /* 0x0000004c481c7223 */ /* 0x000fe2000001002f */
[----:B------:R-:W-:Y:S02]  /*1ab0*/  HADD2.F32 R23, -RZ, R23.H1_H1 ;  /* 0x30000017ff177230 */ /* 0x000fe40000004100 */
[----:B------:R-:W-:Y:S01]  /*1ac0*/  FMUL.FTZ R71, R73, R68 ;  /* 0x0000004449477220 */ /* 0x000fe20000410000 */
[----:B------:R-:W-:Y:S01]  /*1ad0*/  FFMA.FTZ R69, R69, R28, R46 ;  /* 0x0000001c45457223 */ /* 0x000fe2000001002e */
[-C--:B------:R-:W-:Y:S01]  /*1ae0*/  FMUL.FTZ R72, R75, R68.reuse ;  /* 0x000000444b487220 */ /* 0x080fe20000410000 */
[----:B------:R-:W-:-:S02]  /*1af0*/  FMUL.FTZ R68, R23, R68 ;  /* 0x0000004417447220 */ /* 0x000fc40000410000 */
        /* <DEDUP_REMOVED lines=10> */
.L_x_4930:
[----:B------:R-:W-:Y:S05]  /*1ba0*/  BSYNC.RECONVERGENT B0 ;  /* 0x0000000000007941 */ /* 0x000fea0003800200 */
.L_x_4929:
        /* <DEDUP_REMOVED lines=16> */
.L_x_4928:
[----:B------:R-:W1:Y:S01]  /*1cb0*/  F2F.F16.F32 R24, R42 ;  /* 0x0000002a00187304 */ /* 0x000e620000200800 */
[----:B------:R-:W-:Y:S01]  /*1cc0*/  BAR.SYNC.DEFER_BLOCKING 0x0 ;  /* 0x0000000000007b1d */ /* 0x000fe20000010000 */
[----:B0-----:R-:W-:-:S04]  /*1cd0*/  SHF.L.U32 R27, R30, 0x7, RZ ;  /* 0x000000071e1b7819 */ /* 0x001fc800000006ff */
[----:B------:R-:W-:Y:S01]  /*1ce0*/  IADD3 R45, P0, PT, R27, R12, RZ ;  /* 0x0000000c1b2d7210 */ /* 0x000fe20007f1e0ff */
[----:B------:R-:W0:Y:S01]  /*1cf0*/  LDCU UR4, c[0x0][0x394] ;  /* 0x00007280ff0477ac */ /* 0x000e220008000800 */
[----:B------:R-:W-:Y:S02]  /*1d00*/  F2F.F16.F32 R20, R41 ;  /* 0x0000002900147304 */ /* 0x000fe40000200800 */
[----:B------:R-:W-:Y:S01]  /*1d10*/  IADD3.X R28, PT, PT, RZ, R33, RZ, P0, !PT ;  /* 0x00000021ff1c7210 */ /* 0x000fe200007fe4ff */
[----:B-1----:R-:W-:-:S05]  /*1d20*/  IMAD.WIDE.U32 R24, R24, 0x10000, RZ ;  /* 0x0001000018187825 */ /* 0x002fca00078e00ff */
[----:B------:R-:W1:Y:S08]  /*1d30*/  F2F.F16.F32 R23, R15 ;  /* 0x0000000f00177304 */ /* 0x000e700000200800 */
[----:B------:R-:W2:Y:S01]  /*1d40*/  F2F.F16.F32 R21, R43 ;  /* 0x0000002b00157304 */ /* 0x000ea20000200800 */
[----:B-1----:R-:W-:Y:S02]  /*1d50*/  PRMT R29, R20, 0x5410, R23 ;  /* 0x00005410141d7816 */ /* 0x002fe40000000017 */
        /* <DEDUP_REMOVED lines=16> */
[----:B------:R-:W-:Y:S02]  /*1e60*/  IADD3 R56, P3, PT, R56, 0x100, RZ ;  /* 0x0000010038387810 */ /* 0x000fe40007f7e0ff */
[----:B------:R-:W-:Y:S02]  /*1e70*/  IADD3.X R52, PT, PT, RZ, R52, RZ, P1, !PT ;  /* 0x00000034ff347210 */ /* 0x000fe40000ffe4ff */
[----:B------:R-:W-:-:S02]  /*1e80*/  IADD3.X R55, PT, PT, RZ, R55, RZ, P2, !PT ;  /* 0x00000037ff377210 */ /* 0x000fc400017fe4ff */
[----:B------:R-:W-:Y:S02]  /*1e90*/  IADD3.X R57, PT, PT, RZ, R57, RZ, P3, !PT ;  /* 0x00000039ff397210 */ /* 0x000fe40001ffe4ff */
[--C-:B--2---:R-:W-:Y:S01]  /*1ea0*/  SHF.R.U32.HI R46, RZ, 0x10, R23.reuse ;  /* 0x00000010ff2e7819 */ /* 0x104fe20000011617 */
[----:B------:R-:W-:Y:S01]  /*1eb0*/  HADD2.F32 R44, -RZ, R23.H0_H0 ;  /* 0x20000017ff2c7230 */ /* 0x000fe20000004100 */
[----:B------:R-:W-:Y:S01]  /*1ec0*/  SHF.R.U64 R29, R22, 0x10, R23 ;  /* 0x00000010161d7819 */ /* 0x000fe20000001217 */
[----:B------:R-:W-:Y:S02]  /*1ed0*/  HADD2.F32 R26, -RZ, R22.H0_H0 ;  /* 0x20000016ff1a7230 */ /* 0x000fe40000004100 */
[----:B-1----:R-:W-:Y:S02]  /*1ee0*/  HADD2.F32 R24, -RZ, R46.H0_H0 ;  /* 0x2000002eff187230 */ /* 0x002fe40000004100 */
[----:B------:R-:W-:Y:S01]  /*1ef0*/  FMUL.FTZ R45, R44, -1.4426950216293334961 ;  /* 0xbfb8aa3b2c2d7820 */ /* 0x000fe20000410000 */
[----:B------:R-:W-:-:S02]  /*1f00*/  HADD2.F32 R29, -RZ, R29.H0_H0 ;  /* 0x2000001dff1d7230 */ /* 0x000fc40000004100 */
[----:B------:R-:W-:Y:S01]  /*1f10*/  FMUL.FTZ R28, R26, -1.4426950216293334961 ;  /* 0xbfb8aa3b1a1c7820 */ /* 0x000fe20000410000 */
[----:B------:R-:W-:Y:S02]  /*1f20*/  FMUL.FTZ R23, R24, -1.4426950216293334961 ;  /* 0xbfb8aa3b18177820 */ /* 0x000fe40000410000 */
        /* <DEDUP_REMOVED lines=10> */
[----:B------:R-:W2:Y:S08]  /*1fd0*/  MUFU.RCP R46, R21 ;  /* 0x00000015002e7308 */ /* 0x000eb00000001000 */
[----:B------:R-:W3:Y:S01]  /*1fe0*/  MUFU.RCP R25, R25 ;  /* 0x0000001900197308 */ /* 0x000ee20000001000 */
[----:B-1----:R-:W-:-:S04]  /*1ff0*/  FMUL.FTZ R44, R44, R47 ;  /* 0x0000002f2c2c7220 */ /* 0x002fc80000410000 */
[----:B------:R-:W-:-:S03]  /*2000*/  FMUL.FTZ R44, R44, R41 ;  /* 0x000000292c2c7220 */ /* 0x000fc60000410000 */
[----:B------:R1:W4:Y:S01]  /*2010*/  MUFU.RCP R45, R28 ;  /* 0x0000001c002d7308 */ /* 0x0003220000001000 */
[----:B--2---:R-:W-:-:S04]  /*2020*/  FMUL.FTZ R29, R29, R46 ;  /* 0x0000002e1d1d7220 */ /* 0x004fc80000410000 */
[----:B------:R-:W-:-:S03]  /*2030*/  FMUL.FTZ R29, R29, R42 ;  /* 0x0000002a1d1d7220 */ /* 0x000fc60000410000 */
[----:B------:R-:W-:Y:S01]  /*2040*/  F2F.F16.F32 R44, R44 ;  /* 0x0000002c002c7304 */ /* 0x000fe20000200800 */
[----:B-1----:R-:W-:Y:S01]  /*2050*/  IADD3.X R28, PT, PT, RZ, R31, RZ, P0, !PT ;  /* 0x0000001fff1c7210 */ /* 0x002fe200007fe4ff */
[----:B---3--:R-:W-:Y:S01]  /*2060*/  FMUL.FTZ R24, R24, R25 ;  /* 0x0000001918187220 */ /* 0x008fe20000410000 */
[----:B------:R-:W-:-:S03]  /*2070*/  LEA R20, P0, R27, R2, 0x1 ;  /* 0x000000021b147211 */ /* 0x000fc600078008ff */
[----:B------:R-:W-:Y:S02]  /*2080*/  FMUL.FTZ R24, R24, R15 ;  /* 0x0000000f18187220 */ /* 0x000fe40000410000 */
[----:B------:R-:W1:Y:S01]  /*2090*/  F2F.F16.F32 R22, R29 ;  /* 0x0000001d00167304 */ /* 0x000e620000200800 */
[----:B----4-:R-:W-:-:S04]  /*20a0*/  FMUL.FTZ R26, R26, R45 ;  /* 0x0000002d1a1a7220 */ /* 0x010fc80000410000 */
[----:B------:R-:W-:-:S03]  /*20b0*/  FMUL.FTZ R26, R26, R43 ;  /* 0x0000002b1a1a7220 */ /* 0x000fc60000410000 */
[----:B------:R-:W2:Y:S01]  /*20c0*/  F2F.F16.F32 R21, R24 ;  /* 0x0000001800157304 */ /* 0x000ea20000200800 */
[----:B-1----:R-:W-:-:S07]  /*20d0*/  IMAD.WIDE.U32 R22, R22, 0x10000, RZ ;  /* 0x0001000016167825 */ /* 0x002fce00078e00ff */
[----:B------:R-:W1:Y:S01]  /*20e0*/  F2F.F16.F32 R15, R26 ;  /* 0x0000001a000f7304 */ /* 0x000e620000200800 */
[----:B--2---:R-:W-:Y:S02]  /*20f0*/  PRMT R25, R44, 0x5410, R21 ;  /* 0x000054102c197816 */ /* 0x004fe40000000015 */
[----:B------:R-:W-:Y:S02]  /*2100*/  LEA.HI.X R21, R27, R3, R28, 0x1, P0 ;  /* 0x000000031b157211 */ /* 0x000fe400000f0c1c */
[----:B------:R-:W-:Y:S02]  /*2110*/  LOP3.LUT R23, R25, R23, RZ, 0xfc, !PT ;  /* 0x0000001719177212 */ /* 0x000fe400078efcff */
[----:B0-----:R-:W-:Y:S02]  /*2120*/  ISETP.NE.AND P0, PT, R30, UR4, PT ;  /* 0x000000041e007c0c */ /* 0x001fe4000bf05270 */
[----:B-1----:R-:W-:-:S05]  /*2130*/  LOP3.LUT R22, R22, R15, RZ, 0xfc, !PT ;  /* 0x0000000f16167212 */ /* 0x002fca00078efcff */
[----:B------:R0:W-:Y:S06]  /*2140*/  STG.E.64 desc[UR16][R20.64], R22 ;  /* 0x0000001614007986 */ /* 0x0001ec000c101b10 */
[----:B------:R-:W-:Y:S05]  /*2150*/  @P0 BRA `(.L_x_4932) ;  /* 0xffffffe400c40947 */ /* 0x000fea000383ffff */
[----:B------:R-:W-:Y:S05]  /*2160*/  EXIT ;  /* 0x000000000000794d */ /* 0x000fea0003800000 */
.L_x_4933:
        /* <DEDUP_REMOVED lines=9> */
.L_x_5153:


//--------------------- .text._Z25selective_scan_fwd_kernelI32Selective_Scan_fwd_kernel_traitsILi32ELi4ELi1ELb1ELb1ELb0ELb0EN3c104HalfEfEEv13SSMParamsBase --------------------------
	.section	.text._Z25selective_scan_fwd_kernelI32Selective_Scan_fwd_kernel_traitsILi32ELi4ELi1ELb1ELb1ELb0ELb0EN3c104HalfEfEEv13SSMParamsBase,"ax",@progbits
	.align	128
        .global         _Z25selective_scan_fwd_kernelI32Selective_Scan_fwd_kernel_traitsILi32ELi4ELi1ELb1ELb1ELb0ELb0EN3c104HalfEfEEv13SSMParamsBase
        .type           _Z25selective_scan_fwd_kernelI32Selective_Scan_fwd_kernel_traitsILi32ELi4ELi1ELb1ELb1ELb0ELb0EN3c104HalfEfEEv13SSMParamsBase,@function
        .size           _Z25selective_scan_fwd_kernelI32Selective_Scan_fwd_kernel_traitsILi32ELi4ELi1ELb1ELb1ELb0ELb0EN3c104HalfEfEEv13SSMParamsBase,(.L_x_5154 - _Z25selective_scan_fwd_kernelI32Selective_Scan_fwd_kernel_traitsILi32ELi4ELi1ELb1ELb1ELb0ELb0EN3c104HalfEfEEv13SSMParamsBase)
        .other          _Z25selective_scan_fwd_kernelI32Selective_Scan_fwd_kernel_traitsILi32ELi4ELi1ELb1ELb1ELb0ELb0EN3c104HalfEfEEv13SSMParamsBase,@"STO_CUDA_ENTRY STV_DEFAULT"
_Z25selective_scan_fwd_kernelI32Selective_Scan_fwd_kernel_traitsILi32ELi4ELi1ELb1ELb1ELb0ELb0EN3c104HalfEfEEv13SSMParamsBase:
.text._Z25selective_scan_fwd_kernelI32Selective_Scan_fwd_kernel_traitsILi32ELi4ELi1ELb1ELb1ELb0ELb0EN3c104HalfEfEEv13SSMParamsBase:
        /* <DEDUP_REMOVED lines=77> */
[----:B------:R-:W1:Y:S01]  /*04d0*/  LDC R29, c[0x0][0x384] ;  /* 0x0000e100ff1d7b82 */ /* 0x000e620000000800 */
[----:B0-----:R-:W-:-:S04]  /*04e0*/  IMAD.WIDE.U32 R32, R0, R8, RZ ;  /* 0x0000000800207225 */ /* 0x001fc800078e00ff */
[----:B------:R-:W-:Y:S01]  /*04f0*/  IMAD.WIDE.U32 R30, R7, R30, UR4 ;  /* 0x00000004071e7e25 */ /* 0x000fe2000f8e001e */
[----:B------:R-:W0:Y:S02]  /*0500*/  LDCU UR4, c[0x0][0x38c] ;  /* 0x00007180ff0477ac */ /* 0x000e240008000800 */
[----:B------:R-:W0:Y:S01]  /*0510*/  LDC.64 R4, c[0x0][0x448] ;  /* 0x00011200ff047b82 */ /* 0x000e220000000a00 */
[----:B------:R-:W-:Y:S01]  /*0520*/  IMAD R33, R0, R9, R33 ;  /* 0x0000000900217224 */ /* 0x000fe200078e0221 */
[C---:B--2---:R-:W-:Y:S02]  /*0530*/  LEA R42, P0, R18.reuse, R20, 0x1 ;  /* 0x00000014122a7211 */ /* 0x044fe400078008ff */
[----:B------:R-:W-:Y:S02]  /*0540*/  IADD3 R40, PT, PT, R31, R17, RZ ;  /* 0x000000111f287210 */ /* 0x000fe40007ffe0ff */
[----:B------:R-:W-:Y:S01]  /*0550*/  LEA.HI.X R43, R18, R21, R43, 0x1, P0 ;  /* 0x00000015122b7211 */ /* 0x000fe200000f0c2b */
[C---:B---3--:R-:W-:Y:S01]  /*0560*/  IMAD.WIDE.U32 R20, R0.reuse, UR6, RZ ;  /* 0x0000000600147c25 */ /* 0x048fe2000f8e00ff */
[----:B------:R-:W2:Y:S03]  /*0570*/  LDC.64 R22, c[0x0][0x450] ;  /* 0x00011400ff167b82 */ /* 0x000ea60000000a00 */
[----:B----4-:R-:W-:-:S04]  /*0580*/  IMAD.WIDE.U32 R18, R0, R24, RZ ;  /* 0x0000001800127225 */ /* 0x010fc800078e00ff */
[C---:B------:R-:W-:Y:S01]  /*0590*/  IMAD R19, R0.reuse, R25, R19 ;  /* 0x0000001900137224 */ /* 0x040fe200078e0213 */
[----:B------:R-:W3:Y:S01]  /*05a0*/  LDC.64 R14, c[0x0][0x440] ;  /* 0x00011000ff0e7b82 */ /* 0x000ee20000000a00 */
[----:B-1----:R-:W-:Y:S01]  /*05b0*/  IMAD R17, R29, UR18, R0 ;  /* 0x000000121d117c24 */ /* 0x002fe2000f8e0200 */
[----:B0-----:R-:W-:Y:S01]  /*05c0*/  UISETP.LT.AND UP0, UPT, UR4, 0x1, UPT ;  /* 0x000000010400788c */ /* 0x001fe2000bf01270 */
[----:B------:R-:W-:Y:S02]  /*05d0*/  IMAD R21, R0, UR7, R21 ;  /* 0x0000000700157c24 */ /* 0x000fe4000f8e0215 */
[----:B------:R-:W-:-:S03]  /*05e0*/  IMAD R0, R17, R16, RZ ;  /* 0x0000001011007224 */ /* 0x000fc600078e02ff */
[----:B------:R-:W0:Y:S01]  /*05f0*/  LDC.64 R12, c[0x0][0x420] ;  /* 0x00010800ff0c7b82 */ /* 0x000e220000000a00 */
[----:B------:R-:W-:Y:S01]  /*0600*/  LEA R41, P1, R30, R4, 0x1 ;  /* 0x000000041e297211 */ /* 0x000fe200078208ff */
[----:B------:R-:W-:Y:S01]  /*0610*/  IMAD R0, R0, UR4, RZ ;  /* 0x0000000400007c24 */ /* 0x000fe2000f8e02ff */
[----:B------:R-:W-:Y:S02]  /*0620*/  USEL UR4, UR4, 0x1, !UP0 ;  /* 0x0000000104047887 */ /* 0x000fe4000c000000 */
[----:B------:R-:W-:Y:S02]  /*0630*/  LEA.HI.X R40, R30, R5, R40, 0x1, P1 ;  /* 0x000000051e287211 */ /* 0x000fe400008f0c28 */
[----:B------:R-:W-:Y:S01]  /*0640*/  UIADD3 UR6, UPT, UPT, -UR4, URZ, URZ ;  /* 0x000000ff04067290 */ /* 0x000fe2000fffe1ff */
[----:B------:R-:W1:Y:S01]  /*0650*/  LDC.64 R2, c[0x0][0x478] ;  /* 0x00011e00ff027b82 */ /* 0x000e620000000a00 */
[----:B--2---:R-:W-:-:S04]  /*0660*/  LEA R25, P0, R20, R22, 0x2 ;  /* 0x0000001614197211 */ /* 0x004fc800078010ff */
[----:B------:R-:W-:Y:S02]  /*0670*/  LEA.HI.X R23, R20, R23, R21, 0x2, P0 ;  /* 0x0000001714177211 */ /* 0x000fe400000f1415 */
[----:B------:R-:W-:Y:S01]  /*0680*/  MOV R21, RZ ;  /* 0x000000ff00157202 */ /* 0x000fe20000000f00 */
[----:B------:R-:W2:Y:S01]  /*0690*/  LDC.64 R10, c[0x0][0x3c0] ;  /* 0x0000f000ff0a7b82 */ /* 0x000ea20000000a00 */
[----:B---3--:R-:W-:-:S04]  /*06a0*/  LEA R24, P1, R18, R14, 0x2 ;  /* 0x0000000e12187211 */ /* 0x008fc800078210ff */
[----:B------:R-:W-:-:S03]  /*06b0*/  LEA.HI.X R22, R18, R15, R19, 0x2, P1 ;  /* 0x0000000f12167211 */ /* 0x000fc600008f1413 */
        /* <DEDUP_REMOVED lines=8> */
.L_x_4948:
        /* <DEDUP_REMOVED lines=30> */
.L_x_4934:
        /* <DEDUP_REMOVED lines=48> */
.L_x_4937:
[----:B------:R-:W-:Y:S05]  /*0c20*/  BSYNC.RECONVERGENT B0 ;  /* 0x0000000000007941 */ /* 0x000fea0003800200 */
.L_x_4936:
        /* <DEDUP_REMOVED lines=32> */
.L_x_4939:
[----:B------:R-:W-:Y:S05]  /*0e30*/  BSYNC.RECONVERGENT B0 ;  /* 0x0000000000007941 */ /* 0x000fea0003800200 */
.L_x_4938:
        /* <DEDUP_REMOVED lines=32> */
.L_x_4941:
[----:B------:R-:W-:Y:S05]  /*1040*/  BSYNC.RECONVERGENT B0 ;  /* 0x0000000000007941 */ /* 0x000fea0003800200 */
.L_x_4940:
        /* <DEDUP_REMOVED lines=32> */
.L_x_4943:
[----:B------:R-:W-:Y:S05]  /*1250*/  BSYNC.RECONVERGENT B0 ;  /* 0x0000000000007941 */ /* 0x000fea0003800200 */
.L_x_4942:
[----:B------:R-:W-:Y:S01]  /*1260*/  FMUL.FTZ R32, R7, R36 ;  /* 0x0000002407207220 */ /* 0x000fe20000410000 */
[----:B------:R-:W-:Y:S01]  /*1270*/  FMUL.FTZ R35, R14, R39 ;  /* 0x000000270e237220 */ /* 0x000fe20000410000 */
[----:B------:R-:W-:Y:S01]  /*1280*/  FMUL.FTZ R34, R13, R38 ;  /* 0x000000260d227220 */ /* 0x000fe20000410000 */
[----:B------:R-:W-:-:S07]  /*1290*/  FMUL.FTZ R33, R12, R37 ;  /* 0x000000250c217220 */ /* 0x000fce0000410000 */
.L_x_4935:
        /* <DEDUP_REMOVED lines=27> */
.L_x_4947:
[----:B0-----:R-:W-:Y:S02]  /*1450*/  MOV R16, R51 ;  /* 0x0000003300107202 */ /* 0x001fe40000000f00 */
[----:B------:R-:W-:-:S05]  /*1460*/  MOV R17, R50 ;  /* 0x0000003200117202 */ /* 0x000fca0000000f00 */
[----:B------:R0:W3:Y:S01]  /*1470*/  LDG.E R18, desc[UR16][R16.64] ;  /* 0x0000001010127981 */ /* 0x0000e2000c1e1900 */
        /* <DEDUP_REMOVED lines=20> */
[----:B------:R-:W-:Y:S02]  /*15c0*/  HADD2.F32 R19, -RZ, R14.H1_H1 ;  /* 0x3000000eff137230 */ /* 0x000fe40000004100 */
[--C-:B------:R-:W-:Y:S01]  /*15d0*/  HADD2.F32 R14, -RZ, R15.reuse.H0_H0 ;  /* 0x2000000fff0e7230 */ /* 0x100fe20000004100 */
[----:B------:R-:W3:Y:S01]  /*15e0*/  MUFU.EX2 R58, R58 ;  /* 0x0000003a003a7308 */ /* 0x000ee20000000800 */
[----:B------:R-:W-:Y:S01]  /*15f0*/  FMUL.FTZ R60, R60, R35 ;  /* 0x000000233c3c7220 */ /* 0x000fe20000410000 */
[----:B------:R-:W-:Y:S01]  /*1600*/  FMUL.FTZ R64, R19, R34 ;  /* 0x0000002213407220 */ /* 0x000fe20000410000 */
[----:B------:R-:W-:Y:S01]  /*1610*/  HADD2.F32 R15, -RZ, R15.H1_H1 ;  /* 0x3000000fff0f7230 */ /* 0x000fe20000004100 */
[----:B------:R-:W0:Y:S01]  /*1620*/  MUFU.EX2 R55, R55 ;  /* 0x0000003700377308 */ /* 0x000e220000000800 */
[----:B------:R-:W-:-:S03]  /*1630*/  FMUL.FTZ R59, R14, R33 ;  /* 0x000000210e3b7220 */ /* 0x000fc60000410000 */
[----:B------:R-:W-:Y:S01]  /*1640*/  FMUL.FTZ R62, R15, R32 ;  /* 0x000000200f3e7220 */ /* 0x000fe20000410000 */
[----:B------:R-:W4:Y:S01]  /*1650*/  MUFU.EX2 R61, R61 ;  /* 0x0000003d003d7308 */ /* 0x000f220000000800 */
[----:B-1----:R-:W-:-:S04]  /*1660*/  FFMA.FTZ R14, R60, R57, R64 ;  /* 0x000000393c0e7223 */ /* 0x002fc80000010040 */
[----:B---3--:R-:W-:-:S04]  /*1670*/  FFMA.FTZ R14, R58, R14, R59 ;  /* 0x0000000e3a0e7223 */ /* 0x008fc8000001003b */
[----:B0-----:R-:W-:-:S05]  /*1680*/  FFMA.FTZ R16, R55, R14, R62 ;  /* 0x0000000e37107223 */ /* 0x001fca000001003e */
[----:B------:R-:W0:Y:S01]  /*1690*/  SHFL.UP PT, R17, R16, 0x1, RZ ;  /* 0x0420000010117989 */ /* 0x000e2200000e00ff */
[----:B----4-:R-:W-:-:S04]  /*16a0*/  FMUL.FTZ R15, R61, R57 ;  /* 0x000000393d0f7220 */ /* 0x010fc80000410000 */
        /* <DEDUP_REMOVED lines=60> */
.L_x_4946:
[----:B------:R-:W-:Y:S05]  /*1a70*/  BSYNC.RECONVERGENT B0 ;  /* 0x0000000000007941 */ /* 0x000fea0003800200 */
.L_x_4945:
[----:B------:R-:W-:Y:S01]  /*1a80*/  UIADD3 UR5, UPT, UPT, UR5, 0x1, URZ ;  /* 0x0000000105057890 */ /* 0x000fe2000fffe0ff */
[----:B------:R-:W-:Y:S01]  /*1a90*/  FFMA.FTZ R55, R55, R59, R62 ;  /* 0x0000003b37377223 */ /* 0x000fe2000001003e */
[----:B------:R-:W-:Y:S01]  /*1aa0*/  LEA R47, P1, R10, R47, 0x1 ;  /* 0x0000002f0a2f7211 */ /* 0x000fe200078208ff */
[----:B-----5:R-:W-:Y:S01]  /*1ab0*/  FFMA.FTZ R31, R56, R60, R31 ;  /* 0x0000003c381f7223 */ /* 0x020fe2000001001f */
[----:B------:R-:W-:Y:S01]  /*1ac0*/  UISETP.NE.AND UP0, UPT, UR5, URZ, UPT ;  /* 0x000000ff0500728c */ /* 0x000fe2000bf05270 */
[----:B------:R-:W-:Y:S01]  /*1ad0*/  LEA R53, P2, R8, R53, 0x2 ;  /* 0x0000003508357211 */ /* 0x000fe200078410ff */
[----:B------:R-:W-:Y:S01]  /*1ae0*/  FFMA.FTZ R30, R56, R57, R30 ;  /* 0x00000039381e7223 */ /* 0x000fe2000001001e */
        /* <DEDUP_REMOVED lines=9> */
.L_x_4944:
[----:B--2---:R-:W1:Y:S01]  /*1b80*/  F2F.F16.F32 R12, R30 ;  /* 0x0000001e000c7304 */ /* 0x004e620000200800 */
[----:B------:R-:W-:Y:S01]  /*1b90*/  BAR.SYNC.DEFER_BLOCKING 0x0 ;  /* 0x0000000000007b1d */ /* 0x000fe20000010000 */
[C---:B0-----:R-:W-:Y:S02]  /*1ba0*/  LEA R17, P0, R21.reuse, R4, 0x7 ;  /* 0x0000000415117211 */ /* 0x041fe400078038ff */
[----:B------:R-:W-:Y:S02]  /*1bb0*/  IADD3 R21, PT, PT, R21, 0x1, RZ ;  /* 0x0000000115157810 */ /* 0x000fe40007ffe0ff */
[----:B------:R-:W-:Y:S01]  /*1bc0*/  IADD3.X R16, PT, PT, RZ, R20, RZ, P0, !PT ;  /* 0x00000014ff107210 */ /* 0x000fe200007fe4ff */
[----:B------:R-:W0:Y:S01]  /*1bd0*/  LDCU UR4, c[0x0][0x394] ;  /* 0x00007280ff0477ac */ /* 0x000e220008000800 */
[----:B------:R-:W-:Y:S01]  /*1be0*/  F2F.F16.F32 R29, R29 ;  /* 0x0000001d001d7304 */ /* 0x000fe20000200800 */
[----:B------:R-:W-:Y:S02]  /*1bf0*/  IADD3 R41, P1, PT, R41, 0x100, RZ ;  /* 0x0000010029297810 */ /* 0x000fe40007f3e0ff */
[----:B------:R-:W-:-:S02]  /*1c00*/  IADD3 R42, P2, PT, R42, 0x100, RZ ;  /* 0x000001002a2a7810 */ /* 0x000fc40007f5e0ff */
[----:B------:R-:W-:Y:S01]  /*1c10*/  IADD3 R44, P3, PT, R44, 0x100, RZ ;  /* 0x000001002c2c7810 */ /* 0x000fe20007f7e0ff */
[----:B-1----:R-:W-:Y:S02]  /*1c20*/  IMAD.WIDE.U32 R12, R12, 0x10000, RZ ;  /* 0x000100000c0c7825 */ /* 0x002fe400078e00ff */
[----:B------:R-:W1:Y:S01]  /*1c30*/  F2F.F16.F32 R14, R7 ;  /* 0x00000007000e7304 */ /* 0x000e620000200800 */
[----:B------:R-:W-:Y:S02]  /*1c40*/  IADD3.X R40, PT, PT, RZ, R40, RZ, P1, !PT ;  /* 0x00000028ff287210 */ /* 0x000fe40000ffe4ff */
[----:B------:R-:W-:Y:S02]  /*1c50*/  IADD3.X R43, PT, PT, RZ, R43, RZ, P2, !PT ;  /* 0x0000002bff2b7210 */ /* 0x000fe400017fe4ff */
[----:B------:R-:W-:-:S03]  /*1c60*/  IADD3.X R45, PT, PT, RZ, R45, RZ, P3, !PT ;  /* 0x0000002dff2d7210 */ /* 0x000fc60001ffe4ff */
[----:B------:R-:W2:Y:S01]  /*1c70*/  F2F.F16.F32 R31, R31 ;  /* 0x0000001f001f7304 */ /* 0x000ea20000200800 */
[----:B-1----:R-:W-:Y:S02]  /*1c80*/  PRMT R15, R29, 0x5410, R14 ;  /* 0x000054101d0f7816 */ /* 0x002fe4000000000e */
[----:B------:R-:W-:Y:S02]  /*1c90*/  LEA R14, P0, R17, R2, 0x1 ;  /* 0x00000002110e7211 */ /* 0x000fe400078008ff */
[----:B------:R-:W-:Y:S02]  /*1ca0*/  LOP3.LUT R13, R15, R13, RZ, 0xfc, !PT ;  /* 0x0000000d0f0d7212 */ /* 0x000fe400078efcff */
[----:B------:R-:W-:Y:S02]  /*1cb0*/  LEA.HI.X R15, R17, R3, R16, 0x1, P0 ;  /* 0x00000003110f7211 */ /* 0x000fe400000f0c10 */
[----:B--2---:R-:W-:Y:S02]  /*1cc0*/  LOP3.LUT R12, R12, R31, RZ, 0xfc, !PT ;  /* 0x0000001f0c0c7212 */ /* 0x004fe400078efcff */
[----:B0-----:R-:W-:-:S03]  /*1cd0*/  ISETP.NE.AND P0, PT, R21, UR4, PT ;  /* 0x0000000415007c0c */ /* 0x001fc6000bf05270 */
[----:B------:R0:W-:Y:S10]  /*1ce0*/  STG.E.64 desc[UR16][R14.64], R12 ;  /* 0x0000000c0e007986 */ /* 0x0001f4000c101b10 */
[----:B------:R-:W-:Y:S05]  /*1cf0*/  @P0 BRA `(.L_x_4948) ;  /* 0xffffffe800900947 */ /* 0x000fea000383ffff */
[----:B------:R-:W-:Y:S05]  /*1d00*/  EXIT ;  /* 0x000000000000794d */ /* 0x000fea0003800000 */
.L_x_4949:
        /* <DEDUP_REMOVED lines=15> */
.L_x_5154:


//--------------------- .text._Z25selective_scan_fwd_kernelI32Selective_Scan_fwd_kernel_traitsILi32ELi4ELi1ELb1ELb1ELb0ELb1EN3c104HalfEfEEv13SSMParamsBase --------------------------
	.section	.text._Z25selective_scan_fwd_kernelI32Selective_Scan_fwd_kernel_traitsILi32ELi4ELi1ELb1ELb1ELb0ELb1EN3c104HalfEfEEv13SSMParamsBase,"ax",@progbits
	.align	128
        .global         _Z25selective_scan_fwd_kernelI32Selective_Scan_fwd_kernel_traitsILi32ELi4ELi1ELb1ELb1ELb0ELb1EN3c104HalfEfEEv13SSMParamsBase
        .type           _Z25selective_scan_fwd_kernelI32Selective_Scan_fwd_kernel_traitsILi32ELi4ELi1ELb1ELb1ELb0ELb1EN3c104HalfEfEEv13SSMParamsBase,@function
        .size           _Z25selective_scan_fwd_kernelI32Selective_Scan_fwd_kernel_traitsILi32ELi4ELi1ELb1ELb1ELb0ELb1EN3c104HalfEfEEv13SSMParamsBase,(.L_x_5155 - _Z25selective_scan_fwd_kernelI32Selective_Scan_fwd_kernel_traitsILi32ELi4ELi1ELb1ELb1ELb0ELb1EN3c104HalfEfEEv13SSMParamsBase)
        .other          _Z25selective_scan_fwd_kernelI32Selective_Scan_fwd_kernel_traitsILi32ELi4ELi1ELb1ELb1ELb0ELb1EN3c104HalfEfEEv13SSMParamsBase,@"STO_CUDA_ENTRY STV_DEFAULT"
_Z25selective_scan_fwd_kernelI32Selective_Scan_fwd_kernel_traitsILi32ELi4ELi1ELb1ELb1ELb0ELb1EN3c104HalfEfEEv13SSMParamsBase:
.text._Z25selective_scan_fwd_kernelI32Selective_Scan_fwd_kernel_traitsILi32ELi4ELi1ELb1ELb1ELb0ELb1EN3c104HalfEfEEv13SSMParamsBase:
        /* <DEDUP_REMOVED lines=103> */
[C---:B------:R-:W-:Y:S01]  /*0670*/  IMAD R41, R0.reuse, R3, R33 ;  /* 0x0000000300297224 */ /* 0x040fe200078e0221 */
[----:B------:R-:W-:Y:S02]  /*0680*/  MOV R40, R32 ;  /* 0x0000002000287202 */ /* 0x000fe40000000f00 */
[----:B------:R-:W2:Y:S01]  /*0690*/  LDC.64 R22, c[0x0][0x440] ;  /* 0x00011000ff167b82 */ /* 0x000ea20000000a00 */
[----:B-1----:R-:W-:-:S04]  /*06a0*/  IMAD.WIDE.U32 R24, R0, R10, RZ ;  /* 0x0000000a00187225 */ /* 0x002fc800078e00ff */
[----:B------:R-:W-:-:S03]  /*06b0*/  IMAD R25, R0, R11, R25 ;  /* 0x0000000b00197224 */ /* 0x000fc600078e0219 */
[----:B------:R-:W1:Y:S01]  /*06c0*/  LDC.64 R30, c[0x0][0x420] ;  /* 0x00010800ff1e7b82 */ /* 0x000e620000000a00 */
[----:B----4-:R-:W-:-:S04]  /*06d0*/  IMAD.WIDE.U32 R42, R0, R8, RZ ;  /* 0x00000008002a7225 */ /* 0x010fc800078e00ff */
[----:B------:R-:W-:Y:S02]  /*06e0*/  IMAD R32, R0, R9, R43 ;  /* 0x0000000900207224 */ /* 0x000fe400078e022b */
[----:B------:R-:W-:Y:S01]  /*06f0*/  IMAD R0, R39, UR4, RZ ;  /* 0x0000000427007c24 */ /* 0x000fe2000f8e02ff */
[----:B------:R-:W4:Y:S01]  /*0700*/  LDC.64 R28, c[0x0][0x430] ;  /* 0x00010c00ff1c7b82 */ /* 0x000f220000000a00 */
[----:B---3--:R-:W-:Y:S01]  /*0710*/  IMAD.WIDE.U32 R10, R6, UR18, R26 ;  /* 0x00000012060a7c25 */ /* 0x008fe2000f8e001a */
[----:B------:R-:W-:-:S04]  /*0720*/  USEL UR4, UR4, 0x1, !UP0 ;  /* 0x0000000104047887 */ /* 0x000fc8000c000000 */
[----:B------:R-:W-:Y:S02]  /*0730*/  UIADD3 UR6, UPT, UPT, -UR4, URZ, URZ ;  /* 0x000000ff04067290 */ /* 0x000fe4000fffe1ff */
[----:B------:R-:W3:Y:S01]  /*0740*/  LDC.64 R20, c[0x0][0x478] ;  /* 0x00011e00ff147b82 */ /* 0x000ee20000000a00 */
[----:B--2---:R-:W-:-:S04]  /*0750*/  LEA R33, P0, R42, R22, 0x2 ;  /* 0x000000162a217211 */ /* 0x004fc800078010ff */
[----:B------:R-:W-:-:S03]  /*0760*/  LEA.HI.X R32, R42, R23, R32, 0x2, P0 ;  /* 0x000000172a207211 */ /* 0x000fc600000f1420 */
        /* <DEDUP_REMOVED lines=17> */
.L_x_4964:
        /* <DEDUP_REMOVED lines=30> */
.L_x_4950:
        /* <DEDUP_REMOVED lines=48> */
.L_x_4953:
[----:B------:R-:W-:Y:S05]  /*0d60*/  BSYNC.RECONVERGENT B0 ;  /* 0x0000000000007941 */ /* 0x000fea0003800200 */
.L_x_4952:
        /* <DEDUP_REMOVED lines=32> */
.L_x_4955:
[----:B------:R-:W-:Y:S05]  /*0f70*/  BSYNC.RECONVERGENT B0 ;  /* 0x0000000000007941 */ /* 0x000fea0003800200 */
.L_x_4954:
        /* <DEDUP_REMOVED lines=32> */
.L_x_4957:
[----:B------:R-:W-:Y:S05]  /*1180*/  BSYNC.RECONVERGENT B0 ;  /* 0x0000000000007941 */ /* 0x000fea0003800200 */
.L_x_4956:
        /* <DEDUP_REMOVED lines=32> */
.L_x_4959:
[----:B------:R-:W-:Y:S05]  /*1390*/  BSYNC.RECONVERGENT B0 ;  /* 0x0000000000007941 */ /* 0x000fea0003800200 */
.L_x_4958:
[----:B------:R-:W-:Y:S01]  /*13a0*/  FMUL.FTZ R42, R15, R46 ;  /* 0x0000002e0f2a7220 */ /* 0x000fe20000410000 */
[----:B------:R-:W-:Y:S01]  /*13b0*/  FMUL.FTZ R45, R22, R49 ;  /* 0x00000031162d7220 */ /* 0x000fe20000410000 */
[----:B------:R-:W-:Y:S01]  /*13c0*/  FMUL.FTZ R44, R21, R48 ;  /* 0x00000030152c7220 */ /* 0x000fe20000410000 */
[----:B------:R-:W-:-:S07]  /*13d0*/  FMUL.FTZ R43, R20, R47 ;  /* 0x0000002f142b7220 */ /* 0x000fce0000410000 */
.L_x_4951:
        /* <DEDUP_REMOVED lines=27> */
.L_x_4963:
        /* <DEDUP_REMOVED lines=98> */
.L_x_4962:
[----:B------:R-:W-:Y:S05]  /*1bb0*/  BSYNC.RECONVERGENT B0 ;  /* 0x0000000000007941 */ /* 0x000fea0003800200 */
.L_x_4961:
        /* <DEDUP_REMOVED lines=16> */
.L_x_4960:
        /* <DEDUP_REMOVED lines=35> */
[----:B0-----:R-:W-:Y:S02]  /*1ef0*/  HADD2.F32 R24, -RZ, R46.H0_H0 ;  /* 0x2000002eff187230 */ /* 0x001fe40000004100 */
[----:B------:R-:W-:Y:S01]  /*1f00*/  FMUL.FTZ R45, R44, -1.4426950216293334961 ;  /* 0xbfb8aa3b2c2d7820 */ /* 0x000fe20000410000 */
[----:B------:R-:W-:-:S02]  /*1f10*/  HADD2.F32 R43, -RZ, R43.H0_H0 ;  /* 0x2000002bff2b7230 */ /* 0x000fc40000004100 */
        /* <DEDUP_REMOVED lines=8> */
[----:B--2---:R-:W-:-:S03]  /*1fa0*/  FADD.FTZ R25, R23, 1 ;  /* 0x3f80000017197421 */ /* 0x004fc60000010000 */
[----:B------:R-:W0:Y:S01]  /*1fb0*/  MUFU.RCP R47, R22 ;  /* 0x00000016002f7308 */ /* 0x000e220000001000 */
[----:B---3--:R-:W-:Y:S01]  /*1fc0*/  FADD.FTZ R21, R20, 1 ;  /* 0x3f80000014157421 */ /* 0x008fe20000010000 */
[----:B----4-:R-:W-:-:S06]  /*1fd0*/  FADD.FTZ R42, R42, 1 ;  /* 0x3f8000002a2a7421 */ /* 0x010fcc0000010000 */
[----:B------:R-:W2:Y:S08]  /*1fe0*/  MUFU.RCP R46, R21 ;  /* 0x00000015002e7308 */ /* 0x000eb00000001000 */
[----:B------:R-:W3:Y:S01]  /*1ff0*/  MUFU.RCP R25, R25 ;  /* 0x0000001900197308 */ /* 0x000ee20000001000 */
[----:B0-----:R-:W-:-:S04]  /*2000*/  FMUL.FTZ R44, R44, R47 ;  /* 0x0000002f2c2c7220 */ /* 0x001fc80000410000 */
[----:B------:R-:W-:Y:S01]  /*2010*/  FMUL.FTZ R44, R44, R39 ;  /* 0x000000272c2c7220 */ /* 0x000fe20000410000 */
[----:B------:R-:W-:Y:S02]  /*2020*/  IADD3.X R39, PT, PT, RZ, R29, RZ, P0, !PT ;  /* 0x0000001dff277210 */ /* 0x000fe400007fe4ff */
[----:B------:R-:W0:Y:S01]  /*2030*/  MUFU.RCP R45, R42 ;  /* 0x0000002a002d7308 */ /* 0x000e220000001000 */
[----:B------:R-:W-:Y:S01]  /*2040*/  LEA R20, P0, R27, R2, 0x1 ;  /* 0x000000021b147211 */ /* 0x000fe200078008ff */
[----:B--2---:R-:W-:-:S04]  /*2050*/  FMUL.FTZ R43, R43, R46 ;  /* 0x0000002e2b2b7220 */ /* 0x004fc80000410000 */
[----:B------:R-:W-:Y:S02]  /*2060*/  FMUL.FTZ R43, R43, R40 ;  /* 0x000000282b2b7220 */ /* 0x000fe40000410000 */
[----:B------:R-:W-:Y:S01]  /*2070*/  F2F.F16.F32 R44, R44 ;  /* 0x0000002c002c7304 */ /* 0x000fe20000200800 */
[----:B---3--:R-:W-:-:S04]  /*2080*/  FMUL.FTZ R24, R24, R25 ;  /* 0x0000001918187220 */ /* 0x008fc80000410000 */
[----:B------:R-:W-:-:S03]  /*2090*/  FMUL.FTZ R24, R24, R15 ;  /* 0x0000000f18187220 */ /* 0x000fc60000410000 */
[----:B------:R-:W2:Y:S01]  /*20a0*/  F2F.F16.F32 R22, R43 ;  /* 0x0000002b00167304 */ /* 0x000ea20000200800 */
[----:B0-----:R-:W-:-:S04]  /*20b0*/  FMUL.FTZ R26, R26, R45 ;  /* 0x0000002d1a1a7220 */ /* 0x001fc80000410000 */
[----:B------:R-:W-:-:S03]  /*20c0*/  FMUL.FTZ R26, R26, R41 ;  /* 0x000000291a1a7220 */ /* 0x000fc60000410000 */
[----:B------:R-:W0:Y:S01]  /*20d0*/  F2F.F16.F32 R21, R24 ;  /* 0x0000001800157304 */ /* 0x000e220000200800 */
[----:B--2---:R-:W-:-:S07]  /*20e0*/  IMAD.WIDE.U32 R22, R22, 0x10000, RZ ;  /* 0x0001000016167825 */ /* 0x004fce00078e00ff */
[----:B------:R-:W2:Y:S01]  /*20f0*/  F2F.F16.F32 R15, R26 ;  /* 0x0000001a000f7304 */ /* 0x000ea20000200800 */
[----:B0-----:R-:W-:Y:S02]  /*2100*/  PRMT R25, R44, 0x5410, R21 ;  /* 0x000054102c197816 */ /* 0x001fe40000000015 */
[----:B------:R-:W-:Y:S02]  /*2110*/  LEA.HI.X R21, R27, R3, R39, 0x1, P0 ;  /* 0x000000031b157211 */ /* 0x000fe400000f0c27 */
[----:B------:R-:W-:Y:S02]  /*2120*/  LOP3.LUT R23, R25, R23, RZ, 0xfc, !PT ;  /* 0x0000001719177212 */ /* 0x000fe400078efcff */
[----:B-1----:R-:W-:Y:S02]  /*2130*/  ISETP.NE.AND P0, PT, R28, UR4, PT ;  /* 0x000000041c007c0c */ /* 0x002fe4000bf05270 */
[----:B--2---:R-:W-:-:S05]  /*2140*/  LOP3.LUT R22, R22, R15, RZ, 0xfc, !PT ;  /* 0x0000000f16167212 */ /* 0x004fca00078efcff */
[----:B------:R0:W-:Y:S06]  /*2150*/  STG.E.64 desc[UR16][R20.64], R22 ;  /* 0x0000001614007986 */ /* 0x0001ec000c101b10 */
[----:B------:R-:W-:Y:S05]  /*2160*/  @P0 BRA `(.L_x_4964) ;  /* 0xffffffe400c40947 */ /* 0x000fea000383ffff */
[----:B------:R-:W-:Y:S05]  /*2170*/  EXIT ;  /* 0x000000000000794d */ /* 0x000fea0003800000 */
.L_x_4965:
        /* <DEDUP_REMOVED lines=16> */
.L_x_5155:


//--------------------- .text._Z25selective_scan_fwd_kernelI32Selective_Scan_fwd_kernel_traitsILi32ELi4ELi1ELb1ELb1ELb1ELb0EN3c104HalfEfEEv13SSMParamsBase --------------------------
	.section	.text._Z25selective_scan_fwd_kernelI32Selective_Scan_fwd_kernel_traitsILi32ELi4ELi1ELb1ELb1ELb1ELb0EN3c104HalfEfEEv13SSMParamsBase,"ax",@progbits
	.align	128
        .global         _Z25selective_scan_fwd_kernelI32Selective_Scan_fwd_kernel_traitsILi32ELi4ELi1ELb1ELb1ELb1ELb0EN3c104HalfEfEEv13SSMParamsBase
        .type           _Z25selective_scan_fwd_kernelI32Selective_Scan_fwd_kernel_traitsILi32ELi4ELi1ELb1ELb1ELb1ELb0EN3c104HalfEfEEv13SSMParamsBase,@function
        .size           _Z25selective_scan_fwd_kernelI32Selective_Scan_fwd_kernel_traitsILi32ELi4ELi1ELb1ELb1ELb1ELb0EN3c104HalfEfEEv13SSMParamsBase,(.L_x_5156 - _Z25selective_scan_fwd_kernelI32Selective_Scan_fwd_kernel_traitsILi32ELi4ELi1ELb1ELb1ELb1ELb0EN3c104HalfEfEEv13SSMParamsBase)
        .other          _Z25selective_scan_fwd_kernelI32Selective_Scan_fwd_kernel_traitsILi32ELi4ELi1ELb1ELb1ELb1ELb0EN3c104HalfEfEEv13SSMParamsBase,@"STO_CUDA_ENTRY STV_DEFAULT"
_Z25selective_scan_fwd_kernelI32Selective_Scan_fwd_kernel_traitsILi32ELi4ELi1ELb1ELb1ELb1ELb0EN3c104HalfEfEEv13SSMParamsBase:
.text._Z25selective_scan_fwd_kernelI32Selective_Scan_fwd_kernel_traitsILi32ELi4ELi1ELb1ELb1ELb1ELb0EN3c104HalfEfEEv13SSMParamsBase:
        /* <DEDUP_REMOVED lines=33> */
[----:B------:R-:W-:-:S04]  /*0210*/  IMAD R3, R10, R9, RZ ;  /* 0x000000090a037224 */ /* 0x000fc800078e02ff */
[----:B------:R-:W-:-:S06]  /*0220*/  IMAD.HI.U32 R7, R7, R3, R6 ;  /* 0x0000000307077227 */ /* 0x000fcc00078e0006 */
[----:B----4-:R-:W-:-:S05]  /*0230*/  IMAD.HI.U32 R4, R7, R2, RZ ;  /* 0x0000000207047227 */ /* 0x010fca00078e00ff */
[----:B------:R-:W-:-:S05]  /*0240*/  IADD3 R3, PT, PT, -R4, RZ, RZ ;  /* 0x000000ff04037210 */ /* 0x000fca0007ffe1ff */
[----:B------:R-:W-:-:S05]  /*0250*/  IMAD R2, R9, R3, R2 ;  /* 0x0000000309027224 */ /* 0x000fca00078e0202 */
[----:B------:R-:W-:-:S13]  /*0260*/  ISETP.GT.U32.AND P1, PT, R9, R2, PT ;  /* 0x000000020900720c */ /* 0x000fda0003f24070 */
[----:B------:R-:W-:-:S04]  /*0270*/  @!P1 IADD3 R2, PT, PT, R2, -R9, RZ ;  /* 0x8000000902029210 */ /* 0x000fc80007ffe0ff */
[----:B------:R-:W-:Y:S02]  /*0280*/  ISETP.GE.U32.AND P0, PT, R2, R9, PT ;  /* 0x000000090200720c */ /* 0x000fe40003f06070 */
[----:B------:R-:W-:Y:S01]  /*0290*/  LOP3.LUT R2, R0, R11, RZ, 0x3c, !PT ;  /* 0x0000000b00027212 */ /* 0x000fe200078e3cff */
[----:B------:R-:W0:Y:S01]  /*02a0*/  LDC.64 R8, c[0x0][0x460] ;  /* 0x00011800ff087b82 */ /* 0x000e220000000a00 */
        /* <DEDUP_REMOVED lines=13> */
[----:B------:R-:W-:Y:S02]  /*0380*/  MOV R2, UR4 ;  /* 0x0000000400027c02 */ /* 0x000fe40008000f00 */
[----:B------:R-:W-:Y:S01]  /*0390*/  MOV R3, UR5 ;  /* 0x0000000500037c02 */ /* 0x000fe20008000f00 */
[----:B------:R-:W-:Y:S01]  /*03a0*/  UIMAD.WIDE.U32 UR4, UR20, UR16, URZ ;  /* 0x00000010140472a5 */ /* 0x000fe2000f8e00ff */
[----:B------:R-:W-:Y:S02]  /*03b0*/  MOV R7, UR7 ;  /* 0x0000000700077c02 */ /* 0x000fe40008000f00 */
[----:B------:R-:W-:Y:S02]  /*03c0*/  MOV R6, UR6 ;  /* 0x0000000600067c02 */ /* 0x000fe40008000f00 */
[----:B------:R-:W-:Y:S02]  /*03d0*/  MOV R3, UR9 ;  /* 0x0000000900037c02 */ /* 0x000fe40008000f00 */
[----:B------:R-:W-:Y:S01]  /*03e0*/  MOV R7, UR8 ;  /* 0x0000000800077c02 */ /* 0x000fe20008000f00 */
[----:B-12---:R-:W-:Y:S06]  /*03f0*/  @!P0 EXIT ;  /* 0x000000000000894d */ /* 0x006fec0003800000 */
[C---:B------:R-:W-:Y:S01]  /*0400*/  IMAD.WIDE.U32 R2, R0.reuse, UR10, R2 ;  /* 0x0000000a00027c25 */ /* 0x040fe2000f8e0002 */
[----:B------:R-:W-:Y:S01]  /*0410*/  SHF.R.S32.HI R23, RZ, 0x1f, R19 ;  /* 0x0000001fff177819 */ /* 0x000fe20000011413 */
[----:B------:R-:W1:Y:S01]  /*0420*/  LDCU.64 UR6, c[0x0][0x3d0] ;  /* 0x00007a00ff0677ac */ /* 0x000e620008000a00 */
[----:B------:R-:W2:Y:S01]  /*0430*/  LDC.64 R30, c[0x0][0x428] ;  /* 0x00010a00ff1e7b82 */ /* 0x000ea20000000a00 */
[----:B------:R-:W-:Y:S01]  /*0440*/  IMAD R47, R0, UR11, R3 ;  /* 0x0000000b002f7c24 */ /* 0x000fe2000f8e0203 */
[C---:B0-----:R-:W-:Y:S01]  /*0450*/  LEA R46, P0, R2.reuse, R8, 0x1 ;  /* 0x00000008022e7211 */ /* 0x041fe200078008ff */
[----:B------:R-:W-:Y:S01]  /*0460*/  UIMAD UR5, UR20, UR17, UR5 ;  /* 0x00000011140572a4 */ /* 0x000fe2000f8e0205 */
[----:B------:R-:W-:Y:S01]  /*0470*/  IMAD R4, R23, R40, RZ ;  /* 0x0000002817047224 */ /* 0x000fe200078e02ff */
[----:B------:R-:W0:Y:S01]  /*0480*/  S2R R27, SR_TID.X ;  /* 0x00000000001b7919 */ /* 0x000e220000002100 */
[----:B------:R-:W-:Y:S01]  /*0490*/  LEA.HI.X R47, R2, R9, R47, 0x1, P0 ;  /* 0x00000009022f7211 */ /* 0x000fe200000f0c2f */
[----:B------:R-:W-:Y:S01]  /*04a0*/  IMAD.WIDE.U32 R6, R0, UR14, R6 ;  /* 0x0000000e00067c25 */ /* 0x000fe2000f8e0006 */
[----:B------:R-:W4:Y:S01]  /*04b0*/  LDC.64 R20, c[0x0][0x3e8] ;  /* 0x0000fa00ff147b82 */ /* 0x000f220000000a00 */
[----:B------:R-:W0:Y:S02]  /*04c0*/  LDCU.U8 UR9, c[0x0][0x39e] ;  /* 0x000073c0ff0977ac */ /* 0x000e240008000000 */
[C---:B------:R-:W-:Y:S01]  /*04d0*/  IMAD R41, R19.reuse, R41, R4 ;  /* 0x0000002913297224 */ /* 0x040fe200078e0204 */
[----:B---3--:R-:W-:Y:S01]  /*04e0*/  LEA R44, P0, R6, R10, 0x1 ;  /* 0x0000000a062c7211 */ /* 0x008fe200078008ff */
[----:B------:R-:W-:-:S03]  /*04f0*/  IMAD.WIDE.U32 R2, R19, R40, UR4 ;  /* 0x0000000413027e25 */ /* 0x000fc6000f8e0028 */
[----:B------:R-:W3:Y:S01]  /*0500*/  LDC.64 R4, c[0x0][0x3a0] ;  /* 0x0000e800ff047b82 */ /* 0x000ee20000000a00 */
[----:B------:R-:W-:Y:S01]  /*0510*/  IMAD R45, R0, UR15, R7 ;  /* 0x0000000f002d7c24 */ /* 0x000fe2000f8e0207 */
[----:B------:R-:W-:Y:S01]  /*0520*/  LEA R42, P1, R2, R42, 0x1 ;  /* 0x0000002a022a7211 */ /* 0x000fe200078208ff */
[----:B-1----:R-:W-:Y:S01]  /*0530*/  UIMAD.WIDE.U32 UR4, UR20, UR6, URZ ;  /* 0x00000006140472a5 */ /* 0x002fe2000f8e00ff */
[----:B------:R-:W-:Y:S01]  /*0540*/  IADD3 R41, PT, PT, R3, R41, RZ ;  /* 0x0000002903297210 */ /* 0x000fe20007ffe0ff */
[----:B------:R-:W1:Y:S01]  /*0550*/  LDCU UR6, c[0x0][0x38c] ;  /* 0x00007180ff0677ac */ /* 0x000e620008000800 */
[----:B------:R-:W-:Y:S02]  /*0560*/  LEA.HI.X R45, R6, R11, R45, 0x1, P0 ;  /* 0x0000000b062d7211 */ /* 0x000fe400000f0c2d */
[----:B------:R-:W0:Y:S01]  /*0570*/  LDC R29, c[0x0][0x384] ;  /* 0x0000e100ff1d7b82 */ /* 0x000e220000000800 */
[----:B------:R-:W-:Y:S01]  /*0580*/  LEA.HI.X R41, R2, R43, R41, 0x1, P1 ;  /* 0x0000002b02297211 */ /* 0x000fe200008f0c29 */
[----:B------:R-:W-:Y:S01]  /*0590*/  UIMAD UR5, UR20, UR7, UR5 ;  /* 0x00000007140572a4 */ /* 0x000fe2000f8e0205 */
[----:B--2---:R-:W-:-:S04]  /*05a0*/  IMAD.WIDE.U32 R24, R0, R30, RZ ;  /* 0x0000001e00187225 */ /* 0x004fc800078e00ff */
[----:B------:R-:W-:Y:S01]  /*05b0*/  IMAD R31, R0, R31, R25 ;  /* 0x0000001f001f7224 */ /* 0x000fe200078e0219 */
[----:B------:R-:W2:Y:S01]  /*05c0*/  LDC.64 R16, c[0x0][0x450] ;  /* 0x00011400ff107b82 */ /* 0x000ea20000000a00 */
[-C--:B----4-:R-:W-:Y:S02]  /*05d0*/  IMAD R30, R23, R20.reuse, RZ ;  /* 0x00000014171e7224 */ /* 0x090fe400078e02ff */
[----:B------:R-:W-:-:S04]  /*05e0*/  IMAD.WIDE.U32 R22, R19, R20, UR4 ;  /* 0x0000000413167e25 */ /* 0x000fc8000f8e0014 */
[----:B------:R-:W-:Y:S01]  /*05f0*/  IMAD R21, R19, R21, R30 ;  /* 0x0000001513157224 */ /* 0x000fe200078e021e */
[----:B------:R-:W4:Y:S01]  /*0600*/  LDC.64 R14, c[0x0][0x440] ;  /* 0x00011000ff0e7b82 */ /* 0x000f220000000a00 */
[----:B------:R-:W-:Y:S01]  /*0610*/  MOV R30, R24 ;  /* 0x00000018001e7202 */ /* 0x000fe20000000f00 */
[----:B---3--:R-:W-:Y:S01]  /*0620*/  IMAD.WIDE.U32 R24, R0, R4, RZ ;  /* 0x0000000400187225 */ /* 0x008fe200078e00ff */
[----:B-1----:R-:W-:Y:S01]  /*0630*/  UISETP.LT.AND UP0, UPT, UR6, 0x1, UPT ;  /* 0x000000010600788c */ /* 0x002fe2000bf01270 */
[----:B------:R-:W-:Y:S02]  /*0640*/  IADD3 R40, PT, PT, R23, R21, RZ ;  /* 0x0000001517287210 */ /* 0x000fe40007ffe0ff */
[----:B------:R-:W-:Y:S01]  /*0650*/  MOV R23, RZ ;  /* 0x000000ff00177202 */ /* 0x000fe20000000f00 */
[----:B------:R-:W-:Y:S01]  /*0660*/  USEL UR4, UR6, 0x1, !UP0 ;  /* 0x0000000106047887 */ /* 0x000fe2000c000000 */
[----:B------:R-:W1:Y:S01]  /*0670*/  LDC.64 R12, c[0x0][0x420] ;  /* 0x00010800ff0c7b82 */ /* 0x000e620000000a00 */
[----:B0-----:R-:W-:-:S07]  /*0680*/  IMAD R19, R29, UR20, R0 ;  /* 0x000000141d137c24 */ /* 0x001fce000f8e0200 */
[----:B------:R-:W0:Y:S01]  /*0690*/  LDC.64 R2, c[0x0][0x478] ;  /* 0x00011e00ff027b82 */ /* 0x000e220000000a00 */
[----:B--2---:R-:W-:Y:S01]  /*06a0*/  LEA R43, P0, R22, R16, 0x1 ;  /* 0x00000010162b7211 */ /* 0x004fe200078008ff */
[----:B------:R-:W-:Y:S02]  /*06b0*/  IMAD R16, R0, R5, R25 ;  /* 0x0000000500107224 */ /* 0x000fe400078e0219 */
[----:B------:R-:W-:Y:S01]  /*06c0*/  IMAD R0, R19, R18, RZ ;  /* 0x0000001213007224 */ /* 0x000fe200078e02ff */
[----:B------:R-:W-:-:S03]  /*06d0*/  LEA.HI.X R40, R22, R17, R40, 0x1, P0 ;  /* 0x0000001116287211 */ /* 0x000fc600000f0c28 */
[----:B------:R-:W2:Y:S01]  /*06e0*/  LDC.64 R10, c[0x0][0x3c0] ;  /* 0x0000f000ff0a7b82 */ /* 0x000ea20000000a00 */
[----:B----4-:R-:W-:Y:S01]  /*06f0*/  LEA R25, P1, R24, R14, 0x2 ;  /* 0x0000000e18197211 */ /* 0x010fe200078210ff */
[----:B------:R-:W-:Y:S01]  /*0700*/  IMAD R0, R0, UR6, RZ ;  /* 0x0000000600007c24 */ /* 0x000fe2000f8e02ff */
[----:B------:R-:W-:Y:S02]  /*0710*/  UIADD3 UR6, UPT, UPT, -UR4, URZ, URZ ;  /* 0x000000ff04067290 */ /* 0x000fe4000fffe1ff */
[----:B------:R-:W-:-:S03]  /*0720*/  LEA.HI.X R24, R24, R15, R16, 0x2, P1 ;  /* 0x0000000f18187211 */ /* 0x000fc600008f1410 */
[----:B------:R-:W3:Y:S01]  /*0730*/  LDC.64 R8, c[0x0][0x3e0] ;  /* 0x0000f800ff087b82 */ /* 0x000ee20000000a00 */
[----:B-1----:R-:W-:-:S04]  /*0740*/  IMAD.WIDE.U32 R4, R12, UR20, R30 ;  /* 0x000000140c047c25 */ /* 0x002fc8000f8e001e */
[----:B------:R-:W-:-:S03]  /*0750*/  IMAD R22, R13, UR20, R5 ;  /* 0x000000140d167c24 */ /* 0x000fc6000f8e0205 */
[----:B------:R-:W1:Y:S01]  /*0760*/  LDC.64 R6, c[0x0][0x3a8] ;  /* 0x0000ea00ff067b82 */ /* 0x000e620000000a00 */
[----:B0-----:R-:W-:Y:S01]  /*0770*/  IMAD.WIDE.U32 R2, R27, 0x8, R2 ;  /* 0x000000081b027825 */ /* 0x001fe200078e0002 */
[----:B--2---:R-:W-:Y:S02]  /*0780*/  SHF.L.U64.HI R11, R10, 0x1, R11 ;  /* 0x000000010a0b7819 */ /* 0x004fe4000001020b */
[----:B---3--:R-:W-:Y:S02]  /*0790*/  SHF.L.U64.HI R9, R8, 0x1, R9 ;  /* 0x0000000108097819 */ /* 0x008fe40000010209 */
[----:B-1----:R-:W-:-:S07]  /*07a0*/  SHF.L.U64.HI R48, R6, 0x2, R7 ;  /* 0x0000000206307819 */ /* 0x002fce0000010207 */
.L_x_4980:
[----:B------:R-:W-:Y:S01]  /*07b0*/  BAR.SYNC.DEFER_BLOCKING 0x0 ;  /* 0x0000000000007b1d */ /* 0x000fe20000010000 */
[----:B-1----:R-:W-:-:S04]  /*07c0*/  IMAD.WIDE.U32 R14, R27, 0x8, R46 ;  /* 0x000000081b0e7825 */ /* 0x002fc800078e002e */
[----:B------:R-:W-:Y:S02]  /*07d0*/  IMAD.WIDE.U32 R16, R27, 0x8, R44 ;  /* 0x000000081b107825 */ /* 0x000fe400078e002c */
[----:B------:R-:W2:Y:S04]  /*07e0*/  LDG.E.64 R14, desc[UR18][R14.64] ;  /* 0x000000120e0e7981 */ /* 0x000ea8000c1e1b00 */
[----:B------:R-:W3:Y:S01]  /*07f0*/  LDG.E.64 R16, desc[UR18][R16.64] ;  /* 0x0000001210107981 */ /* 0x000ee2000c1e1b00 */
[----:B------:R-:W-:Y:S01]  /*0800*/  UISETP.NE.AND UP0, UPT, UR9, URZ, UPT ;  /* 0x000000ff0900728c */ /* 0x000fe2000bf05270 */
[--C-:B0-2---:R-:W-:Y:S02]  /*0810*/  SHF.R.U64 R18, R14, 0x10, R15.reuse ;  /* 0x000000100e127819 */ /* 0x105fe4000000120f */
        /* <DEDUP_REMOVED lines=23> */
.L_x_4966:
        /* <DEDUP_REMOVED lines=48> */
.L_x_4969:
[----:B------:R-:W-:Y:S05]  /*0c90*/  BSYNC.RECONVERGENT B0 ;  /* 0x0000000000007941 */ /* 0x000fea0003800200 */
.L_x_4968:
        /* <DEDUP_REMOVED lines=32> */
.L_x_4971:
[----:B------:R-:W-:Y:S05]  /*0ea0*/  BSYNC.RECONVERGENT B0 ;  /* 0x0000000000007941 */ /* 0x000fea0003800200 */
.L_x_4970:
        /* <DEDUP_REMOVED lines=32> */
.L_x_4973:
[----:B------:R-:W-:Y:S05]  /*10b0*/  BSYNC.RECONVERGENT B0 ;  /* 0x0000000000007941 */ /* 0x000fea0003800200 */
.L_x_4972:
        /* <DEDUP_REMOVED lines=32> */
.L_x_4975:
[----:B------:R-:W-:Y:S05]  /*12c0*/  BSYNC.RECONVERGENT B0 ;  /* 0x0000000000007941 */ /* 0x000fea0003800200 */
.L_x_4974:
[----:B------:R-:W-:Y:S01]  /*12d0*/  FMUL.FTZ R32, R7, R36 ;  /* 0x0000002407207220 */ /* 0x000fe20000410000 */
[----:B------:R-:W-:Y:S01]  /*12e0*/  FMUL.FTZ R35, R14, R39 ;  /* 0x000000270e237220 */ /* 0x000fe20000410000 */
[----:B------:R-:W-:Y:S01]  /*12f0*/  FMUL.FTZ R34, R13, R38 ;  /* 0x000000260d227220 */ /* 0x000fe20000410000 */
[----:B------:R-:W-:-:S07]  /*1300*/  FMUL.FTZ R33, R12, R37 ;  /* 0x000000250c217220 */ /* 0x000fce0000410000 */
.L_x_4967:
        /* <DEDUP_REMOVED lines=30> */
.L_x_4979:
[----:B0-----:R-:W-:Y:S02]  /*14f0*/  MOV R18, R54 ;  /* 0x0000003600127202 */ /* 0x001fe40000000f00 */
[----:B------:R-:W-:-:S05]  /*1500*/  MOV R19, R55 ;  /* 0x0000003700137202 */ /* 0x000fca0000000f00 */
[----:B------:R-:W3:Y:S01]  /*1510*/  LDG.E R18, desc[UR18][R18.64] ;  /* 0x0000001212127981 */ /* 0x000ee2000c1e1900 */
[----:B------:R-:W-:Y:S02]  /*1520*/  MOV R16, R51 ;  /* 0x0000003300107202 */ /* 0x000fe40000000f00 */
[----:B------:R-:W-:-:S06]  /*1530*/  MOV R17, R50 ;  /* 0x0000003200117202 */ /* 0x000fcc0000000f00 */
[----:B------:R-:W4:Y:S01]  /*1540*/  LDG.E.64 R16, desc[UR18][R16.64] ;  /* 0x0000001210107981 */ /* 0x000f22000c1e1b00 */
[----:B------:R-:W-:Y:S02]  /*1550*/  MOV R14, R53 ;  /* 0x00000035000e7202 */ /* 0x000fe40000000f00 */
[----:B------:R-:W-:-:S06]  /*1560*/  MOV R15, R52 ;  /* 0x00000034000f7202 */ /* 0x000fcc0000000f00 */
[----:B------:R-:W5:Y:S01]  /*1570*/  LDG.E.64 R14, desc[UR18][R14.64] ;  /* 0x000000120e0e7981 */ /* 0x000f62000c1e1b00 */
        /* <DEDUP_REMOVED lines=11> */
[----:B------:R-:W-:Y:S01]  /*1630*/  FMUL.FTZ R65, R20, R39 ;  /* 0x0000002714417220 */ /* 0x000fe20000410000 */
[--C-:B----4-:R-:W-:Y:S02]  /*1640*/  HADD2.F32 R62, -RZ, R16.reuse.H0_H0 ;  /* 0x20000010ff3e7230 */ /* 0x110fe40000004100 */
[----:B------:R-:W0:Y:S01]  /*1650*/  MUFU.EX2 R58, R58 ;  /* 0x0000003a003a7308 */ /* 0x000e220000000800 */
[----:B------:R-:W-:Y:S02]  /*1660*/  HADD2.F32 R63, -RZ, R16.H1_H1 ;  /* 0x30000010ff3f7230 */ /* 0x000fe40000004100 */
[--C-:B------:R-:W-:Y:S01]  /*1670*/  HADD2.F32 R16, -RZ, R17.reuse.H0_H0 ;  /* 0x20000011ff107230 */ /* 0x100fe20000004100 */
[----:B------:R-:W1:Y:S01]  /*1680*/  MUFU.EX2 R60, R60 ;  /* 0x0000003c003c7308 */ /* 0x000e620000000800 */
[----:B------:R-:W-:Y:S01]  /*1690*/  FMUL.FTZ R62, R62, R35 ;  /* 0x000000233e3e7220 */ /* 0x000fe20000410000 */
[----:B------:R-:W-:Y:S01]  /*16a0*/  FMUL.FTZ R63, R63, R34 ;  /* 0x000000223f3f7220 */ /* 0x000fe20000410000 */
[----:B------:R-:W-:Y:S01]  /*16b0*/  HADD2.F32 R59, -RZ, R17.H1_H1 ;  /* 0x30000011ff3b7230 */ /* 0x000fe20000004100 */
[----:B------:R-:W3:Y:S01]  /*16c0*/  MUFU.EX2 R56, R56 ;  /* 0x0000003800387308 */ /* 0x000ee20000000800 */
[----:B------:R-:W-:-:S03]  /*16d0*/  FMUL.FTZ R61, R16, R33 ;  /* 0x00000021103d7220 */ /* 0x000fc60000410000 */
[----:B------:R-:W-:Y:S01]  /*16e0*/  FMUL.FTZ R59, R59, R32 ;  /* 0x000000203b3b7220 */ /* 0x000fe20000410000 */
[----:B------:R-:W4:Y:S01]  /*16f0*/  MUFU.EX2 R65, R65 ;  /* 0x0000004100417308 */ /* 0x000f220000000800 */
[----:B0-----:R-:W-:-:S04]  /*1700*/  FFMA.FTZ R16, R62, R58, R63 ;  /* 0x0000003a3e107223 */ /* 0x001fc8000001003f */
[----:B-1----:R-:W-:-:S04]  /*1710*/  FFMA.FTZ R16, R60, R16, R61 ;  /* 0x000000103c107223 */ /* 0x002fc8000001003d */
[----:B---3--:R-:W-:-:S05]  /*1720*/  FFMA.FTZ R16, R56, R16, R59 ;  /* 0x0000001038107223 */ /* 0x008fca000001003b */
        /* <DEDUP_REMOVED lines=49> */
[----:B0-----:R-:W-:Y:S01]  /*1a40*/  @P3 FFMA.FTZ R69, R66, R68, R69 ;  /* 0x0000004442453223 */ /* 0x001fe20000010045 */
[----:B-----5:R-:W-:-:S03]  /*1a50*/  HADD2.F32 R66, -RZ, R15.H0_H0 ;  /* 0x2000000fff427230 */ /* 0x020fc60000004100 */
[----:B------:R-:W-:-:S04]  /*1a60*/  FFMA.FTZ R62, R65, R69, R62 ;  /* 0x00000045413e7223 */ /* 0x000fc8000001003e */
[----:B------:R-:W-:Y:S01]  /*1a70*/  FFMA.FTZ R63, R58, R62, R63 ;  /* 0x0000003e3a3f7223 */ /* 0x000fe2000001003f */
[----:B------:R-:W-:-:S03]  /*1a80*/  HADD2.F32 R58, -RZ, R14.H0_H0 ;  /* 0x2000000eff3a7230 */ /* 0x000fc60000004100 */
[----:B------:R-:W-:Y:S01]  /*1a90*/  FFMA.FTZ R60, R60, R63, R61 ;  /* 0x0000003f3c3c7223 */ /* 0x000fe2000001003d */
[----:B------:R-:W-:Y:S01]  /*1aa0*/  HADD2.F32 R61, -RZ, R14.H1_H1 ;  /* 0x3000000eff3d7230 */ /* 0x000fe20000004100 */
        /* <DEDUP_REMOVED lines=9> */
.L_x_4978:
[----:B------:R-:W-:Y:S05]  /*1b40*/  BSYNC.RECONVERGENT B0 ;  /* 0x0000000000007941 */ /* 0x000fea0003800200 */
.L_x_4977:
[----:B------:R-:W-:Y:S01]  /*1b50*/  UIADD3 UR5, UPT, UPT, UR5, 0x1, URZ ;  /* 0x0000000105057890 */ /* 0x000fe2000fffe0ff */
[----:B------:R-:W-:Y:S02]  /*1b60*/  HADD2.F32 R14, -RZ, R15.H1_H1 ;  /* 0x3000000fff0e7230 */ /* 0x000fe40000004100 */
        /* <DEDUP_REMOVED lines=15> */
.L_x_4976:
        /* <DEDUP_REMOVED lines=16> */
[----:B------:R-:W3:Y:S01]  /*1d60*/  F2F.F16.F32 R31, R31 ;  /* 0x0000001f001f7304 */ /* 0x000ee20000200800 */
[----:B------:R-:W-:-:S02]  /*1d70*/  IADD3.X R47, PT, PT, RZ, R47, RZ, P4, !PT ;  /* 0x0000002fff2f7210 */ /* 0x000fc400027fe4ff */
[----:B-1----:R-:W-:Y:S02]  /*1d80*/  PRMT R15, R29, 0x5410, R14 ;  /* 0x000054101d0f7816 */ /* 0x002fe4000000000e */
[----:B------:R-:W-:Y:S02]  /*1d90*/  LEA R14, P0, R17, R2, 0x1 ;  /* 0x00000002110e7211 */ /* 0x000fe400078008ff */
[----:B------:R-:W-:Y:S02]  /*1da0*/  LOP3.LUT R13, R15, R13, RZ, 0xfc, !PT ;  /* 0x0000000d0f0d7212 */ /* 0x000fe400078efcff */
[----:B------:R-:W-:Y:S02]  /*1db0*/  LEA.HI.X R15, R17, R3, R16, 0x1, P0 ;  /* 0x00000003110f7211 */ /* 0x000fe400000f0c10 */
[----:B---3--:R-:W-:Y:S02]  /*1dc0*/  LOP3.LUT R12, R12, R31, RZ, 0xfc, !PT ;  /* 0x0000001f0c0c7212 */ /* 0x008fe400078efcff */
[----:B--2---:R-:W-:-:S03]  /*1dd0*/  ISETP.NE.AND P0, PT, R23, UR4, PT ;  /* 0x0000000417007c0c */ /* 0x004fc6000bf05270 */
[----:B------:R1:W-:Y:S10]  /*1de0*/  STG.E.64 desc[UR18][R14.64], R12 ;  /* 0x0000000c0e007986 */ /* 0x0003f4000c101b12 */
[----:B------:R-:W-:Y:S05]  /*1df0*/  @P0 BRA `(.L_x_4980) ;  /* 0xffffffe8006c0947 */ /* 0x000fea000383ffff */
[----:B------:R-:W-:Y:S05]  /*1e00*/  EXIT ;  /* 0x000000000000794d */ /* 0x000fea0003800000 */
.L_x_4981:
        /* <DEDUP_REMOVED lines=15> */
.L_x_5156:


//--------------------- .text._Z25selective_scan_fwd_kernelI32Selective_Scan_fwd_kernel_traitsILi32ELi4ELi1ELb1ELb1ELb1ELb1EN3c104HalfEfEEv13SSMParamsBase --------------------------
	.section	.text._Z25selective_scan_fwd_kernelI32Selective_Scan_fwd_kernel_traitsILi32ELi4ELi1ELb1ELb1ELb1ELb1EN3c104HalfEfEEv13SSMParamsBase,"ax",@progbits
	.align	128
        .global         _Z25selective_scan_fwd_kernelI32Selective_Scan_fwd_kernel_traitsILi32ELi4ELi1ELb1ELb1ELb1ELb1EN3c104HalfEfEEv13SSMParamsBase
        .type           _Z25selective_scan_fwd_kernelI32Selective_Scan_fwd_kernel_traitsILi32ELi4ELi1ELb1ELb1ELb1ELb1EN3c104HalfEfEEv13SSMParamsBase,@function
        .size           _Z25selective_scan_fwd_kernelI32Selective_Scan_fwd_kernel_traitsILi32ELi4ELi1ELb1ELb1ELb1ELb1EN3c104HalfEfEEv13SSMParamsBase,(.L_x_5157 - _Z25selective_scan_fwd_kernelI32Selective_Scan_fwd_kernel_traitsILi32ELi4ELi1ELb1ELb1ELb1ELb1EN3c104HalfEfEEv13SSMParamsBase)
        .other          _Z25selective_scan_fwd_kernelI32Selective_Scan_fwd_kernel_traitsILi32ELi4ELi1ELb1ELb1ELb1ELb1EN3c104HalfEfEEv13SSMParamsBase,@"STO_CUDA_ENTRY STV_DEFAULT"
_Z25selective_scan_fwd_kernelI32Selective_Scan_fwd_kernel_traitsILi32ELi4ELi1ELb1ELb1ELb1ELb1EN3c104HalfEfEEv13SSMParamsBase:
.text._Z25selective_scan_fwd_kernelI32Selective_Scan_fwd_kernel_traitsILi32ELi4ELi1ELb1ELb1ELb1ELb1EN3c104HalfEfEEv13SSMParamsBase:
        /* <DEDUP_REMOVED lines=42> */
[----:B------:R-:W-:Y:S01]  /*02a0*/  ISETP.GT.U32.AND P1, PT, R11, R2, PT ;  /* 0x000000020b00720c */ /* 0x000fe20003f24070 */
[----:B------:R-:W-:-:S12]  /*02b0*/  UIMAD.WIDE.U32 UR6, UR20, UR12, URZ ;  /* 0x0000000c140672a5 */ /* 0x000fd8000f8e00ff */
        /* <DEDUP_REMOVED lines=9> */
[----:B---3--:R-:W-:Y:S02]  /*0350*/  MOV R4, UR6 ;  /* 0x0000000600047c02 */ /* 0x008fe40008000f00 */
[----:B------:R-:W-:Y:S02]  /*0360*/  MOV R32, R7 ;  /* 0x0000000700207202 */ /* 0x000fe40000000f00 */
[----:B------:R-:W-:Y:S01]  /*0370*/  MOV R5, UR7 ;  /* 0x0000000700057c02 */ /* 0x000fe20008000f00 */
[----:B------:R-:W3:Y:S01]  /*0380*/  LDCU.64 UR6, c[0x0][0x3d0] ;  /* 0x00007a00ff0677ac */ /* 0x000ee20008000a00 */
[----:B------:R-:W-:Y:S02]  /*0390*/  @!P2 IADD3 R32, PT, PT, -R32, RZ, RZ ;  /* 0x000000ff2020a210 */ /* 0x000fe40007ffe1ff */
[----:B------:R-:W-:Y:S01]  /*03a0*/  @!P1 LOP3.LUT R32, RZ, R13, RZ, 0x33, !PT ;  /* 0x0000000dff209212 */ /* 0x000fe200078e33ff */
        /* <DEDUP_REMOVED lines=17> */
[----:B01--4-:R-:W-:Y:S06]  /*04c0*/  @!P0 EXIT ;  /* 0x000000000000894d */ /* 0x013fec0003800000 */
[----:B------:R-:W0:Y:S01]  /*04d0*/  LDC.64 R16, c[0x0][0x428] ;  /* 0x00010a00ff107b82 */ /* 0x000e220000000a00 */
[----:B------:R-:W-:Y:S01]  /*04e0*/  UIMAD UR5, UR20, UR7, UR5 ;  /* 0x00000007140572a4 */ /* 0x000fe2000f8e0205 */
[----:B------:R-:W-:Y:S01]  /*04f0*/  LEA R20, P1, R4, R30, 0x1 ;  /* 0x0000001e04147211 */ /* 0x000fe200078208ff */
[----:B------:R-:W-:Y:S01]  /*0500*/  IMAD R11, R11, R36, RZ ;  /* 0x000000240b0b7224 */ /* 0x000fe200078e02ff */
[----:B------:R-:W-:Y:S01]  /*0510*/  LEA R22, P2, R6, R34, 0x1 ;  /* 0x0000002206167211 */ /* 0x000fe200078408ff */
[----:B------:R-:W1:Y:S01]  /*0520*/  S2R R8, SR_TID.X ;  /* 0x0000000000087919 */ /* 0x000e620000002100 */
[----:B------:R-:W-:Y:S01]  /*0530*/  IADD3 R23, PT, PT, R7, R23, RZ ;  /* 0x0000001707177210 */ /* 0x000fe20007ffe0ff */
[----:B------:R-:W2:Y:S01]  /*0540*/  LDCU.U8 UR9, c[0x0][0x39e] ;  /* 0x000073c0ff0977ac */ /* 0x000ea20008000000 */
[----:B------:R-:W3:Y:S01]  /*0550*/  LDC.64 R14, c[0x0][0x418] ;  /* 0x00010600ff0e7b82 */ /* 0x000ee20000000a00 */
[----:B------:R-:W-:Y:S01]  /*0560*/  LEA.HI.X R21, R4, R31, R21, 0x1, P1 ;  /* 0x0000001f04157211 */ /* 0x000fe200008f0c15 */
[----:B------:R-:W-:Y:S01]  /*0570*/  IMAD R31, R32, R37, R11 ;  /* 0x00000025201f7224 */ /* 0x000fe200078e020b */
[----:B------:R-:W-:Y:S01]  /*0580*/  LEA R18, P0, R2, R24, 0x1 ;  /* 0x0000001802127211 */ /* 0x000fe200078008ff */
[----:B------:R-:W-:Y:S01]  /*0590*/  IMAD.WIDE.U32 R32, R32, R36, UR4 ;  /* 0x0000000420207e25 */ /* 0x000fe2000f8e0024 */
[----:B------:R-:W-:Y:S01]  /*05a0*/  LEA.HI.X R23, R6, R35, R23, 0x1, P2 ;  /* 0x0000002306177211 */ /* 0x000fe200010f0c17 */
[----:B------:R-:W4:Y:S01]  /*05b0*/  LDCU UR4, c[0x0][0x38c] ;  /* 0x00007180ff0477ac */ /* 0x000f220008000800 */
[----:B------:R-:W-:Y:S01]  /*05c0*/  LEA.HI.X R19, R2, R25, R19, 0x1, P0 ;  /* 0x0000001902137211 */ /* 0x000fe200000f0c13 */
[----:B------:R-:W2:Y:S01]  /*05d0*/  LDC.64 R12, c[0x0][0x438] ;  /* 0x00010e00ff0c7b82 */ /* 0x000ea20000000a00 */
[----:B------:R-:W-:-:S02]  /*05e0*/  IADD3 R26, PT, PT, R33, R31, RZ ;  /* 0x0000001f211a7210 */ /* 0x000fc40007ffe0ff */
[----:B------:R-:W-:-:S04]  /*05f0*/  LEA R11, P0, R32, R28, 0x1 ;  /* 0x0000001c200b7211 */ /* 0x000fc800078008ff */
[----:B------:R-:W-:Y:S01]  /*0600*/  LEA.HI.X R26, R32, R29, R26, 0x1, P0 ;  /* 0x0000001d201a7211 */ /* 0x000fe200000f0c1a */
[----:B------:R-:W1:Y:S01]  /*0610*/  LDC R39, c[0x0][0x384] ;  /* 0x0000e100ff277b82 */ /* 0x000e620000000800 */
[----:B0-----:R-:W-:-:S04]  /*0620*/  IMAD.WIDE.U32 R42, R0, R16, RZ ;  /* 0x00000010002a7225 */ /* 0x001fc800078e00ff */
[----:B------:R-:W-:-:S03]  /*0630*/  IMAD R43, R0, R17, R43 ;  /* 0x00000011002b7224 */ /* 0x000fc600078e022b */
[----:B------:R-:W0:Y:S01]  /*0640*/  LDC.64 R6, c[0x0][0x3a0] ;  /* 0x0000e800ff067b82 */ /* 0x000e220000000a00 */
[----:B---3--:R-:W-:Y:S01]  /*0650*/  IMAD.WIDE.U32 R44, R0, R14, RZ ;  /* 0x0000000e002c7225 */ /* 0x008fe200078e00ff */
[----:B----4-:R-:W-:-:S03]  /*0660*/  UISETP.LT.AND UP0, UPT, UR4, 0x1, UPT ;  /* 0x000000010400788c */ /* 0x010fc6000bf01270 */
[----:B------:R-:W-:-:S03]  /*0670*/  IMAD R45, R0, R15, R45 ;  /* 0x0000000f002d7224 */ /* 0x000fc600078e022d */
[----:B------:R-:W3:Y:S01]  /*0680*/  LDC.64 R24, c[0x0][0x410] ;  /* 0x00010400ff187b82 */ /* 0x000ee20000000a00 */
[----:B--2---:R-:W-:-:S04]  /*0690*/  IMAD.WIDE.U32 R30, R0, R12, RZ ;  /* 0x0000000c001e7225 */ /* 0x004fc800078e00ff */
[----:B------:R-:W-:Y:S01]  /*06a0*/  IMAD R33, R0, R13, R31 ;  /* 0x0000000d00217224 */ /* 0x000fe200078e021f */
[----:B------:R-:W-:Y:S02]  /*06b0*/  MOV R32, R30 ;  /* 0x0000001e00207202 */ /* 0x000fe40000000f00 */
[----:B------:R-:W2:Y:S01]  /*06c0*/  LDC.64 R40, c[0x0][0x440] ;  /* 0x00011000ff287b82 */ /* 0x000ea20000000a00 */
[----:B-1----:R-:W-:-:S04]  /*06d0*/  IMAD R28, R39, UR20, R0 ;  /* 0x00000014271c7c24 */ /* 0x002fc8000f8e0200 */
[----:B------:R-:W-:-:S03]  /*06e0*/  IMAD R27, R28, R27, RZ ;  /* 0x0000001b1c1b7224 */ /* 0x000fc600078e02ff */
[----:B------:R-:W1:Y:S01]  /*06f0*/  LDC.64 R4, c[0x0][0x420] ;  /* 0x00010800ff047b82 */ /* 0x000e620000000a00 */
[----:B0-----:R-:W-:-:S04]  /*0700*/  IMAD.WIDE.U32 R46, R0, R6, RZ ;  /* 0x00000006002e7225 */ /* 0x001fc800078e00ff */
[----:B------:R-:W-:Y:S02]  /*0710*/  IMAD R6, R0, R7, R47 ;  /* 0x0000000700067224 */ /* 0x000fe400078e022f */
[----:B------:R-:W-:Y:S01]  /*0720*/  IMAD R0, R27, UR4, RZ ;  /* 0x000000041b007c24 */ /* 0x000fe2000f8e02ff */
[----:B------:R-:W0:Y:S01]  /*0730*/  LDC.64 R2, c[0x0][0x430] ;  /* 0x00010c00ff027b82 */ /* 0x000e220000000a00 */
[----:B---3--:R-:W-:Y:S01]  /*0740*/  IMAD.WIDE.U32 R30, R24, UR20, R44 ;  /* 0x00000014181e7c25 */ /* 0x008fe2000f8e002c */
[----:B------:R-:W-:Y:S01]  /*0750*/  USEL UR4, UR4, 0x1, !UP0 ;  /* 0x0000000104047887 */ /* 0x000fe2000c000000 */
[----:B------:R-:W-:-:S03]  /*0760*/  MOV R24, R11 ;  /* 0x0000000b00187202 */ /* 0x000fc60000000f00 */
[----:B------:R-:W-:Y:S02]  /*0770*/  UIADD3 UR6, UPT, UPT, -UR4, URZ, URZ ;  /* 0x000000ff04067290 */ /* 0x000fe4000fffe1ff */
[----:B------:R-:W3:Y:S01]  /*0780*/  LDC.64 R34, c[0x0][0x478] ;  /* 0x00011e00ff227b82 */ /* 0x000ee20000000a00 */
[----:B--2---:R-:W-:-:S04]  /*0790*/  LEA R7, P0, R46, R40, 0x2 ;  /* 0x000000282e077211 */ /* 0x004fc800078010ff */
[----:B------:R-:W-:-:S03]  /*07a0*/  LEA.HI.X R6, R46, R41, R6, 0x2, P0 ;  /* 0x000000292e067211 */ /* 0x000fc600000f1406 */
[----:B------:R-:W2:Y:S01]  /*07b0*/  LDC.64 R36, c[0x0][0x488] ;  /* 0x00012200ff247b82 */ /* 0x000ea20000000a00 */
[----:B-1----:R-:W-:-:S04]  /*07c0*/  IMAD.WIDE.U32 R28, R4, UR20, R42 ;  /* 0x00000014041c7c25 */ /* 0x002fc8000f8e002a */
[----:B------:R-:W-:Y:S01]  /*07d0*/  IMAD R4, R25, UR20, R31 ;  /* 0x0000001419047c24 */ /* 0x000fe2000f8e021f */
[----:B------:R-:W-:Y:S01]  /*07e0*/  MOV R25, R26 ;  /* 0x0000001a00197202 */ /* 0x000fe20000000f00 */
[----:B------:R-:W-:Y:S01]  /*07f0*/  IMAD R5, R5, UR20, R29 ;  /* 0x0000001405057c24 */ /* 0x000fe2000f8e021d */
[----:B------:R-:W1:Y:S01]  /*0800*/  LDC.64 R38, c[0x0][0x490] ;  /* 0x00012400ff267b82 */ /* 0x000e620000000a00 */
[----:B0-----:R-:W-:Y:S01]  /*0810*/  IMAD.WIDE.U32 R32, R2, UR20, R32 ;  /* 0x0000001402207c25 */ /* 0x001fe2000f8e0020 */
[----:B------:R-:W-:-:S03]  /*0820*/  MOV R2, RZ ;  /* 0x000000ff00027202 */ /* 0x000fc60000000f00 */
        /* <DEDUP_REMOVED lines=10> */
.L_x_4996:
        /* <DEDUP_REMOVED lines=28> */
.L_x_4982:
        /* <DEDUP_REMOVED lines=48> */
.L_x_4985:
[----:B------:R-:W-:Y:S05]  /*0d90*/  BSYNC.RECONVERGENT B0 ;  /* 0x0000000000007941 */ /* 0x000fea0003800200 */
.L_x_4984:
        /* <DEDUP_REMOVED lines=32> */
.L_x_4987:
[----:B------:R-:W-:Y:S05]  /*0fa0*/  BSYNC.RECONVERGENT B0 ;  /* 0x0000000000007941 */ /* 0x000fea0003800200 */
.L_x_4986:
        /* <DEDUP_REMOVED lines=32> */
.L_x_4989:
[----:B------:R-:W-:Y:S05]  /*11b0*/  BSYNC.RECONVERGENT B0 ;  /* 0x0000000000007941 */ /* 0x000fea0003800200 */
.L_x_4988:
        /* <DEDUP_REMOVED lines=32> */
.L_x_4991:
[----:B------:R-:W-:Y:S05]  /*13c0*/  BSYNC.RECONVERGENT B0 ;  /* 0x0000000000007941 */ /* 0x000fea0003800200 */
.L_x_4990:
[----:B------:R-:W-:Y:S01]  /*13d0*/  FMUL.FTZ R54, R55, R50 ;  /* 0x0000003237367220 */ /* 0x000fe20000410000 */
[----:B------:R-:W-:Y:S01]  /*13e0*/  FMUL.FTZ R51, R58, R11 ;  /* 0x0000000b3a337220 */ /* 0x000fe20000410000 */
[----:B------:R-:W-:Y:S01]  /*13f0*/  FMUL.FTZ R52, R57, R26 ;  /* 0x0000001a39347220 */ /* 0x000fe20000410000 */
[----:B------:R-:W-:-:S07]  /*1400*/  FMUL.FTZ R53, R56, R27 ;  /* 0x0000001b38357220 */ /* 0x000fce0000410000 */
.L_x_4983:
        /* <DEDUP_REMOVED lines=10> */
[----:B------:R-:W-:Y:S01]  /*14b0*/  ISETP.NE.AND P0, PT, R2, RZ, PT ;  /* 0x000000ff0200720c */ /* 0x000fe20003f05270 */
[----:B------:R-:W-:Y:S01]  /*14c0*/  UMOV UR4, 0x400 ;  /* 0x0000040000047882 */ /* 0x000fe20000000000 */
[C---:B------:R-:W-:Y:S01]  /*14d0*/  IMAD.WIDE.U32 R60, R8.reuse, 0x8, R22 ;  /* 0x00000008083c7825 */ /* 0x040fe200078e0016 */
[----:B------:R-:W-:Y:S02]  /*14e0*/  MOV R64, R7 ;  /* 0x0000000700407202 */ /* 0x000fe40000000f00 */
[C---:B------:R-:W-:Y:S01]  /*14f0*/  ISETP.EQ.AND P0, PT, R8.reuse, RZ, P0 ;  /* 0x000000ff0800720c */ /* 0x040fe20000702270 */
[----:B------:R-:W2:Y:S01]  /*1500*/  LDC.64 R40, c[0x0][0x480] ;  /* 0x00012000ff287b82 */ /* 0x000ea20000000a00 */
[----:B------:R-:W-:Y:S01]  /*1510*/  IMAD.WIDE.U32 R62, R8, 0x8, R24 ;  /* 0x00000008083e7825 */ /* 0x000fe200078e0018 */
[----:B------:R-:W-:-:S03]  /*1520*/  MOV R67, R6 ;  /* 0x0000000600437202 */ /* 0x000fc60000000f00 */
[----:B------:R-:W-:Y:S01]  /*1530*/  IMAD R65, R2, R65, RZ ;  /* 0x0000004102417224 */ /* 0x000fe200078e02ff */
[----:B0-----:R-:W-:-:S03]  /*1540*/  ULEA UR4, UR5, UR4, 0x18 ;  /* 0x0000000405047291 */ /* 0x001fc6000f8ec0ff */
[----:B------:R-:W-:Y:S01]  /*1550*/  UMOV UR5, UR6 ;  /* 0x0000000600057c82 */ /* 0x000fe20008000000 */
[----:B------:R-:W-:-:S12]  /*1560*/  UIADD3 UR4, UPT, UPT, UR4, 0x220, URZ ;  /* 0x0000022004047890 */ /* 0x000fd8000fffe0ff */
.L_x_4995:
[----:B------:R-:W-:-:S05]  /*1570*/  MOV R66, R64 ;  /* 0x0000004000427202 */ /* 0x000fca0000000f00 */
[----:B------:R-:W3:Y:S01]  /*1580*/  LDG.E R46, desc[UR18][R66.64] ;  /* 0x00000012422e7981 */ /* 0x000ee2000c1e1900 */
[----:B0-----:R-:W-:Y:S02]  /*1590*/  MOV R44, R60 ;  /* 0x0000003c002c7202 */ /* 0x001fe40000000f00 */
        /* <DEDUP_REMOVED lines=38> */
[----:B------:R-:W-:Y:S02]  /*1800*/  FSEL R48, R44, R47, !P1 ;  /* 0x0000002f2c307208 */ /* 0x000fe40004800000 */
[----:B------:R-:W-:-:S03]  /*1810*/  MOV R47, RZ ;  /* 0x000000ff002f7202 */ /* 0x000fc60000000f00 */
        /* <DEDUP_REMOVED lines=15> */
[----:B------:R-:W-:Y:S04]  /*1910*/  SHFL.UP PT, R74, R77, 0x8, RZ ;  /* 0x050000004d4a7989 */ /* 0x000fe800000e00ff */
[----:B------:R-:W0:Y:S04]  /*1920*/  SHFL.UP PT, R45, R48, 0x8, RZ ;  /* 0x05000000302d7989 */ /* 0x000e2800000e00ff */
[----:B------:R-:W-:Y:S01]  /*1930*/  @P0 LDS.64 R46, [UR4] ;  /* 0x00000004ff2e0984 */ /* 0x000fe20008000a00 */
[----:B0-----:R-:W-:-:S02]  /*1940*/  FFMA.FTZ R45, R77, R45, R48 ;  /* 0x0000002d4d2d7223 */ /* 0x001fc40000010030 */
        /* <DEDUP_REMOVED lines=12> */
[----:B------:R-:W-:Y:S02]  /*1a10*/  ISETP.NE.AND P1, PT, R8, RZ, PT ;  /* 0x000000ff0800720c */ /* 0x000fe40003f25270 */
        /* <DEDUP_REMOVED lines=13> */
[--C-:B------:R-:W-:Y:S02]  /*1af0*/  HADD2.F32 R73, -RZ, R42.reuse.H0_H0 ;  /* 0x2000002aff497230 */ /* 0x100fe40000004100 */
        /* <DEDUP_REMOVED lines=11> */
.L_x_4994:
[----:B------:R-:W-:Y:S05]  /*1bb0*/  BSYNC.RECONVERGENT B0 ;  /* 0x0000000000007941 */ /* 0x000fea0003800200 */
.L_x_4993:
[----:B------:R-:W-:Y:S01]  /*1bc0*/  UIADD3 UR5, UPT, UPT, UR5, 0x1, URZ ;  /* 0x0000000105057890 */ /* 0x000fe2000fffe0ff */
[----:B------:R-:W-:Y:S01]  /*1bd0*/  FFMA.FTZ R57, R42, R70, R57 ;  /* 0x000000462a397223 */ /* 0x000fe20000010039 */
[----:B------:R-:W-:Y:S02]  /*1be0*/  HADD2.F32 R42, -RZ, R43.H1_H1 ;  /* 0x3000002bff2a7230 */ /* 0x000fe40000004100 */
[----:B------:R-:W-:Y:S01]  /*1bf0*/  FFMA.FTZ R66, R66, R71, R69 ;  /* 0x0000004742427223 */ /* 0x000fe20000010045 */
[----:B------:R-:W-:Y:S01]  /*1c00*/  UISETP.NE.AND UP0, UPT, UR5, URZ, UPT ;  /* 0x000000ff0500728c */ /* 0x000fe2000bf05270 */
[----:B------:R-:W-:Y:S01]  /*1c10*/  LEA R60, P1, R12, R60, 0x1 ;  /* 0x0000003c0c3c7211 */ /* 0x000fe200078208ff */
[----:B------:R-:W-:Y:S01]  /*1c20*/  FFMA.FTZ R58, R73, R75, R58 ;  /* 0x0000004b493a7223 */ /* 0x000fe2000001003a */
[----:B------:R-:W-:Y:S01]  /*1c30*/  LEA R62, P2, R14, R62, 0x1 ;  /* 0x0000003e0e3e7211 */ /* 0x000fe200078408ff */
[----:B------:R-:W-:Y:S01]  /*1c40*/  FFMA.FTZ R56, R77, R71, R56 ;  /* 0x000000474d387223 */ /* 0x000fe20000010038 */
[----:B------:R-:W-:Y:S01]  /*1c50*/  LEA R64, P3, R16, R64, 0x2 ;  /* 0x0000004010407211 */ /* 0x000fe200078610ff */
[----:B------:R-:W-:Y:S01]  /*1c60*/  FFMA.FTZ R55, R42, R66, R55 ;  /* 0x000000422a377223 */ /* 0x000fe20000010037 */
[----:B------:R-:W-:Y:S01]  /*1c70*/  IADD3.X R61, PT, PT, R61, R13, RZ, P1, !PT ;  /* 0x0000000d3d3d7210 */ /* 0x000fe20000ffe4ff */
[----:B------:R-:W-:Y:S01]  /*1c80*/  UIADD3 UR4, UPT, UPT, UR4, 0x8, URZ ;  /* 0x0000000804047890 */ /* 0x000fe2000fffe0ff */
[----:B------:R-:W-:-:S02]  /*1c90*/  IADD3.X R63, PT, PT, R63, R15, RZ, P2, !PT ;  /* 0x0000000f3f3f7210 */ /* 0x000fc400017fe4ff */
[----:B------:R-:W-:Y:S02]  /*1ca0*/  IADD3.X R67, PT, PT, R67, R17, RZ, P3, !PT ;  /* 0x0000001143437210 */ /* 0x000fe40001ffe4ff */
[----:B------:R-:W-:Y:S01]  /*1cb0*/  IADD3 R65, PT, PT, R65, 0x1, RZ ;  /* 0x0000000141417810 */ /* 0x000fe20007ffe0ff */
[----:B------:R-:W-:Y:S06]  /*1cc0*/  BRA.U UP0, `(.L_x_4995) ;  /* 0xfffffff900287547 */ /* 0x000fec000b83ffff */
.L_x_4992:
[----:B------:R-:W1:Y:S01]  /*1cd0*/  F2F.F16.F32 R42, R57 ;  /* 0x00000039002a7304 */ /* 0x000e620000200800 */
[----:B------:R-:W-:Y:S01]  /*1ce0*/  BAR.SYNC.DEFER_BLOCKING 0x0 ;  /* 0x0000000000007b1d */ /* 0x000fe20000010000 */
[----:B------:R-:W-:-:S04]  /*1cf0*/  SHF.L.U32 R11, R2, 0x7, RZ ;  /* 0x00000007020b7819 */ /* 0x000fc800000006ff */
[----:B------:R-:W-:Y:S01]  /*1d00*/  IADD3 R47, P0, PT, R11, R28, RZ ;  /* 0x0000001c0b2f7210 */ /* 0x000fe20007f1e0ff */
[----:B------:R-:W3:Y:S01]  /*1d10*/  LDCU UR4, c[0x0][0x394] ;  /* 0x00007280ff0477ac */ /* 0x000ee20008000800 */
[----:B------:R-:W-:Y:S02]  /*1d20*/  F2F.F16.F32 R26, R56 ;  /* 0x00000038001a7304 */ /* 0x000fe40000200800 */
[----:B------:R-:W-:Y:S01]  /*1d30*/  IADD3.X R46, PT, PT, RZ, R5, RZ, P0, !PT ;  /* 0x00000005ff2e7210 */ /* 0x000fe200007fe4ff */
[----:B-1----:R-:W-:-:S05]  /*1d40*/  IMAD.WIDE.U32 R42, R42, 0x10000, RZ ;  /* 0x000100002a2a7825 */ /* 0x002fca00078e00ff */
[----:B--2---:R-:W0:Y:S08]  /*1d50*/  F2F.F16.F32 R41, R55 ;  /* 0x0000003700297304 */ /* 0x004e300000200800 */
[----:B------:R-:W1:Y:S01]  /*1d60*/  F2F.F16.F32 R27, R58 ;  /* 0x0000003a001b7304 */ /* 0x000e620000200800 */
[----:B0-----:R-:W-:Y:S02]  /*1d70*/  PRMT R45, R26, 0x5410, R41 ;  /* 0x000054101a2d7816 */ /* 0x001fe40000000029 */
[----:B------:R-:W-:-:S02]  /*1d80*/  LEA R26, P0, R47, R34, 0x1 ;  /* 0x000000222f1a7211 */ /* 0x000fc400078008ff */
[----:B------:R-:W-:Y:S02]  /*1d90*/  LOP3.LUT R43, R45, R43, RZ, 0xfc, !PT ;  /* 0x0000002b2d2b7212 */ /* 0x000fe400078efcff */
[----:B------:R-:W-:Y:S02]  /*1da0*/  IADD3 R41, P1, PT, R11, R30, RZ ;  /* 0x0000001e0b297210 */ /* 0x000fe40007f3e0ff */
[----:B-1----:R-:W-:Y:S02]  /*1db0*/  LOP3.LUT R42, R42, R27, RZ, 0xfc, !PT ;  /* 0x0000001b2a2a7212 */ /* 0x002fe400078efcff */
        /* <DEDUP_REMOVED lines=8> */
[----:B------:R-:W-:Y:S02]  /*1e40*/  IADD3 R2, PT, PT, R2, 0x1, RZ ;  /* 0x0000000102027810 */ /* 0x000fe40007ffe0ff */
[----:B------:R-:W-:Y:S02]  /*1e50*/  IADD3 R22, P1, PT, R22, 0x100, RZ ;  /* 0x0000010016167810 */ /* 0x000fe40007f3e0ff */
[----:B------:R-:W-:Y:S02]  /*1e60*/  IADD3 R24, P2, PT, R24, 0x100, RZ ;  /* 0x0000010018187810 */ /* 0x000fe40007f5e0ff */
[----:B------:R-:W-:Y:S02]  /*1e70*/  IADD3 R20, P3, PT, R20, 0x100, RZ ;  /* 0x0000010014147810 */ /* 0x000fe40007f7e0ff */
[----:B------:R-:W-:Y:S02]  /*1e80*/  IADD3 R18, P4, PT, R18, 0x100, RZ ;  /* 0x0000010012127810 */ /* 0x000fe40007f9e0ff */
[----:B------:R-:W-:-:S02]  /*1e90*/  IADD3.X R23, PT, PT, RZ, R23, RZ, P1, !PT ;  /* 0x00000017ff177210 */ /* 0x000fc40000ffe4ff */
[----:B------:R-:W-:Y:S02]  /*1ea0*/  IADD3.X R25, PT, PT, RZ, R25, RZ, P2, !PT ;  /* 0x00000019ff197210 */ /* 0x000fe400017fe4ff */
[----:B------:R-:W-:Y:S02]  /*1eb0*/  IADD3.X R21, PT, PT, RZ, R21, RZ, P3, !PT ;  /* 0x00000015ff157210 */ /* 0x000fe40001ffe4ff */
[----:B------:R-:W-:Y:S01]  /*1ec0*/  IADD3.X R19, PT, PT, RZ, R19, RZ, P4, !PT ;  /* 0x00000013ff137210 */ /* 0x000fe200027fe4ff */
[----:B------:R-:W-:Y:S01]  /*1ed0*/  BAR.SYNC.DEFER_BLOCKING 0x0 ;  /* 0x0000000000007b1d */ /* 0x000fe20000010000 */
[--C-:B--2---:R-:W-:Y:S01]  /*1ee0*/  SHF.R.U32.HI R49, RZ, 0x10, R41.reuse ;  /* 0x00000010ff317819 */ /* 0x104fe20000011629 */
[----:B------:R-:W-:Y:S01]  /*1ef0*/  HADD2.F32 R47, -RZ, R41.H0_H0 ;  /* 0x20000029ff2f7230 */ /* 0x000fe20000004100 */
[----:B------:R-:W-:Y:S01]  /*1f00*/  SHF.R.U64 R46, R40, 0x10, R41 ;  /* 0x00000010282e7819 */ /* 0x000fe20000001229 */
[----:B------:R-:W-:Y:S02]  /*1f10*/  HADD2.F32 R44, -RZ, R40.H0_H0 ;  /* 0x20000028ff2c7230 */ /* 0x000fe40000004100 */
[----:B0-----:R-:W-:-:S02]  /*1f20*/  HADD2.F32 R42, -RZ, R49.H0_H0 ;  /* 0x20000031ff2a7230 */ /* 0x001fc40000004100 */
[----:B------:R-:W-:Y:S01]  /*1f30*/  FMUL.FTZ R48, R47, -1.4426950216293334961 ;  /* 0xbfb8aa3b2f307820 */ /* 0x000fe20000410000 */
[----:B------:R-:W-:Y:S02]  /*1f40*/  HADD2.F32 R46, -RZ, R46.H0_H0 ;  /* 0x2000002eff2e7230 */ /* 0x000fe40000004100 */
[----:B------:R-:W-:Y:S01]  /*1f50*/  FMUL.FTZ R45, R44, -1.4426950216293334961 ;  /* 0xbfb8aa3b2c2d7820 */ /* 0x000fe20000410000 */
[----:B------:R-:W-:Y:S02]  /*1f60*/  FMUL.FTZ R41, R42, -1.4426950216293334961 ;  /* 0xbfb8aa3b2a297820 */ /* 0x000fe40000410000 */
[----:B------:R-:W-:Y:S01]  /*1f70*/  FMUL.FTZ R26, R46, -1.4426950216293334961 ;  /* 0xbfb8aa3b2e1a7820 */ /* 0x000fe20000410000 */
[----:B------:R-:W0:Y:S04]  /*1f80*/  MUFU.EX2 R48, R48 ;  /* 0x0000003000307308 */ /* 0x000e280000000800 */
[----:B------:R-:W1:Y:S04]  /*1f90*/  MUFU.EX2 R41, R41 ;  /* 0x0000002900297308 */ /* 0x000e680000000800 */
[----:B------:R-:W2:Y:S04]  /*1fa0*/  MUFU.EX2 R26, R26 ;  /* 0x0000001a001a7308 */ /* 0x000ea80000000800 */
[----:B------:R-:W4:Y:S01]  /*1fb0*/  MUFU.EX2 R45, R45 ;  /* 0x0000002d002d7308 */ /* 0x000f220000000800 */
[----:B0-----:R-:W-:Y:S01]  /*1fc0*/  FADD.FTZ R40, R48, 1 ;  /* 0x3f80000030287421 */ /* 0x001fe20000010000 */
[----:B-1----:R-:W-:-:S05]  /*1fd0*/  FADD.FTZ R43, R41, 1 ;  /* 0x3f800000292b7421 */ /* 0x002fca0000010000 */
[----:B------:R-:W0:Y:S01]  /*1fe0*/  MUFU.RCP R40, R40 ;  /* 0x0000002800287308 */ /* 0x000e220000001000 */
[----:B--2---:R-:W-:Y:S01]  /*1ff0*/  FADD.FTZ R27, R26, 1 ;  /* 0x3f8000001a1b7421 */ /* 0x004fe20000010000 */
[----:B----4-:R-:W-:-:S06]  /*2000*/  FADD.FTZ R45, R45, 1 ;  /* 0x3f8000002d2d7421 */ /* 0x010fcc0000010000 */
        /* <DEDUP_REMOVED lines=11> */
[----:B0-----:R-:W-:-:S04]  /*20c0*/  FMUL.FTZ R27, R44, R45 ;  /* 0x0000002d2c1b7220 */ /* 0x001fc80000410000 */
[----:B------:R-:W-:Y:S01]  /*20d0*/  FMUL.FTZ R58, R27, R58 ;  /* 0x0000003a1b3a7220 */ /* 0x000fe20000410000 */
[----:B------:R-:W-:Y:S02]  /*20e0*/  IADD3.X R27, PT, PT, RZ, R3, RZ, P0, !PT ;  /* 0x00000003ff1b7210 */ /* 0x000fe400007fe4ff */
[----:B------:R-:W0:Y:S01]  /*20f0*/  F2F.F16.F32 R40, R46 ;  /* 0x0000002e00287304 */ /* 0x000e220000200800 */
[----:B------:R-:W-:-:S04]  /*2100*/  LEA R26, P0, R11, R38, 0x1 ;  /* 0x000000260b1a7211 */ /* 0x000fc800078008ff */
[----:B------:R-:W-:Y:S02]  /*2110*/  LEA.HI.X R27, R11, R39, R27, 0x1, P0 ;  /* 0x000000270b1b7211 */ /* 0x000fe400000f0c1b */
[----:B-1----:R-:W-:Y:S01]  /*2120*/  PRMT R47, R47, 0x5410, R42 ;  /* 0x000054102f2f7816 */ /* 0x002fe2000000002a */
[----:B------:R-:W1:Y:S01]  /*2130*/  F2F.F16.F32 R43, R58 ;  /* 0x0000003a002b7304 */ /* 0x000e620000200800 */
[----:B---3--:R-:W-:Y:S01]  /*2140*/  ISETP.NE.AND P0, PT, R2, UR4, PT ;  /* 0x0000000402007c0c */ /* 0x008fe2000bf05270 */
[----:B0-----:R-:W-:-:S05]  /*2150*/  IMAD.WIDE.U32 R40, R40, 0x10000, RZ ;  /* 0x0001000028287825 */ /* 0x001fca00078e00ff */
[----:B------:R-:W-:Y:S02]  /*2160*/  LOP3.LUT R41, R47, R41, RZ, 0xfc, !PT ;  /* 0x000000292f297212 */ /* 0x000fe400078efcff */
[----:B-1----:R-:W-:-:S05]  /*2170*/  LOP3.LUT R40, R40, R43, RZ, 0xfc, !PT ;  /* 0x0000002b28287212 */ /* 0x002fca00078efcff */
[----:B------:R0:W-:Y:S01]  /*2180*/  STG.E.64 desc[UR18][R26.64], R40 ;  /* 0x000000281a007986 */ /* 0x0001e2000c101b12 */
[----:B------:R-:W-:Y:S05]  /*2190*/  @P0 BRA `(.L_x_4996) ;  /* 0xffffffe400cc0947 */ /* 0x000fea000383ffff */
[----:B------:R-:W-:Y:S05]  /*21a0*/  EXIT ;  /* 0x000000000000794d */ /* 0x000fea0003800000 */
.L_x_4997:
        /* <DEDUP_REMOVED lines=13> */
.L_x_5157:


//--------------------- .nv.shared._Z25selective_scan_fwd_kernelI32Selective_Scan_fwd_kernel_traitsILi128ELi16ELi1ELb0ELb0ELb0ELb0EN3c104HalfENS1_7complexIfEEEEv13SSMParamsBase --------------------------
	.section	.nv.shared._Z25selective_scan_fwd_kernelI32Selective_Scan_fwd_kernel_traitsILi128ELi16ELi1ELb0ELb0ELb0ELb0EN3c104HalfENS1_7complexIfEEEEv13SSMParamsBase,"aw",@nobits
	.sectionflags	@""
	.align	16
	.zero		1024


//--------------------- .nv.shared.reserved.0     --------------------------
	.section	.nv.shared.reserved.0,"aw",@nobits
	.weak		__nv_reservedSMEM_offset_0_alias
	.size		__nv_reservedSMEM_offset_0_alias, 0, 64
	.other		__nv_reservedSMEM_offset_0_alias,@"STO_CUDA_RESERVED_SHARED STV_DEFAULT"
__nv_reservedSMEM_offset_0_alias:
	.zero		0
	.zero		64


//--------------------- .nv.global                --------------------------
	.section	.nv.global,"aw",@nobits
.nv.global:
	.type		_ZN62_INTERNAL_2155c4e5_26_selective_scan_fwd_fp16_cu_80d2ef76_35544cuda3std3__48in_placeE,@object
	.size		_ZN62_INTERNAL_2155c4e5_26_selective_scan_fwd_fp16_cu_80d2ef76_35544cuda3std3__48in_placeE,(_ZN62_INTERNAL_2155c4e5_26_selective_scan_fwd_fp16_cu_80d2ef76_35544cuda3std6ranges3__45__cpo8distanceE - _ZN62_INTERNAL_2155c4e5_26_selective_scan_fwd_fp16_cu_80d2ef76_35544cuda3std3__48in_placeE)
_ZN62_INTERNAL_2155c4e5_26_selective_scan_fwd_fp16_cu_80d2ef76_35544cuda3std3__48in_placeE:
	.zero		1
	.type		_ZN62_INTERNAL_2155c4e5_26_selective_scan_fwd_fp16_cu_80d2ef76_35544cuda3std6ranges3__45__cpo8distanceE,@object
	.size		_ZN62_INTERNAL_2155c4e5_26_selective_scan_fwd_fp16_cu_80d2ef76_35544cuda3std6ranges3__45__cpo8distanceE,(_ZN62_INTERNAL_2155c4e5_26_selective_scan_fwd_fp16_cu_80d2ef76_35544cuda3std3__45__cpo6cbeginE - _ZN62_INTERNAL_2155c4e5_26_selective_scan_fwd_fp16_cu_80d2ef76_35544cuda3std6ranges3__45__cpo8distanceE)
_ZN62_INTERNAL_2155c4e5_26_selective_scan_fwd_fp16_cu_80d2ef76_35544cuda3std6ranges3__45__cpo8distanceE:
	.zero		1
	.type		_ZN62_INTERNAL_2155c4e5_26_selective_scan_fwd_fp16_cu_80d2ef76_35544cuda3std3__45__cpo6cbeginE,@object
	.size		_ZN62_INTERNAL_2155c4e5_26_selective_scan_fwd_fp16_cu_80d2ef76_35544cuda3std3__45__cpo6cbeginE,(_ZN62_INTERNAL_2155c4e5_26_selective_scan_fwd_fp16_cu_80d2ef76_35544cuda3std6ranges3__45__cpo7advanceE - _ZN62_INTERNAL_2155c4e5_26_selective_scan_fwd_fp16_cu_80d2ef76_35544cuda3std3__45__cpo6cbeginE)
_ZN62_INTERNAL_2155c4e5_26_selective_scan_fwd_fp16_cu_80d2ef76_35544cuda3std3__45__cpo6cbeginE:
	.zero		1
	.type		_ZN62_INTERNAL_2155c4e5_26_selective_scan_fwd_fp16_cu_80d2ef76_35544cuda3std6ranges3__45__cpo7advanceE,@object
	.size		_ZN62_INTERNAL_2155c4e5_26_selective_scan_fwd_fp16_cu_80d2ef76_35544cuda3std6ranges3__45__cpo7advanceE,(_ZN62_INTERNAL_2155c4e5_26_selective_scan_fwd_fp16_cu_80d2ef76_35544cuda3std3__45__cpo7crbeginE - _ZN62_INTERNAL_2155c4e5_26_selective_scan_fwd_fp16_cu_80d2ef76_35544cuda3std6ranges3__45__cpo7advanceE)
_ZN62_INTERNAL_2155c4e5_26_selective_scan_fwd_fp16_cu_80d2ef76_35544cuda3std6ranges3__45__cpo7advanceE:
	.zero		1
	.type		_ZN62_INTERNAL_2155c4e5_26_selective_scan_fwd_fp16_cu_80d2ef76_35544cuda3std3__45__cpo7crbeginE,@object
	.size		_ZN62_INTERNAL_2155c4e5_26_selective_scan_fwd_fp16_cu_80d2ef76_35544cuda3std3__45__cpo7crbeginE,(_ZN62_INTERNAL_2155c4e5_26_selective_scan_fwd_fp16_cu_80d2ef76_35544cuda3std6ranges3__45__cpo4dataE - _ZN62_INTERNAL_2155c4e5_26_selective_scan_fwd_fp16_cu_80d2ef76_35544cuda3std3__45__cpo7crbeginE)
_ZN62_INTERNAL_2155c4e5_26_selective_scan_fwd_fp16_cu_80d2ef76_35544cuda3std3__45__cpo7crbeginE:
	.zero		1
	.type		_ZN62_INTERNAL_2155c4e5_26_selective_scan_fwd_fp16_cu_80d2ef76_35544cuda3std6ranges3__45__cpo4dataE,@object
	.size		_ZN62_INTERNAL_2155c4e5_26_selective_scan_fwd_fp16_cu_80d2ef76_35544cuda3std6ranges3__45__cpo4dataE,(_ZN62_INTERNAL_2155c4e5_26_selective_scan_fwd_fp16_cu_80d2ef76_35544cuda3std6ranges3__45__cpo5beginE - _ZN62_INTERNAL_2155c4e5_26_selective_scan_fwd_fp16_cu_80d2ef76_35544cuda3std6ranges3__45__cpo4dataE)
_ZN62_INTERNAL_2155c4e5_26_selective_scan_fwd_fp16_cu_80d2ef76_35544cuda3std6ranges3__45__cpo4dataE:
	.zero		1
	.type		_ZN62_INTERNAL_2155c4e5_26_selective_scan_fwd_fp16_cu_80d2ef76_35544cuda3std6ranges3__45__cpo5beginE,@object
	.size		_ZN62_INTERNAL_2155c4e5_26_selective_scan_fwd_fp16_cu_80d2ef76_35544cuda3std6ranges3__45__cpo5beginE,(_ZN62_INTERNAL_2155c4e5_26_selective_scan_fwd_fp16_cu_80d2ef76_35544cuda3std3__464_GLOBAL__N__2155c4e5_26_selective_scan_fwd_fp16_cu_80d2ef76_35546ignoreE - _ZN62_INTERNAL_2155c4e5_26_selective_scan_fwd_fp16_cu_80d2ef76_35544cuda3std6ranges3__45__cpo5beginE)
_ZN62_INTERNAL_2155c4e5_26_selective_scan_fwd_fp16_cu_80d2ef76_35544cuda3std6ranges3__45__cpo5beginE:
	.zero		1
	.type		_ZN62_INTERNAL_2155c4e5_26_selective_scan_fwd_fp16_cu_80d2ef76_35544cuda3std3__464_GLOBAL__N__2155c4e5_26_selective_scan_fwd_fp16_cu_80d2ef76_35546ignoreE,@object
	.size		_ZN62_INTERNAL_2155c4e5_26_selective_scan_fwd_fp16_cu_80d2ef76_35544cuda3std3__464_GLOBAL__N__2155c4e5_26_selective_scan_fwd_fp16_cu_80d2ef76_35546ignoreE,(_ZN62_INTERNAL_2155c4e5_26_selective_scan_fwd_fp16_cu_80d2ef76_35544cuda3std6ranges3__45__cpo4sizeE - _ZN62_INTERNAL_2155c4e5_26_selective_scan_fwd_fp16_cu_80d2ef76_35544cuda3std3__464_GLOBAL__N__2155c4e5_26_selective_scan_fwd_fp16_cu_80d2ef76_35546ignoreE)
_ZN62_INTERNAL_2155c4e5_26_selective_scan_fwd_fp16_cu_80d2ef76_35544cuda3std3__464_GLOBAL__N__2155c4e5_26_selective_scan_fwd_fp16_cu_80d2ef76_35546ignoreE:
	.zero		1
	.type		_ZN62_INTERNAL_2155c4e5_26_selective_scan_fwd_fp16_cu_80d2ef76_35544cuda3std6ranges3__45__cpo4sizeE,@object
	.size		_ZN62_INTERNAL_2155c4e5_26_selective_scan_fwd_fp16_cu_80d2ef76_35544cuda3std6ranges3__45__cpo4sizeE,(_ZN62_INTERNAL_2155c4e5_26_selective_scan_fwd_fp16_cu_80d2ef76_35544cuda3std3__45__cpo5beginE - _ZN62_INTERNAL_2155c4e5_26_selective_scan_fwd_fp16_cu_80d2ef76_35544cuda3std6ranges3__45__cpo4sizeE)
_ZN62_INTERNAL_2155c4e5_26_selective_scan_fwd_fp16_cu_80d2ef76_35544cuda3std6ranges3__45__cpo4sizeE:
	.zero		1
	.type		_ZN62_INTERNAL_2155c4e5_26_selective_scan_fwd_fp16_cu_80d2ef76_35544cuda3std3__45__cpo5beginE,@object
	.size		_ZN62_INTERNAL_2155c4e5_26_selective_scan_fwd_fp16_cu_80d2ef76_35544cuda3std3__45__cpo5beginE,(_ZN62_INTERNAL_2155c4e5_26_selective_scan_fwd_fp16_cu_80d2ef76_35544cuda3std6ranges3__45__cpo6cbeginE - _ZN62_INTERNAL_2155c4e5_26_selective_scan_fwd_fp16_cu_80d2ef76_35544cuda3std3__45__cpo5beginE)
_ZN62_INTERNAL_2155c4e5_26_selective_scan_fwd_fp16_cu_80d2ef76_35544cuda3std3__45__cpo5beginE:
	.zero		1
	.type		_ZN62_INTERNAL_2155c4e5_26_selective_scan_fwd_fp16_cu_80d2ef76_35544cuda3std6ranges3__45__cpo6cbeginE,@object
	.size		_ZN62_INTERNAL_2155c4e5_26_selective_scan_fwd_fp16_cu_80d2ef76_35544cuda3std6ranges3__45__cpo6cbeginE,(_ZN62_INTERNAL_2155c4e5_26_selective_scan_fwd_fp16_cu_80d2ef76_35544cuda3std3__45__cpo6rbeginE - _ZN62_INTERNAL_2155c4e5_26_selective_scan_fwd_fp16_cu_80d2ef76_35544cuda3std6ranges3__45__cpo6cbeginE)
_ZN62_INTERNAL_2155c4e5_26_selective_scan_fwd_fp16_cu_80d2ef76_35544cuda3std6ranges3__45__cpo6cbeginE:
	.zero		1
	.type		_ZN62_INTERNAL_2155c4e5_26_selective_scan_fwd_fp16_cu_80d2ef76_35544cuda3std3__45__cpo6rbeginE,@object
	.size		_ZN62_INTERNAL_2155c4e5_26_selective_scan_fwd_fp16_cu_80d2ef76_35544cuda3std3__45__cpo6rbeginE,(_ZN62_INTERNAL_2155c4e5_26_selective_scan_fwd_fp16_cu_80d2ef76_35544cuda3std6ranges3__45__cpo4nextE - _ZN62_INTERNAL_2155c4e5_26_selective_scan_fwd_fp16_cu_80d2ef76_35544cuda3std3__45__cpo6rbeginE)
_ZN62_INTERNAL_2155c4e5_26_selective_scan_fwd_fp16_cu_80d2ef76_35544cuda3std3__45__cpo6rbeginE:
	.zero		1
	.type		_ZN62_INTERNAL_2155c4e5_26_selective_scan_fwd_fp16_cu_80d2ef76_35544cuda3std6ranges3__45__cpo4nextE,@object
	.size		_ZN62_INTERNAL_2155c4e5_26_selective_scan_fwd_fp16_cu_80d2ef76_35544cuda3std6ranges3__45__cpo4nextE,(_ZN62_INTERNAL_2155c4e5_26_selective_scan_fwd_fp16_cu_80d2ef76_35544cuda3std6ranges3__45__cpo4swapE - _ZN62_INTERNAL_2155c4e5_26_selective_scan_fwd_fp16_cu_80d2ef76_35544cuda3std6ranges3__45__cpo4nextE)
_ZN62_INTERNAL_2155c4e5_26_selective_scan_fwd_fp16_cu_80d2ef76_35544cuda3std6ranges3__45__cpo4nextE:
	.zero		1
	.type		_ZN62_INTERNAL_2155c4e5_26_selective_scan_fwd_fp16_cu_80d2ef76_35544cuda3std6ranges3__45__cpo4swapE,@object
	.size		_ZN62_INTERNAL_2155c4e5_26_selective_scan_fwd_fp16_cu_80d2ef76_35544cuda3std6ranges3__45__cpo4swapE,(_ZN62_INTERNAL_2155c4e5_26_selective_scan_fwd_fp16_cu_80d2ef76_35544cuda3std3__420unreachable_sentinelE - _ZN62_INTERNAL_2155c4e5_26_selective_scan_fwd_fp16_cu_80d2ef76_35544cuda3std6ranges3__45__cpo4swapE)
_ZN62_INTERNAL_2155c4e5_26_selective_scan_fwd_fp16_cu_80d2ef76_35544cuda3std6ranges3__45__cpo4swapE:
	.zero		1
	.type		_ZN62_INTERNAL_2155c4e5_26_selective_scan_fwd_fp16_cu_80d2ef76_35544cuda3std3__420unreachable_sentinelE,@object
	.size		_ZN62_INTERNAL_2155c4e5_26_selective_scan_fwd_fp16_cu_80d2ef76_35544cuda3std3__420unreachable_sentinelE,(_ZN62_INTERNAL_2155c4e5_26_selective_scan_fwd_fp16_cu_80d2ef76_35546thrust24THRUST_300001_SM_1030_NS6system6detail10sequential3seqE - _ZN62_INTERNAL_2155c4e5_26_selective_scan_fwd_fp16_cu_80d2ef76_35544cuda3std3__420unreachable_sentinelE)
_ZN62_INTERNAL_2155c4e5_26_selective_scan_fwd_fp16_cu_80d2ef76_35544cuda3std3__420unreachable_sentinelE:
	.zero		1
	.type		_ZN62_INTERNAL_2155c4e5_26_selective_scan_fwd_fp16_cu_80d2ef76_35546thrust24THRUST_300001_SM_1030_NS6system6detail10sequential3seqE,@object
	.size		_ZN62_INTERNAL_2155c4e5_26_selective_scan_fwd_fp16_cu_80d2ef76_35546thrust24THRUST_300001_SM_1030_NS6system6detail10sequential3seqE,(_ZN62_INTERNAL_2155c4e5_26_selective_scan_fwd_fp16_cu_80d2ef76_35544cuda3std3__45__cpo4cendE - _ZN62_INTERNAL_2155c4e5_26_selective_scan_fwd_fp16_cu_80d2ef76_35546thrust24THRUST_300001_SM_1030_NS6system6detail10sequential3seqE)
_ZN62_INTERNAL_2155c4e5_26_selective_scan_fwd_fp16_cu_80d2ef76_35546thrust24THRUST_300001_SM_1030_NS6system6detail10sequential3seqE:
	.zero		1
	.type		_ZN62_INTERNAL_2155c4e5_26_selective_scan_fwd_fp16_cu_80d2ef76_35544cuda3std3__45__cpo4cendE,@object
	.size		_ZN62_INTERNAL_2155c4e5_26_selective_scan_fwd_fp16_cu_80d2ef76_35544cuda3std3__45__cpo4cendE,(_ZN62_INTERNAL_2155c4e5_26_selective_scan_fwd_fp16_cu_80d2ef76_35544cuda3std6ranges3__45__cpo9iter_swapE - _ZN62_INTERNAL_2155c4e5_26_selective_scan_fwd_fp16_cu_80d2ef76_35544cuda3std3__45__cpo4cendE)
_ZN62_INTERNAL_2155c4e5_26_selective_scan_fwd_fp16_cu_80d2ef76_35544cuda3std3__45__cpo4cendE:
	.zero		1
	.type		_ZN62_INTERNAL_2155c4e5_26_selective_scan_fwd_fp16_cu_80d2ef76_35544cuda3std6ranges3__45__cpo9iter_swapE,@object
	.size		_ZN62_INTERNAL_2155c4e5_26_selective_scan_fwd_fp16_cu_80d2ef76_35544cuda3std6ranges3__45__cpo9iter_swapE,(_ZN62_INTERNAL_2155c4e5_26_selective_scan_fwd_fp16_cu_80d2ef76_35544cuda3std3__45__cpo5crendE - _ZN62_INTERNAL_2155c4e5_26_selective_scan_fwd_fp16_cu_80d2ef76_35544cuda3std6ranges3__45__cpo9iter_swapE)
_ZN62_INTERNAL_2155c4e5_26_selective_scan_fwd_fp16_cu_80d2ef76_35544cuda3std6ranges3__45__cpo9iter_swapE:
	.zero		1
	.type		_ZN62_INTERNAL_2155c4e5_26_selective_scan_fwd_fp16_cu_80d2ef76_35544cuda3std3__45__cpo5crendE,@object
	.size		_ZN62_INTERNAL_2155c4e5_26_selective_scan_fwd_fp16_cu_80d2ef76_35544cuda3std3__45__cpo5crendE,(_ZN62_INTERNAL_2155c4e5_26_selective_scan_fwd_fp16_cu_80d2ef76_35544cuda3std6ranges3__45__cpo5cdataE - _ZN62_INTERNAL_2155c4e5_26_selective_scan_fwd_fp16_cu_80d2ef76_35544cuda3std3__45__cpo5crendE)
_ZN62_INTERNAL_2155c4e5_26_selective_scan_fwd_fp16_cu_80d2ef76_35544cuda3std3__45__cpo5crendE:
	.zero		1
	.type		_ZN62_INTERNAL_2155c4e5_26_selective_scan_fwd_fp16_cu_80d2ef76_35544cuda3std6ranges3__45__cpo5cdataE,@object
	.size		_ZN62_INTERNAL_2155c4e5_26_selective_scan_fwd_fp16_cu_80d2ef76_35544cuda3std6ranges3__45__cpo5cdataE,(_ZN62_INTERNAL_2155c4e5_26_selective_scan_fwd_fp16_cu_80d2ef76_35544cuda3std6ranges3__45__cpo3endE - _ZN62_INTERNAL_2155c4e5_26_selective_scan_fwd_fp16_cu_80d2ef76_35544cuda3std6ranges3__45__cpo5cdataE)
_ZN62_INTERNAL_2155c4e5_26_selective_scan_fwd_fp16_cu_80d2ef76_35544cuda3std6ranges3__45__cpo5cdataE:
	.zero		1
	.type		_ZN62_INTERNAL_2155c4e5_26_selective_scan_fwd_fp16_cu_80d2ef76_35544cuda3std6ranges3__45__cpo3endE,@object
	.size		_ZN62_INTERNAL_2155c4e5_26_selective_scan_fwd_fp16_cu_80d2ef76_35544cuda3std6ranges3__45__cpo3endE,(_ZN62_INTERNAL_2155c4e5_26_selective_scan_fwd_fp16_cu_80d2ef76_35544cuda3std3__419piecewise_constructE - _ZN62_INTERNAL_2155c4e5_26_selective_scan_fwd_fp16_cu_80d2ef76_35544cuda3std6ranges3__45__cpo3endE)
_ZN62_INTERNAL_2155c4e5_26_selective_scan_fwd_fp16_cu_80d2ef76_35544cuda3std6ranges3__45__cpo3endE:
	.zero		1
	.type		_ZN62_INTERNAL_2155c4e5_26_selective_scan_fwd_fp16_cu_80d2ef76_35544cuda3std3__419piecewise_constructE,@object
	.size		_ZN62_INTERNAL_2155c4e5_26_selective_scan_fwd_fp16_cu_80d2ef76_35544cuda3std3__419piecewise_constructE,(_ZN62_INTERNAL_2155c4e5_26_selective_scan_fwd_fp16_cu_80d2ef76_35544cuda3std6ranges3__45__cpo5ssizeE - _ZN62_INTERNAL_2155c4e5_26_selective_scan_fwd_fp16_cu_80d2ef76_35544cuda3std3__419piecewise_constructE)
_ZN62_INTERNAL_2155c4e5_26_selective_scan_fwd_fp16_cu_80d2ef76_35544cuda3std3__419piecewise_constructE:
	.zero		1
	.type		_ZN62_INTERNAL_2155c4e5_26_selective_scan_fwd_fp16_cu_80d2ef76_35544cuda3std6ranges3__45__cpo5ssizeE,@object
	.size		_ZN62_INTERNAL_2155c4e5_26_selective_scan_fwd_fp16_cu_80d2ef76_35544cuda3std6ranges3__45__cpo5ssizeE,(_ZN62_INTERNAL_2155c4e5_26_selective_scan_fwd_fp16_cu_80d2ef76_35544cuda3std3__45__cpo3endE - _ZN62_INTERNAL_2155c4e5_26_selective_scan_fwd_fp16_cu_80d2ef76_35544cuda3std6ranges3__45__cpo5ssizeE)
_ZN62_INTERNAL_2155c4e5_26_selective_scan_fwd_fp16_cu_80d2ef76_35544cuda3std6ranges3__45__cpo5ssizeE:
	.zero		1
	.type		_ZN62_INTERNAL_2155c4e5_26_selective_scan_fwd_fp16_cu_80d2ef76_35544cuda3std3__45__cpo3endE,@object
	.size		_ZN62_INTERNAL_2155c4e5_26_selective_scan_fwd_fp16_cu_80d2ef76_35544cuda3std3__45__cpo3endE,(_ZN62_INTERNAL_2155c4e5_26_selective_scan_fwd_fp16_cu_80d2ef76_35544cuda3std6ranges3__45__cpo4cendE - _ZN62_INTERNAL_2155c4e5_26_selective_scan_fwd_fp16_cu_80d2ef76_35544cuda3std3__45__cpo3endE)
_ZN62_INTERNAL_2155c4e5_26_selective_scan_fwd_fp16_cu_80d2ef76_35544cuda3std3__45__cpo3endE:
	.zero		1
	.type		_ZN62_INTERNAL_2155c4e5_26_selective_scan_fwd_fp16_cu_80d2ef76_35544cuda3std6ranges3__45__cpo4cendE,@object
	.size		_ZN62_INTERNAL_2155c4e5_26_selective_scan_fwd_fp16_cu_80d2ef76_35544cuda3std6ranges3__45__cpo4cendE,(_ZN62_INTERNAL_2155c4e5_26_selective_scan_fwd_fp16_cu_80d2ef76_35544cuda3std3__45__cpo4rendE - _ZN62_INTERNAL_2155c4e5_26_selective_scan_fwd_fp16_cu_80d2ef76_35544cuda3std6ranges3__45__cpo4cendE)
_ZN62_INTERNAL_2155c4e5_26_selective_scan_fwd_fp16_cu_80d2ef76_35544cuda3std6ranges3__45__cpo4cendE:
	.zero		1
	.type		_ZN62_INTERNAL_2155c4e5_26_selective_scan_fwd_fp16_cu_80d2ef76_35544cuda3std3__45__cpo4rendE,@object
	.size		_ZN62_INTERNAL_2155c4e5_26_selective_scan_fwd_fp16_cu_80d2ef76_35544cuda3std3__45__cpo4rendE,(_ZN62_INTERNAL_2155c4e5_26_selective_scan_fwd_fp16_cu_80d2ef76_35544cuda3std6ranges3__45__cpo4prevE - _ZN62_INTERNAL_2155c4e5_26_selective_scan_fwd_fp16_cu_80d2ef76_35544cuda3std3__45__cpo4rendE)
_ZN62_INTERNAL_2155c4e5_26_selective_scan_fwd_fp16_cu_80d2ef76_35544cuda3std3__45__cpo4rendE:
	.zero		1
	.type		_ZN62_INTERNAL_2155c4e5_26_selective_scan_fwd_fp16_cu_80d2ef76_35544cuda3std6ranges3__45__cpo4prevE,@object
	.size		_ZN62_INTERNAL_2155c4e5_26_selective_scan_fwd_fp16_cu_80d2ef76_35544cuda3std6ranges3__45__cpo4prevE,(_ZN62_INTERNAL_2155c4e5_26_selective_scan_fwd_fp16_cu_80d2ef76_35544cuda3std6ranges3__45__cpo9iter_moveE - _ZN62_INTERNAL_2155c4e5_26_selective_scan_fwd_fp16_cu_80d2ef76_35544cuda3std6ranges3__45__cpo4prevE)
_ZN62_INTERNAL_2155c4e5_26_selective_scan_fwd_fp16_cu_80d2ef76_35544cuda3std6ranges3__45__cpo4prevE:
	.zero		1
	.type		_ZN62_INTERNAL_2155c4e5_26_selective_scan_fwd_fp16_cu_80d2ef76_35544cuda3std6ranges3__45__cpo9iter_moveE,@object
	.size		_ZN62_INTERNAL_2155c4e5_26_selective_scan_fwd_fp16_cu_80d2ef76_35544cuda3std6ranges3__45__cpo9iter_moveE,(.L_13 - _ZN62_INTERNAL_2155c4e5_26_selective_scan_fwd_fp16_cu_80d2ef76_35544cuda3std6ranges3__45__cpo9iter_moveE)
_ZN62_INTERNAL_2155c4e5_26_selective_scan_fwd_fp16_cu_80d2ef76_35544cuda3std6ranges3__45__cpo9iter_moveE:
	.zero		1
.L_13:


//--------------------- .nv.shared._Z25selective_scan_fwd_kernelI32Selective_Scan_fwd_kernel_traitsILi128ELi16ELi1ELb0ELb0ELb0ELb1EN3c104HalfENS1_7complexIfEEEEv13SSMParamsBase --------------------------
	.section	.nv.shared._Z25selective_scan_fwd_kernelI32Selective_Scan_fwd_kernel_traitsILi128ELi16ELi1ELb0ELb0ELb0ELb1EN3c104HalfENS1_7complexIfEEEEv13SSMParamsBase,"aw",@nobits
	.sectionflags	@""
	.align	16
	.zero		1024


//--------------------- .nv.shared._Z25selective_scan_fwd_kernelI32Selective_Scan_fwd_kernel_traitsILi128ELi16ELi1ELb0ELb0ELb1ELb0EN3c104HalfENS1_7complexIfEEEEv13SSMParamsBase --------------------------
	.section	.nv.shared._Z25selective_scan_fwd_kernelI32Selective_Scan_fwd_kernel_traitsILi128ELi16ELi1ELb0ELb0ELb1ELb0EN3c104HalfENS1_7complexIfEEEEv13SSMParamsBase,"aw",@nobits
	.sectionflags	@""
	.align	16
	.zero		1024


//--------------------- .nv.shared._Z25selective_scan_fwd_kernelI32Selective_Scan_fwd_kernel_traitsILi128ELi16ELi1ELb0ELb0ELb1ELb1EN3c104HalfENS1_7complexIfEEEEv13SSMParamsBase --------------------------
	.section	.nv.shared._Z25selective_scan_fwd_kernelI32Selective_Scan_fwd_kernel_traitsILi128ELi16ELi1ELb0ELb0ELb1ELb1EN3c104HalfENS1_7complexIfEEEEv13SSMParamsBase,"aw",@nobits
	.sectionflags	@""
	.align	16
	.zero		1024


//--------------------- .nv.shared._Z25selective_scan_fwd_kernelI32Selective_Scan_fwd_kernel_traitsILi128ELi16ELi1ELb0ELb1ELb0ELb0EN3c104HalfENS1_7complexIfEEEEv13SSMParamsBase --------------------------
	.section	.nv.shared._Z25selective_scan_fwd_kernelI32Selective_Scan_fwd_kernel_traitsILi128ELi16ELi1ELb0ELb1ELb0ELb0EN3c104HalfENS1_7complexIfEEEEv13SSMParamsBase,"aw",@nobits
	.sectionflags	@""
	.align	16
	.zero		1024


//--------------------- .nv.shared._Z25selective_scan_fwd_kernelI32Selective_Scan_fwd_kernel_traitsILi128ELi16ELi1ELb0ELb1ELb0ELb1EN3c104HalfENS1_7complexIfEEEEv13SSMParamsBase --------------------------
	.section	.nv.shared._Z25selective_scan_fwd_kernelI32Selective_Scan_fwd_kernel_traitsILi128ELi16ELi1ELb0ELb1ELb0ELb1EN3c104HalfENS1_7complexIfEEEEv13SSMParamsBase,"aw",@nobits
	.sectionflags	@""
	.align	16
	.zero		1024


//--------------------- .nv.shared._Z25selective_scan_fwd_kernelI32Selective_Scan_fwd_kernel_traitsILi128ELi16ELi1ELb0ELb1ELb1ELb0EN3c104HalfENS1_7complexIfEEEEv13SSMParamsBase --------------------------
	.section	.nv.shared._Z25selective_scan_fwd_kernelI32Selective_Scan_fwd_kernel_traitsILi128ELi16ELi1ELb0ELb1ELb1ELb0EN3c104HalfENS1_7complexIfEEEEv13SSMParamsBase,"aw",@nobits
	.sectionflags	@""
	.align	16
	.zero		1024


//--------------------- .nv.shared._Z25selective_scan_fwd_kernelI32Selective_Scan_fwd_kernel_traitsILi128ELi16ELi1ELb0ELb1ELb1ELb1EN3c104HalfENS1_7complexIfEEEEv13SSMParamsBase --------------------------
	.section	.nv.shared._Z25selective_scan_fwd_kernelI32Selective_Scan_fwd_kernel_traitsILi128ELi16ELi1ELb0ELb1ELb1ELb1EN3c104HalfENS1_7complexIfEEEEv13SSMParamsBase,"aw",@nobits
	.sectionflags	@""
	.align	16
	.zero		1024


//--------------------- .nv.shared._Z25selective_scan_fwd_kernelI32Selective_Scan_fwd_kernel_traitsILi128ELi16ELi1ELb1ELb0ELb0ELb0EN3c104HalfENS1_7complexIfEEEEv13SSMParamsBase --------------------------
	.section	.nv.shared._Z25selective_scan_fwd_kernelI32Selective_Scan_fwd_kernel_traitsILi128ELi16ELi1ELb1ELb0ELb0ELb0EN3c104HalfENS1_7complexIfEEEEv13SSMParamsBase,"aw",@nobits
	.sectionflags	@""
	.align	16
	.zero		1024


//--------------------- .nv.shared._Z25selective_scan_fwd_kernelI32Selective_Scan_fwd_kernel_traitsILi128ELi16ELi1ELb1ELb0ELb0ELb1EN3c104HalfENS1_7complexIfEEEEv13SSMParamsBase --------------------------
	.section	.nv.shared._Z25selective_scan_fwd_kernelI32Selective_Scan_fwd_kernel_traitsILi128ELi16ELi1ELb1ELb0ELb0ELb1EN3c104HalfENS1_7complexIfEEEEv13SSMParamsBase,"aw",@nobits
	.sectionflags	@""
	.align	16
	.zero		1024


//--------------------- .nv.shared._Z25selective_scan_fwd_kernelI32Selective_Scan_fwd_kernel_traitsILi128ELi16ELi1ELb1ELb0ELb1ELb0EN3c104HalfENS1_7complexIfEEEEv13SSMParamsBase --------------------------
	.section	.nv.shared._Z25selective_scan_fwd_kernelI32Selective_Scan_fwd_kernel_traitsILi128ELi16ELi1ELb1ELb0ELb1ELb0EN3c104HalfENS1_7complexIfEEEEv13SSMParamsBase,"aw",@nobits
	.sectionflags	@""
	.align	16
	.zero		1024


//--------------------- .nv.shared._Z25selective_scan_fwd_kernelI32Selective_Scan_fwd_kernel_traitsILi128ELi16ELi1ELb1ELb0ELb1ELb1EN3c104HalfENS1_7complexIfEEEEv13SSMParamsBase --------------------------
	.section	.nv.shared._Z25selective_scan_fwd_kernelI32Selective_Scan_fwd_kernel_traitsILi128ELi16ELi1ELb1ELb0ELb1ELb1EN3c104HalfENS1_7complexIfEEEEv13SSMParamsBase,"aw",@nobits
	.sectionflags	@""
	.align	16
	.zero		1024


//--------------------- .nv.shared._Z25selective_scan_fwd_kernelI32Selective_Scan_fwd_kernel_traitsILi128ELi16ELi1ELb1ELb1ELb0ELb0EN3c104HalfENS1_7complexIfEEEEv13SSMParamsBase --------------------------
	.section	.nv.shared._Z25selective_scan_fwd_kernelI32Selective_Scan_fwd_kernel_traitsILi128ELi16ELi1ELb1ELb1ELb0ELb0EN3c104HalfENS1_7complexIfEEEEv13SSMParamsBase,"aw",@nobits
	.sectionflags	@""
	.align	16
	.zero		1024


//--------------------- .nv.shared._Z25selective_scan_fwd_kernelI32Selective_Scan_fwd_kernel_traitsILi128ELi16ELi1ELb1ELb1ELb0ELb1EN3c104HalfENS1_7complexIfEEEEv13SSMParamsBase --------------------------
	.section	.nv.shared._Z25selective_scan_fwd_kernelI32Selective_Scan_fwd_kernel_traitsILi128ELi16ELi1ELb1ELb1ELb0ELb1EN3c104HalfENS1_7complexIfEEEEv13SSMParamsBase,"aw",@nobits
	.sectionflags	@""
	.align	16
	.zero		1024


//--------------------- .nv.shared._Z25selective_scan_fwd_kernelI32Selective_Scan_fwd_kernel_traitsILi128ELi16ELi1ELb1ELb1ELb1ELb0EN3c104HalfENS1_7complexIfEEEEv13SSMParamsBase --------------------------
	.section	.nv.shared._Z25selective_scan_fwd_kernelI32Selective_Scan_fwd_kernel_traitsILi128ELi16ELi1ELb1ELb1ELb1ELb0EN3c104HalfENS1_7complexIfEEEEv13SSMParamsBase,"aw",@nobits
	.sectionflags	@""
	.align	16
	.zero		1024


//--------------------- .nv.shared._Z25selective_scan_fwd_kernelI32Selective_Scan_fwd_kernel_traitsILi128ELi16ELi1ELb1ELb1ELb1ELb1EN3c104HalfENS1_7complexIfEEEEv13SSMParamsBase --------------------------
	.section	.nv.shared._Z25selective_scan_fwd_kernelI32Selective_Scan_fwd_kernel_traitsILi128ELi16ELi1ELb1ELb1ELb1ELb1EN3c104HalfENS1_7complexIfEEEEv13SSMParamsBase,"aw",@nobits
	.sectionflags	@""
	.align	16
	.zero		1024


//--------------------- .nv.shared._Z25selective_scan_fwd_kernelI32Selective_Scan_fwd_kernel_traitsILi64ELi16ELi1ELb0ELb0ELb0ELb0EN3c104HalfENS1_7complexIfEEEEv13SSMParamsBase --------------------------
	.section	.nv.shared._Z25selective_scan_fwd_kernelI32Selective_Scan_fwd_kernel_traitsILi64ELi16ELi1ELb0ELb0ELb0ELb0EN3c104HalfENS1_7complexIfEEEEv13SSMParamsBase,"aw",@nobits
	.sectionflags	@""
	.align	16
	.zero		1024


//--------------------- .nv.shared._Z25selective_scan_fwd_kernelI32Selective_Scan_fwd_kernel_traitsILi64ELi16ELi1ELb0ELb0ELb0ELb1EN3c104HalfENS1_7complexIfEEEEv13SSMParamsBase --------------------------
	.section	.nv.shared._Z25selective_scan_fwd_kernelI32Selective_Scan_fwd_kernel_traitsILi64ELi16ELi1ELb0ELb0ELb0ELb1EN3c104HalfENS1_7complexIfEEEEv13SSMParamsBase,"aw",@nobits
	.sectionflags	@""
	.align	16
	.zero		1024


//--------------------- .nv.shared._Z25selective_scan_fwd_kernelI32Selective_Scan_fwd_kernel_traitsILi64ELi16ELi1ELb0ELb0ELb1ELb0EN3c104HalfENS1_7complexIfEEEEv13SSMParamsBase --------------------------
	.section	.nv.shared._Z25selective_scan_fwd_kernelI32Selective_Scan_fwd_kernel_traitsILi64ELi16ELi1ELb0ELb0ELb1ELb0EN3c104HalfENS1_7complexIfEEEEv13SSMParamsBase,"aw",@nobits
	.sectionflags	@""
	.align	16
	.zero		1024


//--------------------- .nv.shared._Z25selective_scan_fwd_kernelI32Selective_Scan_fwd_kernel_traitsILi64ELi16ELi1ELb0ELb0ELb1ELb1EN3c104HalfENS1_7complexIfEEEEv13SSMParamsBase --------------------------
	.section	.nv.shared._Z25selective_scan_fwd_kernelI32Selective_Scan_fwd_kernel_traitsILi64ELi16ELi1ELb0ELb0ELb1ELb1EN3c104HalfENS1_7complexIfEEEEv13SSMParamsBase,"aw",@nobits
	.sectionflags	@""
	.align	16
	.zero		1024


//--------------------- .nv.shared._Z25selective_scan_fwd_kernelI32Selective_Scan_fwd_kernel_traitsILi64ELi16ELi1ELb0ELb1ELb0ELb0EN3c104HalfENS1_7complexIfEEEEv13SSMParamsBase --------------------------
	.section	.nv.shared._Z25selective_scan_fwd_kernelI32Selective_Scan_fwd_kernel_traitsILi64ELi16ELi1ELb0ELb1ELb0ELb0EN3c104HalfENS1_7complexIfEEEEv13SSMParamsBase,"aw",@nobits
	.sectionflags	@""
	.align	16
	.zero		1024


//--------------------- .nv.shared._Z25selective_scan_fwd_kernelI32Selective_Scan_fwd_kernel_traitsILi64ELi16ELi1ELb0ELb1ELb0ELb1EN3c104HalfENS1_7complexIfEEEEv13SSMParamsBase --------------------------
	.section	.nv.shared._Z25selective_scan_fwd_kernelI32Selective_Scan_fwd_kernel_traitsILi64ELi16ELi1ELb0ELb1ELb0ELb1EN3c104HalfENS1_7complexIfEEEEv13SSMParamsBase,"aw",@nobits
	.sectionflags	@""
	.align	16
	.zero		1024


//--------------------- .nv.shared._Z25selective_scan_fwd_kernelI32Selective_Scan_fwd_kernel_traitsILi64ELi16ELi1ELb0ELb1ELb1ELb0EN3c104HalfENS1_7complexIfEEEEv13SSMParamsBase --------------------------
	.section	.nv.shared._Z25selective_scan_fwd_kernelI32Selective_Scan_fwd_kernel_traitsILi64ELi16ELi1ELb0ELb1ELb1ELb0EN3c104HalfENS1_7complexIfEEEEv13SSMParamsBase,"aw",@nobits
	.sectionflags	@""
	.align	16
	.zero		1024


//--------------------- .nv.shared._Z25selective_scan_fwd_kernelI32Selective_Scan_fwd_kernel_traitsILi64ELi16ELi1ELb0ELb1ELb1ELb1EN3c104HalfENS1_7complexIfEEEEv13SSMParamsBase --------------------------
	.section	.nv.shared._Z25selective_scan_fwd_kernelI32Selective_Scan_fwd_kernel_traitsILi64ELi16ELi1ELb0ELb1ELb1ELb1EN3c104HalfENS1_7complexIfEEEEv13SSMParamsBase,"aw",@nobits
	.sectionflags	@""
	.align	16
	.zero		1024


//--------------------- .nv.shared._Z25selective_scan_fwd_kernelI32Selective_Scan_fwd_kernel_traitsILi64ELi16ELi1ELb1ELb0ELb0ELb0EN3c104HalfENS1_7complexIfEEEEv13SSMParamsBase --------------------------
	.section	.nv.shared._Z25selective_scan_fwd_kernelI32Selective_Scan_fwd_kernel_traitsILi64ELi16ELi1ELb1ELb0ELb0ELb0EN3c104HalfENS1_7complexIfEEEEv13SSMParamsBase,"aw",@nobits
	.sectionflags	@""
	.align	16
	.zero		1024


//--------------------- .nv.shared._Z25selective_scan_fwd_kernelI32Selective_Scan_fwd_kernel_traitsILi64ELi16ELi1ELb1ELb0ELb0ELb1EN3c104HalfENS1_7complexIfEEEEv13SSMParamsBase --------------------------
	.section	.nv.shared._Z25selective_scan_fwd_kernelI32Selective_Scan_fwd_kernel_traitsILi64ELi16ELi1ELb1ELb0ELb0ELb1EN3c104HalfENS1_7complexIfEEEEv13SSMParamsBase,"aw",@nobits
	.sectionflags	@""
	.align	16
	.zero		1024


//--------------------- .nv.shared._Z25selective_scan_fwd_kernelI32Selective_Scan_fwd_kernel_traitsILi64ELi16ELi1ELb1ELb0ELb1ELb0EN3c104HalfENS1_7complexIfEEEEv13SSMParamsBase --------------------------
	.section	.nv.shared._Z25selective_scan_fwd_kernelI32Selective_Scan_fwd_kernel_traitsILi64ELi16ELi1ELb1ELb0ELb1ELb0EN3c104HalfENS1_7complexIfEEEEv13SSMParamsBase,"aw",@nobits
	.sectionflags	@""
	.align	16
	.zero		1024


//--------------------- .nv.shared._Z25selective_scan_fwd_kernelI32Selective_Scan_fwd_kernel_traitsILi64ELi16ELi1ELb1ELb0ELb1ELb1EN3c104HalfENS1_7complexIfEEEEv13SSMParamsBase --------------------------
	.section	.nv.shared._Z25selective_scan_fwd_kernelI32Selective_Scan_fwd_kernel_traitsILi64ELi16ELi1ELb1ELb0ELb1ELb1EN3c104HalfENS1_7complexIfEEEEv13SSMParamsBase,"aw",@nobits
	.sectionflags	@""
	.align	16
	.zero		1024


//--------------------- .nv.shared._Z25selective_scan_fwd_kernelI32Selective_Scan_fwd_kernel_traitsILi64ELi16ELi1ELb1ELb1ELb0ELb0EN3c104HalfENS1_7complexIfEEEEv13SSMParamsBase --------------------------
	.section	.nv.shared._Z25selective_scan_fwd_kernelI32Selective_Scan_fwd_kernel_traitsILi64ELi16ELi1ELb1ELb1ELb0ELb0EN3c104HalfENS1_7complexIfEEEEv13SSMParamsBase,"aw",@nobits
	.sectionflags	@""
	.align	16
	.zero		1024


//--------------------- .nv.shared._Z25selective_scan_fwd_kernelI32Selective_Scan_fwd_kernel_traitsILi64ELi16ELi1ELb1ELb1ELb0ELb1EN3c104HalfENS1_7complexIfEEEEv13SSMParamsBase --------------------------
	.section	.nv.shared._Z25selective_scan_fwd_kernelI32Selective_Scan_fwd_kernel_traitsILi64ELi16ELi1ELb1ELb1ELb0ELb1EN3c104HalfENS1_7complexIfEEEEv13SSMParamsBase,"aw",@nobits
	.sectionflags	@""
	.align	16
	.zero		1024


//--------------------- .nv.shared._Z25selective_scan_fwd_kernelI32Selective_Scan_fwd_kernel_traitsILi64ELi16ELi1ELb1ELb1ELb1ELb0EN3c104HalfENS1_7complexIfEEEEv13SSMParamsBase --------------------------
	.section	.nv.shared._Z25selective_scan_fwd_kernelI32Selective_Scan_fwd_kernel_traitsILi64ELi16ELi1ELb1ELb1ELb1ELb0EN3c104HalfENS1_7complexIfEEEEv13SSMParamsBase,"aw",@nobits
	.sectionflags	@""
	.align	16
	.zero		1024


//--------------------- .nv.shared._Z25selective_scan_fwd_kernelI32Selective_Scan_fwd_kernel_traitsILi64ELi16ELi1ELb1ELb1ELb1ELb1EN3c104HalfENS1_7complexIfEEEEv13SSMParamsBase --------------------------
	.section	.nv.shared._Z25selective_scan_fwd_kernelI32Selective_Scan_fwd_kernel_traitsILi64ELi16ELi1ELb1ELb1ELb1ELb1EN3c104HalfENS1_7complexIfEEEEv13SSMParamsBase,"aw",@nobits
	.sectionflags	@""
	.align	16
	.zero		1024


//--------------------- .nv.shared._Z25selective_scan_fwd_kernelI32Selective_Scan_fwd_kernel_traitsILi32ELi16ELi1ELb0ELb0ELb0ELb0EN3c104HalfENS1_7complexIfEEEEv13SSMParamsBase --------------------------
	.section	.nv.shared._Z25selective_scan_fwd_kernelI32Selective_Scan_fwd_kernel_traitsILi32ELi16ELi1ELb0ELb0ELb0ELb0EN3c104HalfENS1_7complexIfEEEEv13SSMParamsBase,"aw",@nobits
	.sectionflags	@""
	.align	16
	.zero		1024


//--------------------- .nv.shared._Z25selective_scan_fwd_kernelI32Selective_Scan_fwd_kernel_traitsILi32ELi16ELi1ELb0ELb0ELb0ELb1EN3c104HalfENS1_7complexIfEEEEv13SSMParamsBase --------------------------
	.section	.nv.shared._Z25selective_scan_fwd_kernelI32Selective_Scan_fwd_kernel_traitsILi32ELi16ELi1ELb0ELb0ELb0ELb1EN3c104HalfENS1_7complexIfEEEEv13SSMParamsBase,"aw",@nobits
	.sectionflags	@""
	.align	16
	.zero		1024


//--------------------- .nv.shared._Z25selective_scan_fwd_kernelI32Selective_Scan_fwd_kernel_traitsILi32ELi16ELi1ELb0ELb0ELb1ELb0EN3c104HalfENS1_7complexIfEEEEv13SSMParamsBase --------------------------
	.section	.nv.shared._Z25selective_scan_fwd_kernelI32Selective_Scan_fwd_kernel_traitsILi32ELi16ELi1ELb0ELb0ELb1ELb0EN3c104HalfENS1_7complexIfEEEEv13SSMParamsBase,"aw",@nobits
	.sectionflags	@""
	.align	16
	.zero		1024


//--------------------- .nv.shared._Z25selective_scan_fwd_kernelI32Selective_Scan_fwd_kernel_traitsILi32ELi16ELi1ELb0ELb0ELb1ELb1EN3c104HalfENS1_7complexIfEEEEv13SSMParamsBase --------------------------
	.section	.nv.shared._Z25selective_scan_fwd_kernelI32Selective_Scan_fwd_kernel_traitsILi32ELi16ELi1ELb0ELb0ELb1ELb1EN3c104HalfENS1_7complexIfEEEEv13SSMParamsBase,"aw",@nobits
	.sectionflags	@""
	.align	16
	.zero		1024


//--------------------- .nv.shared._Z25selective_scan_fwd_kernelI32Selective_Scan_fwd_kernel_traitsILi32ELi16ELi1ELb0ELb1ELb0ELb0EN3c104HalfENS1_7complexIfEEEEv13SSMParamsBase --------------------------
	.section	.nv.shared._Z25selective_scan_fwd_kernelI32Selective_Scan_fwd_kernel_traitsILi32ELi16ELi1ELb0ELb1ELb0ELb0EN3c104HalfENS1_7complexIfEEEEv13SSMParamsBase,"aw",@nobits
	.sectionflags	@""
	.align	16
	.zero		1024


//--------------------- .nv.shared._Z25selective_scan_fwd_kernelI32Selective_Scan_fwd_kernel_traitsILi32ELi16ELi1ELb0ELb1ELb0ELb1EN3c104HalfENS1_7complexIfEEEEv13SSMParamsBase --------------------------
	.section	.nv.shared._Z25selective_scan_fwd_kernelI32Selective_Scan_fwd_kernel_traitsILi32ELi16ELi1ELb0ELb1ELb0ELb1EN3c104HalfENS1_7complexIfEEEEv13SSMParamsBase,"aw",@nobits
	.sectionflags	@""
	.align	16
	.zero		1024


//--------------------- .nv.shared._Z25selective_scan_fwd_kernelI32Selective_Scan_fwd_kernel_traitsILi32ELi16ELi1ELb0ELb1ELb1ELb0EN3c104HalfENS1_7complexIfEEEEv13SSMParamsBase --------------------------
	.section	.nv.shared._Z25selective_scan_fwd_kernelI32Selective_Scan_fwd_kernel_traitsILi32ELi16ELi1ELb0ELb1ELb1ELb0EN3c104HalfENS1_7complexIfEEEEv13SSMParamsBase,"aw",@nobits
	.sectionflags	@""
	.align	16
	.zero		1024


//--------------------- .nv.shared._Z25selective_scan_fwd_kernelI32Selective_Scan_fwd_kernel_traitsILi32ELi16ELi1ELb0ELb1ELb1ELb1EN3c104HalfENS1_7complexIfEEEEv13SSMParamsBase --------------------------
	.section	.nv.shared._Z25selective_scan_fwd_kernelI32Selective_Scan_fwd_kernel_traitsILi32ELi16ELi1ELb0ELb1ELb1ELb1EN3c104HalfENS1_7complexIfEEEEv13SSMParamsBase,"aw",@nobits
	.sectionflags	@""
	.align	16
	.zero		1024


//--------------------- .nv.shared._Z25selective_scan_fwd_kernelI32Selective_Scan_fwd_kernel_traitsILi32ELi16ELi1ELb1ELb0ELb0ELb0EN3c104HalfENS1_7complexIfEEEEv13SSMParamsBase --------------------------
	.section	.nv.shared._Z25selective_scan_fwd_kernelI32Selective_Scan_fwd_kernel_traitsILi32ELi16ELi1ELb1ELb0ELb0ELb0EN3c104HalfENS1_7complexIfEEEEv13SSMParamsBase,"aw",@nobits
	.sectionflags	@""
	.align	16
	.zero		1024


//--------------------- .nv.shared._Z25selective_scan_fwd_kernelI32Selective_Scan_fwd_kernel_traitsILi32ELi16ELi1ELb1ELb0ELb0ELb1EN3c104HalfENS1_7complexIfEEEEv13SSMParamsBase --------------------------
	.section	.nv.shared._Z25selective_scan_fwd_kernelI32Selective_Scan_fwd_kernel_traitsILi32ELi16ELi1ELb1ELb0ELb0ELb1EN3c104HalfENS1_7complexIfEEEEv13SSMParamsBase,"aw",@nobits
	.sectionflags	@""
	.align	16
	.zero		1024


//--------------------- .nv.shared._Z25selective_scan_fwd_kernelI32Selective_Scan_fwd_kernel_traitsILi32ELi16ELi1ELb1ELb0ELb1ELb0EN3c104HalfENS1_7complexIfEEEEv13SSMParamsBase --------------------------
	.section	.nv.shared._Z25selective_scan_fwd_kernelI32Selective_Scan_fwd_kernel_traitsILi32ELi16ELi1ELb1ELb0ELb1ELb0EN3c104HalfENS1_7complexIfEEEEv13SSMParamsBase,"aw",@nobits
	.sectionflags	@""
	.align	16
	.zero		1024


//--------------------- .nv.shared._Z25selective_scan_fwd_kernelI32Selective_Scan_fwd_kernel_traitsILi32ELi16ELi1ELb1ELb0ELb1ELb1EN3c104HalfENS1_7complexIfEEEEv13SSMParamsBase --------------------------
	.section	.nv.shared._Z25selective_scan_fwd_kernelI32Selective_Scan_fwd_kernel_traitsILi32ELi16ELi1ELb1ELb0ELb1ELb1EN3c104HalfENS1_7complexIfEEEEv13SSMParamsBase,"aw",@nobits
	.sectionflags	@""
	.align	16
	.zero		1024


//--------------------- .nv.shared._Z25selective_scan_fwd_kernelI32Selective_Scan_fwd_kernel_traitsILi32ELi16ELi1ELb1ELb1ELb0ELb0EN3c104HalfENS1_7complexIfEEEEv13SSMParamsBase --------------------------
	.section	.nv.shared._Z25selective_scan_fwd_kernelI32Selective_Scan_fwd_kernel_traitsILi32ELi16ELi1ELb1ELb1ELb0ELb0EN3c104HalfENS1_7complexIfEEEEv13SSMParamsBase,"aw",@nobits
	.sectionflags	@""
	.align	16
	.zero		1024


//--------------------- .nv.shared._Z25selective_scan_fwd_kernelI32Selective_Scan_fwd_kernel_traitsILi32ELi16ELi1ELb1ELb1ELb0ELb1EN3c104HalfENS1_7complexIfEEEEv13SSMParamsBase --------------------------
	.section	.nv.shared._Z25selective_scan_fwd_kernelI32Selective_Scan_fwd_kernel_traitsILi32ELi16ELi1ELb1ELb1ELb0ELb1EN3c104HalfENS1_7complexIfEEEEv13SSMParamsBase,"aw",@nobits
	.sectionflags	@""
	.align	16
	.zero		1024


//--------------------- .nv.shared._Z25selective_scan_fwd_kernelI32Selective_Scan_fwd_kernel_traitsILi32ELi16ELi1ELb1ELb1ELb1ELb0EN3c104HalfENS1_7complexIfEEEEv13SSMParamsBase --------------------------
	.section	.nv.shared._Z25selective_scan_fwd_kernelI32Selective_Scan_fwd_kernel_traitsILi32ELi16ELi1ELb1ELb1ELb1ELb0EN3c104HalfENS1_7complexIfEEEEv13SSMParamsBase,"aw",@nobits
	.sectionflags	@""
	.align	16
	.zero		1024


//--------------------- .nv.shared._Z25selective_scan_fwd_kernelI32Selective_Scan_fwd_kernel_traitsILi32ELi16ELi1ELb1ELb1ELb1ELb1EN3c104HalfENS1_7complexIfEEEEv13SSMParamsBase --------------------------
	.section	.nv.shared._Z25selective_scan_fwd_kernelI32Selective_Scan_fwd_kernel_traitsILi32ELi16ELi1ELb1ELb1ELb1ELb1EN3c104HalfENS1_7complexIfEEEEv13SSMParamsBase,"aw",@nobits
	.sectionflags	@""
	.align	16
	.zero		1024


//--------------------- .nv.shared._Z25selective_scan_fwd_kernelI32Selective_Scan_fwd_kernel_traitsILi32ELi8ELi1ELb0ELb0ELb0ELb0EN3c104HalfENS1_7complexIfEEEEv13SSMParamsBase --------------------------
	.section	.nv.shared._Z25selective_scan_fwd_kernelI32Selective_Scan_fwd_kernel_traitsILi32ELi8ELi1ELb0ELb0ELb0ELb0EN3c104HalfENS1_7complexIfEEEEv13SSMParamsBase,"aw",@nobits
	.sectionflags	@""
	.align	16
	.zero		1024


//--------------------- .nv.shared._Z25selective_scan_fwd_kernelI32Selective_Scan_fwd_kernel_traitsILi32ELi8ELi1ELb0ELb0ELb0ELb1EN3c104HalfENS1_7complexIfEEEEv13SSMParamsBase --------------------------
	.section	.nv.shared._Z25selective_scan_fwd_kernelI32Selective_Scan_fwd_kernel_traitsILi32ELi8ELi1ELb0ELb0ELb0ELb1EN3c104HalfENS1_7complexIfEEEEv13SSMParamsBase,"aw",@nobits
	.sectionflags	@""
	.align	16
	.zero		1024


//--------------------- .nv.shared._Z25selective_scan_fwd_kernelI32Selective_Scan_fwd_kernel_traitsILi32ELi8ELi1ELb0ELb0ELb1ELb0EN3c104HalfENS1_7complexIfEEEEv13SSMParamsBase --------------------------
	.section	.nv.shared._Z25selective_scan_fwd_kernelI32Selective_Scan_fwd_kernel_traitsILi32ELi8ELi1ELb0ELb0ELb1ELb0EN3c104HalfENS1_7complexIfEEEEv13SSMParamsBase,"aw",@nobits
	.sectionflags	@""
	.align	16
	.zero		1024


//--------------------- .nv.shared._Z25selective_scan_fwd_kernelI32Selective_Scan_fwd_kernel_traitsILi32ELi8ELi1ELb0ELb0ELb1ELb1EN3c104HalfENS1_7complexIfEEEEv13SSMParamsBase --------------------------
	.section	.nv.shared._Z25selective_scan_fwd_kernelI32Selective_Scan_fwd_kernel_traitsILi32ELi8ELi1ELb0ELb0ELb1ELb1EN3c104HalfENS1_7complexIfEEEEv13SSMParamsBase,"aw",@nobits
	.sectionflags	@""
	.align	16
	.zero		1024


//--------------------- .nv.shared._Z25selective_scan_fwd_kernelI32Selective_Scan_fwd_kernel_traitsILi32ELi8ELi1ELb0ELb1ELb0ELb0EN3c104HalfENS1_7complexIfEEEEv13SSMParamsBase --------------------------
	.section	.nv.shared._Z25selective_scan_fwd_kernelI32Selective_Scan_fwd_kernel_traitsILi32ELi8ELi1ELb0ELb1ELb0ELb0EN3c104HalfENS1_7complexIfEEEEv13SSMParamsBase,"aw",@nobits
	.sectionflags	@""
	.align	16
	.zero		1024


//--------------------- .nv.shared._Z25selective_scan_fwd_kernelI32Selective_Scan_fwd_kernel_traitsILi32ELi8ELi1ELb0ELb1ELb0ELb1EN3c104HalfENS1_7complexIfEEEEv13SSMParamsBase --------------------------
	.section	.nv.shared._Z25selective_scan_fwd_kernelI32Selective_Scan_fwd_kernel_traitsILi32ELi8ELi1ELb0ELb1ELb0ELb1EN3c104HalfENS1_7complexIfEEEEv13SSMParamsBase,"aw",@nobits
	.sectionflags	@""
	.align	16
	.zero		1024


//--------------------- .nv.shared._Z25selective_scan_fwd_kernelI32Selective_Scan_fwd_kernel_traitsILi32ELi8ELi1ELb0ELb1ELb1ELb0EN3c104HalfENS1_7complexIfEEEEv13SSMParamsBase --------------------------
	.section	.nv.shared._Z25selective_scan_fwd_kernelI32Selective_Scan_fwd_kernel_traitsILi32ELi8ELi1ELb0ELb1ELb1ELb0EN3c104HalfENS1_7complexIfEEEEv13SSMParamsBase,"aw",@nobits
	.sectionflags	@""
	.align	16
	.zero		1024


//--------------------- .nv.shared._Z25selective_scan_fwd_kernelI32Selective_Scan_fwd_kernel_traitsILi32ELi8ELi1ELb0ELb1ELb1ELb1EN3c104HalfENS1_7complexIfEEEEv13SSMParamsBase --------------------------
	.section	.nv.shared._Z25selective_scan_fwd_kernelI32Selective_Scan_fwd_kernel_traitsILi32ELi8ELi1ELb0ELb1ELb1ELb1EN3c104HalfENS1_7complexIfEEEEv13SSMParamsBase,"aw",@nobits
	.sectionflags	@""
	.align	16
	.zero		1024


//--------------------- .nv.shared._Z25selective_scan_fwd_kernelI32Selective_Scan_fwd_kernel_traitsILi32ELi8ELi1ELb1ELb0ELb0ELb0EN3c104HalfENS1_7complexIfEEEEv13SSMParamsBase --------------------------
	.section	.nv.shared._Z25selective_scan_fwd_kernelI32Selective_Scan_fwd_kernel_traitsILi32ELi8ELi1ELb1ELb0ELb0ELb0EN3c104HalfENS1_7complexIfEEEEv13SSMParamsBase,"aw",@nobits
	.sectionflags	@""
	.align	16
	.zero		1024


//--------------------- .nv.shared._Z25selective_scan_fwd_kernelI32Selective_Scan_fwd_kernel_traitsILi32ELi8ELi1ELb1ELb0ELb0ELb1EN3c104HalfENS1_7complexIfEEEEv13SSMParamsBase --------------------------
	.section	.nv.shared._Z25selective_scan_fwd_kernelI32Selective_Scan_fwd_kernel_traitsILi32ELi8ELi1ELb1ELb0ELb0ELb1EN3c104HalfENS1_7complexIfEEEEv13SSMParamsBase,"aw",@nobits
	.sectionflags	@""
	.align	16
	.zero		1024


//--------------------- .nv.shared._Z25selective_scan_fwd_kernelI32Selective_Scan_fwd_kernel_traitsILi32ELi8ELi1ELb1ELb0ELb1ELb0EN3c104HalfENS1_7complexIfEEEEv13SSMParamsBase --------------------------
	.section	.nv.shared._Z25selective_scan_fwd_kernelI32Selective_Scan_fwd_kernel_traitsILi32ELi8ELi1ELb1ELb0ELb1ELb0EN3c104HalfENS1_7complexIfEEEEv13SSMParamsBase,"aw",@nobits
	.sectionflags	@""
	.align	16
	.zero		1024


//--------------------- .nv.shared._Z25selective_scan_fwd_kernelI32Selective_Scan_fwd_kernel_traitsILi32ELi8ELi1ELb1ELb0ELb1ELb1EN3c104HalfENS1_7complexIfEEEEv13SSMParamsBase --------------------------
	.section	.nv.shared._Z25selective_scan_fwd_kernelI32Selective_Scan_fwd_kernel_traitsILi32ELi8ELi1ELb1ELb0ELb1ELb1EN3c104HalfENS1_7complexIfEEEEv13SSMParamsBase,"aw",@nobits
	.sectionflags	@""
	.align	16
	.zero		1024


//--------------------- .nv.shared._Z25selective_scan_fwd_kernelI32Selective_Scan_fwd_kernel_traitsILi32ELi8ELi1ELb1ELb1ELb0ELb0EN3c104HalfENS1_7complexIfEEEEv13SSMParamsBase --------------------------
	.section	.nv.shared._Z25selective_scan_fwd_kernelI32Selective_Scan_fwd_kernel_traitsILi32ELi8ELi1ELb1ELb1ELb0ELb0EN3c104HalfENS1_7complexIfEEEEv13SSMParamsBase,"aw",@nobits
	.sectionflags	@""
	.align	16
	.zero		1024


//--------------------- .nv.shared._Z25selective_scan_fwd_kernelI32Selective_Scan_fwd_kernel_traitsILi32ELi8ELi1ELb1ELb1ELb0ELb1EN3c104HalfENS1_7complexIfEEEEv13SSMParamsBase --------------------------
	.section	.nv.shared._Z25selective_scan_fwd_kernelI32Selective_Scan_fwd_kernel_traitsILi32ELi8ELi1ELb1ELb1ELb0ELb1EN3c104HalfENS1_7complexIfEEEEv13SSMParamsBase,"aw",@nobits
	.sectionflags	@""
	.align	16
	.zero		1024


//--------------------- .nv.shared._Z25selective_scan_fwd_kernelI32Selective_Scan_fwd_kernel_traitsILi32ELi8ELi1ELb1ELb1ELb1ELb0EN3c104HalfENS1_7complexIfEEEEv13SSMParamsBase --------------------------
	.section	.nv.shared._Z25selective_scan_fwd_kernelI32Selective_Scan_fwd_kernel_traitsILi32ELi8ELi1ELb1ELb1ELb1ELb0EN3c104HalfENS1_7complexIfEEEEv13SSMParamsBase,"aw",@nobits
	.sectionflags	@""
	.align	16
	.zero		1024


//--------------------- .nv.shared._Z25selective_scan_fwd_kernelI32Selective_Scan_fwd_kernel_traitsILi32ELi8ELi1ELb1ELb1ELb1ELb1EN3c104HalfENS1_7complexIfEEEEv13SSMParamsBase --------------------------
	.section	.nv.shared._Z25selective_scan_fwd_kernelI32Selective_Scan_fwd_kernel_traitsILi32ELi8ELi1ELb1ELb1ELb1ELb1EN3c104HalfENS1_7complexIfEEEEv13SSMParamsBase,"aw",@nobits
	.sectionflags	@""
	.align	16
	.zero		1024


//--------------------- .nv.shared._Z25selective_scan_fwd_kernelI32Selective_Scan_fwd_kernel_traitsILi32ELi4ELi1ELb0ELb0ELb0ELb0EN3c104HalfENS1_7complexIfEEEEv13SSMParamsBase --------------------------
	.section	.nv.shared._Z25selective_scan_fwd_kernelI32Selective_Scan_fwd_kernel_traitsILi32ELi4ELi1ELb0ELb0ELb0ELb0EN3c104HalfENS1_7complexIfEEEEv13SSMParamsBase,"aw",@nobits
	.sectionflags	@""
	.align	16
	.zero		1024


//--------------------- .nv.shared._Z25selective_scan_fwd_kernelI32Selective_Scan_fwd_kernel_traitsILi32ELi4ELi1ELb0ELb0ELb0ELb1EN3c104HalfENS1_7complexIfEEEEv13SSMParamsBase --------------------------
	.section	.nv.shared._Z25selective_scan_fwd_kernelI32Selective_Scan_fwd_kernel_traitsILi32ELi4ELi1ELb0ELb0ELb0ELb1EN3c104HalfENS1_7complexIfEEEEv13SSMParamsBase,"aw",@nobits
	.sectionflags	@""
	.align	16
	.zero		1024


//--------------------- .nv.shared._Z25selective_scan_fwd_kernelI32Selective_Scan_fwd_kernel_traitsILi32ELi4ELi1ELb0ELb0ELb1ELb0EN3c104HalfENS1_7complexIfEEEEv13SSMParamsBase --------------------------
	.section	.nv.shared._Z25selective_scan_fwd_kernelI32Selective_Scan_fwd_kernel_traitsILi32ELi4ELi1ELb0ELb0ELb1ELb0EN3c104HalfENS1_7complexIfEEEEv13SSMParamsBase,"aw",@nobits
	.sectionflags	@""
	.align	16
	.zero		1024


//--------------------- .nv.shared._Z25selective_scan_fwd_kernelI32Selective_Scan_fwd_kernel_traitsILi32ELi4ELi1ELb0ELb0ELb1ELb1EN3c104HalfENS1_7complexIfEEEEv13SSMParamsBase --------------------------
	.section	.nv.shared._Z25selective_scan_fwd_kernelI32Selective_Scan_fwd_kernel_traitsILi32ELi4ELi1ELb0ELb0ELb1ELb1EN3c104HalfENS1_7complexIfEEEEv13SSMParamsBase,"aw",@nobits
	.sectionflags	@""
	.align	16
	.zero		1024


//--------------------- .nv.shared._Z25selective_scan_fwd_kernelI32Selective_Scan_fwd_kernel_traitsILi32ELi4ELi1ELb0ELb1ELb0ELb0EN3c104HalfENS1_7complexIfEEEEv13SSMParamsBase --------------------------
	.section	.nv.shared._Z25selective_scan_fwd_kernelI32Selective_Scan_fwd_kernel_traitsILi32ELi4ELi1ELb0ELb1ELb0ELb0EN3c104HalfENS1_7complexIfEEEEv13SSMParamsBase,"aw",@nobits
	.sectionflags	@""
	.align	16
	.zero		1024


//--------------------- .nv.shared._Z25selective_scan_fwd_kernelI32Selective_Scan_fwd_kernel_traitsILi32ELi4ELi1ELb0ELb1ELb0ELb1EN3c104HalfENS1_7complexIfEEEEv13SSMParamsBase --------------------------
	.section	.nv.shared._Z25selective_scan_fwd_kernelI32Selective_Scan_fwd_kernel_traitsILi32ELi4ELi1ELb0ELb1ELb0ELb1EN3c104HalfENS1_7complexIfEEEEv13SSMParamsBase,"aw",@nobits
	.sectionflags	@""
	.align	16
	.zero		1024


//--------------------- .nv.shared._Z25selective_scan_fwd_kernelI32Selective_Scan_fwd_kernel_traitsILi32ELi4ELi1ELb0ELb1ELb1ELb0EN3c104HalfENS1_7complexIfEEEEv13SSMParamsBase --------------------------
	.section	.nv.shared._Z25selective_scan_fwd_kernelI32Selective_Scan_fwd_kernel_traitsILi32ELi4ELi1ELb0ELb1ELb1ELb0EN3c104HalfENS1_7complexIfEEEEv13SSMParamsBase,"aw",@nobits
	.sectionflags	@""
	.align	16
	.zero		1024


//--------------------- .nv.shared._Z25selective_scan_fwd_kernelI32Selective_Scan_fwd_kernel_traitsILi32ELi4ELi1ELb0ELb1ELb1ELb1EN3c104HalfENS1_7complexIfEEEEv13SSMParamsBase --------------------------
	.section	.nv.shared._Z25selective_scan_fwd_kernelI32Selective_Scan_fwd_kernel_traitsILi32ELi4ELi1ELb0ELb1ELb1ELb1EN3c104HalfENS1_7complexIfEEEEv13SSMParamsBase,"aw",@nobits
	.sectionflags	@""
	.align	16
	.zero		1024


//--------------------- .nv.shared._Z25selective_scan_fwd_kernelI32Selective_Scan_fwd_kernel_traitsILi32ELi4ELi1ELb1ELb0ELb0ELb0EN3c104HalfENS1_7complexIfEEEEv13SSMParamsBase --------------------------
	.section	.nv.shared._Z25selective_scan_fwd_kernelI32Selective_Scan_fwd_kernel_traitsILi32ELi4ELi1ELb1ELb0ELb0ELb0EN3c104HalfENS1_7complexIfEEEEv13SSMParamsBase,"aw",@nobits
	.sectionflags	@""
	.align	16
	.zero		1024


//--------------------- .nv.shared._Z25selective_scan_fwd_kernelI32Selective_Scan_fwd_kernel_traitsILi32ELi4ELi1ELb1ELb0ELb0ELb1EN3c104HalfENS1_7complexIfEEEEv13SSMParamsBase --------------------------
	.section	.nv.shared._Z25selective_scan_fwd_kernelI32Selective_Scan_fwd_kernel_traitsILi32ELi4ELi1ELb1ELb0ELb0ELb1EN3c104HalfENS1_7complexIfEEEEv13SSMParamsBase,"aw",@nobits
	.sectionflags	@""
	.align	16
	.zero		1024


//--------------------- .nv.shared._Z25selective_scan_fwd_kernelI32Selective_Scan_fwd_kernel_traitsILi32ELi4ELi1ELb1ELb0ELb1ELb0EN3c104HalfENS1_7complexIfEEEEv13SSMParamsBase --------------------------
	.section	.nv.shared._Z25selective_scan_fwd_kernelI32Selective_Scan_fwd_kernel_traitsILi32ELi4ELi1ELb1ELb0ELb1ELb0EN3c104HalfENS1_7complexIfEEEEv13SSMParamsBase,"aw",@nobits
	.sectionflags	@""
	.align	16
	.zero		1024


//--------------------- .nv.shared._Z25selective_scan_fwd_kernelI32Selective_Scan_fwd_kernel_traitsILi32ELi4ELi1ELb1ELb0ELb1ELb1EN3c104HalfENS1_7complexIfEEEEv13SSMParamsBase --------------------------
	.section	.nv.shared._Z25selective_scan_fwd_kernelI32Selective_Scan_fwd_kernel_traitsILi32ELi4ELi1ELb1ELb0ELb1ELb1EN3c104HalfENS1_7complexIfEEEEv13SSMParamsBase,"aw",@nobits
	.sectionflags	@""
	.align	16
	.zero		1024


//--------------------- .nv.shared._Z25selective_scan_fwd_kernelI32Selective_Scan_fwd_kernel_traitsILi32ELi4ELi1ELb1ELb1ELb0ELb0EN3c104HalfENS1_7complexIfEEEEv13SSMParamsBase --------------------------
	.section	.nv.shared._Z25selective_scan_fwd_kernelI32Selective_Scan_fwd_kernel_traitsILi32ELi4ELi1ELb1ELb1ELb0ELb0EN3c104HalfENS1_7complexIfEEEEv13SSMParamsBase,"aw",@nobits
	.sectionflags	@""
	.align	16
	.zero		1024


//--------------------- .nv.shared._Z25selective_scan_fwd_kernelI32Selective_Scan_fwd_kernel_traitsILi32ELi4ELi1ELb1ELb1ELb0ELb1EN3c104HalfENS1_7complexIfEEEEv13SSMParamsBase --------------------------
	.section	.nv.shared._Z25selective_scan_fwd_kernelI32Selective_Scan_fwd_kernel_traitsILi32ELi4ELi1ELb1ELb1ELb0ELb1EN3c104HalfENS1_7complexIfEEEEv13SSMParamsBase,"aw",@nobits
	.sectionflags	@""
	.align	16
	.zero		1024


//--------------------- .nv.shared._Z25selective_scan_fwd_kernelI32Selective_Scan_fwd_kernel_traitsILi32ELi4ELi1ELb1ELb1ELb1ELb0EN3c104HalfENS1_7complexIfEEEEv13SSMParamsBase --------------------------
	.section	.nv.shared._Z25selective_scan_fwd_kernelI32Selective_Scan_fwd_kernel_traitsILi32ELi4ELi1ELb1ELb1ELb1ELb0EN3c104HalfENS1_7complexIfEEEEv13SSMParamsBase,"aw",@nobits
	.sectionflags	@""
	.align	16
	.zero		1024


//--------------------- .nv.shared._Z25selective_scan_fwd_kernelI32Selective_Scan_fwd_kernel_traitsILi32ELi4ELi1ELb1ELb1ELb1ELb1EN3c104HalfENS1_7complexIfEEEEv13SSMParamsBase --------------------------
	.section	.nv.shared._Z25selective_scan_fwd_kernelI32Selective_Scan_fwd_kernel_traitsILi32ELi4ELi1ELb1ELb1ELb1ELb1EN3c104HalfENS1_7complexIfEEEEv13SSMParamsBase,"aw",@nobits
	.sectionflags	@""
	.align	16
	.zero		1024


//--------------------- .nv.shared._Z25selective_scan_fwd_kernelI32Selective_Scan_fwd_kernel_traitsILi128ELi16ELi1ELb0ELb0ELb0ELb0EN3c104HalfEfEEv13SSMParamsBase --------------------------
	.section	.nv.shared._Z25selective_scan_fwd_kernelI32Selective_Scan_fwd_kernel_traitsILi128ELi16ELi1ELb0ELb0ELb0ELb0EN3c104HalfEfEEv13SSMParamsBase,"aw",@nobits
	.sectionflags	@""
	.align	16
	.zero		1024


//--------------------- .nv.shared._Z25selective_scan_fwd_kernelI32Selective_Scan_fwd_kernel_traitsILi128ELi16ELi1ELb0ELb0ELb0ELb1EN3c104HalfEfEEv13SSMParamsBase --------------------------
	.section	.nv.shared._Z25selective_scan_fwd_kernelI32Selective_Scan_fwd_kernel_traitsILi128ELi16ELi1ELb0ELb0ELb0ELb1EN3c104HalfEfEEv13SSMParamsBase,"aw",@nobits
	.sectionflags	@""
	.align	16
	.zero		1024


//--------------------- .nv.shared._Z25selective_scan_fwd_kernelI32Selective_Scan_fwd_kernel_traitsILi128ELi16ELi1ELb0ELb0ELb1ELb0EN3c104HalfEfEEv13SSMParamsBase --------------------------
	.section	.nv.shared._Z25selective_scan_fwd_kernelI32Selective_Scan_fwd_kernel_traitsILi128ELi16ELi1ELb0ELb0ELb1ELb0EN3c104HalfEfEEv13SSMParamsBase,"aw",@nobits
	.sectionflags	@""
	.align	16
	.zero		1024


//--------------------- .nv.shared._Z25selective_scan_fwd_kernelI32Selective_Scan_fwd_kernel_traitsILi128ELi16ELi1ELb0ELb0ELb1ELb1EN3c104HalfEfEEv13SSMParamsBase --------------------------
	.section	.nv.shared._Z25selective_scan_fwd_kernelI32Selective_Scan_fwd_kernel_traitsILi128ELi16ELi1ELb0ELb0ELb1ELb1EN3c104HalfEfEEv13SSMParamsBase,"aw",@nobits
	.sectionflags	@""
	.align	16
	.zero		1024


//--------------------- .nv.shared._Z25selective_scan_fwd_kernelI32Selective_Scan_fwd_kernel_traitsILi128ELi16ELi1ELb0ELb1ELb0ELb0EN3c104HalfEfEEv13SSMParamsBase --------------------------
	.section	.nv.shared._Z25selective_scan_fwd_kernelI32Selective_Scan_fwd_kernel_traitsILi128ELi16ELi1ELb0ELb1ELb0ELb0EN3c104HalfEfEEv13SSMParamsBase,"aw",@nobits
	.sectionflags	@""
	.align	16
	.zero		1024


//--------------------- .nv.shared._Z25selective_scan_fwd_kernelI32Selective_Scan_fwd_kernel_traitsILi128ELi16ELi1ELb0ELb1ELb0ELb1EN3c104HalfEfEEv13SSMParamsBase --------------------------
	.section	.nv.shared._Z25selective_scan_fwd_kernelI32Selective_Scan_fwd_kernel_traitsILi128ELi16ELi1ELb0ELb1ELb0ELb1EN3c104HalfEfEEv13SSMParamsBase,"aw",@nobits
	.sectionflags	@""
	.align	16
	.zero		1024


//--------------------- .nv.shared._Z25selective_scan_fwd_kernelI32Selective_Scan_fwd_kernel_traitsILi128ELi16ELi1ELb0ELb1ELb1ELb0EN3c104HalfEfEEv13SSMParamsBase --------------------------
	.section	.nv.shared._Z25selective_scan_fwd_kernelI32Selective_Scan_fwd_kernel_traitsILi128ELi16ELi1ELb0ELb1ELb1ELb0EN3c104HalfEfEEv13SSMParamsBase,"aw",@nobits
	.sectionflags	@""
	.align	16
	.zero		1024


//--------------------- .nv.shared._Z25selective_scan_fwd_kernelI32Selective_Scan_fwd_kernel_traitsILi128ELi16ELi1ELb0ELb1ELb1ELb1EN3c104HalfEfEEv13SSMParamsBase --------------------------
	.section	.nv.shared._Z25selective_scan_fwd_kernelI32Selective_Scan_fwd_kernel_traitsILi128ELi16ELi1ELb0ELb1ELb1ELb1EN3c104HalfEfEEv13SSMParamsBase,"aw",@nobits
	.sectionflags	@""
	.align	16
	.zero		1024


//--------------------- .nv.shared._Z25selective_scan_fwd_kernelI32Selective_Scan_fwd_kernel_traitsILi128ELi16ELi1ELb1ELb0ELb0ELb0EN3c104HalfEfEEv13SSMParamsBase --------------------------
	.section	.nv.shared._Z25selective_scan_fwd_kernelI32Selective_Scan_fwd_kernel_traitsILi128ELi16ELi1ELb1ELb0ELb0ELb0EN3c104HalfEfEEv13SSMParamsBase,"aw",@nobits
	.sectionflags	@""
	.align	16
	.zero		1024


//--------------------- .nv.shared._Z25selective_scan_fwd_kernelI32Selective_Scan_fwd_kernel_traitsILi128ELi16ELi1ELb1ELb0ELb0ELb1EN3c104HalfEfEEv13SSMParamsBase --------------------------
	.section	.nv.shared._Z25selective_scan_fwd_kernelI32Selective_Scan_fwd_kernel_traitsILi128ELi16ELi1ELb1ELb0ELb0ELb1EN3c104HalfEfEEv13SSMParamsBase,"aw",@nobits
	.sectionflags	@""
	.align	16
	.zero		1024


//--------------------- .nv.shared._Z25selective_scan_fwd_kernelI32Selective_Scan_fwd_kernel_traitsILi128ELi16ELi1ELb1ELb0ELb1ELb0EN3c104HalfEfEEv13SSMParamsBase --------------------------
	.section	.nv.shared._Z25selective_scan_fwd_kernelI32Selective_Scan_fwd_kernel_traitsILi128ELi16ELi1ELb1ELb0ELb1ELb0EN3c104HalfEfEEv13SSMParamsBase,"aw",@nobits
	.sectionflags	@""
	.align	16
	.zero		1024


//--------------------- .nv.shared._Z25selective_scan_fwd_kernelI32Selective_Scan_fwd_kernel_traitsILi128ELi16ELi1ELb1ELb0ELb1ELb1EN3c104HalfEfEEv13SSMParamsBase --------------------------
	.section	.nv.shared._Z25selective_scan_fwd_kernelI32Selective_Scan_fwd_kernel_traitsILi128ELi16ELi1ELb1ELb0ELb1ELb1EN3c104HalfEfEEv13SSMParamsBase,"aw",@nobits
	.sectionflags	@""
	.align	16
	.zero		1024


//--------------------- .nv.shared._Z25selective_scan_fwd_kernelI32Selective_Scan_fwd_kernel_traitsILi128ELi16ELi1ELb1ELb1ELb0ELb0EN3c104HalfEfEEv13SSMParamsBase --------------------------
	.section	.nv.shared._Z25selective_scan_fwd_kernelI32Selective_Scan_fwd_kernel_traitsILi128ELi16ELi1ELb1ELb1ELb0ELb0EN3c104HalfEfEEv13SSMParamsBase,"aw",@nobits
	.sectionflags	@""
	.align	16
	.zero		1024


//--------------------- .nv.shared._Z25selective_scan_fwd_kernelI32Selective_Scan_fwd_kernel_traitsILi128ELi16ELi1ELb1ELb1ELb0ELb1EN3c104HalfEfEEv13SSMParamsBase --------------------------
	.section	.nv.shared._Z25selective_scan_fwd_kernelI32Selective_Scan_fwd_kernel_traitsILi128ELi16ELi1ELb1ELb1ELb0ELb1EN3c104HalfEfEEv13SSMParamsBase,"aw",@nobits
	.sectionflags	@""
	.align	16
	.zero		1024


//--------------------- .nv.shared._Z25selective_scan_fwd_kernelI32Selective_Scan_fwd_kernel_traitsILi128ELi16ELi1ELb1ELb1ELb1ELb0EN3c104HalfEfEEv13SSMParamsBase --------------------------
	.section	.nv.shared._Z25selective_scan_fwd_kernelI32Selective_Scan_fwd_kernel_traitsILi128ELi16ELi1ELb1ELb1ELb1ELb0EN3c104HalfEfEEv13SSMParamsBase,"aw",@nobits
	.sectionflags	@""
	.align	16
	.zero		1024


//--------------------- .nv.shared._Z25selective_scan_fwd_kernelI32Selective_Scan_fwd_kernel_traitsILi128ELi16ELi1ELb1ELb1ELb1ELb1EN3c104HalfEfEEv13SSMParamsBase --------------------------
	.section	.nv.shared._Z25selective_scan_fwd_kernelI32Selective_Scan_fwd_kernel_traitsILi128ELi16ELi1ELb1ELb1ELb1ELb1EN3c104HalfEfEEv13SSMParamsBase,"aw",@nobits
	.sectionflags	@""
	.align	16
	.zero		1024


//--------------------- .nv.shared._Z25selective_scan_fwd_kernelI32Selective_Scan_fwd_kernel_traitsILi64ELi16ELi1ELb0ELb0ELb0ELb0EN3c104HalfEfEEv13SSMParamsBase --------------------------
	.section	.nv.shared._Z25selective_scan_fwd_kernelI32Selective_Scan_fwd_kernel_traitsILi64ELi16ELi1ELb0ELb0ELb0ELb0EN3c104HalfEfEEv13SSMParamsBase,"aw",@nobits
	.sectionflags	@""
	.align	16
	.zero		1024


//--------------------- .nv.shared._Z25selective_scan_fwd_kernelI32Selective_Scan_fwd_kernel_traitsILi64ELi16ELi1ELb0ELb0ELb0ELb1EN3c104HalfEfEEv13SSMParamsBase --------------------------
	.section	.nv.shared._Z25selective_scan_fwd_kernelI32Selective_Scan_fwd_kernel_traitsILi64ELi16ELi1ELb0ELb0ELb0ELb1EN3c104HalfEfEEv13SSMParamsBase,"aw",@nobits
	.sectionflags	@""
	.align	16
	.zero		1024


//--------------------- .nv.shared._Z25selective_scan_fwd_kernelI32Selective_Scan_fwd_kernel_traitsILi64ELi16ELi1ELb0ELb0ELb1ELb0EN3c104HalfEfEEv13SSMParamsBase --------------------------
	.section	.nv.shared._Z25selective_scan_fwd_kernelI32Selective_Scan_fwd_kernel_traitsILi64ELi16ELi1ELb0ELb0ELb1ELb0EN3c104HalfEfEEv13SSMParamsBase,"aw",@nobits
	.sectionflags	@""
	.align	16
	.zero		1024


//--------------------- .nv.shared._Z25selective_scan_fwd_kernelI32Selective_Scan_fwd_kernel_traitsILi64ELi16ELi1ELb0ELb0ELb1ELb1EN3c104HalfEfEEv13SSMParamsBase --------------------------
	.section	.nv.shared._Z25selective_scan_fwd_kernelI32Selective_Scan_fwd_kernel_traitsILi64ELi16ELi1ELb0ELb0ELb1ELb1EN3c104HalfEfEEv13SSMParamsBase,"aw",@nobits
	.sectionflags	@""
	.align	16
	.zero		1024


//--------------------- .nv.shared._Z25selective_scan_fwd_kernelI32Selective_Scan_fwd_kernel_traitsILi64ELi16ELi1ELb0ELb1ELb0ELb0EN3c104HalfEfEEv13SSMParamsBase --------------------------
	.section	.nv.shared._Z25selective_scan_fwd_kernelI32Selective_Scan_fwd_kernel_traitsILi64ELi16ELi1ELb0ELb1ELb0ELb0EN3c104HalfEfEEv13SSMParamsBase,"aw",@nobits
	.sectionflags	@""
	.align	16
	.zero		1024


//--------------------- .nv.shared._Z25selective_scan_fwd_kernelI32Selective_Scan_fwd_kernel_traitsILi64ELi16ELi1ELb0ELb1ELb0ELb1EN3c104HalfEfEEv13SSMParamsBase --------------------------
	.section	.nv.shared._Z25selective_scan_fwd_kernelI32Selective_Scan_fwd_kernel_traitsILi64ELi16ELi1ELb0ELb1ELb0ELb1EN3c104HalfEfEEv13SSMParamsBase,"aw",@nobits
	.sectionflags	@""
	.align	16
	.zero		1024


//--------------------- .nv.shared._Z25selective_scan_fwd_kernelI32Selective_Scan_fwd_kernel_traitsILi64ELi16ELi1ELb0ELb1ELb1ELb0EN3c104HalfEfEEv13SSMParamsBase --------------------------
	.section	.nv.shared._Z25selective_scan_fwd_kernelI32Selective_Scan_fwd_kernel_traitsILi64ELi16ELi1ELb0ELb1ELb1ELb0EN3c104HalfEfEEv13SSMParamsBase,"aw",@nobits
	.sectionflags	@""
	.align	16
	.zero		1024


//--------------------- .nv.shared._Z25selective_scan_fwd_kernelI32Selective_Scan_fwd_kernel_traitsILi64ELi16ELi1ELb0ELb1ELb1ELb1EN3c104HalfEfEEv13SSMParamsBase --------------------------
	.section	.nv.shared._Z25selective_scan_fwd_kernelI32Selective_Scan_fwd_kernel_traitsILi64ELi16ELi1ELb0ELb1ELb1ELb1EN3c104HalfEfEEv13SSMParamsBase,"aw",@nobits
	.sectionflags	@""
	.align	16
	.zero		1024


//--------------------- .nv.shared._Z25selective_scan_fwd_kernelI32Selective_Scan_fwd_kernel_traitsILi64ELi16ELi1ELb1ELb0ELb0ELb0EN3c104HalfEfEEv13SSMParamsBase --------------------------
	.section	.nv.shared._Z25selective_scan_fwd_kernelI32Selective_Scan_fwd_kernel_traitsILi64ELi16ELi1ELb1ELb0ELb0ELb0EN3c104HalfEfEEv13SSMParamsBase,"aw",@nobits
	.sectionflags	@""
	.align	16
	.zero		1024


//--------------------- .nv.shared._Z25selective_scan_fwd_kernelI32Selective_Scan_fwd_kernel_traitsILi64ELi16ELi1ELb1ELb0ELb0ELb1EN3c104HalfEfEEv13SSMParamsBase --------------------------
	.section	.nv.shared._Z25selective_scan_fwd_kernelI32Selective_Scan_fwd_kernel_traitsILi64ELi16ELi1ELb1ELb0ELb0ELb1EN3c104HalfEfEEv13SSMParamsBase,"aw",@nobits
	.sectionflags	@""
	.align	16
	.zero		1024


//--------------------- .nv.shared._Z25selective_scan_fwd_kernelI32Selective_Scan_fwd_kernel_traitsILi64ELi16ELi1ELb1ELb0ELb1ELb0EN3c104HalfEfEEv13SSMParamsBase --------------------------
	.section	.nv.shared._Z25selective_scan_fwd_kernelI32Selective_Scan_fwd_kernel_traitsILi64ELi16ELi1ELb1ELb0ELb1ELb0EN3c104HalfEfEEv13SSMParamsBase,"aw",@nobits
	.sectionflags	@""
	.align	16
	.zero		1024


//--------------------- .nv.shared._Z25selective_scan_fwd_kernelI32Selective_Scan_fwd_kernel_traitsILi64ELi16ELi1ELb1ELb0ELb1ELb1EN3c104HalfEfEEv13SSMParamsBase --------------------------
	.section	.nv.shared._Z25selective_scan_fwd_kernelI32Selective_Scan_fwd_kernel_traitsILi64ELi16ELi1ELb1ELb0ELb1ELb1EN3c104HalfEfEEv13SSMParamsBase,"aw",@nobits
	.sectionflags	@""
	.align	16
	.zero		1024


//--------------------- .nv.shared._Z25selective_scan_fwd_kernelI32Selective_Scan_fwd_kernel_traitsILi64ELi16ELi1ELb1ELb1ELb0ELb0EN3c104HalfEfEEv13SSMParamsBase --------------------------
	.section	.nv.shared._Z25selective_scan_fwd_kernelI32Selective_Scan_fwd_kernel_traitsILi64ELi16ELi1ELb1ELb1ELb0ELb0EN3c104HalfEfEEv13SSMParamsBase,"aw",@nobits
	.sectionflags	@""
	.align	16
	.zero		1024


//--------------------- .nv.shared._Z25selective_scan_fwd_kernelI32Selective_Scan_fwd_kernel_traitsILi64ELi16ELi1ELb1ELb1ELb0ELb1EN3c104HalfEfEEv13SSMParamsBase --------------------------
	.section	.nv.shared._Z25selective_scan_fwd_kernelI32Selective_Scan_fwd_kernel_traitsILi64ELi16ELi1ELb1ELb1ELb0ELb1EN3c104HalfEfEEv13SSMParamsBase,"aw",@nobits
	.sectionflags	@""
	.align	16
	.zero		1024


//--------------------- .nv.shared._Z25selective_scan_fwd_kernelI32Selective_Scan_fwd_kernel_traitsILi64ELi16ELi1ELb1ELb1ELb1ELb0EN3c104HalfEfEEv13SSMParamsBase --------------------------
	.section	.nv.shared._Z25selective_scan_fwd_kernelI32Selective_Scan_fwd_kernel_traitsILi64ELi16ELi1ELb1ELb1ELb1ELb0EN3c104HalfEfEEv13SSMParamsBase,"aw",@nobits
	.sectionflags	@""
	.align	16
	.zero		1024


//--------------------- .nv.shared._Z25selective_scan_fwd_kernelI32Selective_Scan_fwd_kernel_traitsILi64ELi16ELi1ELb1ELb1ELb1ELb1EN3c104HalfEfEEv13SSMParamsBase --------------------------
	.section	.nv.shared._Z25selective_scan_fwd_kernelI32Selective_Scan_fwd_kernel_traitsILi64ELi16ELi1ELb1ELb1ELb1ELb1EN3c104HalfEfEEv13SSMParamsBase,"aw",@nobits
	.sectionflags	@""
	.align	16
	.zero		1024


//--------------------- .nv.shared._Z25selective_scan_fwd_kernelI32Selective_Scan_fwd_kernel_traitsILi32ELi16ELi1ELb0ELb0ELb0ELb0EN3c104HalfEfEEv13SSMParamsBase --------------------------
	.section	.nv.shared._Z25selective_scan_fwd_kernelI32Selective_Scan_fwd_kernel_traitsILi32ELi16ELi1ELb0ELb0ELb0ELb0EN3c104HalfEfEEv13SSMParamsBase,"aw",@nobits
	.sectionflags	@""
	.align	16
	.zero		1024


//--------------------- .nv.shared._Z25selective_scan_fwd_kernelI32Selective_Scan_fwd_kernel_traitsILi32ELi16ELi1ELb0ELb0ELb0ELb1EN3c104HalfEfEEv13SSMParamsBase --------------------------
	.section	.nv.shared._Z25selective_scan_fwd_kernelI32Selective_Scan_fwd_kernel_traitsILi32ELi16ELi1ELb0ELb0ELb0ELb1EN3c104HalfEfEEv13SSMParamsBase,"aw",@nobits
	.sectionflags	@""
	.align	16
	.zero		1024


//--------------------- .nv.shared._Z25selective_scan_fwd_kernelI32Selective_Scan_fwd_kernel_traitsILi32ELi16ELi1ELb0ELb0ELb1ELb0EN3c104HalfEfEEv13SSMParamsBase --------------------------
	.section	.nv.shared._Z25selective_scan_fwd_kernelI32Selective_Scan_fwd_kernel_traitsILi32ELi16ELi1ELb0ELb0ELb1ELb0EN3c104HalfEfEEv13SSMParamsBase,"aw",@nobits
	.sectionflags	@""
	.align	16
	.zero		1024


//--------------------- .nv.shared._Z25selective_scan_fwd_kernelI32Selective_Scan_fwd_kernel_traitsILi32ELi16ELi1ELb0ELb0ELb1ELb1EN3c104HalfEfEEv13SSMParamsBase --------------------------
	.section	.nv.shared._Z25selective_scan_fwd_kernelI32Selective_Scan_fwd_kernel_traitsILi32ELi16ELi1ELb0ELb0ELb1ELb1EN3c104HalfEfEEv13SSMParamsBase,"aw",@nobits
	.sectionflags	@""
	.align	16
	.zero		1024


//--------------------- .nv.shared._Z25selective_scan_fwd_kernelI32Selective_Scan_fwd_kernel_traitsILi32ELi16ELi1ELb0ELb1ELb0ELb0EN3c104HalfEfEEv13SSMParamsBase --------------------------
	.section	.nv.shared._Z25selective_scan_fwd_kernelI32Selective_Scan_fwd_kernel_traitsILi32ELi16ELi1ELb0ELb1ELb0ELb0EN3c104HalfEfEEv13SSMParamsBase,"aw",@nobits
	.sectionflags	@""
	.align	16
	.zero		1024


//--------------------- .nv.shared._Z25selective_scan_fwd_kernelI32Selective_Scan_fwd_kernel_traitsILi32ELi16ELi1ELb0ELb1ELb0ELb1EN3c104HalfEfEEv13SSMParamsBase --------------------------
	.section	.nv.shared._Z25selective_scan_fwd_kernelI32Selective_Scan_fwd_kernel_traitsILi32ELi16ELi1ELb0ELb1ELb0ELb1EN3c104HalfEfEEv13SSMParamsBase,"aw",@nobits
	.sectionflags	@""
	.align	16
	.zero		1024


//--------------------- .nv.shared._Z25selective_scan_fwd_kernelI32Selective_Scan_fwd_kernel_traitsILi32ELi16ELi1ELb0ELb1ELb1ELb0EN3c104HalfEfEEv13SSMParamsBase --------------------------
	.section	.nv.shared._Z25selective_scan_fwd_kernelI32Selective_Scan_fwd_kernel_traitsILi32ELi16ELi1ELb0ELb1ELb1ELb0EN3c104HalfEfEEv13SSMParamsBase,"aw",@nobits
	.sectionflags	@""
	.align	16
	.zero		1024


//--------------------- .nv.shared._Z25selective_scan_fwd_kernelI32Selective_Scan_fwd_kernel_traitsILi32ELi16ELi1ELb0ELb1ELb1ELb1EN3c104HalfEfEEv13SSMParamsBase --------------------------
	.section	.nv.shared._Z25selective_scan_fwd_kernelI32Selective_Scan_fwd_kernel_traitsILi32ELi16ELi1ELb0ELb1ELb1ELb1EN3c104HalfEfEEv13SSMParamsBase,"aw",@nobits
	.sectionflags	@""
	.align	16
	.zero		1024


//--------------------- .nv.shared._Z25selective_scan_fwd_kernelI32Selective_Scan_fwd_kernel_traitsILi32ELi16ELi1ELb1ELb0ELb0ELb0EN3c104HalfEfEEv13SSMParamsBase --------------------------
	.section	.nv.shared._Z25selective_scan_fwd_kernelI32Selective_Scan_fwd_kernel_traitsILi32ELi16ELi1ELb1ELb0ELb0ELb0EN3c104HalfEfEEv13SSMParamsBase,"aw",@nobits
	.sectionflags	@""
	.align	16
	.zero		1024


//--------------------- .nv.shared._Z25selective_scan_fwd_kernelI32Selective_Scan_fwd_kernel_traitsILi32ELi16ELi1ELb1ELb0ELb0ELb1EN3c104HalfEfEEv13SSMParamsBase --------------------------
	.section	.nv.shared._Z25selective_scan_fwd_kernelI32Selective_Scan_fwd_kernel_traitsILi32ELi16ELi1ELb1ELb0ELb0ELb1EN3c104HalfEfEEv13SSMParamsBase,"aw",@nobits
	.sectionflags	@""
	.align	16
	.zero		1024


//--------------------- .nv.shared._Z25selective_scan_fwd_kernelI32Selective_Scan_fwd_kernel_traitsILi32ELi16ELi1ELb1ELb0ELb1ELb0EN3c104HalfEfEEv13SSMParamsBase --------------------------
	.section	.nv.shared._Z25selective_scan_fwd_kernelI32Selective_Scan_fwd_kernel_traitsILi32ELi16ELi1ELb1ELb0ELb1ELb0EN3c104HalfEfEEv13SSMParamsBase,"aw",@nobits
	.sectionflags	@""
	.align	16
	.zero		1024


//--------------------- .nv.shared._Z25selective_scan_fwd_kernelI32Selective_Scan_fwd_kernel_traitsILi32ELi16ELi1ELb1ELb0ELb1ELb1EN3c104HalfEfEEv13SSMParamsBase --------------------------
	.section	.nv.shared._Z25selective_scan_fwd_kernelI32Selective_Scan_fwd_kernel_traitsILi32ELi16ELi1ELb1ELb0ELb1ELb1EN3c104HalfEfEEv13SSMParamsBase,"aw",@nobits
	.sectionflags	@""
	.align	16
	.zero		1024


//--------------------- .nv.shared._Z25selective_scan_fwd_kernelI32Selective_Scan_fwd_kernel_traitsILi32ELi16ELi1ELb1ELb1ELb0ELb0EN3c104HalfEfEEv13SSMParamsBase --------------------------
	.section	.nv.shared._Z25selective_scan_fwd_kernelI32Selective_Scan_fwd_kernel_traitsILi32ELi16ELi1ELb1ELb1ELb0ELb0EN3c104HalfEfEEv13SSMParamsBase,"aw",@nobits
	.sectionflags	@""
	.align	16
	.zero		1024


//--------------------- .nv.shared._Z25selective_scan_fwd_kernelI32Selective_Scan_fwd_kernel_traitsILi32ELi16ELi1ELb1ELb1ELb0ELb1EN3c104HalfEfEEv13SSMParamsBase --------------------------
	.section	.nv.shared._Z25selective_scan_fwd_kernelI32Selective_Scan_fwd_kernel_traitsILi32ELi16ELi1ELb1ELb1ELb0ELb1EN3c104HalfEfEEv13SSMParamsBase,"aw",@nobits
	.sectionflags	@""
	.align	16
	.zero		1024


//--------------------- .nv.shared._Z25selective_scan_fwd_kernelI32Selective_Scan_fwd_kernel_traitsILi32ELi16ELi1ELb1ELb1ELb1ELb0EN3c104HalfEfEEv13SSMParamsBase --------------------------
	.section	.nv.shared._Z25selective_scan_fwd_kernelI32Selective_Scan_fwd_kernel_traitsILi32ELi16ELi1ELb1ELb1ELb1ELb0EN3c104HalfEfEEv13SSMParamsBase,"aw",@nobits
	.sectionflags	@""
	.align	16
	.zero		1024


//--------------------- .nv.shared._Z25selective_scan_fwd_kernelI32Selective_Scan_fwd_kernel_traitsILi32ELi16ELi1ELb1ELb1ELb1ELb1EN3c104HalfEfEEv13SSMParamsBase --------------------------
	.section	.nv.shared._Z25selective_scan_fwd_kernelI32Selective_Scan_fwd_kernel_traitsILi32ELi16ELi1ELb1ELb1ELb1ELb1EN3c104HalfEfEEv13SSMParamsBase,"aw",@nobits
	.sectionflags	@""
	.align	16
	.zero		1024


//--------------------- .nv.shared._Z25selective_scan_fwd_kernelI32Selective_Scan_fwd_kernel_traitsILi32ELi8ELi1ELb0ELb0ELb0ELb0EN3c104HalfEfEEv13SSMParamsBase --------------------------
	.section	.nv.shared._Z25selective_scan_fwd_kernelI32Selective_Scan_fwd_kernel_traitsILi32ELi8ELi1ELb0ELb0ELb0ELb0EN3c104HalfEfEEv13SSMParamsBase,"aw",@nobits
	.sectionflags	@""
	.align	16
	.zero		1024


//--------------------- .nv.shared._Z25selective_scan_fwd_kernelI32Selective_Scan_fwd_kernel_traitsILi32ELi8ELi1ELb0ELb0ELb0ELb1EN3c104HalfEfEEv13SSMParamsBase --------------------------
	.section	.nv.shared._Z25selective_scan_fwd_kernelI32Selective_Scan_fwd_kernel_traitsILi32ELi8ELi1ELb0ELb0ELb0ELb1EN3c104HalfEfEEv13SSMParamsBase,"aw",@nobits
	.sectionflags	@""
	.align	16
	.zero		1024


//--------------------- .nv.shared._Z25selective_scan_fwd_kernelI32Selective_Scan_fwd_kernel_traitsILi32ELi8ELi1ELb0ELb0ELb1ELb0EN3c104HalfEfEEv13SSMParamsBase --------------------------
	.section	.nv.shared._Z25selective_scan_fwd_kernelI32Selective_Scan_fwd_kernel_traitsILi32ELi8ELi1ELb0ELb0ELb1ELb0EN3c104HalfEfEEv13SSMParamsBase,"aw",@nobits
	.sectionflags	@""
	.align	16
	.zero		1024


//--------------------- .nv.shared._Z25selective_scan_fwd_kernelI32Selective_Scan_fwd_kernel_traitsILi32ELi8ELi1ELb0ELb0ELb1ELb1EN3c104HalfEfEEv13SSMParamsBase --------------------------
	.section	.nv.shared._Z25selective_scan_fwd_kernelI32Selective_Scan_fwd_kernel_traitsILi32ELi8ELi1ELb0ELb0ELb1ELb1EN3c104HalfEfEEv13SSMParamsBase,"aw",@nobits
	.sectionflags	@""
	.align	16
	.zero		1024


//--------------------- .nv.shared._Z25selective_scan_fwd_kernelI32Selective_Scan_fwd_kernel_traitsILi32ELi8ELi1ELb0ELb1ELb0ELb0EN3c104HalfEfEEv13SSMParamsBase --------------------------
	.section	.nv.shared._Z25selective_scan_fwd_kernelI32Selective_Scan_fwd_kernel_traitsILi32ELi8ELi1ELb0ELb1ELb0ELb0EN3c104HalfEfEEv13SSMParamsBase,"aw",@nobits
	.sectionflags	@""
	.align	16
	.zero		1024


//--------------------- .nv.shared._Z25selective_scan_fwd_kernelI32Selective_Scan_fwd_kernel_traitsILi32ELi8ELi1ELb0ELb1ELb0ELb1EN3c104HalfEfEEv13SSMParamsBase --------------------------
	.section	.nv.shared._Z25selective_scan_fwd_kernelI32Selective_Scan_fwd_kernel_traitsILi32ELi8ELi1ELb0ELb1ELb0ELb1EN3c104HalfEfEEv13SSMParamsBase,"aw",@nobits
	.sectionflags	@""
	.align	16
	.zero		1024


//--------------------- .nv.shared._Z25selective_scan_fwd_kernelI32Selective_Scan_fwd_kernel_traitsILi32ELi8ELi1ELb0ELb1ELb1ELb0EN3c104HalfEfEEv13SSMParamsBase --------------------------
	.section	.nv.shared._Z25selective_scan_fwd_kernelI32Selective_Scan_fwd_kernel_traitsILi32ELi8ELi1ELb0ELb1ELb1ELb0EN3c104HalfEfEEv13SSMParamsBase,"aw",@nobits
	.sectionflags	@""
	.align	16
	.zero		1024


//--------------------- .nv.shared._Z25selective_scan_fwd_kernelI32Selective_Scan_fwd_kernel_traitsILi32ELi8ELi1ELb0ELb1ELb1ELb1EN3c104HalfEfEEv13SSMParamsBase --------------------------
	.section	.nv.shared._Z25selective_scan_fwd_kernelI32Selective_Scan_fwd_kernel_traitsILi32ELi8ELi1ELb0ELb1ELb1ELb1EN3c104HalfEfEEv13SSMParamsBase,"aw",@nobits
	.sectionflags	@""
	.align	16
	.zero		1024


//--------------------- .nv.shared._Z25selective_scan_fwd_kernelI32Selective_Scan_fwd_kernel_traitsILi32ELi8ELi1ELb1ELb0ELb0ELb0EN3c104HalfEfEEv13SSMParamsBase --------------------------
	.section	.nv.shared._Z25selective_scan_fwd_kernelI32Selective_Scan_fwd_kernel_traitsILi32ELi8ELi1ELb1ELb0ELb0ELb0EN3c104HalfEfEEv13SSMParamsBase,"aw",@nobits
	.sectionflags	@""
	.align	16
	.zero		1024


//--------------------- .nv.shared._Z25selective_scan_fwd_kernelI32Selective_Scan_fwd_kernel_traitsILi32ELi8ELi1ELb1ELb0ELb0ELb1EN3c104HalfEfEEv13SSMParamsBase --------------------------
	.section	.nv.shared._Z25selective_scan_fwd_kernelI32Selective_Scan_fwd_kernel_traitsILi32ELi8ELi1ELb1ELb0ELb0ELb1EN3c104HalfEfEEv13SSMParamsBase,"aw",@nobits
	.sectionflags	@""
	.align	16
	.zero		1024


//--------------------- .nv.shared._Z25selective_scan_fwd_kernelI32Selective_Scan_fwd_kernel_traitsILi32ELi8ELi1ELb1ELb0ELb1ELb0EN3c104HalfEfEEv13SSMParamsBase --------------------------
	.section	.nv.shared._Z25selective_scan_fwd_kernelI32Selective_Scan_fwd_kernel_traitsILi32ELi8ELi1ELb1ELb0ELb1ELb0EN3c104HalfEfEEv13SSMParamsBase,"aw",@nobits
	.sectionflags	@""
	.align	16
	.zero		1024


//--------------------- .nv.shared._Z25selective_scan_fwd_kernelI32Selective_Scan_fwd_kernel_traitsILi32ELi8ELi1ELb1ELb0ELb1ELb1EN3c104HalfEfEEv13SSMParamsBase --------------------------
	.section	.nv.shared._Z25selective_scan_fwd_kernelI32Selective_Scan_fwd_kernel_traitsILi32ELi8ELi1ELb1ELb0ELb1ELb1EN3c104HalfEfEEv13SSMParamsBase,"aw",@nobits
	.sectionflags	@""
	.align	16
	.zero		1024


//--------------------- .nv.shared._Z25selective_scan_fwd_kernelI32Selective_Scan_fwd_kernel_traitsILi32ELi8ELi1ELb1ELb1ELb0ELb0EN3c104HalfEfEEv13SSMParamsBase --------------------------
	.section	.nv.shared._Z25selective_scan_fwd_kernelI32Selective_Scan_fwd_kernel_traitsILi32ELi8ELi1ELb1ELb1ELb0ELb0EN3c104HalfEfEEv13SSMParamsBase,"aw",@nobits
	.sectionflags	@""
	.align	16
	.zero		1024


//--------------------- .nv.shared._Z25selective_scan_fwd_kernelI32Selective_Scan_fwd_kernel_traitsILi32ELi8ELi1ELb1ELb1ELb0ELb1EN3c104HalfEfEEv13SSMParamsBase --------------------------
	.section	.nv.shared._Z25selective_scan_fwd_kernelI32Selective_Scan_fwd_kernel_traitsILi32ELi8ELi1ELb1ELb1ELb0ELb1EN3c104HalfEfEEv13SSMParamsBase,"aw",@nobits
	.sectionflags	@""
	.align	16
	.zero		1024


//--------------------- .nv.shared._Z25selective_scan_fwd_kernelI32Selective_Scan_fwd_kernel_traitsILi32ELi8ELi1ELb1ELb1ELb1ELb0EN3c104HalfEfEEv13SSMParamsBase --------------------------
	.section	.nv.shared._Z25selective_scan_fwd_kernelI32Selective_Scan_fwd_kernel_traitsILi32ELi8ELi1ELb1ELb1ELb1ELb0EN3c104HalfEfEEv13SSMParamsBase,"aw",@nobits
	.sectionflags	@""
	.align	16
	.zero		1024


//--------------------- .nv.shared._Z25selective_scan_fwd_kernelI32Selective_Scan_fwd_kernel_traitsILi32ELi8ELi1ELb1ELb1ELb1ELb1EN3c104HalfEfEEv13SSMParamsBase --------------------------
	.section	.nv.shared._Z25selective_scan_fwd_kernelI32Selective_Scan_fwd_kernel_traitsILi32ELi8ELi1ELb1ELb1ELb1ELb1EN3c104HalfEfEEv13SSMParamsBase,"aw",@nobits
	.sectionflags	@""
	.align	16
	.zero		1024


//--------------------- .nv.shared._Z25selective_scan_fwd_kernelI32Selective_Scan_fwd_kernel_traitsILi32ELi4ELi1ELb0ELb0ELb0ELb0EN3c104HalfEfEEv13SSMParamsBase --------------------------
	.section	.nv.shared._Z25selective_scan_fwd_kernelI32Selective_Scan_fwd_kernel_traitsILi32ELi4ELi1ELb0ELb0ELb0ELb0EN3c104HalfEfEEv13SSMParamsBase,"aw",@nobits
	.sectionflags	@""
	.align	16
	.zero		1024


//--------------------- .nv.shared._Z25selective_scan_fwd_kernelI32Selective_Scan_fwd_kernel_traitsILi32ELi4ELi1ELb0ELb0ELb0ELb1EN3c104HalfEfEEv13SSMParamsBase --------------------------
	.section	.nv.shared._Z25selective_scan_fwd_kernelI32Selective_Scan_fwd_kernel_traitsILi32ELi4ELi1ELb0ELb0ELb0ELb1EN3c104HalfEfEEv13SSMParamsBase,"aw",@nobits
	.sectionflags	@""
	.align	16
	.zero		1024


//--------------------- .nv.shared._Z25selective_scan_fwd_kernelI32Selective_Scan_fwd_kernel_traitsILi32ELi4ELi1ELb0ELb0ELb1ELb0EN3c104HalfEfEEv13SSMParamsBase --------------------------
	.section	.nv.shared._Z25selective_scan_fwd_kernelI32Selective_Scan_fwd_kernel_traitsILi32ELi4ELi1ELb0ELb0ELb1ELb0EN3c104HalfEfEEv13SSMParamsBase,"aw",@nobits
	.sectionflags	@""
	.align	16
	.zero		1024


//--------------------- .nv.shared._Z25selective_scan_fwd_kernelI32Selective_Scan_fwd_kernel_traitsILi32ELi4ELi1ELb0ELb0ELb1ELb1EN3c104HalfEfEEv13SSMParamsBase --------------------------
	.section	.nv.shared._Z25selective_scan_fwd_kernelI32Selective_Scan_fwd_kernel_traitsILi32ELi4ELi1ELb0ELb0ELb1ELb1EN3c104HalfEfEEv13SSMParamsBase,"aw",@nobits
	.sectionflags	@""
	.align	16
	.zero		1024


//--------------------- .nv.shared._Z25selective_scan_fwd_kernelI32Selective_Scan_fwd_kernel_traitsILi32ELi4ELi1ELb0ELb1ELb0ELb0EN3c104HalfEfEEv13SSMParamsBase --------------------------
	.section	.nv.shared._Z25selective_scan_fwd_kernelI32Selective_Scan_fwd_kernel_traitsILi32ELi4ELi1ELb0ELb1ELb0ELb0EN3c104HalfEfEEv13SSMParamsBase,"aw",@nobits
	.sectionflags	@""
	.align	16
	.zero		1024


//--------------------- .nv.shared._Z25selective_scan_fwd_kernelI32Selective_Scan_fwd_kernel_traitsILi32ELi4ELi1ELb0ELb1ELb0ELb1EN3c104HalfEfEEv13SSMParamsBase --------------------------
	.section	.nv.shared._Z25selective_scan_fwd_kernelI32Selective_Scan_fwd_kernel_traitsILi32ELi4ELi1ELb0ELb1ELb0ELb1EN3c104HalfEfEEv13SSMParamsBase,"aw",@nobits
	.sectionflags	@""
	.align	16
	.zero		1024


//--------------------- .nv.shared._Z25selective_scan_fwd_kernelI32Selective_Scan_fwd_kernel_traitsILi32ELi4ELi1ELb0ELb1ELb1ELb0EN3c104HalfEfEEv13SSMParamsBase --------------------------
	.section	.nv.shared._Z25selective_scan_fwd_kernelI32Selective_Scan_fwd_kernel_traitsILi32ELi4ELi1ELb0ELb1ELb1ELb0EN3c104HalfEfEEv13SSMParamsBase,"aw",@nobits
	.sectionflags	@""
	.align	16
	.zero		1024


//--------------------- .nv.shared._Z25selective_scan_fwd_kernelI32Selective_Scan_fwd_kernel_traitsILi32ELi4ELi1ELb0ELb1ELb1ELb1EN3c104HalfEfEEv13SSMParamsBase --------------------------
	.section	.nv.shared._Z25selective_scan_fwd_kernelI32Selective_Scan_fwd_kernel_traitsILi32ELi4ELi1ELb0ELb1ELb1ELb1EN3c104HalfEfEEv13SSMParamsBase,"aw",@nobits
	.sectionflags	@""
	.align	16
	.zero		1024


//--------------------- .nv.shared._Z25selective_scan_fwd_kernelI32Selective_Scan_fwd_kernel_traitsILi32ELi4ELi1ELb1ELb0ELb0ELb0EN3c104HalfEfEEv13SSMParamsBase --------------------------
	.section	.nv.shared._Z25selective_scan_fwd_kernelI32Selective_Scan_fwd_kernel_traitsILi32ELi4ELi1ELb1ELb0ELb0ELb0EN3c104HalfEfEEv13SSMParamsBase,"aw",@nobits
	.sectionflags	@""
	.align	16
	.zero		1024


//--------------------- .nv.shared._Z25selective_scan_fwd_kernelI32Selective_Scan_fwd_kernel_traitsILi32ELi4ELi1ELb1ELb0ELb0ELb1EN3c104HalfEfEEv13SSMParamsBase --------------------------
	.section	.nv.shared._Z25selective_scan_fwd_kernelI32Selective_Scan_fwd_kernel_traitsILi32ELi4ELi1ELb1ELb0ELb0ELb1EN3c104HalfEfEEv13SSMParamsBase,"aw",@nobits
	.sectionflags	@""
	.align	16
	.zero		1024


//--------------------- .nv.shared._Z25selective_scan_fwd_kernelI32Selective_Scan_fwd_kernel_traitsILi32ELi4ELi1ELb1ELb0ELb1ELb0EN3c104HalfEfEEv13SSMParamsBase --------------------------
	.section	.nv.shared._Z25selective_scan_fwd_kernelI32Selective_Scan_fwd_kernel_traitsILi32ELi4ELi1ELb1ELb0ELb1ELb0EN3c104HalfEfEEv13SSMParamsBase,"aw",@nobits
	.sectionflags	@""
	.align	16
	.zero		1024


//--------------------- .nv.shared._Z25selective_scan_fwd_kernelI32Selective_Scan_fwd_kernel_traitsILi32ELi4ELi1ELb1ELb0ELb1ELb1EN3c104HalfEfEEv13SSMParamsBase --------------------------
	.section	.nv.shared._Z25selective_scan_fwd_kernelI32Selective_Scan_fwd_kernel_traitsILi32ELi4ELi1ELb1ELb0ELb1ELb1EN3c104HalfEfEEv13SSMParamsBase,"aw",@nobits
	.sectionflags	@""
	.align	16
	.zero		1024


//--------------------- .nv.shared._Z25selective_scan_fwd_kernelI32Selective_Scan_fwd_kernel_traitsILi32ELi4ELi1ELb1ELb1ELb0ELb0EN3c104HalfEfEEv13SSMParamsBase --------------------------
	.section	.nv.shared._Z25selective_scan_fwd_kernelI32Selective_Scan_fwd_kernel_traitsILi32ELi4ELi1ELb1ELb1ELb0ELb0EN3c104HalfEfEEv13SSMParamsBase,"aw",@nobits
	.sectionflags	@""
	.align	16
	.zero		1024


//--------------------- .nv.shared._Z25selective_scan_fwd_kernelI32Selective_Scan_fwd_kernel_traitsILi32ELi4ELi1ELb1ELb1ELb0ELb1EN3c104HalfEfEEv13SSMParamsBase --------------------------
	.section	.nv.shared._Z25selective_scan_fwd_kernelI32Selective_Scan_fwd_kernel_traitsILi32ELi4ELi1ELb1ELb1ELb0ELb1EN3c104HalfEfEEv13SSMParamsBase,"aw",@nobits
	.sectionflags	@""
	.align	16
	.zero		1024


//--------------------- .nv.shared._Z25selective_scan_fwd_kernelI32Selective_Scan_fwd_kernel_traitsILi32ELi4ELi1ELb1ELb1ELb1ELb0EN3c104HalfEfEEv13SSMParamsBase --------------------------
	.section	.nv.shared._Z25selective_scan_fwd_kernelI32Selective_Scan_fwd_kernel_traitsILi32ELi4ELi1ELb1ELb1ELb1ELb0EN3c104HalfEfEEv13SSMParamsBase,"aw",@nobits
	.sectionflags	@""
	.align	16
	.zero		1024


//--------------------- .nv.shared._Z25selective_scan_fwd_kernelI32Selective_Scan_fwd_kernel_traitsILi32ELi4ELi1ELb1ELb1ELb1ELb1EN3c104HalfEfEEv13SSMParamsBase --------------------------
	.section	.nv.shared._Z25selective_scan_fwd_kernelI32Selective_Scan_fwd_kernel_traitsILi32ELi4ELi1ELb1ELb1ELb1ELb1EN3c104HalfEfEEv13SSMParamsBase,"aw",@nobits
	.sectionflags	@""
	.align	16
	.zero		1024


//--------------------- .nv.constant0._Z25selective_scan_fwd_kernelI32Selective_Scan_fwd_kernel_traitsILi128ELi16ELi1ELb0ELb0ELb0ELb0EN3c104HalfENS1_7complexIfEEEEv13SSMParamsBase --------------------------
	.section	.nv.constant0._Z25selective_scan_fwd_kernelI32Selective_Scan_fwd_kernel_traitsILi128ELi16ELi1ELb0ELb0ELb0ELb0EN3c104HalfENS1_7complexIfEEEEv13SSMParamsBase,"a",@progbits
	.sectionflags	@""
	.align	4
.nv.constant0._Z25selective_scan_fwd_kernelI32Selective_Scan_fwd_kernel_traitsILi128ELi16ELi1ELb0ELb0ELb0ELb0EN3c104HalfENS1_7complexIfEEEEv13SSMParamsBase:
	.zero		1176


//--------------------- .nv.constant0._Z25selective_scan_fwd_kernelI32Selective_Scan_fwd_kernel_traitsILi128ELi16ELi1ELb0ELb0ELb0ELb1EN3c104HalfENS1_7complexIfEEEEv13SSMParamsBase --------------------------
	.section	.nv.constant0._Z25selective_scan_fwd_kernelI32Selective_Scan_fwd_kernel_traitsILi128ELi16ELi1ELb0ELb0ELb0ELb1EN3c104HalfENS1_7complexIfEEEEv13SSMParamsBase,"a",@progbits
	.sectionflags	@""
	.align	4
.nv.constant0._Z25selective_scan_fwd_kernelI32Selective_Scan_fwd_kernel_traitsILi128ELi16ELi1ELb0ELb0ELb0ELb1EN3c104HalfENS1_7complexIfEEEEv13SSMParamsBase:
	.zero		1176


//--------------------- .nv.constant0._Z25selective_scan_fwd_kernelI32Selective_Scan_fwd_kernel_traitsILi128ELi16ELi1ELb0ELb0ELb1ELb0EN3c104HalfENS1_7complexIfEEEEv13SSMParamsBase --------------------------
	.section	.nv.constant0._Z25selective_scan_fwd_kernelI32Selective_Scan_fwd_kernel_traitsILi128ELi16ELi1ELb0ELb0ELb1ELb0EN3c104HalfENS1_7complexIfEEEEv13SSMParamsBase,"a",@progbits
	.sectionflags	@""
	.align	4
.nv.constant0._Z25selective_scan_fwd_kernelI32Selective_Scan_fwd_kernel_traitsILi128ELi16ELi1ELb0ELb0ELb1ELb0EN3c104HalfENS1_7complexIfEEEEv13SSMParamsBase:
	.zero		1176


//--------------------- .nv.constant0._Z25selective_scan_fwd_kernelI32Selective_Scan_fwd_kernel_traitsILi128ELi16ELi1ELb0ELb0ELb1ELb1EN3c104HalfENS1_7complexIfEEEEv13SSMParamsBase --------------------------
	.section	.nv.constant0._Z25selective_scan_fwd_kernelI32Selective_Scan_fwd_kernel_traitsILi128ELi16ELi1ELb0ELb0ELb1ELb1EN3c104HalfENS1_7complexIfEEEEv13SSMParamsBase,"a",@progbits
	.sectionflags	@""
	.align	4
.nv.constant0._Z25selective_scan_fwd_kernelI32Selective_Scan_fwd_kernel_traitsILi128ELi16ELi1ELb0ELb0ELb1ELb1EN3c104HalfENS1_7complexIfEEEEv13SSMParamsBase:
	.zero		1176


//--------------------- .nv.constant0._Z25selective_scan_fwd_kernelI32Selective_Scan_fwd_kernel_traitsILi128ELi16ELi1ELb0ELb1ELb0ELb0EN3c104HalfENS1_7complexIfEEEEv13SSMParamsBase --------------------------
	.section	.nv.constant0._Z25selective_scan_fwd_kernelI32Selective_Scan_fwd_kernel_traitsILi128ELi16ELi1ELb0ELb1ELb0ELb0EN3c104HalfENS1_7complexIfEEEEv13SSMParamsBase,"a",@progbits
	.sectionflags	@""
	.align	4
.nv.constant0._Z25selective_scan_fwd_kernelI32Selective_Scan_fwd_kernel_traitsILi128ELi16ELi1ELb0ELb1ELb0ELb0EN3c104HalfENS1_7complexIfEEEEv13SSMParamsBase:
	.zero		1176


//--------------------- .nv.constant0._Z25selective_scan_fwd_kernelI32Selective_Scan_fwd_kernel_traitsILi128ELi16ELi1ELb0ELb1ELb0ELb1EN3c104HalfENS1_7complexIfEEEEv13SSMParamsBase --------------------------
	.section	.nv.constant0._Z25selective_scan_fwd_kernelI32Selective_Scan_fwd_kernel_traitsILi128ELi16ELi1ELb0ELb1ELb0ELb1EN3c104HalfENS1_7complexIfEEEEv13SSMParamsBase,"a",@progbits
	.sectionflags	@""
	.align	4
.nv.constant0._Z25selective_scan_fwd_kernelI32Selective_Scan_fwd_kernel_traitsILi128ELi16ELi1ELb0ELb1ELb0ELb1EN3c104HalfENS1_7complexIfEEEEv13SSMParamsBase:
	.zero		1176


//--------------------- .nv.constant0._Z25selective_scan_fwd_kernelI32Selective_Scan_fwd_kernel_traitsILi128ELi16ELi1ELb0ELb1ELb1ELb0EN3c104HalfENS1_7complexIfEEEEv13SSMParamsBase --------------------------
	.section	.nv.constant0._Z25selective_scan_fwd_kernelI32Selective_Scan_fwd_kernel_traitsILi128ELi16ELi1ELb0ELb1ELb1ELb0EN3c104HalfENS1_7complexIfEEEEv13SSMParamsBase,"a",@progbits
	.sectionflags	@""
	.align	4
.nv.constant0._Z25selective_scan_fwd_kernelI32Selective_Scan_fwd_kernel_traitsILi128ELi16ELi1ELb0ELb1ELb1ELb0EN3c104HalfENS1_7complexIfEEEEv13SSMParamsBase:
	.zero		1176


//--------------------- .nv.constant0._Z25selective_scan_fwd_kernelI32Selective_Scan_fwd_kernel_traitsILi128ELi16ELi1ELb0ELb1ELb1ELb1EN3c104HalfENS1_7complexIfEEEEv13SSMParamsBase --------------------------
	.section	.nv.constant0._Z25selective_scan_fwd_kernelI32Selective_Scan_fwd_kernel_traitsILi128ELi16ELi1ELb0ELb1ELb1ELb1EN3c104HalfENS1_7complexIfEEEEv13SSMParamsBase,"a",@progbits
	.sectionflags	@""
	.align	4
.nv.constant0._Z25selective_scan_fwd_kernelI32Selective_Scan_fwd_kernel_traitsILi128ELi16ELi1ELb0ELb1ELb1ELb1EN3c104HalfENS1_7complexIfEEEEv13SSMParamsBase:
	.zero		1176


//--------------------- .nv.constant0._Z25selective_scan_fwd_kernelI32Selective_Scan_fwd_kernel_traitsILi128ELi16ELi1ELb1ELb0ELb0ELb0EN3c104HalfENS1_7complexIfEEEEv13SSMParamsBase --------------------------
	.section	.nv.constant0._Z25selective_scan_fwd_kernelI32Selective_Scan_fwd_kernel_traitsILi128ELi16ELi1ELb1ELb0ELb0ELb0EN3c104HalfENS1_7complexIfEEEEv13SSMParamsBase,"a",@progbits
	.sectionflags	@""
	.align	4
.nv.constant0._Z25selective_scan_fwd_kernelI32Selective_Scan_fwd_kernel_traitsILi128ELi16ELi1ELb1ELb0ELb0ELb0EN3c104HalfENS1_7complexIfEEEEv13SSMParamsBase:
	.zero		1176


//--------------------- .nv.constant0._Z25selective_scan_fwd_kernelI32Selective_Scan_fwd_kernel_traitsILi128ELi16ELi1ELb1ELb0ELb0ELb1EN3c104HalfENS1_7complexIfEEEEv13SSMParamsBase --------------------------
	.section	.nv.constant0._Z25selective_scan_fwd_kernelI32Selective_Scan_fwd_kernel_traitsILi128ELi16ELi1ELb1ELb0ELb0ELb1EN3c104HalfENS1_7complexIfEEEEv13SSMParamsBase,"a",@progbits
	.sectionflags	@""
	.align	4
.nv.constant0._Z25selective_scan_fwd_kernelI32Selective_Scan_fwd_kernel_traitsILi128ELi16ELi1ELb1ELb0ELb0ELb1EN3c104HalfENS1_7complexIfEEEEv13SSMParamsBase:
	.zero		1176


//--------------------- .nv.constant0._Z25selective_scan_fwd_kernelI32Selective_Scan_fwd_kernel_traitsILi128ELi16ELi1ELb1ELb0ELb1ELb0EN3c104HalfENS1_7complexIfEEEEv13SSMParamsBase --------------------------
	.section	.nv.constant0._Z25selective_scan_fwd_kernelI32Selective_Scan_fwd_kernel_traitsILi128ELi16ELi1ELb1ELb0ELb1ELb0EN3c104HalfENS1_7complexIfEEEEv13SSMParamsBase,"a",@progbits
	.sectionflags	@""
	.align	4
.nv.constant0._Z25selective_scan_fwd_kernelI32Selective_Scan_fwd_kernel_traitsILi128ELi16ELi1ELb1ELb0ELb1ELb0EN3c104HalfENS1_7complexIfEEEEv13SSMParamsBase:
	.zero		1176


//--------------------- .nv.constant0._Z25selective_scan_fwd_kernelI32Selective_Scan_fwd_kernel_traitsILi128ELi16ELi1ELb1ELb0ELb1ELb1EN3c104HalfENS1_7complexIfEEEEv13SSMParamsBase --------------------------
	.section	.nv.constant0._Z25selective_scan_fwd_kernelI32Selective_Scan_fwd_kernel_traitsILi128ELi16ELi1ELb1ELb0ELb1ELb1EN3c104HalfENS1_7complexIfEEEEv13SSMParamsBase,"a",@progbits
	.sectionflags	@""
	.align	4
.nv.constant0._Z25selective_scan_fwd_kernelI32Selective_Scan_fwd_kernel_traitsILi128ELi16ELi1ELb1ELb0ELb1ELb1EN3c104HalfENS1_7complexIfEEEEv13SSMParamsBase:
	.zero		1176


//--------------------- .nv.constant0._Z25selective_scan_fwd_kernelI32Selective_Scan_fwd_kernel_traitsILi128ELi16ELi1ELb1ELb1ELb0ELb0EN3c104HalfENS1_7complexIfEEEEv13SSMParamsBase --------------------------
	.section	.nv.constant0._Z25selective_scan_fwd_kernelI32Selective_Scan_fwd_kernel_traitsILi128ELi16ELi1ELb1ELb1ELb0ELb0EN3c104HalfENS1_7complexIfEEEEv13SSMParamsBase,"a",@progbits
	.sectionflags	@""
	.align	4
.nv.constant0._Z25selective_scan_fwd_kernelI32Selective_Scan_fwd_kernel_traitsILi128ELi16ELi1ELb1ELb1ELb0ELb0EN3c104HalfENS1_7complexIfEEEEv13SSMParamsBase:
	.zero		1176


//--------------------- .nv.constant0._Z25selective_scan_fwd_kernelI32Selective_Scan_fwd_kernel_traitsILi128ELi16ELi1ELb1ELb1ELb0ELb1EN3c104HalfENS1_7complexIfEEEEv13SSMParamsBase --------------------------
	.section	.nv.constant0._Z25selective_scan_fwd_kernelI32Selective_Scan_fwd_kernel_traitsILi128ELi16ELi1ELb1ELb1ELb0ELb1EN3c104HalfENS1_7complexIfEEEEv13SSMParamsBase,"a",@progbits
	.sectionflags	@""
	.align	4
.nv.constant0._Z25selective_scan_fwd_kernelI32Selective_Scan_fwd_kernel_traitsILi128ELi16ELi1ELb1ELb1ELb0ELb1EN3c104HalfENS1_7complexIfEEEEv13SSMParamsBase:
	.zero		1176


//--------------------- .nv.constant0._Z25selective_scan_fwd_kernelI32Selective_Scan_fwd_kernel_traitsILi128ELi16ELi1ELb1ELb1ELb1ELb0EN3c104HalfENS1_7complexIfEEEEv13SSMParamsBase --------------------------
	.section	.nv.constant0._Z25selective_scan_fwd_kernelI32Selective_Scan_fwd_kernel_traitsILi128ELi16ELi1ELb1ELb1ELb1ELb0EN3c104HalfENS1_7complexIfEEEEv13SSMParamsBase,"a",@progbits
	.sectionflags	@""
	.align	4
.nv.constant0._Z25selective_scan_fwd_kernelI32Selective_Scan_fwd_kernel_traitsILi128ELi16ELi1ELb1ELb1ELb1ELb0EN3c104HalfENS1_7complexIfEEEEv13SSMParamsBase:
	.zero		1176


//--------------------- .nv.constant0._Z25selective_scan_fwd_kernelI32Selective_Scan_fwd_kernel_traitsILi128ELi16ELi1ELb1ELb1ELb1ELb1EN3c104HalfENS1_7complexIfEEEEv13SSMParamsBase --------------------------
	.section	.nv.constant0._Z25selective_scan_fwd_kernelI32Selective_Scan_fwd_kernel_traitsILi128ELi16ELi1ELb1ELb1ELb1ELb1EN3c104HalfENS1_7complexIfEEEEv13SSMParamsBase,"a",@progbits
	.sectionflags	@""
	.align	4
.nv.constant0._Z25selective_scan_fwd_kernelI32Selective_Scan_fwd_kernel_traitsILi128ELi16ELi1ELb1ELb1ELb1ELb1EN3c104HalfENS1_7complexIfEEEEv13SSMParamsBase:
	.zero		1176


//--------------------- .nv.constant0._Z25selective_scan_fwd_kernelI32Selective_Scan_fwd_kernel_traitsILi64ELi16ELi1ELb0ELb0ELb0ELb0EN3c104HalfENS1_7complexIfEEEEv13SSMParamsBase --------------------------
	.section	.nv.constant0._Z25selective_scan_fwd_kernelI32Selective_Scan_fwd_kernel_traitsILi64ELi16ELi1ELb0ELb0ELb0ELb0EN3c104HalfENS1_7complexIfEEEEv13SSMParamsBase,"a",@progbits
	.sectionflags	@""
	.align	4
.nv.constant0._Z25selective_scan_fwd_kernelI32Selective_Scan_fwd_kernel_traitsILi64ELi16ELi1ELb0ELb0ELb0ELb0EN3c104HalfENS1_7complexIfEEEEv13SSMParamsBase:
	.zero		1176


//--------------------- .nv.constant0._Z25selective_scan_fwd_kernelI32Selective_Scan_fwd_kernel_traitsILi64ELi16ELi1ELb0ELb0ELb0ELb1EN3c104HalfENS1_7complexIfEEEEv13SSMParamsBase --------------------------
	.section	.nv.constant0._Z25selective_scan_fwd_kernelI32Selective_Scan_fwd_kernel_traitsILi64ELi16ELi1ELb0ELb0ELb0ELb1EN3c104HalfENS1_7complexIfEEEEv13SSMParamsBase,"a",@progbits
	.sectionflags	@""
	.align	4
.nv.constant0._Z25selective_scan_fwd_kernelI32Selective_Scan_fwd_kernel_traitsILi64ELi16ELi1ELb0ELb0ELb0ELb1EN3c104HalfENS1_7complexIfEEEEv13SSMParamsBase:
	.zero		1176


//--------------------- .nv.constant0._Z25selective_scan_fwd_kernelI32Selective_Scan_fwd_kernel_traitsILi64ELi16ELi1ELb0ELb0ELb1ELb0EN3c104HalfENS1_7complexIfEEEEv13SSMParamsBase --------------------------
	.section	.nv.constant0._Z25selective_scan_fwd_kernelI32Selective_Scan_fwd_kernel_traitsILi64ELi16ELi1ELb0ELb0ELb1ELb0EN3c104HalfENS1_7complexIfEEEEv13SSMParamsBase,"a",@progbits
	.sectionflags	@""
	.align	4
.nv.constant0._Z25selective_scan_fwd_kernelI32Selective_Scan_fwd_kernel_traitsILi64ELi16ELi1ELb0ELb0ELb1ELb0EN3c104HalfENS1_7complexIfEEEEv13SSMParamsBase:
	.zero		1176


//--------------------- .nv.constant0._Z25selective_scan_fwd_kernelI32Selective_Scan_fwd_kernel_traitsILi64ELi16ELi1ELb0ELb0ELb1ELb1EN3c104HalfENS1_7complexIfEEEEv13SSMParamsBase --------------------------
	.section	.nv.constant0._Z25selective_scan_fwd_kernelI32Selective_Scan_fwd_kernel_traitsILi64ELi16ELi1ELb0ELb0ELb1ELb1EN3c104HalfENS1_7complexIfEEEEv13SSMParamsBase,"a",@progbits
	.sectionflags	@""
	.align	4
.nv.constant0._Z25selective_scan_fwd_kernelI32Selective_Scan_fwd_kernel_traitsILi64ELi16ELi1ELb0ELb0ELb1ELb1EN3c104HalfENS1_7complexIfEEEEv13SSMParamsBase:
	.zero		1176


//--------------------- .nv.constant0._Z25selective_scan_fwd_kernelI32Selective_Scan_fwd_kernel_traitsILi64ELi16ELi1ELb0ELb1ELb0ELb0EN3c104HalfENS1_7complexIfEEEEv13SSMParamsBase --------------------------
	.section	.nv.constant0._Z25selective_scan_fwd_kernelI32Selective_Scan_fwd_kernel_traitsILi64ELi16ELi1ELb0ELb1ELb0ELb0EN3c104HalfENS1_7complexIfEEEEv13SSMParamsBase,"a",@progbits
	.sectionflags	@""
	.align	4
.nv.constant0._Z25selective_scan_fwd_kernelI32Selective_Scan_fwd_kernel_traitsILi64ELi16ELi1ELb0ELb1ELb0ELb0EN3c104HalfENS1_7complexIfEEEEv13SSMParamsBase:
	.zero		1176


//--------------------- .nv.constant0._Z25selective_scan_fwd_kernelI32Selective_Scan_fwd_kernel_traitsILi64ELi16ELi1ELb0ELb1ELb0ELb1EN3c104HalfENS1_7complexIfEEEEv13SSMParamsBase --------------------------
	.section	.nv.constant0._Z25selective_scan_fwd_kernelI32Selective_Scan_fwd_kernel_traitsILi64ELi16ELi1ELb0ELb1ELb0ELb1EN3c104HalfENS1_7complexIfEEEEv13SSMParamsBase,"a",@progbits
	.sectionflags	@""
	.align	4
.nv.constant0._Z25selective_scan_fwd_kernelI32Selective_Scan_fwd_kernel_traitsILi64ELi16ELi1ELb0ELb1ELb0ELb1EN3c104HalfENS1_7complexIfEEEEv13SSMParamsBase:
	.zero		1176


//--------------------- .nv.constant0._Z25selective_scan_fwd_kernelI32Selective_Scan_fwd_kernel_traitsILi64ELi16ELi1ELb0ELb1ELb1ELb0EN3c104HalfENS1_7complexIfEEEEv13SSMParamsBase --------------------------
	.section	.nv.constant0._Z25selective_scan_fwd_kernelI32Selective_Scan_fwd_kernel_traitsILi64ELi16ELi1ELb0ELb1ELb1ELb0EN3c104HalfENS1_7complexIfEEEEv13SSMParamsBase,"a",@progbits
	.sectionflags	@""
	.align	4
.nv.constant0._Z25selective_scan_fwd_kernelI32Selective_Scan_fwd_kernel_traitsILi64ELi16ELi1ELb0ELb1ELb1ELb0EN3c104HalfENS1_7complexIfEEEEv13SSMParamsBase:
	.zero		1176


//--------------------- .nv.constant0._Z25selective_scan_fwd_kernelI32Selective_Scan_fwd_kernel_traitsILi64ELi16ELi1ELb0ELb1ELb1ELb1EN3c104HalfENS1_7complexIfEEEEv13SSMParamsBase --------------------------
	.section	.nv.constant0._Z25selective_scan_fwd_kernelI32Selective_Scan_fwd_kernel_traitsILi64ELi16ELi1ELb0ELb1ELb1ELb1EN3c104HalfENS1_7complexIfEEEEv13SSMParamsBase,"a",@progbits
	.sectionflags	@""
	.align	4
.nv.constant0._Z25selective_scan_fwd_kernelI32Selective_Scan_fwd_kernel_traitsILi64ELi16ELi1ELb0ELb1ELb1ELb1EN3c104HalfENS1_7complexIfEEEEv13SSMParamsBase:
	.zero		1176


//--------------------- .nv.constant0._Z25selective_scan_fwd_kernelI32Selective_Scan_fwd_kernel_traitsILi64ELi16ELi1ELb1ELb0ELb0ELb0EN3c104HalfENS1_7complexIfEEEEv13SSMParamsBase --------------------------
	.section	.nv.constant0._Z25selective_scan_fwd_kernelI32Selective_Scan_fwd_kernel_traitsILi64ELi16ELi1ELb1ELb0ELb0ELb0EN3c104HalfENS1_7complexIfEEEEv13SSMParamsBase,"a",@progbits
	.sectionflags	@""
	.align	4
.nv.constant0._Z25selective_scan_fwd_kernelI32Selective_Scan_fwd_kernel_traitsILi64ELi16ELi1ELb1ELb0ELb0ELb0EN3c104HalfENS1_7complexIfEEEEv13SSMParamsBase:
	.zero		1176


//--------------------- .nv.constant0._Z25selective_scan_fwd_kernelI32Selective_Scan_fwd_kernel_traitsILi64ELi16ELi1ELb1ELb0ELb0ELb1EN3c104HalfENS1_7complexIfEEEEv13SSMParamsBase --------------------------
	.section	.nv.constant0._Z25selective_scan_fwd_kernelI32Selective_Scan_fwd_kernel_traitsILi64ELi16ELi1ELb1ELb0ELb0ELb1EN3c104HalfENS1_7complexIfEEEEv13SSMParamsBase,"a",@progbits
	.sectionflags	@""
	.align	4
.nv.constant0._Z25selective_scan_fwd_kernelI32Selective_Scan_fwd_kernel_traitsILi64ELi16ELi1ELb1ELb0ELb0ELb1EN3c104HalfENS1_7complexIfEEEEv13SSMParamsBase:
	.zero		1176


//--------------------- .nv.constant0._Z25selective_scan_fwd_kernelI32Selective_Scan_fwd_kernel_traitsILi64ELi16ELi1ELb1ELb0ELb1ELb0EN3c104HalfENS1_7complexIfEEEEv13SSMParamsBase --------------------------
	.section	.nv.constant0._Z25selective_scan_fwd_kernelI32Selective_Scan_fwd_kernel_traitsILi64ELi16ELi1ELb1ELb0ELb1ELb0EN3c104HalfENS1_7complexIfEEEEv13SSMParamsBase,"a",@progbits
	.sectionflags	@""
	.align	4
.nv.constant0._Z25selective_scan_fwd_kernelI32Selective_Scan_fwd_kernel_traitsILi64ELi16ELi1ELb1ELb0ELb1ELb0EN3c104HalfENS1_7complexIfEEEEv13SSMParamsBase:
	.zero		1176


//--------------------- .nv.constant0._Z25selective_scan_fwd_kernelI32Selective_Scan_fwd_kernel_traitsILi64ELi16ELi1ELb1ELb0ELb1ELb1EN3c104HalfENS1_7complexIfEEEEv13SSMParamsBase --------------------------
	.section	.nv.constant0._Z25selective_scan_fwd_kernelI32Selective_Scan_fwd_kernel_traitsILi64ELi16ELi1ELb1ELb0ELb1ELb1EN3c104HalfENS1_7complexIfEEEEv13SSMParamsBase,"a",@progbits
	.sectionflags	@""
	.align	4
.nv.constant0._Z25selective_scan_fwd_kernelI32Selective_Scan_fwd_kernel_traitsILi64ELi16ELi1ELb1ELb0ELb1ELb1EN3c104HalfENS1_7complexIfEEEEv13SSMParamsBase:
	.zero		1176


//--------------------- .nv.constant0._Z25selective_scan_fwd_kernelI32Selective_Scan_fwd_kernel_traitsILi64ELi16ELi1ELb1ELb1ELb0ELb0EN3c104HalfENS1_7complexIfEEEEv13SSMParamsBase --------------------------
	.section	.nv.constant0._Z25selective_scan_fwd_kernelI32Selective_Scan_fwd_kernel_traitsILi64ELi16ELi1ELb1ELb1ELb0ELb0EN3c104HalfENS1_7complexIfEEEEv13SSMParamsBase,"a",@progbits
	.sectionflags	@""
	.align	4
.nv.constant0._Z25selective_scan_fwd_kernelI32Selective_Scan_fwd_kernel_traitsILi64ELi16ELi1ELb1ELb1ELb0ELb0EN3c104HalfENS1_7complexIfEEEEv13SSMParamsBase:
	.zero		1176


//--------------------- .nv.constant0._Z25selective_scan_fwd_kernelI32Selective_Scan_fwd_kernel_traitsILi64ELi16ELi1ELb1ELb1ELb0ELb1EN3c104HalfENS1_7complexIfEEEEv13SSMParamsBase --------------------------
	.section	.nv.constant0._Z25selective_scan_fwd_kernelI32Selective_Scan_fwd_kernel_traitsILi64ELi16ELi1ELb1ELb1ELb0ELb1EN3c104HalfENS1_7complexIfEEEEv13SSMParamsBase,"a",@progbits
	.sectionflags	@""
	.align	4
.nv.constant0._Z25selective_scan_fwd_kernelI32Selective_Scan_fwd_kernel_traitsILi64ELi16ELi1ELb1ELb1ELb0ELb1EN3c104HalfENS1_7complexIfEEEEv13SSMParamsBase:
	.zero		1176


//--------------------- .nv.constant0._Z25selective_scan_fwd_kernelI32Selective_Scan_fwd_kernel_traitsILi64ELi16ELi1ELb1ELb1ELb1ELb0EN3c104HalfENS1_7complexIfEEEEv13SSMParamsBase --------------------------
	.section	.nv.constant0._Z25selective_scan_fwd_kernelI32Selective_Scan_fwd_kernel_traitsILi64ELi16ELi1ELb1ELb1ELb1ELb0EN3c104HalfENS1_7complexIfEEEEv13SSMParamsBase,"a",@progbits
	.sectionflags	@""
	.align	4
.nv.constant0._Z25selective_scan_fwd_kernelI32Selective_Scan_fwd_kernel_traitsILi64ELi16ELi1ELb1ELb1ELb1ELb0EN3c104HalfENS1_7complexIfEEEEv13SSMParamsBase:
	.zero		1176


//--------------------- .nv.constant0._Z25selective_scan_fwd_kernelI32Selective_Scan_fwd_kernel_traitsILi64ELi16ELi1ELb1ELb1ELb1ELb1EN3c104HalfENS1_7complexIfEEEEv13SSMParamsBase --------------------------
	.section	.nv.constant0._Z25selective_scan_fwd_kernelI32Selective_Scan_fwd_kernel_traitsILi64ELi16ELi1ELb1ELb1ELb1ELb1EN3c104HalfENS1_7complexIfEEEEv13SSMParamsBase,"a",@progbits
	.sectionflags	@""
	.align	4
.nv.constant0._Z25selective_scan_fwd_kernelI32Selective_Scan_fwd_kernel_traitsILi64ELi16ELi1ELb1ELb1ELb1ELb1EN3c104HalfENS1_7complexIfEEEEv13SSMParamsBase:
	.zero		1176


//--------------------- .nv.constant0._Z25selective_scan_fwd_kernelI32Selective_Scan_fwd_kernel_traitsILi32ELi16ELi1ELb0ELb0ELb0ELb0EN3c104HalfENS1_7complexIfEEEEv13SSMParamsBase --------------------------
	.section	.nv.constant0._Z25selective_scan_fwd_kernelI32Selective_Scan_fwd_kernel_traitsILi32ELi16ELi1ELb0ELb0ELb0ELb0EN3c104HalfENS1_7complexIfEEEEv13SSMParamsBase,"a",@progbits
	.sectionflags	@""
	.align	4
.nv.constant0._Z25selective_scan_fwd_kernelI32Selective_Scan_fwd_kernel_traitsILi32ELi16ELi1ELb0ELb0ELb0ELb0EN3c104HalfENS1_7complexIfEEEEv13SSMParamsBase:
	.zero		1176


//--------------------- .nv.constant0._Z25selective_scan_fwd_kernelI32Selective_Scan_fwd_kernel_traitsILi32ELi16ELi1ELb0ELb0ELb0ELb1EN3c104HalfENS1_7complexIfEEEEv13SSMParamsBase --------------------------
	.section	.nv.constant0._Z25selective_scan_fwd_kernelI32Selective_Scan_fwd_kernel_traitsILi32ELi16ELi1ELb0ELb0ELb0ELb1EN3c104HalfENS1_7complexIfEEEEv13SSMParamsBase,"a",@progbits
	.sectionflags	@""
	.align	4
.nv.constant0._Z25selective_scan_fwd_kernelI32Selective_Scan_fwd_kernel_traitsILi32ELi16ELi1ELb0ELb0ELb0ELb1EN3c104HalfENS1_7complexIfEEEEv13SSMParamsBase:
	.zero		1176


//--------------------- .nv.constant0._Z25selective_scan_fwd_kernelI32Selective_Scan_fwd_kernel_traitsILi32ELi16ELi1ELb0ELb0ELb1ELb0EN3c104HalfENS1_7complexIfEEEEv13SSMParamsBase --------------------------
	.section	.nv.constant0._Z25selective_scan_fwd_kernelI32Selective_Scan_fwd_kernel_traitsILi32ELi16ELi1ELb0ELb0ELb1ELb0EN3c104HalfENS1_7complexIfEEEEv13SSMParamsBase,"a",@progbits
	.sectionflags	@""
	.align	4
.nv.constant0._Z25selective_scan_fwd_kernelI32Selective_Scan_fwd_kernel_traitsILi32ELi16ELi1ELb0ELb0ELb1ELb0EN3c104HalfENS1_7complexIfEEEEv13SSMParamsBase:
	.zero		1176


//--------------------- .nv.constant0._Z25selective_scan_fwd_kernelI32Selective_Scan_fwd_kernel_traitsILi32ELi16ELi1ELb0ELb0ELb1ELb1EN3c104HalfENS1_7complexIfEEEEv13SSMParamsBase --------------------------
	.section	.nv.constant0._Z25selective_scan_fwd_kernelI32Selective_Scan_fwd_kernel_traitsILi32ELi16ELi1ELb0ELb0ELb1ELb1EN3c104HalfENS1_7complexIfEEEEv13SSMParamsBase,"a",@progbits
	.sectionflags	@""
	.align	4
.nv.constant0._Z25selective_scan_fwd_kernelI32Selective_Scan_fwd_kernel_traitsILi32ELi16ELi1ELb0ELb0ELb1ELb1EN3c104HalfENS1_7complexIfEEEEv13SSMParamsBase:
	.zero		1176


//--------------------- .nv.constant0._Z25selective_scan_fwd_kernelI32Selective_Scan_fwd_kernel_traitsILi32ELi16ELi1ELb0ELb1ELb0ELb0EN3c104HalfENS1_7complexIfEEEEv13SSMParamsBase --------------------------
	.section	.nv.constant0._Z25selective_scan_fwd_kernelI32Selective_Scan_fwd_kernel_traitsILi32ELi16ELi1ELb0ELb1ELb0ELb0EN3c104HalfENS1_7complexIfEEEEv13SSMParamsBase,"a",@progbits
	.sectionflags	@""
	.align	4
.nv.constant0._Z25selective_scan_fwd_kernelI32Selective_Scan_fwd_kernel_traitsILi32ELi16ELi1ELb0ELb1ELb0ELb0EN3c104HalfENS1_7complexIfEEEEv13SSMParamsBase:
	.zero		1176


//--------------------- .nv.constant0._Z25selective_scan_fwd_kernelI32Selective_Scan_fwd_kernel_traitsILi32ELi16ELi1ELb0ELb1ELb0ELb1EN3c104HalfENS1_7complexIfEEEEv13SSMParamsBase --------------------------
	.section	.nv.constant0._Z25selective_scan_fwd_kernelI32Selective_Scan_fwd_kernel_traitsILi32ELi16ELi1ELb0ELb1ELb0ELb1EN3c104HalfENS1_7complexIfEEEEv13SSMParamsBase,"a",@progbits
	.sectionflags	@""
	.align	4
.nv.constant0._Z25selective_scan_fwd_kernelI32Selective_Scan_fwd_kernel_traitsILi32ELi16ELi1ELb0ELb1ELb0ELb1EN3c104HalfENS1_7complexIfEEEEv13SSMParamsBase:
	.zero		1176


//--------------------- .nv.constant0._Z25selective_scan_fwd_kernelI32Selective_Scan_fwd_kernel_traitsILi32ELi16ELi1ELb0ELb1ELb1ELb0EN3c104HalfENS1_7complexIfEEEEv13SSMParamsBase --------------------------
	.section	.nv.constant0._Z25selective_scan_fwd_kernelI32Selective_Scan_fwd_kernel_traitsILi32ELi16ELi1ELb0ELb1ELb1ELb0EN3c104HalfENS1_7complexIfEEEEv13SSMParamsBase,"a",@progbits
	.sectionflags	@""
	.align	4
.nv.constant0._Z25selective_scan_fwd_kernelI32Selective_Scan_fwd_kernel_traitsILi32ELi16ELi1ELb0ELb1ELb1ELb0EN3c104HalfENS1_7complexIfEEEEv13SSMParamsBase:
	.zero		1176


//--------------------- .nv.constant0._Z25selective_scan_fwd_kernelI32Selective_Scan_fwd_kernel_traitsILi32ELi16ELi1ELb0ELb1ELb1ELb1EN3c104HalfENS1_7complexIfEEEEv13SSMParamsBase --------------------------
	.section	.nv.constant0._Z25selective_scan_fwd_kernelI32Selective_Scan_fwd_kernel_traitsILi32ELi16ELi1ELb0ELb1ELb1ELb1EN3c104HalfENS1_7complexIfEEEEv13SSMParamsBase,"a",@progbits
	.sectionflags	@""
	.align	4
.nv.constant0._Z25selective_scan_fwd_kernelI32Selective_Scan_fwd_kernel_traitsILi32ELi16ELi1ELb0ELb1ELb1ELb1EN3c104HalfENS1_7complexIfEEEEv13SSMParamsBase:
	.zero		1176


//--------------------- .nv.constant0._Z25selective_scan_fwd_kernelI32Selective_Scan_fwd_kernel_traitsILi32ELi16ELi1ELb1ELb0ELb0ELb0EN3c104HalfENS1_7complexIfEEEEv13SSMParamsBase --------------------------
	.section	.nv.constant0._Z25selective_scan_fwd_kernelI32Selective_Scan_fwd_kernel_traitsILi32ELi16ELi1ELb1ELb0ELb0ELb0EN3c104HalfENS1_7complexIfEEEEv13SSMParamsBase,"a",@progbits
	.sectionflags	@""
	.align	4
.nv.constant0._Z25selective_scan_fwd_kernelI32Selective_Scan_fwd_kernel_traitsILi32ELi16ELi1ELb1ELb0ELb0ELb0EN3c104HalfENS1_7complexIfEEEEv13SSMParamsBase:
	.zero		1176


//--------------------- .nv.constant0._Z25selective_scan_fwd_kernelI32Selective_Scan_fwd_kernel_traitsILi32ELi16ELi1ELb1ELb0ELb0ELb1EN3c104HalfENS1_7complexIfEEEEv13SSMParamsBase --------------------------
	.section	.nv.constant0._Z25selective_scan_fwd_kernelI32Selective_Scan_fwd_kernel_traitsILi32ELi16ELi1ELb1ELb0ELb0ELb1EN3c104HalfENS1_7complexIfEEEEv13SSMParamsBase,"a",@progbits
	.sectionflags	@""
	.align	4
.nv.constant0._Z25selective_scan_fwd_kernelI32Selective_Scan_fwd_kernel_traitsILi32ELi16ELi1ELb1ELb0ELb0ELb1EN3c104HalfENS1_7complexIfEEEEv13SSMParamsBase:
	.zero		1176


//--------------------- .nv.constant0._Z25selective_scan_fwd_kernelI32Selective_Scan_fwd_kernel_traitsILi32ELi16ELi1ELb1ELb0ELb1ELb0EN3c104HalfENS1_7complexIfEEEEv13SSMParamsBase --------------------------
	.section	.nv.constant0._Z25selective_scan_fwd_kernelI32Selective_Scan_fwd_kernel_traitsILi32ELi16ELi1ELb1ELb0ELb1ELb0EN3c104HalfENS1_7complexIfEEEEv13SSMParamsBase,"a",@progbits
	.sectionflags	@""
	.align	4
.nv.constant0._Z25selective_scan_fwd_kernelI32Selective_Scan_fwd_kernel_traitsILi32ELi16ELi1ELb1ELb0ELb1ELb0EN3c104HalfENS1_7complexIfEEEEv13SSMParamsBase:
	.zero		1176


//--------------------- .nv.constant0._Z25selective_scan_fwd_kernelI32Selective_Scan_fwd_kernel_traitsILi32ELi16ELi1ELb1ELb0ELb1ELb1EN3c104HalfENS1_7complexIfEEEEv13SSMParamsBase --------------------------
	.section	.nv.constant0._Z25selective_scan_fwd_kernelI32Selective_Scan_fwd_kernel_traitsILi32ELi16ELi1ELb1ELb0ELb1ELb1EN3c104HalfENS1_7complexIfEEEEv13SSMParamsBase,"a",@progbits
	.sectionflags	@""
	.align	4
.nv.constant0._Z25selective_scan_fwd_kernelI32Selective_Scan_fwd_kernel_traitsILi32ELi16ELi1ELb1ELb0ELb1ELb1EN3c104HalfENS1_7complexIfEEEEv13SSMParamsBase:
	.zero		1176


//--------------------- .nv.constant0._Z25selective_scan_fwd_kernelI32Selective_Scan_fwd_kernel_traitsILi32ELi16ELi1ELb1ELb1ELb0ELb0EN3c104HalfENS1_7complexIfEEEEv13SSMParamsBase --------------------------
	.section	.nv.constant0._Z25selective_scan_fwd_kernelI32Selective_Scan_fwd_kernel_traitsILi32ELi16ELi1ELb1ELb1ELb0ELb0EN3c104HalfENS1_7complexIfEEEEv13SSMParamsBase,"a",@progbits
	.sectionflags	@""
	.align	4
.nv.constant0._Z25selective_scan_fwd_kernelI32Selective_Scan_fwd_kernel_traitsILi32ELi16ELi1ELb1ELb1ELb0ELb0EN3c104HalfENS1_7complexIfEEEEv13SSMParamsBase:
	.zero		1176


//--------------------- .nv.constant0._Z25selective_scan_fwd_kernelI32Selective_Scan_fwd_kernel_traitsILi32ELi16ELi1ELb1ELb1ELb0ELb1EN3c104HalfENS1_7complexIfEEEEv13SSMParamsBase --------------------------
	.section	.nv.constant0._Z25selective_scan_fwd_kernelI32Selective_Scan_fwd_kernel_traitsILi32ELi16ELi1ELb1ELb1ELb0ELb1EN3c104HalfENS1_7complexIfEEEEv13SSMParamsBase,"a",@progbits
	.sectionflags	@""
	.align	4
.nv.constant0._Z25selective_scan_fwd_kernelI32Selective_Scan_fwd_kernel_traitsILi32ELi16ELi1ELb1ELb1ELb0ELb1EN3c104HalfENS1_7complexIfEEEEv13SSMParamsBase:
	.zero		1176


//--------------------- .nv.constant0._Z25selective_scan_fwd_kernelI32Selective_Scan_fwd_kernel_traitsILi32ELi16ELi1ELb1ELb1ELb1ELb0EN3c104HalfENS1_7complexIfEEEEv13SSMParamsBase --------------------------
	.section	.nv.constant0._Z25selective_scan_fwd_kernelI32Selective_Scan_fwd_kernel_traitsILi32ELi16ELi1ELb1ELb1ELb1ELb0EN3c104HalfENS1_7complexIfEEEEv13SSMParamsBase,"a",@progbits
	.sectionflags	@""
	.align	4
.nv.constant0._Z25selective_scan_fwd_kernelI32Selective_Scan_fwd_kernel_traitsILi32ELi16ELi1ELb1ELb1ELb1ELb0EN3c104HalfENS1_7complexIfEEEEv13SSMParamsBase:
	.zero		1176


//--------------------- .nv.constant0._Z25selective_scan_fwd_kernelI32Selective_Scan_fwd_kernel_traitsILi32ELi16ELi1ELb1ELb1ELb1ELb1EN3c104HalfENS1_7complexIfEEEEv13SSMParamsBase --------------------------
	.section	.nv.constant0._Z25selective_scan_fwd_kernelI32Selective_Scan_fwd_kernel_traitsILi32ELi16ELi1ELb1ELb1ELb1ELb1EN3c104HalfENS1_7complexIfEEEEv13SSMParamsBase,"a",@progbits
	.sectionflags	@""
	.align	4
.nv.constant0._Z25selective_scan_fwd_kernelI32Selective_Scan_fwd_kernel_traitsILi32ELi16ELi1ELb1ELb1ELb1ELb1EN3c104HalfENS1_7complexIfEEEEv13SSMParamsBase:
	.zero		1176


//--------------------- .nv.constant0._Z25selective_scan_fwd_kernelI32Selective_Scan_fwd_kernel_traitsILi32ELi8ELi1ELb0ELb0ELb0ELb0EN3c104HalfENS1_7complexIfEEEEv13SSMParamsBase --------------------------
	.section	.nv.constant0._Z25selective_scan_fwd_kernelI32Selective_Scan_fwd_kernel_traitsILi32ELi8ELi1ELb0ELb0ELb0ELb0EN3c104HalfENS1_7complexIfEEEEv13SSMParamsBase,"a",@progbits
	.sectionflags	@""
	.align	4
.nv.constant0._Z25selective_scan_fwd_kernelI32Selective_Scan_fwd_kernel_traitsILi32ELi8ELi1ELb0ELb0ELb0ELb0EN3c104HalfENS1_7complexIfEEEEv13SSMParamsBase:
	.zero		1176


//--------------------- .nv.constant0._Z25selective_scan_fwd_kernelI32Selective_Scan_fwd_kernel_traitsILi32ELi8ELi1ELb0ELb0ELb0ELb1EN3c104HalfENS1_7complexIfEEEEv13SSMParamsBase --------------------------
	.section	.nv.constant0._Z25selective_scan_fwd_kernelI32Selective_Scan_fwd_kernel_traitsILi32ELi8ELi1ELb0ELb0ELb0ELb1EN3c104HalfENS1_7complexIfEEEEv13SSMParamsBase,"a",@progbits
	.sectionflags	@""
	.align	4
.nv.constant0._Z25selective_scan_fwd_kernelI32Selective_Scan_fwd_kernel_traitsILi32ELi8ELi1ELb0ELb0ELb0ELb1EN3c104HalfENS1_7complexIfEEEEv13SSMParamsBase:
	.zero		1176


//--------------------- .nv.constant0._Z25selective_scan_fwd_kernelI32Selective_Scan_fwd_kernel_traitsILi32ELi8ELi1ELb0ELb0ELb1ELb0EN3c104HalfENS1_7complexIfEEEEv13SSMParamsBase --------------------------
	.section	.nv.constant0._Z25selective_scan_fwd_kernelI32Selective_Scan_fwd_kernel_traitsILi32ELi8ELi1ELb0ELb0ELb1ELb0EN3c104HalfENS1_7complexIfEEEEv13SSMParamsBase,"a",@progbits
	.sectionflags	@""
	.align	4
.nv.constant0._Z25selective_scan_fwd_kernelI32Selective_Scan_fwd_kernel_traitsILi32ELi8ELi1ELb0ELb0ELb1ELb0EN3c104HalfENS1_7complexIfEEEEv13SSMParamsBase:
	.zero		1176


//--------------------- .nv.constant0._Z25selective_scan_fwd_kernelI32Selective_Scan_fwd_kernel_traitsILi32ELi8ELi1ELb0ELb0ELb1ELb1EN3c104HalfENS1_7complexIfEEEEv13SSMParamsBase --------------------------
	.section	.nv.constant0._Z25selective_scan_fwd_kernelI32Selective_Scan_fwd_kernel_traitsILi32ELi8ELi1ELb0ELb0ELb1ELb1EN3c104HalfENS1_7complexIfEEEEv13SSMParamsBase,"a",@progbits
	.sectionflags	@""
	.align	4
.nv.constant0._Z25selective_scan_fwd_kernelI32Selective_Scan_fwd_kernel_traitsILi32ELi8ELi1ELb0ELb0ELb1ELb1EN3c104HalfENS1_7complexIfEEEEv13SSMParamsBase:
	.zero		1176


//--------------------- .nv.constant0._Z25selective_scan_fwd_kernelI32Selective_Scan_fwd_kernel_traitsILi32ELi8ELi1ELb0ELb1ELb0ELb0EN3c104HalfENS1_7complexIfEEEEv13SSMParamsBase --------------------------
	.section	.nv.constant0._Z25selective_scan_fwd_kernelI32Selective_Scan_fwd_kernel_traitsILi32ELi8ELi1ELb0ELb1ELb0ELb0EN3c104HalfENS1_7complexIfEEEEv13SSMParamsBase,"a",@progbits
	.sectionflags	@""
	.align	4
.nv.constant0._Z25selective_scan_fwd_kernelI32Selective_Scan_fwd_kernel_traitsILi32ELi8ELi1ELb0ELb1ELb0ELb0EN3c104HalfENS1_7complexIfEEEEv13SSMParamsBase:
	.zero		1176


//--------------------- .nv.constant0._Z25selective_scan_fwd_kernelI32Selective_Scan_fwd_kernel_traitsILi32ELi8ELi1ELb0ELb1ELb0ELb1EN3c104HalfENS1_7complexIfEEEEv13SSMParamsBase --------------------------
	.section	.nv.constant0._Z25selective_scan_fwd_kernelI32Selective_Scan_fwd_kernel_traitsILi32ELi8ELi1ELb0ELb1ELb0ELb1EN3c104HalfENS1_7complexIfEEEEv13SSMParamsBase,"a",@progbits
	.sectionflags	@""
	.align	4
.nv.constant0._Z25selective_scan_fwd_kernelI32Selective_Scan_fwd_kernel_traitsILi32ELi8ELi1ELb0ELb1ELb0ELb1EN3c104HalfENS1_7complexIfEEEEv13SSMParamsBase:
	.zero		1176


//--------------------- .nv.constant0._Z25selective_scan_fwd_kernelI32Selective_Scan_fwd_kernel_traitsILi32ELi8ELi1ELb0ELb1ELb1ELb0EN3c104HalfENS1_7complexIfEEEEv13SSMParamsBase --------------------------
	.section	.nv.constant0._Z25selective_scan_fwd_kernelI32Selective_Scan_fwd_kernel_traitsILi32ELi8ELi1ELb0ELb1ELb1ELb0EN3c104HalfENS1_7complexIfEEEEv13SSMParamsBase,"a",@progbits
	.sectionflags	@""
	.align	4
.nv.constant0._Z25selective_scan_fwd_kernelI32Selective_Scan_fwd_kernel_traitsILi32ELi8ELi1ELb0ELb1ELb1ELb0EN3c104HalfENS1_7complexIfEEEEv13SSMParamsBase:
	.zero		1176


//--------------------- .nv.constant0._Z25selective_scan_fwd_kernelI32Selective_Scan_fwd_kernel_traitsILi32ELi8ELi1ELb0ELb1ELb1ELb1EN3c104HalfENS1_7complexIfEEEEv13SSMParamsBase --------------------------
	.section	.nv.constant0._Z25selective_scan_fwd_kernelI32Selective_Scan_fwd_kernel_traitsILi32ELi8ELi1ELb0ELb1ELb1ELb1EN3c104HalfENS1_7complexIfEEEEv13SSMParamsBase,"a",@progbits
	.sectionflags	@""
	.align	4
.nv.constant0._Z25selective_scan_fwd_kernelI32Selective_Scan_fwd_kernel_traitsILi32ELi8ELi1ELb0ELb1ELb1ELb1EN3c104HalfENS1_7complexIfEEEEv13SSMParamsBase:
	.zero		1176


//--------------------- .nv.constant0._Z25selective_scan_fwd_kernelI32Selective_Scan_fwd_kernel_traitsILi32ELi8ELi1ELb1ELb0ELb0ELb0EN3c104HalfENS1_7complexIfEEEEv13SSMParamsBase --------------------------
	.section	.nv.constant0._Z25selective_scan_fwd_kernelI32Selective_Scan_fwd_kernel_traitsILi32ELi8ELi1ELb1ELb0ELb0ELb0EN3c104HalfENS1_7complexIfEEEEv13SSMParamsBase,"a",@progbits
	.sectionflags	@""
	.align	4
.nv.constant0._Z25selective_scan_fwd_kernelI32Selective_Scan_fwd_kernel_traitsILi32ELi8ELi1ELb1ELb0ELb0ELb0EN3c104HalfENS1_7complexIfEEEEv13SSMParamsBase:
	.zero		1176


//--------------------- .nv.constant0._Z25selective_scan_fwd_kernelI32Selective_Scan_fwd_kernel_traitsILi32ELi8ELi1ELb1ELb0ELb0ELb1EN3c104HalfENS1_7complexIfEEEEv13SSMParamsBase --------------------------
	.section	.nv.constant0._Z25selective_scan_fwd_kernelI32Selective_Scan_fwd_kernel_traitsILi32ELi8ELi1ELb1ELb0ELb0ELb1EN3c104HalfENS1_7complexIfEEEEv13SSMParamsBase,"a",@progbits
	.sectionflags	@""
	.align	4
.nv.constant0._Z25selective_scan_fwd_kernelI32Selective_Scan_fwd_kernel_traitsILi32ELi8ELi1ELb1ELb0ELb0ELb1EN3c104HalfENS1_7complexIfEEEEv13SSMParamsBase:
	.zero		1176


//--------------------- .nv.constant0._Z25selective_scan_fwd_kernelI32Selective_Scan_fwd_kernel_traitsILi32ELi8ELi1ELb1ELb0ELb1ELb0EN3c104HalfENS1_7complexIfEEEEv13SSMParamsBase --------------------------
	.section	.nv.constant0._Z25selective_scan_fwd_kernelI32Selective_Scan_fwd_kernel_traitsILi32ELi8ELi1ELb1ELb0ELb1ELb0EN3c104HalfENS1_7complexIfEEEEv13SSMParamsBase,"a",@progbits
	.sectionflags	@""
	.align	4
.nv.constant0._Z25selective_scan_fwd_kernelI32Selective_Scan_fwd_kernel_traitsILi32ELi8ELi1ELb1ELb0ELb1ELb0EN3c104HalfENS1_7complexIfEEEEv13SSMParamsBase:
	.zero		1176


//--------------------- .nv.constant0._Z25selective_scan_fwd_kernelI32Selective_Scan_fwd_kernel_traitsILi32ELi8ELi1ELb1ELb0ELb1ELb1EN3c104HalfENS1_7complexIfEEEEv13SSMParamsBase --------------------------
	.section	.nv.constant0._Z25selective_scan_fwd_kernelI32Selective_Scan_fwd_kernel_traitsILi32ELi8ELi1ELb1ELb0ELb1ELb1EN3c104HalfENS1_7complexIfEEEEv13SSMParamsBase,"a",@progbits
	.sectionflags	@""
	.align	4
.nv.constant0._Z25selective_scan_fwd_kernelI32Selective_Scan_fwd_kernel_traitsILi32ELi8ELi1ELb1ELb0ELb1ELb1EN3c104HalfENS1_7complexIfEEEEv13SSMParamsBase:
	.zero		1176


//--------------------- .nv.constant0._Z25selective_scan_fwd_kernelI32Selective_Scan_fwd_kernel_traitsILi32ELi8ELi1ELb1ELb1ELb0ELb0EN3c104HalfENS1_7complexIfEEEEv13SSMParamsBase --------------------------
	.section	.nv.constant0._Z25selective_scan_fwd_kernelI32Selective_Scan_fwd_kernel_traitsILi32ELi8ELi1ELb1ELb1ELb0ELb0EN3c104HalfENS1_7complexIfEEEEv13SSMParamsBase,"a",@progbits
	.sectionflags	@""
	.align	4
.nv.constant0._Z25selective_scan_fwd_kernelI32Selective_Scan_fwd_kernel_traitsILi32ELi8ELi1ELb1ELb1ELb0ELb0EN3c104HalfENS1_7complexIfEEEEv13SSMParamsBase:
	.zero		1176


//--------------------- .nv.constant0._Z25selective_scan_fwd_kernelI32Selective_Scan_fwd_kernel_traitsILi32ELi8ELi1ELb1ELb1ELb0ELb1EN3c104HalfENS1_7complexIfEEEEv13SSMParamsBase --------------------------
	.section	.nv.constant0._Z25selective_scan_fwd_kernelI32Selective_Scan_fwd_kernel_traitsILi32ELi8ELi1ELb1ELb1ELb0ELb1EN3c104HalfENS1_7complexIfEEEEv13SSMParamsBase,"a",@progbits
	.sectionflags	@""
	.align	4
.nv.constant0._Z25selective_scan_fwd_kernelI32Selective_Scan_fwd_kernel_traitsILi32ELi8ELi1ELb1ELb1ELb0ELb1EN3c104HalfENS1_7complexIfEEEEv13SSMParamsBase:
	.zero		1176


//--------------------- .nv.constant0._Z25selective_scan_fwd_kernelI32Selective_Scan_fwd_kernel_traitsILi32ELi8ELi1ELb1ELb1ELb1ELb0EN3c104HalfENS1_7complexIfEEEEv13SSMParamsBase --------------------------
	.section	.nv.constant0._Z25selective_scan_fwd_kernelI32Selective_Scan_fwd_kernel_traitsILi32ELi8ELi1ELb1ELb1ELb1ELb0EN3c104HalfENS1_7complexIfEEEEv13SSMParamsBase,"a",@progbits
	.sectionflags	@""
	.align	4
.nv.constant0._Z25selective_scan_fwd_kernelI32Selective_Scan_fwd_kernel_traitsILi32ELi8ELi1ELb1ELb1ELb1ELb0EN3c104HalfENS1_7complexIfEEEEv13SSMParamsBase:
	.zero		1176


//--------------------- .nv.constant0._Z25selective_scan_fwd_kernelI32Selective_Scan_fwd_kernel_traitsILi32ELi8ELi1ELb1ELb1ELb1ELb1EN3c104HalfENS1_7complexIfEEEEv13SSMParamsBase --------------------------
	.section	.nv.constant0._Z25selective_scan_fwd_kernelI32Selective_Scan_fwd_kernel_traitsILi32ELi8ELi1ELb1ELb1ELb1ELb1EN3c104HalfENS1_7complexIfEEEEv13SSMParamsBase,"a",@progbits
	.sectionflags	@""
	.align	4
.nv.constant0._Z25selective_scan_fwd_kernelI32Selective_Scan_fwd_kernel_traitsILi32ELi8ELi1ELb1ELb1ELb1ELb1EN3c104HalfENS1_7complexIfEEEEv13SSMParamsBase:
	.zero		1176


//--------------------- .nv.constant0._Z25selective_scan_fwd_kernelI32Selective_Scan_fwd_kernel_traitsILi32ELi4ELi1ELb0ELb0ELb0ELb0EN3c104HalfENS1_7complexIfEEEEv13SSMParamsBase --------------------------
	.section	.nv.constant0._Z25selective_scan_fwd_kernelI32Selective_Scan_fwd_kernel_traitsILi32ELi4ELi1ELb0ELb0ELb0ELb0EN3c104HalfENS1_7complexIfEEEEv13SSMParamsBase,"a",@progbits
	.sectionflags	@""
	.align	4
.nv.constant0._Z25selective_scan_fwd_kernelI32Selective_Scan_fwd_kernel_traitsILi32ELi4ELi1ELb0ELb0ELb0ELb0EN3c104HalfENS1_7complexIfEEEEv13SSMParamsBase:
	.zero		1176


//--------------------- .nv.constant0._Z25selective_scan_fwd_kernelI32Selective_Scan_fwd_kernel_traitsILi32ELi4ELi1ELb0ELb0ELb0ELb1EN3c104HalfENS1_7complexIfEEEEv13SSMParamsBase --------------------------
	.section	.nv.constant0._Z25selective_scan_fwd_kernelI32Selective_Scan_fwd_kernel_traitsILi32ELi4ELi1ELb0ELb0ELb0ELb1EN3c104HalfENS1_7complexIfEEEEv13SSMParamsBase,"a",@progbits
	.sectionflags	@""
	.align	4
.nv.constant0._Z25selective_scan_fwd_kernelI32Selective_Scan_fwd_kernel_traitsILi32ELi4ELi1ELb0ELb0ELb0ELb1EN3c104HalfENS1_7complexIfEEEEv13SSMParamsBase:
	.zero		1176


//--------------------- .nv.constant0._Z25selective_scan_fwd_kernelI32Selective_Scan_fwd_kernel_traitsILi32ELi4ELi1ELb0ELb0ELb1ELb0EN3c104HalfENS1_7complexIfEEEEv13SSMParamsBase --------------------------
	.section	.nv.constant0._Z25selective_scan_fwd_kernelI32Selective_Scan_fwd_kernel_traitsILi32ELi4ELi1ELb0ELb0ELb1ELb0EN3c104HalfENS1_7complexIfEEEEv13SSMParamsBase,"a",@progbits
	.sectionflags	@""
	.align	4
.nv.constant0._Z25selective_scan_fwd_kernelI32Selective_Scan_fwd_kernel_traitsILi32ELi4ELi1ELb0ELb0ELb1ELb0EN3c104HalfENS1_7complexIfEEEEv13SSMParamsBase:
	.zero		1176


//--------------------- .nv.constant0._Z25selective_scan_fwd_kernelI32Selective_Scan_fwd_kernel_traitsILi32ELi4ELi1ELb0ELb0ELb1ELb1EN3c104HalfENS1_7complexIfEEEEv13SSMParamsBase --------------------------
	.section	.nv.constant0._Z25selective_scan_fwd_kernelI32Selective_Scan_fwd_kernel_traitsILi32ELi4ELi1ELb0ELb0ELb1ELb1EN3c104HalfENS1_7complexIfEEEEv13SSMParamsBase,"a",@progbits
	.sectionflags	@""
	.align	4
.nv.constant0._Z25selective_scan_fwd_kernelI32Selective_Scan_fwd_kernel_traitsILi32ELi4ELi1ELb0ELb0ELb1ELb1EN3c104HalfENS1_7complexIfEEEEv13SSMParamsBase:
	.zero		1176


//--------------------- .nv.constant0._Z25selective_scan_fwd_kernelI32Selective_Scan_fwd_kernel_traitsILi32ELi4ELi1ELb0ELb1ELb0ELb0EN3c104HalfENS1_7complexIfEEEEv13SSMParamsBase --------------------------
	.section	.nv.constant0._Z25selective_scan_fwd_kernelI32Selective_Scan_fwd_kernel_traitsILi32ELi4ELi1ELb0ELb1ELb0ELb0EN3c104HalfENS1_7complexIfEEEEv13SSMParamsBase,"a",@progbits
	.sectionflags	@""
	.align	4
.nv.constant0._Z25selective_scan_fwd_kernelI32Selective_Scan_fwd_kernel_traitsILi32ELi4ELi1ELb0ELb1ELb0ELb0EN3c104HalfENS1_7complexIfEEEEv13SSMParamsBase:
	.zero		1176


//--------------------- .nv.constant0._Z25selective_scan_fwd_kernelI32Selective_Scan_fwd_kernel_traitsILi32ELi4ELi1ELb0ELb1ELb0ELb1EN3c104HalfENS1_7complexIfEEEEv13SSMParamsBase --------------------------
	.section	.nv.constant0._Z25selective_scan_fwd_kernelI32Selective_Scan_fwd_kernel_traitsILi32ELi4ELi1ELb0ELb1ELb0ELb1EN3c104HalfENS1_7complexIfEEEEv13SSMParamsBase,"a",@progbits
	.sectionflags	@""
	.align	4
.nv.constant0._Z25selective_scan_fwd_kernelI32Selective_Scan_fwd_kernel_traitsILi32ELi4ELi1ELb0ELb1ELb0ELb1EN3c104HalfENS1_7complexIfEEEEv13SSMParamsBase:
	.zero		1176


//--------------------- .nv.constant0._Z25selective_scan_fwd_kernelI32Selective_Scan_fwd_kernel_traitsILi32ELi4ELi1ELb0ELb1ELb1ELb0EN3c104HalfENS1_7complexIfEEEEv13SSMParamsBase --------------------------
	.section	.nv.constant0._Z25selective_scan_fwd_kernelI32Selective_Scan_fwd_kernel_traitsILi32ELi4ELi1ELb0ELb1ELb1ELb0EN3c104HalfENS1_7complexIfEEEEv13SSMParamsBase,"a",@progbits
	.sectionflags	@""
	.align	4
.nv.constant0._Z25selective_scan_fwd_kernelI32Selective_Scan_fwd_kernel_traitsILi32ELi4ELi1ELb0ELb1ELb1ELb0EN3c104HalfENS1_7complexIfEEEEv13SSMParamsBase:
	.zero		1176


//--------------------- .nv.constant0._Z25selective_scan_fwd_kernelI32Selective_Scan_fwd_kernel_traitsILi32ELi4ELi1ELb0ELb1ELb1ELb1EN3c104HalfENS1_7complexIfEEEEv13SSMParamsBase --------------------------
	.section	.nv.constant0._Z25selective_scan_fwd_kernelI32Selective_Scan_fwd_kernel_traitsILi32ELi4ELi1ELb0ELb1ELb1ELb1EN3c104HalfENS1_7complexIfEEEEv13SSMParamsBase,"a",@progbits
	.sectionflags	@""
	.align	4
.nv.constant0._Z25selective_scan_fwd_kernelI32Selective_Scan_fwd_kernel_traitsILi32ELi4ELi1ELb0ELb1ELb1ELb1EN3c104HalfENS1_7complexIfEEEEv13SSMParamsBase:
	.zero		1176


//--------------------- .nv.constant0._Z25selective_scan_fwd_kernelI32Selective_Scan_fwd_kernel_traitsILi32ELi4ELi1ELb1ELb0ELb0ELb0EN3c104HalfENS1_7complexIfEEEEv13SSMParamsBase --------------------------
	.section	.nv.constant0._Z25selective_scan_fwd_kernelI32Selective_Scan_fwd_kernel_traitsILi32ELi4ELi1ELb1ELb0ELb0ELb0EN3c104HalfENS1_7complexIfEEEEv13SSMParamsBase,"a",@progbits
	.sectionflags	@""
	.align	4
.nv.constant0._Z25selective_scan_fwd_kernelI32Selective_Scan_fwd_kernel_traitsILi32ELi4ELi1ELb1ELb0ELb0ELb0EN3c104HalfENS1_7complexIfEEEEv13SSMParamsBase:
	.zero		1176


//--------------------- .nv.constant0._Z25selective_scan_fwd_kernelI32Selective_Scan_fwd_kernel_traitsILi32ELi4ELi1ELb1ELb0ELb0ELb1EN3c104HalfENS1_7complexIfEEEEv13SSMParamsBase --------------------------
	.section	.nv.constant0._Z25selective_scan_fwd_kernelI32Selective_Scan_fwd_kernel_traitsILi32ELi4ELi1ELb1ELb0ELb0ELb1EN3c104HalfENS1_7complexIfEEEEv13SSMParamsBase,"a",@progbits
	.sectionflags	@""
	.align	4
.nv.constant0._Z25selective_scan_fwd_kernelI32Selective_Scan_fwd_kernel_traitsILi32ELi4ELi1ELb1ELb0ELb0ELb1EN3c104HalfENS1_7complexIfEEEEv13SSMParamsBase:
	.zero		1176


//--------------------- .nv.constant0._Z25selective_scan_fwd_kernelI32Selective_Scan_fwd_kernel_traitsILi32ELi4ELi1ELb1ELb0ELb1ELb0EN3c104HalfENS1_7complexIfEEEEv13SSMParamsBase --------------------------
	.section	.nv.constant0._Z25selective_scan_fwd_kernelI32Selective_Scan_fwd_kernel_traitsILi32ELi4ELi1ELb1ELb0ELb1ELb0EN3c104HalfENS1_7complexIfEEEEv13SSMParamsBase,"a",@progbits
	.sectionflags	@""
	.align	4
.nv.constant0._Z25selective_scan_fwd_kernelI32Selective_Scan_fwd_kernel_traitsILi32ELi4ELi1ELb1ELb0ELb1ELb0EN3c104HalfENS1_7complexIfEEEEv13SSMParamsBase:
	.zero		1176


//--------------------- .nv.constant0._Z25selective_scan_fwd_kernelI32Selective_Scan_fwd_kernel_traitsILi32ELi4ELi1ELb1ELb0ELb1ELb1EN3c104HalfENS1_7complexIfEEEEv13SSMParamsBase --------------------------
	.section	.nv.constant0._Z25selective_scan_fwd_kernelI32Selective_Scan_fwd_kernel_traitsILi32ELi4ELi1ELb1ELb0ELb1ELb1EN3c104HalfENS1_7complexIfEEEEv13SSMParamsBase,"a",@progbits
	.sectionflags	@""
	.align	4
.nv.constant0._Z25selective_scan_fwd_kernelI32Selective_Scan_fwd_kernel_traitsILi32ELi4ELi1ELb1ELb0ELb1ELb1EN3c104HalfENS1_7complexIfEEEEv13SSMParamsBase:
	.zero		1176


//--------------------- .nv.constant0._Z25selective_scan_fwd_kernelI32Selective_Scan_fwd_kernel_traitsILi32ELi4ELi1ELb1ELb1ELb0ELb0EN3c104HalfENS1_7complexIfEEEEv13SSMParamsBase --------------------------
	.section	.nv.constant0._Z25selective_scan_fwd_kernelI32Selective_Scan_fwd_kernel_traitsILi32ELi4ELi1ELb1ELb1ELb0ELb0EN3c104HalfENS1_7complexIfEEEEv13SSMParamsBase,"a",@progbits
	.sectionflags	@""
	.align	4
.nv.constant0._Z25selective_scan_fwd_kernelI32Selective_Scan_fwd_kernel_traitsILi32ELi4ELi1ELb1ELb1ELb0ELb0EN3c104HalfENS1_7complexIfEEEEv13SSMParamsBase:
	.zero		1176


//--------------------- .nv.constant0._Z25selective_scan_fwd_kernelI32Selective_Scan_fwd_kernel_traitsILi32ELi4ELi1ELb1ELb1ELb0ELb1EN3c104HalfENS1_7complexIfEEEEv13SSMParamsBase --------------------------
	.section	.nv.constant0._Z25selective_scan_fwd_kernelI32Selective_Scan_fwd_kernel_traitsILi32ELi4ELi1ELb1ELb1ELb0ELb1EN3c104HalfENS1_7complexIfEEEEv13SSMParamsBase,"a",@progbits
	.sectionflags	@""
	.align	4
.nv.constant0._Z25selective_scan_fwd_kernelI32Selective_Scan_fwd_kernel_traitsILi32ELi4ELi1ELb1ELb1ELb0ELb1EN3c104HalfENS1_7complexIfEEEEv13SSMParamsBase:
	.zero		1176


//--------------------- .nv.constant0._Z25selective_scan_fwd_kernelI32Selective_Scan_fwd_kernel_traitsILi32ELi4ELi1ELb1ELb1ELb1ELb0EN3c104HalfENS1_7complexIfEEEEv13SSMParamsBase --------------------------
	.section	.nv.constant0._Z25selective_scan_fwd_kernelI32Selective_Scan_fwd_kernel_traitsILi32ELi4ELi1ELb1ELb1ELb1ELb0EN3c104HalfENS1_7complexIfEEEEv13SSMParamsBase,"a",@progbits
	.sectionflags	@""
	.align	4
.nv.constant0._Z25selective_scan_fwd_kernelI32Selective_Scan_fwd_kernel_traitsILi32ELi4ELi1ELb1ELb1ELb1ELb0EN3c104HalfENS1_7complexIfEEEEv13SSMParamsBase:
	.zero		1176


//--------------------- .nv.constant0._Z25selective_scan_fwd_kernelI32Selective_Scan_fwd_kernel_traitsILi32ELi4ELi1ELb1ELb1ELb1ELb1EN3c104HalfENS1_7complexIfEEEEv13SSMParamsBase --------------------------
	.section	.nv.constant0._Z25selective_scan_fwd_kernelI32Selective_Scan_fwd_kernel_traitsILi32ELi4ELi1ELb1ELb1ELb1ELb1EN3c104HalfENS1_7complexIfEEEEv13SSMParamsBase,"a",@progbits
	.sectionflags	@""
	.align	4
.nv.constant0._Z25selective_scan_fwd_kernelI32Selective_Scan_fwd_kernel_traitsILi32ELi4ELi1ELb1ELb1ELb1ELb1EN3c104HalfENS1_7complexIfEEEEv13SSMParamsBase:
	.zero		1176


//--------------------- .nv.constant0._Z25selective_scan_fwd_kernelI32Selective_Scan_fwd_kernel_traitsILi128ELi16ELi1ELb0ELb0ELb0ELb0EN3c104HalfEfEEv13SSMParamsBase --------------------------
	.section	.nv.constant0._Z25selective_scan_fwd_kernelI32Selective_Scan_fwd_kernel_traitsILi128ELi16ELi1ELb0ELb0ELb0ELb0EN3c104HalfEfEEv13SSMParamsBase,"a",@progbits
	.sectionflags	@""
	.align	4
.nv.constant0._Z25selective_scan_fwd_kernelI32Selective_Scan_fwd_kernel_traitsILi128ELi16ELi1ELb0ELb0ELb0ELb0EN3c104HalfEfEEv13SSMParamsBase:
	.zero		1176


//--------------------- .nv.constant0._Z25selective_scan_fwd_kernelI32Selective_Scan_fwd_kernel_traitsILi128ELi16ELi1ELb0ELb0ELb0ELb1EN3c104HalfEfEEv13SSMParamsBase --------------------------
	.section	.nv.constant0._Z25selective_scan_fwd_kernelI32Selective_Scan_fwd_kernel_traitsILi128ELi16ELi1ELb0ELb0ELb0ELb1EN3c104HalfEfEEv13SSMParamsBase,"a",@progbits
	.sectionflags	@""
	.align	4
.nv.constant0._Z25selective_scan_fwd_kernelI32Selective_Scan_fwd_kernel_traitsILi128ELi16ELi1ELb0ELb0ELb0ELb1EN3c104HalfEfEEv13SSMParamsBase:
	.zero		1176


//--------------------- .nv.constant0._Z25selective_scan_fwd_kernelI32Selective_Scan_fwd_kernel_traitsILi128ELi16ELi1ELb0ELb0ELb1ELb0EN3c104HalfEfEEv13SSMParamsBase --------------------------
	.section	.nv.constant0._Z25selective_scan_fwd_kernelI32Selective_Scan_fwd_kernel_traitsILi128ELi16ELi1ELb0ELb0ELb1ELb0EN3c104HalfEfEEv13SSMParamsBase,"a",@progbits
	.sectionflags	@""
	.align	4
.nv.constant0._Z25selective_scan_fwd_kernelI32Selective_Scan_fwd_kernel_traitsILi128ELi16ELi1ELb0ELb0ELb1ELb0EN3c104HalfEfEEv13SSMParamsBase:
	.zero		1176


//--------------------- .nv.constant0._Z25selective_scan_fwd_kernelI32Selective_Scan_fwd_kernel_traitsILi128ELi16ELi1ELb0ELb0ELb1ELb1EN3c104HalfEfEEv13SSMParamsBase --------------------------
	.section	.nv.constant0._Z25selective_scan_fwd_kernelI32Selective_Scan_fwd_kernel_traitsILi128ELi16ELi1ELb0ELb0ELb1ELb1EN3c104HalfEfEEv13SSMParamsBase,"a",@progbits
	.sectionflags	@""
	.align	4
.nv.constant0._Z25selective_scan_fwd_kernelI32Selective_Scan_fwd_kernel_traitsILi128ELi16ELi1ELb0ELb0ELb1ELb1EN3c104HalfEfEEv13SSMParamsBase:
	.zero		1176


//--------------------- .nv.constant0._Z25selective_scan_fwd_kernelI32Selective_Scan_fwd_kernel_traitsILi128ELi16ELi1ELb0ELb1ELb0ELb0EN3c104HalfEfEEv13SSMParamsBase --------------------------
	.section	.nv.constant0._Z25selective_scan_fwd_kernelI32Selective_Scan_fwd_kernel_traitsILi128ELi16ELi1ELb0ELb1ELb0ELb0EN3c104HalfEfEEv13SSMParamsBase,"a",@progbits
	.sectionflags	@""
	.align	4
.nv.constant0._Z25selective_scan_fwd_kernelI32Selective_Scan_fwd_kernel_traitsILi128ELi16ELi1ELb0ELb1ELb0ELb0EN3c104HalfEfEEv13SSMParamsBase:
	.zero		1176


//--------------------- .nv.constant0._Z25selective_scan_fwd_kernelI32Selective_Scan_fwd_kernel_traitsILi128ELi16ELi1ELb0ELb1ELb0ELb1EN3c104HalfEfEEv13SSMParamsBase --------------------------
	.section	.nv.constant0._Z25selective_scan_fwd_kernelI32Selective_Scan_fwd_kernel_traitsILi128ELi16ELi1ELb0ELb1ELb0ELb1EN3c104HalfEfEEv13SSMParamsBase,"a",@progbits
	.sectionflags	@""
	.align	4
.nv.constant0._Z25selective_scan_fwd_kernelI32Selective_Scan_fwd_kernel_traitsILi128ELi16ELi1ELb0ELb1ELb0ELb1EN3c104HalfEfEEv13SSMParamsBase:
	.zero		1176


//--------------------- .nv.constant0._Z25selective_scan_fwd_kernelI32Selective_Scan_fwd_kernel_traitsILi128ELi16ELi1ELb0ELb1ELb1ELb0EN3c104HalfEfEEv13SSMParamsBase --------------------------
	.section	.nv.constant0._Z25selective_scan_fwd_kernelI32Selective_Scan_fwd_kernel_traitsILi128ELi16ELi1ELb0ELb1ELb1ELb0EN3c104HalfEfEEv13SSMParamsBase,"a",@progbits
	.sectionflags	@""
	.align	4
.nv.constant0._Z25selective_scan_fwd_kernelI32Selective_Scan_fwd_kernel_traitsILi128ELi16ELi1ELb0ELb1ELb1ELb0EN3c104HalfEfEEv13SSMParamsBase:
	.zero		1176


//--------------------- .nv.constant0._Z25selective_scan_fwd_kernelI32Selective_Scan_fwd_kernel_traitsILi128ELi16ELi1ELb0ELb1ELb1ELb1EN3c104HalfEfEEv13SSMParamsBase --------------------------
	.section	.nv.constant0._Z25selective_scan_fwd_kernelI32Selective_Scan_fwd_kernel_traitsILi128ELi16ELi1ELb0ELb1ELb1ELb1EN3c104HalfEfEEv13SSMParamsBase,"a",@progbits
	.sectionflags	@""
	.align	4
.nv.constant0._Z25selective_scan_fwd_kernelI32Selective_Scan_fwd_kernel_traitsILi128ELi16ELi1ELb0ELb1ELb1ELb1EN3c104HalfEfEEv13SSMParamsBase:
	.zero		1176


//--------------------- .nv.constant0._Z25selective_scan_fwd_kernelI32Selective_Scan_fwd_kernel_traitsILi128ELi16ELi1ELb1ELb0ELb0ELb0EN3c104HalfEfEEv13SSMParamsBase --------------------------
	.section	.nv.constant0._Z25selective_scan_fwd_kernelI32Selective_Scan_fwd_kernel_traitsILi128ELi16ELi1ELb1ELb0ELb0ELb0EN3c104HalfEfEEv13SSMParamsBase,"a",@progbits
	.sectionflags	@""
	.align	4
.nv.constant0._Z25selective_scan_fwd_kernelI32Selective_Scan_fwd_kernel_traitsILi128ELi16ELi1ELb1ELb0ELb0ELb0EN3c104HalfEfEEv13SSMParamsBase:
	.zero		1176


//--------------------- .nv.constant0._Z25selective_scan_fwd_kernelI32Selective_Scan_fwd_kernel_traitsILi128ELi16ELi1ELb1ELb0ELb0ELb1EN3c104HalfEfEEv13SSMParamsBase --------------------------
	.section	.nv.constant0._Z25selective_scan_fwd_kernelI32Selective_Scan_fwd_kernel_traitsILi128ELi16ELi1ELb1ELb0ELb0ELb1EN3c104HalfEfEEv13SSMParamsBase,"a",@progbits
	.sectionflags	@""
	.align	4
.nv.constant0._Z25selective_scan_fwd_kernelI32Selective_Scan_fwd_kernel_traitsILi128ELi16ELi1ELb1ELb0ELb0ELb1EN3c104HalfEfEEv13SSMParamsBase:
	.zero		1176


//--------------------- .nv.constant0._Z25selective_scan_fwd_kernelI32Selective_Scan_fwd_kernel_traitsILi128ELi16ELi1ELb1ELb0ELb1ELb0EN3c104HalfEfEEv13SSMParamsBase --------------------------
	.section	.nv.constant0._Z25selective_scan_fwd_kernelI32Selective_Scan_fwd_kernel_traitsILi128ELi16ELi1ELb1ELb0ELb1ELb0EN3c104HalfEfEEv13SSMParamsBase,"a",@progbits
	.sectionflags	@""
	.align	4
.nv.constant0._Z25selective_scan_fwd_kernelI32Selective_Scan_fwd_kernel_traitsILi128ELi16ELi1ELb1ELb0ELb1ELb0EN3c104HalfEfEEv13SSMParamsBase:
	.zero		1176


//--------------------- .nv.constant0._Z25selective_scan_fwd_kernelI32Selective_Scan_fwd_kernel_traitsILi128ELi16ELi1ELb1ELb0ELb1ELb1EN3c104HalfEfEEv13SSMParamsBase --------------------------
	.section	.nv.constant0._Z25selective_scan_fwd_kernelI32Selective_Scan_fwd_kernel_traitsILi128ELi16ELi1ELb1ELb0ELb1ELb1EN3c104HalfEfEEv13SSMParamsBase,"a",@progbits
	.sectionflags	@""
	.align	4
.nv.constant0._Z25selective_scan_fwd_kernelI32Selective_Scan_fwd_kernel_traitsILi128ELi16ELi1ELb1ELb0ELb1ELb1EN3c104HalfEfEEv13SSMParamsBase:
	.zero		1176


//--------------------- .nv.constant0._Z25selective_scan_fwd_kernelI32Selective_Scan_fwd_kernel_traitsILi128ELi16ELi1ELb1ELb1ELb0ELb0EN3c104HalfEfEEv13SSMParamsBase --------------------------
	.section	.nv.constant0._Z25selective_scan_fwd_kernelI32Selective_Scan_fwd_kernel_traitsILi128ELi16ELi1ELb1ELb1ELb0ELb0EN3c104HalfEfEEv13SSMParamsBase,"a",@progbits
	.sectionflags	@""
	.align	4
.nv.constant0._Z25selective_scan_fwd_kernelI32Selective_Scan_fwd_kernel_traitsILi128ELi16ELi1ELb1ELb1ELb0ELb0EN3c104HalfEfEEv13SSMParamsBase:
	.zero		1176


//--------------------- .nv.constant0._Z25selective_scan_fwd_kernelI32Selective_Scan_fwd_kernel_traitsILi128ELi16ELi1ELb1ELb1ELb0ELb1EN3c104HalfEfEEv13SSMParamsBase --------------------------
	.section	.nv.constant0._Z25selective_scan_fwd_kernelI32Selective_Scan_fwd_kernel_traitsILi128ELi16ELi1ELb1ELb1ELb0ELb1EN3c104HalfEfEEv13SSMParamsBase,"a",@progbits
	.sectionflags	@""
	.align	4
.nv.constant0._Z25selective_scan_fwd_kernelI32Selective_Scan_fwd_kernel_traitsILi128ELi16ELi1ELb1ELb1ELb0ELb1EN3c104HalfEfEEv13SSMParamsBase:
	.zero		1176


//--------------------- .nv.constant0._Z25selective_scan_fwd_kernelI32Selective_Scan_fwd_kernel_traitsILi128ELi16ELi1ELb1ELb1ELb1ELb0EN3c104HalfEfEEv13SSMParamsBase --------------------------
	.section	.nv.constant0._Z25selective_scan_fwd_kernelI32Selective_Scan_fwd_kernel_traitsILi128ELi16ELi1ELb1ELb1ELb1ELb0EN3c104HalfEfEEv13SSMParamsBase,"a",@progbits
	.sectionflags	@""
	.align	4
.nv.constant0._Z25selective_scan_fwd_kernelI32Selective_Scan_fwd_kernel_traitsILi128ELi16ELi1ELb1ELb1ELb1ELb0EN3c104HalfEfEEv13SSMParamsBase:
	.zero		1176


//--------------------- .nv.constant0._Z25selective_scan_fwd_kernelI32Selective_Scan_fwd_kernel_traitsILi128ELi16ELi1ELb1ELb1ELb1ELb1EN3c104HalfEfEEv13SSMParamsBase --------------------------
	.section	.nv.constant0._Z25selective_scan_fwd_kernelI32Selective_Scan_fwd_kernel_traitsILi128ELi16ELi1ELb1ELb1ELb1ELb1EN3c104HalfEfEEv13SSMParamsBase,"a",@progbits
	.sectionflags	@""
	.align	4
.nv.constant0._Z25selective_scan_fwd_kernelI32Selective_Scan_fwd_kernel_traitsILi128ELi16ELi1ELb1ELb1ELb1ELb1EN3c104HalfEfEEv13SSMParamsBase:
	.zero		1176


//--------------------- .nv.constant0._Z25selective_scan_fwd_kernelI32Selective_Scan_fwd_kernel_traitsILi64ELi16ELi1ELb0ELb0ELb0ELb0EN3c104HalfEfEEv13SSMParamsBase --------------------------
	.section	.nv.constant0._Z25selective_scan_fwd_kernelI32Selective_Scan_fwd_kernel_traitsILi64ELi16ELi1ELb0ELb0ELb0ELb0EN3c104HalfEfEEv13SSMParamsBase,"a",@progbits
	.sectionflags	@""
	.align	4
.nv.constant0._Z25selective_scan_fwd_kernelI32Selective_Scan_fwd_kernel_traitsILi64ELi16ELi1ELb0ELb0ELb0ELb0EN3c104HalfEfEEv13SSMParamsBase:
	.zero		1176


//--------------------- .nv.constant0._Z25selective_scan_fwd_kernelI32Selective_Scan_fwd_kernel_traitsILi64ELi16ELi1ELb0ELb0ELb0ELb1EN3c104HalfEfEEv13SSMParamsBase --------------------------
	.section	.nv.constant0._Z25selective_scan_fwd_kernelI32Selective_Scan_fwd_kernel_traitsILi64ELi16ELi1ELb0ELb0ELb0ELb1EN3c104HalfEfEEv13SSMParamsBase,"a",@progbits
	.sectionflags	@""
	.align	4
.nv.constant0._Z25selective_scan_fwd_kernelI32Selective_Scan_fwd_kernel_traitsILi64ELi16ELi1ELb0ELb0ELb0ELb1EN3c104HalfEfEEv13SSMParamsBase:
	.zero		1176


//--------------------- .nv.constant0._Z25selective_scan_fwd_kernelI32Selective_Scan_fwd_kernel_traitsILi64ELi16ELi1ELb0ELb0ELb1ELb0EN3c104HalfEfEEv13SSMParamsBase --------------------------
	.section	.nv.constant0._Z25selective_scan_fwd_kernelI32Selective_Scan_fwd_kernel_traitsILi64ELi16ELi1ELb0ELb0ELb1ELb0EN3c104HalfEfEEv13SSMParamsBase,"a",@progbits
	.sectionflags	@""
	.align	4
.nv.constant0._Z25selective_scan_fwd_kernelI32Selective_Scan_fwd_kernel_traitsILi64ELi16ELi1ELb0ELb0ELb1ELb0EN3c104HalfEfEEv13SSMParamsBase:
	.zero		1176


//--------------------- .nv.constant0._Z25selective_scan_fwd_kernelI32Selective_Scan_fwd_kernel_traitsILi64ELi16ELi1ELb0ELb0ELb1ELb1EN3c104HalfEfEEv13SSMParamsBase --------------------------
	.section	.nv.constant0._Z25selective_scan_fwd_kernelI32Selective_Scan_fwd_kernel_traitsILi64ELi16ELi1ELb0ELb0ELb1ELb1EN3c104HalfEfEEv13SSMParamsBase,"a",@progbits
	.sectionflags	@""
	.align	4
.nv.constant0._Z25selective_scan_fwd_kernelI32Selective_Scan_fwd_kernel_traitsILi64ELi16ELi1ELb0ELb0ELb1ELb1EN3c104HalfEfEEv13SSMParamsBase:
	.zero		1176


//--------------------- .nv.constant0._Z25selective_scan_fwd_kernelI32Selective_Scan_fwd_kernel_traitsILi64ELi16ELi1ELb0ELb1ELb0ELb0EN3c104HalfEfEEv13SSMParamsBase --------------------------
	.section	.nv.constant0._Z25selective_scan_fwd_kernelI32Selective_Scan_fwd_kernel_traitsILi64ELi16ELi1ELb0ELb1ELb0ELb0EN3c104HalfEfEEv13SSMParamsBase,"a",@progbits
	.sectionflags	@""
	.align	4
.nv.constant0._Z25selective_scan_fwd_kernelI32Selective_Scan_fwd_kernel_traitsILi64ELi16ELi1ELb0ELb1ELb0ELb0EN3c104HalfEfEEv13SSMParamsBase:
	.zero		1176


//--------------------- .nv.constant0._Z25selective_scan_fwd_kernelI32Selective_Scan_fwd_kernel_traitsILi64ELi16ELi1ELb0ELb1ELb0ELb1EN3c104HalfEfEEv13SSMParamsBase --------------------------
	.section	.nv.constant0._Z25selective_scan_fwd_kernelI32Selective_Scan_fwd_kernel_traitsILi64ELi16ELi1ELb0ELb1ELb0ELb1EN3c104HalfEfEEv13SSMParamsBase,"a",@progbits
	.sectionflags	@""
	.align	4
.nv.constant0._Z25selective_scan_fwd_kernelI32Selective_Scan_fwd_kernel_traitsILi64ELi16ELi1ELb0ELb1ELb0ELb1EN3c104HalfEfEEv13SSMParamsBase:
	.zero		1176


//--------------------- .nv.constant0._Z25selective_scan_fwd_kernelI32Selective_Scan_fwd_kernel_traitsILi64ELi16ELi1ELb0ELb1ELb1ELb0EN3c104HalfEfEEv13SSMParamsBase --------------------------
	.section	.nv.constant0._Z25selective_scan_fwd_kernelI32Selective_Scan_fwd_kernel_traitsILi64ELi16ELi1ELb0ELb1ELb1ELb0EN3c104HalfEfEEv13SSMParamsBase,"a",@progbits
	.sectionflags	@""
	.align	4
.nv.constant0._Z25selective_scan_fwd_kernelI32Selective_Scan_fwd_kernel_traitsILi64ELi16ELi1ELb0ELb1ELb1ELb0EN3c104HalfEfEEv13SSMParamsBase:
	.zero		1176


//--------------------- .nv.constant0._Z25selective_scan_fwd_kernelI32Selective_Scan_fwd_kernel_traitsILi64ELi16ELi1ELb0ELb1ELb1ELb1EN3c104HalfEfEEv13SSMParamsBase --------------------------
	.section	.nv.constant0._Z25selective_scan_fwd_kernelI32Selective_Scan_fwd_kernel_traitsILi64ELi16ELi1ELb0ELb1ELb1ELb1EN3c104HalfEfEEv13SSMParamsBase,"a",@progbits
	.sectionflags	@""
	.align	4
.nv.constant0._Z25selective_scan_fwd_kernelI32Selective_Scan_fwd_kernel_traitsILi64ELi16ELi1ELb0ELb1ELb1ELb1EN3c104HalfEfEEv13SSMParamsBase:
	.zero		1176


//--------------------- .nv.constant0._Z25selective_scan_fwd_kernelI32Selective_Scan_fwd_kernel_traitsILi64ELi16ELi1ELb1ELb0ELb0ELb0EN3c104HalfEfEEv13SSMParamsBase --------------------------
	.section	.nv.constant0._Z25selective_scan_fwd_kernelI32Selective_Scan_fwd_kernel_traitsILi64ELi16ELi1ELb1ELb0ELb0ELb0EN3c104HalfEfEEv13SSMParamsBase,"a",@progbits
	.sectionflags	@""
	.align	4
.nv.constant0._Z25selective_scan_fwd_kernelI32Selective_Scan_fwd_kernel_traitsILi64ELi16ELi1ELb1ELb0ELb0ELb0EN3c104HalfEfEEv13SSMParamsBase:
	.zero		1176


//--------------------- .nv.constant0._Z25selective_scan_fwd_kernelI32Selective_Scan_fwd_kernel_traitsILi64ELi16ELi1ELb1ELb0ELb0ELb1EN3c104HalfEfEEv13SSMParamsBase --------------------------
	.section	.nv.constant0._Z25selective_scan_fwd_kernelI32Selective_Scan_fwd_kernel_traitsILi64ELi16ELi1ELb1ELb0ELb0ELb1EN3c104HalfEfEEv13SSMParamsBase,"a",@progbits
	.sectionflags	@""
	.align	4
.nv.constant0._Z25selective_scan_fwd_kernelI32Selective_Scan_fwd_kernel_traitsILi64ELi16ELi1ELb1ELb0ELb0ELb1EN3c104HalfEfEEv13SSMParamsBase:
	.zero		1176


//--------------------- .nv.constant0._Z25selective_scan_fwd_kernelI32Selective_Scan_fwd_kernel_traitsILi64ELi16ELi1ELb1ELb0ELb1ELb0EN3c104HalfEfEEv13SSMParamsBase --------------------------
	.section	.nv.constant0._Z25selective_scan_fwd_kernelI32Selective_Scan_fwd_kernel_traitsILi64ELi16ELi1ELb1ELb0ELb1ELb0EN3c104HalfEfEEv13SSMParamsBase,"a",@progbits
	.sectionflags	@""
	.align	4
.nv.constant0._Z25selective_scan_fwd_kernelI32Selective_Scan_fwd_kernel_traitsILi64ELi16ELi1ELb1ELb0ELb1ELb0EN3c104HalfEfEEv13SSMParamsBase:
	.zero		1176


//--------------------- .nv.constant0._Z25selective_scan_fwd_kernelI32Selective_Scan_fwd_kernel_traitsILi64ELi16ELi1ELb1ELb0ELb1ELb1EN3c104HalfEfEEv13SSMParamsBase --------------------------
	.section	.nv.constant0._Z25selective_scan_fwd_kernelI32Selective_Scan_fwd_kernel_traitsILi64ELi16ELi1ELb1ELb0ELb1ELb1EN3c104HalfEfEEv13SSMParamsBase,"a",@progbits
	.sectionflags	@""
	.align	4
.nv.constant0._Z25selective_scan_fwd_kernelI32Selective_Scan_fwd_kernel_traitsILi64ELi16ELi1ELb1ELb0ELb1ELb1EN3c104HalfEfEEv13SSMParamsBase:
	.zero		1176


//--------------------- .nv.constant0._Z25selective_scan_fwd_kernelI32Selective_Scan_fwd_kernel_traitsILi64ELi16ELi1ELb1ELb1ELb0ELb0EN3c104HalfEfEEv13SSMParamsBase --------------------------
	.section	.nv.constant0._Z25selective_scan_fwd_kernelI32Selective_Scan_fwd_kernel_traitsILi64ELi16ELi1ELb1ELb1ELb0ELb0EN3c104HalfEfEEv13SSMParamsBase,"a",@progbits
	.sectionflags	@""
	.align	4
.nv.constant0._Z25selective_scan_fwd_kernelI32Selective_Scan_fwd_kernel_traitsILi64ELi16ELi1ELb1ELb1ELb0ELb0EN3c104HalfEfEEv13SSMParamsBase:
	.zero		1176


//--------------------- .nv.constant0._Z25selective_scan_fwd_kernelI32Selective_Scan_fwd_kernel_traitsILi64ELi16ELi1ELb1ELb1ELb0ELb1EN3c104HalfEfEEv13SSMParamsBase --------------------------
	.section	.nv.constant0._Z25selective_scan_fwd_kernelI32Selective_Scan_fwd_kernel_traitsILi64ELi16ELi1ELb1ELb1ELb0ELb1EN3c104HalfEfEEv13SSMParamsBase,"a",@progbits
	.sectionflags	@""
	.align	4
.nv.constant0._Z25selective_scan_fwd_kernelI32Selective_Scan_fwd_kernel_traitsILi64ELi16ELi1ELb1ELb1ELb0ELb1EN3c104HalfEfEEv13SSMParamsBase:
	.zero		1176


//--------------------- .nv.constant0._Z25selective_scan_fwd_kernelI32Selective_Scan_fwd_kernel_traitsILi64ELi16ELi1ELb1ELb1ELb1ELb0EN3c104HalfEfEEv13SSMParamsBase --------------------------
	.section	.nv.constant0._Z25selective_scan_fwd_kernelI32Selective_Scan_fwd_kernel_traitsILi64ELi16ELi1ELb1ELb1ELb1ELb0EN3c104HalfEfEEv13SSMParamsBase,"a",@progbits
	.sectionflags	@""
	.align	4
.nv.constant0._Z25selective_scan_fwd_kernelI32Selective_Scan_fwd_kernel_traitsILi64ELi16ELi1ELb1ELb1ELb1ELb0EN3c104HalfEfEEv13SSMParamsBase:
	.zero		1176


//--------------------- .nv.constant0._Z25selective_scan_fwd_kernelI32Selective_Scan_fwd_kernel_traitsILi64ELi16ELi1ELb1ELb1ELb1ELb1EN3c104HalfEfEEv13SSMParamsBase --------------------------
	.section	.nv.constant0._Z25selective_scan_fwd_kernelI32Selective_Scan_fwd_kernel_traitsILi64ELi16ELi1ELb1ELb1ELb1ELb1EN3c104HalfEfEEv13SSMParamsBase,"a",@progbits
	.sectionflags	@""
	.align	4
.nv.constant0._Z25selective_scan_fwd_kernelI32Selective_Scan_fwd_kernel_traitsILi64ELi16ELi1ELb1ELb1ELb1ELb1EN3c104HalfEfEEv13SSMParamsBase:
	.zero		1176


//--------------------- .nv.constant0._Z25selective_scan_fwd_kernelI32Selective_Scan_fwd_kernel_traitsILi32ELi16ELi1ELb0ELb0ELb0ELb0EN3c104HalfEfEEv13SSMParamsBase --------------------------
	.section	.nv.constant0._Z25selective_scan_fwd_kernelI32Selective_Scan_fwd_kernel_traitsILi32ELi16ELi1ELb0ELb0ELb0ELb0EN3c104HalfEfEEv13SSMParamsBase,"a",@progbits
	.sectionflags	@""
	.align	4
.nv.constant0._Z25selective_scan_fwd_kernelI32Selective_Scan_fwd_kernel_traitsILi32ELi16ELi1ELb0ELb0ELb0ELb0EN3c104HalfEfEEv13SSMParamsBase:
	.zero		1176


//--------------------- .nv.constant0._Z25selective_scan_fwd_kernelI32Selective_Scan_fwd_kernel_traitsILi32ELi16ELi1ELb0ELb0ELb0ELb1EN3c104HalfEfEEv13SSMParamsBase --------------------------
	.section	.nv.constant0._Z25selective_scan_fwd_kernelI32Selective_Scan_fwd_kernel_traitsILi32ELi16ELi1ELb0ELb0ELb0ELb1EN3c104HalfEfEEv13SSMParamsBase,"a",@progbits
	.sectionflags	@""
	.align	4
.nv.constant0._Z25selective_scan_fwd_kernelI32Selective_Scan_fwd_kernel_traitsILi32ELi16ELi1ELb0ELb0ELb0ELb1EN3c104HalfEfEEv13SSMParamsBase:
	.zero		1176


//--------------------- .nv.constant0._Z25selective_scan_fwd_kernelI32Selective_Scan_fwd_kernel_traitsILi32ELi16ELi1ELb0ELb0ELb1ELb0EN3c104HalfEfEEv13SSMParamsBase --------------------------
	.section	.nv.constant0._Z25selective_scan_fwd_kernelI32Selective_Scan_fwd_kernel_traitsILi32ELi16ELi1ELb0ELb0ELb1ELb0EN3c104HalfEfEEv13SSMParamsBase,"a",@progbits
	.sectionflags	@""
	.align	4
.nv.constant0._Z25selective_scan_fwd_kernelI32Selective_Scan_fwd_kernel_traitsILi32ELi16ELi1ELb0ELb0ELb1ELb0EN3c104HalfEfEEv13SSMParamsBase:
	.zero		1176


//--------------------- .nv.constant0._Z25selective_scan_fwd_kernelI32Selective_Scan_fwd_kernel_traitsILi32ELi16ELi1ELb0ELb0ELb1ELb1EN3c104HalfEfEEv13SSMParamsBase --------------------------
	.section	.nv.constant0._Z25selective_scan_fwd_kernelI32Selective_Scan_fwd_kernel_traitsILi32ELi16ELi1ELb0ELb0ELb1ELb1EN3c104HalfEfEEv13SSMParamsBase,"a",@progbits
	.sectionflags	@""
	.align	4
.nv.constant0._Z25selective_scan_fwd_kernelI32Selective_Scan_fwd_kernel_traitsILi32ELi16ELi1ELb0ELb0ELb1ELb1EN3c104HalfEfEEv13SSMParamsBase:
	.zero		1176


//--------------------- .nv.constant0._Z25selective_scan_fwd_kernelI32Selective_Scan_fwd_kernel_traitsILi32ELi16ELi1ELb0ELb1ELb0ELb0EN3c104HalfEfEEv13SSMParamsBase --------------------------
	.section	.nv.constant0._Z25selective_scan_fwd_kernelI32Selective_Scan_fwd_kernel_traitsILi32ELi16ELi1ELb0ELb1ELb0ELb0EN3c104HalfEfEEv13SSMParamsBase,"a",@progbits
	.sectionflags	@""
	.align	4
.nv.constant0._Z25selective_scan_fwd_kernelI32Selective_Scan_fwd_kernel_traitsILi32ELi16ELi1ELb0ELb1ELb0ELb0EN3c104HalfEfEEv13SSMParamsBase:
	.zero		1176


//--------------------- .nv.constant0._Z25selective_scan_fwd_kernelI32Selective_Scan_fwd_kernel_traitsILi32ELi16ELi1ELb0ELb1ELb0ELb1EN3c104HalfEfEEv13SSMParamsBase --------------------------
	.section	.nv.constant0._Z25selective_scan_fwd_kernelI32Selective_Scan_fwd_kernel_traitsILi32ELi16ELi1ELb0ELb1ELb0ELb1EN3c104HalfEfEEv13SSMParamsBase,"a",@progbits
	.sectionflags	@""
	.align	4
.nv.constant0._Z25selective_scan_fwd_kernelI32Selective_Scan_fwd_kernel_traitsILi32ELi16ELi1ELb0ELb1ELb0ELb1EN3c104HalfEfEEv13SSMParamsBase:
	.zero		1176


//--------------------- .nv.constant0._Z25selective_scan_fwd_kernelI32Selective_Scan_fwd_kernel_traitsILi32ELi16ELi1ELb0ELb1ELb1ELb0EN3c104HalfEfEEv13SSMParamsBase --------------------------
	.section	.nv.constant0._Z25selective_scan_fwd_kernelI32Selective_Scan_fwd_kernel_traitsILi32ELi16ELi1ELb0ELb1ELb1ELb0EN3c104HalfEfEEv13SSMParamsBase,"a",@progbits
	.sectionflags	@""
	.align	4
.nv.constant0._Z25selective_scan_fwd_kernelI32Selective_Scan_fwd_kernel_traitsILi32ELi16ELi1ELb0ELb1ELb1ELb0EN3c104HalfEfEEv13SSMParamsBase:
	.zero		1176


//--------------------- .nv.constant0._Z25selective_scan_fwd_kernelI32Selective_Scan_fwd_kernel_traitsILi32ELi16ELi1ELb0ELb1ELb1ELb1EN3c104HalfEfEEv13SSMParamsBase --------------------------
	.section	.nv.constant0._Z25selective_scan_fwd_kernelI32Selective_Scan_fwd_kernel_traitsILi32ELi16ELi1ELb0ELb1ELb1ELb1EN3c104HalfEfEEv13SSMParamsBase,"a",@progbits
	.sectionflags	@""
	.align	4
.nv.constant0._Z25selective_scan_fwd_kernelI32Selective_Scan_fwd_kernel_traitsILi32ELi16ELi1ELb0ELb1ELb1ELb1EN3c104HalfEfEEv13SSMParamsBase:
	.zero		1176


//--------------------- .nv.constant0._Z25selective_scan_fwd_kernelI32Selective_Scan_fwd_kernel_traitsILi32ELi16ELi1ELb1ELb0ELb0ELb0EN3c104HalfEfEEv13SSMParamsBase --------------------------
	.section	.nv.constant0._Z25selective_scan_fwd_kernelI32Selective_Scan_fwd_kernel_traitsILi32ELi16ELi1ELb1ELb0ELb0ELb0EN3c104HalfEfEEv13SSMParamsBase,"a",@progbits
	.sectionflags	@""
	.align	4
.nv.constant0._Z25selective_scan_fwd_kernelI32Selective_Scan_fwd_kernel_traitsILi32ELi16ELi1ELb1ELb0ELb0ELb0EN3c104HalfEfEEv13SSMParamsBase:
	.zero		1176


//--------------------- .nv.constant0._Z25selective_scan_fwd_kernelI32Selective_Scan_fwd_kernel_traitsILi32ELi16ELi1ELb1ELb0ELb0ELb1EN3c104HalfEfEEv13SSMParamsBase --------------------------
	.section	.nv.constant0._Z25selective_scan_fwd_kernelI32Selective_Scan_fwd_kernel_traitsILi32ELi16ELi1ELb1ELb0ELb0ELb1EN3c104HalfEfEEv13SSMParamsBase,"a",@progbits
	.sectionflags	@""
	.align	4
.nv.constant0._Z25selective_scan_fwd_kernelI32Selective_Scan_fwd_kernel_traitsILi32ELi16ELi1ELb1ELb0ELb0ELb1EN3c104HalfEfEEv13SSMParamsBase:
	.zero		1176


//--------------------- .nv.constant0._Z25selective_scan_fwd_kernelI32Selective_Scan_fwd_kernel_traitsILi32ELi16ELi1ELb1ELb0ELb1ELb0EN3c104HalfEfEEv13SSMParamsBase --------------------------
	.section	.nv.constant0._Z25selective_scan_fwd_kernelI32Selective_Scan_fwd_kernel_traitsILi32ELi16ELi1ELb1ELb0ELb1ELb0EN3c104HalfEfEEv13SSMParamsBase,"a",@progbits
	.sectionflags	@""
	.align	4
.nv.constant0._Z25selective_scan_fwd_kernelI32Selective_Scan_fwd_kernel_traitsILi32ELi16ELi1ELb1ELb0ELb1ELb0EN3c104HalfEfEEv13SSMParamsBase:
	.zero		1176


//--------------------- .nv.constant0._Z25selective_scan_fwd_kernelI32Selective_Scan_fwd_kernel_traitsILi32ELi16ELi1ELb1ELb0ELb1ELb1EN3c104HalfEfEEv13SSMParamsBase --------------------------
	.section	.nv.constant0._Z25selective_scan_fwd_kernelI32Selective_Scan_fwd_kernel_traitsILi32ELi16ELi1ELb1ELb0ELb1ELb1EN3c104HalfEfEEv13SSMParamsBase,"a",@progbits
	.sectionflags	@""
	.align	4
.nv.constant0._Z25selective_scan_fwd_kernelI32Selective_Scan_fwd_kernel_traitsILi32ELi16ELi1ELb1ELb0ELb1ELb1EN3c104HalfEfEEv13SSMParamsBase:
	.zero		1176


//--------------------- .nv.constant0._Z25selective_scan_fwd_kernelI32Selective_Scan_fwd_kernel_traitsILi32ELi16ELi1ELb1ELb1ELb0ELb0EN3c104HalfEfEEv13SSMParamsBase --------------------------
	.section	.nv.constant0._Z25selective_scan_fwd_kernelI32Selective_Scan_fwd_kernel_traitsILi32ELi16ELi1ELb1ELb1ELb0ELb0EN3c104HalfEfEEv13SSMParamsBase,"a",@progbits
	.sectionflags	@""
	.align	4
.nv.constant0._Z25selective_scan_fwd_kernelI32Selective_Scan_fwd_kernel_traitsILi32ELi16ELi1ELb1ELb1ELb0ELb0EN3c104HalfEfEEv13SSMParamsBase:
	.zero		1176


//--------------------- .nv.constant0._Z25selective_scan_fwd_kernelI32Selective_Scan_fwd_kernel_traitsILi32ELi16ELi1ELb1ELb1ELb0ELb1EN3c104HalfEfEEv13SSMParamsBase --------------------------
	.section	.nv.constant0._Z25selective_scan_fwd_kernelI32Selective_Scan_fwd_kernel_traitsILi32ELi16ELi1ELb1ELb1ELb0ELb1EN3c104HalfEfEEv13SSMParamsBase,"a",@progbits
	.sectionflags	@""
	.align	4
.nv.constant0._Z25selective_scan_fwd_kernelI32Selective_Scan_fwd_kernel_traitsILi32ELi16ELi1ELb1ELb1ELb0ELb1EN3c104HalfEfEEv13SSMParamsBase:
	.zero		1176


//--------------------- .nv.constant0._Z25selective_scan_fwd_kernelI32Selective_Scan_fwd_kernel_traitsILi32ELi16ELi1ELb1ELb1ELb1ELb0EN3c104HalfEfEEv13SSMParamsBase --------------------------
	.section	.nv.constant0._Z25selective_scan_fwd_kernelI32Selective_Scan_fwd_kernel_traitsILi32ELi16ELi1ELb1ELb1ELb1ELb0EN3c104HalfEfEEv13SSMParamsBase,"a",@progbits
	.sectionflags	@""
	.align	4
.nv.constant0._Z25selective_scan_fwd_kernelI32Selective_Scan_fwd_kernel_traitsILi32ELi16ELi1ELb1ELb1ELb1ELb0EN3c104HalfEfEEv13SSMParamsBase:
	.zero		1176


//--------------------- .nv.constant0._Z25selective_scan_fwd_kernelI32Selective_Scan_fwd_kernel_traitsILi32ELi16ELi1ELb1ELb1ELb1ELb1EN3c104HalfEfEEv13SSMParamsBase --------------------------
	.section	.nv.constant0._Z25selective_scan_fwd_kernelI32Selective_Scan_fwd_kernel_traitsILi32ELi16ELi1ELb1ELb1ELb1ELb1EN3c104HalfEfEEv13SSMParamsBase,"a",@progbits
	.sectionflags	@""
	.align	4
.nv.constant0._Z25selective_scan_fwd_kernelI32Selective_Scan_fwd_kernel_traitsILi32ELi16ELi1ELb1ELb1ELb1ELb1EN3c104HalfEfEEv13SSMParamsBase:
	.zero		1176


//--------------------- .nv.constant0._Z25selective_scan_fwd_kernelI32Selective_Scan_fwd_kernel_traitsILi32ELi8ELi1ELb0ELb0ELb0ELb0EN3c104HalfEfEEv13SSMParamsBase --------------------------
	.section	.nv.constant0._Z25selective_scan_fwd_kernelI32Selective_Scan_fwd_kernel_traitsILi32ELi8ELi1ELb0ELb0ELb0ELb0EN3c104HalfEfEEv13SSMParamsBase,"a",@progbits
	.sectionflags	@""
	.align	4
.nv.constant0._Z25selective_scan_fwd_kernelI32Selective_Scan_fwd_kernel_traitsILi32ELi8ELi1ELb0ELb0ELb0ELb0EN3c104HalfEfEEv13SSMParamsBase:
	.zero		1176


//--------------------- .nv.constant0._Z25selective_scan_fwd_kernelI32Selective_Scan_fwd_kernel_traitsILi32ELi8ELi1ELb0ELb0ELb0ELb1EN3c104HalfEfEEv13SSMParamsBase --------------------------
	.section	.nv.constant0._Z25selective_scan_fwd_kernelI32Selective_Scan_fwd_kernel_traitsILi32ELi8ELi1ELb0ELb0ELb0ELb1EN3c104HalfEfEEv13SSMParamsBase,"a",@progbits
	.sectionflags	@""
	.align	4
.nv.constant0._Z25selective_scan_fwd_kernelI32Selective_Scan_fwd_kernel_traitsILi32ELi8ELi1ELb0ELb0ELb0ELb1EN3c104HalfEfEEv13SSMParamsBase:
	.zero		1176


//--------------------- .nv.constant0._Z25selective_scan_fwd_kernelI32Selective_Scan_fwd_kernel_traitsILi32ELi8ELi1ELb0ELb0ELb1ELb0EN3c104HalfEfEEv13SSMParamsBase --------------------------
	.section	.nv.constant0._Z25selective_scan_fwd_kernelI32Selective_Scan_fwd_kernel_traitsILi32ELi8ELi1ELb0ELb0ELb1ELb0EN3c104HalfEfEEv13SSMParamsBase,"a",@progbits
	.sectionflags	@""
	.align	4
.nv.constant0._Z25selective_scan_fwd_kernelI32Selective_Scan_fwd_kernel_traitsILi32ELi8ELi1ELb0ELb0ELb1ELb0EN3c104HalfEfEEv13SSMParamsBase:
	.zero		1176


//--------------------- .nv.constant0._Z25selective_scan_fwd_kernelI32Selective_Scan_fwd_kernel_traitsILi32ELi8ELi1ELb0ELb0ELb1ELb1EN3c104HalfEfEEv13SSMParamsBase --------------------------
	.section	.nv.constant0._Z25selective_scan_fwd_kernelI32Selective_Scan_fwd_kernel_traitsILi32ELi8ELi1ELb0ELb0ELb1ELb1EN3c104HalfEfEEv13SSMParamsBase,"a",@progbits
	.sectionflags	@""
	.align	4
.nv.constant0._Z25selective_scan_fwd_kernelI32Selective_Scan_fwd_kernel_traitsILi32ELi8ELi1ELb0ELb0ELb1ELb1EN3c104HalfEfEEv13SSMParamsBase:
	.zero		1176


//--------------------- .nv.constant0._Z25selective_scan_fwd_kernelI32Selective_Scan_fwd_kernel_traitsILi32ELi8ELi1ELb0ELb1ELb0ELb0EN3c104HalfEfEEv13SSMParamsBase --------------------------
	.section	.nv.constant0._Z25selective_scan_fwd_kernelI32Selective_Scan_fwd_kernel_traitsILi32ELi8ELi1ELb0ELb1ELb0ELb0EN3c104HalfEfEEv13SSMParamsBase,"a",@progbits
	.sectionflags	@""
	.align	4
.nv.constant0._Z25selective_scan_fwd_kernelI32Selective_Scan_fwd_kernel_traitsILi32ELi8ELi1ELb0ELb1ELb0ELb0EN3c104HalfEfEEv13SSMParamsBase:
	.zero		1176


//--------------------- .nv.constant0._Z25selective_scan_fwd_kernelI32Selective_Scan_fwd_kernel_traitsILi32ELi8ELi1ELb0ELb1ELb0ELb1EN3c104HalfEfEEv13SSMParamsBase --------------------------
	.section	.nv.constant0._Z25selective_scan_fwd_kernelI32Selective_Scan_fwd_kernel_traitsILi32ELi8ELi1ELb0ELb1ELb0ELb1EN3c104HalfEfEEv13SSMParamsBase,"a",@progbits
	.sectionflags	@""
	.align	4
.nv.constant0._Z25selective_scan_fwd_kernelI32Selective_Scan_fwd_kernel_traitsILi32ELi8ELi1ELb0ELb1ELb0ELb1EN3c104HalfEfEEv13SSMParamsBase:
	.zero		1176


//--------------------- .nv.constant0._Z25selective_scan_fwd_kernelI32Selective_Scan_fwd_kernel_traitsILi32ELi8ELi1ELb0ELb1ELb1ELb0EN3c104HalfEfEEv13SSMParamsBase --------------------------
	.section	.nv.constant0._Z25selective_scan_fwd_kernelI32Selective_Scan_fwd_kernel_traitsILi32ELi8ELi1ELb0ELb1ELb1ELb0EN3c104HalfEfEEv13SSMParamsBase,"a",@progbits
	.sectionflags	@""
	.align	4
.nv.constant0._Z25selective_scan_fwd_kernelI32Selective_Scan_fwd_kernel_traitsILi32ELi8ELi1ELb0ELb1ELb1ELb0EN3c104HalfEfEEv13SSMParamsBase:
	.zero		1176


//--------------------- .nv.constant0._Z25selective_scan_fwd_kernelI32Selective_Scan_fwd_kernel_traitsILi32ELi8ELi1ELb0ELb1ELb1ELb1EN3c104HalfEfEEv13SSMParamsBase --------------------------
	.section	.nv.constant0._Z25selective_scan_fwd_kernelI32Selective_Scan_fwd_kernel_traitsILi32ELi8ELi1ELb0ELb1ELb1ELb1EN3c104HalfEfEEv13SSMParamsBase,"a",@progbits
	.sectionflags	@""
	.align	4
.nv.constant0._Z25selective_scan_fwd_kernelI32Selective_Scan_fwd_kernel_traitsILi32ELi8ELi1ELb0ELb1ELb1ELb1EN3c104HalfEfEEv13SSMParamsBase:
	.zero		1176


//--------------------- .nv.constant0._Z25selective_scan_fwd_kernelI32Selective_Scan_fwd_kernel_traitsILi32ELi8ELi1ELb1ELb0ELb0ELb0EN3c104HalfEfEEv13SSMParamsBase --------------------------
	.section	.nv.constant0._Z25selective_scan_fwd_kernelI32Selective_Scan_fwd_kernel_traitsILi32ELi8ELi1ELb1ELb0ELb0ELb0EN3c104HalfEfEEv13SSMParamsBase,"a",@progbits
	.sectionflags	@""
	.align	4
.nv.constant0._Z25selective_scan_fwd_kernelI32Selective_Scan_fwd_kernel_traitsILi32ELi8ELi1ELb1ELb0ELb0ELb0EN3c104HalfEfEEv13SSMParamsBase:
	.zero		1176


//--------------------- .nv.constant0._Z25selective_scan_fwd_kernelI32Selective_Scan_fwd_kernel_traitsILi32ELi8ELi1ELb1ELb0ELb0ELb1EN3c104HalfEfEEv13SSMParamsBase --------------------------
	.section	.nv.constant0._Z25selective_scan_fwd_kernelI32Selective_Scan_fwd_kernel_traitsILi32ELi8ELi1ELb1ELb0ELb0ELb1EN3c104HalfEfEEv13SSMParamsBase,"a",@progbits
	.sectionflags	@""
	.align	4
.nv.constant0._Z25selective_scan_fwd_kernelI32Selective_Scan_fwd_kernel_traitsILi32ELi8ELi1ELb1ELb0ELb0ELb1EN3c104HalfEfEEv13SSMParamsBase:
	.zero		1176


//--------------------- .nv.constant0._Z25selective_scan_fwd_kernelI32Selective_Scan_fwd_kernel_traitsILi32ELi8ELi1ELb1ELb0ELb1ELb0EN3c104HalfEfEEv13SSMParamsBase --------------------------
	.section	.nv.constant0._Z25selective_scan_fwd_kernelI32Selective_Scan_fwd_kernel_traitsILi32ELi8ELi1ELb1ELb0ELb1ELb0EN3c104HalfEfEEv13SSMParamsBase,"a",@progbits
	.sectionflags	@""
	.align	4
.nv.constant0._Z25selective_scan_fwd_kernelI32Selective_Scan_fwd_kernel_traitsILi32ELi8ELi1ELb1ELb0ELb1ELb0EN3c104HalfEfEEv13SSMParamsBase:
	.zero		1176


//--------------------- .nv.constant0._Z25selective_scan_fwd_kernelI32Selective_Scan_fwd_kernel_traitsILi32ELi8ELi1ELb1ELb0ELb1ELb1EN3c104HalfEfEEv13SSMParamsBase --------------------------
	.section	.nv.constant0._Z25selective_scan_fwd_kernelI32Selective_Scan_fwd_kernel_traitsILi32ELi8ELi1ELb1ELb0ELb1ELb1EN3c104HalfEfEEv13SSMParamsBase,"a",@progbits
	.sectionflags	@""
	.align	4
.nv.constant0._Z25selective_scan_fwd_kernelI32Selective_Scan_fwd_kernel_traitsILi32ELi8ELi1ELb1ELb0ELb1ELb1EN3c104HalfEfEEv13SSMParamsBase:
	.zero		1176


//--------------------- .nv.constant0._Z25selective_scan_fwd_kernelI32Selective_Scan_fwd_kernel_traitsILi32ELi8ELi1ELb1ELb1ELb0ELb0EN3c104HalfEfEEv13SSMParamsBase --------------------------
	.section	.nv.constant0._Z25selective_scan_fwd_kernelI32Selective_Scan_fwd_kernel_traitsILi32ELi8ELi1ELb1ELb1ELb0ELb0EN3c104HalfEfEEv13SSMParamsBase,"a",@progbits
	.sectionflags	@""
	.align	4
.nv.constant0._Z25selective_scan_fwd_kernelI32Selective_Scan_fwd_kernel_traitsILi32ELi8ELi1ELb1ELb1ELb0ELb0EN3c104HalfEfEEv13SSMParamsBase:
	.zero		1176


//--------------------- .nv.constant0._Z25selective_scan_fwd_kernelI32Selective_Scan_fwd_kernel_traitsILi32ELi8ELi1ELb1ELb1ELb0ELb1EN3c104HalfEfEEv13SSMParamsBase --------------------------
	.section	.nv.constant0._Z25selective_scan_fwd_kernelI32Selective_Scan_fwd_kernel_traitsILi32ELi8ELi1ELb1ELb1ELb0ELb1EN3c104HalfEfEEv13SSMParamsBase,"a",@progbits
	.sectionflags	@""
	.align	4
.nv.constant0._Z25selective_scan_fwd_kernelI32Selective_Scan_fwd_kernel_traitsILi32ELi8ELi1ELb1ELb1ELb0ELb1EN3c104HalfEfEEv13SSMParamsBase:
	.zero		1176


//--------------------- .nv.constant0._Z25selective_scan_fwd_kernelI32Selective_Scan_fwd_kernel_traitsILi32ELi8ELi1ELb1ELb1ELb1ELb0EN3c104HalfEfEEv13SSMParamsBase --------------------------
	.section	.nv.constant0._Z25selective_scan_fwd_kernelI32Selective_Scan_fwd_kernel_traitsILi32ELi8ELi1ELb1ELb1ELb1ELb0EN3c104HalfEfEEv13SSMParamsBase,"a",@progbits
	.sectionflags	@""
	.align	4
.nv.constant0._Z25selective_scan_fwd_kernelI32Selective_Scan_fwd_kernel_traitsILi32ELi8ELi1ELb1ELb1ELb1ELb0EN3c104HalfEfEEv13SSMParamsBase:
	.zero		1176


//--------------------- .nv.constant0._Z25selective_scan_fwd_kernelI32Selective_Scan_fwd_kernel_traitsILi32ELi8ELi1ELb1ELb1ELb1ELb1EN3c104HalfEfEEv13SSMParamsBase --------------------------
	.section	.nv.constant0._Z25selective_scan_fwd_kernelI32Selective_Scan_fwd_kernel_traitsILi32ELi8ELi1ELb1ELb1ELb1ELb1EN3c104HalfEfEEv13SSMParamsBase,"a",@progbits
	.sectionflags	@""
	.align	4
.nv.constant0._Z25selective_scan_fwd_kernelI32Selective_Scan_fwd_kernel_traitsILi32ELi8ELi1ELb1ELb1ELb1ELb1EN3c104HalfEfEEv13SSMParamsBase:
	.zero		1176


//--------------------- .nv.constant0._Z25selective_scan_fwd_kernelI32Selective_Scan_fwd_kernel_traitsILi32ELi4ELi1ELb0ELb0ELb0ELb0EN3c104HalfEfEEv13SSMParamsBase --------------------------
	.section	.nv.constant0._Z25selective_scan_fwd_kernelI32Selective_Scan_fwd_kernel_traitsILi32ELi4ELi1ELb0ELb0ELb0ELb0EN3c104HalfEfEEv13SSMParamsBase,"a",@progbits
	.sectionflags	@""
	.align	4
.nv.constant0._Z25selective_scan_fwd_kernelI32Selective_Scan_fwd_kernel_traitsILi32ELi4ELi1ELb0ELb0ELb0ELb0EN3c104HalfEfEEv13SSMParamsBase:
	.zero		1176


//--------------------- .nv.constant0._Z25selective_scan_fwd_kernelI32Selective_Scan_fwd_kernel_traitsILi32ELi4ELi1ELb0ELb0ELb0ELb1EN3c104HalfEfEEv13SSMParamsBase --------------------------
	.section	.nv.constant0._Z25selective_scan_fwd_kernelI32Selective_Scan_fwd_kernel_traitsILi32ELi4ELi1ELb0ELb0ELb0ELb1EN3c104HalfEfEEv13SSMParamsBase,"a",@progbits
	.sectionflags	@""
	.align	4
.nv.constant0._Z25selective_scan_fwd_kernelI32Selective_Scan_fwd_kernel_traitsILi32ELi4ELi1ELb0ELb0ELb0ELb1EN3c104HalfEfEEv13SSMParamsBase:
	.zero		1176


//--------------------- .nv.constant0._Z25selective_scan_fwd_kernelI32Selective_Scan_fwd_kernel_traitsILi32ELi4ELi1ELb0ELb0ELb1ELb0EN3c104HalfEfEEv13SSMParamsBase --------------------------
	.section	.nv.constant0._Z25selective_scan_fwd_kernelI32Selective_Scan_fwd_kernel_traitsILi32ELi4ELi1ELb0ELb0ELb1ELb0EN3c104HalfEfEEv13SSMParamsBase,"a",@progbits
	.sectionflags	@""
	.align	4
.nv.constant0._Z25selective_scan_fwd_kernelI32Selective_Scan_fwd_kernel_traitsILi32ELi4ELi1ELb0ELb0ELb1ELb0EN3c104HalfEfEEv13SSMParamsBase:
	.zero		1176


//--------------------- .nv.constant0._Z25selective_scan_fwd_kernelI32Selective_Scan_fwd_kernel_traitsILi32ELi4ELi1ELb0ELb0ELb1ELb1EN3c104HalfEfEEv13SSMParamsBase --------------------------
	.section	.nv.constant0._Z25selective_scan_fwd_kernelI32Selective_Scan_fwd_kernel_traitsILi32ELi4ELi1ELb0ELb0ELb1ELb1EN3c104HalfEfEEv13SSMParamsBase,"a",@progbits
	.sectionflags	@""
	.align	4
.nv.constant0._Z25selective_scan_fwd_kernelI32Selective_Scan_fwd_kernel_traitsILi32ELi4ELi1ELb0ELb0ELb1ELb1EN3c104HalfEfEEv13SSMParamsBase:
	.zero		1176


//--------------------- .nv.constant0._Z25selective_scan_fwd_kernelI32Selective_Scan_fwd_kernel_traitsILi32ELi4ELi1ELb0ELb1ELb0ELb0EN3c104HalfEfEEv13SSMParamsBase --------------------------
	.section	.nv.constant0._Z25selective_scan_fwd_kernelI32Selective_Scan_fwd_kernel_traitsILi32ELi4ELi1ELb0ELb1ELb0ELb0EN3c104HalfEfEEv13SSMParamsBase,"a",@progbits
	.sectionflags	@""
	.align	4
.nv.constant0._Z25selective_scan_fwd_kernelI32Selective_Scan_fwd_kernel_traitsILi32ELi4ELi1ELb0ELb1ELb0ELb0EN3c104HalfEfEEv13SSMParamsBase:
	.zero		1176


//--------------------- .nv.constant0._Z25selective_scan_fwd_kernelI32Selective_Scan_fwd_kernel_traitsILi32ELi4ELi1ELb0ELb1ELb0ELb1EN3c104HalfEfEEv13SSMParamsBase --------------------------
	.section	.nv.constant0._Z25selective_scan_fwd_kernelI32Selective_Scan_fwd_kernel_traitsILi32ELi4ELi1ELb0ELb1ELb0ELb1EN3c104HalfEfEEv13SSMParamsBase,"a",@progbits
	.sectionflags	@""
	.align	4
.nv.constant0._Z25selective_scan_fwd_kernelI32Selective_Scan_fwd_kernel_traitsILi32ELi4ELi1ELb0ELb1ELb0ELb1EN3c104HalfEfEEv13SSMParamsBase:
	.zero		1176


//--------------------- .nv.constant0._Z25selective_scan_fwd_kernelI32Selective_Scan_fwd_kernel_traitsILi32ELi4ELi1ELb0ELb1ELb1ELb0EN3c104HalfEfEEv13SSMParamsBase --------------------------
	.section	.nv.constant0._Z25selective_scan_fwd_kernelI32Selective_Scan_fwd_kernel_traitsILi32ELi4ELi1ELb0ELb1ELb1ELb0EN3c104HalfEfEEv13SSMParamsBase,"a",@progbits
	.sectionflags	@""
	.align	4
.nv.constant0._Z25selective_scan_fwd_kernelI32Selective_Scan_fwd_kernel_traitsILi32ELi4ELi1ELb0ELb1ELb1ELb0EN3c104HalfEfEEv13SSMParamsBase:
	.zero		1176


//--------------------- .nv.constant0._Z25selective_scan_fwd_kernelI32Selective_Scan_fwd_kernel_traitsILi32ELi4ELi1ELb0ELb1ELb1ELb1EN3c104HalfEfEEv13SSMParamsBase --------------------------
	.section	.nv.constant0._Z25selective_scan_fwd_kernelI32Selective_Scan_fwd_kernel_traitsILi32ELi4ELi1ELb0ELb1ELb1ELb1EN3c104HalfEfEEv13SSMParamsBase,"a",@progbits
	.sectionflags	@""
	.align	4
.nv.constant0._Z25selective_scan_fwd_kernelI32Selective_Scan_fwd_kernel_traitsILi32ELi4ELi1ELb0ELb1ELb1ELb1EN3c104HalfEfEEv13SSMParamsBase:
	.zero		1176


//--------------------- .nv.constant0._Z25selective_scan_fwd_kernelI32Selective_Scan_fwd_kernel_traitsILi32ELi4ELi1ELb1ELb0ELb0ELb0EN3c104HalfEfEEv13SSMParamsBase --------------------------
	.section	.nv.constant0._Z25selective_scan_fwd_kernelI32Selective_Scan_fwd_kernel_traitsILi32ELi4ELi1ELb1ELb0ELb0ELb0EN3c104HalfEfEEv13SSMParamsBase,"a",@progbits
	.sectionflags	@""
	.align	4
.nv.constant0._Z25selective_scan_fwd_kernelI32Selective_Scan_fwd_kernel_traitsILi32ELi4ELi1ELb1ELb0ELb0ELb0EN3c104HalfEfEEv13SSMParamsBase:
	.zero		1176


//--------------------- .nv.constant0._Z25selective_scan_fwd_kernelI32Selective_Scan_fwd_kernel_traitsILi32ELi4ELi1ELb1ELb0ELb0ELb1EN3c104HalfEfEEv13SSMParamsBase --------------------------
	.section	.nv.constant0._Z25selective_scan_fwd_kernelI32Selective_Scan_fwd_kernel_traitsILi32ELi4ELi1ELb1ELb0ELb0ELb1EN3c104HalfEfEEv13SSMParamsBase,"a",@progbits
	.sectionflags	@""
	.align	4
.nv.constant0._Z25selective_scan_fwd_kernelI32Selective_Scan_fwd_kernel_traitsILi32ELi4ELi1ELb1ELb0ELb0ELb1EN3c104HalfEfEEv13SSMParamsBase:
	.zero		1176


//--------------------- .nv.constant0._Z25selective_scan_fwd_kernelI32Selective_Scan_fwd_kernel_traitsILi32ELi4ELi1ELb1ELb0ELb1ELb0EN3c104HalfEfEEv13SSMParamsBase --------------------------
	.section	.nv.constant0._Z25selective_scan_fwd_kernelI32Selective_Scan_fwd_kernel_traitsILi32ELi4ELi1ELb1ELb0ELb1ELb0EN3c104HalfEfEEv13SSMParamsBase,"a",@progbits
	.sectionflags	@""
	.align	4
.nv.constant0._Z25selective_scan_fwd_kernelI32Selective_Scan_fwd_kernel_traitsILi32ELi4ELi1ELb1ELb0ELb1ELb0EN3c104HalfEfEEv13SSMParamsBase:
	.zero		1176


//--------------------- .nv.constant0._Z25selective_scan_fwd_kernelI32Selective_Scan_fwd_kernel_traitsILi32ELi4ELi1ELb1ELb0ELb1ELb1EN3c104HalfEfEEv13SSMParamsBase --------------------------
	.section	.nv.constant0._Z25selective_scan_fwd_kernelI32Selective_Scan_fwd_kernel_traitsILi32ELi4ELi1ELb1ELb0ELb1ELb1EN3c104HalfEfEEv13SSMParamsBase,"a",@progbits
	.sectionflags	@""
	.align	4
.nv.constant0._Z25selective_scan_fwd_kernelI32Selective_Scan_fwd_kernel_traitsILi32ELi4ELi1ELb1ELb0ELb1ELb1EN3c104HalfEfEEv13SSMParamsBase:
	.zero		1176


//--------------------- .nv.constant0._Z25selective_scan_fwd_kernelI32Selective_Scan_fwd_kernel_traitsILi32ELi4ELi1ELb1ELb1ELb0ELb0EN3c104HalfEfEEv13SSMParamsBase --------------------------
	.section	.nv.constant0._Z25selective_scan_fwd_kernelI32Selective_Scan_fwd_kernel_traitsILi32ELi4ELi1ELb1ELb1ELb0ELb0EN3c104HalfEfEEv13SSMParamsBase,"a",@progbits
	.sectionflags	@""
	.align	4
.nv.constant0._Z25selective_scan_fwd_kernelI32Selective_Scan_fwd_kernel_traitsILi32ELi4ELi1ELb1ELb1ELb0ELb0EN3c104HalfEfEEv13SSMParamsBase:
	.zero		1176


//--------------------- .nv.constant0._Z25selective_scan_fwd_kernelI32Selective_Scan_fwd_kernel_traitsILi32ELi4ELi1ELb1ELb1ELb0ELb1EN3c104HalfEfEEv13SSMParamsBase --------------------------
	.section	.nv.constant0._Z25selective_scan_fwd_kernelI32Selective_Scan_fwd_kernel_traitsILi32ELi4ELi1ELb1ELb1ELb0ELb1EN3c104HalfEfEEv13SSMParamsBase,"a",@progbits
	.sectionflags	@""
	.align	4
.nv.constant0._Z25selective_scan_fwd_kernelI32Selective_Scan_fwd_kernel_traitsILi32ELi4ELi1ELb1ELb1ELb0ELb1EN3c104HalfEfEEv13SSMParamsBase:
	.zero		1176


//--------------------- .nv.constant0._Z25selective_scan_fwd_kernelI32Selective_Scan_fwd_kernel_traitsILi32ELi4ELi1ELb1ELb1ELb1ELb0EN3c104HalfEfEEv13SSMParamsBase --------------------------
	.section	.nv.constant0._Z25selective_scan_fwd_kernelI32Selective_Scan_fwd_kernel_traitsILi32ELi4ELi1ELb1ELb1ELb1ELb0EN3c104HalfEfEEv13SSMParamsBase,"a",@progbits
	.sectionflags	@""
	.align	4
.nv.constant0._Z25selective_scan_fwd_kernelI32Selective_Scan_fwd_kernel_traitsILi32ELi4ELi1ELb1ELb1ELb1ELb0EN3c104HalfEfEEv13SSMParamsBase:
	.zero		1176


//--------------------- .nv.constant0._Z25selective_scan_fwd_kernelI32Selective_Scan_fwd_kernel_traitsILi32ELi4ELi1ELb1ELb1ELb1ELb1EN3c104HalfEfEEv13SSMParamsBase --------------------------
	.section	.nv.constant0._Z25selective_scan_fwd_kernelI32Selective_Scan_fwd_kernel_traitsILi32ELi4ELi1ELb1ELb1ELb1ELb1EN3c104HalfEfEEv13SSMParamsBase,"a",@progbits
	.sectionflags	@""
	.align	4
.nv.constant0._Z25selective_scan_fwd_kernelI32Selective_Scan_fwd_kernel_traitsILi32ELi4ELi1ELb1ELb1ELb1ELb1EN3c104HalfEfEEv13SSMParamsBase:
	.zero		1176


//--------------------- SYMBOLS --------------------------

	.type		.nv.reservedSmem.offset0,@object
	.size		.nv.reservedSmem.offset0,0x4
	.type		.nv.reservedSmem.cap,@object
	.size		.nv.reservedSmem.cap,0x4
